	.target	sm_80

	.elftype	@"ET_EXEC"


//--------------------- .note.nv.tkinfo           --------------------------
	.section	.note.nv.tkinfo,"",@"SHT_NOTE"
	.sectionflags	@"SHF_NOTE_NV_TKINFO"
	.tkinfo
        /*0018*/ 	.word	0x00000002
        /*0030*/ 	.string	""
        /*0030*/ 	.string	"ptxas"
        /*0030*/ 	.string	"Cuda compilation tools, release 13.0, V13.0.88"
        /*0030*/ 	.string	"Build cuda_13.0.r13.0/compiler.36424714_0"
        /*0030*/ 	.string	"-arch sm_80 -m 64 "



//--------------------- .note.nv.cuinfo           --------------------------
	.section	.note.nv.cuinfo,"",@"SHT_NOTE"
	.sectionflags	@"SHF_NOTE_NV_CUINFO"
        /*0018*/ 	.short	0x0002
        /*001a*/ 	.short	0x0050
        /*001c*/ 	.short	0x0082
	.zero		2


//--------------------- .nv.info                  --------------------------
	.section	.nv.info,"",@"SHT_CUDA_INFO"
	.align	4


	//----- nvinfo : EIATTR_REGCOUNT
	.align		4
        /*0000*/ 	.byte	0x04, 0x2f
        /*0002*/ 	.short	(.L_12 - .L_11)
	.align		4
.L_11:
        /*0004*/ 	.word	index@(_ZN7cutlass13device_kernelIN5flash19enable_sm80_to_sm89INS1_16FlashAttnFwdSm80INS1_25CollectiveMainloopFwdSm80ILi8ELi1ELb0EN4cute5tupleIJNS5_1CILi128EEENS7_ILi48EEENS7_ILi256EEEEEELi256ENS_6half_tEfNS_4arch4Sm80ELb1ELb0ELb0ELb1ELb1ELb1ELb1ELb0EEENS1_21CollectiveEpilogueFwdINS6_IJS8_SA_S9_EEENS6_IJNS7_ILi1EEESI_SI_EEESC_SE_Li256ELb1ELb1ELb0ELb0EEENS1_19SingleTileSchedulerILb1ELb0ELb1ELi128EEEEEEEEEvNT_6ParamsE)
        /*0008*/ 	.word	0x000000fd


	//----- nvinfo : EIATTR_FRAME_SIZE
	.align		4
.L_12:
        /*000c*/ 	.byte	0x04, 0x11
        /*000e*/ 	.short	(.L_14 - .L_13)
	.align		4
.L_13:
        /*0010*/ 	.word	index@($__internal_19_$__cuda_sm70_shflsync_idx_p)
        /*0014*/ 	.word	0x00000000


	//----- nvinfo : EIATTR_FRAME_SIZE
	.align		4
.L_14:
        /*0018*/ 	.byte	0x04, 0x11
        /*001a*/ 	.short	(.L_16 - .L_15)
	.align		4
.L_15:
        /*001c*/ 	.word	index@(_ZN7cutlass13device_kernelIN5flash19enable_sm80_to_sm89INS1_16FlashAttnFwdSm80INS1_25CollectiveMainloopFwdSm80ILi8ELi1ELb0EN4cute5tupleIJNS5_1CILi128EEENS7_ILi48EEENS7_ILi256EEEEEELi256ENS_6half_tEfNS_4arch4Sm80ELb1ELb0ELb0ELb1ELb1ELb1ELb1ELb0EEENS1_21CollectiveEpilogueFwdINS6_IJS8_SA_S9_EEENS6_IJNS7_ILi1EEESI_SI_EEESC_SE_Li256ELb1ELb1ELb0ELb0EEENS1_19SingleTileSchedulerILb1ELb0ELb1ELi128EEEEEEEEEvNT_6ParamsE)
        /*0020*/ 	.word	0x00000000


	//----- nvinfo : EIATTR_REGCOUNT
	.align		4
.L_16:
        /*0024*/ 	.byte	0x04, 0x2f
        /*0026*/ 	.short	(.L_18 - .L_17)
	.align		4
.L_17:
        /*0028*/ 	.word	index@(_ZN7cutlass13device_kernelIN5flash19enable_sm80_to_sm89INS1_16FlashAttnFwdSm80INS1_25CollectiveMainloopFwdSm80ILi8ELi1ELb0EN4cute5tupleIJNS5_1CILi128EEENS7_ILi96EEENS7_ILi256EEEEEELi256ENS_6half_tEfNS_4arch4Sm80ELb1ELb0ELb0ELb1ELb1ELb0ELb1ELb0EEENS1_21CollectiveEpilogueFwdINS6_IJS8_SA_S9_EEENS6_IJNS7_ILi1EEESI_SI_EEESC_SE_Li256ELb1ELb1ELb0ELb0EEENS1_19SingleTileSchedulerILb1ELb0ELb1ELi128EEEEEEEEEvNT_6ParamsE)
        /*002c*/ 	.word	0x000000ff


	//----- nvinfo : EIATTR_FRAME_SIZE
	.align		4
.L_18:
        /*0030*/ 	.byte	0x04, 0x11
        /*0032*/ 	.short	(.L_20 - .L_19)
	.align		4
.L_19:
        /*0034*/ 	.word	index@(_ZN7cutlass13device_kernelIN5flash19enable_sm80_to_sm89INS1_16FlashAttnFwdSm80INS1_25CollectiveMainloopFwdSm80ILi8ELi1ELb0EN4cute5tupleIJNS5_1CILi128EEENS7_ILi96EEENS7_ILi256EEEEEELi256ENS_6half_tEfNS_4arch4Sm80ELb1ELb0ELb0ELb1ELb1ELb0ELb1ELb0EEENS1_21CollectiveEpilogueFwdINS6_IJS8_SA_S9_EEENS6_IJNS7_ILi1EEESI_SI_EEESC_SE_Li256ELb1ELb1ELb0ELb0EEENS1_19SingleTileSchedulerILb1ELb0ELb1ELi128EEEEEEEEEvNT_6ParamsE)
        /*0038*/ 	.word	0x00000088


	//----- nvinfo : EIATTR_REGCOUNT
	.align		4
.L_20:
        /*003c*/ 	.byte	0x04, 0x2f
        /*003e*/ 	.short	(.L_22 - .L_21)
	.align		4
.L_21:
        /*0040*/ 	.word	index@(_ZN7cutlass13device_kernelIN5flash19enable_sm80_to_sm89INS1_16FlashAttnFwdSm80INS1_25CollectiveMainloopFwdSm80ILi8ELi1ELb0EN4cute5tupleIJNS5_1CILi128EEENS7_ILi96EEENS7_ILi256EEEEEELi256ENS_6half_tEfNS_4arch4Sm80ELb1ELb0ELb0ELb0ELb1ELb0ELb1ELb0EEENS1_21CollectiveEpilogueFwdINS6_IJS8_SA_S9_EEENS6_IJNS7_ILi1EEESI_SI_EEESC_SE_Li256ELb0ELb1ELb0ELb0EEENS1_30DynamicPersistentTileSchedulerILi256ELi256ELb0ELb1ELb0EEEEEEEEEvNT_6ParamsE)
        /*0044*/ 	.word	0x000000ff


	//----- nvinfo : EIATTR_FRAME_SIZE
	.align		4
.L_22:
        /*0048*/ 	.byte	0x04, 0x11
        /*004a*/ 	.short	(.L_24 - .L_23)
	.align		4
.L_23:
        /*004c*/ 	.word	index@($__internal_18_$__cuda_sm70_shflsync_idx_p)
        /*0050*/ 	.word	0x00000000


	//----- nvinfo : EIATTR_FRAME_SIZE
	.align		4
.L_24:
        /*0054*/ 	.byte	0x04, 0x11
        /*0056*/ 	.short	(.L_26 - .L_25)
	.align		4
.L_25:
        /*0058*/ 	.word	index@($__internal_17_$__cuda_sm70_shflsync_bfly_p)
        /*005c*/ 	.word	0x00000000


	//----- nvinfo : EIATTR_FRAME_SIZE
	.align		4
.L_26:
        /*0060*/ 	.byte	0x04, 0x11
        /*0062*/ 	.short	(.L_28 - .L_27)
	.align		4
.L_27:
        /*0064*/ 	.word	index@(_ZN7cutlass13device_kernelIN5flash19enable_sm80_to_sm89INS1_16FlashAttnFwdSm80INS1_25CollectiveMainloopFwdSm80ILi8ELi1ELb0EN4cute5tupleIJNS5_1CILi128EEENS7_ILi96EEENS7_ILi256EEEEEELi256ENS_6half_tEfNS_4arch4Sm80ELb1ELb0ELb0ELb0ELb1ELb0ELb1ELb0EEENS1_21CollectiveEpilogueFwdINS6_IJS8_SA_S9_EEENS6_IJNS7_ILi1EEESI_SI_EEESC_SE_Li256ELb0ELb1ELb0ELb0EEENS1_30DynamicPersistentTileSchedulerILi256ELi256ELb0ELb1ELb0EEEEEEEEEvNT_6ParamsE)
        /*0068*/ 	.word	0x00000088


	//----- nvinfo : EIATTR_REGCOUNT
	.align		4
.L_28:
        /*006c*/ 	.byte	0x04, 0x2f
        /*006e*/ 	.short	(.L_30 - .L_29)
	.align		4
.L_29:
        /*0070*/ 	.word	index@(_ZN7cutlass13device_kernelIN5flash19enable_sm80_to_sm89INS1_16FlashAttnFwdSm80INS1_25CollectiveMainloopFwdSm80ILi8ELi1ELb0EN4cute5tupleIJNS5_1CILi128EEENS7_ILi48EEENS7_ILi256EEEEEELi256ENS_6half_tEfNS_4arch4Sm80ELb0ELb1ELb0ELb1ELb1ELb1ELb1ELb0EEENS1_21CollectiveEpilogueFwdINS6_IJS8_SA_S9_EEENS6_IJNS7_ILi1EEESI_SI_EEESC_SE_Li256ELb1ELb1ELb0ELb0EEENS1_19SingleTileSchedulerILb1ELb0ELb1ELi128EEEEEEEEEvNT_6ParamsE)
        /*0074*/ 	.word	0x000000ff


	//----- nvinfo : EIATTR_FRAME_SIZE
	.align		4
.L_30:
        /*0078*/ 	.byte	0x04, 0x11
        /*007a*/ 	.short	(.L_32 - .L_31)
	.align		4
.L_31:
        /*007c*/ 	.word	index@($__internal_16_$__cuda_sm70_shflsync_idx_p)
        /*0080*/ 	.word	0x00000000


	//----- nvinfo : EIATTR_FRAME_SIZE
	.align		4
.L_32:
        /*0084*/ 	.byte	0x04, 0x11
        /*0086*/ 	.short	(.L_34 - .L_33)
	.align		4
.L_33:
        /*0088*/ 	.word	index@($__internal_15_$__cuda_sm70_shflsync_bfly_p)
        /*008c*/ 	.word	0x00000000


	//----- nvinfo : EIATTR_FRAME_SIZE
	.align		4
.L_34:
        /*0090*/ 	.byte	0x04, 0x11
        /*0092*/ 	.short	(.L_36 - .L_35)
	.align		4
.L_35:
        /*0094*/ 	.word	index@($_ZN7cutlass13device_kernelIN5flash19enable_sm80_to_sm89INS1_16FlashAttnFwdSm80INS1_25CollectiveMainloopFwdSm80ILi8ELi1ELb0EN4cute5tupleIJNS5_1CILi128EEENS7_ILi48EEENS7_ILi256EEEEEELi256ENS_6half_tEfNS_4arch4Sm80ELb0ELb1ELb0ELb1ELb1ELb1ELb1ELb0EEENS1_21CollectiveEpilogueFwdINS6_IJS8_SA_S9_EEENS6_IJNS7_ILi1EEESI_SI_EEESC_SE_Li256ELb1ELb1ELb0ELb0EEENS1_19SingleTileSchedulerILb1ELb0ELb1ELi128EEEEEEEEEvNT_6ParamsE$_ZZN5flash25CollectiveMainloopFwdSm80ILi8ELi1ELb0EN4cute5tupleIJNS1_1CILi128EEENS3_ILi48EEENS3_ILi256EEEEEELi256EN7cutlass6half_tEfNS8_4arch4Sm80ELb0ELb1ELb0ELb1ELb1ELb1ELb1ELb0EE3mmaINS_16FlashAttnFwdSm80ISC_NS_21CollectiveEpilogueFwdINS2_IJS4_S6_S5_EEENS2_IJNS3_ILi1EEESH_SH_EEES9_SB_Li256ELb1ELb1ELb0ELb0EEENS_19SingleTileSchedulerILb1ELb0ELb1ELi128EEEE13SharedStorageENS1_6TensorINS1_11ArrayEngineIfLm128EEENS1_6LayoutINS2_IJNS2_IJNS3_ILi2EEESS_EEESH_NS3_ILi32EEEEEENS2_IJNS2_IJSH_SS_EEENS3_ILi0EEENS3_ILi4EEEEEEEEEENS_7SoftmaxILi2ELi0EEEEEbRKNSC_6ParamsERT0_RT1_iRKNS_16SeqlenInfoQKNewKILb1ELb1EEENS2_IJiiiiEEERT_ENKUlvE_clEv)
        /*0098*/ 	.word	0x00000000


	//----- nvinfo : EIATTR_FRAME_SIZE
	.align		4
.L_36:
        /*009c*/ 	.byte	0x04, 0x11
        /*009e*/ 	.short	(.L_38 - .L_37)
	.align		4
.L_37:
        /*00a0*/ 	.word	index@(_ZN7cutlass13device_kernelIN5flash19enable_sm80_to_sm89INS1_16FlashAttnFwdSm80INS1_25CollectiveMainloopFwdSm80ILi8ELi1ELb0EN4cute5tupleIJNS5_1CILi128EEENS7_ILi48EEENS7_ILi256EEEEEELi256ENS_6half_tEfNS_4arch4Sm80ELb0ELb1ELb0ELb1ELb1ELb1ELb1ELb0EEENS1_21CollectiveEpilogueFwdINS6_IJS8_SA_S9_EEENS6_IJNS7_ILi1EEESI_SI_EEESC_SE_Li256ELb1ELb1ELb0ELb0EEENS1_19SingleTileSchedulerILb1ELb0ELb1ELi128EEEEEEEEEvNT_6ParamsE)
        /*00a4*/ 	.word	0x00000070


	//----- nvinfo : EIATTR_REGCOUNT
	.align		4
.L_38:
        /*00a8*/ 	.byte	0x04, 0x2f
        /*00aa*/ 	.short	(.L_40 - .L_39)
	.align		4
.L_39:
        /*00ac*/ 	.word	index@(_ZN7cutlass13device_kernelIN5flash19enable_sm80_to_sm89INS1_16FlashAttnFwdSm80INS1_25CollectiveMainloopFwdSm80ILi8ELi1ELb0EN4cute5tupleIJNS5_1CILi128EEENS7_ILi64EEENS7_ILi256EEEEEELi256ENS_6half_tEfNS_4arch4Sm80ELb0ELb1ELb0ELb1ELb1ELb0ELb1ELb0EEENS1_21CollectiveEpilogueFwdINS6_IJS8_SA_S9_EEENS6_IJNS7_ILi1EEESI_SI_EEESC_SE_Li256ELb1ELb1ELb0ELb0EEENS1_19SingleTileSchedulerILb1ELb0ELb1ELi128EEEEEEEEEvNT_6ParamsE)
        /*00b0*/ 	.word	0x000000ff


	//----- nvinfo : EIATTR_FRAME_SIZE
	.align		4
.L_40:
        /*00b4*/ 	.byte	0x04, 0x11
        /*00b6*/ 	.short	(.L_42 - .L_41)
	.align		4
.L_41:
        /*00b8*/ 	.word	index@(_ZN7cutlass13device_kernelIN5flash19enable_sm80_to_sm89INS1_16FlashAttnFwdSm80INS1_25CollectiveMainloopFwdSm80ILi8ELi1ELb0EN4cute5tupleIJNS5_1CILi128EEENS7_ILi64EEENS7_ILi256EEEEEELi256ENS_6half_tEfNS_4arch4Sm80ELb0ELb1ELb0ELb1ELb1ELb0ELb1ELb0EEENS1_21CollectiveEpilogueFwdINS6_IJS8_SA_S9_EEENS6_IJNS7_ILi1EEESI_SI_EEESC_SE_Li256ELb1ELb1ELb0ELb0EEENS1_19SingleTileSchedulerILb1ELb0ELb1ELi128EEEEEEEEEvNT_6ParamsE)
        /*00bc*/ 	.word	0x00000000


	//----- nvinfo : EIATTR_REGCOUNT
	.align		4
.L_42:
        /*00c0*/ 	.byte	0x04, 0x2f
        /*00c2*/ 	.short	(.L_44 - .L_43)
	.align		4
.L_43:
        /*00c4*/ 	.word	index@(_ZN7cutlass13device_kernelIN5flash19enable_sm80_to_sm89INS1_16FlashAttnFwdSm80INS1_25CollectiveMainloopFwdSm80ILi8ELi1ELb0EN4cute5tupleIJNS5_1CILi128EEENS7_ILi64EEENS7_ILi256EEEEEELi256ENS_6half_tEfNS_4arch4Sm80ELb0ELb1ELb0ELb0ELb1ELb0ELb1ELb0EEENS1_21CollectiveEpilogueFwdINS6_IJS8_SA_S9_EEENS6_IJNS7_ILi1EEESI_SI_EEESC_SE_Li256ELb0ELb1ELb0ELb0EEENS1_19SingleTileSchedulerILb0ELb0ELb1ELi128EEEEEEEEEvNT_6ParamsE)
        /*00c8*/ 	.word	0x000000ff


	//----- nvinfo : EIATTR_FRAME_SIZE
	.align		4
.L_44:
        /*00cc*/ 	.byte	0x04, 0x11
        /*00ce*/ 	.short	(.L_46 - .L_45)
	.align		4
.L_45:
        /*00d0*/ 	.word	index@(_ZN7cutlass13device_kernelIN5flash19enable_sm80_to_sm89INS1_16FlashAttnFwdSm80INS1_25CollectiveMainloopFwdSm80ILi8ELi1ELb0EN4cute5tupleIJNS5_1CILi128EEENS7_ILi64EEENS7_ILi256EEEEEELi256ENS_6half_tEfNS_4arch4Sm80ELb0ELb1ELb0ELb0ELb1ELb0ELb1ELb0EEENS1_21CollectiveEpilogueFwdINS6_IJS8_SA_S9_EEENS6_IJNS7_ILi1EEESI_SI_EEESC_SE_Li256ELb0ELb1ELb0ELb0EEENS1_19SingleTileSchedulerILb0ELb0ELb1ELi128EEEEEEEEEvNT_6ParamsE)
        /*00d4*/ 	.word	0x00000000


	//----- nvinfo : EIATTR_REGCOUNT
	.align		4
.L_46:
        /*00d8*/ 	.byte	0x04, 0x2f
        /*00da*/ 	.short	(.L_48 - .L_47)
	.align		4
.L_47:
        /*00dc*/ 	.word	index@(_ZN7cutlass13device_kernelIN5flash19enable_sm80_to_sm89INS1_16FlashAttnFwdSm80INS1_25CollectiveMainloopFwdSm80ILi8ELi1ELb0EN4cute5tupleIJNS5_1CILi128EEENS7_ILi48EEENS7_ILi256EEEEEELi256ENS_6half_tEfNS_4arch4Sm80ELb0ELb0ELb0ELb1ELb1ELb1ELb1ELb0EEENS1_21CollectiveEpilogueFwdINS6_IJS8_SA_S9_EEENS6_IJNS7_ILi1EEESI_SI_EEESC_SE_Li256ELb1ELb1ELb0ELb0EEENS1_19SingleTileSchedulerILb1ELb0ELb1ELi128EEEEEEEEEvNT_6ParamsE)
        /*00e0*/ 	.word	0x000000f8


	//----- nvinfo : EIATTR_FRAME_SIZE
	.align		4
.L_48:
        /*00e4*/ 	.byte	0x04, 0x11
        /*00e6*/ 	.short	(.L_50 - .L_49)
	.align		4
.L_49:
        /*00e8*/ 	.word	index@($__internal_14_$__cuda_sm70_shflsync_idx_p)
        /*00ec*/ 	.word	0x00000000


	//----- nvinfo : EIATTR_FRAME_SIZE
	.align		4
.L_50:
        /*00f0*/ 	.byte	0x04, 0x11
        /*00f2*/ 	.short	(.L_52 - .L_51)
	.align		4
.L_51:
        /*00f4*/ 	.word	index@(_ZN7cutlass13device_kernelIN5flash19enable_sm80_to_sm89INS1_16FlashAttnFwdSm80INS1_25CollectiveMainloopFwdSm80ILi8ELi1ELb0EN4cute5tupleIJNS5_1CILi128EEENS7_ILi48EEENS7_ILi256EEEEEELi256ENS_6half_tEfNS_4arch4Sm80ELb0ELb0ELb0ELb1ELb1ELb1ELb1ELb0EEENS1_21CollectiveEpilogueFwdINS6_IJS8_SA_S9_EEENS6_IJNS7_ILi1EEESI_SI_EEESC_SE_Li256ELb1ELb1ELb0ELb0EEENS1_19SingleTileSchedulerILb1ELb0ELb1ELi128EEEEEEEEEvNT_6ParamsE)
        /*00f8*/ 	.word	0x00000000


	//----- nvinfo : EIATTR_REGCOUNT
	.align		4
.L_52:
        /*00fc*/ 	.byte	0x04, 0x2f
        /*00fe*/ 	.short	(.L_54 - .L_53)
	.align		4
.L_53:
        /*0100*/ 	.word	index@(_ZN7cutlass13device_kernelIN5flash19enable_sm80_to_sm89INS1_16FlashAttnFwdSm80INS1_25CollectiveMainloopFwdSm80ILi8ELi1ELb0EN4cute5tupleIJNS5_1CILi128EEENS7_ILi96EEENS7_ILi256EEEEEELi256ENS_6half_tEfNS_4arch4Sm80ELb0ELb0ELb0ELb1ELb1ELb0ELb1ELb0EEENS1_21CollectiveEpilogueFwdINS6_IJS8_SA_S9_EEENS6_IJNS7_ILi1EEESI_SI_EEESC_SE_Li256ELb1ELb1ELb0ELb0EEENS1_19SingleTileSchedulerILb1ELb0ELb1ELi128EEEEEEEEEvNT_6ParamsE)
        /*0104*/ 	.word	0x000000ff


	//----- nvinfo : EIATTR_FRAME_SIZE
	.align		4
.L_54:
        /*0108*/ 	.byte	0x04, 0x11
        /*010a*/ 	.short	(.L_56 - .L_55)
	.align		4
.L_55:
        /*010c*/ 	.word	index@(_ZN7cutlass13device_kernelIN5flash19enable_sm80_to_sm89INS1_16FlashAttnFwdSm80INS1_25CollectiveMainloopFwdSm80ILi8ELi1ELb0EN4cute5tupleIJNS5_1CILi128EEENS7_ILi96EEENS7_ILi256EEEEEELi256ENS_6half_tEfNS_4arch4Sm80ELb0ELb0ELb0ELb1ELb1ELb0ELb1ELb0EEENS1_21CollectiveEpilogueFwdINS6_IJS8_SA_S9_EEENS6_IJNS7_ILi1EEESI_SI_EEESC_SE_Li256ELb1ELb1ELb0ELb0EEENS1_19SingleTileSchedulerILb1ELb0ELb1ELi128EEEEEEEEEvNT_6ParamsE)
        /*0110*/ 	.word	0x00000048


	//----- nvinfo : EIATTR_REGCOUNT
	.align		4
.L_56:
        /*0114*/ 	.byte	0x04, 0x2f
        /*0116*/ 	.short	(.L_58 - .L_57)
	.align		4
.L_57:
        /*0118*/ 	.word	index@(_ZN7cutlass13device_kernelIN5flash19enable_sm80_to_sm89INS1_16FlashAttnFwdSm80INS1_25CollectiveMainloopFwdSm80ILi8ELi1ELb0EN4cute5tupleIJNS5_1CILi128EEENS7_ILi96EEENS7_ILi256EEEEEELi256ENS_6half_tEfNS_4arch4Sm80ELb0ELb0ELb0ELb0ELb1ELb0ELb1ELb0EEENS1_21CollectiveEpilogueFwdINS6_IJS8_SA_S9_EEENS6_IJNS7_ILi1EEESI_SI_EEESC_SE_Li256ELb0ELb1ELb0ELb0EEENS1_19SingleTileSchedulerILb0ELb0ELb1ELi128EEEEEEEEEvNT_6ParamsE)
        /*011c*/ 	.word	0x000000ff


	//----- nvinfo : EIATTR_FRAME_SIZE
	.align		4
.L_58:
        /*0120*/ 	.byte	0x04, 0x11
        /*0122*/ 	.short	(.L_60 - .L_59)
	.align		4
.L_59:
        /*0124*/ 	.word	index@(_ZN7cutlass13device_kernelIN5flash19enable_sm80_to_sm89INS1_16FlashAttnFwdSm80INS1_25CollectiveMainloopFwdSm80ILi8ELi1ELb0EN4cute5tupleIJNS5_1CILi128EEENS7_ILi96EEENS7_ILi256EEEEEELi256ENS_6half_tEfNS_4arch4Sm80ELb0ELb0ELb0ELb0ELb1ELb0ELb1ELb0EEENS1_21CollectiveEpilogueFwdINS6_IJS8_SA_S9_EEENS6_IJNS7_ILi1EEESI_SI_EEESC_SE_Li256ELb0ELb1ELb0ELb0EEENS1_19SingleTileSchedulerILb0ELb0ELb1ELi128EEEEEEEEEvNT_6ParamsE)
        /*0128*/ 	.word	0x00000060


	//----- nvinfo : EIATTR_REGCOUNT
	.align		4
.L_60:
        /*012c*/ 	.byte	0x04, 0x2f
        /*012e*/ 	.short	(.L_62 - .L_61)
	.align		4
.L_61:
        /*0130*/ 	.word	index@(_ZN7cutlass13device_kernelIN5flash19enable_sm80_to_sm89INS1_16FlashAttnFwdSm80INS1_25CollectiveMainloopFwdSm80ILi8ELi1ELb0EN4cute5tupleIJNS5_1CILi128EEENS7_ILi32EEENS7_ILi256EEEEEELi256ENS_6half_tEfNS_4arch4Sm80ELb1ELb0ELb0ELb1ELb1ELb1ELb1ELb0EEENS1_21CollectiveEpilogueFwdINS6_IJS8_SA_S9_EEENS6_IJNS7_ILi1EEESI_SI_EEESC_SE_Li256ELb1ELb1ELb0ELb0EEENS1_19SingleTileSchedulerILb1ELb0ELb1ELi128EEEEEEEEEvNT_6ParamsE)
        /*0134*/ 	.word	0x000000fb


	//----- nvinfo : EIATTR_FRAME_SIZE
	.align		4
.L_62:
        /*0138*/ 	.byte	0x04, 0x11
        /*013a*/ 	.short	(.L_64 - .L_63)
	.align		4
.L_63:
        /*013c*/ 	.word	index@(_ZN7cutlass13device_kernelIN5flash19enable_sm80_to_sm89INS1_16FlashAttnFwdSm80INS1_25CollectiveMainloopFwdSm80ILi8ELi1ELb0EN4cute5tupleIJNS5_1CILi128EEENS7_ILi32EEENS7_ILi256EEEEEELi256ENS_6half_tEfNS_4arch4Sm80ELb1ELb0ELb0ELb1ELb1ELb1ELb1ELb0EEENS1_21CollectiveEpilogueFwdINS6_IJS8_SA_S9_EEENS6_IJNS7_ILi1EEESI_SI_EEESC_SE_Li256ELb1ELb1ELb0ELb0EEENS1_19SingleTileSchedulerILb1ELb0ELb1ELi128EEEEEEEEEvNT_6ParamsE)
        /*0140*/ 	.word	0x00000000


	//----- nvinfo : EIATTR_REGCOUNT
	.align		4
.L_64:
        /*0144*/ 	.byte	0x04, 0x2f
        /*0146*/ 	.short	(.L_66 - .L_65)
	.align		4
.L_65:
        /*0148*/ 	.word	index@(_ZN7cutlass13device_kernelIN5flash19enable_sm80_to_sm89INS1_16FlashAttnFwdSm80INS1_25CollectiveMainloopFwdSm80ILi8ELi1ELb1EN4cute5tupleIJNS5_1CILi128EEENS7_ILi64EEENS7_ILi256EEEEEELi256ENS_6half_tEfNS_4arch4Sm80ELb1ELb0ELb0ELb1ELb1ELb0ELb1ELb0EEENS1_21CollectiveEpilogueFwdINS6_IJS8_SA_S9_EEENS6_IJNS7_ILi1EEESI_SI_EEESC_SE_Li256ELb1ELb1ELb0ELb0EEENS1_19SingleTileSchedulerILb1ELb0ELb1ELi128EEEEEEEEEvNT_6ParamsE)
        /*014c*/ 	.word	0x000000ff


	//----- nvinfo : EIATTR_FRAME_SIZE
	.align		4
.L_66:
        /*0150*/ 	.byte	0x04, 0x11
        /*0152*/ 	.short	(.L_68 - .L_67)
	.align		4
.L_67:
        /*0154*/ 	.word	index@(_ZN7cutlass13device_kernelIN5flash19enable_sm80_to_sm89INS1_16FlashAttnFwdSm80INS1_25CollectiveMainloopFwdSm80ILi8ELi1ELb1EN4cute5tupleIJNS5_1CILi128EEENS7_ILi64EEENS7_ILi256EEEEEELi256ENS_6half_tEfNS_4arch4Sm80ELb1ELb0ELb0ELb1ELb1ELb0ELb1ELb0EEENS1_21CollectiveEpilogueFwdINS6_IJS8_SA_S9_EEENS6_IJNS7_ILi1EEESI_SI_EEESC_SE_Li256ELb1ELb1ELb0ELb0EEENS1_19SingleTileSchedulerILb1ELb0ELb1ELi128EEEEEEEEEvNT_6ParamsE)
        /*0158*/ 	.word	0x000000e0


	//----- nvinfo : EIATTR_REGCOUNT
	.align		4
.L_68:
        /*015c*/ 	.byte	0x04, 0x2f
        /*015e*/ 	.short	(.L_70 - .L_69)
	.align		4
.L_69:
        /*0160*/ 	.word	index@(_ZN7cutlass13device_kernelIN5flash19enable_sm80_to_sm89INS1_16FlashAttnFwdSm80INS1_25CollectiveMainloopFwdSm80ILi8ELi1ELb1EN4cute5tupleIJNS5_1CILi128EEENS7_ILi64EEENS7_ILi256EEEEEELi256ENS_6half_tEfNS_4arch4Sm80ELb1ELb0ELb0ELb0ELb1ELb0ELb1ELb0EEENS1_21CollectiveEpilogueFwdINS6_IJS8_SA_S9_EEENS6_IJNS7_ILi1EEESI_SI_EEESC_SE_Li256ELb0ELb1ELb0ELb0EEENS1_30DynamicPersistentTileSchedulerILi256ELi256ELb0ELb1ELb0EEEEEEEEEvNT_6ParamsE)
        /*0164*/ 	.word	0x000000ff


	//----- nvinfo : EIATTR_FRAME_SIZE
	.align		4
.L_70:
        /*0168*/ 	.byte	0x04, 0x11
        /*016a*/ 	.short	(.L_72 - .L_71)
	.align		4
.L_71:
        /*016c*/ 	.word	index@($__internal_13_$__cuda_sm70_shflsync_idx_p)
        /*0170*/ 	.word	0x00000000


	//----- nvinfo : EIATTR_FRAME_SIZE
	.align		4
.L_72:
        /*0174*/ 	.byte	0x04, 0x11
        /*0176*/ 	.short	(.L_74 - .L_73)
	.align		4
.L_73:
        /*0178*/ 	.word	index@($__internal_12_$__cuda_sm70_shflsync_bfly_p)
        /*017c*/ 	.word	0x00000000


	//----- nvinfo : EIATTR_FRAME_SIZE
	.align		4
.L_74:
        /*0180*/ 	.byte	0x04, 0x11
        /*0182*/ 	.short	(.L_76 - .L_75)
	.align		4
.L_75:
        /*0184*/ 	.word	index@(_ZN7cutlass13device_kernelIN5flash19enable_sm80_to_sm89INS1_16FlashAttnFwdSm80INS1_25CollectiveMainloopFwdSm80ILi8ELi1ELb1EN4cute5tupleIJNS5_1CILi128EEENS7_ILi64EEENS7_ILi256EEEEEELi256ENS_6half_tEfNS_4arch4Sm80ELb1ELb0ELb0ELb0ELb1ELb0ELb1ELb0EEENS1_21CollectiveEpilogueFwdINS6_IJS8_SA_S9_EEENS6_IJNS7_ILi1EEESI_SI_EEESC_SE_Li256ELb0ELb1ELb0ELb0EEENS1_30DynamicPersistentTileSchedulerILi256ELi256ELb0ELb1ELb0EEEEEEEEEvNT_6ParamsE)
        /*0188*/ 	.word	0x00000128


	//----- nvinfo : EIATTR_REGCOUNT
	.align		4
.L_76:
        /*018c*/ 	.byte	0x04, 0x2f
        /*018e*/ 	.short	(.L_78 - .L_77)
	.align		4
.L_77:
        /*0190*/ 	.word	index@(_ZN7cutlass13device_kernelIN5flash19enable_sm80_to_sm89INS1_16FlashAttnFwdSm80INS1_25CollectiveMainloopFwdSm80ILi8ELi1ELb0EN4cute5tupleIJNS5_1CILi128EEENS7_ILi32EEENS7_ILi256EEEEEELi256ENS_6half_tEfNS_4arch4Sm80ELb0ELb1ELb0ELb1ELb1ELb1ELb1ELb0EEENS1_21CollectiveEpilogueFwdINS6_IJS8_SA_S9_EEENS6_IJNS7_ILi1EEESI_SI_EEESC_SE_Li256ELb1ELb1ELb0ELb0EEENS1_19SingleTileSchedulerILb1ELb0ELb1ELi128EEEEEEEEEvNT_6ParamsE)
        /*0194*/ 	.word	0x000000f9


	//----- nvinfo : EIATTR_FRAME_SIZE
	.align		4
.L_78:
        /*0198*/ 	.byte	0x04, 0x11
        /*019a*/ 	.short	(.L_80 - .L_79)
	.align		4
.L_79:
        /*019c*/ 	.word	index@(_ZN7cutlass13device_kernelIN5flash19enable_sm80_to_sm89INS1_16FlashAttnFwdSm80INS1_25CollectiveMainloopFwdSm80ILi8ELi1ELb0EN4cute5tupleIJNS5_1CILi128EEENS7_ILi32EEENS7_ILi256EEEEEELi256ENS_6half_tEfNS_4arch4Sm80ELb0ELb1ELb0ELb1ELb1ELb1ELb1ELb0EEENS1_21CollectiveEpilogueFwdINS6_IJS8_SA_S9_EEENS6_IJNS7_ILi1EEESI_SI_EEESC_SE_Li256ELb1ELb1ELb0ELb0EEENS1_19SingleTileSchedulerILb1ELb0ELb1ELi128EEEEEEEEEvNT_6ParamsE)
        /*01a0*/ 	.word	0x00000000


	//----- nvinfo : EIATTR_REGCOUNT
	.align		4
.L_80:
        /*01a4*/ 	.byte	0x04, 0x2f
        /*01a6*/ 	.short	(.L_82 - .L_81)
	.align		4
.L_81:
        /*01a8*/ 	.word	index@(_ZN7cutlass13device_kernelIN5flash19enable_sm80_to_sm89INS1_16FlashAttnFwdSm80INS1_25CollectiveMainloopFwdSm80ILi8ELi1ELb1EN4cute5tupleIJNS5_1CILi128EEENS7_ILi48EEENS7_ILi256EEEEEELi256ENS_6half_tEfNS_4arch4Sm80ELb0ELb1ELb0ELb1ELb1ELb0ELb1ELb0EEENS1_21CollectiveEpilogueFwdINS6_IJS8_SA_S9_EEENS6_IJNS7_ILi1EEESI_SI_EEESC_SE_Li256ELb1ELb1ELb0ELb0EEENS1_19SingleTileSchedulerILb1ELb0ELb1ELi128EEEEEEEEEvNT_6ParamsE)
        /*01ac*/ 	.word	0x000000ff


	//----- nvinfo : EIATTR_FRAME_SIZE
	.align		4
.L_82:
        /*01b0*/ 	.byte	0x04, 0x11
        /*01b2*/ 	.short	(.L_84 - .L_83)
	.align		4
.L_83:
        /*01b4*/ 	.word	index@($__internal_11_$__cuda_sm70_shflsync_idx_p)
        /*01b8*/ 	.word	0x00000000


	//----- nvinfo : EIATTR_FRAME_SIZE
	.align		4
.L_84:
        /*01bc*/ 	.byte	0x04, 0x11
        /*01be*/ 	.short	(.L_86 - .L_85)
	.align		4
.L_85:
        /*01c0*/ 	.word	index@(_ZN7cutlass13device_kernelIN5flash19enable_sm80_to_sm89INS1_16FlashAttnFwdSm80INS1_25CollectiveMainloopFwdSm80ILi8ELi1ELb1EN4cute5tupleIJNS5_1CILi128EEENS7_ILi48EEENS7_ILi256EEEEEELi256ENS_6half_tEfNS_4arch4Sm80ELb0ELb1ELb0ELb1ELb1ELb0ELb1ELb0EEENS1_21CollectiveEpilogueFwdINS6_IJS8_SA_S9_EEENS6_IJNS7_ILi1EEESI_SI_EEESC_SE_Li256ELb1ELb1ELb0ELb0EEENS1_19SingleTileSchedulerILb1ELb0ELb1ELi128EEEEEEEEEvNT_6ParamsE)
        /*01c4*/ 	.word	0x00000080


	//----- nvinfo : EIATTR_REGCOUNT
	.align		4
.L_86:
        /*01c8*/ 	.byte	0x04, 0x2f
        /*01ca*/ 	.short	(.L_88 - .L_87)
	.align		4
.L_87:
        /*01cc*/ 	.word	index@(_ZN7cutlass13device_kernelIN5flash19enable_sm80_to_sm89INS1_16FlashAttnFwdSm80INS1_25CollectiveMainloopFwdSm80ILi8ELi1ELb1EN4cute5tupleIJNS5_1CILi128EEENS7_ILi48EEENS7_ILi256EEEEEELi256ENS_6half_tEfNS_4arch4Sm80ELb0ELb1ELb0ELb0ELb1ELb0ELb1ELb0EEENS1_21CollectiveEpilogueFwdINS6_IJS8_SA_S9_EEENS6_IJNS7_ILi1EEESI_SI_EEESC_SE_Li256ELb0ELb1ELb0ELb0EEENS1_19SingleTileSchedulerILb0ELb0ELb1ELi128EEEEEEEEEvNT_6ParamsE)
        /*01d0*/ 	.word	0x000000ff


	//----- nvinfo : EIATTR_FRAME_SIZE
	.align		4
.L_88:
        /*01d4*/ 	.byte	0x04, 0x11
        /*01d6*/ 	.short	(.L_90 - .L_89)
	.align		4
.L_89:
        /*01d8*/ 	.word	index@($__internal_10_$__cuda_sm70_shflsync_idx_p)
        /*01dc*/ 	.word	0x00000000


	//----- nvinfo : EIATTR_FRAME_SIZE
	.align		4
.L_90:
        /*01e0*/ 	.byte	0x04, 0x11
        /*01e2*/ 	.short	(.L_92 - .L_91)
	.align		4
.L_91:
        /*01e4*/ 	.word	index@(_ZN7cutlass13device_kernelIN5flash19enable_sm80_to_sm89INS1_16FlashAttnFwdSm80INS1_25CollectiveMainloopFwdSm80ILi8ELi1ELb1EN4cute5tupleIJNS5_1CILi128EEENS7_ILi48EEENS7_ILi256EEEEEELi256ENS_6half_tEfNS_4arch4Sm80ELb0ELb1ELb0ELb0ELb1ELb0ELb1ELb0EEENS1_21CollectiveEpilogueFwdINS6_IJS8_SA_S9_EEENS6_IJNS7_ILi1EEESI_SI_EEESC_SE_Li256ELb0ELb1ELb0ELb0EEENS1_19SingleTileSchedulerILb0ELb0ELb1ELi128EEEEEEEEEvNT_6ParamsE)
        /*01e8*/ 	.word	0x00000080


	//----- nvinfo : EIATTR_REGCOUNT
	.align		4
.L_92:
        /*01ec*/ 	.byte	0x04, 0x2f
        /*01ee*/ 	.short	(.L_94 - .L_93)
	.align		4
.L_93:
        /*01f0*/ 	.word	index@(_ZN7cutlass13device_kernelIN5flash19enable_sm80_to_sm89INS1_16FlashAttnFwdSm80INS1_25CollectiveMainloopFwdSm80ILi8ELi1ELb0EN4cute5tupleIJNS5_1CILi128EEENS7_ILi32EEENS7_ILi256EEEEEELi256ENS_6half_tEfNS_4arch4Sm80ELb0ELb0ELb0ELb1ELb1ELb1ELb1ELb0EEENS1_21CollectiveEpilogueFwdINS6_IJS8_SA_S9_EEENS6_IJNS7_ILi1EEESI_SI_EEESC_SE_Li256ELb1ELb1ELb0ELb0EEENS1_19SingleTileSchedulerILb1ELb0ELb1ELi128EEEEEEEEEvNT_6ParamsE)
        /*01f4*/ 	.word	0x000000f8


	//----- nvinfo : EIATTR_FRAME_SIZE
	.align		4
.L_94:
        /*01f8*/ 	.byte	0x04, 0x11
        /*01fa*/ 	.short	(.L_96 - .L_95)
	.align		4
.L_95:
        /*01fc*/ 	.word	index@(_ZN7cutlass13device_kernelIN5flash19enable_sm80_to_sm89INS1_16FlashAttnFwdSm80INS1_25CollectiveMainloopFwdSm80ILi8ELi1ELb0EN4cute5tupleIJNS5_1CILi128EEENS7_ILi32EEENS7_ILi256EEEEEELi256ENS_6half_tEfNS_4arch4Sm80ELb0ELb0ELb0ELb1ELb1ELb1ELb1ELb0EEENS1_21CollectiveEpilogueFwdINS6_IJS8_SA_S9_EEENS6_IJNS7_ILi1EEESI_SI_EEESC_SE_Li256ELb1ELb1ELb0ELb0EEENS1_19SingleTileSchedulerILb1ELb0ELb1ELi128EEEEEEEEEvNT_6ParamsE)
        /*0200*/ 	.word	0x00000000


	//----- nvinfo : EIATTR_REGCOUNT
	.align		4
.L_96:
        /*0204*/ 	.byte	0x04, 0x2f
        /*0206*/ 	.short	(.L_98 - .L_97)
	.align		4
.L_97:
        /*0208*/ 	.word	index@(_ZN7cutlass13device_kernelIN5flash19enable_sm80_to_sm89INS1_16FlashAttnFwdSm80INS1_25CollectiveMainloopFwdSm80ILi8ELi1ELb1EN4cute5tupleIJNS5_1CILi128EEENS7_ILi64EEENS7_ILi256EEEEEELi256ENS_6half_tEfNS_4arch4Sm80ELb0ELb0ELb0ELb1ELb1ELb0ELb1ELb0EEENS1_21CollectiveEpilogueFwdINS6_IJS8_SA_S9_EEENS6_IJNS7_ILi1EEESI_SI_EEESC_SE_Li256ELb1ELb1ELb0ELb0EEENS1_19SingleTileSchedulerILb1ELb0ELb1ELi128EEEEEEEEEvNT_6ParamsE)
        /*020c*/ 	.word	0x000000ff


	//----- nvinfo : EIATTR_FRAME_SIZE
	.align		4
.L_98:
        /*0210*/ 	.byte	0x04, 0x11
        /*0212*/ 	.short	(.L_100 - .L_99)
	.align		4
.L_99:
        /*0214*/ 	.word	index@(_ZN7cutlass13device_kernelIN5flash19enable_sm80_to_sm89INS1_16FlashAttnFwdSm80INS1_25CollectiveMainloopFwdSm80ILi8ELi1ELb1EN4cute5tupleIJNS5_1CILi128EEENS7_ILi64EEENS7_ILi256EEEEEELi256ENS_6half_tEfNS_4arch4Sm80ELb0ELb0ELb0ELb1ELb1ELb0ELb1ELb0EEENS1_21CollectiveEpilogueFwdINS6_IJS8_SA_S9_EEENS6_IJNS7_ILi1EEESI_SI_EEESC_SE_Li256ELb1ELb1ELb0ELb0EEENS1_19SingleTileSchedulerILb1ELb0ELb1ELi128EEEEEEEEEvNT_6ParamsE)
        /*0218*/ 	.word	0x00000098


	//----- nvinfo : EIATTR_REGCOUNT
	.align		4
.L_100:
        /*021c*/ 	.byte	0x04, 0x2f
        /*021e*/ 	.short	(.L_102 - .L_101)
	.align		4
.L_101:
        /*0220*/ 	.word	index@(_ZN7cutlass13device_kernelIN5flash19enable_sm80_to_sm89INS1_16FlashAttnFwdSm80INS1_25CollectiveMainloopFwdSm80ILi8ELi1ELb1EN4cute5tupleIJNS5_1CILi128EEENS7_ILi64EEENS7_ILi256EEEEEELi256ENS_6half_tEfNS_4arch4Sm80ELb0ELb0ELb0ELb0ELb1ELb0ELb1ELb0EEENS1_21CollectiveEpilogueFwdINS6_IJS8_SA_S9_EEENS6_IJNS7_ILi1EEESI_SI_EEESC_SE_Li256ELb0ELb1ELb0ELb0EEENS1_19SingleTileSchedulerILb0ELb0ELb1ELi128EEEEEEEEEvNT_6ParamsE)
        /*0224*/ 	.word	0x000000ff


	//----- nvinfo : EIATTR_FRAME_SIZE
	.align		4
.L_102:
        /*0228*/ 	.byte	0x04, 0x11
        /*022a*/ 	.short	(.L_104 - .L_103)
	.align		4
.L_103:
        /*022c*/ 	.word	index@(_ZN7cutlass13device_kernelIN5flash19enable_sm80_to_sm89INS1_16FlashAttnFwdSm80INS1_25CollectiveMainloopFwdSm80ILi8ELi1ELb1EN4cute5tupleIJNS5_1CILi128EEENS7_ILi64EEENS7_ILi256EEEEEELi256ENS_6half_tEfNS_4arch4Sm80ELb0ELb0ELb0ELb0ELb1ELb0ELb1ELb0EEENS1_21CollectiveEpilogueFwdINS6_IJS8_SA_S9_EEENS6_IJNS7_ILi1EEESI_SI_EEESC_SE_Li256ELb0ELb1ELb0ELb0EEENS1_19SingleTileSchedulerILb0ELb0ELb1ELi128EEEEEEEEEvNT_6ParamsE)
        /*0230*/ 	.word	0x000000b0


	//----- nvinfo : EIATTR_REGCOUNT
	.align		4
.L_104:
        /*0234*/ 	.byte	0x04, 0x2f
        /*0236*/ 	.short	(.L_106 - .L_105)
	.align		4
.L_105:
        /*0238*/ 	.word	index@(_ZN7cutlass13device_kernelIN5flash19enable_sm80_to_sm89INS1_16FlashAttnFwdSm80INS1_25CollectiveMainloopFwdSm80ILi8ELi1ELb0EN4cute5tupleIJNS5_1CILi128EEENS7_ILi48EEENS7_ILi256EEEEEELi256ENS_6half_tEfNS_4arch4Sm80ELb1ELb0ELb1ELb1ELb1ELb1ELb1ELb0EEENS1_21CollectiveEpilogueFwdINS6_IJS8_SA_S9_EEENS6_IJNS7_ILi1EEESI_SI_EEESC_SE_Li256ELb1ELb1ELb0ELb0EEENS1_19SingleTileSchedulerILb1ELb0ELb1ELi128EEEEEEEEEvNT_6ParamsE)
        /*023c*/ 	.word	0x000000fe


	//----- nvinfo : EIATTR_FRAME_SIZE
	.align		4
.L_106:
        /*0240*/ 	.byte	0x04, 0x11
        /*0242*/ 	.short	(.L_108 - .L_107)
	.align		4
.L_107:
        /*0244*/ 	.word	index@($__internal_9_$__cuda_sm70_shflsync_idx_p)
        /*0248*/ 	.word	0x00000000


	//----- nvinfo : EIATTR_FRAME_SIZE
	.align		4
.L_108:
        /*024c*/ 	.byte	0x04, 0x11
        /*024e*/ 	.short	(.L_110 - .L_109)
	.align		4
.L_109:
        /*0250*/ 	.word	index@(_ZN7cutlass13device_kernelIN5flash19enable_sm80_to_sm89INS1_16FlashAttnFwdSm80INS1_25CollectiveMainloopFwdSm80ILi8ELi1ELb0EN4cute5tupleIJNS5_1CILi128EEENS7_ILi48EEENS7_ILi256EEEEEELi256ENS_6half_tEfNS_4arch4Sm80ELb1ELb0ELb1ELb1ELb1ELb1ELb1ELb0EEENS1_21CollectiveEpilogueFwdINS6_IJS8_SA_S9_EEENS6_IJNS7_ILi1EEESI_SI_EEESC_SE_Li256ELb1ELb1ELb0ELb0EEENS1_19SingleTileSchedulerILb1ELb0ELb1ELi128EEEEEEEEEvNT_6ParamsE)
        /*0254*/ 	.word	0x00000000


	//----- nvinfo : EIATTR_REGCOUNT
	.align		4
.L_110:
        /*0258*/ 	.byte	0x04, 0x2f
        /*025a*/ 	.short	(.L_112 - .L_111)
	.align		4
.L_111:
        /*025c*/ 	.word	index@(_ZN7cutlass13device_kernelIN5flash19enable_sm80_to_sm89INS1_16FlashAttnFwdSm80INS1_25CollectiveMainloopFwdSm80ILi8ELi1ELb0EN4cute5tupleIJNS5_1CILi128EEENS7_ILi96EEENS7_ILi256EEEEEELi256ENS_6half_tEfNS_4arch4Sm80ELb1ELb0ELb1ELb1ELb1ELb0ELb1ELb0EEENS1_21CollectiveEpilogueFwdINS6_IJS8_SA_S9_EEENS6_IJNS7_ILi1EEESI_SI_EEESC_SE_Li256ELb1ELb1ELb0ELb0EEENS1_19SingleTileSchedulerILb1ELb0ELb1ELi128EEEEEEEEEvNT_6ParamsE)
        /*0260*/ 	.word	0x000000ff


	//----- nvinfo : EIATTR_FRAME_SIZE
	.align		4
.L_112:
        /*0264*/ 	.byte	0x04, 0x11
        /*0266*/ 	.short	(.L_114 - .L_113)
	.align		4
.L_113:
        /*0268*/ 	.word	index@(_ZN7cutlass13device_kernelIN5flash19enable_sm80_to_sm89INS1_16FlashAttnFwdSm80INS1_25CollectiveMainloopFwdSm80ILi8ELi1ELb0EN4cute5tupleIJNS5_1CILi128EEENS7_ILi96EEENS7_ILi256EEEEEELi256ENS_6half_tEfNS_4arch4Sm80ELb1ELb0ELb1ELb1ELb1ELb0ELb1ELb0EEENS1_21CollectiveEpilogueFwdINS6_IJS8_SA_S9_EEENS6_IJNS7_ILi1EEESI_SI_EEESC_SE_Li256ELb1ELb1ELb0ELb0EEENS1_19SingleTileSchedulerILb1ELb0ELb1ELi128EEEEEEEEEvNT_6ParamsE)
        /*026c*/ 	.word	0x00000070


	//----- nvinfo : EIATTR_REGCOUNT
	.align		4
.L_114:
        /*0270*/ 	.byte	0x04, 0x2f
        /*0272*/ 	.short	(.L_116 - .L_115)
	.align		4
.L_115:
        /*0274*/ 	.word	index@(_ZN7cutlass13device_kernelIN5flash19enable_sm80_to_sm89INS1_16FlashAttnFwdSm80INS1_25CollectiveMainloopFwdSm80ILi8ELi1ELb0EN4cute5tupleIJNS5_1CILi128EEENS7_ILi96EEENS7_ILi256EEEEEELi256ENS_6half_tEfNS_4arch4Sm80ELb1ELb0ELb1ELb0ELb1ELb0ELb1ELb0EEENS1_21CollectiveEpilogueFwdINS6_IJS8_SA_S9_EEENS6_IJNS7_ILi1EEESI_SI_EEESC_SE_Li256ELb0ELb1ELb0ELb0EEENS1_30DynamicPersistentTileSchedulerILi256ELi256ELb0ELb1ELb0EEEEEEEEEvNT_6ParamsE)
        /*0278*/ 	.word	0x000000ff


	//----- nvinfo : EIATTR_FRAME_SIZE
	.align		4
.L_116:
        /*027c*/ 	.byte	0x04, 0x11
        /*027e*/ 	.short	(.L_118 - .L_117)
	.align		4
.L_117:
        /*0280*/ 	.word	index@($__internal_8_$__cuda_sm70_shflsync_idx_p)
        /*0284*/ 	.word	0x00000000


	//----- nvinfo : EIATTR_FRAME_SIZE
	.align		4
.L_118:
        /*0288*/ 	.byte	0x04, 0x11
        /*028a*/ 	.short	(.L_120 - .L_119)
	.align		4
.L_119:
        /*028c*/ 	.word	index@($__internal_7_$__cuda_sm70_shflsync_bfly_p)
        /*0290*/ 	.word	0x00000000


	//----- nvinfo : EIATTR_FRAME_SIZE
	.align		4
.L_120:
        /*0294*/ 	.byte	0x04, 0x11
        /*0296*/ 	.short	(.L_122 - .L_121)
	.align		4
.L_121:
        /*0298*/ 	.word	index@(_ZN7cutlass13device_kernelIN5flash19enable_sm80_to_sm89INS1_16FlashAttnFwdSm80INS1_25CollectiveMainloopFwdSm80ILi8ELi1ELb0EN4cute5tupleIJNS5_1CILi128EEENS7_ILi96EEENS7_ILi256EEEEEELi256ENS_6half_tEfNS_4arch4Sm80ELb1ELb0ELb1ELb0ELb1ELb0ELb1ELb0EEENS1_21CollectiveEpilogueFwdINS6_IJS8_SA_S9_EEENS6_IJNS7_ILi1EEESI_SI_EEESC_SE_Li256ELb0ELb1ELb0ELb0EEENS1_30DynamicPersistentTileSchedulerILi256ELi256ELb0ELb1ELb0EEEEEEEEEvNT_6ParamsE)
        /*029c*/ 	.word	0x00000088


	//----- nvinfo : EIATTR_REGCOUNT
	.align		4
.L_122:
        /*02a0*/ 	.byte	0x04, 0x2f
        /*02a2*/ 	.short	(.L_124 - .L_123)
	.align		4
.L_123:
        /*02a4*/ 	.word	index@(_ZN7cutlass13device_kernelIN5flash19enable_sm80_to_sm89INS1_16FlashAttnFwdSm80INS1_25CollectiveMainloopFwdSm80ILi8ELi1ELb0EN4cute5tupleIJNS5_1CILi128EEENS7_ILi48EEENS7_ILi256EEEEEELi256ENS_6half_tEfNS_4arch4Sm80ELb0ELb1ELb1ELb1ELb1ELb1ELb1ELb0EEENS1_21CollectiveEpilogueFwdINS6_IJS8_SA_S9_EEENS6_IJNS7_ILi1EEESI_SI_EEESC_SE_Li256ELb1ELb1ELb0ELb0EEENS1_19SingleTileSchedulerILb1ELb0ELb1ELi128EEEEEEEEEvNT_6ParamsE)
        /*02a8*/ 	.word	0x000000ff


	//----- nvinfo : EIATTR_FRAME_SIZE
	.align		4
.L_124:
        /*02ac*/ 	.byte	0x04, 0x11
        /*02ae*/ 	.short	(.L_126 - .L_125)
	.align		4
.L_125:
        /*02b0*/ 	.word	index@($__internal_6_$__cuda_sm70_shflsync_idx_p)
        /*02b4*/ 	.word	0x00000000


	//----- nvinfo : EIATTR_FRAME_SIZE
	.align		4
.L_126:
        /*02b8*/ 	.byte	0x04, 0x11
        /*02ba*/ 	.short	(.L_128 - .L_127)
	.align		4
.L_127:
        /*02bc*/ 	.word	index@($__internal_5_$__cuda_sm70_shflsync_bfly_p)
        /*02c0*/ 	.word	0x00000000


	//----- nvinfo : EIATTR_FRAME_SIZE
	.align		4
.L_128:
        /*02c4*/ 	.byte	0x04, 0x11
        /*02c6*/ 	.short	(.L_130 - .L_129)
	.align		4
.L_129:
        /*02c8*/ 	.word	index@($_ZN7cutlass13device_kernelIN5flash19enable_sm80_to_sm89INS1_16FlashAttnFwdSm80INS1_25CollectiveMainloopFwdSm80ILi8ELi1ELb0EN4cute5tupleIJNS5_1CILi128EEENS7_ILi48EEENS7_ILi256EEEEEELi256ENS_6half_tEfNS_4arch4Sm80ELb0ELb1ELb1ELb1ELb1ELb1ELb1ELb0EEENS1_21CollectiveEpilogueFwdINS6_IJS8_SA_S9_EEENS6_IJNS7_ILi1EEESI_SI_EEESC_SE_Li256ELb1ELb1ELb0ELb0EEENS1_19SingleTileSchedulerILb1ELb0ELb1ELi128EEEEEEEEEvNT_6ParamsE$_ZZN5flash25CollectiveMainloopFwdSm80ILi8ELi1ELb0EN4cute5tupleIJNS1_1CILi128EEENS3_ILi48EEENS3_ILi256EEEEEELi256EN7cutlass6half_tEfNS8_4arch4Sm80ELb0ELb1ELb1ELb1ELb1ELb1ELb1ELb0EE3mmaINS_16FlashAttnFwdSm80ISC_NS_21CollectiveEpilogueFwdINS2_IJS4_S6_S5_EEENS2_IJNS3_ILi1EEESH_SH_EEES9_SB_Li256ELb1ELb1ELb0ELb0EEENS_19SingleTileSchedulerILb1ELb0ELb1ELi128EEEE13SharedStorageENS1_6TensorINS1_11ArrayEngineIfLm128EEENS1_6LayoutINS2_IJNS2_IJNS3_ILi2EEESS_EEESH_NS3_ILi32EEEEEENS2_IJNS2_IJSH_SS_EEENS3_ILi0EEENS3_ILi4EEEEEEEEEENS_7SoftmaxILi2ELi0EEEEEbRKNSC_6ParamsERT0_RT1_iRKNS_16SeqlenInfoQKNewKILb1ELb1EEENS2_IJiiiiEEERT_ENKUlvE_clEv)
        /*02cc*/ 	.word	0x00000000


	//----- nvinfo : EIATTR_FRAME_SIZE
	.align		4
.L_130:
        /*02d0*/ 	.byte	0x04, 0x11
        /*02d2*/ 	.short	(.L_132 - .L_131)
	.align		4
.L_131:
        /*02d4*/ 	.word	index@(_ZN7cutlass13device_kernelIN5flash19enable_sm80_to_sm89INS1_16FlashAttnFwdSm80INS1_25CollectiveMainloopFwdSm80ILi8ELi1ELb0EN4cute5tupleIJNS5_1CILi128EEENS7_ILi48EEENS7_ILi256EEEEEELi256ENS_6half_tEfNS_4arch4Sm80ELb0ELb1ELb1ELb1ELb1ELb1ELb1ELb0EEENS1_21CollectiveEpilogueFwdINS6_IJS8_SA_S9_EEENS6_IJNS7_ILi1EEESI_SI_EEESC_SE_Li256ELb1ELb1ELb0ELb0EEENS1_19SingleTileSchedulerILb1ELb0ELb1ELi128EEEEEEEEEvNT_6ParamsE)
        /*02d8*/ 	.word	0x00000078


	//----- nvinfo : EIATTR_REGCOUNT
	.align		4
.L_132:
        /*02dc*/ 	.byte	0x04, 0x2f
        /*02de*/ 	.short	(.L_134 - .L_133)
	.align		4
.L_133:
        /*02e0*/ 	.word	index@(_ZN7cutlass13device_kernelIN5flash19enable_sm80_to_sm89INS1_16FlashAttnFwdSm80INS1_25CollectiveMainloopFwdSm80ILi8ELi1ELb0EN4cute5tupleIJNS5_1CILi128EEENS7_ILi64EEENS7_ILi256EEEEEELi256ENS_6half_tEfNS_4arch4Sm80ELb0ELb1ELb1ELb1ELb1ELb0ELb1ELb0EEENS1_21CollectiveEpilogueFwdINS6_IJS8_SA_S9_EEENS6_IJNS7_ILi1EEESI_SI_EEESC_SE_Li256ELb1ELb1ELb0ELb0EEENS1_19SingleTileSchedulerILb1ELb0ELb1ELi128EEEEEEEEEvNT_6ParamsE)
        /*02e4*/ 	.word	0x000000ff


	//----- nvinfo : EIATTR_FRAME_SIZE
	.align		4
.L_134:
        /*02e8*/ 	.byte	0x04, 0x11
        /*02ea*/ 	.short	(.L_136 - .L_135)
	.align		4
.L_135:
        /*02ec*/ 	.word	index@(_ZN7cutlass13device_kernelIN5flash19enable_sm80_to_sm89INS1_16FlashAttnFwdSm80INS1_25CollectiveMainloopFwdSm80ILi8ELi1ELb0EN4cute5tupleIJNS5_1CILi128EEENS7_ILi64EEENS7_ILi256EEEEEELi256ENS_6half_tEfNS_4arch4Sm80ELb0ELb1ELb1ELb1ELb1ELb0ELb1ELb0EEENS1_21CollectiveEpilogueFwdINS6_IJS8_SA_S9_EEENS6_IJNS7_ILi1EEESI_SI_EEESC_SE_Li256ELb1ELb1ELb0ELb0EEENS1_19SingleTileSchedulerILb1ELb0ELb1ELi128EEEEEEEEEvNT_6ParamsE)
        /*02f0*/ 	.word	0x00000038


	//----- nvinfo : EIATTR_REGCOUNT
	.align		4
.L_136:
        /*02f4*/ 	.byte	0x04, 0x2f
        /*02f6*/ 	.short	(.L_138 - .L_137)
	.align		4
.L_137:
        /*02f8*/ 	.word	index@(_ZN7cutlass13device_kernelIN5flash19enable_sm80_to_sm89INS1_16FlashAttnFwdSm80INS1_25CollectiveMainloopFwdSm80ILi8ELi1ELb0EN4cute5tupleIJNS5_1CILi128EEENS7_ILi64EEENS7_ILi256EEEEEELi256ENS_6half_tEfNS_4arch4Sm80ELb0ELb1ELb1ELb0ELb1ELb0ELb1ELb0EEENS1_21CollectiveEpilogueFwdINS6_IJS8_SA_S9_EEENS6_IJNS7_ILi1EEESI_SI_EEESC_SE_Li256ELb0ELb1ELb0ELb0EEENS1_19SingleTileSchedulerILb0ELb0ELb1ELi128EEEEEEEEEvNT_6ParamsE)
        /*02fc*/ 	.word	0x000000ff


	//----- nvinfo : EIATTR_FRAME_SIZE
	.align		4
.L_138:
        /*0300*/ 	.byte	0x04, 0x11
        /*0302*/ 	.short	(.L_140 - .L_139)
	.align		4
.L_139:
        /*0304*/ 	.word	index@(_ZN7cutlass13device_kernelIN5flash19enable_sm80_to_sm89INS1_16FlashAttnFwdSm80INS1_25CollectiveMainloopFwdSm80ILi8ELi1ELb0EN4cute5tupleIJNS5_1CILi128EEENS7_ILi64EEENS7_ILi256EEEEEELi256ENS_6half_tEfNS_4arch4Sm80ELb0ELb1ELb1ELb0ELb1ELb0ELb1ELb0EEENS1_21CollectiveEpilogueFwdINS6_IJS8_SA_S9_EEENS6_IJNS7_ILi1EEESI_SI_EEESC_SE_Li256ELb0ELb1ELb0ELb0EEENS1_19SingleTileSchedulerILb0ELb0ELb1ELi128EEEEEEEEEvNT_6ParamsE)
        /*0308*/ 	.word	0x00000030


	//----- nvinfo : EIATTR_REGCOUNT
	.align		4
.L_140:
        /*030c*/ 	.byte	0x04, 0x2f
        /*030e*/ 	.short	(.L_142 - .L_141)
	.align		4
.L_141:
        /*0310*/ 	.word	index@(_ZN7cutlass13device_kernelIN5flash19enable_sm80_to_sm89INS1_16FlashAttnFwdSm80INS1_25CollectiveMainloopFwdSm80ILi8ELi1ELb0EN4cute5tupleIJNS5_1CILi128EEENS7_ILi48EEENS7_ILi256EEEEEELi256ENS_6half_tEfNS_4arch4Sm80ELb0ELb0ELb1ELb1ELb1ELb1ELb1ELb0EEENS1_21CollectiveEpilogueFwdINS6_IJS8_SA_S9_EEENS6_IJNS7_ILi1EEESI_SI_EEESC_SE_Li256ELb1ELb1ELb0ELb0EEENS1_19SingleTileSchedulerILb1ELb0ELb1ELi128EEEEEEEEEvNT_6ParamsE)
        /*0314*/ 	.word	0x000000ff


	//----- nvinfo : EIATTR_FRAME_SIZE
	.align		4
.L_142:
        /*0318*/ 	.byte	0x04, 0x11
        /*031a*/ 	.short	(.L_144 - .L_143)
	.align		4
.L_143:
        /*031c*/ 	.word	index@($__internal_4_$__cuda_sm70_shflsync_idx_p)
        /*0320*/ 	.word	0x00000000


	//----- nvinfo : EIATTR_FRAME_SIZE
	.align		4
.L_144:
        /*0324*/ 	.byte	0x04, 0x11
        /*0326*/ 	.short	(.L_146 - .L_145)
	.align		4
.L_145:
        /*0328*/ 	.word	index@(_ZN7cutlass13device_kernelIN5flash19enable_sm80_to_sm89INS1_16FlashAttnFwdSm80INS1_25CollectiveMainloopFwdSm80ILi8ELi1ELb0EN4cute5tupleIJNS5_1CILi128EEENS7_ILi48EEENS7_ILi256EEEEEELi256ENS_6half_tEfNS_4arch4Sm80ELb0ELb0ELb1ELb1ELb1ELb1ELb1ELb0EEENS1_21CollectiveEpilogueFwdINS6_IJS8_SA_S9_EEENS6_IJNS7_ILi1EEESI_SI_EEESC_SE_Li256ELb1ELb1ELb0ELb0EEENS1_19SingleTileSchedulerILb1ELb0ELb1ELi128EEEEEEEEEvNT_6ParamsE)
        /*032c*/ 	.word	0x00000000


	//----- nvinfo : EIATTR_REGCOUNT
	.align		4
.L_146:
        /*0330*/ 	.byte	0x04, 0x2f
        /*0332*/ 	.short	(.L_148 - .L_147)
	.align		4
.L_147:
        /*0334*/ 	.word	index@(_ZN7cutlass13device_kernelIN5flash19enable_sm80_to_sm89INS1_16FlashAttnFwdSm80INS1_25CollectiveMainloopFwdSm80ILi8ELi1ELb0EN4cute5tupleIJNS5_1CILi128EEENS7_ILi96EEENS7_ILi256EEEEEELi256ENS_6half_tEfNS_4arch4Sm80ELb0ELb0ELb1ELb1ELb1ELb0ELb1ELb0EEENS1_21CollectiveEpilogueFwdINS6_IJS8_SA_S9_EEENS6_IJNS7_ILi1EEESI_SI_EEESC_SE_Li256ELb1ELb1ELb0ELb0EEENS1_19SingleTileSchedulerILb1ELb0ELb1ELi128EEEEEEEEEvNT_6ParamsE)
        /*0338*/ 	.word	0x000000ff


	//----- nvinfo : EIATTR_FRAME_SIZE
	.align		4
.L_148:
        /*033c*/ 	.byte	0x04, 0x11
        /*033e*/ 	.short	(.L_150 - .L_149)
	.align		4
.L_149:
        /*0340*/ 	.word	index@(_ZN7cutlass13device_kernelIN5flash19enable_sm80_to_sm89INS1_16FlashAttnFwdSm80INS1_25CollectiveMainloopFwdSm80ILi8ELi1ELb0EN4cute5tupleIJNS5_1CILi128EEENS7_ILi96EEENS7_ILi256EEEEEELi256ENS_6half_tEfNS_4arch4Sm80ELb0ELb0ELb1ELb1ELb1ELb0ELb1ELb0EEENS1_21CollectiveEpilogueFwdINS6_IJS8_SA_S9_EEENS6_IJNS7_ILi1EEESI_SI_EEESC_SE_Li256ELb1ELb1ELb0ELb0EEENS1_19SingleTileSchedulerILb1ELb0ELb1ELi128EEEEEEEEEvNT_6ParamsE)
        /*0344*/ 	.word	0x00000060


	//----- nvinfo : EIATTR_REGCOUNT
	.align		4
.L_150:
        /*0348*/ 	.byte	0x04, 0x2f
        /*034a*/ 	.short	(.L_152 - .L_151)
	.align		4
.L_151:
        /*034c*/ 	.word	index@(_ZN7cutlass13device_kernelIN5flash19enable_sm80_to_sm89INS1_16FlashAttnFwdSm80INS1_25CollectiveMainloopFwdSm80ILi8ELi1ELb0EN4cute5tupleIJNS5_1CILi128EEENS7_ILi96EEENS7_ILi256EEEEEELi256ENS_6half_tEfNS_4arch4Sm80ELb0ELb0ELb1ELb0ELb1ELb0ELb1ELb0EEENS1_21CollectiveEpilogueFwdINS6_IJS8_SA_S9_EEENS6_IJNS7_ILi1EEESI_SI_EEESC_SE_Li256ELb0ELb1ELb0ELb0EEENS1_19SingleTileSchedulerILb0ELb0ELb1ELi128EEEEEEEEEvNT_6ParamsE)
        /*0350*/ 	.word	0x000000ff


	//----- nvinfo : EIATTR_FRAME_SIZE
	.align		4
.L_152:
        /*0354*/ 	.byte	0x04, 0x11
        /*0356*/ 	.short	(.L_154 - .L_153)
	.align		4
.L_153:
        /*0358*/ 	.word	index@(_ZN7cutlass13device_kernelIN5flash19enable_sm80_to_sm89INS1_16FlashAttnFwdSm80INS1_25CollectiveMainloopFwdSm80ILi8ELi1ELb0EN4cute5tupleIJNS5_1CILi128EEENS7_ILi96EEENS7_ILi256EEEEEELi256ENS_6half_tEfNS_4arch4Sm80ELb0ELb0ELb1ELb0ELb1ELb0ELb1ELb0EEENS1_21CollectiveEpilogueFwdINS6_IJS8_SA_S9_EEENS6_IJNS7_ILi1EEESI_SI_EEESC_SE_Li256ELb0ELb1ELb0ELb0EEENS1_19SingleTileSchedulerILb0ELb0ELb1ELi128EEEEEEEEEvNT_6ParamsE)
        /*035c*/ 	.word	0x00000090


	//----- nvinfo : EIATTR_REGCOUNT
	.align		4
.L_154:
        /*0360*/ 	.byte	0x04, 0x2f
        /*0362*/ 	.short	(.L_156 - .L_155)
	.align		4
.L_155:
        /*0364*/ 	.word	index@(_ZN7cutlass13device_kernelIN5flash19enable_sm80_to_sm89INS1_16FlashAttnFwdSm80INS1_25CollectiveMainloopFwdSm80ILi8ELi1ELb0EN4cute5tupleIJNS5_1CILi128EEENS7_ILi32EEENS7_ILi256EEEEEELi256ENS_6half_tEfNS_4arch4Sm80ELb1ELb0ELb1ELb1ELb1ELb1ELb1ELb0EEENS1_21CollectiveEpilogueFwdINS6_IJS8_SA_S9_EEENS6_IJNS7_ILi1EEESI_SI_EEESC_SE_Li256ELb1ELb1ELb0ELb0EEENS1_19SingleTileSchedulerILb1ELb0ELb1ELi128EEEEEEEEEvNT_6ParamsE)
        /*0368*/ 	.word	0x000000fb


	//----- nvinfo : EIATTR_FRAME_SIZE
	.align		4
.L_156:
        /*036c*/ 	.byte	0x04, 0x11
        /*036e*/ 	.short	(.L_158 - .L_157)
	.align		4
.L_157:
        /*0370*/ 	.word	index@(_ZN7cutlass13device_kernelIN5flash19enable_sm80_to_sm89INS1_16FlashAttnFwdSm80INS1_25CollectiveMainloopFwdSm80ILi8ELi1ELb0EN4cute5tupleIJNS5_1CILi128EEENS7_ILi32EEENS7_ILi256EEEEEELi256ENS_6half_tEfNS_4arch4Sm80ELb1ELb0ELb1ELb1ELb1ELb1ELb1ELb0EEENS1_21CollectiveEpilogueFwdINS6_IJS8_SA_S9_EEENS6_IJNS7_ILi1EEESI_SI_EEESC_SE_Li256ELb1ELb1ELb0ELb0EEENS1_19SingleTileSchedulerILb1ELb0ELb1ELi128EEEEEEEEEvNT_6ParamsE)
        /*0374*/ 	.word	0x00000000


	//----- nvinfo : EIATTR_REGCOUNT
	.align		4
.L_158:
        /*0378*/ 	.byte	0x04, 0x2f
        /*037a*/ 	.short	(.L_160 - .L_159)
	.align		4
.L_159:
        /*037c*/ 	.word	index@(_ZN7cutlass13device_kernelIN5flash19enable_sm80_to_sm89INS1_16FlashAttnFwdSm80INS1_25CollectiveMainloopFwdSm80ILi8ELi1ELb1EN4cute5tupleIJNS5_1CILi128EEENS7_ILi64EEENS7_ILi256EEEEEELi256ENS_6half_tEfNS_4arch4Sm80ELb1ELb0ELb1ELb1ELb1ELb0ELb1ELb0EEENS1_21CollectiveEpilogueFwdINS6_IJS8_SA_S9_EEENS6_IJNS7_ILi1EEESI_SI_EEESC_SE_Li256ELb1ELb1ELb0ELb0EEENS1_19SingleTileSchedulerILb1ELb0ELb1ELi128EEEEEEEEEvNT_6ParamsE)
        /*0380*/ 	.word	0x000000ff


	//----- nvinfo : EIATTR_FRAME_SIZE
	.align		4
.L_160:
        /*0384*/ 	.byte	0x04, 0x11
        /*0386*/ 	.short	(.L_162 - .L_161)
	.align		4
.L_161:
        /*0388*/ 	.word	index@(_ZN7cutlass13device_kernelIN5flash19enable_sm80_to_sm89INS1_16FlashAttnFwdSm80INS1_25CollectiveMainloopFwdSm80ILi8ELi1ELb1EN4cute5tupleIJNS5_1CILi128EEENS7_ILi64EEENS7_ILi256EEEEEELi256ENS_6half_tEfNS_4arch4Sm80ELb1ELb0ELb1ELb1ELb1ELb0ELb1ELb0EEENS1_21CollectiveEpilogueFwdINS6_IJS8_SA_S9_EEENS6_IJNS7_ILi1EEESI_SI_EEESC_SE_Li256ELb1ELb1ELb0ELb0EEENS1_19SingleTileSchedulerILb1ELb0ELb1ELi128EEEEEEEEEvNT_6ParamsE)
        /*038c*/ 	.word	0x00000108


	//----- nvinfo : EIATTR_REGCOUNT
	.align		4
.L_162:
        /*0390*/ 	.byte	0x04, 0x2f
        /*0392*/ 	.short	(.L_164 - .L_163)
	.align		4
.L_163:
        /*0394*/ 	.word	index@(_ZN7cutlass13device_kernelIN5flash19enable_sm80_to_sm89INS1_16FlashAttnFwdSm80INS1_25CollectiveMainloopFwdSm80ILi8ELi1ELb1EN4cute5tupleIJNS5_1CILi128EEENS7_ILi64EEENS7_ILi256EEEEEELi256ENS_6half_tEfNS_4arch4Sm80ELb1ELb0ELb1ELb0ELb1ELb0ELb1ELb0EEENS1_21CollectiveEpilogueFwdINS6_IJS8_SA_S9_EEENS6_IJNS7_ILi1EEESI_SI_EEESC_SE_Li256ELb0ELb1ELb0ELb0EEENS1_30DynamicPersistentTileSchedulerILi256ELi256ELb0ELb1ELb0EEEEEEEEEvNT_6ParamsE)
        /*0398*/ 	.word	0x000000ff


	//----- nvinfo : EIATTR_FRAME_SIZE
	.align		4
.L_164:
        /*039c*/ 	.byte	0x04, 0x11
        /*039e*/ 	.short	(.L_166 - .L_165)
	.align		4
.L_165:
        /*03a0*/ 	.word	index@($__internal_3_$__cuda_sm70_shflsync_idx_p)
        /*03a4*/ 	.word	0x00000000


	//----- nvinfo : EIATTR_FRAME_SIZE
	.align		4
.L_166:
        /*03a8*/ 	.byte	0x04, 0x11
        /*03aa*/ 	.short	(.L_168 - .L_167)
	.align		4
.L_167:
        /*03ac*/ 	.word	index@($__internal_2_$__cuda_sm70_shflsync_bfly_p)
        /*03b0*/ 	.word	0x00000000


	//----- nvinfo : EIATTR_FRAME_SIZE
	.align		4
.L_168:
        /*03b4*/ 	.byte	0x04, 0x11
        /*03b6*/ 	.short	(.L_170 - .L_169)
	.align		4
.L_169:
        /*03b8*/ 	.word	index@(_ZN7cutlass13device_kernelIN5flash19enable_sm80_to_sm89INS1_16FlashAttnFwdSm80INS1_25CollectiveMainloopFwdSm80ILi8ELi1ELb1EN4cute5tupleIJNS5_1CILi128EEENS7_ILi64EEENS7_ILi256EEEEEELi256ENS_6half_tEfNS_4arch4Sm80ELb1ELb0ELb1ELb0ELb1ELb0ELb1ELb0EEENS1_21CollectiveEpilogueFwdINS6_IJS8_SA_S9_EEENS6_IJNS7_ILi1EEESI_SI_EEESC_SE_Li256ELb0ELb1ELb0ELb0EEENS1_30DynamicPersistentTileSchedulerILi256ELi256ELb0ELb1ELb0EEEEEEEEEvNT_6ParamsE)
        /*03bc*/ 	.word	0x00000130


	//----- nvinfo : EIATTR_REGCOUNT
	.align		4
.L_170:
        /*03c0*/ 	.byte	0x04, 0x2f
        /*03c2*/ 	.short	(.L_172 - .L_171)
	.align		4
.L_171:
        /*03c4*/ 	.word	index@(_ZN7cutlass13device_kernelIN5flash19enable_sm80_to_sm89INS1_16FlashAttnFwdSm80INS1_25CollectiveMainloopFwdSm80ILi8ELi1ELb0EN4cute5tupleIJNS5_1CILi128EEENS7_ILi32EEENS7_ILi256EEEEEELi256ENS_6half_tEfNS_4arch4Sm80ELb0ELb1ELb1ELb1ELb1ELb1ELb1ELb0EEENS1_21CollectiveEpilogueFwdINS6_IJS8_SA_S9_EEENS6_IJNS7_ILi1EEESI_SI_EEESC_SE_Li256ELb1ELb1ELb0ELb0EEENS1_19SingleTileSchedulerILb1ELb0ELb1ELi128EEEEEEEEEvNT_6ParamsE)
        /*03c8*/ 	.word	0x000000fb


	//----- nvinfo : EIATTR_FRAME_SIZE
	.align		4
.L_172:
        /*03cc*/ 	.byte	0x04, 0x11
        /*03ce*/ 	.short	(.L_174 - .L_173)
	.align		4
.L_173:
        /*03d0*/ 	.word	index@(_ZN7cutlass13device_kernelIN5flash19enable_sm80_to_sm89INS1_16FlashAttnFwdSm80INS1_25CollectiveMainloopFwdSm80ILi8ELi1ELb0EN4cute5tupleIJNS5_1CILi128EEENS7_ILi32EEENS7_ILi256EEEEEELi256ENS_6half_tEfNS_4arch4Sm80ELb0ELb1ELb1ELb1ELb1ELb1ELb1ELb0EEENS1_21CollectiveEpilogueFwdINS6_IJS8_SA_S9_EEENS6_IJNS7_ILi1EEESI_SI_EEESC_SE_Li256ELb1ELb1ELb0ELb0EEENS1_19SingleTileSchedulerILb1ELb0ELb1ELi128EEEEEEEEEvNT_6ParamsE)
        /*03d4*/ 	.word	0x00000000


	//----- nvinfo : EIATTR_REGCOUNT
	.align		4
.L_174:
        /*03d8*/ 	.byte	0x04, 0x2f
        /*03da*/ 	.short	(.L_176 - .L_175)
	.align		4
.L_175:
        /*03dc*/ 	.word	index@(_ZN7cutlass13device_kernelIN5flash19enable_sm80_to_sm89INS1_16FlashAttnFwdSm80INS1_25CollectiveMainloopFwdSm80ILi8ELi1ELb1EN4cute5tupleIJNS5_1CILi128EEENS7_ILi48EEENS7_ILi256EEEEEELi256ENS_6half_tEfNS_4arch4Sm80ELb0ELb1ELb1ELb1ELb1ELb0ELb1ELb0EEENS1_21CollectiveEpilogueFwdINS6_IJS8_SA_S9_EEENS6_IJNS7_ILi1EEESI_SI_EEESC_SE_Li256ELb1ELb1ELb0ELb0EEENS1_19SingleTileSchedulerILb1ELb0ELb1ELi128EEEEEEEEEvNT_6ParamsE)
        /*03e0*/ 	.word	0x000000ff


	//----- nvinfo : EIATTR_FRAME_SIZE
	.align		4
.L_176:
        /*03e4*/ 	.byte	0x04, 0x11
        /*03e6*/ 	.short	(.L_178 - .L_177)
	.align		4
.L_177:
        /*03e8*/ 	.word	index@($__internal_1_$__cuda_sm70_shflsync_idx_p)
        /*03ec*/ 	.word	0x00000000


	//----- nvinfo : EIATTR_FRAME_SIZE
	.align		4
.L_178:
        /*03f0*/ 	.byte	0x04, 0x11
        /*03f2*/ 	.short	(.L_180 - .L_179)
	.align		4
.L_179:
        /*03f4*/ 	.word	index@(_ZN7cutlass13device_kernelIN5flash19enable_sm80_to_sm89INS1_16FlashAttnFwdSm80INS1_25CollectiveMainloopFwdSm80ILi8ELi1ELb1EN4cute5tupleIJNS5_1CILi128EEENS7_ILi48EEENS7_ILi256EEEEEELi256ENS_6half_tEfNS_4arch4Sm80ELb0ELb1ELb1ELb1ELb1ELb0ELb1ELb0EEENS1_21CollectiveEpilogueFwdINS6_IJS8_SA_S9_EEENS6_IJNS7_ILi1EEESI_SI_EEESC_SE_Li256ELb1ELb1ELb0ELb0EEENS1_19SingleTileSchedulerILb1ELb0ELb1ELi128EEEEEEEEEvNT_6ParamsE)
        /*03f8*/ 	.word	0x00000068


	//----- nvinfo : EIATTR_REGCOUNT
	.align		4
.L_180:
        /*03fc*/ 	.byte	0x04, 0x2f
        /*03fe*/ 	.short	(.L_182 - .L_181)
	.align		4
.L_181:
        /*0400*/ 	.word	index@(_ZN7cutlass13device_kernelIN5flash19enable_sm80_to_sm89INS1_16FlashAttnFwdSm80INS1_25CollectiveMainloopFwdSm80ILi8ELi1ELb1EN4cute5tupleIJNS5_1CILi128EEENS7_ILi48EEENS7_ILi256EEEEEELi256ENS_6half_tEfNS_4arch4Sm80ELb0ELb1ELb1ELb0ELb1ELb0ELb1ELb0EEENS1_21CollectiveEpilogueFwdINS6_IJS8_SA_S9_EEENS6_IJNS7_ILi1EEESI_SI_EEESC_SE_Li256ELb0ELb1ELb0ELb0EEENS1_19SingleTileSchedulerILb0ELb0ELb1ELi128EEEEEEEEEvNT_6ParamsE)
        /*0404*/ 	.word	0x000000ff


	//----- nvinfo : EIATTR_FRAME_SIZE
	.align		4
.L_182:
        /*0408*/ 	.byte	0x04, 0x11
        /*040a*/ 	.short	(.L_184 - .L_183)
	.align		4
.L_183:
        /*040c*/ 	.word	index@($__internal_0_$__cuda_sm70_shflsync_idx_p)
        /*0410*/ 	.word	0x00000000


	//----- nvinfo : EIATTR_FRAME_SIZE
	.align		4
.L_184:
        /*0414*/ 	.byte	0x04, 0x11
        /*0416*/ 	.short	(.L_186 - .L_185)
	.align		4
.L_185:
        /*0418*/ 	.word	index@(_ZN7cutlass13device_kernelIN5flash19enable_sm80_to_sm89INS1_16FlashAttnFwdSm80INS1_25CollectiveMainloopFwdSm80ILi8ELi1ELb1EN4cute5tupleIJNS5_1CILi128EEENS7_ILi48EEENS7_ILi256EEEEEELi256ENS_6half_tEfNS_4arch4Sm80ELb0ELb1ELb1ELb0ELb1ELb0ELb1ELb0EEENS1_21CollectiveEpilogueFwdINS6_IJS8_SA_S9_EEENS6_IJNS7_ILi1EEESI_SI_EEESC_SE_Li256ELb0ELb1ELb0ELb0EEENS1_19SingleTileSchedulerILb0ELb0ELb1ELi128EEEEEEEEEvNT_6ParamsE)
        /*041c*/ 	.word	0x00000068


	//----- nvinfo : EIATTR_REGCOUNT
	.align		4
.L_186:
        /*0420*/ 	.byte	0x04, 0x2f
        /*0422*/ 	.short	(.L_188 - .L_187)
	.align		4
.L_187:
        /*0424*/ 	.word	index@(_ZN7cutlass13device_kernelIN5flash19enable_sm80_to_sm89INS1_16FlashAttnFwdSm80INS1_25CollectiveMainloopFwdSm80ILi8ELi1ELb0EN4cute5tupleIJNS5_1CILi128EEENS7_ILi32EEENS7_ILi256EEEEEELi256ENS_6half_tEfNS_4arch4Sm80ELb0ELb0ELb1ELb1ELb1ELb1ELb1ELb0EEENS1_21CollectiveEpilogueFwdINS6_IJS8_SA_S9_EEENS6_IJNS7_ILi1EEESI_SI_EEESC_SE_Li256ELb1ELb1ELb0ELb0EEENS1_19SingleTileSchedulerILb1ELb0ELb1ELi128EEEEEEEEEvNT_6ParamsE)
        /*0428*/ 	.word	0x000000f8


	//----- nvinfo : EIATTR_FRAME_SIZE
	.align		4
.L_188:
        /*042c*/ 	.byte	0x04, 0x11
        /*042e*/ 	.short	(.L_190 - .L_189)
	.align		4
.L_189:
        /*0430*/ 	.word	index@(_ZN7cutlass13device_kernelIN5flash19enable_sm80_to_sm89INS1_16FlashAttnFwdSm80INS1_25CollectiveMainloopFwdSm80ILi8ELi1ELb0EN4cute5tupleIJNS5_1CILi128EEENS7_ILi32EEENS7_ILi256EEEEEELi256ENS_6half_tEfNS_4arch4Sm80ELb0ELb0ELb1ELb1ELb1ELb1ELb1ELb0EEENS1_21CollectiveEpilogueFwdINS6_IJS8_SA_S9_EEENS6_IJNS7_ILi1EEESI_SI_EEESC_SE_Li256ELb1ELb1ELb0ELb0EEENS1_19SingleTileSchedulerILb1ELb0ELb1ELi128EEEEEEEEEvNT_6ParamsE)
        /*0434*/ 	.word	0x00000000


	//----- nvinfo : EIATTR_REGCOUNT
	.align		4
.L_190:
        /*0438*/ 	.byte	0x04, 0x2f
        /*043a*/ 	.short	(.L_192 - .L_191)
	.align		4
.L_191:
        /*043c*/ 	.word	index@(_ZN7cutlass13device_kernelIN5flash19enable_sm80_to_sm89INS1_16FlashAttnFwdSm80INS1_25CollectiveMainloopFwdSm80ILi8ELi1ELb1EN4cute5tupleIJNS5_1CILi128EEENS7_ILi64EEENS7_ILi256EEEEEELi256ENS_6half_tEfNS_4arch4Sm80ELb0ELb0ELb1ELb1ELb1ELb0ELb1ELb0EEENS1_21CollectiveEpilogueFwdINS6_IJS8_SA_S9_EEENS6_IJNS7_ILi1EEESI_SI_EEESC_SE_Li256ELb1ELb1ELb0ELb0EEENS1_19SingleTileSchedulerILb1ELb0ELb1ELi128EEEEEEEEEvNT_6ParamsE)
        /*0440*/ 	.word	0x000000ff


	//----- nvinfo : EIATTR_FRAME_SIZE
	.align		4
.L_192:
        /*0444*/ 	.byte	0x04, 0x11
        /*0446*/ 	.short	(.L_194 - .L_193)
	.align		4
.L_193:
        /*0448*/ 	.word	index@(_ZN7cutlass13device_kernelIN5flash19enable_sm80_to_sm89INS1_16FlashAttnFwdSm80INS1_25CollectiveMainloopFwdSm80ILi8ELi1ELb1EN4cute5tupleIJNS5_1CILi128EEENS7_ILi64EEENS7_ILi256EEEEEELi256ENS_6half_tEfNS_4arch4Sm80ELb0ELb0ELb1ELb1ELb1ELb0ELb1ELb0EEENS1_21CollectiveEpilogueFwdINS6_IJS8_SA_S9_EEENS6_IJNS7_ILi1EEESI_SI_EEESC_SE_Li256ELb1ELb1ELb0ELb0EEENS1_19SingleTileSchedulerILb1ELb0ELb1ELi128EEEEEEEEEvNT_6ParamsE)
        /*044c*/ 	.word	0x000000a8


	//----- nvinfo : EIATTR_REGCOUNT
	.align		4
.L_194:
        /*0450*/ 	.byte	0x04, 0x2f
        /*0452*/ 	.short	(.L_196 - .L_195)
	.align		4
.L_195:
        /*0454*/ 	.word	index@(_ZN7cutlass13device_kernelIN5flash19enable_sm80_to_sm89INS1_16FlashAttnFwdSm80INS1_25CollectiveMainloopFwdSm80ILi8ELi1ELb1EN4cute5tupleIJNS5_1CILi128EEENS7_ILi64EEENS7_ILi256EEEEEELi256ENS_6half_tEfNS_4arch4Sm80ELb0ELb0ELb1ELb0ELb1ELb0ELb1ELb0EEENS1_21CollectiveEpilogueFwdINS6_IJS8_SA_S9_EEENS6_IJNS7_ILi1EEESI_SI_EEESC_SE_Li256ELb0ELb1ELb0ELb0EEENS1_19SingleTileSchedulerILb0ELb0ELb1ELi128EEEEEEEEEvNT_6ParamsE)
        /*0458*/ 	.word	0x000000ff


	//----- nvinfo : EIATTR_FRAME_SIZE
	.align		4
.L_196:
        /*045c*/ 	.byte	0x04, 0x11
        /*045e*/ 	.short	(.L_198 - .L_197)
	.align		4
.L_197:
        /*0460*/ 	.word	index@(_ZN7cutlass13device_kernelIN5flash19enable_sm80_to_sm89INS1_16FlashAttnFwdSm80INS1_25CollectiveMainloopFwdSm80ILi8ELi1ELb1EN4cute5tupleIJNS5_1CILi128EEENS7_ILi64EEENS7_ILi256EEEEEELi256ENS_6half_tEfNS_4arch4Sm80ELb0ELb0ELb1ELb0ELb1ELb0ELb1ELb0EEENS1_21CollectiveEpilogueFwdINS6_IJS8_SA_S9_EEENS6_IJNS7_ILi1EEESI_SI_EEESC_SE_Li256ELb0ELb1ELb0ELb0EEENS1_19SingleTileSchedulerILb0ELb0ELb1ELi128EEEEEEEEEvNT_6ParamsE)
        /*0464*/ 	.word	0x000000c0


	//----- nvinfo : EIATTR_MIN_STACK_SIZE
	.align		4
.L_198:
        /*0468*/ 	.byte	0x04, 0x12
        /*046a*/ 	.short	(.L_200 - .L_199)
	.align		4
.L_199:
        /*046c*/ 	.word	index@(_ZN7cutlass13device_kernelIN5flash19enable_sm80_to_sm89INS1_16FlashAttnFwdSm80INS1_25CollectiveMainloopFwdSm80ILi8ELi1ELb1EN4cute5tupleIJNS5_1CILi128EEENS7_ILi64EEENS7_ILi256EEEEEELi256ENS_6half_tEfNS_4arch4Sm80ELb0ELb0ELb1ELb0ELb1ELb0ELb1ELb0EEENS1_21CollectiveEpilogueFwdINS6_IJS8_SA_S9_EEENS6_IJNS7_ILi1EEESI_SI_EEESC_SE_Li256ELb0ELb1ELb0ELb0EEENS1_19SingleTileSchedulerILb0ELb0ELb1ELi128EEEEEEEEEvNT_6ParamsE)
        /*0470*/ 	.word	0x000000c0


	//----- nvinfo : EIATTR_MIN_STACK_SIZE
	.align		4
.L_200:
        /*0474*/ 	.byte	0x04, 0x12
        /*0476*/ 	.short	(.L_202 - .L_201)
	.align		4
.L_201:
        /*0478*/ 	.word	index@(_ZN7cutlass13device_kernelIN5flash19enable_sm80_to_sm89INS1_16FlashAttnFwdSm80INS1_25CollectiveMainloopFwdSm80ILi8ELi1ELb1EN4cute5tupleIJNS5_1CILi128EEENS7_ILi64EEENS7_ILi256EEEEEELi256ENS_6half_tEfNS_4arch4Sm80ELb0ELb0ELb1ELb1ELb1ELb0ELb1ELb0EEENS1_21CollectiveEpilogueFwdINS6_IJS8_SA_S9_EEENS6_IJNS7_ILi1EEESI_SI_EEESC_SE_Li256ELb1ELb1ELb0ELb0EEENS1_19SingleTileSchedulerILb1ELb0ELb1ELi128EEEEEEEEEvNT_6ParamsE)
        /*047c*/ 	.word	0x000000a8


	//----- nvinfo : EIATTR_MIN_STACK_SIZE
	.align		4
.L_202:
        /*0480*/ 	.byte	0x04, 0x12
        /*0482*/ 	.short	(.L_204 - .L_203)
	.align		4
.L_203:
        /*0484*/ 	.word	index@(_ZN7cutlass13device_kernelIN5flash19enable_sm80_to_sm89INS1_16FlashAttnFwdSm80INS1_25CollectiveMainloopFwdSm80ILi8ELi1ELb0EN4cute5tupleIJNS5_1CILi128EEENS7_ILi32EEENS7_ILi256EEEEEELi256ENS_6half_tEfNS_4arch4Sm80ELb0ELb0ELb1ELb1ELb1ELb1ELb1ELb0EEENS1_21CollectiveEpilogueFwdINS6_IJS8_SA_S9_EEENS6_IJNS7_ILi1EEESI_SI_EEESC_SE_Li256ELb1ELb1ELb0ELb0EEENS1_19SingleTileSchedulerILb1ELb0ELb1ELi128EEEEEEEEEvNT_6ParamsE)
        /*0488*/ 	.word	0x00000000


	//----- nvinfo : EIATTR_MIN_STACK_SIZE
	.align		4
.L_204:
        /*048c*/ 	.byte	0x04, 0x12
        /*048e*/ 	.short	(.L_206 - .L_205)
	.align		4
.L_205:
        /*0490*/ 	.word	index@(_ZN7cutlass13device_kernelIN5flash19enable_sm80_to_sm89INS1_16FlashAttnFwdSm80INS1_25CollectiveMainloopFwdSm80ILi8ELi1ELb1EN4cute5tupleIJNS5_1CILi128EEENS7_ILi48EEENS7_ILi256EEEEEELi256ENS_6half_tEfNS_4arch4Sm80ELb0ELb1ELb1ELb0ELb1ELb0ELb1ELb0EEENS1_21CollectiveEpilogueFwdINS6_IJS8_SA_S9_EEENS6_IJNS7_ILi1EEESI_SI_EEESC_SE_Li256ELb0ELb1ELb0ELb0EEENS1_19SingleTileSchedulerILb0ELb0ELb1ELi128EEEEEEEEEvNT_6ParamsE)
        /*0494*/ 	.word	0x00000068


	//----- nvinfo : EIATTR_MIN_STACK_SIZE
	.align		4
.L_206:
        /*0498*/ 	.byte	0x04, 0x12
        /*049a*/ 	.short	(.L_208 - .L_207)
	.align		4
.L_207:
        /*049c*/ 	.word	index@(_ZN7cutlass13device_kernelIN5flash19enable_sm80_to_sm89INS1_16FlashAttnFwdSm80INS1_25CollectiveMainloopFwdSm80ILi8ELi1ELb1EN4cute5tupleIJNS5_1CILi128EEENS7_ILi48EEENS7_ILi256EEEEEELi256ENS_6half_tEfNS_4arch4Sm80ELb0ELb1ELb1ELb1ELb1ELb0ELb1ELb0EEENS1_21CollectiveEpilogueFwdINS6_IJS8_SA_S9_EEENS6_IJNS7_ILi1EEESI_SI_EEESC_SE_Li256ELb1ELb1ELb0ELb0EEENS1_19SingleTileSchedulerILb1ELb0ELb1ELi128EEEEEEEEEvNT_6ParamsE)
        /*04a0*/ 	.word	0x00000068


	//----- nvinfo : EIATTR_MIN_STACK_SIZE
	.align		4
.L_208:
        /*04a4*/ 	.byte	0x04, 0x12
        /*04a6*/ 	.short	(.L_210 - .L_209)
	.align		4
.L_209:
        /*04a8*/ 	.word	index@(_ZN7cutlass13device_kernelIN5flash19enable_sm80_to_sm89INS1_16FlashAttnFwdSm80INS1_25CollectiveMainloopFwdSm80ILi8ELi1ELb0EN4cute5tupleIJNS5_1CILi128EEENS7_ILi32EEENS7_ILi256EEEEEELi256ENS_6half_tEfNS_4arch4Sm80ELb0ELb1ELb1ELb1ELb1ELb1ELb1ELb0EEENS1_21CollectiveEpilogueFwdINS6_IJS8_SA_S9_EEENS6_IJNS7_ILi1EEESI_SI_EEESC_SE_Li256ELb1ELb1ELb0ELb0EEENS1_19SingleTileSchedulerILb1ELb0ELb1ELi128EEEEEEEEEvNT_6ParamsE)
        /*04ac*/ 	.word	0x00000000


	//----- nvinfo : EIATTR_MIN_STACK_SIZE
	.align		4
.L_210:
        /*04b0*/ 	.byte	0x04, 0x12
        /*04b2*/ 	.short	(.L_212 - .L_211)
	.align		4
.L_211:
        /*04b4*/ 	.word	index@(_ZN7cutlass13device_kernelIN5flash19enable_sm80_to_sm89INS1_16FlashAttnFwdSm80INS1_25CollectiveMainloopFwdSm80ILi8ELi1ELb1EN4cute5tupleIJNS5_1CILi128EEENS7_ILi64EEENS7_ILi256EEEEEELi256ENS_6half_tEfNS_4arch4Sm80ELb1ELb0ELb1ELb0ELb1ELb0ELb1ELb0EEENS1_21CollectiveEpilogueFwdINS6_IJS8_SA_S9_EEENS6_IJNS7_ILi1EEESI_SI_EEESC_SE_Li256ELb0ELb1ELb0ELb0EEENS1_30DynamicPersistentTileSchedulerILi256ELi256ELb0ELb1ELb0EEEEEEEEEvNT_6ParamsE)
        /*04b8*/ 	.word	0x00000130


	//----- nvinfo : EIATTR_MIN_STACK_SIZE
	.align		4
.L_212:
        /*04bc*/ 	.byte	0x04, 0x12
        /*04be*/ 	.short	(.L_214 - .L_213)
	.align		4
.L_213:
        /*04c0*/ 	.word	index@(_ZN7cutlass13device_kernelIN5flash19enable_sm80_to_sm89INS1_16FlashAttnFwdSm80INS1_25CollectiveMainloopFwdSm80ILi8ELi1ELb1EN4cute5tupleIJNS5_1CILi128EEENS7_ILi64EEENS7_ILi256EEEEEELi256ENS_6half_tEfNS_4arch4Sm80ELb1ELb0ELb1ELb1ELb1ELb0ELb1ELb0EEENS1_21CollectiveEpilogueFwdINS6_IJS8_SA_S9_EEENS6_IJNS7_ILi1EEESI_SI_EEESC_SE_Li256ELb1ELb1ELb0ELb0EEENS1_19SingleTileSchedulerILb1ELb0ELb1ELi128EEEEEEEEEvNT_6ParamsE)
        /*04c4*/ 	.word	0x00000108


	//----- nvinfo : EIATTR_MIN_STACK_SIZE
	.align		4
.L_214:
        /*04c8*/ 	.byte	0x04, 0x12
        /*04ca*/ 	.short	(.L_216 - .L_215)
	.align		4
.L_215:
        /*04cc*/ 	.word	index@(_ZN7cutlass13device_kernelIN5flash19enable_sm80_to_sm89INS1_16FlashAttnFwdSm80INS1_25CollectiveMainloopFwdSm80ILi8ELi1ELb0EN4cute5tupleIJNS5_1CILi128EEENS7_ILi32EEENS7_ILi256EEEEEELi256ENS_6half_tEfNS_4arch4Sm80ELb1ELb0ELb1ELb1ELb1ELb1ELb1ELb0EEENS1_21CollectiveEpilogueFwdINS6_IJS8_SA_S9_EEENS6_IJNS7_ILi1EEESI_SI_EEESC_SE_Li256ELb1ELb1ELb0ELb0EEENS1_19SingleTileSchedulerILb1ELb0ELb1ELi128EEEEEEEEEvNT_6ParamsE)
        /*04d0*/ 	.word	0x00000000


	//----- nvinfo : EIATTR_MIN_STACK_SIZE
	.align		4
.L_216:
        /*04d4*/ 	.byte	0x04, 0x12
        /*04d6*/ 	.short	(.L_218 - .L_217)
	.align		4
.L_217:
        /*04d8*/ 	.word	index@(_ZN7cutlass13device_kernelIN5flash19enable_sm80_to_sm89INS1_16FlashAttnFwdSm80INS1_25CollectiveMainloopFwdSm80ILi8ELi1ELb0EN4cute5tupleIJNS5_1CILi128EEENS7_ILi96EEENS7_ILi256EEEEEELi256ENS_6half_tEfNS_4arch4Sm80ELb0ELb0ELb1ELb0ELb1ELb0ELb1ELb0EEENS1_21CollectiveEpilogueFwdINS6_IJS8_SA_S9_EEENS6_IJNS7_ILi1EEESI_SI_EEESC_SE_Li256ELb0ELb1ELb0ELb0EEENS1_19SingleTileSchedulerILb0ELb0ELb1ELi128EEEEEEEEEvNT_6ParamsE)
        /*04dc*/ 	.word	0x00000090


	//----- nvinfo : EIATTR_MIN_STACK_SIZE
	.align		4
.L_218:
        /*04e0*/ 	.byte	0x04, 0x12
        /*04e2*/ 	.short	(.L_220 - .L_219)
	.align		4
.L_219:
        /*04e4*/ 	.word	index@(_ZN7cutlass13device_kernelIN5flash19enable_sm80_to_sm89INS1_16FlashAttnFwdSm80INS1_25CollectiveMainloopFwdSm80ILi8ELi1ELb0EN4cute5tupleIJNS5_1CILi128EEENS7_ILi96EEENS7_ILi256EEEEEELi256ENS_6half_tEfNS_4arch4Sm80ELb0ELb0ELb1ELb1ELb1ELb0ELb1ELb0EEENS1_21CollectiveEpilogueFwdINS6_IJS8_SA_S9_EEENS6_IJNS7_ILi1EEESI_SI_EEESC_SE_Li256ELb1ELb1ELb0ELb0EEENS1_19SingleTileSchedulerILb1ELb0ELb1ELi128EEEEEEEEEvNT_6ParamsE)
        /*04e8*/ 	.word	0x00000060


	//----- nvinfo : EIATTR_MIN_STACK_SIZE
	.align		4
.L_220:
        /*04ec*/ 	.byte	0x04, 0x12
        /*04ee*/ 	.short	(.L_222 - .L_221)
	.align		4
.L_221:
        /*04f0*/ 	.word	index@(_ZN7cutlass13device_kernelIN5flash19enable_sm80_to_sm89INS1_16FlashAttnFwdSm80INS1_25CollectiveMainloopFwdSm80ILi8ELi1ELb0EN4cute5tupleIJNS5_1CILi128EEENS7_ILi48EEENS7_ILi256EEEEEELi256ENS_6half_tEfNS_4arch4Sm80ELb0ELb0ELb1ELb1ELb1ELb1ELb1ELb0EEENS1_21CollectiveEpilogueFwdINS6_IJS8_SA_S9_EEENS6_IJNS7_ILi1EEESI_SI_EEESC_SE_Li256ELb1ELb1ELb0ELb0EEENS1_19SingleTileSchedulerILb1ELb0ELb1ELi128EEEEEEEEEvNT_6ParamsE)
        /*04f4*/ 	.word	0x00000000


	//----- nvinfo : EIATTR_MIN_STACK_SIZE
	.align		4
.L_222:
        /*04f8*/ 	.byte	0x04, 0x12
        /*04fa*/ 	.short	(.L_224 - .L_223)
	.align		4
.L_223:
        /*04fc*/ 	.word	index@(_ZN7cutlass13device_kernelIN5flash19enable_sm80_to_sm89INS1_16FlashAttnFwdSm80INS1_25CollectiveMainloopFwdSm80ILi8ELi1ELb0EN4cute5tupleIJNS5_1CILi128EEENS7_ILi64EEENS7_ILi256EEEEEELi256ENS_6half_tEfNS_4arch4Sm80ELb0ELb1ELb1ELb0ELb1ELb0ELb1ELb0EEENS1_21CollectiveEpilogueFwdINS6_IJS8_SA_S9_EEENS6_IJNS7_ILi1EEESI_SI_EEESC_SE_Li256ELb0ELb1ELb0ELb0EEENS1_19SingleTileSchedulerILb0ELb0ELb1ELi128EEEEEEEEEvNT_6ParamsE)
        /*0500*/ 	.word	0x00000030


	//----- nvinfo : EIATTR_MIN_STACK_SIZE
	.align		4
.L_224:
        /*0504*/ 	.byte	0x04, 0x12
        /*0506*/ 	.short	(.L_226 - .L_225)
	.align		4
.L_225:
        /*0508*/ 	.word	index@(_ZN7cutlass13device_kernelIN5flash19enable_sm80_to_sm89INS1_16FlashAttnFwdSm80INS1_25CollectiveMainloopFwdSm80ILi8ELi1ELb0EN4cute5tupleIJNS5_1CILi128EEENS7_ILi64EEENS7_ILi256EEEEEELi256ENS_6half_tEfNS_4arch4Sm80ELb0ELb1ELb1ELb1ELb1ELb0ELb1ELb0EEENS1_21CollectiveEpilogueFwdINS6_IJS8_SA_S9_EEENS6_IJNS7_ILi1EEESI_SI_EEESC_SE_Li256ELb1ELb1ELb0ELb0EEENS1_19SingleTileSchedulerILb1ELb0ELb1ELi128EEEEEEEEEvNT_6ParamsE)
        /*050c*/ 	.word	0x00000038


	//----- nvinfo : EIATTR_MIN_STACK_SIZE
	.align		4
.L_226:
        /*0510*/ 	.byte	0x04, 0x12
        /*0512*/ 	.short	(.L_228 - .L_227)
	.align		4
.L_227:
        /*0514*/ 	.word	index@(_ZN7cutlass13device_kernelIN5flash19enable_sm80_to_sm89INS1_16FlashAttnFwdSm80INS1_25CollectiveMainloopFwdSm80ILi8ELi1ELb0EN4cute5tupleIJNS5_1CILi128EEENS7_ILi48EEENS7_ILi256EEEEEELi256ENS_6half_tEfNS_4arch4Sm80ELb0ELb1ELb1ELb1ELb1ELb1ELb1ELb0EEENS1_21CollectiveEpilogueFwdINS6_IJS8_SA_S9_EEENS6_IJNS7_ILi1EEESI_SI_EEESC_SE_Li256ELb1ELb1ELb0ELb0EEENS1_19SingleTileSchedulerILb1ELb0ELb1ELi128EEEEEEEEEvNT_6ParamsE)
        /*0518*/ 	.word	0x00000078


	//----- nvinfo : EIATTR_MIN_STACK_SIZE
	.align		4
.L_228:
        /*051c*/ 	.byte	0x04, 0x12
        /*051e*/ 	.short	(.L_230 - .L_229)
	.align		4
.L_229:
        /*0520*/ 	.word	index@(_ZN7cutlass13device_kernelIN5flash19enable_sm80_to_sm89INS1_16FlashAttnFwdSm80INS1_25CollectiveMainloopFwdSm80ILi8ELi1ELb0EN4cute5tupleIJNS5_1CILi128EEENS7_ILi96EEENS7_ILi256EEEEEELi256ENS_6half_tEfNS_4arch4Sm80ELb1ELb0ELb1ELb0ELb1ELb0ELb1ELb0EEENS1_21CollectiveEpilogueFwdINS6_IJS8_SA_S9_EEENS6_IJNS7_ILi1EEESI_SI_EEESC_SE_Li256ELb0ELb1ELb0ELb0EEENS1_30DynamicPersistentTileSchedulerILi256ELi256ELb0ELb1ELb0EEEEEEEEEvNT_6ParamsE)
        /*0524*/ 	.word	0x00000088


	//----- nvinfo : EIATTR_MIN_STACK_SIZE
	.align		4
.L_230:
        /*0528*/ 	.byte	0x04, 0x12
        /*052a*/ 	.short	(.L_232 - .L_231)
	.align		4
.L_231:
        /*052c*/ 	.word	index@(_ZN7cutlass13device_kernelIN5flash19enable_sm80_to_sm89INS1_16FlashAttnFwdSm80INS1_25CollectiveMainloopFwdSm80ILi8ELi1ELb0EN4cute5tupleIJNS5_1CILi128EEENS7_ILi96EEENS7_ILi256EEEEEELi256ENS_6half_tEfNS_4arch4Sm80ELb1ELb0ELb1ELb1ELb1ELb0ELb1ELb0EEENS1_21CollectiveEpilogueFwdINS6_IJS8_SA_S9_EEENS6_IJNS7_ILi1EEESI_SI_EEESC_SE_Li256ELb1ELb1ELb0ELb0EEENS1_19SingleTileSchedulerILb1ELb0ELb1ELi128EEEEEEEEEvNT_6ParamsE)
        /*0530*/ 	.word	0x00000070


	//----- nvinfo : EIATTR_MIN_STACK_SIZE
	.align		4
.L_232:
        /*0534*/ 	.byte	0x04, 0x12
        /*0536*/ 	.short	(.L_234 - .L_233)
	.align		4
.L_233:
        /*0538*/ 	.word	index@(_ZN7cutlass13device_kernelIN5flash19enable_sm80_to_sm89INS1_16FlashAttnFwdSm80INS1_25CollectiveMainloopFwdSm80ILi8ELi1ELb0EN4cute5tupleIJNS5_1CILi128EEENS7_ILi48EEENS7_ILi256EEEEEELi256ENS_6half_tEfNS_4arch4Sm80ELb1ELb0ELb1ELb1ELb1ELb1ELb1ELb0EEENS1_21CollectiveEpilogueFwdINS6_IJS8_SA_S9_EEENS6_IJNS7_ILi1EEESI_SI_EEESC_SE_Li256ELb1ELb1ELb0ELb0EEENS1_19SingleTileSchedulerILb1ELb0ELb1ELi128EEEEEEEEEvNT_6ParamsE)
        /*053c*/ 	.word	0x00000000


	//----- nvinfo : EIATTR_MIN_STACK_SIZE
	.align		4
.L_234:
        /*0540*/ 	.byte	0x04, 0x12
        /*0542*/ 	.short	(.L_236 - .L_235)
	.align		4
.L_235:
        /*0544*/ 	.word	index@(_ZN7cutlass13device_kernelIN5flash19enable_sm80_to_sm89INS1_16FlashAttnFwdSm80INS1_25CollectiveMainloopFwdSm80ILi8ELi1ELb1EN4cute5tupleIJNS5_1CILi128EEENS7_ILi64EEENS7_ILi256EEEEEELi256ENS_6half_tEfNS_4arch4Sm80ELb0ELb0ELb0ELb0ELb1ELb0ELb1ELb0EEENS1_21CollectiveEpilogueFwdINS6_IJS8_SA_S9_EEENS6_IJNS7_ILi1EEESI_SI_EEESC_SE_Li256ELb0ELb1ELb0ELb0EEENS1_19SingleTileSchedulerILb0ELb0ELb1ELi128EEEEEEEEEvNT_6ParamsE)
        /*0548*/ 	.word	0x000000b0


	//----- nvinfo : EIATTR_MIN_STACK_SIZE
	.align		4
.L_236:
        /*054c*/ 	.byte	0x04, 0x12
        /*054e*/ 	.short	(.L_238 - .L_237)
	.align		4
.L_237:
        /*0550*/ 	.word	index@(_ZN7cutlass13device_kernelIN5flash19enable_sm80_to_sm89INS1_16FlashAttnFwdSm80INS1_25CollectiveMainloopFwdSm80ILi8ELi1ELb1EN4cute5tupleIJNS5_1CILi128EEENS7_ILi64EEENS7_ILi256EEEEEELi256ENS_6half_tEfNS_4arch4Sm80ELb0ELb0ELb0ELb1ELb1ELb0ELb1ELb0EEENS1_21CollectiveEpilogueFwdINS6_IJS8_SA_S9_EEENS6_IJNS7_ILi1EEESI_SI_EEESC_SE_Li256ELb1ELb1ELb0ELb0EEENS1_19SingleTileSchedulerILb1ELb0ELb1ELi128EEEEEEEEEvNT_6ParamsE)
        /*0554*/ 	.word	0x00000098


	//----- nvinfo : EIATTR_MIN_STACK_SIZE
	.align		4
.L_238:
        /*0558*/ 	.byte	0x04, 0x12
        /*055a*/ 	.short	(.L_240 - .L_239)
	.align		4
.L_239:
        /*055c*/ 	.word	index@(_ZN7cutlass13device_kernelIN5flash19enable_sm80_to_sm89INS1_16FlashAttnFwdSm80INS1_25CollectiveMainloopFwdSm80ILi8ELi1ELb0EN4cute5tupleIJNS5_1CILi128EEENS7_ILi32EEENS7_ILi256EEEEEELi256ENS_6half_tEfNS_4arch4Sm80ELb0ELb0ELb0ELb1ELb1ELb1ELb1ELb0EEENS1_21CollectiveEpilogueFwdINS6_IJS8_SA_S9_EEENS6_IJNS7_ILi1EEESI_SI_EEESC_SE_Li256ELb1ELb1ELb0ELb0EEENS1_19SingleTileSchedulerILb1ELb0ELb1ELi128EEEEEEEEEvNT_6ParamsE)
        /*0560*/ 	.word	0x00000000


	//----- nvinfo : EIATTR_MIN_STACK_SIZE
	.align		4
.L_240:
        /*0564*/ 	.byte	0x04, 0x12
        /*0566*/ 	.short	(.L_242 - .L_241)
	.align		4
.L_241:
        /*0568*/ 	.word	index@(_ZN7cutlass13device_kernelIN5flash19enable_sm80_to_sm89INS1_16FlashAttnFwdSm80INS1_25CollectiveMainloopFwdSm80ILi8ELi1ELb1EN4cute5tupleIJNS5_1CILi128EEENS7_ILi48EEENS7_ILi256EEEEEELi256ENS_6half_tEfNS_4arch4Sm80ELb0ELb1ELb0ELb0ELb1ELb0ELb1ELb0EEENS1_21CollectiveEpilogueFwdINS6_IJS8_SA_S9_EEENS6_IJNS7_ILi1EEESI_SI_EEESC_SE_Li256ELb0ELb1ELb0ELb0EEENS1_19SingleTileSchedulerILb0ELb0ELb1ELi128EEEEEEEEEvNT_6ParamsE)
        /*056c*/ 	.word	0x00000080


	//----- nvinfo : EIATTR_MIN_STACK_SIZE
	.align		4
.L_242:
        /*0570*/ 	.byte	0x04, 0x12
        /*0572*/ 	.short	(.L_244 - .L_243)
	.align		4
.L_243:
        /*0574*/ 	.word	index@(_ZN7cutlass13device_kernelIN5flash19enable_sm80_to_sm89INS1_16FlashAttnFwdSm80INS1_25CollectiveMainloopFwdSm80ILi8ELi1ELb1EN4cute5tupleIJNS5_1CILi128EEENS7_ILi48EEENS7_ILi256EEEEEELi256ENS_6half_tEfNS_4arch4Sm80ELb0ELb1ELb0ELb1ELb1ELb0ELb1ELb0EEENS1_21CollectiveEpilogueFwdINS6_IJS8_SA_S9_EEENS6_IJNS7_ILi1EEESI_SI_EEESC_SE_Li256ELb1ELb1ELb0ELb0EEENS1_19SingleTileSchedulerILb1ELb0ELb1ELi128EEEEEEEEEvNT_6ParamsE)
        /*0578*/ 	.word	0x00000080


	//----- nvinfo : EIATTR_MIN_STACK_SIZE
	.align		4
.L_244:
        /*057c*/ 	.byte	0x04, 0x12
        /*057e*/ 	.short	(.L_246 - .L_245)
	.align		4
.L_245:
        /*0580*/ 	.word	index@(_ZN7cutlass13device_kernelIN5flash19enable_sm80_to_sm89INS1_16FlashAttnFwdSm80INS1_25CollectiveMainloopFwdSm80ILi8ELi1ELb0EN4cute5tupleIJNS5_1CILi128EEENS7_ILi32EEENS7_ILi256EEEEEELi256ENS_6half_tEfNS_4arch4Sm80ELb0ELb1ELb0ELb1ELb1ELb1ELb1ELb0EEENS1_21CollectiveEpilogueFwdINS6_IJS8_SA_S9_EEENS6_IJNS7_ILi1EEESI_SI_EEESC_SE_Li256ELb1ELb1ELb0ELb0EEENS1_19SingleTileSchedulerILb1ELb0ELb1ELi128EEEEEEEEEvNT_6ParamsE)
        /*0584*/ 	.word	0x00000000


	//----- nvinfo : EIATTR_MIN_STACK_SIZE
	.align		4
.L_246:
        /*0588*/ 	.byte	0x04, 0x12
        /*058a*/ 	.short	(.L_248 - .L_247)
	.align		4
.L_247:
        /*058c*/ 	.word	index@(_ZN7cutlass13device_kernelIN5flash19enable_sm80_to_sm89INS1_16FlashAttnFwdSm80INS1_25CollectiveMainloopFwdSm80ILi8ELi1ELb1EN4cute5tupleIJNS5_1CILi128EEENS7_ILi64EEENS7_ILi256EEEEEELi256ENS_6half_tEfNS_4arch4Sm80ELb1ELb0ELb0ELb0ELb1ELb0ELb1ELb0EEENS1_21CollectiveEpilogueFwdINS6_IJS8_SA_S9_EEENS6_IJNS7_ILi1EEESI_SI_EEESC_SE_Li256ELb0ELb1ELb0ELb0EEENS1_30DynamicPersistentTileSchedulerILi256ELi256ELb0ELb1ELb0EEEEEEEEEvNT_6ParamsE)
        /*0590*/ 	.word	0x00000128


	//----- nvinfo : EIATTR_MIN_STACK_SIZE
	.align		4
.L_248:
        /*0594*/ 	.byte	0x04, 0x12
        /*0596*/ 	.short	(.L_250 - .L_249)
	.align		4
.L_249:
        /*0598*/ 	.word	index@(_ZN7cutlass13device_kernelIN5flash19enable_sm80_to_sm89INS1_16FlashAttnFwdSm80INS1_25CollectiveMainloopFwdSm80ILi8ELi1ELb1EN4cute5tupleIJNS5_1CILi128EEENS7_ILi64EEENS7_ILi256EEEEEELi256ENS_6half_tEfNS_4arch4Sm80ELb1ELb0ELb0ELb1ELb1ELb0ELb1ELb0EEENS1_21CollectiveEpilogueFwdINS6_IJS8_SA_S9_EEENS6_IJNS7_ILi1EEESI_SI_EEESC_SE_Li256ELb1ELb1ELb0ELb0EEENS1_19SingleTileSchedulerILb1ELb0ELb1ELi128EEEEEEEEEvNT_6ParamsE)
        /*059c*/ 	.word	0x000000e0


	//----- nvinfo : EIATTR_MIN_STACK_SIZE
	.align		4
.L_250:
        /*05a0*/ 	.byte	0x04, 0x12
        /*05a2*/ 	.short	(.L_252 - .L_251)
	.align		4
.L_251:
        /*05a4*/ 	.word	index@(_ZN7cutlass13device_kernelIN5flash19enable_sm80_to_sm89INS1_16FlashAttnFwdSm80INS1_25CollectiveMainloopFwdSm80ILi8ELi1ELb0EN4cute5tupleIJNS5_1CILi128EEENS7_ILi32EEENS7_ILi256EEEEEELi256ENS_6half_tEfNS_4arch4Sm80ELb1ELb0ELb0ELb1ELb1ELb1ELb1ELb0EEENS1_21CollectiveEpilogueFwdINS6_IJS8_SA_S9_EEENS6_IJNS7_ILi1EEESI_SI_EEESC_SE_Li256ELb1ELb1ELb0ELb0EEENS1_19SingleTileSchedulerILb1ELb0ELb1ELi128EEEEEEEEEvNT_6ParamsE)
        /*05a8*/ 	.word	0x00000000


	//----- nvinfo : EIATTR_MIN_STACK_SIZE
	.align		4
.L_252:
        /*05ac*/ 	.byte	0x04, 0x12
        /*05ae*/ 	.short	(.L_254 - .L_253)
	.align		4
.L_253:
        /*05b0*/ 	.word	index@(_ZN7cutlass13device_kernelIN5flash19enable_sm80_to_sm89INS1_16FlashAttnFwdSm80INS1_25CollectiveMainloopFwdSm80ILi8ELi1ELb0EN4cute5tupleIJNS5_1CILi128EEENS7_ILi96EEENS7_ILi256EEEEEELi256ENS_6half_tEfNS_4arch4Sm80ELb0ELb0ELb0ELb0ELb1ELb0ELb1ELb0EEENS1_21CollectiveEpilogueFwdINS6_IJS8_SA_S9_EEENS6_IJNS7_ILi1EEESI_SI_EEESC_SE_Li256ELb0ELb1ELb0ELb0EEENS1_19SingleTileSchedulerILb0ELb0ELb1ELi128EEEEEEEEEvNT_6ParamsE)
        /*05b4*/ 	.word	0x00000060


	//----- nvinfo : EIATTR_MIN_STACK_SIZE
	.align		4
.L_254:
        /*05b8*/ 	.byte	0x04, 0x12
        /*05ba*/ 	.short	(.L_256 - .L_255)
	.align		4
.L_255:
        /*05bc*/ 	.word	index@(_ZN7cutlass13device_kernelIN5flash19enable_sm80_to_sm89INS1_16FlashAttnFwdSm80INS1_25CollectiveMainloopFwdSm80ILi8ELi1ELb0EN4cute5tupleIJNS5_1CILi128EEENS7_ILi96EEENS7_ILi256EEEEEELi256ENS_6half_tEfNS_4arch4Sm80ELb0ELb0ELb0ELb1ELb1ELb0ELb1ELb0EEENS1_21CollectiveEpilogueFwdINS6_IJS8_SA_S9_EEENS6_IJNS7_ILi1EEESI_SI_EEESC_SE_Li256ELb1ELb1ELb0ELb0EEENS1_19SingleTileSchedulerILb1ELb0ELb1ELi128EEEEEEEEEvNT_6ParamsE)
        /*05c0*/ 	.word	0x00000048


	//----- nvinfo : EIATTR_MIN_STACK_SIZE
	.align		4
.L_256:
        /*05c4*/ 	.byte	0x04, 0x12
        /*05c6*/ 	.short	(.L_258 - .L_257)
	.align		4
.L_257:
        /*05c8*/ 	.word	index@(_ZN7cutlass13device_kernelIN5flash19enable_sm80_to_sm89INS1_16FlashAttnFwdSm80INS1_25CollectiveMainloopFwdSm80ILi8ELi1ELb0EN4cute5tupleIJNS5_1CILi128EEENS7_ILi48EEENS7_ILi256EEEEEELi256ENS_6half_tEfNS_4arch4Sm80ELb0ELb0ELb0ELb1ELb1ELb1ELb1ELb0EEENS1_21CollectiveEpilogueFwdINS6_IJS8_SA_S9_EEENS6_IJNS7_ILi1EEESI_SI_EEESC_SE_Li256ELb1ELb1ELb0ELb0EEENS1_19SingleTileSchedulerILb1ELb0ELb1ELi128EEEEEEEEEvNT_6ParamsE)
        /*05cc*/ 	.word	0x00000000


	//----- nvinfo : EIATTR_MIN_STACK_SIZE
	.align		4
.L_258:
        /*05d0*/ 	.byte	0x04, 0x12
        /*05d2*/ 	.short	(.L_260 - .L_259)
	.align		4
.L_259:
        /*05d4*/ 	.word	index@(_ZN7cutlass13device_kernelIN5flash19enable_sm80_to_sm89INS1_16FlashAttnFwdSm80INS1_25CollectiveMainloopFwdSm80ILi8ELi1ELb0EN4cute5tupleIJNS5_1CILi128EEENS7_ILi64EEENS7_ILi256EEEEEELi256ENS_6half_tEfNS_4arch4Sm80ELb0ELb1ELb0ELb0ELb1ELb0ELb1ELb0EEENS1_21CollectiveEpilogueFwdINS6_IJS8_SA_S9_EEENS6_IJNS7_ILi1EEESI_SI_EEESC_SE_Li256ELb0ELb1ELb0ELb0EEENS1_19SingleTileSchedulerILb0ELb0ELb1ELi128EEEEEEEEEvNT_6ParamsE)
        /*05d8*/ 	.word	0x00000000


	//----- nvinfo : EIATTR_MIN_STACK_SIZE
	.align		4
.L_260:
        /*05dc*/ 	.byte	0x04, 0x12
        /*05de*/ 	.short	(.L_262 - .L_261)
	.align		4
.L_261:
        /*05e0*/ 	.word	index@(_ZN7cutlass13device_kernelIN5flash19enable_sm80_to_sm89INS1_16FlashAttnFwdSm80INS1_25CollectiveMainloopFwdSm80ILi8ELi1ELb0EN4cute5tupleIJNS5_1CILi128EEENS7_ILi64EEENS7_ILi256EEEEEELi256ENS_6half_tEfNS_4arch4Sm80ELb0ELb1ELb0ELb1ELb1ELb0ELb1ELb0EEENS1_21CollectiveEpilogueFwdINS6_IJS8_SA_S9_EEENS6_IJNS7_ILi1EEESI_SI_EEESC_SE_Li256ELb1ELb1ELb0ELb0EEENS1_19SingleTileSchedulerILb1ELb0ELb1ELi128EEEEEEEEEvNT_6ParamsE)
        /*05e4*/ 	.word	0x00000000


	//----- nvinfo : EIATTR_MIN_STACK_SIZE
	.align		4
.L_262:
        /*05e8*/ 	.byte	0x04, 0x12
        /*05ea*/ 	.short	(.L_264 - .L_263)
	.align		4
.L_263:
        /*05ec*/ 	.word	index@(_ZN7cutlass13device_kernelIN5flash19enable_sm80_to_sm89INS1_16FlashAttnFwdSm80INS1_25CollectiveMainloopFwdSm80ILi8ELi1ELb0EN4cute5tupleIJNS5_1CILi128EEENS7_ILi48EEENS7_ILi256EEEEEELi256ENS_6half_tEfNS_4arch4Sm80ELb0ELb1ELb0ELb1ELb1ELb1ELb1ELb0EEENS1_21CollectiveEpilogueFwdINS6_IJS8_SA_S9_EEENS6_IJNS7_ILi1EEESI_SI_EEESC_SE_Li256ELb1ELb1ELb0ELb0EEENS1_19SingleTileSchedulerILb1ELb0ELb1ELi128EEEEEEEEEvNT_6ParamsE)
        /*05f0*/ 	.word	0x00000070


	//----- nvinfo : EIATTR_MIN_STACK_SIZE
	.align		4
.L_264:
        /*05f4*/ 	.byte	0x04, 0x12
        /*05f6*/ 	.short	(.L_266 - .L_265)
	.align		4
.L_265:
        /*05f8*/ 	.word	index@(_ZN7cutlass13device_kernelIN5flash19enable_sm80_to_sm89INS1_16FlashAttnFwdSm80INS1_25CollectiveMainloopFwdSm80ILi8ELi1ELb0EN4cute5tupleIJNS5_1CILi128EEENS7_ILi96EEENS7_ILi256EEEEEELi256ENS_6half_tEfNS_4arch4Sm80ELb1ELb0ELb0ELb0ELb1ELb0ELb1ELb0EEENS1_21CollectiveEpilogueFwdINS6_IJS8_SA_S9_EEENS6_IJNS7_ILi1EEESI_SI_EEESC_SE_Li256ELb0ELb1ELb0ELb0EEENS1_30DynamicPersistentTileSchedulerILi256ELi256ELb0ELb1ELb0EEEEEEEEEvNT_6ParamsE)
        /*05fc*/ 	.word	0x00000088


	//----- nvinfo : EIATTR_MIN_STACK_SIZE
	.align		4
.L_266:
        /*0600*/ 	.byte	0x04, 0x12
        /*0602*/ 	.short	(.L_268 - .L_267)
	.align		4
.L_267:
        /*0604*/ 	.word	index@(_ZN7cutlass13device_kernelIN5flash19enable_sm80_to_sm89INS1_16FlashAttnFwdSm80INS1_25CollectiveMainloopFwdSm80ILi8ELi1ELb0EN4cute5tupleIJNS5_1CILi128EEENS7_ILi96EEENS7_ILi256EEEEEELi256ENS_6half_tEfNS_4arch4Sm80ELb1ELb0ELb0ELb1ELb1ELb0ELb1ELb0EEENS1_21CollectiveEpilogueFwdINS6_IJS8_SA_S9_EEENS6_IJNS7_ILi1EEESI_SI_EEESC_SE_Li256ELb1ELb1ELb0ELb0EEENS1_19SingleTileSchedulerILb1ELb0ELb1ELi128EEEEEEEEEvNT_6ParamsE)
        /*0608*/ 	.word	0x00000088


	//----- nvinfo : EIATTR_MIN_STACK_SIZE
	.align		4
.L_268:
        /*060c*/ 	.byte	0x04, 0x12
        /*060e*/ 	.short	(.L_270 - .L_269)
	.align		4
.L_269:
        /*0610*/ 	.word	index@(_ZN7cutlass13device_kernelIN5flash19enable_sm80_to_sm89INS1_16FlashAttnFwdSm80INS1_25CollectiveMainloopFwdSm80ILi8ELi1ELb0EN4cute5tupleIJNS5_1CILi128EEENS7_ILi48EEENS7_ILi256EEEEEELi256ENS_6half_tEfNS_4arch4Sm80ELb1ELb0ELb0ELb1ELb1ELb1ELb1ELb0EEENS1_21CollectiveEpilogueFwdINS6_IJS8_SA_S9_EEENS6_IJNS7_ILi1EEESI_SI_EEESC_SE_Li256ELb1ELb1ELb0ELb0EEENS1_19SingleTileSchedulerILb1ELb0ELb1ELi128EEEEEEEEEvNT_6ParamsE)
        /*0614*/ 	.word	0x00000000
.L_270:


//--------------------- .nv.info._ZN7cutlass13device_kernelIN5flash19enable_sm80_to_sm89INS1_16FlashAttnFwdSm80INS1_25CollectiveMainloopFwdSm80ILi8ELi1ELb1EN4cute5tupleIJNS5_1CILi128EEENS7_ILi64EEENS7_ILi256EEEEEELi256ENS_6half_tEfNS_4arch4Sm80ELb0ELb0ELb1ELb0ELb1ELb0ELb1ELb0EEENS1_21CollectiveEpilogueFwdINS6_IJS8_SA_S9_EEENS6_IJNS7_ILi1EEESI_SI_EEESC_SE_Li256ELb0ELb1ELb0ELb0EEENS1_19SingleTileSchedulerILb0ELb0ELb1ELi128EEEEEEEEEvNT_6ParamsE --------------------------
	.section	.nv.info._ZN7cutlass13device_kernelIN5flash19enable_sm80_to_sm89INS1_16FlashAttnFwdSm80INS1_25CollectiveMainloopFwdSm80ILi8ELi1ELb1EN4cute5tupleIJNS5_1CILi128EEENS7_ILi64EEENS7_ILi256EEEEEELi256ENS_6half_tEfNS_4arch4Sm80ELb0ELb0ELb1ELb0ELb1ELb0ELb1ELb0EEENS1_21CollectiveEpilogueFwdINS6_IJS8_SA_S9_EEENS6_IJNS7_ILi1EEESI_SI_EEESC_SE_Li256ELb0ELb1ELb0ELb0EEENS1_19SingleTileSchedulerILb0ELb0ELb1ELi128EEEEEEEEEvNT_6ParamsE,"",@"SHT_CUDA_INFO"
	.sectionflags	@""
	.align	4


	//----- nvinfo : EIATTR_CUDA_API_VERSION
	.align		4
        /*0000*/ 	.byte	0x04, 0x37
        /*0002*/ 	.short	(.L_272 - .L_271)
.L_271:
        /*0004*/ 	.word	0x00000082


	//----- nvinfo : EIATTR_SW2861232_WAR
	.align		4
.L_272:
        /*0008*/ 	.byte	0x01, 0x35
	.zero		2


	//----- nvinfo : EIATTR_PARAM_CBANK
	.align		4
        /*000c*/ 	.byte	0x04, 0x0a
        /*000e*/ 	.short	(.L_274 - .L_273)
	.align		4
.L_273:
        /*0010*/ 	.word	index@(.nv.constant0._ZN7cutlass13device_kernelIN5flash19enable_sm80_to_sm89INS1_16FlashAttnFwdSm80INS1_25CollectiveMainloopFwdSm80ILi8ELi1ELb1EN4cute5tupleIJNS5_1CILi128EEENS7_ILi64EEENS7_ILi256EEEEEELi256ENS_6half_tEfNS_4arch4Sm80ELb0ELb0ELb1ELb0ELb1ELb0ELb1ELb0EEENS1_21CollectiveEpilogueFwdINS6_IJS8_SA_S9_EEENS6_IJNS7_ILi1EEESI_SI_EEESC_SE_Li256ELb0ELb1ELb0ELb0EEENS1_19SingleTileSchedulerILb0ELb0ELb1ELi128EEEEEEEEEvNT_6ParamsE)
        /*0014*/ 	.short	0x0160
        /*0016*/ 	.short	0x0418


	//----- nvinfo : EIATTR_CBANK_PARAM_SIZE
	.align		4
.L_274:
        /*0018*/ 	.byte	0x03, 0x19
        /*001a*/ 	.short	0x0418


	//----- nvinfo : EIATTR_KPARAM_INFO
	.align		4
        /*001c*/ 	.byte	0x04, 0x17
        /*001e*/ 	.short	(.L_276 - .L_275)
.L_275:
        /*0020*/ 	.word	0x00000000
        /*0024*/ 	.short	0x0000
        /*0026*/ 	.short	0x0000
        /*0028*/ 	.byte	0x00, 0xf0, 0x61, 0x10


	//----- nvinfo : EIATTR_MAXREG_COUNT
	.align		4
.L_276:
        /*002c*/ 	.byte	0x03, 0x1b
        /*002e*/ 	.short	0x00ff


	//----- nvinfo : EIATTR_NUM_BARRIERS
	.align		4
        /*0030*/ 	.byte	0x02, 0x4c
        /*0032*/ 	.byte	0x02
	.zero		1


	//----- nvinfo : EIATTR_ANNOTATIONS
	.align		4
        /*0034*/ 	.byte	0x04, 0x55
        /*0036*/ 	.short	(.L_278 - .L_277)


	//   ....[0]....
.L_277:
        /*0038*/ 	.word	0x00000001
        /*003c*/ 	.byte	0x20, 0x06, 0x00, 0x00, 0x01, 0x00, 0x00, 0x00, 0xb0, 0x08, 0x00, 0x00, 0x01, 0x00, 0x00, 0x00
        /* <DEDUP_REMOVED lines=52> */
        /*038c*/ 	.byte	0x90, 0x97, 0x00, 0x00


	//----- nvinfo : EIATTR_MERCURY_ISA_VERSION
	.align		4
.L_278:
        /*0390*/ 	.byte	0x03, 0x5f
        /*0392*/ 	.short	0x0000


	//----- nvinfo : EIATTR_COOP_GROUP_MASK_REGIDS
	.align		4
        /*0394*/ 	.byte	0x04, 0x29
        /*0396*/ 	.short	(.L_280 - .L_279)


	//   ....[0]....
.L_279:
        /*0398*/ 	.word	0xffffffff


	//   ....[1]....
        /*039c*/ 	.word	0xffffffff


	//   ....[2]....
        /*03a0*/ 	.word	0xffffffff


	//   ....[3]....
        /*03a4*/ 	.word	0xffffffff


	//   ....[4]....
        /*03a8*/ 	.word	0xffffffff


	//   ....[5]....
        /*03ac*/ 	.word	0xffffffff


	//   ....[6]....
        /*03b0*/ 	.word	0xffffffff


	//   ....[7]....
        /*03b4*/ 	.word	0xffffffff


	//   ....[8]....
        /*03b8*/ 	.word	0xffffffff


	//   ....[9]....
        /*03bc*/ 	.word	0xffffffff


	//   ....[10]....
        /*03c0*/ 	.word	0xffffffff


	//   ....[11]....
        /*03c4*/ 	.word	0xffffffff


	//   ....[12]....
        /*03c8*/ 	.word	0xffffffff


	//   ....[13]....
        /*03cc*/ 	.word	0xffffffff


	//   ....[14]....
        /*03d0*/ 	.word	0xffffffff


	//   ....[15]....
        /*03d4*/ 	.word	0xffffffff


	//   ....[16]....
        /*03d8*/ 	.word	0xffffffff


	//   ....[17]....
        /*03dc*/ 	.word	0xffffffff


	//   ....[18]....
        /*03e0*/ 	.word	0xffffffff


	//   ....[19]....
        /*03e4*/ 	.word	0xffffffff


	//   ....[20]....
        /*03e8*/ 	.word	0xffffffff


	//   ....[21]....
        /*03ec*/ 	.word	0xffffffff


	//   ....[22]....
        /*03f0*/ 	.word	0xffffffff


	//   ....[23]....
        /*03f4*/ 	.word	0xffffffff


	//   ....[24]....
        /*03f8*/ 	.word	0xffffffff


	//   ....[25]....
        /*03fc*/ 	.word	0xffffffff


	//   ....[26]....
        /*0400*/ 	.word	0xffffffff


	//   ....[27]....
        /*0404*/ 	.word	0xffffffff


	//   ....[28]....
        /*0408*/ 	.word	0xffffffff


	//   ....[29]....
        /*040c*/ 	.word	0xffffffff


	//   ....[30]....
        /*0410*/ 	.word	0xffffffff


	//   ....[31]....
        /*0414*/ 	.word	0xffffffff


	//   ....[32]....
        /*0418*/ 	.word	0xffffffff


	//   ....[33]....
        /*041c*/ 	.word	0xffffffff


	//   ....[34]....
        /*0420*/ 	.word	0xffffffff


	//   ....[35]....
        /*0424*/ 	.word	0xffffffff


	//   ....[36]....
        /*0428*/ 	.word	0xffffffff


	//   ....[37]....
        /*042c*/ 	.word	0xffffffff


	//   ....[38]....
        /*0430*/ 	.word	0xffffffff


	//   ....[39]....
        /*0434*/ 	.word	0xffffffff


	//   ....[40]....
        /*0438*/ 	.word	0xffffffff


	//   ....[41]....
        /*043c*/ 	.word	0xffffffff


	//   ....[42]....
        /*0440*/ 	.word	0xffffffff


	//   ....[43]....
        /*0444*/ 	.word	0xffffffff


	//   ....[44]....
        /*0448*/ 	.word	0xffffffff


	//   ....[45]....
        /*044c*/ 	.word	0xffffffff


	//   ....[46]....
        /*0450*/ 	.word	0xffffffff


	//   ....[47]....
        /*0454*/ 	.word	0xffffffff


	//   ....[48]....
        /*0458*/ 	.word	0xffffffff


	//   ....[49]....
        /*045c*/ 	.word	0xffffffff


	//   ....[50]....
        /*0460*/ 	.word	0xffffffff


	//   ....[51]....
        /*0464*/ 	.word	0xffffffff


	//----- nvinfo : EIATTR_COOP_GROUP_INSTR_OFFSETS
	.align		4
.L_280:
        /*0468*/ 	.byte	0x04, 0x28
        /*046a*/ 	.short	(.L_282 - .L_281)


	//   ....[0]....
.L_281:
        /*046c*/ 	.word	0x00000740


	//   ....[1]....
        /*0470*/ 	.word	0x00000770


	//   ....[2]....
        /*0474*/ 	.word	0x000009a0


	//   ....[3]....
        /*0478*/ 	.word	0x000009b0


	//   ....[4]....
        /*047c*/ 	.word	0x00000b10


	//   ....[5]....
        /*0480*/ 	.word	0x00000b30


	//   ....[6]....
        /*0484*/ 	.word	0x00000db0


	//   ....[7]....
        /*0488*/ 	.word	0x00000de0


	//   ....[8]....
        /*048c*/ 	.word	0x00000fb0


	//   ....[9]....
        /*0490*/ 	.word	0x00000fd0


	//   ....[10]....
        /*0494*/ 	.word	0x00001130


	//   ....[11]....
        /*0498*/ 	.word	0x00001150


	//   ....[12]....
        /*049c*/ 	.word	0x00001940


	//   ....[13]....
        /*04a0*/ 	.word	0x00001960


	//   ....[14]....
        /*04a4*/ 	.word	0x00001980


	//   ....[15]....
        /*04a8*/ 	.word	0x00001990


	//   ....[16]....
        /*04ac*/ 	.word	0x00003150


	//   ....[17]....
        /*04b0*/ 	.word	0x00003170


	//   ....[18]....
        /*04b4*/ 	.word	0x00003210


	//   ....[19]....
        /*04b8*/ 	.word	0x00003230


	//   ....[20]....
        /*04bc*/ 	.word	0x00003950


	//   ....[21]....
        /*04c0*/ 	.word	0x000039f0


	//   ....[22]....
        /*04c4*/ 	.word	0x00003a00


	//   ....[23]....
        /*04c8*/ 	.word	0x00003a50


	//   ....[24]....
        /*04cc*/ 	.word	0x00005bf0


	//   ....[25]....
        /*04d0*/ 	.word	0x00005c00


	//   ....[26]....
        /*04d4*/ 	.word	0x00005cb0


	//   ....[27]....
        /*04d8*/ 	.word	0x00005ce0


	//   ....[28]....
        /*04dc*/ 	.word	0x00006010


	//   ....[29]....
        /*04e0*/ 	.word	0x00006020


	//   ....[30]....
        /*04e4*/ 	.word	0x000060f0


	//   ....[31]....
        /*04e8*/ 	.word	0x00006100


	//   ....[32]....
        /*04ec*/ 	.word	0x00007530


	//   ....[33]....
        /*04f0*/ 	.word	0x00007550


	//   ....[34]....
        /*04f4*/ 	.word	0x00007c10


	//   ....[35]....
        /*04f8*/ 	.word	0x00007c30


	//   ....[36]....
        /*04fc*/ 	.word	0x000094e0


	//   ....[37]....
        /*0500*/ 	.word	0x000094f0


	//   ....[38]....
        /*0504*/ 	.word	0x00009520


	//   ....[39]....
        /*0508*/ 	.word	0x00009540


	//   ....[40]....
        /*050c*/ 	.word	0x0000acc0


	//   ....[41]....
        /*0510*/ 	.word	0x0000acd0


	//   ....[42]....
        /*0514*/ 	.word	0x0000acf0


	//   ....[43]....
        /*0518*/ 	.word	0x0000ad00


	//   ....[44]....
        /*051c*/ 	.word	0x0000ae40


	//   ....[45]....
        /*0520*/ 	.word	0x0000ae60


	//   ....[46]....
        /*0524*/ 	.word	0x0000b060


	//   ....[47]....
        /*0528*/ 	.word	0x0000b090


	//   ....[48]....
        /*052c*/ 	.word	0x0000b250


	//   ....[49]....
        /*0530*/ 	.word	0x0000b280


	//   ....[50]....
        /*0534*/ 	.word	0x0000b440


	//   ....[51]....
        /*0538*/ 	.word	0x0000b460


	//----- nvinfo : EIATTR_EXIT_INSTR_OFFSETS
	.align		4
.L_282:
        /*053c*/ 	.byte	0x04, 0x1c
        /*053e*/ 	.short	(.L_284 - .L_283)


	//   ....[0]....
.L_283:
        /*0540*/ 	.word	0x00000040


	//   ....[1]....
        /*0544*/ 	.word	0x0000b470


	//   ....[2]....
        /*0548*/ 	.word	0x0000b5b0


	//   ....[3]....
        /*054c*/ 	.word	0x0000b610


	//----- nvinfo : EIATTR_CTAIDZ_USED
	.align		4
.L_284:
        /*0550*/ 	.byte	0x01, 0x04
	.zero		2


	//----- nvinfo : EIATTR_MAX_THREADS
	.align		4
        /*0554*/ 	.byte	0x04, 0x05
        /*0556*/ 	.short	(.L_286 - .L_285)
.L_285:
        /*0558*/ 	.word	0x00000100
        /*055c*/ 	.word	0x00000001
        /*0560*/ 	.word	0x00000001


	//----- nvinfo : EIATTR_CRS_STACK_SIZE
	.align		4
.L_286:
        /*0564*/ 	.byte	0x04, 0x1e
        /*0566*/ 	.short	(.L_288 - .L_287)
.L_287:
        /*0568*/ 	.word	0x00000000
.L_288:


//--------------------- .nv.info._ZN7cutlass13device_kernelIN5flash19enable_sm80_to_sm89INS1_16FlashAttnFwdSm80INS1_25CollectiveMainloopFwdSm80ILi8ELi1ELb1EN4cute5tupleIJNS5_1CILi128EEENS7_ILi64EEENS7_ILi256EEEEEELi256ENS_6half_tEfNS_4arch4Sm80ELb0ELb0ELb1ELb1ELb1ELb0ELb1ELb0EEENS1_21CollectiveEpilogueFwdINS6_IJS8_SA_S9_EEENS6_IJNS7_ILi1EEESI_SI_EEESC_SE_Li256ELb1ELb1ELb0ELb0EEENS1_19SingleTileSchedulerILb1ELb0ELb1ELi128EEEEEEEEEvNT_6ParamsE --------------------------
	.section	.nv.info._ZN7cutlass13device_kernelIN5flash19enable_sm80_to_sm89INS1_16FlashAttnFwdSm80INS1_25CollectiveMainloopFwdSm80ILi8ELi1ELb1EN4cute5tupleIJNS5_1CILi128EEENS7_ILi64EEENS7_ILi256EEEEEELi256ENS_6half_tEfNS_4arch4Sm80ELb0ELb0ELb1ELb1ELb1ELb0ELb1ELb0EEENS1_21CollectiveEpilogueFwdINS6_IJS8_SA_S9_EEENS6_IJNS7_ILi1EEESI_SI_EEESC_SE_Li256ELb1ELb1ELb0ELb0EEENS1_19SingleTileSchedulerILb1ELb0ELb1ELi128EEEEEEEEEvNT_6ParamsE,"",@"SHT_CUDA_INFO"
	.sectionflags	@""
	.align	4


	//----- nvinfo : EIATTR_CUDA_API_VERSION
	.align		4
        /*0000*/ 	.byte	0x04, 0x37
        /*0002*/ 	.short	(.L_290 - .L_289)
.L_289:
        /*0004*/ 	.word	0x00000082


	//----- nvinfo : EIATTR_SW2861232_WAR
	.align		4
.L_290:
        /*0008*/ 	.byte	0x01, 0x35
	.zero		2


	//----- nvinfo : EIATTR_PARAM_CBANK
	.align		4
        /*000c*/ 	.byte	0x04, 0x0a
        /*000e*/ 	.short	(.L_292 - .L_291)
	.align		4
.L_291:
        /*0010*/ 	.word	index@(.nv.constant0._ZN7cutlass13device_kernelIN5flash19enable_sm80_to_sm89INS1_16FlashAttnFwdSm80INS1_25CollectiveMainloopFwdSm80ILi8ELi1ELb1EN4cute5tupleIJNS5_1CILi128EEENS7_ILi64EEENS7_ILi256EEEEEELi256ENS_6half_tEfNS_4arch4Sm80ELb0ELb0ELb1ELb1ELb1ELb0ELb1ELb0EEENS1_21CollectiveEpilogueFwdINS6_IJS8_SA_S9_EEENS6_IJNS7_ILi1EEESI_SI_EEESC_SE_Li256ELb1ELb1ELb0ELb0EEENS1_19SingleTileSchedulerILb1ELb0ELb1ELi128EEEEEEEEEvNT_6ParamsE)
        /*0014*/ 	.short	0x0160
        /*0016*/ 	.short	0x0418


	//----- nvinfo : EIATTR_CBANK_PARAM_SIZE
	.align		4
.L_292:
        /*0018*/ 	.byte	0x03, 0x19
        /*001a*/ 	.short	0x0418


	//----- nvinfo : EIATTR_KPARAM_INFO
	.align		4
        /*001c*/ 	.byte	0x04, 0x17
        /*001e*/ 	.short	(.L_294 - .L_293)
.L_293:
        /*0020*/ 	.word	0x00000000
        /*0024*/ 	.short	0x0000
        /*0026*/ 	.short	0x0000
        /*0028*/ 	.byte	0x00, 0xf0, 0x61, 0x10


	//----- nvinfo : EIATTR_MAXREG_COUNT
	.align		4
.L_294:
        /*002c*/ 	.byte	0x03, 0x1b
        /*002e*/ 	.short	0x00ff


	//----- nvinfo : EIATTR_NUM_BARRIERS
	.align		4
        /*0030*/ 	.byte	0x02, 0x4c
        /*0032*/ 	.byte	0x02
	.zero		1


	//----- nvinfo : EIATTR_ANNOTATIONS
	.align		4
        /*0034*/ 	.byte	0x04, 0x55
        /*0036*/ 	.short	(.L_296 - .L_295)


	//   ....[0]....
.L_295:
        /* <DEDUP_REMOVED lines=49> */
        /*033c*/ 	.byte	0x20, 0x99, 0x00, 0x00, 0x01, 0x00, 0x00, 0x00, 0x30, 0x99, 0x00, 0x00


	//----- nvinfo : EIATTR_MERCURY_ISA_VERSION
	.align		4
.L_296:
        /*0348*/ 	.byte	0x03, 0x5f
        /*034a*/ 	.short	0x0000


	//----- nvinfo : EIATTR_COOP_GROUP_MASK_REGIDS
	.align		4
        /*034c*/ 	.byte	0x04, 0x29
        /*034e*/ 	.short	(.L_298 - .L_297)


	//   ....[0]....
.L_297:
        /*0350*/ 	.word	0xffffffff


	//   ....[1]....
        /*0354*/ 	.word	0xffffffff


	//   ....[2]....
        /*0358*/ 	.word	0xffffffff


	//   ....[3]....
        /*035c*/ 	.word	0xffffffff


	//   ....[4]....
        /*0360*/ 	.word	0xffffffff


	//   ....[5]....
        /*0364*/ 	.word	0xffffffff


	//   ....[6]....
        /*0368*/ 	.word	0xffffffff


	//   ....[7]....
        /*036c*/ 	.word	0xffffffff


	//   ....[8]....
        /*0370*/ 	.word	0xffffffff


	//   ....[9]....
        /*0374*/ 	.word	0xffffffff


	//   ....[10]....
        /*0378*/ 	.word	0xffffffff


	//   ....[11]....
        /*037c*/ 	.word	0xffffffff


	//   ....[12]....
        /*0380*/ 	.word	0xffffffff


	//   ....[13]....
        /*0384*/ 	.word	0xffffffff


	//   ....[14]....
        /*0388*/ 	.word	0xffffffff


	//   ....[15]....
        /*038c*/ 	.word	0xffffffff


	//   ....[16]....
        /*0390*/ 	.word	0xffffffff


	//   ....[17]....
        /*0394*/ 	.word	0xffffffff


	//   ....[18]....
        /*0398*/ 	.word	0xffffffff


	//   ....[19]....
        /*039c*/ 	.word	0xffffffff


	//   ....[20]....
        /*03a0*/ 	.word	0xffffffff


	//   ....[21]....
        /*03a4*/ 	.word	0xffffffff


	//   ....[22]....
        /*03a8*/ 	.word	0xffffffff


	//   ....[23]....
        /*03ac*/ 	.word	0xffffffff


	//   ....[24]....
        /*03b0*/ 	.word	0xffffffff


	//   ....[25]....
        /*03b4*/ 	.word	0xffffffff


	//   ....[26]....
        /*03b8*/ 	.word	0xffffffff


	//   ....[27]....
        /*03bc*/ 	.word	0xffffffff


	//   ....[28]....
        /*03c0*/ 	.word	0xffffffff


	//   ....[29]....
        /*03c4*/ 	.word	0xffffffff


	//   ....[30]....
        /*03c8*/ 	.word	0xffffffff


	//   ....[31]....
        /*03cc*/ 	.word	0xffffffff


	//   ....[32]....
        /*03d0*/ 	.word	0xffffffff


	//   ....[33]....
        /*03d4*/ 	.word	0xffffffff


	//   ....[34]....
        /*03d8*/ 	.word	0xffffffff


	//   ....[35]....
        /*03dc*/ 	.word	0xffffffff


	//   ....[36]....
        /*03e0*/ 	.word	0xffffffff


	//   ....[37]....
        /*03e4*/ 	.word	0xffffffff


	//   ....[38]....
        /*03e8*/ 	.word	0xffffffff


	//   ....[39]....
        /*03ec*/ 	.word	0xffffffff


	//   ....[40]....
        /*03f0*/ 	.word	0xffffffff


	//   ....[41]....
        /*03f4*/ 	.word	0xffffffff


	//   ....[42]....
        /*03f8*/ 	.word	0xffffffff


	//   ....[43]....
        /*03fc*/ 	.word	0xffffffff


	//   ....[44]....
        /*0400*/ 	.word	0xffffffff


	//   ....[45]....
        /*0404*/ 	.word	0xffffffff


	//   ....[46]....
        /*0408*/ 	.word	0xffffffff


	//   ....[47]....
        /*040c*/ 	.word	0xffffffff


	//   ....[48]....
        /*0410*/ 	.word	0xffffffff


	//   ....[49]....
        /*0414*/ 	.word	0xffffffff


	//   ....[50]....
        /*0418*/ 	.word	0xffffffff


	//   ....[51]....
        /*041c*/ 	.word	0xffffffff


	//   ....[52]....
        /*0420*/ 	.word	0xffffffff


	//   ....[53]....
        /*0424*/ 	.word	0xffffffff


	//   ....[54]....
        /*0428*/ 	.word	0xffffffff


	//   ....[55]....
        /*042c*/ 	.word	0xffffffff


	//   ....[56]....
        /*0430*/ 	.word	0xffffffff


	//   ....[57]....
        /*0434*/ 	.word	0xffffffff


	//   ....[58]....
        /*0438*/ 	.word	0xffffffff


	//   ....[59]....
        /*043c*/ 	.word	0xffffffff


	//   ....[60]....
        /*0440*/ 	.word	0xffffffff


	//----- nvinfo : EIATTR_COOP_GROUP_INSTR_OFFSETS
	.align		4
.L_298:
        /*0444*/ 	.byte	0x04, 0x28
        /*0446*/ 	.short	(.L_300 - .L_299)


	//   ....[0]....
.L_299:
        /*0448*/ 	.word	0x000000a0


	//   ....[1]....
        /*044c*/ 	.word	0x00001500


	//   ....[2]....
        /*0450*/ 	.word	0x00001530


	//   ....[3]....
        /*0454*/ 	.word	0x000015f0


	//   ....[4]....
        /*0458*/ 	.word	0x00001620


	//   ....[5]....
        /*045c*/ 	.word	0x00001750


	//   ....[6]....
        /*0460*/ 	.word	0x00001760


	//   ....[7]....
        /*0464*/ 	.word	0x00001900


	//   ....[8]....
        /*0468*/ 	.word	0x000019c0


	//   ....[9]....
        /*046c*/ 	.word	0x00001b00


	//   ....[10]....
        /*0470*/ 	.word	0x00001b40


	//   ....[11]....
        /*0474*/ 	.word	0x00001b80


	//   ....[12]....
        /*0478*/ 	.word	0x00001b90


	//   ....[13]....
        /*047c*/ 	.word	0x00001bb0


	//   ....[14]....
        /*0480*/ 	.word	0x00001c40


	//   ....[15]....
        /*0484*/ 	.word	0x00001d30


	//   ....[16]....
        /*0488*/ 	.word	0x00001d80


	//   ....[17]....
        /*048c*/ 	.word	0x00003990


	//   ....[18]....
        /*0490*/ 	.word	0x000039a0


	//   ....[19]....
        /*0494*/ 	.word	0x00003a30


	//   ....[20]....
        /*0498*/ 	.word	0x00003a50


	//   ....[21]....
        /*049c*/ 	.word	0x00004190


	//   ....[22]....
        /*04a0*/ 	.word	0x00004230


	//   ....[23]....
        /*04a4*/ 	.word	0x00004250


	//   ....[24]....
        /*04a8*/ 	.word	0x000042b0


	//   ....[25]....
        /*04ac*/ 	.word	0x00006190


	//   ....[26]....
        /*04b0*/ 	.word	0x000061a0


	//   ....[27]....
        /*04b4*/ 	.word	0x000061b0


	//   ....[28]....
        /*04b8*/ 	.word	0x000061c0


	//   ....[29]....
        /*04bc*/ 	.word	0x00006610


	//   ....[30]....
        /*04c0*/ 	.word	0x00006620


	//   ....[31]....
        /*04c4*/ 	.word	0x00006650


	//   ....[32]....
        /*04c8*/ 	.word	0x00006670


	//   ....[33]....
        /*04cc*/ 	.word	0x00007ae0


	//   ....[34]....
        /*04d0*/ 	.word	0x00007b00


	//   ....[35]....
        /*04d4*/ 	.word	0x000081c0


	//   ....[36]....
        /*04d8*/ 	.word	0x000081e0


	//   ....[37]....
        /*04dc*/ 	.word	0x00009950


	//   ....[38]....
        /*04e0*/ 	.word	0x00009960


	//   ....[39]....
        /*04e4*/ 	.word	0x00009990


	//   ....[40]....
        /*04e8*/ 	.word	0x000099b0


	//   ....[41]....
        /*04ec*/ 	.word	0x0000b420


	//   ....[42]....
        /*04f0*/ 	.word	0x0000b460


	//   ....[43]....
        /*04f4*/ 	.word	0x0000b4c0


	//   ....[44]....
        /*04f8*/ 	.word	0x0000b4f0


	//   ....[45]....
        /*04fc*/ 	.word	0x0000b720


	//   ....[46]....
        /*0500*/ 	.word	0x0000b730


	//   ....[47]....
        /*0504*/ 	.word	0x0000b930


	//   ....[48]....
        /*0508*/ 	.word	0x0000b960


	//   ....[49]....
        /*050c*/ 	.word	0x0000bb20


	//   ....[50]....
        /*0510*/ 	.word	0x0000bb50


	//   ....[51]....
        /*0514*/ 	.word	0x0000bd10


	//   ....[52]....
        /*0518*/ 	.word	0x0000bd30


	//   ....[53]....
        /*051c*/ 	.word	0x0000c6b0


	//   ....[54]....
        /*0520*/ 	.word	0x0000c6d0


	//   ....[55]....
        /*0524*/ 	.word	0x0000c890


	//   ....[56]....
        /*0528*/ 	.word	0x0000c8c0


	//   ....[57]....
        /*052c*/ 	.word	0x0000ca50


	//   ....[58]....
        /*0530*/ 	.word	0x0000ca80


	//   ....[59]....
        /*0534*/ 	.word	0x0000cc10


	//   ....[60]....
        /*0538*/ 	.word	0x0000cc30


	//----- nvinfo : EIATTR_EXIT_INSTR_OFFSETS
	.align		4
.L_300:
        /*053c*/ 	.byte	0x04, 0x1c
        /*053e*/ 	.short	(.L_302 - .L_301)


	//   ....[0]....
.L_301:
        /*0540*/ 	.word	0x00000450


	//   ....[1]....
        /*0544*/ 	.word	0x0000bd40


	//   ....[2]....
        /*0548*/ 	.word	0x0000be80


	//   ....[3]....
        /*054c*/ 	.word	0x0000bee0


	//   ....[4]....
        /*0550*/ 	.word	0x0000cc40


	//   ....[5]....
        /*0554*/ 	.word	0x0000cd50


	//   ....[6]....
        /*0558*/ 	.word	0x0000cdb0


	//----- nvinfo : EIATTR_CTAIDZ_USED
	.align		4
.L_302:
        /*055c*/ 	.byte	0x01, 0x04
	.zero		2


	//----- nvinfo : EIATTR_MAX_THREADS
	.align		4
        /*0560*/ 	.byte	0x04, 0x05
        /*0562*/ 	.short	(.L_304 - .L_303)
.L_303:
        /*0564*/ 	.word	0x00000100
        /*0568*/ 	.word	0x00000001
        /*056c*/ 	.word	0x00000001


	//----- nvinfo : EIATTR_CRS_STACK_SIZE
	.align		4
.L_304:
        /*0570*/ 	.byte	0x04, 0x1e
        /*0572*/ 	.short	(.L_306 - .L_305)
.L_305:
        /*0574*/ 	.word	0x00000000
.L_306:


//--------------------- .nv.info._ZN7cutlass13device_kernelIN5flash19enable_sm80_to_sm89INS1_16FlashAttnFwdSm80INS1_25CollectiveMainloopFwdSm80ILi8ELi1ELb0EN4cute5tupleIJNS5_1CILi128EEENS7_ILi32EEENS7_ILi256EEEEEELi256ENS_6half_tEfNS_4arch4Sm80ELb0ELb0ELb1ELb1ELb1ELb1ELb1ELb0EEENS1_21CollectiveEpilogueFwdINS6_IJS8_SA_S9_EEENS6_IJNS7_ILi1EEESI_SI_EEESC_SE_Li256ELb1ELb1ELb0ELb0EEENS1_19SingleTileSchedulerILb1ELb0ELb1ELi128EEEEEEEEEvNT_6ParamsE --------------------------
	.section	.nv.info._ZN7cutlass13device_kernelIN5flash19enable_sm80_to_sm89INS1_16FlashAttnFwdSm80INS1_25CollectiveMainloopFwdSm80ILi8ELi1ELb0EN4cute5tupleIJNS5_1CILi128EEENS7_ILi32EEENS7_ILi256EEEEEELi256ENS_6half_tEfNS_4arch4Sm80ELb0ELb0ELb1ELb1ELb1ELb1ELb1ELb0EEENS1_21CollectiveEpilogueFwdINS6_IJS8_SA_S9_EEENS6_IJNS7_ILi1EEESI_SI_EEESC_SE_Li256ELb1ELb1ELb0ELb0EEENS1_19SingleTileSchedulerILb1ELb0ELb1ELi128EEEEEEEEEvNT_6ParamsE,"",@"SHT_CUDA_INFO"
	.sectionflags	@""
	.align	4


	//----- nvinfo : EIATTR_CUDA_API_VERSION
	.align		4
        /*0000*/ 	.byte	0x04, 0x37
        /*0002*/ 	.short	(.L_308 - .L_307)
.L_307:
        /*0004*/ 	.word	0x00000082


	//----- nvinfo : EIATTR_SW2861232_WAR
	.align		4
.L_308:
        /*0008*/ 	.byte	0x01, 0x35
	.zero		2


	//----- nvinfo : EIATTR_PARAM_CBANK
	.align		4
        /*000c*/ 	.byte	0x04, 0x0a
        /*000e*/ 	.short	(.L_310 - .L_309)
	.align		4
.L_309:
        /*0010*/ 	.word	index@(.nv.constant0._ZN7cutlass13device_kernelIN5flash19enable_sm80_to_sm89INS1_16FlashAttnFwdSm80INS1_25CollectiveMainloopFwdSm80ILi8ELi1ELb0EN4cute5tupleIJNS5_1CILi128EEENS7_ILi32EEENS7_ILi256EEEEEELi256ENS_6half_tEfNS_4arch4Sm80ELb0ELb0ELb1ELb1ELb1ELb1ELb1ELb0EEENS1_21CollectiveEpilogueFwdINS6_IJS8_SA_S9_EEENS6_IJNS7_ILi1EEESI_SI_EEESC_SE_Li256ELb1ELb1ELb0ELb0EEENS1_19SingleTileSchedulerILb1ELb0ELb1ELi128EEEEEEEEEvNT_6ParamsE)
        /*0014*/ 	.short	0x0160
        /*0016*/ 	.short	0x0418


	//----- nvinfo : EIATTR_CBANK_PARAM_SIZE
	.align		4
.L_310:
        /*0018*/ 	.byte	0x03, 0x19
        /*001a*/ 	.short	0x0418


	//----- nvinfo : EIATTR_KPARAM_INFO
	.align		4
        /*001c*/ 	.byte	0x04, 0x17
        /*001e*/ 	.short	(.L_312 - .L_311)
.L_311:
        /*0020*/ 	.word	0x00000000
        /*0024*/ 	.short	0x0000
        /*0026*/ 	.short	0x0000
        /*0028*/ 	.byte	0x00, 0xf0, 0x61, 0x10


	//----- nvinfo : EIATTR_MAXREG_COUNT
	.align		4
.L_312:
        /*002c*/ 	.byte	0x03, 0x1b
        /*002e*/ 	.short	0x00ff


	//----- nvinfo : EIATTR_NUM_BARRIERS
	.align		4
        /*0030*/ 	.byte	0x02, 0x4c
        /*0032*/ 	.byte	0x02
	.zero		1


	//----- nvinfo : EIATTR_MERCURY_ISA_VERSION
	.align		4
        /*0034*/ 	.byte	0x03, 0x5f
        /*0036*/ 	.short	0x0000


	//----- nvinfo : EIATTR_COOP_GROUP_MASK_REGIDS
	.align		4
        /*0038*/ 	.byte	0x04, 0x29
        /*003a*/ 	.short	(.L_314 - .L_313)


	//   ....[0]....
.L_313:
        /*003c*/ 	.word	0xffffffff


	//   ....[1]....
        /*0040*/ 	.word	0xffffffff


	//   ....[2]....
        /*0044*/ 	.word	0xffffffff


	//   ....[3]....
        /*0048*/ 	.word	0xffffffff


	//   ....[4]....
        /*004c*/ 	.word	0xffffffff


	//   ....[5]....
        /*0050*/ 	.word	0xffffffff


	//   ....[6]....
        /*0054*/ 	.word	0xffffffff


	//   ....[7]....
        /*0058*/ 	.word	0xffffffff


	//   ....[8]....
        /*005c*/ 	.word	0xffffffff


	//   ....[9]....
        /*0060*/ 	.word	0xffffffff


	//   ....[10]....
        /*0064*/ 	.word	0xffffffff


	//   ....[11]....
        /*0068*/ 	.word	0xffffffff


	//   ....[12]....
        /*006c*/ 	.word	0xffffffff


	//   ....[13]....
        /*0070*/ 	.word	0xffffffff


	//   ....[14]....
        /*0074*/ 	.word	0xffffffff


	//   ....[15]....
        /*0078*/ 	.word	0xffffffff


	//   ....[16]....
        /*007c*/ 	.word	0xffffffff


	//   ....[17]....
        /*0080*/ 	.word	0xffffffff


	//   ....[18]....
        /*0084*/ 	.word	0xffffffff


	//   ....[19]....
        /*0088*/ 	.word	0xffffffff


	//   ....[20]....
        /*008c*/ 	.word	0xffffffff


	//   ....[21]....
        /*0090*/ 	.word	0xffffffff


	//   ....[22]....
        /*0094*/ 	.word	0xffffffff


	//   ....[23]....
        /*0098*/ 	.word	0xffffffff


	//   ....[24]....
        /*009c*/ 	.word	0xffffffff


	//   ....[25]....
        /*00a0*/ 	.word	0xffffffff


	//   ....[26]....
        /*00a4*/ 	.word	0xffffffff


	//   ....[27]....
        /*00a8*/ 	.word	0xffffffff


	//   ....[28]....
        /*00ac*/ 	.word	0xffffffff


	//   ....[29]....
        /*00b0*/ 	.word	0xffffffff


	//   ....[30]....
        /*00b4*/ 	.word	0xffffffff


	//   ....[31]....
        /*00b8*/ 	.word	0xffffffff


	//   ....[32]....
        /*00bc*/ 	.word	0xffffffff


	//   ....[33]....
        /*00c0*/ 	.word	0xffffffff


	//   ....[34]....
        /*00c4*/ 	.word	0xffffffff


	//   ....[35]....
        /*00c8*/ 	.word	0xffffffff


	//   ....[36]....
        /*00cc*/ 	.word	0xffffffff


	//   ....[37]....
        /*00d0*/ 	.word	0xffffffff


	//   ....[38]....
        /*00d4*/ 	.word	0xffffffff


	//   ....[39]....
        /*00d8*/ 	.word	0xffffffff


	//   ....[40]....
        /*00dc*/ 	.word	0xffffffff


	//   ....[41]....
        /*00e0*/ 	.word	0xffffffff


	//   ....[42]....
        /*00e4*/ 	.word	0xffffffff


	//   ....[43]....
        /*00e8*/ 	.word	0xffffffff


	//   ....[44]....
        /*00ec*/ 	.word	0xffffffff


	//   ....[45]....
        /*00f0*/ 	.word	0xffffffff


	//   ....[46]....
        /*00f4*/ 	.word	0xffffffff


	//   ....[47]....
        /*00f8*/ 	.word	0xffffffff


	//   ....[48]....
        /*00fc*/ 	.word	0xffffffff


	//   ....[49]....
        /*0100*/ 	.word	0xffffffff


	//   ....[50]....
        /*0104*/ 	.word	0xffffffff


	//   ....[51]....
        /*0108*/ 	.word	0xffffffff


	//   ....[52]....
        /*010c*/ 	.word	0xffffffff


	//   ....[53]....
        /*0110*/ 	.word	0xffffffff


	//   ....[54]....
        /*0114*/ 	.word	0xffffffff


	//   ....[55]....
        /*0118*/ 	.word	0xffffffff


	//   ....[56]....
        /*011c*/ 	.word	0xffffffff


	//   ....[57]....
        /*0120*/ 	.word	0xffffffff


	//   ....[58]....
        /*0124*/ 	.word	0xffffffff


	//----- nvinfo : EIATTR_COOP_GROUP_INSTR_OFFSETS
	.align		4
.L_314:
        /*0128*/ 	.byte	0x04, 0x28
        /*012a*/ 	.short	(.L_316 - .L_315)


	//   ....[0]....
.L_315:
        /*012c*/ 	.word	0x00000090


	//   ....[1]....
        /*0130*/ 	.word	0x00001f60


	//   ....[2]....
        /*0134*/ 	.word	0x00001f70


	//   ....[3]....
        /*0138*/ 	.word	0x00003130


	//   ....[4]....
        /*013c*/ 	.word	0x00003140


	//   ....[5]....
        /*0140*/ 	.word	0x00004210


	//   ....[6]....
        /*0144*/ 	.word	0x00004230


	//   ....[7]....
        /*0148*/ 	.word	0x00004600


	//   ....[8]....
        /*014c*/ 	.word	0x00004620


	//   ....[9]....
        /*0150*/ 	.word	0x000052d0


	//   ....[10]....
        /*0154*/ 	.word	0x00005300


	//   ....[11]....
        /*0158*/ 	.word	0x00005560


	//   ....[12]....
        /*015c*/ 	.word	0x00005590


	//   ....[13]....
        /*0160*/ 	.word	0x00005700


	//   ....[14]....
        /*0164*/ 	.word	0x00005730


	//   ....[15]....
        /*0168*/ 	.word	0x000058a0


	//   ....[16]....
        /*016c*/ 	.word	0x000058e0


	//   ....[17]....
        /*0170*/ 	.word	0x00005da0


	//   ....[18]....
        /*0174*/ 	.word	0x00005df0


	//   ....[19]....
        /*0178*/ 	.word	0x0000cd00


	//   ....[20]....
        /*017c*/ 	.word	0x0000cd40


	//   ....[21]....
        /*0180*/ 	.word	0x0000daf0


	//   ....[22]....
        /*0184*/ 	.word	0x0000db00


	//   ....[23]....
        /*0188*/ 	.word	0x0000e060


	//   ....[24]....
        /*018c*/ 	.word	0x0000e0b0


	//   ....[25]....
        /*0190*/ 	.word	0x0000e0d0


	//   ....[26]....
        /*0194*/ 	.word	0x0000e0f0


	//   ....[27]....
        /*0198*/ 	.word	0x0000ec30


	//   ....[28]....
        /*019c*/ 	.word	0x0000ec40


	//   ....[29]....
        /*01a0*/ 	.word	0x0000ee60


	//   ....[30]....
        /*01a4*/ 	.word	0x0000ee70


	//   ....[31]....
        /*01a8*/ 	.word	0x0000f9f0


	//   ....[32]....
        /*01ac*/ 	.word	0x0000fa10


	//   ....[33]....
        /*01b0*/ 	.word	0x0000fa90


	//   ....[34]....
        /*01b4*/ 	.word	0x0000faa0


	//   ....[35]....
        /*01b8*/ 	.word	0x00010c80


	//   ....[36]....
        /*01bc*/ 	.word	0x00010cb0


	//   ....[37]....
        /*01c0*/ 	.word	0x00010d00


	//   ....[38]....
        /*01c4*/ 	.word	0x00010d10


	//   ....[39]....
        /*01c8*/ 	.word	0x00012790


	//   ....[40]....
        /*01cc*/ 	.word	0x000127d0


	//   ....[41]....
        /*01d0*/ 	.word	0x00012800


	//   ....[42]....
        /*01d4*/ 	.word	0x00012830


	//   ....[43]....
        /*01d8*/ 	.word	0x00012a70


	//   ....[44]....
        /*01dc*/ 	.word	0x00012a80


	//   ....[45]....
        /*01e0*/ 	.word	0x00012c80


	//   ....[46]....
        /*01e4*/ 	.word	0x00012cb0


	//   ....[47]....
        /*01e8*/ 	.word	0x00012e70


	//   ....[48]....
        /*01ec*/ 	.word	0x00012ea0


	//   ....[49]....
        /*01f0*/ 	.word	0x00013060


	//   ....[50]....
        /*01f4*/ 	.word	0x00013080


	//   ....[51]....
        /*01f8*/ 	.word	0x00013a20


	//   ....[52]....
        /*01fc*/ 	.word	0x00013a50


	//   ....[53]....
        /*0200*/ 	.word	0x00013be0


	//   ....[54]....
        /*0204*/ 	.word	0x00013c10


	//   ....[55]....
        /*0208*/ 	.word	0x00013da0


	//   ....[56]....
        /*020c*/ 	.word	0x00013dd0


	//   ....[57]....
        /*0210*/ 	.word	0x00013f60


	//   ....[58]....
        /*0214*/ 	.word	0x00013f80


	//----- nvinfo : EIATTR_EXIT_INSTR_OFFSETS
	.align		4
.L_316:
        /*0218*/ 	.byte	0x04, 0x1c
        /*021a*/ 	.short	(.L_318 - .L_317)


	//   ....[0]....
.L_317:
        /*021c*/ 	.word	0x00000440


	//   ....[1]....
        /*0220*/ 	.word	0x00013090


	//   ....[2]....
        /*0224*/ 	.word	0x000131d0


	//   ....[3]....
        /*0228*/ 	.word	0x00013230


	//   ....[4]....
        /*022c*/ 	.word	0x00013f90


	//   ....[5]....
        /*0230*/ 	.word	0x000140a0


	//   ....[6]....
        /*0234*/ 	.word	0x00014100


	//----- nvinfo : EIATTR_CTAIDZ_USED
	.align		4
.L_318:
        /*0238*/ 	.byte	0x01, 0x04
	.zero		2


	//----- nvinfo : EIATTR_MAX_THREADS
	.align		4
        /*023c*/ 	.byte	0x04, 0x05
        /*023e*/ 	.short	(.L_320 - .L_319)
.L_319:
        /*0240*/ 	.word	0x00000100
        /*0244*/ 	.word	0x00000001
        /*0248*/ 	.word	0x00000001


	//----- nvinfo : EIATTR_CRS_STACK_SIZE
	.align		4
.L_320:
        /*024c*/ 	.byte	0x04, 0x1e
        /*024e*/ 	.short	(.L_322 - .L_321)
.L_321:
        /*0250*/ 	.word	0x00000000
.L_322:


//--------------------- .nv.info._ZN7cutlass13device_kernelIN5flash19enable_sm80_to_sm89INS1_16FlashAttnFwdSm80INS1_25CollectiveMainloopFwdSm80ILi8ELi1ELb1EN4cute5tupleIJNS5_1CILi128EEENS7_ILi48EEENS7_ILi256EEEEEELi256ENS_6half_tEfNS_4arch4Sm80ELb0ELb1ELb1ELb0ELb1ELb0ELb1ELb0EEENS1_21CollectiveEpilogueFwdINS6_IJS8_SA_S9_EEENS6_IJNS7_ILi1EEESI_SI_EEESC_SE_Li256ELb0ELb1ELb0ELb0EEENS1_19SingleTileSchedulerILb0ELb0ELb1ELi128EEEEEEEEEvNT_6ParamsE --------------------------
	.section	.nv.info._ZN7cutlass13device_kernelIN5flash19enable_sm80_to_sm89INS1_16FlashAttnFwdSm80INS1_25CollectiveMainloopFwdSm80ILi8ELi1ELb1EN4cute5tupleIJNS5_1CILi128EEENS7_ILi48EEENS7_ILi256EEEEEELi256ENS_6half_tEfNS_4arch4Sm80ELb0ELb1ELb1ELb0ELb1ELb0ELb1ELb0EEENS1_21CollectiveEpilogueFwdINS6_IJS8_SA_S9_EEENS6_IJNS7_ILi1EEESI_SI_EEESC_SE_Li256ELb0ELb1ELb0ELb0EEENS1_19SingleTileSchedulerILb0ELb0ELb1ELi128EEEEEEEEEvNT_6ParamsE,"",@"SHT_CUDA_INFO"
	.sectionflags	@""
	.align	4


	//----- nvinfo : EIATTR_CUDA_API_VERSION
	.align		4
        /*0000*/ 	.byte	0x04, 0x37
        /*0002*/ 	.short	(.L_324 - .L_323)
.L_323:
        /*0004*/ 	.word	0x00000082


	//----- nvinfo : EIATTR_SW2861232_WAR
	.align		4
.L_324:
        /*0008*/ 	.byte	0x01, 0x35
	.zero		2


	//----- nvinfo : EIATTR_PARAM_CBANK
	.align		4
        /*000c*/ 	.byte	0x04, 0x0a
        /*000e*/ 	.short	(.L_326 - .L_325)
	.align		4
.L_325:
        /*0010*/ 	.word	index@(.nv.constant0._ZN7cutlass13device_kernelIN5flash19enable_sm80_to_sm89INS1_16FlashAttnFwdSm80INS1_25CollectiveMainloopFwdSm80ILi8ELi1ELb1EN4cute5tupleIJNS5_1CILi128EEENS7_ILi48EEENS7_ILi256EEEEEELi256ENS_6half_tEfNS_4arch4Sm80ELb0ELb1ELb1ELb0ELb1ELb0ELb1ELb0EEENS1_21CollectiveEpilogueFwdINS6_IJS8_SA_S9_EEENS6_IJNS7_ILi1EEESI_SI_EEESC_SE_Li256ELb0ELb1ELb0ELb0EEENS1_19SingleTileSchedulerILb0ELb0ELb1ELi128EEEEEEEEEvNT_6ParamsE)
        /*0014*/ 	.short	0x0160
        /*0016*/ 	.short	0x0418


	//----- nvinfo : EIATTR_CBANK_PARAM_SIZE
	.align		4
.L_326:
        /*0018*/ 	.byte	0x03, 0x19
        /*001a*/ 	.short	0x0418


	//----- nvinfo : EIATTR_KPARAM_INFO
	.align		4
        /*001c*/ 	.byte	0x04, 0x17
        /*001e*/ 	.short	(.L_328 - .L_327)
.L_327:
        /*0020*/ 	.word	0x00000000
        /*0024*/ 	.short	0x0000
        /*0026*/ 	.short	0x0000
        /*0028*/ 	.byte	0x00, 0xf0, 0x61, 0x10


	//----- nvinfo : EIATTR_MAXREG_COUNT
	.align		4
.L_328:
        /*002c*/ 	.byte	0x03, 0x1b
        /*002e*/ 	.short	0x00ff


	//----- nvinfo : EIATTR_NUM_BARRIERS
	.align		4
        /*0030*/ 	.byte	0x02, 0x4c
        /*0032*/ 	.byte	0x02
	.zero		1


	//----- nvinfo : EIATTR_ANNOTATIONS
	.align		4
        /*0034*/ 	.byte	0x04, 0x55
        /*0036*/ 	.short	(.L_330 - .L_329)


	//   ....[0]....
.L_329:
        /* <DEDUP_REMOVED lines=87> */


	//----- nvinfo : EIATTR_MERCURY_ISA_VERSION
	.align		4
.L_330:
        /*0598*/ 	.byte	0x03, 0x5f
        /*059a*/ 	.short	0x0000


	//----- nvinfo : EIATTR_COOP_GROUP_MASK_REGIDS
	.align		4
        /*059c*/ 	.byte	0x04, 0x29
        /*059e*/ 	.short	(.L_332 - .L_331)


	//   ....[0]....
.L_331:
        /*05a0*/ 	.word	0xffffffff


	//   ....[1]....
        /*05a4*/ 	.word	0xffffffff


	//   ....[2]....
        /*05a8*/ 	.word	0xffffffff


	//   ....[3]....
        /*05ac*/ 	.word	0xffffffff


	//   ....[4]....
        /*05b0*/ 	.word	0xffffffff


	//   ....[5]....
        /*05b4*/ 	.word	0xffffffff


	//   ....[6]....
        /*05b8*/ 	.word	0xffffffff


	//   ....[7]....
        /*05bc*/ 	.word	0xffffffff


	//   ....[8]....
        /*05c0*/ 	.word	0xffffffff


	//   ....[9]....
        /*05c4*/ 	.word	0xffffffff


	//   ....[10]....
        /*05c8*/ 	.word	0xffffffff


	//   ....[11]....
        /*05cc*/ 	.word	0xffffffff


	//   ....[12]....
        /*05d0*/ 	.word	0xffffffff


	//   ....[13]....
        /*05d4*/ 	.word	0xffffffff


	//   ....[14]....
        /*05d8*/ 	.word	0xffffffff


	//   ....[15]....
        /*05dc*/ 	.word	0xffffffff


	//   ....[16]....
        /*05e0*/ 	.word	0xffffffff


	//   ....[17]....
        /*05e4*/ 	.word	0xffffffff


	//   ....[18]....
        /*05e8*/ 	.word	0xffffffff


	//   ....[19]....
        /*05ec*/ 	.word	0xffffffff


	//   ....[20]....
        /*05f0*/ 	.word	0xffffffff


	//   ....[21]....
        /*05f4*/ 	.word	0xffffffff


	//   ....[22]....
        /*05f8*/ 	.word	0xffffffff


	//   ....[23]....
        /*05fc*/ 	.word	0xffffffff


	//   ....[24]....
        /*0600*/ 	.word	0xffffffff


	//   ....[25]....
        /*0604*/ 	.word	0xffffffff


	//   ....[26]....
        /*0608*/ 	.word	0xffffffff


	//   ....[27]....
        /*060c*/ 	.word	0xffffffff


	//   ....[28]....
        /*0610*/ 	.word	0xffffffff


	//   ....[29]....
        /*0614*/ 	.word	0xffffffff


	//   ....[30]....
        /*0618*/ 	.word	0xffffffff


	//   ....[31]....
        /*061c*/ 	.word	0xffffffff


	//   ....[32]....
        /*0620*/ 	.word	0xffffffff


	//   ....[33]....
        /*0624*/ 	.word	0xffffffff


	//   ....[34]....
        /*0628*/ 	.word	0xffffffff


	//   ....[35]....
        /*062c*/ 	.word	0xffffffff


	//   ....[36]....
        /*0630*/ 	.word	0xffffffff


	//   ....[37]....
        /*0634*/ 	.word	0xffffffff


	//   ....[38]....
        /*0638*/ 	.word	0xffffffff


	//   ....[39]....
        /*063c*/ 	.word	0xffffffff


	//   ....[40]....
        /*0640*/ 	.word	0xffffffff


	//   ....[41]....
        /*0644*/ 	.word	0xffffffff


	//   ....[42]....
        /*0648*/ 	.word	0xffffffff


	//   ....[43]....
        /*064c*/ 	.word	0xffffffff


	//   ....[44]....
        /*0650*/ 	.word	0xffffffff


	//   ....[45]....
        /*0654*/ 	.word	0xffffffff


	//   ....[46]....
        /*0658*/ 	.word	0xffffffff


	//   ....[47]....
        /*065c*/ 	.word	0xffffffff


	//   ....[48]....
        /*0660*/ 	.word	0xffffffff


	//   ....[49]....
        /*0664*/ 	.word	0xffffffff


	//   ....[50]....
        /*0668*/ 	.word	0xffffffff


	//   ....[51]....
        /*066c*/ 	.word	0xffffffff


	//   ....[52]....
        /*0670*/ 	.word	0xffffffff


	//   ....[53]....
        /*0674*/ 	.word	0xffffffff


	//   ....[54]....
        /*0678*/ 	.word	0xffffffff


	//   ....[55]....
        /*067c*/ 	.word	0xffffffff


	//   ....[56]....
        /*0680*/ 	.word	0xffffffff


	//   ....[57]....
        /*0684*/ 	.word	0xffffffff


	//   ....[58]....
        /*0688*/ 	.word	0xffffffff


	//   ....[59]....
        /*068c*/ 	.word	0xffffffff


	//   ....[60]....
        /*0690*/ 	.word	0xffffffff


	//   ....[61]....
        /*0694*/ 	.word	0xffffffff


	//   ....[62]....
        /*0698*/ 	.word	0xffffffff


	//   ....[63]....
        /*069c*/ 	.word	0xffffffff


	//   ....[64]....
        /*06a0*/ 	.word	0xffffffff


	//   ....[65]....
        /*06a4*/ 	.word	0xffffffff


	//   ....[66]....
        /*06a8*/ 	.word	0xffffffff


	//   ....[67]....
        /*06ac*/ 	.word	0xffffffff


	//   ....[68]....
        /*06b0*/ 	.word	0xffffffff


	//   ....[69]....
        /*06b4*/ 	.word	0xffffffff


	//   ....[70]....
        /*06b8*/ 	.word	0xffffffff


	//   ....[71]....
        /*06bc*/ 	.word	0xffffffff


	//   ....[72]....
        /*06c0*/ 	.word	0xffffffff


	//   ....[73]....
        /*06c4*/ 	.word	0xffffffff


	//   ....[74]....
        /*06c8*/ 	.word	0xffffffff


	//   ....[75]....
        /*06cc*/ 	.word	0xffffffff


	//   ....[76]....
        /*06d0*/ 	.word	0xffffffff


	//   ....[77]....
        /*06d4*/ 	.word	0xffffffff


	//   ....[78]....
        /*06d8*/ 	.word	0xffffffff


	//   ....[79]....
        /*06dc*/ 	.word	0xffffffff


	//   ....[80]....
        /*06e0*/ 	.word	0xffffffff


	//   ....[81]....
        /*06e4*/ 	.word	0xffffffff


	//   ....[82]....
        /*06e8*/ 	.word	0xffffffff


	//   ....[83]....
        /*06ec*/ 	.word	0xffffffff


	//   ....[84]....
        /*06f0*/ 	.word	0xffffffff


	//   ....[85]....
        /*06f4*/ 	.word	0xffffffff


	//   ....[86]....
        /*06f8*/ 	.word	0xffffffff


	//   ....[87]....
        /*06fc*/ 	.word	0xffffffff


	//   ....[88]....
        /*0700*/ 	.word	0xffffffff


	//   ....[89]....
        /*0704*/ 	.word	0xffffffff


	//   ....[90]....
        /*0708*/ 	.word	0xffffffff


	//   ....[91]....
        /*070c*/ 	.word	0xffffffff


	//   ....[92]....
        /*0710*/ 	.word	0xffffffff


	//   ....[93]....
        /*0714*/ 	.word	0xffffffff


	//   ....[94]....
        /*0718*/ 	.word	0xffffffff


	//   ....[95]....
        /*071c*/ 	.word	0xffffffff


	//   ....[96]....
        /*0720*/ 	.word	0xffffffff


	//   ....[97]....
        /*0724*/ 	.word	0xffffffff


	//----- nvinfo : EIATTR_COOP_GROUP_INSTR_OFFSETS
	.align		4
.L_332:
        /*0728*/ 	.byte	0x04, 0x28
        /*072a*/ 	.short	(.L_334 - .L_333)


	//   ....[0]....
.L_333:
        /*072c*/ 	.word	0x000012c0


	//   ....[1]....
        /*0730*/ 	.word	0x000012f0


	//   ....[2]....
        /*0734*/ 	.word	0x00001320


	//   ....[3]....
        /*0738*/ 	.word	0x00001360


	//   ....[4]....
        /*073c*/ 	.word	0x00001390


	//   ....[5]....
        /*0740*/ 	.word	0x00001580


	//   ....[6]....
        /*0744*/ 	.word	0x000015a0


	//   ....[7]....
        /*0748*/ 	.word	0x000015b0


	//   ....[8]....
        /*074c*/ 	.word	0x00001720


	//   ....[9]....
        /*0750*/ 	.word	0x00001760


	//   ....[10]....
        /*0754*/ 	.word	0x00001780


	//   ....[11]....
        /*0758*/ 	.word	0x00001810


	//   ....[12]....
        /*075c*/ 	.word	0x00001cb0


	//   ....[13]....
        /*0760*/ 	.word	0x00001ce0


	//   ....[14]....
        /*0764*/ 	.word	0x00002150


	//   ....[15]....
        /*0768*/ 	.word	0x00002160


	//   ....[16]....
        /*076c*/ 	.word	0x000031d0


	//   ....[17]....
        /*0770*/ 	.word	0x000031e0


	//   ....[18]....
        /*0774*/ 	.word	0x00003230


	//   ....[19]....
        /*0778*/ 	.word	0x00003290


	//   ....[20]....
        /*077c*/ 	.word	0x00003760


	//   ....[21]....
        /*0780*/ 	.word	0x00003960


	//   ....[22]....
        /*0784*/ 	.word	0x000046f0


	//   ....[23]....
        /*0788*/ 	.word	0x00004720


	//   ....[24]....
        /*078c*/ 	.word	0x000048d0


	//   ....[25]....
        /*0790*/ 	.word	0x00004980


	//   ....[26]....
        /*0794*/ 	.word	0x00005bc0


	//   ....[27]....
        /*0798*/ 	.word	0x00005bd0


	//   ....[28]....
        /*079c*/ 	.word	0x00005d10


	//   ....[29]....
        /*07a0*/ 	.word	0x00005d20


	//   ....[30]....
        /*07a4*/ 	.word	0x00006db0


	//   ....[31]....
        /*07a8*/ 	.word	0x00006dd0


	//   ....[32]....
        /*07ac*/ 	.word	0x00006df0


	//   ....[33]....
        /*07b0*/ 	.word	0x00006e10


	//   ....[34]....
        /*07b4*/ 	.word	0x000070f0


	//   ....[35]....
        /*07b8*/ 	.word	0x00007410


	//   ....[36]....
        /*07bc*/ 	.word	0x00007ac0


	//   ....[37]....
        /*07c0*/ 	.word	0x00007ae0


	//   ....[38]....
        /*07c4*/ 	.word	0x00008320


	//   ....[39]....
        /*07c8*/ 	.word	0x00008420


	//   ....[40]....
        /*07cc*/ 	.word	0x00009db0


	//   ....[41]....
        /*07d0*/ 	.word	0x00009de0


	//   ....[42]....
        /*07d4*/ 	.word	0x00009f10


	//   ....[43]....
        /*07d8*/ 	.word	0x00009f20


	//   ....[44]....
        /*07dc*/ 	.word	0x0000af30


	//   ....[45]....
        /*07e0*/ 	.word	0x0000af50


	//   ....[46]....
        /*07e4*/ 	.word	0x0000af70


	//   ....[47]....
        /*07e8*/ 	.word	0x0000af90


	//   ....[48]....
        /*07ec*/ 	.word	0x0000b2b0


	//   ....[49]....
        /*07f0*/ 	.word	0x0000b2d0


	//   ....[50]....
        /*07f4*/ 	.word	0x0000b8e0


	//   ....[51]....
        /*07f8*/ 	.word	0x0000b900


	//   ....[52]....
        /*07fc*/ 	.word	0x0000cf50


	//   ....[53]....
        /*0800*/ 	.word	0x0000cf70


	//   ....[54]....
        /*0804*/ 	.word	0x0000d120


	//   ....[55]....
        /*0808*/ 	.word	0x0000d130


	//   ....[56]....
        /*080c*/ 	.word	0x0000e140


	//   ....[57]....
        /*0810*/ 	.word	0x0000e160


	//   ....[58]....
        /*0814*/ 	.word	0x0000e170


	//   ....[59]....
        /*0818*/ 	.word	0x0000e180


	//   ....[60]....
        /*081c*/ 	.word	0x0000e4a0


	//   ....[61]....
        /*0820*/ 	.word	0x0000e970


	//   ....[62]....
        /*0824*/ 	.word	0x0000ee50


	//   ....[63]....
        /*0828*/ 	.word	0x0000ee70


	//   ....[64]....
        /*082c*/ 	.word	0x0000f680


	//   ....[65]....
        /*0830*/ 	.word	0x0000f7b0


	//   ....[66]....
        /*0834*/ 	.word	0x00010b60


	//   ....[67]....
        /*0838*/ 	.word	0x00010b70


	//   ....[68]....
        /*083c*/ 	.word	0x00010ba0


	//   ....[69]....
        /*0840*/ 	.word	0x00010bc0


	//   ....[70]....
        /*0844*/ 	.word	0x00012530


	//   ....[71]....
        /*0848*/ 	.word	0x00012540


	//   ....[72]....
        /*084c*/ 	.word	0x00012560


	//   ....[73]....
        /*0850*/ 	.word	0x00012570


	//   ....[74]....
        /*0854*/ 	.word	0x00012590


	//   ....[75]....
        /*0858*/ 	.word	0x000125e0


	//   ....[76]....
        /*085c*/ 	.word	0x000128b0


	//   ....[77]....
        /*0860*/ 	.word	0x000128e0


	//   ....[78]....
        /*0864*/ 	.word	0x00012aa0


	//   ....[79]....
        /*0868*/ 	.word	0x00012ad0


	//   ....[80]....
        /*086c*/ 	.word	0x00012c90


	//   ....[81]....
        /*0870*/ 	.word	0x00012cb0


	//   ....[82]....
        /*0874*/ 	.word	0x00013400


	//   ....[83]....
        /*0878*/ 	.word	0x00013420


	//   ....[84]....
        /*087c*/ 	.word	0x000135b0


	//   ....[85]....
        /*0880*/ 	.word	0x000135e0


	//   ....[86]....
        /*0884*/ 	.word	0x00013770


	//   ....[87]....
        /*0888*/ 	.word	0x000137a0


	//   ....[88]....
        /*088c*/ 	.word	0x00013930


	//   ....[89]....
        /*0890*/ 	.word	0x00013950


	//   ....[90]....
        /*0894*/ 	.word	0x00013b00


	//   ....[91]....
        /*0898*/ 	.word	0x00013b40


	//   ....[92]....
        /*089c*/ 	.word	0x00013b80


	//   ....[93]....
        /*08a0*/ 	.word	0x00013bc0


	//   ....[94]....
        /*08a4*/ 	.word	0x00013bf0


	//   ....[95]....
        /*08a8*/ 	.word	0x00013c30


	//   ....[96]....
        /*08ac*/ 	.word	0x00013c60


	//   ....[97]....
        /*08b0*/ 	.word	0x00013ca0


	//----- nvinfo : EIATTR_EXIT_INSTR_OFFSETS
	.align		4
.L_334:
        /*08b4*/ 	.byte	0x04, 0x1c
        /*08b6*/ 	.short	(.L_336 - .L_335)


	//   ....[0]....
.L_335:
        /*08b8*/ 	.word	0x00000040


	//   ....[1]....
        /*08bc*/ 	.word	0x00012cc0


	//   ....[2]....
        /*08c0*/ 	.word	0x00012e00


	//   ....[3]....
        /*08c4*/ 	.word	0x00012e60


	//   ....[4]....
        /*08c8*/ 	.word	0x00013960


	//   ....[5]....
        /*08cc*/ 	.word	0x00013a70


	//   ....[6]....
        /*08d0*/ 	.word	0x00013ad0


	//----- nvinfo : EIATTR_CTAIDZ_USED
	.align		4
.L_336:
        /*08d4*/ 	.byte	0x01, 0x04
	.zero		2


	//----- nvinfo : EIATTR_MAX_THREADS
	.align		4
        /*08d8*/ 	.byte	0x04, 0x05
        /*08da*/ 	.short	(.L_338 - .L_337)
.L_337:
        /*08dc*/ 	.word	0x00000100
        /*08e0*/ 	.word	0x00000001
        /*08e4*/ 	.word	0x00000001


	//----- nvinfo : EIATTR_CRS_STACK_SIZE
	.align		4
.L_338:
        /*08e8*/ 	.byte	0x04, 0x1e
        /*08ea*/ 	.short	(.L_340 - .L_339)
.L_339:
        /*08ec*/ 	.word	0x00000000
.L_340:


//--------------------- .nv.info._ZN7cutlass13device_kernelIN5flash19enable_sm80_to_sm89INS1_16FlashAttnFwdSm80INS1_25CollectiveMainloopFwdSm80ILi8ELi1ELb1EN4cute5tupleIJNS5_1CILi128EEENS7_ILi48EEENS7_ILi256EEEEEELi256ENS_6half_tEfNS_4arch4Sm80ELb0ELb1ELb1ELb1ELb1ELb0ELb1ELb0EEENS1_21CollectiveEpilogueFwdINS6_IJS8_SA_S9_EEENS6_IJNS7_ILi1EEESI_SI_EEESC_SE_Li256ELb1ELb1ELb0ELb0EEENS1_19SingleTileSchedulerILb1ELb0ELb1ELi128EEEEEEEEEvNT_6ParamsE --------------------------
	.section	.nv.info._ZN7cutlass13device_kernelIN5flash19enable_sm80_to_sm89INS1_16FlashAttnFwdSm80INS1_25CollectiveMainloopFwdSm80ILi8ELi1ELb1EN4cute5tupleIJNS5_1CILi128EEENS7_ILi48EEENS7_ILi256EEEEEELi256ENS_6half_tEfNS_4arch4Sm80ELb0ELb1ELb1ELb1ELb1ELb0ELb1ELb0EEENS1_21CollectiveEpilogueFwdINS6_IJS8_SA_S9_EEENS6_IJNS7_ILi1EEESI_SI_EEESC_SE_Li256ELb1ELb1ELb0ELb0EEENS1_19SingleTileSchedulerILb1ELb0ELb1ELi128EEEEEEEEEvNT_6ParamsE,"",@"SHT_CUDA_INFO"
	.sectionflags	@""
	.align	4


	//----- nvinfo : EIATTR_CUDA_API_VERSION
	.align		4
        /*0000*/ 	.byte	0x04, 0x37
        /*0002*/ 	.short	(.L_342 - .L_341)
.L_341:
        /*0004*/ 	.word	0x00000082


	//----- nvinfo : EIATTR_SW2861232_WAR
	.align		4
.L_342:
        /*0008*/ 	.byte	0x01, 0x35
	.zero		2


	//----- nvinfo : EIATTR_PARAM_CBANK
	.align		4
        /*000c*/ 	.byte	0x04, 0x0a
        /*000e*/ 	.short	(.L_344 - .L_343)
	.align		4
.L_343:
        /*0010*/ 	.word	index@(.nv.constant0._ZN7cutlass13device_kernelIN5flash19enable_sm80_to_sm89INS1_16FlashAttnFwdSm80INS1_25CollectiveMainloopFwdSm80ILi8ELi1ELb1EN4cute5tupleIJNS5_1CILi128EEENS7_ILi48EEENS7_ILi256EEEEEELi256ENS_6half_tEfNS_4arch4Sm80ELb0ELb1ELb1ELb1ELb1ELb0ELb1ELb0EEENS1_21CollectiveEpilogueFwdINS6_IJS8_SA_S9_EEENS6_IJNS7_ILi1EEESI_SI_EEESC_SE_Li256ELb1ELb1ELb0ELb0EEENS1_19SingleTileSchedulerILb1ELb0ELb1ELi128EEEEEEEEEvNT_6ParamsE)
        /*0014*/ 	.short	0x0160
        /*0016*/ 	.short	0x0418


	//----- nvinfo : EIATTR_CBANK_PARAM_SIZE
	.align		4
.L_344:
        /*0018*/ 	.byte	0x03, 0x19
        /*001a*/ 	.short	0x0418


	//----- nvinfo : EIATTR_KPARAM_INFO
	.align		4
        /*001c*/ 	.byte	0x04, 0x17
        /*001e*/ 	.short	(.L_346 - .L_345)
.L_345:
        /*0020*/ 	.word	0x00000000
        /*0024*/ 	.short	0x0000
        /*0026*/ 	.short	0x0000
        /*0028*/ 	.byte	0x00, 0xf0, 0x61, 0x10


	//----- nvinfo : EIATTR_MAXREG_COUNT
	.align		4
.L_346:
        /*002c*/ 	.byte	0x03, 0x1b
        /*002e*/ 	.short	0x00ff


	//----- nvinfo : EIATTR_NUM_BARRIERS
	.align		4
        /*0030*/ 	.byte	0x02, 0x4c
        /*0032*/ 	.byte	0x02
	.zero		1


	//----- nvinfo : EIATTR_ANNOTATIONS
	.align		4
        /*0034*/ 	.byte	0x04, 0x55
        /*0036*/ 	.short	(.L_348 - .L_347)


	//   ....[0]....
.L_347:
        /* <DEDUP_REMOVED lines=88> */


	//----- nvinfo : EIATTR_MERCURY_ISA_VERSION
	.align		4
.L_348:
        /*05a0*/ 	.byte	0x03, 0x5f
        /*05a2*/ 	.short	0x0000


	//----- nvinfo : EIATTR_COOP_GROUP_MASK_REGIDS
	.align		4
        /*05a4*/ 	.byte	0x04, 0x29
        /*05a6*/ 	.short	(.L_350 - .L_349)


	//   ....[0]....
.L_349:
        /*05a8*/ 	.word	0xffffffff


	//   ....[1]....
        /*05ac*/ 	.word	0xffffffff


	//   ....[2]....
        /*05b0*/ 	.word	0xffffffff


	//   ....[3]....
        /*05b4*/ 	.word	0xffffffff


	//   ....[4]....
        /*05b8*/ 	.word	0xffffffff


	//   ....[5]....
        /*05bc*/ 	.word	0xffffffff


	//   ....[6]....
        /*05c0*/ 	.word	0xffffffff


	//   ....[7]....
        /*05c4*/ 	.word	0xffffffff


	//   ....[8]....
        /*05c8*/ 	.word	0xffffffff


	//   ....[9]....
        /*05cc*/ 	.word	0xffffffff


	//   ....[10]....
        /*05d0*/ 	.word	0xffffffff


	//   ....[11]....
        /*05d4*/ 	.word	0xffffffff


	//   ....[12]....
        /*05d8*/ 	.word	0xffffffff


	//   ....[13]....
        /*05dc*/ 	.word	0xffffffff


	//   ....[14]....
        /*05e0*/ 	.word	0xffffffff


	//   ....[15]....
        /*05e4*/ 	.word	0xffffffff


	//   ....[16]....
        /*05e8*/ 	.word	0xffffffff


	//   ....[17]....
        /*05ec*/ 	.word	0xffffffff


	//   ....[18]....
        /*05f0*/ 	.word	0xffffffff


	//   ....[19]....
        /*05f4*/ 	.word	0xffffffff


	//   ....[20]....
        /*05f8*/ 	.word	0xffffffff


	//   ....[21]....
        /*05fc*/ 	.word	0xffffffff


	//   ....[22]....
        /*0600*/ 	.word	0xffffffff


	//   ....[23]....
        /*0604*/ 	.word	0xffffffff


	//   ....[24]....
        /*0608*/ 	.word	0xffffffff


	//   ....[25]....
        /*060c*/ 	.word	0xffffffff


	//   ....[26]....
        /*0610*/ 	.word	0xffffffff


	//   ....[27]....
        /*0614*/ 	.word	0xffffffff


	//   ....[28]....
        /*0618*/ 	.word	0xffffffff


	//   ....[29]....
        /*061c*/ 	.word	0xffffffff


	//   ....[30]....
        /*0620*/ 	.word	0xffffffff


	//   ....[31]....
        /*0624*/ 	.word	0xffffffff


	//   ....[32]....
        /*0628*/ 	.word	0xffffffff


	//   ....[33]....
        /*062c*/ 	.word	0xffffffff


	//   ....[34]....
        /*0630*/ 	.word	0xffffffff


	//   ....[35]....
        /*0634*/ 	.word	0xffffffff


	//   ....[36]....
        /*0638*/ 	.word	0xffffffff


	//   ....[37]....
        /*063c*/ 	.word	0xffffffff


	//   ....[38]....
        /*0640*/ 	.word	0xffffffff


	//   ....[39]....
        /*0644*/ 	.word	0xffffffff


	//   ....[40]....
        /*0648*/ 	.word	0xffffffff


	//   ....[41]....
        /*064c*/ 	.word	0xffffffff


	//   ....[42]....
        /*0650*/ 	.word	0xffffffff


	//   ....[43]....
        /*0654*/ 	.word	0xffffffff


	//   ....[44]....
        /*0658*/ 	.word	0xffffffff


	//   ....[45]....
        /*065c*/ 	.word	0xffffffff


	//   ....[46]....
        /*0660*/ 	.word	0xffffffff


	//   ....[47]....
        /*0664*/ 	.word	0xffffffff


	//   ....[48]....
        /*0668*/ 	.word	0xffffffff


	//   ....[49]....
        /*066c*/ 	.word	0xffffffff


	//   ....[50]....
        /*0670*/ 	.word	0xffffffff


	//   ....[51]....
        /*0674*/ 	.word	0xffffffff


	//   ....[52]....
        /*0678*/ 	.word	0xffffffff


	//   ....[53]....
        /*067c*/ 	.word	0xffffffff


	//   ....[54]....
        /*0680*/ 	.word	0xffffffff


	//   ....[55]....
        /*0684*/ 	.word	0xffffffff


	//   ....[56]....
        /*0688*/ 	.word	0xffffffff


	//   ....[57]....
        /*068c*/ 	.word	0xffffffff


	//   ....[58]....
        /*0690*/ 	.word	0xffffffff


	//   ....[59]....
        /*0694*/ 	.word	0xffffffff


	//   ....[60]....
        /*0698*/ 	.word	0xffffffff


	//   ....[61]....
        /*069c*/ 	.word	0xffffffff


	//   ....[62]....
        /*06a0*/ 	.word	0xffffffff


	//   ....[63]....
        /*06a4*/ 	.word	0xffffffff


	//   ....[64]....
        /*06a8*/ 	.word	0xffffffff


	//   ....[65]....
        /*06ac*/ 	.word	0xffffffff


	//   ....[66]....
        /*06b0*/ 	.word	0xffffffff


	//   ....[67]....
        /*06b4*/ 	.word	0xffffffff


	//   ....[68]....
        /*06b8*/ 	.word	0xffffffff


	//   ....[69]....
        /*06bc*/ 	.word	0xffffffff


	//   ....[70]....
        /*06c0*/ 	.word	0xffffffff


	//   ....[71]....
        /*06c4*/ 	.word	0xffffffff


	//   ....[72]....
        /*06c8*/ 	.word	0xffffffff


	//   ....[73]....
        /*06cc*/ 	.word	0xffffffff


	//   ....[74]....
        /*06d0*/ 	.word	0xffffffff


	//   ....[75]....
        /*06d4*/ 	.word	0xffffffff


	//   ....[76]....
        /*06d8*/ 	.word	0xffffffff


	//   ....[77]....
        /*06dc*/ 	.word	0xffffffff


	//   ....[78]....
        /*06e0*/ 	.word	0xffffffff


	//   ....[79]....
        /*06e4*/ 	.word	0xffffffff


	//   ....[80]....
        /*06e8*/ 	.word	0xffffffff


	//   ....[81]....
        /*06ec*/ 	.word	0xffffffff


	//   ....[82]....
        /*06f0*/ 	.word	0xffffffff


	//   ....[83]....
        /*06f4*/ 	.word	0xffffffff


	//   ....[84]....
        /*06f8*/ 	.word	0xffffffff


	//   ....[85]....
        /*06fc*/ 	.word	0xffffffff


	//   ....[86]....
        /*0700*/ 	.word	0xffffffff


	//   ....[87]....
        /*0704*/ 	.word	0xffffffff


	//   ....[88]....
        /*0708*/ 	.word	0xffffffff


	//   ....[89]....
        /*070c*/ 	.word	0xffffffff


	//   ....[90]....
        /*0710*/ 	.word	0xffffffff


	//   ....[91]....
        /*0714*/ 	.word	0xffffffff


	//   ....[92]....
        /*0718*/ 	.word	0xffffffff


	//   ....[93]....
        /*071c*/ 	.word	0xffffffff


	//   ....[94]....
        /*0720*/ 	.word	0xffffffff


	//   ....[95]....
        /*0724*/ 	.word	0xffffffff


	//   ....[96]....
        /*0728*/ 	.word	0xffffffff


	//   ....[97]....
        /*072c*/ 	.word	0xffffffff


	//   ....[98]....
        /*0730*/ 	.word	0xffffffff


	//----- nvinfo : EIATTR_COOP_GROUP_INSTR_OFFSETS
	.align		4
.L_350:
        /*0734*/ 	.byte	0x04, 0x28
        /*0736*/ 	.short	(.L_352 - .L_351)


	//   ....[0]....
.L_351:
        /*0738*/ 	.word	0x000000a0


	//   ....[1]....
        /*073c*/ 	.word	0x00001970


	//   ....[2]....
        /*0740*/ 	.word	0x000019a0


	//   ....[3]....
        /*0744*/ 	.word	0x000019f0


	//   ....[4]....
        /*0748*/ 	.word	0x00001a20


	//   ....[5]....
        /*074c*/ 	.word	0x00001a50


	//   ....[6]....
        /*0750*/ 	.word	0x00001cd0


	//   ....[7]....
        /*0754*/ 	.word	0x00001ce0


	//   ....[8]....
        /*0758*/ 	.word	0x00001cf0


	//   ....[9]....
        /*075c*/ 	.word	0x00001e30


	//   ....[10]....
        /*0760*/ 	.word	0x00001e70


	//   ....[11]....
        /*0764*/ 	.word	0x00002170


	//   ....[12]....
        /*0768*/ 	.word	0x00002190


	//   ....[13]....
        /*076c*/ 	.word	0x000023c0


	//   ....[14]....
        /*0770*/ 	.word	0x00002410


	//   ....[15]....
        /*0774*/ 	.word	0x00002850


	//   ....[16]....
        /*0778*/ 	.word	0x00002860


	//   ....[17]....
        /*077c*/ 	.word	0x00003930


	//   ....[18]....
        /*0780*/ 	.word	0x00003940


	//   ....[19]....
        /*0784*/ 	.word	0x00003a50


	//   ....[20]....
        /*0788*/ 	.word	0x00003a70


	//   ....[21]....
        /*078c*/ 	.word	0x00003e40


	//   ....[22]....
        /*0790*/ 	.word	0x000045d0


	//   ....[23]....
        /*0794*/ 	.word	0x00004ee0


	//   ....[24]....
        /*0798*/ 	.word	0x00004f20


	//   ....[25]....
        /*079c*/ 	.word	0x00004f40


	//   ....[26]....
        /*07a0*/ 	.word	0x00005030


	//   ....[27]....
        /*07a4*/ 	.word	0x00006350


	//   ....[28]....
        /*07a8*/ 	.word	0x00006360


	//   ....[29]....
        /*07ac*/ 	.word	0x000064a0


	//   ....[30]....
        /*07b0*/ 	.word	0x000064b0


	//   ....[31]....
        /*07b4*/ 	.word	0x00007550


	//   ....[32]....
        /*07b8*/ 	.word	0x00007570


	//   ....[33]....
        /*07bc*/ 	.word	0x00007590


	//   ....[34]....
        /*07c0*/ 	.word	0x000075b0


	//   ....[35]....
        /*07c4*/ 	.word	0x000078b0


	//   ....[36]....
        /*07c8*/ 	.word	0x00007ba0


	//   ....[37]....
        /*07cc*/ 	.word	0x00008250


	//   ....[38]....
        /*07d0*/ 	.word	0x00008270


	//   ....[39]....
        /*07d4*/ 	.word	0x00008a80


	//   ....[40]....
        /*07d8*/ 	.word	0x00008b80


	//   ....[41]....
        /*07dc*/ 	.word	0x0000a500


	//   ....[42]....
        /*07e0*/ 	.word	0x0000a530


	//   ....[43]....
        /*07e4*/ 	.word	0x0000a660


	//   ....[44]....
        /*07e8*/ 	.word	0x0000a670


	//   ....[45]....
        /*07ec*/ 	.word	0x0000b680


	//   ....[46]....
        /*07f0*/ 	.word	0x0000b6a0


	//   ....[47]....
        /*07f4*/ 	.word	0x0000b6c0


	//   ....[48]....
        /*07f8*/ 	.word	0x0000b6e0


	//   ....[49]....
        /*07fc*/ 	.word	0x0000ba00


	//   ....[50]....
        /*0800*/ 	.word	0x0000ba20


	//   ....[51]....
        /*0804*/ 	.word	0x0000c030


	//   ....[52]....
        /*0808*/ 	.word	0x0000c050


	//   ....[53]....
        /*080c*/ 	.word	0x0000d6a0


	//   ....[54]....
        /*0810*/ 	.word	0x0000d6c0


	//   ....[55]....
        /*0814*/ 	.word	0x0000d870


	//   ....[56]....
        /*0818*/ 	.word	0x0000d880


	//   ....[57]....
        /*081c*/ 	.word	0x0000e880


	//   ....[58]....
        /*0820*/ 	.word	0x0000e8a0


	//   ....[59]....
        /*0824*/ 	.word	0x0000e8b0


	//   ....[60]....
        /*0828*/ 	.word	0x0000e8c0


	//   ....[61]....
        /*082c*/ 	.word	0x0000ebd0


	//   ....[62]....
        /*0830*/ 	.word	0x0000f090


	//   ....[63]....
        /*0834*/ 	.word	0x0000f560


	//   ....[64]....
        /*0838*/ 	.word	0x0000f580


	//   ....[65]....
        /*083c*/ 	.word	0x0000fd80


	//   ....[66]....
        /*0840*/ 	.word	0x0000fea0


	//   ....[67]....
        /*0844*/ 	.word	0x00011270


	//   ....[68]....
        /*0848*/ 	.word	0x00011280


	//   ....[69]....
        /*084c*/ 	.word	0x000112b0


	//   ....[70]....
        /*0850*/ 	.word	0x000112d0


	//   ....[71]....
        /*0854*/ 	.word	0x00012d60


	//   ....[72]....
        /*0858*/ 	.word	0x00012d90


	//   ....[73]....
        /*085c*/ 	.word	0x00012dd0


	//   ....[74]....
        /*0860*/ 	.word	0x00012e10


	//   ....[75]....
        /*0864*/ 	.word	0x00013030


	//   ....[76]....
        /*0868*/ 	.word	0x00013040


	//   ....[77]....
        /*086c*/ 	.word	0x00013240


	//   ....[78]....
        /*0870*/ 	.word	0x00013270


	//   ....[79]....
        /*0874*/ 	.word	0x00013430


	//   ....[80]....
        /*0878*/ 	.word	0x00013460


	//   ....[81]....
        /*087c*/ 	.word	0x00013620


	//   ....[82]....
        /*0880*/ 	.word	0x00013640


	//   ....[83]....
        /*0884*/ 	.word	0x00013ff0


	//   ....[84]....
        /*0888*/ 	.word	0x00014010


	//   ....[85]....
        /*088c*/ 	.word	0x000141a0


	//   ....[86]....
        /*0890*/ 	.word	0x000141d0


	//   ....[87]....
        /*0894*/ 	.word	0x00014360


	//   ....[88]....
        /*0898*/ 	.word	0x00014390


	//   ....[89]....
        /*089c*/ 	.word	0x00014520


	//   ....[90]....
        /*08a0*/ 	.word	0x00014540


	//   ....[91]....
        /*08a4*/ 	.word	0x00014700


	//   ....[92]....
        /*08a8*/ 	.word	0x00014760


	//   ....[93]....
        /*08ac*/ 	.word	0x000147c0


	//   ....[94]....
        /*08b0*/ 	.word	0x00014820


	//   ....[95]....
        /*08b4*/ 	.word	0x00014870


	//   ....[96]....
        /*08b8*/ 	.word	0x000148d0


	//   ....[97]....
        /*08bc*/ 	.word	0x00014920


	//   ....[98]....
        /*08c0*/ 	.word	0x00014980


	//----- nvinfo : EIATTR_EXIT_INSTR_OFFSETS
	.align		4
.L_352:
        /*08c4*/ 	.byte	0x04, 0x1c
        /*08c6*/ 	.short	(.L_354 - .L_353)


	//   ....[0]....
.L_353:
        /*08c8*/ 	.word	0x00000450


	//   ....[1]....
        /*08cc*/ 	.word	0x00013650


	//   ....[2]....
        /*08d0*/ 	.word	0x00013790


	//   ....[3]....
        /*08d4*/ 	.word	0x000137f0


	//   ....[4]....
        /*08d8*/ 	.word	0x00014550


	//   ....[5]....
        /*08dc*/ 	.word	0x00014660


	//   ....[6]....
        /*08e0*/ 	.word	0x000146c0


	//----- nvinfo : EIATTR_CTAIDZ_USED
	.align		4
.L_354:
        /*08e4*/ 	.byte	0x01, 0x04
	.zero		2


	//----- nvinfo : EIATTR_MAX_THREADS
	.align		4
        /*08e8*/ 	.byte	0x04, 0x05
        /*08ea*/ 	.short	(.L_356 - .L_355)
.L_355:
        /*08ec*/ 	.word	0x00000100
        /*08f0*/ 	.word	0x00000001
        /*08f4*/ 	.word	0x00000001


	//----- nvinfo : EIATTR_CRS_STACK_SIZE
	.align		4
.L_356:
        /*08f8*/ 	.byte	0x04, 0x1e
        /*08fa*/ 	.short	(.L_358 - .L_357)
.L_357:
        /*08fc*/ 	.word	0x00000000
.L_358:


//--------------------- .nv.info._ZN7cutlass13device_kernelIN5flash19enable_sm80_to_sm89INS1_16FlashAttnFwdSm80INS1_25CollectiveMainloopFwdSm80ILi8ELi1ELb0EN4cute5tupleIJNS5_1CILi128EEENS7_ILi32EEENS7_ILi256EEEEEELi256ENS_6half_tEfNS_4arch4Sm80ELb0ELb1ELb1ELb1ELb1ELb1ELb1ELb0EEENS1_21CollectiveEpilogueFwdINS6_IJS8_SA_S9_EEENS6_IJNS7_ILi1EEESI_SI_EEESC_SE_Li256ELb1ELb1ELb0ELb0EEENS1_19SingleTileSchedulerILb1ELb0ELb1ELi128EEEEEEEEEvNT_6ParamsE --------------------------
	.section	.nv.info._ZN7cutlass13device_kernelIN5flash19enable_sm80_to_sm89INS1_16FlashAttnFwdSm80INS1_25CollectiveMainloopFwdSm80ILi8ELi1ELb0EN4cute5tupleIJNS5_1CILi128EEENS7_ILi32EEENS7_ILi256EEEEEELi256ENS_6half_tEfNS_4arch4Sm80ELb0ELb1ELb1ELb1ELb1ELb1ELb1ELb0EEENS1_21CollectiveEpilogueFwdINS6_IJS8_SA_S9_EEENS6_IJNS7_ILi1EEESI_SI_EEESC_SE_Li256ELb1ELb1ELb0ELb0EEENS1_19SingleTileSchedulerILb1ELb0ELb1ELi128EEEEEEEEEvNT_6ParamsE,"",@"SHT_CUDA_INFO"
	.sectionflags	@""
	.align	4


	//----- nvinfo : EIATTR_CUDA_API_VERSION
	.align		4
        /*0000*/ 	.byte	0x04, 0x37
        /*0002*/ 	.short	(.L_360 - .L_359)
.L_359:
        /*0004*/ 	.word	0x00000082


	//----- nvinfo : EIATTR_SW2861232_WAR
	.align		4
.L_360:
        /*0008*/ 	.byte	0x01, 0x35
	.zero		2


	//----- nvinfo : EIATTR_PARAM_CBANK
	.align		4
        /*000c*/ 	.byte	0x04, 0x0a
        /*000e*/ 	.short	(.L_362 - .L_361)
	.align		4
.L_361:
        /*0010*/ 	.word	index@(.nv.constant0._ZN7cutlass13device_kernelIN5flash19enable_sm80_to_sm89INS1_16FlashAttnFwdSm80INS1_25CollectiveMainloopFwdSm80ILi8ELi1ELb0EN4cute5tupleIJNS5_1CILi128EEENS7_ILi32EEENS7_ILi256EEEEEELi256ENS_6half_tEfNS_4arch4Sm80ELb0ELb1ELb1ELb1ELb1ELb1ELb1ELb0EEENS1_21CollectiveEpilogueFwdINS6_IJS8_SA_S9_EEENS6_IJNS7_ILi1EEESI_SI_EEESC_SE_Li256ELb1ELb1ELb0ELb0EEENS1_19SingleTileSchedulerILb1ELb0ELb1ELi128EEEEEEEEEvNT_6ParamsE)
        /*0014*/ 	.short	0x0160
        /*0016*/ 	.short	0x0418


	//----- nvinfo : EIATTR_CBANK_PARAM_SIZE
	.align		4
.L_362:
        /*0018*/ 	.byte	0x03, 0x19
        /*001a*/ 	.short	0x0418


	//----- nvinfo : EIATTR_KPARAM_INFO
	.align		4
        /*001c*/ 	.byte	0x04, 0x17
        /*001e*/ 	.short	(.L_364 - .L_363)
.L_363:
        /*0020*/ 	.word	0x00000000
        /*0024*/ 	.short	0x0000
        /*0026*/ 	.short	0x0000
        /*0028*/ 	.byte	0x00, 0xf0, 0x61, 0x10


	//----- nvinfo : EIATTR_MAXREG_COUNT
	.align		4
.L_364:
        /*002c*/ 	.byte	0x03, 0x1b
        /*002e*/ 	.short	0x00ff


	//----- nvinfo : EIATTR_NUM_BARRIERS
	.align		4
        /*0030*/ 	.byte	0x02, 0x4c
        /*0032*/ 	.byte	0x02
	.zero		1


	//----- nvinfo : EIATTR_MERCURY_ISA_VERSION
	.align		4
        /*0034*/ 	.byte	0x03, 0x5f
        /*0036*/ 	.short	0x0000


	//----- nvinfo : EIATTR_COOP_GROUP_MASK_REGIDS
	.align		4
        /*0038*/ 	.byte	0x04, 0x29
        /*003a*/ 	.short	(.L_366 - .L_365)


	//   ....[0]....
.L_365:
        /*003c*/ 	.word	0xffffffff


	//   ....[1]....
        /*0040*/ 	.word	0xffffffff


	//   ....[2]....
        /*0044*/ 	.word	0xffffffff


	//   ....[3]....
        /*0048*/ 	.word	0xffffffff


	//   ....[4]....
        /*004c*/ 	.word	0xffffffff


	//   ....[5]....
        /*0050*/ 	.word	0xffffffff


	//   ....[6]....
        /*0054*/ 	.word	0xffffffff


	//   ....[7]....
        /*0058*/ 	.word	0xffffffff


	//   ....[8]....
        /*005c*/ 	.word	0xffffffff


	//   ....[9]....
        /*0060*/ 	.word	0xffffffff


	//   ....[10]....
        /*0064*/ 	.word	0xffffffff


	//   ....[11]....
        /*0068*/ 	.word	0xffffffff


	//   ....[12]....
        /*006c*/ 	.word	0xffffffff


	//   ....[13]....
        /*0070*/ 	.word	0xffffffff


	//   ....[14]....
        /*0074*/ 	.word	0xffffffff


	//   ....[15]....
        /*0078*/ 	.word	0xffffffff


	//   ....[16]....
        /*007c*/ 	.word	0xffffffff


	//   ....[17]....
        /*0080*/ 	.word	0xffffffff


	//   ....[18]....
        /*0084*/ 	.word	0xffffffff


	//   ....[19]....
        /*0088*/ 	.word	0xffffffff


	//   ....[20]....
        /*008c*/ 	.word	0xffffffff


	//   ....[21]....
        /*0090*/ 	.word	0xffffffff


	//   ....[22]....
        /*0094*/ 	.word	0xffffffff


	//   ....[23]....
        /*0098*/ 	.word	0xffffffff


	//   ....[24]....
        /*009c*/ 	.word	0xffffffff


	//   ....[25]....
        /*00a0*/ 	.word	0xffffffff


	//   ....[26]....
        /*00a4*/ 	.word	0xffffffff


	//   ....[27]....
        /*00a8*/ 	.word	0xffffffff


	//   ....[28]....
        /*00ac*/ 	.word	0xffffffff


	//   ....[29]....
        /*00b0*/ 	.word	0xffffffff


	//   ....[30]....
        /*00b4*/ 	.word	0xffffffff


	//   ....[31]....
        /*00b8*/ 	.word	0xffffffff


	//   ....[32]....
        /*00bc*/ 	.word	0xffffffff


	//   ....[33]....
        /*00c0*/ 	.word	0xffffffff


	//   ....[34]....
        /*00c4*/ 	.word	0xffffffff


	//   ....[35]....
        /*00c8*/ 	.word	0xffffffff


	//   ....[36]....
        /*00cc*/ 	.word	0xffffffff


	//   ....[37]....
        /*00d0*/ 	.word	0xffffffff


	//   ....[38]....
        /*00d4*/ 	.word	0xffffffff


	//   ....[39]....
        /*00d8*/ 	.word	0xffffffff


	//   ....[40]....
        /*00dc*/ 	.word	0xffffffff


	//   ....[41]....
        /*00e0*/ 	.word	0xffffffff


	//   ....[42]....
        /*00e4*/ 	.word	0xffffffff


	//   ....[43]....
        /*00e8*/ 	.word	0xffffffff


	//   ....[44]....
        /*00ec*/ 	.word	0xffffffff


	//   ....[45]....
        /*00f0*/ 	.word	0xffffffff


	//   ....[46]....
        /*00f4*/ 	.word	0xffffffff


	//   ....[47]....
        /*00f8*/ 	.word	0xffffffff


	//   ....[48]....
        /*00fc*/ 	.word	0xffffffff


	//   ....[49]....
        /*0100*/ 	.word	0xffffffff


	//   ....[50]....
        /*0104*/ 	.word	0xffffffff


	//   ....[51]....
        /*0108*/ 	.word	0xffffffff


	//   ....[52]....
        /*010c*/ 	.word	0xffffffff


	//   ....[53]....
        /*0110*/ 	.word	0xffffffff


	//   ....[54]....
        /*0114*/ 	.word	0xffffffff


	//   ....[55]....
        /*0118*/ 	.word	0xffffffff


	//   ....[56]....
        /*011c*/ 	.word	0xffffffff


	//   ....[57]....
        /*0120*/ 	.word	0xffffffff


	//   ....[58]....
        /*0124*/ 	.word	0xffffffff


	//   ....[59]....
        /*0128*/ 	.word	0xffffffff


	//   ....[60]....
        /*012c*/ 	.word	0xffffffff


	//   ....[61]....
        /*0130*/ 	.word	0xffffffff


	//   ....[62]....
        /*0134*/ 	.word	0xffffffff


	//   ....[63]....
        /*0138*/ 	.word	0xffffffff


	//   ....[64]....
        /*013c*/ 	.word	0xffffffff


	//   ....[65]....
        /*0140*/ 	.word	0xffffffff


	//   ....[66]....
        /*0144*/ 	.word	0xffffffff


	//   ....[67]....
        /*0148*/ 	.word	0xffffffff


	//   ....[68]....
        /*014c*/ 	.word	0xffffffff


	//   ....[69]....
        /*0150*/ 	.word	0xffffffff


	//   ....[70]....
        /*0154*/ 	.word	0xffffffff


	//   ....[71]....
        /*0158*/ 	.word	0xffffffff


	//   ....[72]....
        /*015c*/ 	.word	0xffffffff


	//   ....[73]....
        /*0160*/ 	.word	0xffffffff


	//   ....[74]....
        /*0164*/ 	.word	0xffffffff


	//   ....[75]....
        /*0168*/ 	.word	0xffffffff


	//   ....[76]....
        /*016c*/ 	.word	0xffffffff


	//   ....[77]....
        /*0170*/ 	.word	0xffffffff


	//   ....[78]....
        /*0174*/ 	.word	0xffffffff


	//   ....[79]....
        /*0178*/ 	.word	0xffffffff


	//   ....[80]....
        /*017c*/ 	.word	0xffffffff


	//   ....[81]....
        /*0180*/ 	.word	0xffffffff


	//   ....[82]....
        /*0184*/ 	.word	0xffffffff


	//   ....[83]....
        /*0188*/ 	.word	0xffffffff


	//   ....[84]....
        /*018c*/ 	.word	0xffffffff


	//   ....[85]....
        /*0190*/ 	.word	0xffffffff


	//   ....[86]....
        /*0194*/ 	.word	0xffffffff


	//   ....[87]....
        /*0198*/ 	.word	0xffffffff


	//   ....[88]....
        /*019c*/ 	.word	0xffffffff


	//   ....[89]....
        /*01a0*/ 	.word	0xffffffff


	//   ....[90]....
        /*01a4*/ 	.word	0xffffffff


	//   ....[91]....
        /*01a8*/ 	.word	0xffffffff


	//   ....[92]....
        /*01ac*/ 	.word	0xffffffff


	//   ....[93]....
        /*01b0*/ 	.word	0xffffffff


	//   ....[94]....
        /*01b4*/ 	.word	0xffffffff


	//   ....[95]....
        /*01b8*/ 	.word	0xffffffff


	//   ....[96]....
        /*01bc*/ 	.word	0xffffffff


	//   ....[97]....
        /*01c0*/ 	.word	0xffffffff


	//   ....[98]....
        /*01c4*/ 	.word	0xffffffff


	//   ....[99]....
        /*01c8*/ 	.word	0xffffffff


	//   ....[100]....
        /*01cc*/ 	.word	0xffffffff


	//   ....[101]....
        /*01d0*/ 	.word	0xffffffff


	//   ....[102]....
        /*01d4*/ 	.word	0xffffffff


	//   ....[103]....
        /*01d8*/ 	.word	0xffffffff


	//   ....[104]....
        /*01dc*/ 	.word	0xffffffff


	//   ....[105]....
        /*01e0*/ 	.word	0xffffffff


	//   ....[106]....
        /*01e4*/ 	.word	0xffffffff


	//   ....[107]....
        /*01e8*/ 	.word	0xffffffff


	//   ....[108]....
        /*01ec*/ 	.word	0xffffffff


	//   ....[109]....
        /*01f0*/ 	.word	0xffffffff


	//   ....[110]....
        /*01f4*/ 	.word	0xffffffff


	//   ....[111]....
        /*01f8*/ 	.word	0xffffffff


	//   ....[112]....
        /*01fc*/ 	.word	0xffffffff


	//----- nvinfo : EIATTR_COOP_GROUP_INSTR_OFFSETS
	.align		4
.L_366:
        /*0200*/ 	.byte	0x04, 0x28
        /*0202*/ 	.short	(.L_368 - .L_367)


	//   ....[0]....
.L_367:
        /*0204*/ 	.word	0x00000090


	//   ....[1]....
        /*0208*/ 	.word	0x00002380


	//   ....[2]....
        /*020c*/ 	.word	0x00002390


	//   ....[3]....
        /*0210*/ 	.word	0x00003550


	//   ....[4]....
        /*0214*/ 	.word	0x00003560


	//   ....[5]....
        /*0218*/ 	.word	0x00004630


	//   ....[6]....
        /*021c*/ 	.word	0x00004650


	//   ....[7]....
        /*0220*/ 	.word	0x00004a20


	//   ....[8]....
        /*0224*/ 	.word	0x00004a40


	//   ....[9]....
        /*0228*/ 	.word	0x00005b90


	//   ....[10]....
        /*022c*/ 	.word	0x00005bd0


	//   ....[11]....
        /*0230*/ 	.word	0x00005dc0


	//   ....[12]....
        /*0234*/ 	.word	0x00005df0


	//   ....[13]....
        /*0238*/ 	.word	0x00005f70


	//   ....[14]....
        /*023c*/ 	.word	0x00005fa0


	//   ....[15]....
        /*0240*/ 	.word	0x00006120


	//   ....[16]....
        /*0244*/ 	.word	0x00006160


	//   ....[17]....
        /*0248*/ 	.word	0x00006670


	//   ....[18]....
        /*024c*/ 	.word	0x000066c0


	//   ....[19]....
        /*0250*/ 	.word	0x00006ae0


	//   ....[20]....
        /*0254*/ 	.word	0x00006b40


	//   ....[21]....
        /*0258*/ 	.word	0x00006b60


	//   ....[22]....
        /*025c*/ 	.word	0x00006b70


	//   ....[23]....
        /*0260*/ 	.word	0x00006e60


	//   ....[24]....
        /*0264*/ 	.word	0x00006f00


	//   ....[25]....
        /*0268*/ 	.word	0x00006f80


	//   ....[26]....
        /*026c*/ 	.word	0x00006ff0


	//   ....[27]....
        /*0270*/ 	.word	0x00007430


	//   ....[28]....
        /*0274*/ 	.word	0x00007480


	//   ....[29]....
        /*0278*/ 	.word	0x000074c0


	//   ....[30]....
        /*027c*/ 	.word	0x00007500


	//   ....[31]....
        /*0280*/ 	.word	0x00007850


	//   ....[32]....
        /*0284*/ 	.word	0x000078f0


	//   ....[33]....
        /*0288*/ 	.word	0x00007970


	//   ....[34]....
        /*028c*/ 	.word	0x000079e0


	//   ....[35]....
        /*0290*/ 	.word	0x0000afb0


	//   ....[36]....
        /*0294*/ 	.word	0x0000b010


	//   ....[37]....
        /*0298*/ 	.word	0x0000b050


	//   ....[38]....
        /*029c*/ 	.word	0x0000b070


	//   ....[39]....
        /*02a0*/ 	.word	0x0000b230


	//   ....[40]....
        /*02a4*/ 	.word	0x0000b2d0


	//   ....[41]....
        /*02a8*/ 	.word	0x0000b320


	//   ....[42]....
        /*02ac*/ 	.word	0x0000b3a0


	//   ....[43]....
        /*02b0*/ 	.word	0x0000b5f0


	//   ....[44]....
        /*02b4*/ 	.word	0x0000b690


	//   ....[45]....
        /*02b8*/ 	.word	0x0000b710


	//   ....[46]....
        /*02bc*/ 	.word	0x0000b780


	//   ....[47]....
        /*02c0*/ 	.word	0x0000b9c0


	//   ....[48]....
        /*02c4*/ 	.word	0x0000ba10


	//   ....[49]....
        /*02c8*/ 	.word	0x0000ba60


	//   ....[50]....
        /*02cc*/ 	.word	0x0000bad0


	//   ....[51]....
        /*02d0*/ 	.word	0x0000f880


	//   ....[52]....
        /*02d4*/ 	.word	0x0000f8c0


	//   ....[53]....
        /*02d8*/ 	.word	0x00010560


	//   ....[54]....
        /*02dc*/ 	.word	0x00010570


	//   ....[55]....
        /*02e0*/ 	.word	0x000108f0


	//   ....[56]....
        /*02e4*/ 	.word	0x00010ac0


	//   ....[57]....
        /*02e8*/ 	.word	0x000112b0


	//   ....[58]....
        /*02ec*/ 	.word	0x00011360


	//   ....[59]....
        /*02f0*/ 	.word	0x00011370


	//   ....[60]....
        /*02f4*/ 	.word	0x000113a0


	//   ....[61]....
        /*02f8*/ 	.word	0x00012040


	//   ....[62]....
        /*02fc*/ 	.word	0x00012050


	//   ....[63]....
        /*0300*/ 	.word	0x00012c00


	//   ....[64]....
        /*0304*/ 	.word	0x00012c10


	//   ....[65]....
        /*0308*/ 	.word	0x00012da0


	//   ....[66]....
        /*030c*/ 	.word	0x00013000


	//   ....[67]....
        /*0310*/ 	.word	0x00013520


	//   ....[68]....
        /*0314*/ 	.word	0x000136a0


	//   ....[69]....
        /*0318*/ 	.word	0x00013760


	//   ....[70]....
        /*031c*/ 	.word	0x00013870


	//   ....[71]....
        /*0320*/ 	.word	0x00014f00


	//   ....[72]....
        /*0324*/ 	.word	0x00014f10


	//   ....[73]....
        /*0328*/ 	.word	0x00015ac0


	//   ....[74]....
        /*032c*/ 	.word	0x00015ad0


	//   ....[75]....
        /*0330*/ 	.word	0x00015d20


	//   ....[76]....
        /*0334*/ 	.word	0x00015d30


	//   ....[77]....
        /*0338*/ 	.word	0x00015da0


	//   ....[78]....
        /*033c*/ 	.word	0x00015db0


	//   ....[79]....
        /*0340*/ 	.word	0x000171c0


	//   ....[80]....
        /*0344*/ 	.word	0x000171e0


	//   ....[81]....
        /*0348*/ 	.word	0x00017de0


	//   ....[82]....
        /*034c*/ 	.word	0x00017df0


	//   ....[83]....
        /*0350*/ 	.word	0x00017f90


	//   ....[84]....
        /*0354*/ 	.word	0x00018270


	//   ....[85]....
        /*0358*/ 	.word	0x000187c0


	//   ....[86]....
        /*035c*/ 	.word	0x00018890


	//   ....[87]....
        /*0360*/ 	.word	0x00018960


	//   ....[88]....
        /*0364*/ 	.word	0x00018a70


	//   ....[89]....
        /*0368*/ 	.word	0x00019bd0


	//   ....[90]....
        /*036c*/ 	.word	0x00019c00


	//   ....[91]....
        /*0370*/ 	.word	0x00019c50


	//   ....[92]....
        /*0374*/ 	.word	0x00019c60


	//   ....[93]....
        /*0378*/ 	.word	0x0001b6d0


	//   ....[94]....
        /*037c*/ 	.word	0x0001b710


	//   ....[95]....
        /*0380*/ 	.word	0x0001b740


	//   ....[96]....
        /*0384*/ 	.word	0x0001b770


	//   ....[97]....
        /*0388*/ 	.word	0x0001b9b0


	//   ....[98]....
        /*038c*/ 	.word	0x0001b9c0


	//   ....[99]....
        /*0390*/ 	.word	0x0001bbc0


	//   ....[100]....
        /*0394*/ 	.word	0x0001bbf0


	//   ....[101]....
        /*0398*/ 	.word	0x0001bdb0


	//   ....[102]....
        /*039c*/ 	.word	0x0001bde0


	//   ....[103]....
        /*03a0*/ 	.word	0x0001bfa0


	//   ....[104]....
        /*03a4*/ 	.word	0x0001bfc0


	//   ....[105]....
        /*03a8*/ 	.word	0x0001c970


	//   ....[106]....
        /*03ac*/ 	.word	0x0001c990


	//   ....[107]....
        /*03b0*/ 	.word	0x0001cb20


	//   ....[108]....
        /*03b4*/ 	.word	0x0001cb50


	//   ....[109]....
        /*03b8*/ 	.word	0x0001cce0


	//   ....[110]....
        /*03bc*/ 	.word	0x0001cd10


	//   ....[111]....
        /*03c0*/ 	.word	0x0001cea0


	//   ....[112]....
        /*03c4*/ 	.word	0x0001cec0


	//----- nvinfo : EIATTR_EXIT_INSTR_OFFSETS
	.align		4
.L_368:
        /*03c8*/ 	.byte	0x04, 0x1c
        /*03ca*/ 	.short	(.L_370 - .L_369)


	//   ....[0]....
.L_369:
        /*03cc*/ 	.word	0x00000440


	//   ....[1]....
        /*03d0*/ 	.word	0x0001bfd0


	//   ....[2]....
        /*03d4*/ 	.word	0x0001c110


	//   ....[3]....
        /*03d8*/ 	.word	0x0001c170


	//   ....[4]....
        /*03dc*/ 	.word	0x0001ced0


	//   ....[5]....
        /*03e0*/ 	.word	0x0001cfe0


	//   ....[6]....
        /*03e4*/ 	.word	0x0001d040


	//----- nvinfo : EIATTR_CTAIDZ_USED
	.align		4
.L_370:
        /*03e8*/ 	.byte	0x01, 0x04
	.zero		2


	//----- nvinfo : EIATTR_MAX_THREADS
	.align		4
        /*03ec*/ 	.byte	0x04, 0x05
        /*03ee*/ 	.short	(.L_372 - .L_371)
.L_371:
        /*03f0*/ 	.word	0x00000100
        /*03f4*/ 	.word	0x00000001
        /*03f8*/ 	.word	0x00000001


	//----- nvinfo : EIATTR_CRS_STACK_SIZE
	.align		4
.L_372:
        /*03fc*/ 	.byte	0x04, 0x1e
        /*03fe*/ 	.short	(.L_374 - .L_373)
.L_373:
        /*0400*/ 	.word	0x00000000
.L_374:


//--------------------- .nv.info._ZN7cutlass13device_kernelIN5flash19enable_sm80_to_sm89INS1_16FlashAttnFwdSm80INS1_25CollectiveMainloopFwdSm80ILi8ELi1ELb1EN4cute5tupleIJNS5_1CILi128EEENS7_ILi64EEENS7_ILi256EEEEEELi256ENS_6half_tEfNS_4arch4Sm80ELb1ELb0ELb1ELb0ELb1ELb0ELb1ELb0EEENS1_21CollectiveEpilogueFwdINS6_IJS8_SA_S9_EEENS6_IJNS7_ILi1EEESI_SI_EEESC_SE_Li256ELb0ELb1ELb0ELb0EEENS1_30DynamicPersistentTileSchedulerILi256ELi256ELb0ELb1ELb0EEEEEEEEEvNT_6ParamsE --------------------------
	.section	.nv.info._ZN7cutlass13device_kernelIN5flash19enable_sm80_to_sm89INS1_16FlashAttnFwdSm80INS1_25CollectiveMainloopFwdSm80ILi8ELi1ELb1EN4cute5tupleIJNS5_1CILi128EEENS7_ILi64EEENS7_ILi256EEEEEELi256ENS_6half_tEfNS_4arch4Sm80ELb1ELb0ELb1ELb0ELb1ELb0ELb1ELb0EEENS1_21CollectiveEpilogueFwdINS6_IJS8_SA_S9_EEENS6_IJNS7_ILi1EEESI_SI_EEESC_SE_Li256ELb0ELb1ELb0ELb0EEENS1_30DynamicPersistentTileSchedulerILi256ELi256ELb0ELb1ELb0EEEEEEEEEvNT_6ParamsE,"",@"SHT_CUDA_INFO"
	.sectionflags	@""
	.align	4


	//----- nvinfo : EIATTR_CUDA_API_VERSION
	.align		4
        /*0000*/ 	.byte	0x04, 0x37
        /*0002*/ 	.short	(.L_376 - .L_375)
.L_375:
        /*0004*/ 	.word	0x00000082


	//----- nvinfo : EIATTR_SW2861232_WAR
	.align		4
.L_376:
        /*0008*/ 	.byte	0x01, 0x35
	.zero		2


	//----- nvinfo : EIATTR_PARAM_CBANK
	.align		4
        /*000c*/ 	.byte	0x04, 0x0a
        /*000e*/ 	.short	(.L_378 - .L_377)
	.align		4
.L_377:
        /*0010*/ 	.word	index@(.nv.constant0._ZN7cutlass13device_kernelIN5flash19enable_sm80_to_sm89INS1_16FlashAttnFwdSm80INS1_25CollectiveMainloopFwdSm80ILi8ELi1ELb1EN4cute5tupleIJNS5_1CILi128EEENS7_ILi64EEENS7_ILi256EEEEEELi256ENS_6half_tEfNS_4arch4Sm80ELb1ELb0ELb1ELb0ELb1ELb0ELb1ELb0EEENS1_21CollectiveEpilogueFwdINS6_IJS8_SA_S9_EEENS6_IJNS7_ILi1EEESI_SI_EEESC_SE_Li256ELb0ELb1ELb0ELb0EEENS1_30DynamicPersistentTileSchedulerILi256ELi256ELb0ELb1ELb0EEEEEEEEEvNT_6ParamsE)
        /*0014*/ 	.short	0x0160
        /*0016*/ 	.short	0x0428


	//----- nvinfo : EIATTR_CBANK_PARAM_SIZE
	.align		4
.L_378:
        /*0018*/ 	.byte	0x03, 0x19
        /*001a*/ 	.short	0x0428


	//----- nvinfo : EIATTR_KPARAM_INFO
	.align		4
        /*001c*/ 	.byte	0x04, 0x17
        /*001e*/ 	.short	(.L_380 - .L_379)
.L_379:
        /*0020*/ 	.word	0x00000000
        /*0024*/ 	.short	0x0000
        /*0026*/ 	.short	0x0000
        /*0028*/ 	.byte	0x00, 0xf0, 0xa1, 0x10


	//----- nvinfo : EIATTR_MAXREG_COUNT
	.align		4
.L_380:
        /*002c*/ 	.byte	0x03, 0x1b
        /*002e*/ 	.short	0x00ff


	//----- nvinfo : EIATTR_NUM_BARRIERS
	.align		4
        /*0030*/ 	.byte	0x02, 0x4c
        /*0032*/ 	.byte	0x06
	.zero		1


	//----- nvinfo : EIATTR_ANNOTATIONS
	.align		4
        /*0034*/ 	.byte	0x04, 0x55
        /*0036*/ 	.short	(.L_382 - .L_381)


	//   ....[0]....
.L_381:
        /* <DEDUP_REMOVED lines=185> */


	//----- nvinfo : EIATTR_MERCURY_ISA_VERSION
	.align		4
.L_382:
        /*0bb0*/ 	.byte	0x03, 0x5f
        /*0bb2*/ 	.short	0x0000


	//----- nvinfo : EIATTR_INT_WARP_WIDE_INSTR_OFFSETS
	.align		4
        /*0bb4*/ 	.byte	0x04, 0x31
        /*0bb6*/ 	.short	(.L_384 - .L_383)


	//   ....[0]....
.L_383:
        /*0bb8*/ 	.word	0x0000ed60


	//   ....[1]....
        /*0bbc*/ 	.word	0x0000ede0


	//----- nvinfo : EIATTR_COOP_GROUP_MASK_REGIDS
	.align		4
.L_384:
        /*0bc0*/ 	.byte	0x04, 0x29
        /*0bc2*/ 	.short	(.L_386 - .L_385)


	//   ....[0]....
.L_385:
        /*0bc4*/ 	.word	0xffffffff


	//   ....[1]....
        /*0bc8*/ 	.word	0xffffffff


	//   ....[2]....
        /*0bcc*/ 	.word	0xffffffff


	//   ....[3]....
        /*0bd0*/ 	.word	0xffffffff


	//   ....[4]....
        /*0bd4*/ 	.word	0xffffffff


	//   ....[5]....
        /*0bd8*/ 	.word	0xffffffff


	//   ....[6]....
        /*0bdc*/ 	.word	0xffffffff


	//   ....[7]....
        /*0be0*/ 	.word	0xffffffff


	//   ....[8]....
        /*0be4*/ 	.word	0xffffffff


	//   ....[9]....
        /*0be8*/ 	.word	0xffffffff


	//   ....[10]....
        /*0bec*/ 	.word	0xffffffff


	//   ....[11]....
        /*0bf0*/ 	.word	0xffffffff


	//   ....[12]....
        /*0bf4*/ 	.word	0xffffffff


	//   ....[13]....
        /*0bf8*/ 	.word	0xffffffff


	//   ....[14]....
        /*0bfc*/ 	.word	0xffffffff


	//   ....[15]....
        /*0c00*/ 	.word	0xffffffff


	//   ....[16]....
        /*0c04*/ 	.word	0xffffffff


	//   ....[17]....
        /*0c08*/ 	.word	0xffffffff


	//   ....[18]....
        /*0c0c*/ 	.word	0xffffffff


	//   ....[19]....
        /*0c10*/ 	.word	0xffffffff


	//   ....[20]....
        /*0c14*/ 	.word	0xffffffff


	//   ....[21]....
        /*0c18*/ 	.word	0xffffffff


	//   ....[22]....
        /*0c1c*/ 	.word	0xffffffff


	//   ....[23]....
        /*0c20*/ 	.word	0xffffffff


	//   ....[24]....
        /*0c24*/ 	.word	0xffffffff


	//   ....[25]....
        /*0c28*/ 	.word	0xffffffff


	//   ....[26]....
        /*0c2c*/ 	.word	0xffffffff


	//   ....[27]....
        /*0c30*/ 	.word	0xffffffff


	//   ....[28]....
        /*0c34*/ 	.word	0xffffffff


	//   ....[29]....
        /*0c38*/ 	.word	0xffffffff


	//   ....[30]....
        /*0c3c*/ 	.word	0xffffffff


	//   ....[31]....
        /*0c40*/ 	.word	0xffffffff


	//   ....[32]....
        /*0c44*/ 	.word	0xffffffff


	//   ....[33]....
        /*0c48*/ 	.word	0xffffffff


	//   ....[34]....
        /*0c4c*/ 	.word	0xffffffff


	//   ....[35]....
        /*0c50*/ 	.word	0xffffffff


	//   ....[36]....
        /*0c54*/ 	.word	0xffffffff


	//   ....[37]....
        /*0c58*/ 	.word	0xffffffff


	//   ....[38]....
        /*0c5c*/ 	.word	0xffffffff


	//   ....[39]....
        /*0c60*/ 	.word	0xffffffff


	//   ....[40]....
        /*0c64*/ 	.word	0xffffffff


	//   ....[41]....
        /*0c68*/ 	.word	0xffffffff


	//   ....[42]....
        /*0c6c*/ 	.word	0xffffffff


	//   ....[43]....
        /*0c70*/ 	.word	0xffffffff


	//   ....[44]....
        /*0c74*/ 	.word	0xffffffff


	//   ....[45]....
        /*0c78*/ 	.word	0xffffffff


	//   ....[46]....
        /*0c7c*/ 	.word	0xffffffff


	//   ....[47]....
        /*0c80*/ 	.word	0xffffffff


	//   ....[48]....
        /*0c84*/ 	.word	0xffffffff


	//   ....[49]....
        /*0c88*/ 	.word	0xffffffff


	//   ....[50]....
        /*0c8c*/ 	.word	0xffffffff


	//   ....[51]....
        /*0c90*/ 	.word	0xffffffff


	//   ....[52]....
        /*0c94*/ 	.word	0xffffffff


	//   ....[53]....
        /*0c98*/ 	.word	0xffffffff


	//   ....[54]....
        /*0c9c*/ 	.word	0xffffffff


	//   ....[55]....
        /*0ca0*/ 	.word	0xffffffff


	//   ....[56]....
        /*0ca4*/ 	.word	0xffffffff


	//   ....[57]....
        /*0ca8*/ 	.word	0xffffffff


	//   ....[58]....
        /*0cac*/ 	.word	0xffffffff


	//   ....[59]....
        /*0cb0*/ 	.word	0xffffffff


	//   ....[60]....
        /*0cb4*/ 	.word	0xffffffff


	//   ....[61]....
        /*0cb8*/ 	.word	0xffffffff


	//   ....[62]....
        /*0cbc*/ 	.word	0xffffffff


	//   ....[63]....
        /*0cc0*/ 	.word	0xffffffff


	//   ....[64]....
        /*0cc4*/ 	.word	0xffffffff


	//   ....[65]....
        /*0cc8*/ 	.word	0xffffffff


	//   ....[66]....
        /*0ccc*/ 	.word	0xffffffff


	//   ....[67]....
        /*0cd0*/ 	.word	0xffffffff


	//   ....[68]....
        /*0cd4*/ 	.word	0xffffffff


	//   ....[69]....
        /*0cd8*/ 	.word	0xffffffff


	//   ....[70]....
        /*0cdc*/ 	.word	0xffffffff


	//   ....[71]....
        /*0ce0*/ 	.word	0xffffffff


	//   ....[72]....
        /*0ce4*/ 	.word	0xffffffff


	//   ....[73]....
        /*0ce8*/ 	.word	0xffffffff


	//   ....[74]....
        /*0cec*/ 	.word	0xffffffff


	//   ....[75]....
        /*0cf0*/ 	.word	0xffffffff


	//   ....[76]....
        /*0cf4*/ 	.word	0xffffffff


	//   ....[77]....
        /*0cf8*/ 	.word	0xffffffff


	//   ....[78]....
        /*0cfc*/ 	.word	0xffffffff


	//   ....[79]....
        /*0d00*/ 	.word	0xffffffff


	//   ....[80]....
        /*0d04*/ 	.word	0xffffffff


	//   ....[81]....
        /*0d08*/ 	.word	0xffffffff


	//   ....[82]....
        /*0d0c*/ 	.word	0xffffffff


	//   ....[83]....
        /*0d10*/ 	.word	0xffffffff


	//   ....[84]....
        /*0d14*/ 	.word	0xffffffff


	//   ....[85]....
        /*0d18*/ 	.word	0xffffffff


	//   ....[86]....
        /*0d1c*/ 	.word	0xffffffff


	//   ....[87]....
        /*0d20*/ 	.word	0xffffffff


	//   ....[88]....
        /*0d24*/ 	.word	0xffffffff


	//   ....[89]....
        /*0d28*/ 	.word	0xffffffff


	//   ....[90]....
        /*0d2c*/ 	.word	0xffffffff


	//   ....[91]....
        /*0d30*/ 	.word	0xffffffff


	//   ....[92]....
        /*0d34*/ 	.word	0xffffffff


	//   ....[93]....
        /*0d38*/ 	.word	0xffffffff


	//   ....[94]....
        /*0d3c*/ 	.word	0xffffffff


	//   ....[95]....
        /*0d40*/ 	.word	0xffffffff


	//   ....[96]....
        /*0d44*/ 	.word	0xffffffff


	//   ....[97]....
        /*0d48*/ 	.word	0xffffffff


	//   ....[98]....
        /*0d4c*/ 	.word	0xffffffff


	//   ....[99]....
        /*0d50*/ 	.word	0xffffffff


	//   ....[100]....
        /*0d54*/ 	.word	0xffffffff


	//   ....[101]....
        /*0d58*/ 	.word	0xffffffff


	//   ....[102]....
        /*0d5c*/ 	.word	0xffffffff


	//   ....[103]....
        /*0d60*/ 	.word	0xffffffff


	//   ....[104]....
        /*0d64*/ 	.word	0xffffffff


	//   ....[105]....
        /*0d68*/ 	.word	0xffffffff


	//   ....[106]....
        /*0d6c*/ 	.word	0xffffffff


	//   ....[107]....
        /*0d70*/ 	.word	0xffffffff


	//   ....[108]....
        /*0d74*/ 	.word	0xffffffff


	//   ....[109]....
        /*0d78*/ 	.word	0xffffffff


	//   ....[110]....
        /*0d7c*/ 	.word	0xffffffff


	//   ....[111]....
        /*0d80*/ 	.word	0xffffffff


	//   ....[112]....
        /*0d84*/ 	.word	0xffffffff


	//   ....[113]....
        /*0d88*/ 	.word	0xffffffff


	//   ....[114]....
        /*0d8c*/ 	.word	0xffffffff


	//   ....[115]....
        /*0d90*/ 	.word	0xffffffff


	//   ....[116]....
        /*0d94*/ 	.word	0xffffffff


	//   ....[117]....
        /*0d98*/ 	.word	0xffffffff


	//   ....[118]....
        /*0d9c*/ 	.word	0xffffffff


	//   ....[119]....
        /*0da0*/ 	.word	0xffffffff


	//   ....[120]....
        /*0da4*/ 	.word	0xffffffff


	//   ....[121]....
        /*0da8*/ 	.word	0xffffffff


	//   ....[122]....
        /*0dac*/ 	.word	0xffffffff


	//   ....[123]....
        /*0db0*/ 	.word	0xffffffff


	//   ....[124]....
        /*0db4*/ 	.word	0xffffffff


	//----- nvinfo : EIATTR_COOP_GROUP_INSTR_OFFSETS
	.align		4
.L_386:
        /*0db8*/ 	.byte	0x04, 0x28
        /*0dba*/ 	.short	(.L_388 - .L_387)


	//   ....[0]....
.L_387:
        /*0dbc*/ 	.word	0x00000050


	//   ....[1]....
        /*0dc0*/ 	.word	0x000017d0


	//   ....[2]....
        /*0dc4*/ 	.word	0x00001800


	//   ....[3]....
        /*0dc8*/ 	.word	0x00001830


	//   ....[4]....
        /*0dcc*/ 	.word	0x00001850


	//   ....[5]....
        /*0dd0*/ 	.word	0x00001a20


	//   ....[6]....
        /*0dd4*/ 	.word	0x00001a40


	//   ....[7]....
        /*0dd8*/ 	.word	0x00001b70


	//   ....[8]....
        /*0ddc*/ 	.word	0x00001b90


	//   ....[9]....
        /*0de0*/ 	.word	0x00001da0


	//   ....[10]....
        /*0de4*/ 	.word	0x00001dc0


	//   ....[11]....
        /*0de8*/ 	.word	0x00001e10


	//   ....[12]....
        /*0dec*/ 	.word	0x00001e70


	//   ....[13]....
        /*0df0*/ 	.word	0x00002430


	//   ....[14]....
        /*0df4*/ 	.word	0x00002440


	//   ....[15]....
        /*0df8*/ 	.word	0x00002450


	//   ....[16]....
        /*0dfc*/ 	.word	0x00002460


	//   ....[17]....
        /*0e00*/ 	.word	0x00003950


	//   ....[18]....
        /*0e04*/ 	.word	0x000039c0


	//   ....[19]....
        /*0e08*/ 	.word	0x00003ae0


	//   ....[20]....
        /*0e0c*/ 	.word	0x00003b20


	//   ....[21]....
        /*0e10*/ 	.word	0x00003e30


	//   ....[22]....
        /*0e14*/ 	.word	0x00004070


	//   ....[23]....
        /*0e18*/ 	.word	0x00004470


	//   ....[24]....
        /*0e1c*/ 	.word	0x00004490


	//   ....[25]....
        /*0e20*/ 	.word	0x000044b0


	//   ....[26]....
        /*0e24*/ 	.word	0x000044d0


	//   ....[27]....
        /*0e28*/ 	.word	0x000060a0


	//   ....[28]....
        /*0e2c*/ 	.word	0x00006110


	//   ....[29]....
        /*0e30*/ 	.word	0x00006210


	//   ....[30]....
        /*0e34*/ 	.word	0x00006240


	//   ....[31]....
        /*0e38*/ 	.word	0x00007840


	//   ....[32]....
        /*0e3c*/ 	.word	0x000078b0


	//   ....[33]....
        /*0e40*/ 	.word	0x000079b0


	//   ....[34]....
        /*0e44*/ 	.word	0x000079e0


	//   ....[35]....
        /*0e48*/ 	.word	0x00007d30


	//   ....[36]....
        /*0e4c*/ 	.word	0x00007fa0


	//   ....[37]....
        /*0e50*/ 	.word	0x000082c0


	//   ....[38]....
        /*0e54*/ 	.word	0x000082e0


	//   ....[39]....
        /*0e58*/ 	.word	0x00008400


	//   ....[40]....
        /*0e5c*/ 	.word	0x00008420


	//   ....[41]....
        /*0e60*/ 	.word	0x0000a700


	//   ....[42]....
        /*0e64*/ 	.word	0x0000a770


	//   ....[43]....
        /*0e68*/ 	.word	0x0000a780


	//   ....[44]....
        /*0e6c*/ 	.word	0x0000a840


	//   ....[45]....
        /*0e70*/ 	.word	0x0000bf90


	//   ....[46]....
        /*0e74*/ 	.word	0x0000bfd0


	//   ....[47]....
        /*0e78*/ 	.word	0x0000c0e0


	//   ....[48]....
        /*0e7c*/ 	.word	0x0000c100


	//   ....[49]....
        /*0e80*/ 	.word	0x0000c490


	//   ....[50]....
        /*0e84*/ 	.word	0x0000c4b0


	//   ....[51]....
        /*0e88*/ 	.word	0x0000c4d0


	//   ....[52]....
        /*0e8c*/ 	.word	0x0000c4f0


	//   ....[53]....
        /*0e90*/ 	.word	0x0000e310


	//   ....[54]....
        /*0e94*/ 	.word	0x0000e360


	//   ....[55]....
        /*0e98*/ 	.word	0x0000e380


	//   ....[56]....
        /*0e9c*/ 	.word	0x0000e3a0


	//   ....[57]....
        /*0ea0*/ 	.word	0x0000f7c0


	//   ....[58]....
        /*0ea4*/ 	.word	0x0000fb70


	//   ....[59]....
        /*0ea8*/ 	.word	0x0000fb90


	//   ....[60]....
        /*0eac*/ 	.word	0x0000fbb0


	//   ....[61]....
        /*0eb0*/ 	.word	0x0000fbd0


	//   ....[62]....
        /*0eb4*/ 	.word	0x0000fe70


	//   ....[63]....
        /*0eb8*/ 	.word	0x0000fe90


	//   ....[64]....
        /*0ebc*/ 	.word	0x00010010


	//   ....[65]....
        /*0ec0*/ 	.word	0x00010040


	//   ....[66]....
        /*0ec4*/ 	.word	0x00010180


	//   ....[67]....
        /*0ec8*/ 	.word	0x000101b0


	//   ....[68]....
        /*0ecc*/ 	.word	0x000102f0


	//   ....[69]....
        /*0ed0*/ 	.word	0x00010310


	//   ....[70]....
        /*0ed4*/ 	.word	0x000108e0


	//   ....[71]....
        /*0ed8*/ 	.word	0x00010900


	//   ....[72]....
        /*0edc*/ 	.word	0x00010b60


	//   ....[73]....
        /*0ee0*/ 	.word	0x00010b70


	//   ....[74]....
        /*0ee4*/ 	.word	0x00010d60


	//   ....[75]....
        /*0ee8*/ 	.word	0x00010d80


	//   ....[76]....
        /*0eec*/ 	.word	0x00010f70


	//   ....[77]....
        /*0ef0*/ 	.word	0x00010f80


	//   ....[78]....
        /*0ef4*/ 	.word	0x000111e0


	//   ....[79]....
        /*0ef8*/ 	.word	0x000112f0


	//   ....[80]....
        /*0efc*/ 	.word	0x00011360


	//   ....[81]....
        /*0f00*/ 	.word	0x00011580


	//   ....[82]....
        /*0f04*/ 	.word	0x000115f0


	//   ....[83]....
        /*0f08*/ 	.word	0x00011660


	//   ....[84]....
        /*0f0c*/ 	.word	0x000116d0


	//   ....[85]....
        /*0f10*/ 	.word	0x00011b10


	//   ....[86]....
        /*0f14*/ 	.word	0x00011b60


	//   ....[87]....
        /*0f18*/ 	.word	0x00011bb0


	//   ....[88]....
        /*0f1c*/ 	.word	0x00011c00


	//   ....[89]....
        /*0f20*/ 	.word	0x00011c70


	//   ....[90]....
        /*0f24*/ 	.word	0x00011ce0


	//   ....[91]....
        /*0f28*/ 	.word	0x00011f00


	//   ....[92]....
        /*0f2c*/ 	.word	0x00011f70


	//   ....[93]....
        /*0f30*/ 	.word	0x00011fe0


	//   ....[94]....
        /*0f34*/ 	.word	0x00012050


	//   ....[95]....
        /*0f38*/ 	.word	0x00012270


	//   ....[96]....
        /*0f3c*/ 	.word	0x000122e0


	//   ....[97]....
        /*0f40*/ 	.word	0x00012350


	//   ....[98]....
        /*0f44*/ 	.word	0x000123d0


	//   ....[99]....
        /*0f48*/ 	.word	0x00012850


	//   ....[100]....
        /*0f4c*/ 	.word	0x00012890


	//   ....[101]....
        /*0f50*/ 	.word	0x000128e0


	//   ....[102]....
        /*0f54*/ 	.word	0x00012920


	//   ....[103]....
        /*0f58*/ 	.word	0x00012980


	//   ....[104]....
        /*0f5c*/ 	.word	0x000129f0


	//   ....[105]....
        /*0f60*/ 	.word	0x00012a60


	//   ....[106]....
        /*0f64*/ 	.word	0x00012c10


	//   ....[107]....
        /*0f68*/ 	.word	0x00012c80


	//   ....[108]....
        /*0f6c*/ 	.word	0x00012cd0


	//   ....[109]....
        /*0f70*/ 	.word	0x00012d10


	//   ....[110]....
        /*0f74*/ 	.word	0x00012d60


	//   ....[111]....
        /*0f78*/ 	.word	0x00012da0


	//   ....[112]....
        /*0f7c*/ 	.word	0x00012df0


	//   ....[113]....
        /*0f80*/ 	.word	0x00012e50


	//   ....[114]....
        /*0f84*/ 	.word	0x00012ea0


	//   ....[115]....
        /*0f88*/ 	.word	0x00012ef0


	//   ....[116]....
        /*0f8c*/ 	.word	0x00012f60


	//   ....[117]....
        /*0f90*/ 	.word	0x00012fd0


	//   ....[118]....
        /*0f94*/ 	.word	0x00013050


	//   ....[119]....
        /*0f98*/ 	.word	0x000130c0


	//   ....[120]....
        /*0f9c*/ 	.word	0x00013140


	//   ....[121]....
        /*0fa0*/ 	.word	0x000131c0


	//   ....[122]....
        /*0fa4*/ 	.word	0x00013240


	//   ....[123]....
        /*0fa8*/ 	.word	0x000132b0


	//   ....[124]....
        /*0fac*/ 	.word	0x00013320


	//----- nvinfo : EIATTR_EXIT_INSTR_OFFSETS
	.align		4
.L_388:
        /*0fb0*/ 	.byte	0x04, 0x1c
        /*0fb2*/ 	.short	(.L_390 - .L_389)


	//   ....[0]....
.L_389:
        /*0fb4*/ 	.word	0x000000a0


	//   ....[1]....
        /*0fb8*/ 	.word	0x000112a0


	//----- nvinfo : EIATTR_MAX_THREADS
	.align		4
.L_390:
        /*0fbc*/ 	.byte	0x04, 0x05
        /*0fbe*/ 	.short	(.L_392 - .L_391)
.L_391:
        /*0fc0*/ 	.word	0x00000100
        /*0fc4*/ 	.word	0x00000001
        /*0fc8*/ 	.word	0x00000001


	//----- nvinfo : EIATTR_CRS_STACK_SIZE
	.align		4
.L_392:
        /*0fcc*/ 	.byte	0x04, 0x1e
        /*0fce*/ 	.short	(.L_394 - .L_393)
.L_393:
        /*0fd0*/ 	.word	0x00000000
.L_394:


//--------------------- .nv.info._ZN7cutlass13device_kernelIN5flash19enable_sm80_to_sm89INS1_16FlashAttnFwdSm80INS1_25CollectiveMainloopFwdSm80ILi8ELi1ELb1EN4cute5tupleIJNS5_1CILi128EEENS7_ILi64EEENS7_ILi256EEEEEELi256ENS_6half_tEfNS_4arch4Sm80ELb1ELb0ELb1ELb1ELb1ELb0ELb1ELb0EEENS1_21CollectiveEpilogueFwdINS6_IJS8_SA_S9_EEENS6_IJNS7_ILi1EEESI_SI_EEESC_SE_Li256ELb1ELb1ELb0ELb0EEENS1_19SingleTileSchedulerILb1ELb0ELb1ELi128EEEEEEEEEvNT_6ParamsE --------------------------
	.section	.nv.info._ZN7cutlass13device_kernelIN5flash19enable_sm80_to_sm89INS1_16FlashAttnFwdSm80INS1_25CollectiveMainloopFwdSm80ILi8ELi1ELb1EN4cute5tupleIJNS5_1CILi128EEENS7_ILi64EEENS7_ILi256EEEEEELi256ENS_6half_tEfNS_4arch4Sm80ELb1ELb0ELb1ELb1ELb1ELb0ELb1ELb0EEENS1_21CollectiveEpilogueFwdINS6_IJS8_SA_S9_EEENS6_IJNS7_ILi1EEESI_SI_EEESC_SE_Li256ELb1ELb1ELb0ELb0EEENS1_19SingleTileSchedulerILb1ELb0ELb1ELi128EEEEEEEEEvNT_6ParamsE,"",@"SHT_CUDA_INFO"
	.sectionflags	@""
	.align	4


	//----- nvinfo : EIATTR_CUDA_API_VERSION
	.align		4
        /*0000*/ 	.byte	0x04, 0x37
        /*0002*/ 	.short	(.L_396 - .L_395)
.L_395:
        /*0004*/ 	.word	0x00000082


	//----- nvinfo : EIATTR_SW2861232_WAR
	.align		4
.L_396:
        /*0008*/ 	.byte	0x01, 0x35
	.zero		2


	//----- nvinfo : EIATTR_PARAM_CBANK
	.align		4
        /*000c*/ 	.byte	0x04, 0x0a
        /*000e*/ 	.short	(.L_398 - .L_397)
	.align		4
.L_397:
        /*0010*/ 	.word	index@(.nv.constant0._ZN7cutlass13device_kernelIN5flash19enable_sm80_to_sm89INS1_16FlashAttnFwdSm80INS1_25CollectiveMainloopFwdSm80ILi8ELi1ELb1EN4cute5tupleIJNS5_1CILi128EEENS7_ILi64EEENS7_ILi256EEEEEELi256ENS_6half_tEfNS_4arch4Sm80ELb1ELb0ELb1ELb1ELb1ELb0ELb1ELb0EEENS1_21CollectiveEpilogueFwdINS6_IJS8_SA_S9_EEENS6_IJNS7_ILi1EEESI_SI_EEESC_SE_Li256ELb1ELb1ELb0ELb0EEENS1_19SingleTileSchedulerILb1ELb0ELb1ELi128EEEEEEEEEvNT_6ParamsE)
        /*0014*/ 	.short	0x0160
        /*0016*/ 	.short	0x0418


	//----- nvinfo : EIATTR_CBANK_PARAM_SIZE
	.align		4
.L_398:
        /*0018*/ 	.byte	0x03, 0x19
        /*001a*/ 	.short	0x0418


	//----- nvinfo : EIATTR_KPARAM_INFO
	.align		4
        /*001c*/ 	.byte	0x04, 0x17
        /*001e*/ 	.short	(.L_400 - .L_399)
.L_399:
        /*0020*/ 	.word	0x00000000
        /*0024*/ 	.short	0x0000
        /*0026*/ 	.short	0x0000
        /*0028*/ 	.byte	0x00, 0xf0, 0x61, 0x10


	//----- nvinfo : EIATTR_MAXREG_COUNT
	.align		4
.L_400:
        /*002c*/ 	.byte	0x03, 0x1b
        /*002e*/ 	.short	0x00ff


	//----- nvinfo : EIATTR_NUM_BARRIERS
	.align		4
        /*0030*/ 	.byte	0x02, 0x4c
        /*0032*/ 	.byte	0x02
	.zero		1


	//----- nvinfo : EIATTR_ANNOTATIONS
	.align		4
        /*0034*/ 	.byte	0x04, 0x55
        /*0036*/ 	.short	(.L_402 - .L_401)


	//   ....[0]....
.L_401:
        /* <DEDUP_REMOVED lines=103> */


	//----- nvinfo : EIATTR_MERCURY_ISA_VERSION
	.align		4
.L_402:
        /*0698*/ 	.byte	0x03, 0x5f
        /*069a*/ 	.short	0x0000


	//----- nvinfo : EIATTR_COOP_GROUP_MASK_REGIDS
	.align		4
        /*069c*/ 	.byte	0x04, 0x29
        /*069e*/ 	.short	(.L_404 - .L_403)


	//   ....[0]....
.L_403:
        /*06a0*/ 	.word	0xffffffff


	//   ....[1]....
        /*06a4*/ 	.word	0xffffffff


	//   ....[2]....
        /*06a8*/ 	.word	0xffffffff


	//   ....[3]....
        /*06ac*/ 	.word	0xffffffff


	//   ....[4]....
        /*06b0*/ 	.word	0xffffffff


	//   ....[5]....
        /*06b4*/ 	.word	0xffffffff


	//   ....[6]....
        /*06b8*/ 	.word	0xffffffff


	//   ....[7]....
        /*06bc*/ 	.word	0xffffffff


	//   ....[8]....
        /*06c0*/ 	.word	0xffffffff


	//   ....[9]....
        /*06c4*/ 	.word	0xffffffff


	//   ....[10]....
        /*06c8*/ 	.word	0xffffffff


	//   ....[11]....
        /*06cc*/ 	.word	0xffffffff


	//   ....[12]....
        /*06d0*/ 	.word	0xffffffff


	//   ....[13]....
        /*06d4*/ 	.word	0xffffffff


	//   ....[14]....
        /*06d8*/ 	.word	0xffffffff


	//   ....[15]....
        /*06dc*/ 	.word	0xffffffff


	//   ....[16]....
        /*06e0*/ 	.word	0xffffffff


	//   ....[17]....
        /*06e4*/ 	.word	0xffffffff


	//   ....[18]....
        /*06e8*/ 	.word	0xffffffff


	//   ....[19]....
        /*06ec*/ 	.word	0xffffffff


	//   ....[20]....
        /*06f0*/ 	.word	0xffffffff


	//   ....[21]....
        /*06f4*/ 	.word	0xffffffff


	//   ....[22]....
        /*06f8*/ 	.word	0xffffffff


	//   ....[23]....
        /*06fc*/ 	.word	0xffffffff


	//   ....[24]....
        /*0700*/ 	.word	0xffffffff


	//   ....[25]....
        /*0704*/ 	.word	0xffffffff


	//   ....[26]....
        /*0708*/ 	.word	0xffffffff


	//   ....[27]....
        /*070c*/ 	.word	0xffffffff


	//   ....[28]....
        /*0710*/ 	.word	0xffffffff


	//   ....[29]....
        /*0714*/ 	.word	0xffffffff


	//   ....[30]....
        /*0718*/ 	.word	0xffffffff


	//   ....[31]....
        /*071c*/ 	.word	0xffffffff


	//   ....[32]....
        /*0720*/ 	.word	0xffffffff


	//   ....[33]....
        /*0724*/ 	.word	0xffffffff


	//   ....[34]....
        /*0728*/ 	.word	0xffffffff


	//   ....[35]....
        /*072c*/ 	.word	0xffffffff


	//   ....[36]....
        /*0730*/ 	.word	0xffffffff


	//   ....[37]....
        /*0734*/ 	.word	0xffffffff


	//   ....[38]....
        /*0738*/ 	.word	0xffffffff


	//   ....[39]....
        /*073c*/ 	.word	0xffffffff


	//   ....[40]....
        /*0740*/ 	.word	0xffffffff


	//   ....[41]....
        /*0744*/ 	.word	0xffffffff


	//   ....[42]....
        /*0748*/ 	.word	0xffffffff


	//   ....[43]....
        /*074c*/ 	.word	0xffffffff


	//   ....[44]....
        /*0750*/ 	.word	0xffffffff


	//   ....[45]....
        /*0754*/ 	.word	0xffffffff


	//   ....[46]....
        /*0758*/ 	.word	0xffffffff


	//   ....[47]....
        /*075c*/ 	.word	0xffffffff


	//   ....[48]....
        /*0760*/ 	.word	0xffffffff


	//   ....[49]....
        /*0764*/ 	.word	0xffffffff


	//   ....[50]....
        /*0768*/ 	.word	0xffffffff


	//   ....[51]....
        /*076c*/ 	.word	0xffffffff


	//   ....[52]....
        /*0770*/ 	.word	0xffffffff


	//   ....[53]....
        /*0774*/ 	.word	0xffffffff


	//   ....[54]....
        /*0778*/ 	.word	0xffffffff


	//   ....[55]....
        /*077c*/ 	.word	0xffffffff


	//   ....[56]....
        /*0780*/ 	.word	0xffffffff


	//   ....[57]....
        /*0784*/ 	.word	0xffffffff


	//   ....[58]....
        /*0788*/ 	.word	0xffffffff


	//   ....[59]....
        /*078c*/ 	.word	0xffffffff


	//   ....[60]....
        /*0790*/ 	.word	0xffffffff


	//   ....[61]....
        /*0794*/ 	.word	0xffffffff


	//   ....[62]....
        /*0798*/ 	.word	0xffffffff


	//   ....[63]....
        /*079c*/ 	.word	0xffffffff


	//   ....[64]....
        /*07a0*/ 	.word	0xffffffff


	//   ....[65]....
        /*07a4*/ 	.word	0xffffffff


	//   ....[66]....
        /*07a8*/ 	.word	0xffffffff


	//   ....[67]....
        /*07ac*/ 	.word	0xffffffff


	//   ....[68]....
        /*07b0*/ 	.word	0xffffffff


	//   ....[69]....
        /*07b4*/ 	.word	0xffffffff


	//   ....[70]....
        /*07b8*/ 	.word	0xffffffff


	//   ....[71]....
        /*07bc*/ 	.word	0xffffffff


	//   ....[72]....
        /*07c0*/ 	.word	0xffffffff


	//   ....[73]....
        /*07c4*/ 	.word	0xffffffff


	//   ....[74]....
        /*07c8*/ 	.word	0xffffffff


	//   ....[75]....
        /*07cc*/ 	.word	0xffffffff


	//   ....[76]....
        /*07d0*/ 	.word	0xffffffff


	//----- nvinfo : EIATTR_COOP_GROUP_INSTR_OFFSETS
	.align		4
.L_404:
        /*07d4*/ 	.byte	0x04, 0x28
        /*07d6*/ 	.short	(.L_406 - .L_405)


	//   ....[0]....
.L_405:
        /*07d8*/ 	.word	0x000000a0


	//   ....[1]....
        /*07dc*/ 	.word	0x000015e0


	//   ....[2]....
        /*07e0*/ 	.word	0x00001640


	//   ....[3]....
        /*07e4*/ 	.word	0x00001700


	//   ....[4]....
        /*07e8*/ 	.word	0x00001730


	//   ....[5]....
        /*07ec*/ 	.word	0x00001860


	//   ....[6]....
        /*07f0*/ 	.word	0x00001870


	//   ....[7]....
        /*07f4*/ 	.word	0x000019b0


	//   ....[8]....
        /*07f8*/ 	.word	0x000019c0


	//   ....[9]....
        /*07fc*/ 	.word	0x00001b30


	//   ....[10]....
        /*0800*/ 	.word	0x00001b50


	//   ....[11]....
        /*0804*/ 	.word	0x00001c50


	//   ....[12]....
        /*0808*/ 	.word	0x00001c90


	//   ....[13]....
        /*080c*/ 	.word	0x00001cb0


	//   ....[14]....
        /*0810*/ 	.word	0x00001cf0


	//   ....[15]....
        /*0814*/ 	.word	0x00001e00


	//   ....[16]....
        /*0818*/ 	.word	0x00001e30


	//   ....[17]....
        /*081c*/ 	.word	0x00003780


	//   ....[18]....
        /*0820*/ 	.word	0x00003790


	//   ....[19]....
        /*0824*/ 	.word	0x00003870


	//   ....[20]....
        /*0828*/ 	.word	0x00003890


	//   ....[21]....
        /*082c*/ 	.word	0x00003da0


	//   ....[22]....
        /*0830*/ 	.word	0x00004210


	//   ....[23]....
        /*0834*/ 	.word	0x00004780


	//   ....[24]....
        /*0838*/ 	.word	0x000047a0


	//   ....[25]....
        /*083c*/ 	.word	0x000047c0


	//   ....[26]....
        /*0840*/ 	.word	0x000047e0


	//   ....[27]....
        /*0844*/ 	.word	0x000063a0


	//   ....[28]....
        /*0848*/ 	.word	0x000063b0


	//   ....[29]....
        /*084c*/ 	.word	0x000063c0


	//   ....[30]....
        /*0850*/ 	.word	0x000063d0


	//   ....[31]....
        /*0854*/ 	.word	0x00007a80


	//   ....[32]....
        /*0858*/ 	.word	0x00007a90


	//   ....[33]....
        /*085c*/ 	.word	0x00007aa0


	//   ....[34]....
        /*0860*/ 	.word	0x00007ab0


	//   ....[35]....
        /*0864*/ 	.word	0x00007e80


	//   ....[36]....
        /*0868*/ 	.word	0x00007e90


	//   ....[37]....
        /*086c*/ 	.word	0x00008380


	//   ....[38]....
        /*0870*/ 	.word	0x00008420


	//   ....[39]....
        /*0874*/ 	.word	0x00008af0


	//   ....[40]....
        /*0878*/ 	.word	0x00008b10


	//   ....[41]....
        /*087c*/ 	.word	0x0000a780


	//   ....[42]....
        /*0880*/ 	.word	0x0000a790


	//   ....[43]....
        /*0884*/ 	.word	0x0000a7a0


	//   ....[44]....
        /*0888*/ 	.word	0x0000a7b0


	//   ....[45]....
        /*088c*/ 	.word	0x0000abf0


	//   ....[46]....
        /*0890*/ 	.word	0x0000ac00


	//   ....[47]....
        /*0894*/ 	.word	0x0000ac20


	//   ....[48]....
        /*0898*/ 	.word	0x0000ace0


	//   ....[49]....
        /*089c*/ 	.word	0x0000c0f0


	//   ....[50]....
        /*08a0*/ 	.word	0x0000c110


	//   ....[51]....
        /*08a4*/ 	.word	0x0000c7f0


	//   ....[52]....
        /*08a8*/ 	.word	0x0000c810


	//   ....[53]....
        /*08ac*/ 	.word	0x0000df90


	//   ....[54]....
        /*08b0*/ 	.word	0x0000dfa0


	//   ....[55]....
        /*08b4*/ 	.word	0x0000dfd0


	//   ....[56]....
        /*08b8*/ 	.word	0x0000dfe0


	//   ....[57]....
        /*08bc*/ 	.word	0x0000fa50


	//   ....[58]....
        /*08c0*/ 	.word	0x0000fa90


	//   ....[59]....
        /*08c4*/ 	.word	0x0000faf0


	//   ....[60]....
        /*08c8*/ 	.word	0x0000fb20


	//   ....[61]....
        /*08cc*/ 	.word	0x0000fd50


	//   ....[62]....
        /*08d0*/ 	.word	0x0000fd60


	//   ....[63]....
        /*08d4*/ 	.word	0x0000ff60


	//   ....[64]....
        /*08d8*/ 	.word	0x0000ff90


	//   ....[65]....
        /*08dc*/ 	.word	0x00010150


	//   ....[66]....
        /*08e0*/ 	.word	0x00010180


	//   ....[67]....
        /*08e4*/ 	.word	0x00010340


	//   ....[68]....
        /*08e8*/ 	.word	0x00010360


	//   ....[69]....
        /*08ec*/ 	.word	0x00010ce0


	//   ....[70]....
        /*08f0*/ 	.word	0x00010d00


	//   ....[71]....
        /*08f4*/ 	.word	0x00010ec0


	//   ....[72]....
        /*08f8*/ 	.word	0x00010ef0


	//   ....[73]....
        /*08fc*/ 	.word	0x00011080


	//   ....[74]....
        /*0900*/ 	.word	0x000110b0


	//   ....[75]....
        /*0904*/ 	.word	0x00011240


	//   ....[76]....
        /*0908*/ 	.word	0x00011260


	//----- nvinfo : EIATTR_EXIT_INSTR_OFFSETS
	.align		4
.L_406:
        /*090c*/ 	.byte	0x04, 0x1c
        /*090e*/ 	.short	(.L_408 - .L_407)


	//   ....[0]....
.L_407:
        /*0910*/ 	.word	0x00000450


	//   ....[1]....
        /*0914*/ 	.word	0x00010370


	//   ....[2]....
        /*0918*/ 	.word	0x000104b0


	//   ....[3]....
        /*091c*/ 	.word	0x00010510


	//   ....[4]....
        /*0920*/ 	.word	0x00011270


	//   ....[5]....
        /*0924*/ 	.word	0x00011380


	//   ....[6]....
        /*0928*/ 	.word	0x000113e0


	//----- nvinfo : EIATTR_CTAIDZ_USED
	.align		4
.L_408:
        /*092c*/ 	.byte	0x01, 0x04
	.zero		2


	//----- nvinfo : EIATTR_MAX_THREADS
	.align		4
        /*0930*/ 	.byte	0x04, 0x05
        /*0932*/ 	.short	(.L_410 - .L_409)
.L_409:
        /*0934*/ 	.word	0x00000100
        /*0938*/ 	.word	0x00000001
        /*093c*/ 	.word	0x00000001


	//----- nvinfo : EIATTR_CRS_STACK_SIZE
	.align		4
.L_410:
        /*0940*/ 	.byte	0x04, 0x1e
        /*0942*/ 	.short	(.L_412 - .L_411)
.L_411:
        /*0944*/ 	.word	0x00000000
.L_412:


//--------------------- .nv.info._ZN7cutlass13device_kernelIN5flash19enable_sm80_to_sm89INS1_16FlashAttnFwdSm80INS1_25CollectiveMainloopFwdSm80ILi8ELi1ELb0EN4cute5tupleIJNS5_1CILi128EEENS7_ILi32EEENS7_ILi256EEEEEELi256ENS_6half_tEfNS_4arch4Sm80ELb1ELb0ELb1ELb1ELb1ELb1ELb1ELb0EEENS1_21CollectiveEpilogueFwdINS6_IJS8_SA_S9_EEENS6_IJNS7_ILi1EEESI_SI_EEESC_SE_Li256ELb1ELb1ELb0ELb0EEENS1_19SingleTileSchedulerILb1ELb0ELb1ELi128EEEEEEEEEvNT_6ParamsE --------------------------
	.section	.nv.info._ZN7cutlass13device_kernelIN5flash19enable_sm80_to_sm89INS1_16FlashAttnFwdSm80INS1_25CollectiveMainloopFwdSm80ILi8ELi1ELb0EN4cute5tupleIJNS5_1CILi128EEENS7_ILi32EEENS7_ILi256EEEEEELi256ENS_6half_tEfNS_4arch4Sm80ELb1ELb0ELb1ELb1ELb1ELb1ELb1ELb0EEENS1_21CollectiveEpilogueFwdINS6_IJS8_SA_S9_EEENS6_IJNS7_ILi1EEESI_SI_EEESC_SE_Li256ELb1ELb1ELb0ELb0EEENS1_19SingleTileSchedulerILb1ELb0ELb1ELi128EEEEEEEEEvNT_6ParamsE,"",@"SHT_CUDA_INFO"
	.sectionflags	@""
	.align	4


	//----- nvinfo : EIATTR_CUDA_API_VERSION
	.align		4
        /*0000*/ 	.byte	0x04, 0x37
        /*0002*/ 	.short	(.L_414 - .L_413)
.L_413:
        /*0004*/ 	.word	0x00000082


	//----- nvinfo : EIATTR_SW2861232_WAR
	.align		4
.L_414:
        /*0008*/ 	.byte	0x01, 0x35
	.zero		2


	//----- nvinfo : EIATTR_PARAM_CBANK
	.align		4
        /*000c*/ 	.byte	0x04, 0x0a
        /*000e*/ 	.short	(.L_416 - .L_415)
	.align		4
.L_415:
        /*0010*/ 	.word	index@(.nv.constant0._ZN7cutlass13device_kernelIN5flash19enable_sm80_to_sm89INS1_16FlashAttnFwdSm80INS1_25CollectiveMainloopFwdSm80ILi8ELi1ELb0EN4cute5tupleIJNS5_1CILi128EEENS7_ILi32EEENS7_ILi256EEEEEELi256ENS_6half_tEfNS_4arch4Sm80ELb1ELb0ELb1ELb1ELb1ELb1ELb1ELb0EEENS1_21CollectiveEpilogueFwdINS6_IJS8_SA_S9_EEENS6_IJNS7_ILi1EEESI_SI_EEESC_SE_Li256ELb1ELb1ELb0ELb0EEENS1_19SingleTileSchedulerILb1ELb0ELb1ELi128EEEEEEEEEvNT_6ParamsE)
        /*0014*/ 	.short	0x0160
        /*0016*/ 	.short	0x0418


	//----- nvinfo : EIATTR_CBANK_PARAM_SIZE
	.align		4
.L_416:
        /*0018*/ 	.byte	0x03, 0x19
        /*001a*/ 	.short	0x0418


	//----- nvinfo : EIATTR_KPARAM_INFO
	.align		4
        /*001c*/ 	.byte	0x04, 0x17
        /*001e*/ 	.short	(.L_418 - .L_417)
.L_417:
        /*0020*/ 	.word	0x00000000
        /*0024*/ 	.short	0x0000
        /*0026*/ 	.short	0x0000
        /*0028*/ 	.byte	0x00, 0xf0, 0x61, 0x10


	//----- nvinfo : EIATTR_MAXREG_COUNT
	.align		4
.L_418:
        /*002c*/ 	.byte	0x03, 0x1b
        /*002e*/ 	.short	0x00ff


	//----- nvinfo : EIATTR_NUM_BARRIERS
	.align		4
        /*0030*/ 	.byte	0x02, 0x4c
        /*0032*/ 	.byte	0x02
	.zero		1


	//----- nvinfo : EIATTR_MERCURY_ISA_VERSION
	.align		4
        /*0034*/ 	.byte	0x03, 0x5f
        /*0036*/ 	.short	0x0000


	//----- nvinfo : EIATTR_COOP_GROUP_MASK_REGIDS
	.align		4
        /*0038*/ 	.byte	0x04, 0x29
        /*003a*/ 	.short	(.L_420 - .L_419)


	//   ....[0]....
.L_419:
        /*003c*/ 	.word	0xffffffff


	//   ....[1]....
        /*0040*/ 	.word	0xffffffff


	//   ....[2]....
        /*0044*/ 	.word	0xffffffff


	//   ....[3]....
        /*0048*/ 	.word	0xffffffff


	//   ....[4]....
        /*004c*/ 	.word	0xffffffff


	//   ....[5]....
        /*0050*/ 	.word	0xffffffff


	//   ....[6]....
        /*0054*/ 	.word	0xffffffff


	//   ....[7]....
        /*0058*/ 	.word	0xffffffff


	//   ....[8]....
        /*005c*/ 	.word	0xffffffff


	//   ....[9]....
        /*0060*/ 	.word	0xffffffff


	//   ....[10]....
        /*0064*/ 	.word	0xffffffff


	//   ....[11]....
        /*0068*/ 	.word	0xffffffff


	//   ....[12]....
        /*006c*/ 	.word	0xffffffff


	//   ....[13]....
        /*0070*/ 	.word	0xffffffff


	//   ....[14]....
        /*0074*/ 	.word	0xffffffff


	//   ....[15]....
        /*0078*/ 	.word	0xffffffff


	//   ....[16]....
        /*007c*/ 	.word	0xffffffff


	//   ....[17]....
        /*0080*/ 	.word	0xffffffff


	//   ....[18]....
        /*0084*/ 	.word	0xffffffff


	//   ....[19]....
        /*0088*/ 	.word	0xffffffff


	//   ....[20]....
        /*008c*/ 	.word	0xffffffff


	//   ....[21]....
        /*0090*/ 	.word	0xffffffff


	//   ....[22]....
        /*0094*/ 	.word	0xffffffff


	//   ....[23]....
        /*0098*/ 	.word	0xffffffff


	//   ....[24]....
        /*009c*/ 	.word	0xffffffff


	//   ....[25]....
        /*00a0*/ 	.word	0xffffffff


	//   ....[26]....
        /*00a4*/ 	.word	0xffffffff


	//   ....[27]....
        /*00a8*/ 	.word	0xffffffff


	//   ....[28]....
        /*00ac*/ 	.word	0xffffffff


	//   ....[29]....
        /*00b0*/ 	.word	0xffffffff


	//   ....[30]....
        /*00b4*/ 	.word	0xffffffff


	//   ....[31]....
        /*00b8*/ 	.word	0xffffffff


	//   ....[32]....
        /*00bc*/ 	.word	0xffffffff


	//   ....[33]....
        /*00c0*/ 	.word	0xffffffff


	//   ....[34]....
        /*00c4*/ 	.word	0xffffffff


	//   ....[35]....
        /*00c8*/ 	.word	0xffffffff


	//   ....[36]....
        /*00cc*/ 	.word	0xffffffff


	//   ....[37]....
        /*00d0*/ 	.word	0xffffffff


	//   ....[38]....
        /*00d4*/ 	.word	0xffffffff


	//   ....[39]....
        /*00d8*/ 	.word	0xffffffff


	//   ....[40]....
        /*00dc*/ 	.word	0xffffffff


	//   ....[41]....
        /*00e0*/ 	.word	0xffffffff


	//   ....[42]....
        /*00e4*/ 	.word	0xffffffff


	//   ....[43]....
        /*00e8*/ 	.word	0xffffffff


	//   ....[44]....
        /*00ec*/ 	.word	0xffffffff


	//   ....[45]....
        /*00f0*/ 	.word	0xffffffff


	//   ....[46]....
        /*00f4*/ 	.word	0xffffffff


	//   ....[47]....
        /*00f8*/ 	.word	0xffffffff


	//   ....[48]....
        /*00fc*/ 	.word	0xffffffff


	//   ....[49]....
        /*0100*/ 	.word	0xffffffff


	//   ....[50]....
        /*0104*/ 	.word	0xffffffff


	//   ....[51]....
        /*0108*/ 	.word	0xffffffff


	//   ....[52]....
        /*010c*/ 	.word	0xffffffff


	//   ....[53]....
        /*0110*/ 	.word	0xffffffff


	//   ....[54]....
        /*0114*/ 	.word	0xffffffff


	//   ....[55]....
        /*0118*/ 	.word	0xffffffff


	//   ....[56]....
        /*011c*/ 	.word	0xffffffff


	//   ....[57]....
        /*0120*/ 	.word	0xffffffff


	//   ....[58]....
        /*0124*/ 	.word	0xffffffff


	//   ....[59]....
        /*0128*/ 	.word	0xffffffff


	//   ....[60]....
        /*012c*/ 	.word	0xffffffff


	//   ....[61]....
        /*0130*/ 	.word	0xffffffff


	//   ....[62]....
        /*0134*/ 	.word	0xffffffff


	//   ....[63]....
        /*0138*/ 	.word	0xffffffff


	//   ....[64]....
        /*013c*/ 	.word	0xffffffff


	//   ....[65]....
        /*0140*/ 	.word	0xffffffff


	//   ....[66]....
        /*0144*/ 	.word	0xffffffff


	//   ....[67]....
        /*0148*/ 	.word	0xffffffff


	//   ....[68]....
        /*014c*/ 	.word	0xffffffff


	//   ....[69]....
        /*0150*/ 	.word	0xffffffff


	//   ....[70]....
        /*0154*/ 	.word	0xffffffff


	//   ....[71]....
        /*0158*/ 	.word	0xffffffff


	//   ....[72]....
        /*015c*/ 	.word	0xffffffff


	//   ....[73]....
        /*0160*/ 	.word	0xffffffff


	//   ....[74]....
        /*0164*/ 	.word	0xffffffff


	//   ....[75]....
        /*0168*/ 	.word	0xffffffff


	//   ....[76]....
        /*016c*/ 	.word	0xffffffff


	//   ....[77]....
        /*0170*/ 	.word	0xffffffff


	//   ....[78]....
        /*0174*/ 	.word	0xffffffff


	//   ....[79]....
        /*0178*/ 	.word	0xffffffff


	//   ....[80]....
        /*017c*/ 	.word	0xffffffff


	//   ....[81]....
        /*0180*/ 	.word	0xffffffff


	//   ....[82]....
        /*0184*/ 	.word	0xffffffff


	//   ....[83]....
        /*0188*/ 	.word	0xffffffff


	//   ....[84]....
        /*018c*/ 	.word	0xffffffff


	//   ....[85]....
        /*0190*/ 	.word	0xffffffff


	//   ....[86]....
        /*0194*/ 	.word	0xffffffff


	//   ....[87]....
        /*0198*/ 	.word	0xffffffff


	//   ....[88]....
        /*019c*/ 	.word	0xffffffff


	//   ....[89]....
        /*01a0*/ 	.word	0xffffffff


	//   ....[90]....
        /*01a4*/ 	.word	0xffffffff


	//   ....[91]....
        /*01a8*/ 	.word	0xffffffff


	//   ....[92]....
        /*01ac*/ 	.word	0xffffffff


	//   ....[93]....
        /*01b0*/ 	.word	0xffffffff


	//   ....[94]....
        /*01b4*/ 	.word	0xffffffff


	//   ....[95]....
        /*01b8*/ 	.word	0xffffffff


	//   ....[96]....
        /*01bc*/ 	.word	0xffffffff


	//   ....[97]....
        /*01c0*/ 	.word	0xffffffff


	//   ....[98]....
        /*01c4*/ 	.word	0xffffffff


	//   ....[99]....
        /*01c8*/ 	.word	0xffffffff


	//   ....[100]....
        /*01cc*/ 	.word	0xffffffff


	//   ....[101]....
        /*01d0*/ 	.word	0xffffffff


	//   ....[102]....
        /*01d4*/ 	.word	0xffffffff


	//----- nvinfo : EIATTR_COOP_GROUP_INSTR_OFFSETS
	.align		4
.L_420:
        /*01d8*/ 	.byte	0x04, 0x28
        /*01da*/ 	.short	(.L_422 - .L_421)


	//   ....[0]....
.L_421:
        /*01dc*/ 	.word	0x00000090


	//   ....[1]....
        /*01e0*/ 	.word	0x00002040


	//   ....[2]....
        /*01e4*/ 	.word	0x00002050


	//   ....[3]....
        /*01e8*/ 	.word	0x00003210


	//   ....[4]....
        /*01ec*/ 	.word	0x00003220


	//   ....[5]....
        /*01f0*/ 	.word	0x000042f0


	//   ....[6]....
        /*01f4*/ 	.word	0x00004310


	//   ....[7]....
        /*01f8*/ 	.word	0x000046e0


	//   ....[8]....
        /*01fc*/ 	.word	0x00004700


	//   ....[9]....
        /*0200*/ 	.word	0x00005490


	//   ....[10]....
        /*0204*/ 	.word	0x000054e0


	//   ....[11]....
        /*0208*/ 	.word	0x000056d0


	//   ....[12]....
        /*020c*/ 	.word	0x00005700


	//   ....[13]....
        /*0210*/ 	.word	0x00005880


	//   ....[14]....
        /*0214*/ 	.word	0x000058b0


	//   ....[15]....
        /*0218*/ 	.word	0x00005a30


	//   ....[16]....
        /*021c*/ 	.word	0x00005a80


	//   ....[17]....
        /*0220*/ 	.word	0x00005f80


	//   ....[18]....
        /*0224*/ 	.word	0x00005fd0


	//   ....[19]....
        /*0228*/ 	.word	0x00006400


	//   ....[20]....
        /*022c*/ 	.word	0x00006430


	//   ....[21]....
        /*0230*/ 	.word	0x00006460


	//   ....[22]....
        /*0234*/ 	.word	0x00006470


	//   ....[23]....
        /*0238*/ 	.word	0x00006760


	//   ....[24]....
        /*023c*/ 	.word	0x00006800


	//   ....[25]....
        /*0240*/ 	.word	0x00006880


	//   ....[26]....
        /*0244*/ 	.word	0x000068f0


	//   ....[27]....
        /*0248*/ 	.word	0x00006d30


	//   ....[28]....
        /*024c*/ 	.word	0x00006d80


	//   ....[29]....
        /*0250*/ 	.word	0x00006dc0


	//   ....[30]....
        /*0254*/ 	.word	0x00006e00


	//   ....[31]....
        /*0258*/ 	.word	0x00007150


	//   ....[32]....
        /*025c*/ 	.word	0x000071f0


	//   ....[33]....
        /*0260*/ 	.word	0x00007270


	//   ....[34]....
        /*0264*/ 	.word	0x000072e0


	//   ....[35]....
        /*0268*/ 	.word	0x0000a910


	//   ....[36]....
        /*026c*/ 	.word	0x0000a930


	//   ....[37]....
        /*0270*/ 	.word	0x0000a950


	//   ....[38]....
        /*0274*/ 	.word	0x0000a960


	//   ....[39]....
        /*0278*/ 	.word	0x0000ac50


	//   ....[40]....
        /*027c*/ 	.word	0x0000ac90


	//   ....[41]....
        /*0280*/ 	.word	0x0000acd0


	//   ....[42]....
        /*0284*/ 	.word	0x0000ad10


	//   ....[43]....
        /*0288*/ 	.word	0x0000aee0


	//   ....[44]....
        /*028c*/ 	.word	0x0000af80


	//   ....[45]....
        /*0290*/ 	.word	0x0000b000


	//   ....[46]....
        /*0294*/ 	.word	0x0000b070


	//   ....[47]....
        /*0298*/ 	.word	0x0000b2b0


	//   ....[48]....
        /*029c*/ 	.word	0x0000b300


	//   ....[49]....
        /*02a0*/ 	.word	0x0000b350


	//   ....[50]....
        /*02a4*/ 	.word	0x0000b3c0


	//   ....[51]....
        /*02a8*/ 	.word	0x0000f120


	//   ....[52]....
        /*02ac*/ 	.word	0x0000f150


	//   ....[53]....
        /*02b0*/ 	.word	0x0000fe40


	//   ....[54]....
        /*02b4*/ 	.word	0x0000fe50


	//   ....[55]....
        /*02b8*/ 	.word	0x00010260


	//   ....[56]....
        /*02bc*/ 	.word	0x000103d0


	//   ....[57]....
        /*02c0*/ 	.word	0x000107c0


	//   ....[58]....
        /*02c4*/ 	.word	0x000107e0


	//   ....[59]....
        /*02c8*/ 	.word	0x00010800


	//   ....[60]....
        /*02cc*/ 	.word	0x00010820


	//   ....[61]....
        /*02d0*/ 	.word	0x00011380


	//   ....[62]....
        /*02d4*/ 	.word	0x00011390


	//   ....[63]....
        /*02d8*/ 	.word	0x00011f40


	//   ....[64]....
        /*02dc*/ 	.word	0x00011f50


	//   ....[65]....
        /*02e0*/ 	.word	0x000120c0


	//   ....[66]....
        /*02e4*/ 	.word	0x000120d0


	//   ....[67]....
        /*02e8*/ 	.word	0x00012400


	//   ....[68]....
        /*02ec*/ 	.word	0x00012460


	//   ....[69]....
        /*02f0*/ 	.word	0x00012480


	//   ....[70]....
        /*02f4*/ 	.word	0x000124a0


	//   ....[71]....
        /*02f8*/ 	.word	0x00013a40


	//   ....[72]....
        /*02fc*/ 	.word	0x00013a50


	//   ....[73]....
        /*0300*/ 	.word	0x00013c70


	//   ....[74]....
        /*0304*/ 	.word	0x00013c80


	//   ....[75]....
        /*0308*/ 	.word	0x00014800


	//   ....[76]....
        /*030c*/ 	.word	0x00014820


	//   ....[77]....
        /*0310*/ 	.word	0x00014890


	//   ....[78]....
        /*0314*/ 	.word	0x000148a0


	//   ....[79]....
        /*0318*/ 	.word	0x00015a90


	//   ....[80]....
        /*031c*/ 	.word	0x00015ac0


	//   ....[81]....
        /*0320*/ 	.word	0x00015b10


	//   ....[82]....
        /*0324*/ 	.word	0x00015b20


	//   ....[83]....
        /*0328*/ 	.word	0x00017590


	//   ....[84]....
        /*032c*/ 	.word	0x000175d0


	//   ....[85]....
        /*0330*/ 	.word	0x00017600


	//   ....[86]....
        /*0334*/ 	.word	0x00017630


	//   ....[87]....
        /*0338*/ 	.word	0x00017870


	//   ....[88]....
        /*033c*/ 	.word	0x00017880


	//   ....[89]....
        /*0340*/ 	.word	0x00017a80


	//   ....[90]....
        /*0344*/ 	.word	0x00017ab0


	//   ....[91]....
        /*0348*/ 	.word	0x00017c70


	//   ....[92]....
        /*034c*/ 	.word	0x00017ca0


	//   ....[93]....
        /*0350*/ 	.word	0x00017e60


	//   ....[94]....
        /*0354*/ 	.word	0x00017e80


	//   ....[95]....
        /*0358*/ 	.word	0x00018830


	//   ....[96]....
        /*035c*/ 	.word	0x00018850


	//   ....[97]....
        /*0360*/ 	.word	0x000189e0


	//   ....[98]....
        /*0364*/ 	.word	0x00018a10


	//   ....[99]....
        /*0368*/ 	.word	0x00018ba0


	//   ....[100]....
        /*036c*/ 	.word	0x00018bd0


	//   ....[101]....
        /*0370*/ 	.word	0x00018d60


	//   ....[102]....
        /*0374*/ 	.word	0x00018d80


	//----- nvinfo : EIATTR_EXIT_INSTR_OFFSETS
	.align		4
.L_422:
        /*0378*/ 	.byte	0x04, 0x1c
        /*037a*/ 	.short	(.L_424 - .L_423)


	//   ....[0]....
.L_423:
        /*037c*/ 	.word	0x00000440


	//   ....[1]....
        /*0380*/ 	.word	0x00017e90


	//   ....[2]....
        /*0384*/ 	.word	0x00017fd0


	//   ....[3]....
        /*0388*/ 	.word	0x00018030


	//   ....[4]....
        /*038c*/ 	.word	0x00018d90


	//   ....[5]....
        /*0390*/ 	.word	0x00018ea0


	//   ....[6]....
        /*0394*/ 	.word	0x00018f00


	//----- nvinfo : EIATTR_CTAIDZ_USED
	.align		4
.L_424:
        /*0398*/ 	.byte	0x01, 0x04
	.zero		2


	//----- nvinfo : EIATTR_MAX_THREADS
	.align		4
        /*039c*/ 	.byte	0x04, 0x05
        /*039e*/ 	.short	(.L_426 - .L_425)
.L_425:
        /*03a0*/ 	.word	0x00000100
        /*03a4*/ 	.word	0x00000001
        /*03a8*/ 	.word	0x00000001


	//----- nvinfo : EIATTR_CRS_STACK_SIZE
	.align		4
.L_426:
        /*03ac*/ 	.byte	0x04, 0x1e
        /*03ae*/ 	.short	(.L_428 - .L_427)
.L_427:
        /*03b0*/ 	.word	0x00000000
.L_428:


//--------------------- .nv.info._ZN7cutlass13device_kernelIN5flash19enable_sm80_to_sm89INS1_16FlashAttnFwdSm80INS1_25CollectiveMainloopFwdSm80ILi8ELi1ELb0EN4cute5tupleIJNS5_1CILi128EEENS7_ILi96EEENS7_ILi256EEEEEELi256ENS_6half_tEfNS_4arch4Sm80ELb0ELb0ELb1ELb0ELb1ELb0ELb1ELb0EEENS1_21CollectiveEpilogueFwdINS6_IJS8_SA_S9_EEENS6_IJNS7_ILi1EEESI_SI_EEESC_SE_Li256ELb0ELb1ELb0ELb0EEENS1_19SingleTileSchedulerILb0ELb0ELb1ELi128EEEEEEEEEvNT_6ParamsE --------------------------
	.section	.nv.info._ZN7cutlass13device_kernelIN5flash19enable_sm80_to_sm89INS1_16FlashAttnFwdSm80INS1_25CollectiveMainloopFwdSm80ILi8ELi1ELb0EN4cute5tupleIJNS5_1CILi128EEENS7_ILi96EEENS7_ILi256EEEEEELi256ENS_6half_tEfNS_4arch4Sm80ELb0ELb0ELb1ELb0ELb1ELb0ELb1ELb0EEENS1_21CollectiveEpilogueFwdINS6_IJS8_SA_S9_EEENS6_IJNS7_ILi1EEESI_SI_EEESC_SE_Li256ELb0ELb1ELb0ELb0EEENS1_19SingleTileSchedulerILb0ELb0ELb1ELi128EEEEEEEEEvNT_6ParamsE,"",@"SHT_CUDA_INFO"
	.sectionflags	@""
	.align	4


	//----- nvinfo : EIATTR_CUDA_API_VERSION
	.align		4
        /*0000*/ 	.byte	0x04, 0x37
        /*0002*/ 	.short	(.L_430 - .L_429)
.L_429:
        /*0004*/ 	.word	0x00000082


	//----- nvinfo : EIATTR_SW2861232_WAR
	.align		4
.L_430:
        /*0008*/ 	.byte	0x01, 0x35
	.zero		2


	//----- nvinfo : EIATTR_PARAM_CBANK
	.align		4
        /*000c*/ 	.byte	0x04, 0x0a
        /*000e*/ 	.short	(.L_432 - .L_431)
	.align		4
.L_431:
        /*0010*/ 	.word	index@(.nv.constant0._ZN7cutlass13device_kernelIN5flash19enable_sm80_to_sm89INS1_16FlashAttnFwdSm80INS1_25CollectiveMainloopFwdSm80ILi8ELi1ELb0EN4cute5tupleIJNS5_1CILi128EEENS7_ILi96EEENS7_ILi256EEEEEELi256ENS_6half_tEfNS_4arch4Sm80ELb0ELb0ELb1ELb0ELb1ELb0ELb1ELb0EEENS1_21CollectiveEpilogueFwdINS6_IJS8_SA_S9_EEENS6_IJNS7_ILi1EEESI_SI_EEESC_SE_Li256ELb0ELb1ELb0ELb0EEENS1_19SingleTileSchedulerILb0ELb0ELb1ELi128EEEEEEEEEvNT_6ParamsE)
        /*0014*/ 	.short	0x0160
        /*0016*/ 	.short	0x0418


	//----- nvinfo : EIATTR_CBANK_PARAM_SIZE
	.align		4
.L_432:
        /*0018*/ 	.byte	0x03, 0x19
        /*001a*/ 	.short	0x0418


	//----- nvinfo : EIATTR_KPARAM_INFO
	.align		4
        /*001c*/ 	.byte	0x04, 0x17
        /*001e*/ 	.short	(.L_434 - .L_433)
.L_433:
        /*0020*/ 	.word	0x00000000
        /*0024*/ 	.short	0x0000
        /*0026*/ 	.short	0x0000
        /*0028*/ 	.byte	0x00, 0xf0, 0x61, 0x10


	//----- nvinfo : EIATTR_MAXREG_COUNT
	.align		4
.L_434:
        /*002c*/ 	.byte	0x03, 0x1b
        /*002e*/ 	.short	0x00ff


	//----- nvinfo : EIATTR_NUM_BARRIERS
	.align		4
        /*0030*/ 	.byte	0x02, 0x4c
        /*0032*/ 	.byte	0x02
	.zero		1


	//----- nvinfo : EIATTR_ANNOTATIONS
	.align		4
        /*0034*/ 	.byte	0x04, 0x55
        /*0036*/ 	.short	(.L_436 - .L_435)


	//   ....[0]....
.L_435:
        /* <DEDUP_REMOVED lines=43> */


	//----- nvinfo : EIATTR_MERCURY_ISA_VERSION
	.align		4
.L_436:
        /*02d0*/ 	.byte	0x03, 0x5f
        /*02d2*/ 	.short	0x0000


	//----- nvinfo : EIATTR_COOP_GROUP_MASK_REGIDS
	.align		4
        /*02d4*/ 	.byte	0x04, 0x29
        /*02d6*/ 	.short	(.L_438 - .L_437)


	//   ....[0]....
.L_437:
        /*02d8*/ 	.word	0xffffffff


	//   ....[1]....
        /*02dc*/ 	.word	0xffffffff


	//   ....[2]....
        /*02e0*/ 	.word	0xffffffff


	//   ....[3]....
        /*02e4*/ 	.word	0xffffffff


	//   ....[4]....
        /*02e8*/ 	.word	0xffffffff


	//   ....[5]....
        /*02ec*/ 	.word	0xffffffff


	//   ....[6]....
        /*02f0*/ 	.word	0xffffffff


	//   ....[7]....
        /*02f4*/ 	.word	0xffffffff


	//   ....[8]....
        /*02f8*/ 	.word	0xffffffff


	//   ....[9]....
        /*02fc*/ 	.word	0xffffffff


	//   ....[10]....
        /*0300*/ 	.word	0xffffffff


	//   ....[11]....
        /*0304*/ 	.word	0xffffffff


	//   ....[12]....
        /*0308*/ 	.word	0xffffffff


	//   ....[13]....
        /*030c*/ 	.word	0xffffffff


	//   ....[14]....
        /*0310*/ 	.word	0xffffffff


	//   ....[15]....
        /*0314*/ 	.word	0xffffffff


	//   ....[16]....
        /*0318*/ 	.word	0xffffffff


	//   ....[17]....
        /*031c*/ 	.word	0xffffffff


	//   ....[18]....
        /*0320*/ 	.word	0xffffffff


	//   ....[19]....
        /*0324*/ 	.word	0xffffffff


	//   ....[20]....
        /*0328*/ 	.word	0xffffffff


	//   ....[21]....
        /*032c*/ 	.word	0xffffffff


	//   ....[22]....
        /*0330*/ 	.word	0xffffffff


	//   ....[23]....
        /*0334*/ 	.word	0xffffffff


	//   ....[24]....
        /*0338*/ 	.word	0xffffffff


	//   ....[25]....
        /*033c*/ 	.word	0xffffffff


	//   ....[26]....
        /*0340*/ 	.word	0xffffffff


	//   ....[27]....
        /*0344*/ 	.word	0xffffffff


	//   ....[28]....
        /*0348*/ 	.word	0xffffffff


	//   ....[29]....
        /*034c*/ 	.word	0xffffffff


	//   ....[30]....
        /*0350*/ 	.word	0xffffffff


	//   ....[31]....
        /*0354*/ 	.word	0xffffffff


	//   ....[32]....
        /*0358*/ 	.word	0xffffffff


	//   ....[33]....
        /*035c*/ 	.word	0xffffffff


	//   ....[34]....
        /*0360*/ 	.word	0xffffffff


	//   ....[35]....
        /*0364*/ 	.word	0xffffffff


	//   ....[36]....
        /*0368*/ 	.word	0xffffffff


	//   ....[37]....
        /*036c*/ 	.word	0xffffffff


	//   ....[38]....
        /*0370*/ 	.word	0xffffffff


	//   ....[39]....
        /*0374*/ 	.word	0xffffffff


	//   ....[40]....
        /*0378*/ 	.word	0xffffffff


	//   ....[41]....
        /*037c*/ 	.word	0xffffffff


	//   ....[42]....
        /*0380*/ 	.word	0xffffffff


	//   ....[43]....
        /*0384*/ 	.word	0xffffffff


	//   ....[44]....
        /*0388*/ 	.word	0xffffffff


	//   ....[45]....
        /*038c*/ 	.word	0xffffffff


	//   ....[46]....
        /*0390*/ 	.word	0xffffffff


	//   ....[47]....
        /*0394*/ 	.word	0xffffffff


	//   ....[48]....
        /*0398*/ 	.word	0xffffffff


	//   ....[49]....
        /*039c*/ 	.word	0xffffffff


	//   ....[50]....
        /*03a0*/ 	.word	0xffffffff


	//   ....[51]....
        /*03a4*/ 	.word	0xffffffff


	//   ....[52]....
        /*03a8*/ 	.word	0xffffffff


	//   ....[53]....
        /*03ac*/ 	.word	0xffffffff


	//   ....[54]....
        /*03b0*/ 	.word	0xffffffff


	//   ....[55]....
        /*03b4*/ 	.word	0xffffffff


	//   ....[56]....
        /*03b8*/ 	.word	0xffffffff


	//   ....[57]....
        /*03bc*/ 	.word	0xffffffff


	//   ....[58]....
        /*03c0*/ 	.word	0xffffffff


	//   ....[59]....
        /*03c4*/ 	.word	0xffffffff


	//   ....[60]....
        /*03c8*/ 	.word	0xffffffff


	//   ....[61]....
        /*03cc*/ 	.word	0xffffffff


	//----- nvinfo : EIATTR_COOP_GROUP_INSTR_OFFSETS
	.align		4
.L_438:
        /*03d0*/ 	.byte	0x04, 0x28
        /*03d2*/ 	.short	(.L_440 - .L_439)


	//   ....[0]....
.L_439:
        /*03d4*/ 	.word	0x00000670


	//   ....[1]....
        /*03d8*/ 	.word	0x000006a0


	//   ....[2]....
        /*03dc*/ 	.word	0x000006d0


	//   ....[3]....
        /*03e0*/ 	.word	0x000006f0


	//   ....[4]....
        /*03e4*/ 	.word	0x000009c0


	//   ....[5]....
        /*03e8*/ 	.word	0x000009e0


	//   ....[6]....
        /*03ec*/ 	.word	0x00000ae0


	//   ....[7]....
        /*03f0*/ 	.word	0x00000b70


	//   ....[8]....
        /*03f4*/ 	.word	0x000010c0


	//   ....[9]....
        /*03f8*/ 	.word	0x000010e0


	//   ....[10]....
        /*03fc*/ 	.word	0x000011a0


	//   ....[11]....
        /*0400*/ 	.word	0x000011d0


	//   ....[12]....
        /*0404*/ 	.word	0x00001260


	//   ....[13]....
        /*0408*/ 	.word	0x00001290


	//   ....[14]....
        /*040c*/ 	.word	0x00001a90


	//   ....[15]....
        /*0410*/ 	.word	0x00001ab0


	//   ....[16]....
        /*0414*/ 	.word	0x00001ad0


	//   ....[17]....
        /*0418*/ 	.word	0x00001af0


	//   ....[18]....
        /*041c*/ 	.word	0x00001b20


	//   ....[19]....
        /*0420*/ 	.word	0x00001b40


	//   ....[20]....
        /*0424*/ 	.word	0x00003b70


	//   ....[21]....
        /*0428*/ 	.word	0x00003b90


	//   ....[22]....
        /*042c*/ 	.word	0x00003bb0


	//   ....[23]....
        /*0430*/ 	.word	0x00003bd0


	//   ....[24]....
        /*0434*/ 	.word	0x00003bf0


	//   ....[25]....
        /*0438*/ 	.word	0x00003c00


	//   ....[26]....
        /*043c*/ 	.word	0x00004790


	//   ....[27]....
        /*0440*/ 	.word	0x00004830


	//   ....[28]....
        /*0444*/ 	.word	0x00004840


	//   ....[29]....
        /*0448*/ 	.word	0x00004870


	//   ....[30]....
        /*044c*/ 	.word	0x00006aa0


	//   ....[31]....
        /*0450*/ 	.word	0x00006ab0


	//   ....[32]....
        /*0454*/ 	.word	0x00006ac0


	//   ....[33]....
        /*0458*/ 	.word	0x00006ad0


	//   ....[34]....
        /*045c*/ 	.word	0x00006b90


	//   ....[35]....
        /*0460*/ 	.word	0x00006ba0


	//   ....[36]....
        /*0464*/ 	.word	0x00006f20


	//   ....[37]....
        /*0468*/ 	.word	0x00006f30


	//   ....[38]....
        /*046c*/ 	.word	0x00006f40


	//   ....[39]....
        /*0470*/ 	.word	0x00006f50


	//   ....[40]....
        /*0474*/ 	.word	0x000070d0


	//   ....[41]....
        /*0478*/ 	.word	0x000070f0


	//   ....[42]....
        /*047c*/ 	.word	0x00009120


	//   ....[43]....
        /*0480*/ 	.word	0x00009170


	//   ....[44]....
        /*0484*/ 	.word	0x00009190


	//   ....[45]....
        /*0488*/ 	.word	0x000091b0


	//   ....[46]....
        /*048c*/ 	.word	0x0000b820


	//   ....[47]....
        /*0490*/ 	.word	0x0000b8d0


	//   ....[48]....
        /*0494*/ 	.word	0x0000b950


	//   ....[49]....
        /*0498*/ 	.word	0x0000b9c0


	//   ....[50]....
        /*049c*/ 	.word	0x0000d120


	//   ....[51]....
        /*04a0*/ 	.word	0x0000d130


	//   ....[52]....
        /*04a4*/ 	.word	0x0000d150


	//   ....[53]....
        /*04a8*/ 	.word	0x0000d160


	//   ....[54]....
        /*04ac*/ 	.word	0x0000d2a0


	//   ....[55]....
        /*04b0*/ 	.word	0x0000d2c0


	//   ....[56]....
        /*04b4*/ 	.word	0x0000d4c0


	//   ....[57]....
        /*04b8*/ 	.word	0x0000d4f0


	//   ....[58]....
        /*04bc*/ 	.word	0x0000d6b0


	//   ....[59]....
        /*04c0*/ 	.word	0x0000d6e0


	//   ....[60]....
        /*04c4*/ 	.word	0x0000d890


	//   ....[61]....
        /*04c8*/ 	.word	0x0000d8a0


	//----- nvinfo : EIATTR_EXIT_INSTR_OFFSETS
	.align		4
.L_440:
        /*04cc*/ 	.byte	0x04, 0x1c
        /*04ce*/ 	.short	(.L_442 - .L_441)


	//   ....[0]....
.L_441:
        /*04d0*/ 	.word	0x00000040


	//   ....[1]....
        /*04d4*/ 	.word	0x0000d8d0


	//   ....[2]....
        /*04d8*/ 	.word	0x0000da10


	//   ....[3]....
        /*04dc*/ 	.word	0x0000da70


	//----- nvinfo : EIATTR_CTAIDZ_USED
	.align		4
.L_442:
        /*04e0*/ 	.byte	0x01, 0x04
	.zero		2


	//----- nvinfo : EIATTR_MAX_THREADS
	.align		4
        /*04e4*/ 	.byte	0x04, 0x05
        /*04e6*/ 	.short	(.L_444 - .L_443)
.L_443:
        /*04e8*/ 	.word	0x00000100
        /*04ec*/ 	.word	0x00000001
        /*04f0*/ 	.word	0x00000001


	//----- nvinfo : EIATTR_CRS_STACK_SIZE
	.align		4
.L_444:
        /*04f4*/ 	.byte	0x04, 0x1e
        /*04f6*/ 	.short	(.L_446 - .L_445)
.L_445:
        /*04f8*/ 	.word	0x00000000
.L_446:


//--------------------- .nv.info._ZN7cutlass13device_kernelIN5flash19enable_sm80_to_sm89INS1_16FlashAttnFwdSm80INS1_25CollectiveMainloopFwdSm80ILi8ELi1ELb0EN4cute5tupleIJNS5_1CILi128EEENS7_ILi96EEENS7_ILi256EEEEEELi256ENS_6half_tEfNS_4arch4Sm80ELb0ELb0ELb1ELb1ELb1ELb0ELb1ELb0EEENS1_21CollectiveEpilogueFwdINS6_IJS8_SA_S9_EEENS6_IJNS7_ILi1EEESI_SI_EEESC_SE_Li256ELb1ELb1ELb0ELb0EEENS1_19SingleTileSchedulerILb1ELb0ELb1ELi128EEEEEEEEEvNT_6ParamsE --------------------------
	.section	.nv.info._ZN7cutlass13device_kernelIN5flash19enable_sm80_to_sm89INS1_16FlashAttnFwdSm80INS1_25CollectiveMainloopFwdSm80ILi8ELi1ELb0EN4cute5tupleIJNS5_1CILi128EEENS7_ILi96EEENS7_ILi256EEEEEELi256ENS_6half_tEfNS_4arch4Sm80ELb0ELb0ELb1ELb1ELb1ELb0ELb1ELb0EEENS1_21CollectiveEpilogueFwdINS6_IJS8_SA_S9_EEENS6_IJNS7_ILi1EEESI_SI_EEESC_SE_Li256ELb1ELb1ELb0ELb0EEENS1_19SingleTileSchedulerILb1ELb0ELb1ELi128EEEEEEEEEvNT_6ParamsE,"",@"SHT_CUDA_INFO"
	.sectionflags	@""
	.align	4


	//----- nvinfo : EIATTR_CUDA_API_VERSION
	.align		4
        /*0000*/ 	.byte	0x04, 0x37
        /*0002*/ 	.short	(.L_448 - .L_447)
.L_447:
        /*0004*/ 	.word	0x00000082


	//----- nvinfo : EIATTR_SW2861232_WAR
	.align		4
.L_448:
        /*0008*/ 	.byte	0x01, 0x35
	.zero		2


	//----- nvinfo : EIATTR_PARAM_CBANK
	.align		4
        /*000c*/ 	.byte	0x04, 0x0a
        /*000e*/ 	.short	(.L_450 - .L_449)
	.align		4
.L_449:
        /*0010*/ 	.word	index@(.nv.constant0._ZN7cutlass13device_kernelIN5flash19enable_sm80_to_sm89INS1_16FlashAttnFwdSm80INS1_25CollectiveMainloopFwdSm80ILi8ELi1ELb0EN4cute5tupleIJNS5_1CILi128EEENS7_ILi96EEENS7_ILi256EEEEEELi256ENS_6half_tEfNS_4arch4Sm80ELb0ELb0ELb1ELb1ELb1ELb0ELb1ELb0EEENS1_21CollectiveEpilogueFwdINS6_IJS8_SA_S9_EEENS6_IJNS7_ILi1EEESI_SI_EEESC_SE_Li256ELb1ELb1ELb0ELb0EEENS1_19SingleTileSchedulerILb1ELb0ELb1ELi128EEEEEEEEEvNT_6ParamsE)
        /*0014*/ 	.short	0x0160
        /*0016*/ 	.short	0x0418


	//----- nvinfo : EIATTR_CBANK_PARAM_SIZE
	.align		4
.L_450:
        /*0018*/ 	.byte	0x03, 0x19
        /*001a*/ 	.short	0x0418


	//----- nvinfo : EIATTR_KPARAM_INFO
	.align		4
        /*001c*/ 	.byte	0x04, 0x17
        /*001e*/ 	.short	(.L_452 - .L_451)
.L_451:
        /*0020*/ 	.word	0x00000000
        /*0024*/ 	.short	0x0000
        /*0026*/ 	.short	0x0000
        /*0028*/ 	.byte	0x00, 0xf0, 0x61, 0x10


	//----- nvinfo : EIATTR_MAXREG_COUNT
	.align		4
.L_452:
        /*002c*/ 	.byte	0x03, 0x1b
        /*002e*/ 	.short	0x00ff


	//----- nvinfo : EIATTR_NUM_BARRIERS
	.align		4
        /*0030*/ 	.byte	0x02, 0x4c
        /*0032*/ 	.byte	0x02
	.zero		1


	//----- nvinfo : EIATTR_ANNOTATIONS
	.align		4
        /*0034*/ 	.byte	0x04, 0x55
        /*0036*/ 	.short	(.L_454 - .L_453)


	//   ....[0]....
.L_453:
        /* <DEDUP_REMOVED lines=31> */


	//----- nvinfo : EIATTR_MERCURY_ISA_VERSION
	.align		4
.L_454:
        /*0218*/ 	.byte	0x03, 0x5f
        /*021a*/ 	.short	0x0000


	//----- nvinfo : EIATTR_COOP_GROUP_MASK_REGIDS
	.align		4
        /*021c*/ 	.byte	0x04, 0x29
        /*021e*/ 	.short	(.L_456 - .L_455)


	//   ....[0]....
.L_455:
        /*0220*/ 	.word	0xffffffff


	//   ....[1]....
        /*0224*/ 	.word	0xffffffff


	//   ....[2]....
        /*0228*/ 	.word	0xffffffff


	//   ....[3]....
        /*022c*/ 	.word	0xffffffff


	//   ....[4]....
        /*0230*/ 	.word	0xffffffff


	//   ....[5]....
        /*0234*/ 	.word	0xffffffff


	//   ....[6]....
        /*0238*/ 	.word	0xffffffff


	//   ....[7]....
        /*023c*/ 	.word	0xffffffff


	//   ....[8]....
        /*0240*/ 	.word	0xffffffff


	//   ....[9]....
        /*0244*/ 	.word	0xffffffff


	//   ....[10]....
        /*0248*/ 	.word	0xffffffff


	//   ....[11]....
        /*024c*/ 	.word	0xffffffff


	//   ....[12]....
        /*0250*/ 	.word	0xffffffff


	//   ....[13]....
        /*0254*/ 	.word	0xffffffff


	//   ....[14]....
        /*0258*/ 	.word	0xffffffff


	//   ....[15]....
        /*025c*/ 	.word	0xffffffff


	//   ....[16]....
        /*0260*/ 	.word	0xffffffff


	//   ....[17]....
        /*0264*/ 	.word	0xffffffff


	//   ....[18]....
        /*0268*/ 	.word	0xffffffff


	//   ....[19]....
        /*026c*/ 	.word	0xffffffff


	//   ....[20]....
        /*0270*/ 	.word	0xffffffff


	//   ....[21]....
        /*0274*/ 	.word	0xffffffff


	//   ....[22]....
        /*0278*/ 	.word	0xffffffff


	//   ....[23]....
        /*027c*/ 	.word	0xffffffff


	//   ....[24]....
        /*0280*/ 	.word	0xffffffff


	//   ....[25]....
        /*0284*/ 	.word	0xffffffff


	//   ....[26]....
        /*0288*/ 	.word	0xffffffff


	//   ....[27]....
        /*028c*/ 	.word	0xffffffff


	//   ....[28]....
        /*0290*/ 	.word	0xffffffff


	//   ....[29]....
        /*0294*/ 	.word	0xffffffff


	//   ....[30]....
        /*0298*/ 	.word	0xffffffff


	//   ....[31]....
        /*029c*/ 	.word	0xffffffff


	//   ....[32]....
        /*02a0*/ 	.word	0xffffffff


	//   ....[33]....
        /*02a4*/ 	.word	0xffffffff


	//   ....[34]....
        /*02a8*/ 	.word	0xffffffff


	//   ....[35]....
        /*02ac*/ 	.word	0xffffffff


	//   ....[36]....
        /*02b0*/ 	.word	0xffffffff


	//   ....[37]....
        /*02b4*/ 	.word	0xffffffff


	//   ....[38]....
        /*02b8*/ 	.word	0xffffffff


	//   ....[39]....
        /*02bc*/ 	.word	0xffffffff


	//   ....[40]....
        /*02c0*/ 	.word	0xffffffff


	//   ....[41]....
        /*02c4*/ 	.word	0xffffffff


	//   ....[42]....
        /*02c8*/ 	.word	0xffffffff


	//   ....[43]....
        /*02cc*/ 	.word	0xffffffff


	//   ....[44]....
        /*02d0*/ 	.word	0xffffffff


	//   ....[45]....
        /*02d4*/ 	.word	0xffffffff


	//   ....[46]....
        /*02d8*/ 	.word	0xffffffff


	//   ....[47]....
        /*02dc*/ 	.word	0xffffffff


	//   ....[48]....
        /*02e0*/ 	.word	0xffffffff


	//   ....[49]....
        /*02e4*/ 	.word	0xffffffff


	//   ....[50]....
        /*02e8*/ 	.word	0xffffffff


	//   ....[51]....
        /*02ec*/ 	.word	0xffffffff


	//   ....[52]....
        /*02f0*/ 	.word	0xffffffff


	//   ....[53]....
        /*02f4*/ 	.word	0xffffffff


	//   ....[54]....
        /*02f8*/ 	.word	0xffffffff


	//   ....[55]....
        /*02fc*/ 	.word	0xffffffff


	//   ....[56]....
        /*0300*/ 	.word	0xffffffff


	//   ....[57]....
        /*0304*/ 	.word	0xffffffff


	//   ....[58]....
        /*0308*/ 	.word	0xffffffff


	//   ....[59]....
        /*030c*/ 	.word	0xffffffff


	//   ....[60]....
        /*0310*/ 	.word	0xffffffff


	//   ....[61]....
        /*0314*/ 	.word	0xffffffff


	//   ....[62]....
        /*0318*/ 	.word	0xffffffff


	//   ....[63]....
        /*031c*/ 	.word	0xffffffff


	//   ....[64]....
        /*0320*/ 	.word	0xffffffff


	//   ....[65]....
        /*0324*/ 	.word	0xffffffff


	//   ....[66]....
        /*0328*/ 	.word	0xffffffff


	//   ....[67]....
        /*032c*/ 	.word	0xffffffff


	//   ....[68]....
        /*0330*/ 	.word	0xffffffff


	//   ....[69]....
        /*0334*/ 	.word	0xffffffff


	//   ....[70]....
        /*0338*/ 	.word	0xffffffff


	//----- nvinfo : EIATTR_COOP_GROUP_INSTR_OFFSETS
	.align		4
.L_456:
        /*033c*/ 	.byte	0x04, 0x28
        /*033e*/ 	.short	(.L_458 - .L_457)


	//   ....[0]....
.L_457:
        /*0340*/ 	.word	0x000000a0


	//   ....[1]....
        /*0344*/ 	.word	0x000011e0


	//   ....[2]....
        /*0348*/ 	.word	0x00001210


	//   ....[3]....
        /*034c*/ 	.word	0x00001470


	//   ....[4]....
        /*0350*/ 	.word	0x000014a0


	//   ....[5]....
        /*0354*/ 	.word	0x00001610


	//   ....[6]....
        /*0358*/ 	.word	0x00001640


	//   ....[7]....
        /*035c*/ 	.word	0x000017a0


	//   ....[8]....
        /*0360*/ 	.word	0x000017e0


	//   ....[9]....
        /*0364*/ 	.word	0x00001f60


	//   ....[10]....
        /*0368*/ 	.word	0x00001fa0


	//   ....[11]....
        /*036c*/ 	.word	0x00001fe0


	//   ....[12]....
        /*0370*/ 	.word	0x00002010


	//   ....[13]....
        /*0374*/ 	.word	0x00002040


	//   ....[14]....
        /*0378*/ 	.word	0x00002070


	//   ....[15]....
        /*037c*/ 	.word	0x000020a0


	//   ....[16]....
        /*0380*/ 	.word	0x000020d0


	//   ....[17]....
        /*0384*/ 	.word	0x00002100


	//   ....[18]....
        /*0388*/ 	.word	0x00002130


	//   ....[19]....
        /*038c*/ 	.word	0x00002160


	//   ....[20]....
        /*0390*/ 	.word	0x00002270


	//   ....[21]....
        /*0394*/ 	.word	0x000044b0


	//   ....[22]....
        /*0398*/ 	.word	0x000044e0


	//   ....[23]....
        /*039c*/ 	.word	0x00004510


	//   ....[24]....
        /*03a0*/ 	.word	0x00004540


	//   ....[25]....
        /*03a4*/ 	.word	0x000045e0


	//   ....[26]....
        /*03a8*/ 	.word	0x000045f0


	//   ....[27]....
        /*03ac*/ 	.word	0x000050b0


	//   ....[28]....
        /*03b0*/ 	.word	0x00005140


	//   ....[29]....
        /*03b4*/ 	.word	0x00005170


	//   ....[30]....
        /*03b8*/ 	.word	0x000051f0


	//   ....[31]....
        /*03bc*/ 	.word	0x00007150


	//   ....[32]....
        /*03c0*/ 	.word	0x00007160


	//   ....[33]....
        /*03c4*/ 	.word	0x00007170


	//   ....[34]....
        /*03c8*/ 	.word	0x00007180


	//   ....[35]....
        /*03cc*/ 	.word	0x00007190


	//   ....[36]....
        /*03d0*/ 	.word	0x000071a0


	//   ....[37]....
        /*03d4*/ 	.word	0x000076e0


	//   ....[38]....
        /*03d8*/ 	.word	0x00007700


	//   ....[39]....
        /*03dc*/ 	.word	0x00007720


	//   ....[40]....
        /*03e0*/ 	.word	0x00007730


	//   ....[41]....
        /*03e4*/ 	.word	0x00007750


	//   ....[42]....
        /*03e8*/ 	.word	0x00007780


	//   ....[43]....
        /*03ec*/ 	.word	0x00009740


	//   ....[44]....
        /*03f0*/ 	.word	0x00009750


	//   ....[45]....
        /*03f4*/ 	.word	0x00009770


	//   ....[46]....
        /*03f8*/ 	.word	0x00009790


	//   ....[47]....
        /*03fc*/ 	.word	0x0000bfb0


	//   ....[48]....
        /*0400*/ 	.word	0x0000bfe0


	//   ....[49]....
        /*0404*/ 	.word	0x0000c030


	//   ....[50]....
        /*0408*/ 	.word	0x0000c050


	//   ....[51]....
        /*040c*/ 	.word	0x0000dac0


	//   ....[52]....
        /*0410*/ 	.word	0x0000db00


	//   ....[53]....
        /*0414*/ 	.word	0x0000db40


	//   ....[54]....
        /*0418*/ 	.word	0x0000db80


	//   ....[55]....
        /*041c*/ 	.word	0x0000dd60


	//   ....[56]....
        /*0420*/ 	.word	0x0000dd70


	//   ....[57]....
        /*0424*/ 	.word	0x0000df70


	//   ....[58]....
        /*0428*/ 	.word	0x0000dfa0


	//   ....[59]....
        /*042c*/ 	.word	0x0000e160


	//   ....[60]....
        /*0430*/ 	.word	0x0000e190


	//   ....[61]....
        /*0434*/ 	.word	0x0000e350


	//   ....[62]....
        /*0438*/ 	.word	0x0000e370


	//   ....[63]....
        /*043c*/ 	.word	0x0000ed20


	//   ....[64]....
        /*0440*/ 	.word	0x0000ed40


	//   ....[65]....
        /*0444*/ 	.word	0x0000eed0


	//   ....[66]....
        /*0448*/ 	.word	0x0000ef00


	//   ....[67]....
        /*044c*/ 	.word	0x0000f090


	//   ....[68]....
        /*0450*/ 	.word	0x0000f0c0


	//   ....[69]....
        /*0454*/ 	.word	0x0000f250


	//   ....[70]....
        /*0458*/ 	.word	0x0000f270


	//----- nvinfo : EIATTR_EXIT_INSTR_OFFSETS
	.align		4
.L_458:
        /*045c*/ 	.byte	0x04, 0x1c
        /*045e*/ 	.short	(.L_460 - .L_459)


	//   ....[0]....
.L_459:
        /*0460*/ 	.word	0x00000450


	//   ....[1]....
        /*0464*/ 	.word	0x0000e380


	//   ....[2]....
        /*0468*/ 	.word	0x0000e4c0


	//   ....[3]....
        /*046c*/ 	.word	0x0000e520


	//   ....[4]....
        /*0470*/ 	.word	0x0000f280


	//   ....[5]....
        /*0474*/ 	.word	0x0000f390


	//   ....[6]....
        /*0478*/ 	.word	0x0000f3f0


	//----- nvinfo : EIATTR_CTAIDZ_USED
	.align		4
.L_460:
        /*047c*/ 	.byte	0x01, 0x04
	.zero		2


	//----- nvinfo : EIATTR_MAX_THREADS
	.align		4
        /*0480*/ 	.byte	0x04, 0x05
        /*0482*/ 	.short	(.L_462 - .L_461)
.L_461:
        /*0484*/ 	.word	0x00000100
        /*0488*/ 	.word	0x00000001
        /*048c*/ 	.word	0x00000001


	//----- nvinfo : EIATTR_CRS_STACK_SIZE
	.align		4
.L_462:
        /*0490*/ 	.byte	0x04, 0x1e
        /*0492*/ 	.short	(.L_464 - .L_463)
.L_463:
        /*0494*/ 	.word	0x00000000
.L_464:


//--------------------- .nv.info._ZN7cutlass13device_kernelIN5flash19enable_sm80_to_sm89INS1_16FlashAttnFwdSm80INS1_25CollectiveMainloopFwdSm80ILi8ELi1ELb0EN4cute5tupleIJNS5_1CILi128EEENS7_ILi48EEENS7_ILi256EEEEEELi256ENS_6half_tEfNS_4arch4Sm80ELb0ELb0ELb1ELb1ELb1ELb1ELb1ELb0EEENS1_21CollectiveEpilogueFwdINS6_IJS8_SA_S9_EEENS6_IJNS7_ILi1EEESI_SI_EEESC_SE_Li256ELb1ELb1ELb0ELb0EEENS1_19SingleTileSchedulerILb1ELb0ELb1ELi128EEEEEEEEEvNT_6ParamsE --------------------------
	.section	.nv.info._ZN7cutlass13device_kernelIN5flash19enable_sm80_to_sm89INS1_16FlashAttnFwdSm80INS1_25CollectiveMainloopFwdSm80ILi8ELi1ELb0EN4cute5tupleIJNS5_1CILi128EEENS7_ILi48EEENS7_ILi256EEEEEELi256ENS_6half_tEfNS_4arch4Sm80ELb0ELb0ELb1ELb1ELb1ELb1ELb1ELb0EEENS1_21CollectiveEpilogueFwdINS6_IJS8_SA_S9_EEENS6_IJNS7_ILi1EEESI_SI_EEESC_SE_Li256ELb1ELb1ELb0ELb0EEENS1_19SingleTileSchedulerILb1ELb0ELb1ELi128EEEEEEEEEvNT_6ParamsE,"",@"SHT_CUDA_INFO"
	.sectionflags	@""
	.align	4


	//----- nvinfo : EIATTR_CUDA_API_VERSION
	.align		4
        /*0000*/ 	.byte	0x04, 0x37
        /*0002*/ 	.short	(.L_466 - .L_465)
.L_465:
        /*0004*/ 	.word	0x00000082


	//----- nvinfo : EIATTR_SW2861232_WAR
	.align		4
.L_466:
        /*0008*/ 	.byte	0x01, 0x35
	.zero		2


	//----- nvinfo : EIATTR_PARAM_CBANK
	.align		4
        /*000c*/ 	.byte	0x04, 0x0a
        /*000e*/ 	.short	(.L_468 - .L_467)
	.align		4
.L_467:
        /*0010*/ 	.word	index@(.nv.constant0._ZN7cutlass13device_kernelIN5flash19enable_sm80_to_sm89INS1_16FlashAttnFwdSm80INS1_25CollectiveMainloopFwdSm80ILi8ELi1ELb0EN4cute5tupleIJNS5_1CILi128EEENS7_ILi48EEENS7_ILi256EEEEEELi256ENS_6half_tEfNS_4arch4Sm80ELb0ELb0ELb1ELb1ELb1ELb1ELb1ELb0EEENS1_21CollectiveEpilogueFwdINS6_IJS8_SA_S9_EEENS6_IJNS7_ILi1EEESI_SI_EEESC_SE_Li256ELb1ELb1ELb0ELb0EEENS1_19SingleTileSchedulerILb1ELb0ELb1ELi128EEEEEEEEEvNT_6ParamsE)
        /*0014*/ 	.short	0x0160
        /*0016*/ 	.short	0x0418


	//----- nvinfo : EIATTR_CBANK_PARAM_SIZE
	.align		4
.L_468:
        /*0018*/ 	.byte	0x03, 0x19
        /*001a*/ 	.short	0x0418


	//----- nvinfo : EIATTR_KPARAM_INFO
	.align		4
        /*001c*/ 	.byte	0x04, 0x17
        /*001e*/ 	.short	(.L_470 - .L_469)
.L_469:
        /*0020*/ 	.word	0x00000000
        /*0024*/ 	.short	0x0000
        /*0026*/ 	.short	0x0000
        /*0028*/ 	.byte	0x00, 0xf0, 0x61, 0x10


	//----- nvinfo : EIATTR_MAXREG_COUNT
	.align		4
.L_470:
        /*002c*/ 	.byte	0x03, 0x1b
        /*002e*/ 	.short	0x00ff


	//----- nvinfo : EIATTR_NUM_BARRIERS
	.align		4
        /*0030*/ 	.byte	0x02, 0x4c
        /*0032*/ 	.byte	0x02
	.zero		1


	//----- nvinfo : EIATTR_MERCURY_ISA_VERSION
	.align		4
        /*0034*/ 	.byte	0x03, 0x5f
        /*0036*/ 	.short	0x0000


	//----- nvinfo : EIATTR_COOP_GROUP_MASK_REGIDS
	.align		4
        /*0038*/ 	.byte	0x04, 0x29
        /*003a*/ 	.short	(.L_472 - .L_471)


	//   ....[0]....
.L_471:
        /*003c*/ 	.word	0xffffffff


	//   ....[1]....
        /*0040*/ 	.word	0xffffffff


	//   ....[2]....
        /*0044*/ 	.word	0xffffffff


	//   ....[3]....
        /*0048*/ 	.word	0xffffffff


	//   ....[4]....
        /*004c*/ 	.word	0xffffffff


	//   ....[5]....
        /*0050*/ 	.word	0xffffffff


	//   ....[6]....
        /*0054*/ 	.word	0xffffffff


	//   ....[7]....
        /*0058*/ 	.word	0xffffffff


	//   ....[8]....
        /*005c*/ 	.word	0xffffffff


	//   ....[9]....
        /*0060*/ 	.word	0xffffffff


	//   ....[10]....
        /*0064*/ 	.word	0xffffffff


	//   ....[11]....
        /*0068*/ 	.word	0xffffffff


	//   ....[12]....
        /*006c*/ 	.word	0xffffffff


	//   ....[13]....
        /*0070*/ 	.word	0xffffffff


	//   ....[14]....
        /*0074*/ 	.word	0xffffffff


	//   ....[15]....
        /*0078*/ 	.word	0xffffffff


	//   ....[16]....
        /*007c*/ 	.word	0xffffffff


	//   ....[17]....
        /*0080*/ 	.word	0xffffffff


	//   ....[18]....
        /*0084*/ 	.word	0xffffffff


	//   ....[19]....
        /*0088*/ 	.word	0xffffffff


	//   ....[20]....
        /*008c*/ 	.word	0xffffffff


	//   ....[21]....
        /*0090*/ 	.word	0xffffffff


	//   ....[22]....
        /*0094*/ 	.word	0xffffffff


	//   ....[23]....
        /*0098*/ 	.word	0xffffffff


	//   ....[24]....
        /*009c*/ 	.word	0xffffffff


	//   ....[25]....
        /*00a0*/ 	.word	0xffffffff


	//   ....[26]....
        /*00a4*/ 	.word	0xffffffff


	//   ....[27]....
        /*00a8*/ 	.word	0xffffffff


	//   ....[28]....
        /*00ac*/ 	.word	0xffffffff


	//   ....[29]....
        /*00b0*/ 	.word	0xffffffff


	//   ....[30]....
        /*00b4*/ 	.word	0xffffffff


	//   ....[31]....
        /*00b8*/ 	.word	0xffffffff


	//   ....[32]....
        /*00bc*/ 	.word	0xffffffff


	//   ....[33]....
        /*00c0*/ 	.word	0xffffffff


	//   ....[34]....
        /*00c4*/ 	.word	0xffffffff


	//   ....[35]....
        /*00c8*/ 	.word	0xffffffff


	//   ....[36]....
        /*00cc*/ 	.word	0xffffffff


	//   ....[37]....
        /*00d0*/ 	.word	0xffffffff


	//   ....[38]....
        /*00d4*/ 	.word	0xffffffff


	//   ....[39]....
        /*00d8*/ 	.word	0xffffffff


	//   ....[40]....
        /*00dc*/ 	.word	0xffffffff


	//   ....[41]....
        /*00e0*/ 	.word	0xffffffff


	//   ....[42]....
        /*00e4*/ 	.word	0xffffffff


	//   ....[43]....
        /*00e8*/ 	.word	0xffffffff


	//   ....[44]....
        /*00ec*/ 	.word	0xffffffff


	//   ....[45]....
        /*00f0*/ 	.word	0xffffffff


	//   ....[46]....
        /*00f4*/ 	.word	0xffffffff


	//   ....[47]....
        /*00f8*/ 	.word	0xffffffff


	//   ....[48]....
        /*00fc*/ 	.word	0xffffffff


	//   ....[49]....
        /*0100*/ 	.word	0xffffffff


	//   ....[50]....
        /*0104*/ 	.word	0xffffffff


	//   ....[51]....
        /*0108*/ 	.word	0xffffffff


	//   ....[52]....
        /*010c*/ 	.word	0xffffffff


	//   ....[53]....
        /*0110*/ 	.word	0xffffffff


	//   ....[54]....
        /*0114*/ 	.word	0xffffffff


	//   ....[55]....
        /*0118*/ 	.word	0xffffffff


	//   ....[56]....
        /*011c*/ 	.word	0xffffffff


	//   ....[57]....
        /*0120*/ 	.word	0xffffffff


	//   ....[58]....
        /*0124*/ 	.word	0xffffffff


	//   ....[59]....
        /*0128*/ 	.word	0xffffffff


	//   ....[60]....
        /*012c*/ 	.word	0xffffffff


	//   ....[61]....
        /*0130*/ 	.word	0xffffffff


	//   ....[62]....
        /*0134*/ 	.word	0xffffffff


	//   ....[63]....
        /*0138*/ 	.word	0xffffffff


	//   ....[64]....
        /*013c*/ 	.word	0xffffffff


	//   ....[65]....
        /*0140*/ 	.word	0xffffffff


	//   ....[66]....
        /*0144*/ 	.word	0xffffffff


	//   ....[67]....
        /*0148*/ 	.word	0xffffffff


	//   ....[68]....
        /*014c*/ 	.word	0xffffffff


	//   ....[69]....
        /*0150*/ 	.word	0xffffffff


	//   ....[70]....
        /*0154*/ 	.word	0xffffffff


	//   ....[71]....
        /*0158*/ 	.word	0xffffffff


	//   ....[72]....
        /*015c*/ 	.word	0xffffffff


	//   ....[73]....
        /*0160*/ 	.word	0xffffffff


	//   ....[74]....
        /*0164*/ 	.word	0xffffffff


	//   ....[75]....
        /*0168*/ 	.word	0xffffffff


	//   ....[76]....
        /*016c*/ 	.word	0xffffffff


	//   ....[77]....
        /*0170*/ 	.word	0xffffffff


	//   ....[78]....
        /*0174*/ 	.word	0xffffffff


	//   ....[79]....
        /*0178*/ 	.word	0xffffffff


	//   ....[80]....
        /*017c*/ 	.word	0xffffffff


	//----- nvinfo : EIATTR_COOP_GROUP_INSTR_OFFSETS
	.align		4
.L_472:
        /*0180*/ 	.byte	0x04, 0x28
        /*0182*/ 	.short	(.L_474 - .L_473)


	//   ....[0]....
.L_473:
        /*0184*/ 	.word	0x00000080


	//   ....[1]....
        /*0188*/ 	.word	0x00002040


	//   ....[2]....
        /*018c*/ 	.word	0x000020b0


	//   ....[3]....
        /*0190*/ 	.word	0x000030a0


	//   ....[4]....
        /*0194*/ 	.word	0x000030b0


	//   ....[5]....
        /*0198*/ 	.word	0x000045b0


	//   ....[6]....
        /*019c*/ 	.word	0x00004620


	//   ....[7]....
        /*01a0*/ 	.word	0x000056c0


	//   ....[8]....
        /*01a4*/ 	.word	0x000056d0


	//   ....[9]....
        /*01a8*/ 	.word	0x00006670


	//   ....[10]....
        /*01ac*/ 	.word	0x000066a0


	//   ....[11]....
        /*01b0*/ 	.word	0x00006860


	//   ....[12]....
        /*01b4*/ 	.word	0x00006880


	//   ....[13]....
        /*01b8*/ 	.word	0x00006ca0


	//   ....[14]....
        /*01bc*/ 	.word	0x00006d40


	//   ....[15]....
        /*01c0*/ 	.word	0x00006ee0


	//   ....[16]....
        /*01c4*/ 	.word	0x00006f00


	//   ....[17]....
        /*01c8*/ 	.word	0x00007c00


	//   ....[18]....
        /*01cc*/ 	.word	0x00007c40


	//   ....[19]....
        /*01d0*/ 	.word	0x00007ea0


	//   ....[20]....
        /*01d4*/ 	.word	0x00007ed0


	//   ....[21]....
        /*01d8*/ 	.word	0x00008040


	//   ....[22]....
        /*01dc*/ 	.word	0x00008070


	//   ....[23]....
        /*01e0*/ 	.word	0x000081d0


	//   ....[24]....
        /*01e4*/ 	.word	0x00008210


	//   ....[25]....
        /*01e8*/ 	.word	0x000086d0


	//   ....[26]....
        /*01ec*/ 	.word	0x000086f0


	//   ....[27]....
        /*01f0*/ 	.word	0x00008840


	//   ....[28]....
        /*01f4*/ 	.word	0x00008850


	//   ....[29]....
        /*01f8*/ 	.word	0x0000f6e0


	//   ....[30]....
        /*01fc*/ 	.word	0x0000f740


	//   ....[31]....
        /*0200*/ 	.word	0x0000fb30


	//   ....[32]....
        /*0204*/ 	.word	0x0000fb40


	//   ....[33]....
        /*0208*/ 	.word	0x00010c60


	//   ....[34]....
        /*020c*/ 	.word	0x00010c80


	//   ....[35]....
        /*0210*/ 	.word	0x00010d90


	//   ....[36]....
        /*0214*/ 	.word	0x00010db0


	//   ....[37]....
        /*0218*/ 	.word	0x000113b0


	//   ....[38]....
        /*021c*/ 	.word	0x00011440


	//   ....[39]....
        /*0220*/ 	.word	0x000114b0


	//   ....[40]....
        /*0224*/ 	.word	0x000115d0


	//   ....[41]....
        /*0228*/ 	.word	0x000125a0


	//   ....[42]....
        /*022c*/ 	.word	0x000125c0


	//   ....[43]....
        /*0230*/ 	.word	0x00012720


	//   ....[44]....
        /*0234*/ 	.word	0x00012730


	//   ....[45]....
        /*0238*/ 	.word	0x00013760


	//   ....[46]....
        /*023c*/ 	.word	0x00013770


	//   ....[47]....
        /*0240*/ 	.word	0x00013780


	//   ....[48]....
        /*0244*/ 	.word	0x00013820


	//   ....[49]....
        /*0248*/ 	.word	0x00013b40


	//   ....[50]....
        /*024c*/ 	.word	0x00013b50


	//   ....[51]....
        /*0250*/ 	.word	0x00013b80


	//   ....[52]....
        /*0254*/ 	.word	0x00013b90


	//   ....[53]....
        /*0258*/ 	.word	0x00015280


	//   ....[54]....
        /*025c*/ 	.word	0x000152b0


	//   ....[55]....
        /*0260*/ 	.word	0x00015300


	//   ....[56]....
        /*0264*/ 	.word	0x00015310


	//   ....[57]....
        /*0268*/ 	.word	0x00016c20


	//   ....[58]....
        /*026c*/ 	.word	0x00016c60


	//   ....[59]....
        /*0270*/ 	.word	0x00016ca0


	//   ....[60]....
        /*0274*/ 	.word	0x00016cd0


	//   ....[61]....
        /*0278*/ 	.word	0x00016f10


	//   ....[62]....
        /*027c*/ 	.word	0x00016f20


	//   ....[63]....
        /*0280*/ 	.word	0x00017120


	//   ....[64]....
        /*0284*/ 	.word	0x00017150


	//   ....[65]....
        /*0288*/ 	.word	0x00017310


	//   ....[66]....
        /*028c*/ 	.word	0x00017340


	//   ....[67]....
        /*0290*/ 	.word	0x00017500


	//   ....[68]....
        /*0294*/ 	.word	0x00017520


	//   ....[69]....
        /*0298*/ 	.word	0x00017d90


	//   ....[70]....
        /*029c*/ 	.word	0x00017db0


	//   ....[71]....
        /*02a0*/ 	.word	0x00017f40


	//   ....[72]....
        /*02a4*/ 	.word	0x00017f70


	//   ....[73]....
        /*02a8*/ 	.word	0x00018100


	//   ....[74]....
        /*02ac*/ 	.word	0x00018130


	//   ....[75]....
        /*02b0*/ 	.word	0x000182c0


	//   ....[76]....
        /*02b4*/ 	.word	0x000182e0


	//   ....[77]....
        /*02b8*/ 	.word	0x00018490


	//   ....[78]....
        /*02bc*/ 	.word	0x000184e0


	//   ....[79]....
        /*02c0*/ 	.word	0x00018520


	//   ....[80]....
        /*02c4*/ 	.word	0x00018570


	//----- nvinfo : EIATTR_EXIT_INSTR_OFFSETS
	.align		4
.L_474:
        /*02c8*/ 	.byte	0x04, 0x1c
        /*02ca*/ 	.short	(.L_476 - .L_475)


	//   ....[0]....
.L_475:
        /*02cc*/ 	.word	0x00000310


	//   ....[1]....
        /*02d0*/ 	.word	0x00017530


	//   ....[2]....
        /*02d4*/ 	.word	0x00017670


	//   ....[3]....
        /*02d8*/ 	.word	0x000176d0


	//   ....[4]....
        /*02dc*/ 	.word	0x000182f0


	//   ....[5]....
        /*02e0*/ 	.word	0x00018400


	//   ....[6]....
        /*02e4*/ 	.word	0x00018460


	//----- nvinfo : EIATTR_CTAIDZ_USED
	.align		4
.L_476:
        /*02e8*/ 	.byte	0x01, 0x04
	.zero		2


	//----- nvinfo : EIATTR_MAX_THREADS
	.align		4
        /*02ec*/ 	.byte	0x04, 0x05
        /*02ee*/ 	.short	(.L_478 - .L_477)
.L_477:
        /*02f0*/ 	.word	0x00000100
        /*02f4*/ 	.word	0x00000001
        /*02f8*/ 	.word	0x00000001


	//----- nvinfo : EIATTR_CRS_STACK_SIZE
	.align		4
.L_478:
        /*02fc*/ 	.byte	0x04, 0x1e
        /*02fe*/ 	.short	(.L_480 - .L_479)
.L_479:
        /*0300*/ 	.word	0x00000000
.L_480:


//--------------------- .nv.info._ZN7cutlass13device_kernelIN5flash19enable_sm80_to_sm89INS1_16FlashAttnFwdSm80INS1_25CollectiveMainloopFwdSm80ILi8ELi1ELb0EN4cute5tupleIJNS5_1CILi128EEENS7_ILi64EEENS7_ILi256EEEEEELi256ENS_6half_tEfNS_4arch4Sm80ELb0ELb1ELb1ELb0ELb1ELb0ELb1ELb0EEENS1_21CollectiveEpilogueFwdINS6_IJS8_SA_S9_EEENS6_IJNS7_ILi1EEESI_SI_EEESC_SE_Li256ELb0ELb1ELb0ELb0EEENS1_19SingleTileSchedulerILb0ELb0ELb1ELi128EEEEEEEEEvNT_6ParamsE --------------------------
	.section	.nv.info._ZN7cutlass13device_kernelIN5flash19enable_sm80_to_sm89INS1_16FlashAttnFwdSm80INS1_25CollectiveMainloopFwdSm80ILi8ELi1ELb0EN4cute5tupleIJNS5_1CILi128EEENS7_ILi64EEENS7_ILi256EEEEEELi256ENS_6half_tEfNS_4arch4Sm80ELb0ELb1ELb1ELb0ELb1ELb0ELb1ELb0EEENS1_21CollectiveEpilogueFwdINS6_IJS8_SA_S9_EEENS6_IJNS7_ILi1EEESI_SI_EEESC_SE_Li256ELb0ELb1ELb0ELb0EEENS1_19SingleTileSchedulerILb0ELb0ELb1ELi128EEEEEEEEEvNT_6ParamsE,"",@"SHT_CUDA_INFO"
	.sectionflags	@""
	.align	4


	//----- nvinfo : EIATTR_CUDA_API_VERSION
	.align		4
        /*0000*/ 	.byte	0x04, 0x37
        /*0002*/ 	.short	(.L_482 - .L_481)
.L_481:
        /*0004*/ 	.word	0x00000082


	//----- nvinfo : EIATTR_SW2861232_WAR
	.align		4
.L_482:
        /*0008*/ 	.byte	0x01, 0x35
	.zero		2


	//----- nvinfo : EIATTR_PARAM_CBANK
	.align		4
        /*000c*/ 	.byte	0x04, 0x0a
        /*000e*/ 	.short	(.L_484 - .L_483)
	.align		4
.L_483:
        /*0010*/ 	.word	index@(.nv.constant0._ZN7cutlass13device_kernelIN5flash19enable_sm80_to_sm89INS1_16FlashAttnFwdSm80INS1_25CollectiveMainloopFwdSm80ILi8ELi1ELb0EN4cute5tupleIJNS5_1CILi128EEENS7_ILi64EEENS7_ILi256EEEEEELi256ENS_6half_tEfNS_4arch4Sm80ELb0ELb1ELb1ELb0ELb1ELb0ELb1ELb0EEENS1_21CollectiveEpilogueFwdINS6_IJS8_SA_S9_EEENS6_IJNS7_ILi1EEESI_SI_EEESC_SE_Li256ELb0ELb1ELb0ELb0EEENS1_19SingleTileSchedulerILb0ELb0ELb1ELi128EEEEEEEEEvNT_6ParamsE)
        /*0014*/ 	.short	0x0160
        /*0016*/ 	.short	0x0418


	//----- nvinfo : EIATTR_CBANK_PARAM_SIZE
	.align		4
.L_484:
        /*0018*/ 	.byte	0x03, 0x19
        /*001a*/ 	.short	0x0418


	//----- nvinfo : EIATTR_KPARAM_INFO
	.align		4
        /*001c*/ 	.byte	0x04, 0x17
        /*001e*/ 	.short	(.L_486 - .L_485)
.L_485:
        /*0020*/ 	.word	0x00000000
        /*0024*/ 	.short	0x0000
        /*0026*/ 	.short	0x0000
        /*0028*/ 	.byte	0x00, 0xf0, 0x61, 0x10


	//----- nvinfo : EIATTR_MAXREG_COUNT
	.align		4
.L_486:
        /*002c*/ 	.byte	0x03, 0x1b
        /*002e*/ 	.short	0x00ff


	//----- nvinfo : EIATTR_NUM_BARRIERS
	.align		4
        /*0030*/ 	.byte	0x02, 0x4c
        /*0032*/ 	.byte	0x02
	.zero		1


	//----- nvinfo : EIATTR_ANNOTATIONS
	.align		4
        /*0034*/ 	.byte	0x04, 0x55
        /*0036*/ 	.short	(.L_488 - .L_487)


	//   ....[0]....
.L_487:
        /* <DEDUP_REMOVED lines=21> */


	//----- nvinfo : EIATTR_MERCURY_ISA_VERSION
	.align		4
.L_488:
        /*0178*/ 	.byte	0x03, 0x5f
        /*017a*/ 	.short	0x0000


	//----- nvinfo : EIATTR_COOP_GROUP_MASK_REGIDS
	.align		4
        /*017c*/ 	.byte	0x04, 0x29
        /*017e*/ 	.short	(.L_490 - .L_489)


	//   ....[0]....
.L_489:
        /*0180*/ 	.word	0xffffffff


	//   ....[1]....
        /*0184*/ 	.word	0xffffffff


	//   ....[2]....
        /*0188*/ 	.word	0xffffffff


	//   ....[3]....
        /*018c*/ 	.word	0xffffffff


	//   ....[4]....
        /*0190*/ 	.word	0xffffffff


	//   ....[5]....
        /*0194*/ 	.word	0xffffffff


	//   ....[6]....
        /*0198*/ 	.word	0xffffffff


	//   ....[7]....
        /*019c*/ 	.word	0xffffffff


	//   ....[8]....
        /*01a0*/ 	.word	0xffffffff


	//   ....[9]....
        /*01a4*/ 	.word	0xffffffff


	//   ....[10]....
        /*01a8*/ 	.word	0xffffffff


	//   ....[11]....
        /*01ac*/ 	.word	0xffffffff


	//   ....[12]....
        /*01b0*/ 	.word	0xffffffff


	//   ....[13]....
        /*01b4*/ 	.word	0xffffffff


	//   ....[14]....
        /*01b8*/ 	.word	0xffffffff


	//   ....[15]....
        /*01bc*/ 	.word	0xffffffff


	//   ....[16]....
        /*01c0*/ 	.word	0xffffffff


	//   ....[17]....
        /*01c4*/ 	.word	0xffffffff


	//   ....[18]....
        /*01c8*/ 	.word	0xffffffff


	//   ....[19]....
        /*01cc*/ 	.word	0xffffffff


	//   ....[20]....
        /*01d0*/ 	.word	0xffffffff


	//   ....[21]....
        /*01d4*/ 	.word	0xffffffff


	//   ....[22]....
        /*01d8*/ 	.word	0xffffffff


	//   ....[23]....
        /*01dc*/ 	.word	0xffffffff


	//   ....[24]....
        /*01e0*/ 	.word	0xffffffff


	//   ....[25]....
        /*01e4*/ 	.word	0xffffffff


	//   ....[26]....
        /*01e8*/ 	.word	0xffffffff


	//   ....[27]....
        /*01ec*/ 	.word	0xffffffff


	//   ....[28]....
        /*01f0*/ 	.word	0xffffffff


	//   ....[29]....
        /*01f4*/ 	.word	0xffffffff


	//   ....[30]....
        /*01f8*/ 	.word	0xffffffff


	//   ....[31]....
        /*01fc*/ 	.word	0xffffffff


	//   ....[32]....
        /*0200*/ 	.word	0xffffffff


	//   ....[33]....
        /*0204*/ 	.word	0xffffffff


	//   ....[34]....
        /*0208*/ 	.word	0xffffffff


	//   ....[35]....
        /*020c*/ 	.word	0xffffffff


	//   ....[36]....
        /*0210*/ 	.word	0xffffffff


	//   ....[37]....
        /*0214*/ 	.word	0xffffffff


	//   ....[38]....
        /*0218*/ 	.word	0xffffffff


	//   ....[39]....
        /*021c*/ 	.word	0xffffffff


	//   ....[40]....
        /*0220*/ 	.word	0xffffffff


	//   ....[41]....
        /*0224*/ 	.word	0xffffffff


	//   ....[42]....
        /*0228*/ 	.word	0xffffffff


	//   ....[43]....
        /*022c*/ 	.word	0xffffffff


	//   ....[44]....
        /*0230*/ 	.word	0xffffffff


	//   ....[45]....
        /*0234*/ 	.word	0xffffffff


	//   ....[46]....
        /*0238*/ 	.word	0xffffffff


	//   ....[47]....
        /*023c*/ 	.word	0xffffffff


	//   ....[48]....
        /*0240*/ 	.word	0xffffffff


	//   ....[49]....
        /*0244*/ 	.word	0xffffffff


	//   ....[50]....
        /*0248*/ 	.word	0xffffffff


	//   ....[51]....
        /*024c*/ 	.word	0xffffffff


	//   ....[52]....
        /*0250*/ 	.word	0xffffffff


	//   ....[53]....
        /*0254*/ 	.word	0xffffffff


	//   ....[54]....
        /*0258*/ 	.word	0xffffffff


	//   ....[55]....
        /*025c*/ 	.word	0xffffffff


	//   ....[56]....
        /*0260*/ 	.word	0xffffffff


	//   ....[57]....
        /*0264*/ 	.word	0xffffffff


	//   ....[58]....
        /*0268*/ 	.word	0xffffffff


	//   ....[59]....
        /*026c*/ 	.word	0xffffffff


	//   ....[60]....
        /*0270*/ 	.word	0xffffffff


	//   ....[61]....
        /*0274*/ 	.word	0xffffffff


	//   ....[62]....
        /*0278*/ 	.word	0xffffffff


	//   ....[63]....
        /*027c*/ 	.word	0xffffffff


	//   ....[64]....
        /*0280*/ 	.word	0xffffffff


	//   ....[65]....
        /*0284*/ 	.word	0xffffffff


	//   ....[66]....
        /*0288*/ 	.word	0xffffffff


	//   ....[67]....
        /*028c*/ 	.word	0xffffffff


	//   ....[68]....
        /*0290*/ 	.word	0xffffffff


	//   ....[69]....
        /*0294*/ 	.word	0xffffffff


	//   ....[70]....
        /*0298*/ 	.word	0xffffffff


	//   ....[71]....
        /*029c*/ 	.word	0xffffffff


	//   ....[72]....
        /*02a0*/ 	.word	0xffffffff


	//   ....[73]....
        /*02a4*/ 	.word	0xffffffff


	//   ....[74]....
        /*02a8*/ 	.word	0xffffffff


	//   ....[75]....
        /*02ac*/ 	.word	0xffffffff


	//   ....[76]....
        /*02b0*/ 	.word	0xffffffff


	//   ....[77]....
        /*02b4*/ 	.word	0xffffffff


	//   ....[78]....
        /*02b8*/ 	.word	0xffffffff


	//   ....[79]....
        /*02bc*/ 	.word	0xffffffff


	//   ....[80]....
        /*02c0*/ 	.word	0xffffffff


	//   ....[81]....
        /*02c4*/ 	.word	0xffffffff


	//   ....[82]....
        /*02c8*/ 	.word	0xffffffff


	//   ....[83]....
        /*02cc*/ 	.word	0xffffffff


	//   ....[84]....
        /*02d0*/ 	.word	0xffffffff


	//   ....[85]....
        /*02d4*/ 	.word	0xffffffff


	//   ....[86]....
        /*02d8*/ 	.word	0xffffffff


	//   ....[87]....
        /*02dc*/ 	.word	0xffffffff


	//   ....[88]....
        /*02e0*/ 	.word	0xffffffff


	//   ....[89]....
        /*02e4*/ 	.word	0xffffffff


	//----- nvinfo : EIATTR_COOP_GROUP_INSTR_OFFSETS
	.align		4
.L_490:
        /*02e8*/ 	.byte	0x04, 0x28
        /*02ea*/ 	.short	(.L_492 - .L_491)


	//   ....[0]....
.L_491:
        /*02ec*/ 	.word	0x00001090


	//   ....[1]....
        /*02f0*/ 	.word	0x000010c0


	//   ....[2]....
        /*02f4*/ 	.word	0x00001100


	//   ....[3]....
        /*02f8*/ 	.word	0x00001130


	//   ....[4]....
        /*02fc*/ 	.word	0x00001170


	//   ....[5]....
        /*0300*/ 	.word	0x000011a0


	//   ....[6]....
        /*0304*/ 	.word	0x000013b0


	//   ....[7]....
        /*0308*/ 	.word	0x000013d0


	//   ....[8]....
        /*030c*/ 	.word	0x00001890


	//   ....[9]....
        /*0310*/ 	.word	0x000018c0


	//   ....[10]....
        /*0314*/ 	.word	0x000018e0


	//   ....[11]....
        /*0318*/ 	.word	0x00001910


	//   ....[12]....
        /*031c*/ 	.word	0x00001930


	//   ....[13]....
        /*0320*/ 	.word	0x00001940


	//   ....[14]....
        /*0324*/ 	.word	0x00001a80


	//   ....[15]....
        /*0328*/ 	.word	0x00001aa0


	//   ....[16]....
        /*032c*/ 	.word	0x000031d0


	//   ....[17]....
        /*0330*/ 	.word	0x000031e0


	//   ....[18]....
        /*0334*/ 	.word	0x000032b0


	//   ....[19]....
        /*0338*/ 	.word	0x000032d0


	//   ....[20]....
        /*033c*/ 	.word	0x00003720


	//   ....[21]....
        /*0340*/ 	.word	0x00003a30


	//   ....[22]....
        /*0344*/ 	.word	0x000046c0


	//   ....[23]....
        /*0348*/ 	.word	0x000046f0


	//   ....[24]....
        /*034c*/ 	.word	0x00004710


	//   ....[25]....
        /*0350*/ 	.word	0x00004730


	//   ....[26]....
        /*0354*/ 	.word	0x00006fe0


	//   ....[27]....
        /*0358*/ 	.word	0x00006ff0


	//   ....[28]....
        /*035c*/ 	.word	0x00007000


	//   ....[29]....
        /*0360*/ 	.word	0x00007010


	//   ....[30]....
        /*0364*/ 	.word	0x00008500


	//   ....[31]....
        /*0368*/ 	.word	0x00008510


	//   ....[32]....
        /*036c*/ 	.word	0x00008520


	//   ....[33]....
        /*0370*/ 	.word	0x00008530


	//   ....[34]....
        /*0374*/ 	.word	0x000087f0


	//   ....[35]....
        /*0378*/ 	.word	0x00008a20


	//   ....[36]....
        /*037c*/ 	.word	0x00009390


	//   ....[37]....
        /*0380*/ 	.word	0x00009450


	//   ....[38]....
        /*0384*/ 	.word	0x000096e0


	//   ....[39]....
        /*0388*/ 	.word	0x00009780


	//   ....[40]....
        /*038c*/ 	.word	0x0000ba50


	//   ....[41]....
        /*0390*/ 	.word	0x0000ba60


	//   ....[42]....
        /*0394*/ 	.word	0x0000ba70


	//   ....[43]....
        /*0398*/ 	.word	0x0000ba80


	//   ....[44]....
        /*039c*/ 	.word	0x0000cf70


	//   ....[45]....
        /*03a0*/ 	.word	0x0000cf80


	//   ....[46]....
        /*03a4*/ 	.word	0x0000cf90


	//   ....[47]....
        /*03a8*/ 	.word	0x0000cfa0


	//   ....[48]....
        /*03ac*/ 	.word	0x0000d3f0


	//   ....[49]....
        /*03b0*/ 	.word	0x0000d410


	//   ....[50]....
        /*03b4*/ 	.word	0x0000d440


	//   ....[51]....
        /*03b8*/ 	.word	0x0000d450


	//   ....[52]....
        /*03bc*/ 	.word	0x0000f3b0


	//   ....[53]....
        /*03c0*/ 	.word	0x0000f3c0


	//   ....[54]....
        /*03c4*/ 	.word	0x0000f3e0


	//   ....[55]....
        /*03c8*/ 	.word	0x0000f4e0


	//   ....[56]....
        /*03cc*/ 	.word	0x00010880


	//   ....[57]....
        /*03d0*/ 	.word	0x00010890


	//   ....[58]....
        /*03d4*/ 	.word	0x000108a0


	//   ....[59]....
        /*03d8*/ 	.word	0x000108b0


	//   ....[60]....
        /*03dc*/ 	.word	0x00010b10


	//   ....[61]....
        /*03e0*/ 	.word	0x00010d30


	//   ....[62]....
        /*03e4*/ 	.word	0x000116a0


	//   ....[63]....
        /*03e8*/ 	.word	0x00011760


	//   ....[64]....
        /*03ec*/ 	.word	0x000119f0


	//   ....[65]....
        /*03f0*/ 	.word	0x00011a90


	//   ....[66]....
        /*03f4*/ 	.word	0x000136a0


	//   ....[67]....
        /*03f8*/ 	.word	0x000136b0


	//   ....[68]....
        /*03fc*/ 	.word	0x000136e0


	//   ....[69]....
        /*0400*/ 	.word	0x000136f0


	//   ....[70]....
        /*0404*/ 	.word	0x000150e0


	//   ....[71]....
        /*0408*/ 	.word	0x000150f0


	//   ....[72]....
        /*040c*/ 	.word	0x00015110


	//   ....[73]....
        /*0410*/ 	.word	0x00015120


	//   ....[74]....
        /*0414*/ 	.word	0x00015130


	//   ....[75]....
        /*0418*/ 	.word	0x00015140


	//   ....[76]....
        /*041c*/ 	.word	0x00015440


	//   ....[77]....
        /*0420*/ 	.word	0x00015470


	//   ....[78]....
        /*0424*/ 	.word	0x00015630


	//   ....[79]....
        /*0428*/ 	.word	0x00015660


	//   ....[80]....
        /*042c*/ 	.word	0x00015820


	//   ....[81]....
        /*0430*/ 	.word	0x00015840


	//   ....[82]....
        /*0434*/ 	.word	0x00015f60


	//   ....[83]....
        /*0438*/ 	.word	0x00015f80


	//   ....[84]....
        /*043c*/ 	.word	0x00016130


	//   ....[85]....
        /*0440*/ 	.word	0x00016160


	//   ....[86]....
        /*0444*/ 	.word	0x000162f0


	//   ....[87]....
        /*0448*/ 	.word	0x00016320


	//   ....[88]....
        /*044c*/ 	.word	0x000164b0


	//   ....[89]....
        /*0450*/ 	.word	0x000164d0


	//----- nvinfo : EIATTR_EXIT_INSTR_OFFSETS
	.align		4
.L_492:
        /*0454*/ 	.byte	0x04, 0x1c
        /*0456*/ 	.short	(.L_494 - .L_493)


	//   ....[0]....
.L_493:
        /*0458*/ 	.word	0x00000040


	//   ....[1]....
        /*045c*/ 	.word	0x00015850


	//   ....[2]....
        /*0460*/ 	.word	0x00015990


	//   ....[3]....
        /*0464*/ 	.word	0x000159f0


	//   ....[4]....
        /*0468*/ 	.word	0x000164e0


	//   ....[5]....
        /*046c*/ 	.word	0x000165f0


	//   ....[6]....
        /*0470*/ 	.word	0x00016650


	//----- nvinfo : EIATTR_CTAIDZ_USED
	.align		4
.L_494:
        /*0474*/ 	.byte	0x01, 0x04
	.zero		2


	//----- nvinfo : EIATTR_MAX_THREADS
	.align		4
        /*0478*/ 	.byte	0x04, 0x05
        /*047a*/ 	.short	(.L_496 - .L_495)
.L_495:
        /*047c*/ 	.word	0x00000100
        /*0480*/ 	.word	0x00000001
        /*0484*/ 	.word	0x00000001


	//----- nvinfo : EIATTR_CRS_STACK_SIZE
	.align		4
.L_496:
        /*0488*/ 	.byte	0x04, 0x1e
        /*048a*/ 	.short	(.L_498 - .L_497)
.L_497:
        /*048c*/ 	.word	0x00000000
.L_498:


//--------------------- .nv.info._ZN7cutlass13device_kernelIN5flash19enable_sm80_to_sm89INS1_16FlashAttnFwdSm80INS1_25CollectiveMainloopFwdSm80ILi8ELi1ELb0EN4cute5tupleIJNS5_1CILi128EEENS7_ILi64EEENS7_ILi256EEEEEELi256ENS_6half_tEfNS_4arch4Sm80ELb0ELb1ELb1ELb1ELb1ELb0ELb1ELb0EEENS1_21CollectiveEpilogueFwdINS6_IJS8_SA_S9_EEENS6_IJNS7_ILi1EEESI_SI_EEESC_SE_Li256ELb1ELb1ELb0ELb0EEENS1_19SingleTileSchedulerILb1ELb0ELb1ELi128EEEEEEEEEvNT_6ParamsE --------------------------
	.section	.nv.info._ZN7cutlass13device_kernelIN5flash19enable_sm80_to_sm89INS1_16FlashAttnFwdSm80INS1_25CollectiveMainloopFwdSm80ILi8ELi1ELb0EN4cute5tupleIJNS5_1CILi128EEENS7_ILi64EEENS7_ILi256EEEEEELi256ENS_6half_tEfNS_4arch4Sm80ELb0ELb1ELb1ELb1ELb1ELb0ELb1ELb0EEENS1_21CollectiveEpilogueFwdINS6_IJS8_SA_S9_EEENS6_IJNS7_ILi1EEESI_SI_EEESC_SE_Li256ELb1ELb1ELb0ELb0EEENS1_19SingleTileSchedulerILb1ELb0ELb1ELi128EEEEEEEEEvNT_6ParamsE,"",@"SHT_CUDA_INFO"
	.sectionflags	@""
	.align	4


	//----- nvinfo : EIATTR_CUDA_API_VERSION
	.align		4
        /*0000*/ 	.byte	0x04, 0x37
        /*0002*/ 	.short	(.L_500 - .L_499)
.L_499:
        /*0004*/ 	.word	0x00000082


	//----- nvinfo : EIATTR_SW2861232_WAR
	.align		4
.L_500:
        /*0008*/ 	.byte	0x01, 0x35
	.zero		2


	//----- nvinfo : EIATTR_PARAM_CBANK
	.align		4
        /*000c*/ 	.byte	0x04, 0x0a
        /*000e*/ 	.short	(.L_502 - .L_501)
	.align		4
.L_501:
        /*0010*/ 	.word	index@(.nv.constant0._ZN7cutlass13device_kernelIN5flash19enable_sm80_to_sm89INS1_16FlashAttnFwdSm80INS1_25CollectiveMainloopFwdSm80ILi8ELi1ELb0EN4cute5tupleIJNS5_1CILi128EEENS7_ILi64EEENS7_ILi256EEEEEELi256ENS_6half_tEfNS_4arch4Sm80ELb0ELb1ELb1ELb1ELb1ELb0ELb1ELb0EEENS1_21CollectiveEpilogueFwdINS6_IJS8_SA_S9_EEENS6_IJNS7_ILi1EEESI_SI_EEESC_SE_Li256ELb1ELb1ELb0ELb0EEENS1_19SingleTileSchedulerILb1ELb0ELb1ELi128EEEEEEEEEvNT_6ParamsE)
        /*0014*/ 	.short	0x0160
        /*0016*/ 	.short	0x0418


	//----- nvinfo : EIATTR_CBANK_PARAM_SIZE
	.align		4
.L_502:
        /*0018*/ 	.byte	0x03, 0x19
        /*001a*/ 	.short	0x0418


	//----- nvinfo : EIATTR_KPARAM_INFO
	.align		4
        /*001c*/ 	.byte	0x04, 0x17
        /*001e*/ 	.short	(.L_504 - .L_503)
.L_503:
        /*0020*/ 	.word	0x00000000
        /*0024*/ 	.short	0x0000
        /*0026*/ 	.short	0x0000
        /*0028*/ 	.byte	0x00, 0xf0, 0x61, 0x10


	//----- nvinfo : EIATTR_MAXREG_COUNT
	.align		4
.L_504:
        /*002c*/ 	.byte	0x03, 0x1b
        /*002e*/ 	.short	0x00ff


	//----- nvinfo : EIATTR_NUM_BARRIERS
	.align		4
        /*0030*/ 	.byte	0x02, 0x4c
        /*0032*/ 	.byte	0x02
	.zero		1


	//----- nvinfo : EIATTR_ANNOTATIONS
	.align		4
        /*0034*/ 	.byte	0x04, 0x55
        /*0036*/ 	.short	(.L_506 - .L_505)


	//   ....[0]....
.L_505:
        /* <DEDUP_REMOVED lines=23> */


	//----- nvinfo : EIATTR_MERCURY_ISA_VERSION
	.align		4
.L_506:
        /*0198*/ 	.byte	0x03, 0x5f
        /*019a*/ 	.short	0x0000


	//----- nvinfo : EIATTR_COOP_GROUP_MASK_REGIDS
	.align		4
        /*019c*/ 	.byte	0x04, 0x29
        /*019e*/ 	.short	(.L_508 - .L_507)


	//   ....[0]....
.L_507:
        /*01a0*/ 	.word	0xffffffff


	//   ....[1]....
        /*01a4*/ 	.word	0xffffffff


	//   ....[2]....
        /*01a8*/ 	.word	0xffffffff


	//   ....[3]....
        /*01ac*/ 	.word	0xffffffff


	//   ....[4]....
        /*01b0*/ 	.word	0xffffffff


	//   ....[5]....
        /*01b4*/ 	.word	0xffffffff


	//   ....[6]....
        /*01b8*/ 	.word	0xffffffff


	//   ....[7]....
        /*01bc*/ 	.word	0xffffffff


	//   ....[8]....
        /*01c0*/ 	.word	0xffffffff


	//   ....[9]....
        /*01c4*/ 	.word	0xffffffff


	//   ....[10]....
        /*01c8*/ 	.word	0xffffffff


	//   ....[11]....
        /*01cc*/ 	.word	0xffffffff


	//   ....[12]....
        /*01d0*/ 	.word	0xffffffff


	//   ....[13]....
        /*01d4*/ 	.word	0xffffffff


	//   ....[14]....
        /*01d8*/ 	.word	0xffffffff


	//   ....[15]....
        /*01dc*/ 	.word	0xffffffff


	//   ....[16]....
        /*01e0*/ 	.word	0xffffffff


	//   ....[17]....
        /*01e4*/ 	.word	0xffffffff


	//   ....[18]....
        /*01e8*/ 	.word	0xffffffff


	//   ....[19]....
        /*01ec*/ 	.word	0xffffffff


	//   ....[20]....
        /*01f0*/ 	.word	0xffffffff


	//   ....[21]....
        /*01f4*/ 	.word	0xffffffff


	//   ....[22]....
        /*01f8*/ 	.word	0xffffffff


	//   ....[23]....
        /*01fc*/ 	.word	0xffffffff


	//   ....[24]....
        /*0200*/ 	.word	0xffffffff


	//   ....[25]....
        /*0204*/ 	.word	0xffffffff


	//   ....[26]....
        /*0208*/ 	.word	0xffffffff


	//   ....[27]....
        /*020c*/ 	.word	0xffffffff


	//   ....[28]....
        /*0210*/ 	.word	0xffffffff


	//   ....[29]....
        /*0214*/ 	.word	0xffffffff


	//   ....[30]....
        /*0218*/ 	.word	0xffffffff


	//   ....[31]....
        /*021c*/ 	.word	0xffffffff


	//   ....[32]....
        /*0220*/ 	.word	0xffffffff


	//   ....[33]....
        /*0224*/ 	.word	0xffffffff


	//   ....[34]....
        /*0228*/ 	.word	0xffffffff


	//   ....[35]....
        /*022c*/ 	.word	0xffffffff


	//   ....[36]....
        /*0230*/ 	.word	0xffffffff


	//   ....[37]....
        /*0234*/ 	.word	0xffffffff


	//   ....[38]....
        /*0238*/ 	.word	0xffffffff


	//   ....[39]....
        /*023c*/ 	.word	0xffffffff


	//   ....[40]....
        /*0240*/ 	.word	0xffffffff


	//   ....[41]....
        /*0244*/ 	.word	0xffffffff


	//   ....[42]....
        /*0248*/ 	.word	0xffffffff


	//   ....[43]....
        /*024c*/ 	.word	0xffffffff


	//   ....[44]....
        /*0250*/ 	.word	0xffffffff


	//   ....[45]....
        /*0254*/ 	.word	0xffffffff


	//   ....[46]....
        /*0258*/ 	.word	0xffffffff


	//   ....[47]....
        /*025c*/ 	.word	0xffffffff


	//   ....[48]....
        /*0260*/ 	.word	0xffffffff


	//   ....[49]....
        /*0264*/ 	.word	0xffffffff


	//   ....[50]....
        /*0268*/ 	.word	0xffffffff


	//   ....[51]....
        /*026c*/ 	.word	0xffffffff


	//   ....[52]....
        /*0270*/ 	.word	0xffffffff


	//   ....[53]....
        /*0274*/ 	.word	0xffffffff


	//   ....[54]....
        /*0278*/ 	.word	0xffffffff


	//   ....[55]....
        /*027c*/ 	.word	0xffffffff


	//   ....[56]....
        /*0280*/ 	.word	0xffffffff


	//   ....[57]....
        /*0284*/ 	.word	0xffffffff


	//   ....[58]....
        /*0288*/ 	.word	0xffffffff


	//   ....[59]....
        /*028c*/ 	.word	0xffffffff


	//   ....[60]....
        /*0290*/ 	.word	0xffffffff


	//   ....[61]....
        /*0294*/ 	.word	0xffffffff


	//   ....[62]....
        /*0298*/ 	.word	0xffffffff


	//   ....[63]....
        /*029c*/ 	.word	0xffffffff


	//   ....[64]....
        /*02a0*/ 	.word	0xffffffff


	//   ....[65]....
        /*02a4*/ 	.word	0xffffffff


	//   ....[66]....
        /*02a8*/ 	.word	0xffffffff


	//   ....[67]....
        /*02ac*/ 	.word	0xffffffff


	//   ....[68]....
        /*02b0*/ 	.word	0xffffffff


	//   ....[69]....
        /*02b4*/ 	.word	0xffffffff


	//   ....[70]....
        /*02b8*/ 	.word	0xffffffff


	//   ....[71]....
        /*02bc*/ 	.word	0xffffffff


	//   ....[72]....
        /*02c0*/ 	.word	0xffffffff


	//   ....[73]....
        /*02c4*/ 	.word	0xffffffff


	//   ....[74]....
        /*02c8*/ 	.word	0xffffffff


	//   ....[75]....
        /*02cc*/ 	.word	0xffffffff


	//   ....[76]....
        /*02d0*/ 	.word	0xffffffff


	//   ....[77]....
        /*02d4*/ 	.word	0xffffffff


	//   ....[78]....
        /*02d8*/ 	.word	0xffffffff


	//   ....[79]....
        /*02dc*/ 	.word	0xffffffff


	//   ....[80]....
        /*02e0*/ 	.word	0xffffffff


	//   ....[81]....
        /*02e4*/ 	.word	0xffffffff


	//   ....[82]....
        /*02e8*/ 	.word	0xffffffff


	//   ....[83]....
        /*02ec*/ 	.word	0xffffffff


	//   ....[84]....
        /*02f0*/ 	.word	0xffffffff


	//   ....[85]....
        /*02f4*/ 	.word	0xffffffff


	//   ....[86]....
        /*02f8*/ 	.word	0xffffffff


	//   ....[87]....
        /*02fc*/ 	.word	0xffffffff


	//   ....[88]....
        /*0300*/ 	.word	0xffffffff


	//   ....[89]....
        /*0304*/ 	.word	0xffffffff


	//   ....[90]....
        /*0308*/ 	.word	0xffffffff


	//----- nvinfo : EIATTR_COOP_GROUP_INSTR_OFFSETS
	.align		4
.L_508:
        /*030c*/ 	.byte	0x04, 0x28
        /*030e*/ 	.short	(.L_510 - .L_509)


	//   ....[0]....
.L_509:
        /*0310*/ 	.word	0x000000a0


	//   ....[1]....
        /*0314*/ 	.word	0x00001710


	//   ....[2]....
        /*0318*/ 	.word	0x00001840


	//   ....[3]....
        /*031c*/ 	.word	0x000019b0


	//   ....[4]....
        /*0320*/ 	.word	0x000019e0


	//   ....[5]....
        /*0324*/ 	.word	0x00001b50


	//   ....[6]....
        /*0328*/ 	.word	0x00001b80


	//   ....[7]....
        /*032c*/ 	.word	0x00001d00


	//   ....[8]....
        /*0330*/ 	.word	0x00001d40


	//   ....[9]....
        /*0334*/ 	.word	0x00002360


	//   ....[10]....
        /*0338*/ 	.word	0x000023a0


	//   ....[11]....
        /*033c*/ 	.word	0x000023d0


	//   ....[12]....
        /*0340*/ 	.word	0x00002420


	//   ....[13]....
        /*0344*/ 	.word	0x00002460


	//   ....[14]....
        /*0348*/ 	.word	0x00002490


	//   ....[15]....
        /*034c*/ 	.word	0x000024b0


	//   ....[16]....
        /*0350*/ 	.word	0x000024e0


	//   ....[17]....
        /*0354*/ 	.word	0x00003b90


	//   ....[18]....
        /*0358*/ 	.word	0x00003bb0


	//   ....[19]....
        /*035c*/ 	.word	0x00003c70


	//   ....[20]....
        /*0360*/ 	.word	0x00003c90


	//   ....[21]....
        /*0364*/ 	.word	0x000040a0


	//   ....[22]....
        /*0368*/ 	.word	0x000043c0


	//   ....[23]....
        /*036c*/ 	.word	0x00005060


	//   ....[24]....
        /*0370*/ 	.word	0x00005090


	//   ....[25]....
        /*0374*/ 	.word	0x000050b0


	//   ....[26]....
        /*0378*/ 	.word	0x000050d0


	//   ....[27]....
        /*037c*/ 	.word	0x000079c0


	//   ....[28]....
        /*0380*/ 	.word	0x000079d0


	//   ....[29]....
        /*0384*/ 	.word	0x000079e0


	//   ....[30]....
        /*0388*/ 	.word	0x000079f0


	//   ....[31]....
        /*038c*/ 	.word	0x00008ef0


	//   ....[32]....
        /*0390*/ 	.word	0x00008f00


	//   ....[33]....
        /*0394*/ 	.word	0x00008f10


	//   ....[34]....
        /*0398*/ 	.word	0x00008f20


	//   ....[35]....
        /*039c*/ 	.word	0x000091d0


	//   ....[36]....
        /*03a0*/ 	.word	0x000093e0


	//   ....[37]....
        /*03a4*/ 	.word	0x00009d40


	//   ....[38]....
        /*03a8*/ 	.word	0x00009e00


	//   ....[39]....
        /*03ac*/ 	.word	0x0000a090


	//   ....[40]....
        /*03b0*/ 	.word	0x0000a130


	//   ....[41]....
        /*03b4*/ 	.word	0x0000c410


	//   ....[42]....
        /*03b8*/ 	.word	0x0000c420


	//   ....[43]....
        /*03bc*/ 	.word	0x0000c430


	//   ....[44]....
        /*03c0*/ 	.word	0x0000c440


	//   ....[45]....
        /*03c4*/ 	.word	0x0000d940


	//   ....[46]....
        /*03c8*/ 	.word	0x0000d950


	//   ....[47]....
        /*03cc*/ 	.word	0x0000d960


	//   ....[48]....
        /*03d0*/ 	.word	0x0000d970


	//   ....[49]....
        /*03d4*/ 	.word	0x0000ddb0


	//   ....[50]....
        /*03d8*/ 	.word	0x0000ddd0


	//   ....[51]....
        /*03dc*/ 	.word	0x0000de00


	//   ....[52]....
        /*03e0*/ 	.word	0x0000de10


	//   ....[53]....
        /*03e4*/ 	.word	0x0000fcd0


	//   ....[54]....
        /*03e8*/ 	.word	0x0000fce0


	//   ....[55]....
        /*03ec*/ 	.word	0x0000fd00


	//   ....[56]....
        /*03f0*/ 	.word	0x0000fe00


	//   ....[57]....
        /*03f4*/ 	.word	0x000111c0


	//   ....[58]....
        /*03f8*/ 	.word	0x000111d0


	//   ....[59]....
        /*03fc*/ 	.word	0x000111e0


	//   ....[60]....
        /*0400*/ 	.word	0x000111f0


	//   ....[61]....
        /*0404*/ 	.word	0x00011450


	//   ....[62]....
        /*0408*/ 	.word	0x00011660


	//   ....[63]....
        /*040c*/ 	.word	0x00011fc0


	//   ....[64]....
        /*0410*/ 	.word	0x00012080


	//   ....[65]....
        /*0414*/ 	.word	0x00012310


	//   ....[66]....
        /*0418*/ 	.word	0x000123b0


	//   ....[67]....
        /*041c*/ 	.word	0x00013fc0


	//   ....[68]....
        /*0420*/ 	.word	0x00013fd0


	//   ....[69]....
        /*0424*/ 	.word	0x00014000


	//   ....[70]....
        /*0428*/ 	.word	0x00014020


	//   ....[71]....
        /*042c*/ 	.word	0x00015aa0


	//   ....[72]....
        /*0430*/ 	.word	0x00015ae0


	//   ....[73]....
        /*0434*/ 	.word	0x00015b20


	//   ....[74]....
        /*0438*/ 	.word	0x00015b50


	//   ....[75]....
        /*043c*/ 	.word	0x00015d90


	//   ....[76]....
        /*0440*/ 	.word	0x00015da0


	//   ....[77]....
        /*0444*/ 	.word	0x00015fa0


	//   ....[78]....
        /*0448*/ 	.word	0x00015fd0


	//   ....[79]....
        /*044c*/ 	.word	0x00016190


	//   ....[80]....
        /*0450*/ 	.word	0x000161c0


	//   ....[81]....
        /*0454*/ 	.word	0x00016380


	//   ....[82]....
        /*0458*/ 	.word	0x000163a0


	//   ....[83]....
        /*045c*/ 	.word	0x00016d20


	//   ....[84]....
        /*0460*/ 	.word	0x00016d40


	//   ....[85]....
        /*0464*/ 	.word	0x00016f00


	//   ....[86]....
        /*0468*/ 	.word	0x00016f30


	//   ....[87]....
        /*046c*/ 	.word	0x000170c0


	//   ....[88]....
        /*0470*/ 	.word	0x000170f0


	//   ....[89]....
        /*0474*/ 	.word	0x00017280


	//   ....[90]....
        /*0478*/ 	.word	0x000172a0


	//----- nvinfo : EIATTR_EXIT_INSTR_OFFSETS
	.align		4
.L_510:
        /*047c*/ 	.byte	0x04, 0x1c
        /*047e*/ 	.short	(.L_512 - .L_511)


	//   ....[0]....
.L_511:
        /*0480*/ 	.word	0x00000450


	//   ....[1]....
        /*0484*/ 	.word	0x000163b0


	//   ....[2]....
        /*0488*/ 	.word	0x000164f0


	//   ....[3]....
        /*048c*/ 	.word	0x00016550


	//   ....[4]....
        /*0490*/ 	.word	0x000172b0


	//   ....[5]....
        /*0494*/ 	.word	0x000173c0


	//   ....[6]....
        /*0498*/ 	.word	0x00017420


	//----- nvinfo : EIATTR_CTAIDZ_USED
	.align		4
.L_512:
        /*049c*/ 	.byte	0x01, 0x04
	.zero		2


	//----- nvinfo : EIATTR_MAX_THREADS
	.align		4
        /*04a0*/ 	.byte	0x04, 0x05
        /*04a2*/ 	.short	(.L_514 - .L_513)
.L_513:
        /*04a4*/ 	.word	0x00000100
        /*04a8*/ 	.word	0x00000001
        /*04ac*/ 	.word	0x00000001


	//----- nvinfo : EIATTR_CRS_STACK_SIZE
	.align		4
.L_514:
        /*04b0*/ 	.byte	0x04, 0x1e
        /*04b2*/ 	.short	(.L_516 - .L_515)
.L_515:
        /*04b4*/ 	.word	0x00000000
.L_516:


//--------------------- .nv.info._ZN7cutlass13device_kernelIN5flash19enable_sm80_to_sm89INS1_16FlashAttnFwdSm80INS1_25CollectiveMainloopFwdSm80ILi8ELi1ELb0EN4cute5tupleIJNS5_1CILi128EEENS7_ILi48EEENS7_ILi256EEEEEELi256ENS_6half_tEfNS_4arch4Sm80ELb0ELb1ELb1ELb1ELb1ELb1ELb1ELb0EEENS1_21CollectiveEpilogueFwdINS6_IJS8_SA_S9_EEENS6_IJNS7_ILi1EEESI_SI_EEESC_SE_Li256ELb1ELb1ELb0ELb0EEENS1_19SingleTileSchedulerILb1ELb0ELb1ELi128EEEEEEEEEvNT_6ParamsE --------------------------
	.section	.nv.info._ZN7cutlass13device_kernelIN5flash19enable_sm80_to_sm89INS1_16FlashAttnFwdSm80INS1_25CollectiveMainloopFwdSm80ILi8ELi1ELb0EN4cute5tupleIJNS5_1CILi128EEENS7_ILi48EEENS7_ILi256EEEEEELi256ENS_6half_tEfNS_4arch4Sm80ELb0ELb1ELb1ELb1ELb1ELb1ELb1ELb0EEENS1_21CollectiveEpilogueFwdINS6_IJS8_SA_S9_EEENS6_IJNS7_ILi1EEESI_SI_EEESC_SE_Li256ELb1ELb1ELb0ELb0EEENS1_19SingleTileSchedulerILb1ELb0ELb1ELi128EEEEEEEEEvNT_6ParamsE,"",@"SHT_CUDA_INFO"
	.sectionflags	@""
	.align	4


	//----- nvinfo : EIATTR_CUDA_API_VERSION
	.align		4
        /*0000*/ 	.byte	0x04, 0x37
        /*0002*/ 	.short	(.L_518 - .L_517)
.L_517:
        /*0004*/ 	.word	0x00000082


	//----- nvinfo : EIATTR_SW2861232_WAR
	.align		4
.L_518:
        /*0008*/ 	.byte	0x01, 0x35
	.zero		2


	//----- nvinfo : EIATTR_PARAM_CBANK
	.align		4
        /*000c*/ 	.byte	0x04, 0x0a
        /*000e*/ 	.short	(.L_520 - .L_519)
	.align		4
.L_519:
        /*0010*/ 	.word	index@(.nv.constant0._ZN7cutlass13device_kernelIN5flash19enable_sm80_to_sm89INS1_16FlashAttnFwdSm80INS1_25CollectiveMainloopFwdSm80ILi8ELi1ELb0EN4cute5tupleIJNS5_1CILi128EEENS7_ILi48EEENS7_ILi256EEEEEELi256ENS_6half_tEfNS_4arch4Sm80ELb0ELb1ELb1ELb1ELb1ELb1ELb1ELb0EEENS1_21CollectiveEpilogueFwdINS6_IJS8_SA_S9_EEENS6_IJNS7_ILi1EEESI_SI_EEESC_SE_Li256ELb1ELb1ELb0ELb0EEENS1_19SingleTileSchedulerILb1ELb0ELb1ELi128EEEEEEEEEvNT_6ParamsE)
        /*0014*/ 	.short	0x0160
        /*0016*/ 	.short	0x0418


	//----- nvinfo : EIATTR_CBANK_PARAM_SIZE
	.align		4
.L_520:
        /*0018*/ 	.byte	0x03, 0x19
        /*001a*/ 	.short	0x0418


	//----- nvinfo : EIATTR_KPARAM_INFO
	.align		4
        /*001c*/ 	.byte	0x04, 0x17
        /*001e*/ 	.short	(.L_522 - .L_521)
.L_521:
        /*0020*/ 	.word	0x00000000
        /*0024*/ 	.short	0x0000
        /*0026*/ 	.short	0x0000
        /*0028*/ 	.byte	0x00, 0xf0, 0x61, 0x10


	//----- nvinfo : EIATTR_MAXREG_COUNT
	.align		4
.L_522:
        /*002c*/ 	.byte	0x03, 0x1b
        /*002e*/ 	.short	0x00ff


	//----- nvinfo : EIATTR_NUM_BARRIERS
	.align		4
        /*0030*/ 	.byte	0x02, 0x4c
        /*0032*/ 	.byte	0x02
	.zero		1


	//----- nvinfo : EIATTR_ANNOTATIONS
	.align		4
        /*0034*/ 	.byte	0x04, 0x55
        /*0036*/ 	.short	(.L_524 - .L_523)


	//   ....[0]....
.L_523:
        /*0038*/ 	.word	0x00000001
        /*003c*/ 	.byte	0xe0, 0x01, 0x00, 0x00, 0x01, 0x00, 0x00, 0x00, 0x20, 0x03, 0x00, 0x00, 0x01, 0x00, 0x00, 0x00
        /*004c*/ 	.byte	0x30, 0x03, 0x00, 0x00, 0x01, 0x00, 0x00, 0x00, 0xc0, 0x80, 0x00, 0x00, 0x01, 0x00, 0x00, 0x00
        /*005c*/ 	.byte	0x60, 0x8b, 0x01, 0x00, 0x01, 0x00, 0x00, 0x00, 0x10, 0xa6, 0x01, 0x00


	//----- nvinfo : EIATTR_MERCURY_ISA_VERSION
	.align		4
.L_524:
        /*0068*/ 	.byte	0x03, 0x5f
        /*006a*/ 	.short	0x0000


	//----- nvinfo : EIATTR_COOP_GROUP_MASK_REGIDS
	.align		4
        /*006c*/ 	.byte	0x04, 0x29
        /*006e*/ 	.short	(.L_526 - .L_525)


	//   ....[0]....
.L_525:
        /*0070*/ 	.word	0xffffffff


	//   ....[1]....
        /*0074*/ 	.word	0xffffffff


	//   ....[2]....
        /*0078*/ 	.word	0xffffffff


	//   ....[3]....
        /*007c*/ 	.word	0xffffffff


	//   ....[4]....
        /*0080*/ 	.word	0xffffffff


	//   ....[5]....
        /*0084*/ 	.word	0xffffffff


	//   ....[6]....
        /*0088*/ 	.word	0xffffffff


	//   ....[7]....
        /*008c*/ 	.word	0xffffffff


	//   ....[8]....
        /*0090*/ 	.word	0xffffffff


	//   ....[9]....
        /*0094*/ 	.word	0xffffffff


	//   ....[10]....
        /*0098*/ 	.word	0xffffffff


	//   ....[11]....
        /*009c*/ 	.word	0xffffffff


	//   ....[12]....
        /*00a0*/ 	.word	0xffffffff


	//   ....[13]....
        /*00a4*/ 	.word	0xffffffff


	//   ....[14]....
        /*00a8*/ 	.word	0xffffffff


	//   ....[15]....
        /*00ac*/ 	.word	0xffffffff


	//   ....[16]....
        /*00b0*/ 	.word	0xffffffff


	//   ....[17]....
        /*00b4*/ 	.word	0xffffffff


	//   ....[18]....
        /*00b8*/ 	.word	0xffffffff


	//   ....[19]....
        /*00bc*/ 	.word	0xffffffff


	//   ....[20]....
        /*00c0*/ 	.word	0xffffffff


	//   ....[21]....
        /*00c4*/ 	.word	0xffffffff


	//   ....[22]....
        /*00c8*/ 	.word	0xffffffff


	//   ....[23]....
        /*00cc*/ 	.word	0xffffffff


	//   ....[24]....
        /*00d0*/ 	.word	0xffffffff


	//   ....[25]....
        /*00d4*/ 	.word	0xffffffff


	//   ....[26]....
        /*00d8*/ 	.word	0xffffffff


	//   ....[27]....
        /*00dc*/ 	.word	0xffffffff


	//   ....[28]....
        /*00e0*/ 	.word	0xffffffff


	//   ....[29]....
        /*00e4*/ 	.word	0xffffffff


	//   ....[30]....
        /*00e8*/ 	.word	0xffffffff


	//   ....[31]....
        /*00ec*/ 	.word	0xffffffff


	//   ....[32]....
        /*00f0*/ 	.word	0xffffffff


	//   ....[33]....
        /*00f4*/ 	.word	0xffffffff


	//   ....[34]....
        /*00f8*/ 	.word	0xffffffff


	//   ....[35]....
        /*00fc*/ 	.word	0xffffffff


	//   ....[36]....
        /*0100*/ 	.word	0xffffffff


	//   ....[37]....
        /*0104*/ 	.word	0xffffffff


	//   ....[38]....
        /*0108*/ 	.word	0xffffffff


	//   ....[39]....
        /*010c*/ 	.word	0xffffffff


	//   ....[40]....
        /*0110*/ 	.word	0xffffffff


	//   ....[41]....
        /*0114*/ 	.word	0xffffffff


	//   ....[42]....
        /*0118*/ 	.word	0xffffffff


	//   ....[43]....
        /*011c*/ 	.word	0xffffffff


	//   ....[44]....
        /*0120*/ 	.word	0xffffffff


	//   ....[45]....
        /*0124*/ 	.word	0xffffffff


	//   ....[46]....
        /*0128*/ 	.word	0xffffffff


	//   ....[47]....
        /*012c*/ 	.word	0xffffffff


	//   ....[48]....
        /*0130*/ 	.word	0xffffffff


	//   ....[49]....
        /*0134*/ 	.word	0xffffffff


	//   ....[50]....
        /*0138*/ 	.word	0xffffffff


	//   ....[51]....
        /*013c*/ 	.word	0xffffffff


	//   ....[52]....
        /*0140*/ 	.word	0xffffffff


	//   ....[53]....
        /*0144*/ 	.word	0xffffffff


	//   ....[54]....
        /*0148*/ 	.word	0xffffffff


	//   ....[55]....
        /*014c*/ 	.word	0xffffffff


	//   ....[56]....
        /*0150*/ 	.word	0xffffffff


	//   ....[57]....
        /*0154*/ 	.word	0xffffffff


	//   ....[58]....
        /*0158*/ 	.word	0xffffffff


	//   ....[59]....
        /*015c*/ 	.word	0xffffffff


	//   ....[60]....
        /*0160*/ 	.word	0xffffffff


	//   ....[61]....
        /*0164*/ 	.word	0xffffffff


	//   ....[62]....
        /*0168*/ 	.word	0xffffffff


	//   ....[63]....
        /*016c*/ 	.word	0xffffffff


	//   ....[64]....
        /*0170*/ 	.word	0xffffffff


	//   ....[65]....
        /*0174*/ 	.word	0xffffffff


	//   ....[66]....
        /*0178*/ 	.word	0xffffffff


	//   ....[67]....
        /*017c*/ 	.word	0xffffffff


	//   ....[68]....
        /*0180*/ 	.word	0xffffffff


	//   ....[69]....
        /*0184*/ 	.word	0xffffffff


	//   ....[70]....
        /*0188*/ 	.word	0xffffffff


	//   ....[71]....
        /*018c*/ 	.word	0xffffffff


	//   ....[72]....
        /*0190*/ 	.word	0xffffffff


	//   ....[73]....
        /*0194*/ 	.word	0xffffffff


	//   ....[74]....
        /*0198*/ 	.word	0xffffffff


	//   ....[75]....
        /*019c*/ 	.word	0xffffffff


	//   ....[76]....
        /*01a0*/ 	.word	0xffffffff


	//   ....[77]....
        /*01a4*/ 	.word	0xffffffff


	//   ....[78]....
        /*01a8*/ 	.word	0xffffffff


	//   ....[79]....
        /*01ac*/ 	.word	0xffffffff


	//   ....[80]....
        /*01b0*/ 	.word	0xffffffff


	//   ....[81]....
        /*01b4*/ 	.word	0xffffffff


	//   ....[82]....
        /*01b8*/ 	.word	0xffffffff


	//   ....[83]....
        /*01bc*/ 	.word	0xffffffff


	//   ....[84]....
        /*01c0*/ 	.word	0xffffffff


	//   ....[85]....
        /*01c4*/ 	.word	0xffffffff


	//   ....[86]....
        /*01c8*/ 	.word	0xffffffff


	//   ....[87]....
        /*01cc*/ 	.word	0xffffffff


	//   ....[88]....
        /*01d0*/ 	.word	0xffffffff


	//   ....[89]....
        /*01d4*/ 	.word	0xffffffff


	//   ....[90]....
        /*01d8*/ 	.word	0xffffffff


	//   ....[91]....
        /*01dc*/ 	.word	0xffffffff


	//   ....[92]....
        /*01e0*/ 	.word	0xffffffff


	//   ....[93]....
        /*01e4*/ 	.word	0xffffffff


	//   ....[94]....
        /*01e8*/ 	.word	0xffffffff


	//   ....[95]....
        /*01ec*/ 	.word	0xffffffff


	//   ....[96]....
        /*01f0*/ 	.word	0xffffffff


	//   ....[97]....
        /*01f4*/ 	.word	0xffffffff


	//   ....[98]....
        /*01f8*/ 	.word	0xffffffff


	//   ....[99]....
        /*01fc*/ 	.word	0xffffffff


	//   ....[100]....
        /*0200*/ 	.word	0xffffffff


	//   ....[101]....
        /*0204*/ 	.word	0xffffffff


	//   ....[102]....
        /*0208*/ 	.word	0xffffffff


	//   ....[103]....
        /*020c*/ 	.word	0xffffffff


	//   ....[104]....
        /*0210*/ 	.word	0xffffffff


	//   ....[105]....
        /*0214*/ 	.word	0xffffffff


	//   ....[106]....
        /*0218*/ 	.word	0xffffffff


	//   ....[107]....
        /*021c*/ 	.word	0xffffffff


	//   ....[108]....
        /*0220*/ 	.word	0xffffffff


	//   ....[109]....
        /*0224*/ 	.word	0xffffffff


	//   ....[110]....
        /*0228*/ 	.word	0xffffffff


	//   ....[111]....
        /*022c*/ 	.word	0xffffffff


	//   ....[112]....
        /*0230*/ 	.word	0xffffffff


	//   ....[113]....
        /*0234*/ 	.word	0xffffffff


	//   ....[114]....
        /*0238*/ 	.word	0xffffffff


	//   ....[115]....
        /*023c*/ 	.word	0xffffffff


	//   ....[116]....
        /*0240*/ 	.word	0xffffffff


	//   ....[117]....
        /*0244*/ 	.word	0xffffffff


	//   ....[118]....
        /*0248*/ 	.word	0xffffffff


	//   ....[119]....
        /*024c*/ 	.word	0xffffffff


	//   ....[120]....
        /*0250*/ 	.word	0xffffffff


	//   ....[121]....
        /*0254*/ 	.word	0xffffffff


	//   ....[122]....
        /*0258*/ 	.word	0xffffffff


	//   ....[123]....
        /*025c*/ 	.word	0xffffffff


	//   ....[124]....
        /*0260*/ 	.word	0xffffffff


	//   ....[125]....
        /*0264*/ 	.word	0xffffffff


	//   ....[126]....
        /*0268*/ 	.word	0xffffffff


	//   ....[127]....
        /*026c*/ 	.word	0xffffffff


	//   ....[128]....
        /*0270*/ 	.word	0xffffffff


	//   ....[129]....
        /*0274*/ 	.word	0xffffffff


	//   ....[130]....
        /*0278*/ 	.word	0xffffffff


	//   ....[131]....
        /*027c*/ 	.word	0xffffffff


	//   ....[132]....
        /*0280*/ 	.word	0xffffffff


	//   ....[133]....
        /*0284*/ 	.word	0xffffffff


	//   ....[134]....
        /*0288*/ 	.word	0xffffffff


	//   ....[135]....
        /*028c*/ 	.word	0xffffffff


	//   ....[136]....
        /*0290*/ 	.word	0xffffffff


	//   ....[137]....
        /*0294*/ 	.word	0xffffffff


	//   ....[138]....
        /*0298*/ 	.word	0xffffffff


	//   ....[139]....
        /*029c*/ 	.word	0xffffffff


	//   ....[140]....
        /*02a0*/ 	.word	0xffffffff


	//   ....[141]....
        /*02a4*/ 	.word	0xffffffff


	//   ....[142]....
        /*02a8*/ 	.word	0xffffffff


	//   ....[143]....
        /*02ac*/ 	.word	0xffffffff


	//   ....[144]....
        /*02b0*/ 	.word	0xffffffff


	//   ....[145]....
        /*02b4*/ 	.word	0xffffffff


	//   ....[146]....
        /*02b8*/ 	.word	0xffffffff


	//   ....[147]....
        /*02bc*/ 	.word	0xffffffff


	//   ....[148]....
        /*02c0*/ 	.word	0xffffffff


	//   ....[149]....
        /*02c4*/ 	.word	0xffffffff


	//   ....[150]....
        /*02c8*/ 	.word	0xffffffff


	//   ....[151]....
        /*02cc*/ 	.word	0xffffffff


	//   ....[152]....
        /*02d0*/ 	.word	0xffffffff


	//   ....[153]....
        /*02d4*/ 	.word	0xffffffff


	//   ....[154]....
        /*02d8*/ 	.word	0xffffffff


	//   ....[155]....
        /*02dc*/ 	.word	0xffffffff


	//   ....[156]....
        /*02e0*/ 	.word	0xffffffff


	//   ....[157]....
        /*02e4*/ 	.word	0xffffffff


	//   ....[158]....
        /*02e8*/ 	.word	0xffffffff


	//   ....[159]....
        /*02ec*/ 	.word	0xffffffff


	//   ....[160]....
        /*02f0*/ 	.word	0xffffffff


	//   ....[161]....
        /*02f4*/ 	.word	0xffffffff


	//   ....[162]....
        /*02f8*/ 	.word	0xffffffff


	//   ....[163]....
        /*02fc*/ 	.word	0xffffffff


	//   ....[164]....
        /*0300*/ 	.word	0xffffffff


	//   ....[165]....
        /*0304*/ 	.word	0xffffffff


	//   ....[166]....
        /*0308*/ 	.word	0xffffffff


	//   ....[167]....
        /*030c*/ 	.word	0xffffffff


	//   ....[168]....
        /*0310*/ 	.word	0xffffffff


	//   ....[169]....
        /*0314*/ 	.word	0xffffffff


	//   ....[170]....
        /*0318*/ 	.word	0xffffffff


	//   ....[171]....
        /*031c*/ 	.word	0xffffffff


	//   ....[172]....
        /*0320*/ 	.word	0xffffffff


	//   ....[173]....
        /*0324*/ 	.word	0xffffffff


	//   ....[174]....
        /*0328*/ 	.word	0xffffffff


	//   ....[175]....
        /*032c*/ 	.word	0xffffffff


	//   ....[176]....
        /*0330*/ 	.word	0xffffffff


	//   ....[177]....
        /*0334*/ 	.word	0xffffffff


	//   ....[178]....
        /*0338*/ 	.word	0xffffffff


	//   ....[179]....
        /*033c*/ 	.word	0xffffffff


	//   ....[180]....
        /*0340*/ 	.word	0xffffffff


	//   ....[181]....
        /*0344*/ 	.word	0xffffffff


	//   ....[182]....
        /*0348*/ 	.word	0xffffffff


	//   ....[183]....
        /*034c*/ 	.word	0xffffffff


	//   ....[184]....
        /*0350*/ 	.word	0xffffffff


	//   ....[185]....
        /*0354*/ 	.word	0xffffffff


	//   ....[186]....
        /*0358*/ 	.word	0xffffffff


	//   ....[187]....
        /*035c*/ 	.word	0xffffffff


	//   ....[188]....
        /*0360*/ 	.word	0xffffffff


	//   ....[189]....
        /*0364*/ 	.word	0xffffffff


	//   ....[190]....
        /*0368*/ 	.word	0xffffffff


	//   ....[191]....
        /*036c*/ 	.word	0xffffffff


	//   ....[192]....
        /*0370*/ 	.word	0xffffffff


	//   ....[193]....
        /*0374*/ 	.word	0xffffffff


	//   ....[194]....
        /*0378*/ 	.word	0xffffffff


	//   ....[195]....
        /*037c*/ 	.word	0xffffffff


	//   ....[196]....
        /*0380*/ 	.word	0xffffffff


	//   ....[197]....
        /*0384*/ 	.word	0xffffffff


	//   ....[198]....
        /*0388*/ 	.word	0xffffffff


	//   ....[199]....
        /*038c*/ 	.word	0xffffffff


	//   ....[200]....
        /*0390*/ 	.word	0xffffffff


	//   ....[201]....
        /*0394*/ 	.word	0xffffffff


	//   ....[202]....
        /*0398*/ 	.word	0xffffffff


	//   ....[203]....
        /*039c*/ 	.word	0xffffffff


	//   ....[204]....
        /*03a0*/ 	.word	0xffffffff


	//   ....[205]....
        /*03a4*/ 	.word	0xffffffff


	//   ....[206]....
        /*03a8*/ 	.word	0xffffffff


	//   ....[207]....
        /*03ac*/ 	.word	0xffffffff


	//   ....[208]....
        /*03b0*/ 	.word	0xffffffff


	//   ....[209]....
        /*03b4*/ 	.word	0xffffffff


	//   ....[210]....
        /*03b8*/ 	.word	0xffffffff


	//   ....[211]....
        /*03bc*/ 	.word	0xffffffff


	//   ....[212]....
        /*03c0*/ 	.word	0xffffffff


	//   ....[213]....
        /*03c4*/ 	.word	0xffffffff


	//   ....[214]....
        /*03c8*/ 	.word	0xffffffff


	//   ....[215]....
        /*03cc*/ 	.word	0xffffffff


	//   ....[216]....
        /*03d0*/ 	.word	0xffffffff


	//   ....[217]....
        /*03d4*/ 	.word	0xffffffff


	//   ....[218]....
        /*03d8*/ 	.word	0xffffffff


	//   ....[219]....
        /*03dc*/ 	.word	0xffffffff


	//   ....[220]....
        /*03e0*/ 	.word	0xffffffff


	//   ....[221]....
        /*03e4*/ 	.word	0xffffffff


	//   ....[222]....
        /*03e8*/ 	.word	0xffffffff


	//   ....[223]....
        /*03ec*/ 	.word	0xffffffff


	//   ....[224]....
        /*03f0*/ 	.word	0xffffffff


	//   ....[225]....
        /*03f4*/ 	.word	0xffffffff


	//   ....[226]....
        /*03f8*/ 	.word	0xffffffff


	//   ....[227]....
        /*03fc*/ 	.word	0xffffffff


	//   ....[228]....
        /*0400*/ 	.word	0xffffffff


	//   ....[229]....
        /*0404*/ 	.word	0xffffffff


	//   ....[230]....
        /*0408*/ 	.word	0xffffffff


	//   ....[231]....
        /*040c*/ 	.word	0xffffffff


	//   ....[232]....
        /*0410*/ 	.word	0xffffffff


	//   ....[233]....
        /*0414*/ 	.word	0xffffffff


	//   ....[234]....
        /*0418*/ 	.word	0xffffffff


	//   ....[235]....
        /*041c*/ 	.word	0xffffffff


	//   ....[236]....
        /*0420*/ 	.word	0xffffffff


	//   ....[237]....
        /*0424*/ 	.word	0xffffffff


	//   ....[238]....
        /*0428*/ 	.word	0xffffffff


	//   ....[239]....
        /*042c*/ 	.word	0xffffffff


	//   ....[240]....
        /*0430*/ 	.word	0xffffffff


	//   ....[241]....
        /*0434*/ 	.word	0xffffffff


	//   ....[242]....
        /*0438*/ 	.word	0xffffffff


	//----- nvinfo : EIATTR_COOP_GROUP_INSTR_OFFSETS
	.align		4
.L_526:
        /*043c*/ 	.byte	0x04, 0x28
        /*043e*/ 	.short	(.L_528 - .L_527)


	//   ....[0]....
.L_527:
        /*0440*/ 	.word	0x00000090


	//   ....[1]....
        /*0444*/ 	.word	0x00002460


	//   ....[2]....
        /*0448*/ 	.word	0x000024d0


	//   ....[3]....
        /*044c*/ 	.word	0x000034d0


	//   ....[4]....
        /*0450*/ 	.word	0x000034e0


	//   ....[5]....
        /*0454*/ 	.word	0x000049f0


	//   ....[6]....
        /*0458*/ 	.word	0x00004a70


	//   ....[7]....
        /*045c*/ 	.word	0x00005b10


	//   ....[8]....
        /*0460*/ 	.word	0x00005b20


	//   ....[9]....
        /*0464*/ 	.word	0x00006ac0


	//   ....[10]....
        /*0468*/ 	.word	0x00006af0


	//   ....[11]....
        /*046c*/ 	.word	0x00006cb0


	//   ....[12]....
        /*0470*/ 	.word	0x00006cd0


	//   ....[13]....
        /*0474*/ 	.word	0x000071b0


	//   ....[14]....
        /*0478*/ 	.word	0x000071d0


	//   ....[15]....
        /*047c*/ 	.word	0x00007360


	//   ....[16]....
        /*0480*/ 	.word	0x00007380


	//   ....[17]....
        /*0484*/ 	.word	0x00008680


	//   ....[18]....
        /*0488*/ 	.word	0x000086a0


	//   ....[19]....
        /*048c*/ 	.word	0x00008880


	//   ....[20]....
        /*0490*/ 	.word	0x00008890


	//   ....[21]....
        /*0494*/ 	.word	0x00008a60


	//   ....[22]....
        /*0498*/ 	.word	0x00008a80


	//   ....[23]....
        /*049c*/ 	.word	0x00008c50


	//   ....[24]....
        /*04a0*/ 	.word	0x00008c60


	//   ....[25]....
        /*04a4*/ 	.word	0x00009580


	//   ....[26]....
        /*04a8*/ 	.word	0x000095b0


	//   ....[27]....
        /*04ac*/ 	.word	0x000095f0


	//   ....[28]....
        /*04b0*/ 	.word	0x00009620


	//   ....[29]....
        /*04b4*/ 	.word	0x00009b90


	//   ....[30]....
        /*04b8*/ 	.word	0x00009ba0


	//   ....[31]....
        /*04bc*/ 	.word	0x00009d80


	//   ....[32]....
        /*04c0*/ 	.word	0x00009d90


	//   ....[33]....
        /*04c4*/ 	.word	0x0000ac00


	//   ....[34]....
        /*04c8*/ 	.word	0x0000ac20


	//   ....[35]....
        /*04cc*/ 	.word	0x0000ade0


	//   ....[36]....
        /*04d0*/ 	.word	0x0000adf0


	//   ....[37]....
        /*04d4*/ 	.word	0x0000b220


	//   ....[38]....
        /*04d8*/ 	.word	0x0000b8a0


	//   ....[39]....
        /*04dc*/ 	.word	0x0000bf90


	//   ....[40]....
        /*04e0*/ 	.word	0x0000bfc0


	//   ....[41]....
        /*04e4*/ 	.word	0x0000bfd0


	//   ....[42]....
        /*04e8*/ 	.word	0x0000c000


	//   ....[43]....
        /*04ec*/ 	.word	0x0000d670


	//   ....[44]....
        /*04f0*/ 	.word	0x0000d690


	//   ....[45]....
        /*04f4*/ 	.word	0x0000d830


	//   ....[46]....
        /*04f8*/ 	.word	0x0000d840


	//   ....[47]....
        /*04fc*/ 	.word	0x0000e8d0


	//   ....[48]....
        /*0500*/ 	.word	0x0000e8f0


	//   ....[49]....
        /*0504*/ 	.word	0x0000ea80


	//   ....[50]....
        /*0508*/ 	.word	0x0000ea90


	//   ....[51]....
        /*050c*/ 	.word	0x0000ed00


	//   ....[52]....
        /*0510*/ 	.word	0x0000f2a0


	//   ....[53]....
        /*0514*/ 	.word	0x0000f890


	//   ....[54]....
        /*0518*/ 	.word	0x0000f8c0


	//   ....[55]....
        /*051c*/ 	.word	0x0000f8d0


	//   ....[56]....
        /*0520*/ 	.word	0x0000f900


	//   ....[57]....
        /*0524*/ 	.word	0x00011640


	//   ....[58]....
        /*0528*/ 	.word	0x00011660


	//   ....[59]....
        /*052c*/ 	.word	0x000117c0


	//   ....[60]....
        /*0530*/ 	.word	0x000117d0


	//   ....[61]....
        /*0534*/ 	.word	0x00012820


	//   ....[62]....
        /*0538*/ 	.word	0x00012840


	//   ....[63]....
        /*053c*/ 	.word	0x00012990


	//   ....[64]....
        /*0540*/ 	.word	0x000129a0


	//   ....[65]....
        /*0544*/ 	.word	0x00012c80


	//   ....[66]....
        /*0548*/ 	.word	0x00012cb0


	//   ....[67]....
        /*054c*/ 	.word	0x00012cc0


	//   ....[68]....
        /*0550*/ 	.word	0x00012cf0


	//   ....[69]....
        /*0554*/ 	.word	0x000146e0


	//   ....[70]....
        /*0558*/ 	.word	0x00014700


	//   ....[71]....
        /*055c*/ 	.word	0x00014900


	//   ....[72]....
        /*0560*/ 	.word	0x00014910


	//   ....[73]....
        /*0564*/ 	.word	0x00015960


	//   ....[74]....
        /*0568*/ 	.word	0x00015980


	//   ....[75]....
        /*056c*/ 	.word	0x00015af0


	//   ....[76]....
        /*0570*/ 	.word	0x00015b00


	//   ....[77]....
        /*0574*/ 	.word	0x00015d70


	//   ....[78]....
        /*0578*/ 	.word	0x00016330


	//   ....[79]....
        /*057c*/ 	.word	0x00016940


	//   ....[80]....
        /*0580*/ 	.word	0x00016970


	//   ....[81]....
        /*0584*/ 	.word	0x00016980


	//   ....[82]....
        /*0588*/ 	.word	0x000169b0


	//   ....[83]....
        /*058c*/ 	.word	0x00018190


	//   ....[84]....
        /*0590*/ 	.word	0x000181c0


	//   ....[85]....
        /*0594*/ 	.word	0x000181d0


	//   ....[86]....
        /*0598*/ 	.word	0x00018200


	//   ....[87]....
        /*059c*/ 	.word	0x00019bc0


	//   ....[88]....
        /*05a0*/ 	.word	0x00019bf0


	//   ....[89]....
        /*05a4*/ 	.word	0x00019c10


	//   ....[90]....
        /*05a8*/ 	.word	0x00019c20


	//   ....[91]....
        /*05ac*/ 	.word	0x00019e40


	//   ....[92]....
        /*05b0*/ 	.word	0x00019e50


	//   ....[93]....
        /*05b4*/ 	.word	0x0001a050


	//   ....[94]....
        /*05b8*/ 	.word	0x0001a080


	//   ....[95]....
        /*05bc*/ 	.word	0x0001a240


	//   ....[96]....
        /*05c0*/ 	.word	0x0001a270


	//   ....[97]....
        /*05c4*/ 	.word	0x0001a430


	//   ....[98]....
        /*05c8*/ 	.word	0x0001a450


	//   ....[99]....
        /*05cc*/ 	.word	0x0001acd0


	//   ....[100]....
        /*05d0*/ 	.word	0x0001acf0


	//   ....[101]....
        /*05d4*/ 	.word	0x0001aec0


	//   ....[102]....
        /*05d8*/ 	.word	0x0001aed0


	//   ....[103]....
        /*05dc*/ 	.word	0x0001b0a0


	//   ....[104]....
        /*05e0*/ 	.word	0x0001b0c0


	//   ....[105]....
        /*05e4*/ 	.word	0x0001b290


	//   ....[106]....
        /*05e8*/ 	.word	0x0001b2a0


	//   ....[107]....
        /*05ec*/ 	.word	0x0001b4b0


	//   ....[108]....
        /*05f0*/ 	.word	0x0001b530


	//   ....[109]....
        /*05f4*/ 	.word	0x0001b5b0


	//   ....[110]....
        /*05f8*/ 	.word	0x0001b620


	//   ....[111]....
        /*05fc*/ 	.word	0x0001b6a0


	//   ....[112]....
        /*0600*/ 	.word	0x0001b720


	//   ....[113]....
        /*0604*/ 	.word	0x0001b7a0


	//   ....[114]....
        /*0608*/ 	.word	0x0001b810


	//   ....[115]....
        /*060c*/ 	.word	0x0001b890


	//   ....[116]....
        /*0610*/ 	.word	0x0001b910


	//   ....[117]....
        /*0614*/ 	.word	0x0001b980


	//   ....[118]....
        /*0618*/ 	.word	0x0001ba00


	//   ....[119]....
        /*061c*/ 	.word	0x0001ba80


	//   ....[120]....
        /*0620*/ 	.word	0x0001bb00


	//   ....[121]....
        /*0624*/ 	.word	0x0001bb70


	//   ....[122]....
        /*0628*/ 	.word	0x0001bbf0


	//   ....[123]....
        /*062c*/ 	.word	0x0001bc70


	//   ....[124]....
        /*0630*/ 	.word	0x0001bcd0


	//   ....[125]....
        /*0634*/ 	.word	0x0001bd20


	//   ....[126]....
        /*0638*/ 	.word	0x0001bd70


	//   ....[127]....
        /*063c*/ 	.word	0x0001bdc0


	//   ....[128]....
        /*0640*/ 	.word	0x0001be40


	//   ....[129]....
        /*0644*/ 	.word	0x0001bec0


	//   ....[130]....
        /*0648*/ 	.word	0x0001bf40


	//   ....[131]....
        /*064c*/ 	.word	0x0001bfb0


	//   ....[132]....
        /*0650*/ 	.word	0x0001c030


	//   ....[133]....
        /*0654*/ 	.word	0x0001c0b0


	//   ....[134]....
        /*0658*/ 	.word	0x0001c130


	//   ....[135]....
        /*065c*/ 	.word	0x0001c1a0


	//   ....[136]....
        /*0660*/ 	.word	0x0001c220


	//   ....[137]....
        /*0664*/ 	.word	0x0001c2a0


	//   ....[138]....
        /*0668*/ 	.word	0x0001c2f0


	//   ....[139]....
        /*066c*/ 	.word	0x0001c340


	//   ....[140]....
        /*0670*/ 	.word	0x0001c390


	//   ....[141]....
        /*0674*/ 	.word	0x0001c3d0


	//   ....[142]....
        /*0678*/ 	.word	0x0001c440


	//   ....[143]....
        /*067c*/ 	.word	0x0001c4c0


	//   ....[144]....
        /*0680*/ 	.word	0x0001c540


	//   ....[145]....
        /*0684*/ 	.word	0x0001c5b0


	//   ....[146]....
        /*0688*/ 	.word	0x0001c630


	//   ....[147]....
        /*068c*/ 	.word	0x0001c6b0


	//   ....[148]....
        /*0690*/ 	.word	0x0001c730


	//   ....[149]....
        /*0694*/ 	.word	0x0001c7a0


	//   ....[150]....
        /*0698*/ 	.word	0x0001c7f0


	//   ....[151]....
        /*069c*/ 	.word	0x0001c840


	//   ....[152]....
        /*06a0*/ 	.word	0x0001c890


	//   ....[153]....
        /*06a4*/ 	.word	0x0001c8d0


	//   ....[154]....
        /*06a8*/ 	.word	0x0001c940


	//   ....[155]....
        /*06ac*/ 	.word	0x0001c9c0


	//   ....[156]....
        /*06b0*/ 	.word	0x0001ca30


	//   ....[157]....
        /*06b4*/ 	.word	0x0001cab0


	//   ....[158]....
        /*06b8*/ 	.word	0x0001cb30


	//   ....[159]....
        /*06bc*/ 	.word	0x0001cbb0


	//   ....[160]....
        /*06c0*/ 	.word	0x0001cc20


	//   ....[161]....
        /*06c4*/ 	.word	0x0001cca0


	//   ....[162]....
        /*06c8*/ 	.word	0x0001cd20


	//   ....[163]....
        /*06cc*/ 	.word	0x0001cd70


	//   ....[164]....
        /*06d0*/ 	.word	0x0001cdc0


	//   ....[165]....
        /*06d4*/ 	.word	0x0001ce10


	//   ....[166]....
        /*06d8*/ 	.word	0x0001ce50


	//   ....[167]....
        /*06dc*/ 	.word	0x0001cea0


	//   ....[168]....
        /*06e0*/ 	.word	0x0001cf00


	//   ....[169]....
        /*06e4*/ 	.word	0x0001cf50


	//   ....[170]....
        /*06e8*/ 	.word	0x0001cf90


	//   ....[171]....
        /*06ec*/ 	.word	0x0001d000


	//   ....[172]....
        /*06f0*/ 	.word	0x0001d080


	//   ....[173]....
        /*06f4*/ 	.word	0x0001d100


	//   ....[174]....
        /*06f8*/ 	.word	0x0001d170


	//   ....[175]....
        /*06fc*/ 	.word	0x0001d1f0


	//   ....[176]....
        /*0700*/ 	.word	0x0001d270


	//   ....[177]....
        /*0704*/ 	.word	0x0001d2f0


	//   ....[178]....
        /*0708*/ 	.word	0x0001d360


	//   ....[179]....
        /*070c*/ 	.word	0x0001d760


	//   ....[180]....
        /*0710*/ 	.word	0x0001d780


	//   ....[181]....
        /*0714*/ 	.word	0x0001d7a0


	//   ....[182]....
        /*0718*/ 	.word	0x0001d7b0


	//   ....[183]....
        /*071c*/ 	.word	0x0001dd90


	//   ....[184]....
        /*0720*/ 	.word	0x0001dda0


	//   ....[185]....
        /*0724*/ 	.word	0x0001ddb0


	//   ....[186]....
        /*0728*/ 	.word	0x0001ddc0


	//   ....[187]....
        /*072c*/ 	.word	0x0001e330


	//   ....[188]....
        /*0730*/ 	.word	0x0001e350


	//   ....[189]....
        /*0734*/ 	.word	0x0001e360


	//   ....[190]....
        /*0738*/ 	.word	0x0001e370


	//   ....[191]....
        /*073c*/ 	.word	0x0001e900


	//   ....[192]....
        /*0740*/ 	.word	0x0001e960


	//   ....[193]....
        /*0744*/ 	.word	0x0001e970


	//   ....[194]....
        /*0748*/ 	.word	0x0001e980


	//   ....[195]....
        /*074c*/ 	.word	0x000221b0


	//   ....[196]....
        /*0750*/ 	.word	0x000221d0


	//   ....[197]....
        /*0754*/ 	.word	0x000221f0


	//   ....[198]....
        /*0758*/ 	.word	0x00022200


	//   ....[199]....
        /*075c*/ 	.word	0x00022690


	//   ....[200]....
        /*0760*/ 	.word	0x000226a0


	//   ....[201]....
        /*0764*/ 	.word	0x000226b0


	//   ....[202]....
        /*0768*/ 	.word	0x000226c0


	//   ....[203]....
        /*076c*/ 	.word	0x00022ad0


	//   ....[204]....
        /*0770*/ 	.word	0x00022af0


	//   ....[205]....
        /*0774*/ 	.word	0x00022b10


	//   ....[206]....
        /*0778*/ 	.word	0x00022b20


	//   ....[207]....
        /*077c*/ 	.word	0x00022f50


	//   ....[208]....
        /*0780*/ 	.word	0x00022fb0


	//   ....[209]....
        /*0784*/ 	.word	0x00022fc0


	//   ....[210]....
        /*0788*/ 	.word	0x00022fd0


	//   ....[211]....
        /*078c*/ 	.word	0x00026c50


	//   ....[212]....
        /*0790*/ 	.word	0x00026cd0


	//   ....[213]....
        /*0794*/ 	.word	0x00026d50


	//   ....[214]....
        /*0798*/ 	.word	0x00026dc0


	//   ....[215]....
        /*079c*/ 	.word	0x00026e40


	//   ....[216]....
        /*07a0*/ 	.word	0x00026eb0


	//   ....[217]....
        /*07a4*/ 	.word	0x00026f30


	//   ....[218]....
        /*07a8*/ 	.word	0x00026fa0


	//   ....[219]....
        /*07ac*/ 	.word	0x00027020


	//   ....[220]....
        /*07b0*/ 	.word	0x000270a0


	//   ....[221]....
        /*07b4*/ 	.word	0x00027110


	//   ....[222]....
        /*07b8*/ 	.word	0x00027180


	//   ....[223]....
        /*07bc*/ 	.word	0x00027200


	//   ....[224]....
        /*07c0*/ 	.word	0x00027280


	//   ....[225]....
        /*07c4*/ 	.word	0x000272f0


	//   ....[226]....
        /*07c8*/ 	.word	0x00027360


	//   ....[227]....
        /*07cc*/ 	.word	0x000273e0


	//   ....[228]....
        /*07d0*/ 	.word	0x00027460


	//   ....[229]....
        /*07d4*/ 	.word	0x000274e0


	//   ....[230]....
        /*07d8*/ 	.word	0x00027550


	//   ....[231]....
        /*07dc*/ 	.word	0x000275d0


	//   ....[232]....
        /*07e0*/ 	.word	0x00027640


	//   ....[233]....
        /*07e4*/ 	.word	0x000276b0


	//   ....[234]....
        /*07e8*/ 	.word	0x00027720


	//   ....[235]....
        /*07ec*/ 	.word	0x000277a0


	//   ....[236]....
        /*07f0*/ 	.word	0x00027820


	//   ....[237]....
        /*07f4*/ 	.word	0x000278a0


	//   ....[238]....
        /*07f8*/ 	.word	0x00027910


	//   ....[239]....
        /*07fc*/ 	.word	0x00027990


	//   ....[240]....
        /*0800*/ 	.word	0x00027a10


	//   ....[241]....
        /*0804*/ 	.word	0x00027a80


	//   ....[242]....
        /*0808*/ 	.word	0x00027af0


	//----- nvinfo : EIATTR_EXIT_INSTR_OFFSETS
	.align		4
.L_528:
        /*080c*/ 	.byte	0x04, 0x1c
        /*080e*/ 	.short	(.L_530 - .L_529)


	//   ....[0]....
.L_529:
        /*0810*/ 	.word	0x00000350


	//   ....[1]....
        /*0814*/ 	.word	0x0001a460


	//   ....[2]....
        /*0818*/ 	.word	0x0001a5a0


	//   ....[3]....
        /*081c*/ 	.word	0x0001a600


	//   ....[4]....
        /*0820*/ 	.word	0x0001b2e0


	//   ....[5]....
        /*0824*/ 	.word	0x0001b3f0


	//   ....[6]....
        /*0828*/ 	.word	0x0001b450


	//----- nvinfo : EIATTR_CTAIDZ_USED
	.align		4
.L_530:
        /*082c*/ 	.byte	0x01, 0x04
	.zero		2


	//----- nvinfo : EIATTR_MAX_THREADS
	.align		4
        /*0830*/ 	.byte	0x04, 0x05
        /*0832*/ 	.short	(.L_532 - .L_531)
.L_531:
        /*0834*/ 	.word	0x00000100
        /*0838*/ 	.word	0x00000001
        /*083c*/ 	.word	0x00000001


	//----- nvinfo : EIATTR_CRS_STACK_SIZE
	.align		4
.L_532:
        /*0840*/ 	.byte	0x04, 0x1e
        /*0842*/ 	.short	(.L_534 - .L_533)
.L_533:
        /*0844*/ 	.word	0x00000000
.L_534:


//--------------------- .nv.info._ZN7cutlass13device_kernelIN5flash19enable_sm80_to_sm89INS1_16FlashAttnFwdSm80INS1_25CollectiveMainloopFwdSm80ILi8ELi1ELb0EN4cute5tupleIJNS5_1CILi128EEENS7_ILi96EEENS7_ILi256EEEEEELi256ENS_6half_tEfNS_4arch4Sm80ELb1ELb0ELb1ELb0ELb1ELb0ELb1ELb0EEENS1_21CollectiveEpilogueFwdINS6_IJS8_SA_S9_EEENS6_IJNS7_ILi1EEESI_SI_EEESC_SE_Li256ELb0ELb1ELb0ELb0EEENS1_30DynamicPersistentTileSchedulerILi256ELi256ELb0ELb1ELb0EEEEEEEEEvNT_6ParamsE --------------------------
	.section	.nv.info._ZN7cutlass13device_kernelIN5flash19enable_sm80_to_sm89INS1_16FlashAttnFwdSm80INS1_25CollectiveMainloopFwdSm80ILi8ELi1ELb0EN4cute5tupleIJNS5_1CILi128EEENS7_ILi96EEENS7_ILi256EEEEEELi256ENS_6half_tEfNS_4arch4Sm80ELb1ELb0ELb1ELb0ELb1ELb0ELb1ELb0EEENS1_21CollectiveEpilogueFwdINS6_IJS8_SA_S9_EEENS6_IJNS7_ILi1EEESI_SI_EEESC_SE_Li256ELb0ELb1ELb0ELb0EEENS1_30DynamicPersistentTileSchedulerILi256ELi256ELb0ELb1ELb0EEEEEEEEEvNT_6ParamsE,"",@"SHT_CUDA_INFO"
	.sectionflags	@""
	.align	4


	//----- nvinfo : EIATTR_CUDA_API_VERSION
	.align		4
        /*0000*/ 	.byte	0x04, 0x37
        /*0002*/ 	.short	(.L_536 - .L_535)
.L_535:
        /*0004*/ 	.word	0x00000082


	//----- nvinfo : EIATTR_SW2861232_WAR
	.align		4
.L_536:
        /*0008*/ 	.byte	0x01, 0x35
	.zero		2


	//----- nvinfo : EIATTR_PARAM_CBANK
	.align		4
        /*000c*/ 	.byte	0x04, 0x0a
        /*000e*/ 	.short	(.L_538 - .L_537)
	.align		4
.L_537:
        /*0010*/ 	.word	index@(.nv.constant0._ZN7cutlass13device_kernelIN5flash19enable_sm80_to_sm89INS1_16FlashAttnFwdSm80INS1_25CollectiveMainloopFwdSm80ILi8ELi1ELb0EN4cute5tupleIJNS5_1CILi128EEENS7_ILi96EEENS7_ILi256EEEEEELi256ENS_6half_tEfNS_4arch4Sm80ELb1ELb0ELb1ELb0ELb1ELb0ELb1ELb0EEENS1_21CollectiveEpilogueFwdINS6_IJS8_SA_S9_EEENS6_IJNS7_ILi1EEESI_SI_EEESC_SE_Li256ELb0ELb1ELb0ELb0EEENS1_30DynamicPersistentTileSchedulerILi256ELi256ELb0ELb1ELb0EEEEEEEEEvNT_6ParamsE)
        /*0014*/ 	.short	0x0160
        /*0016*/ 	.short	0x0428


	//----- nvinfo : EIATTR_CBANK_PARAM_SIZE
	.align		4
.L_538:
        /*0018*/ 	.byte	0x03, 0x19
        /*001a*/ 	.short	0x0428


	//----- nvinfo : EIATTR_KPARAM_INFO
	.align		4
        /*001c*/ 	.byte	0x04, 0x17
        /*001e*/ 	.short	(.L_540 - .L_539)
.L_539:
        /*0020*/ 	.word	0x00000000
        /*0024*/ 	.short	0x0000
        /*0026*/ 	.short	0x0000
        /*0028*/ 	.byte	0x00, 0xf0, 0xa1, 0x10


	//----- nvinfo : EIATTR_MAXREG_COUNT
	.align		4
.L_540:
        /*002c*/ 	.byte	0x03, 0x1b
        /*002e*/ 	.short	0x00ff


	//----- nvinfo : EIATTR_NUM_BARRIERS
	.align		4
        /*0030*/ 	.byte	0x02, 0x4c
        /*0032*/ 	.byte	0x06
	.zero		1


	//----- nvinfo : EIATTR_ANNOTATIONS
	.align		4
        /*0034*/ 	.byte	0x04, 0x55
        /*0036*/ 	.short	(.L_542 - .L_541)


	//   ....[0]....
.L_541:
        /* <DEDUP_REMOVED lines=77> */


	//----- nvinfo : EIATTR_MERCURY_ISA_VERSION
	.align		4
.L_542:
        /*04f0*/ 	.byte	0x03, 0x5f
        /*04f2*/ 	.short	0x0000


	//----- nvinfo : EIATTR_INT_WARP_WIDE_INSTR_OFFSETS
	.align		4
        /*04f4*/ 	.byte	0x04, 0x31
        /*04f6*/ 	.short	(.L_544 - .L_543)


	//   ....[0]....
.L_543:
        /*04f8*/ 	.word	0x000130d0


	//   ....[1]....
        /*04fc*/ 	.word	0x00013150


	//----- nvinfo : EIATTR_COOP_GROUP_MASK_REGIDS
	.align		4
.L_544:
        /*0500*/ 	.byte	0x04, 0x29
        /*0502*/ 	.short	(.L_546 - .L_545)


	//   ....[0]....
.L_545:
        /*0504*/ 	.word	0xffffffff


	//   ....[1]....
        /*0508*/ 	.word	0xffffffff


	//   ....[2]....
        /*050c*/ 	.word	0xffffffff


	//   ....[3]....
        /*0510*/ 	.word	0xffffffff


	//   ....[4]....
        /*0514*/ 	.word	0xffffffff


	//   ....[5]....
        /*0518*/ 	.word	0xffffffff


	//   ....[6]....
        /*051c*/ 	.word	0xffffffff


	//   ....[7]....
        /*0520*/ 	.word	0xffffffff


	//   ....[8]....
        /*0524*/ 	.word	0xffffffff


	//   ....[9]....
        /*0528*/ 	.word	0xffffffff


	//   ....[10]....
        /*052c*/ 	.word	0xffffffff


	//   ....[11]....
        /*0530*/ 	.word	0xffffffff


	//   ....[12]....
        /*0534*/ 	.word	0xffffffff


	//   ....[13]....
        /*0538*/ 	.word	0xffffffff


	//   ....[14]....
        /*053c*/ 	.word	0xffffffff


	//   ....[15]....
        /*0540*/ 	.word	0xffffffff


	//   ....[16]....
        /*0544*/ 	.word	0xffffffff


	//   ....[17]....
        /*0548*/ 	.word	0xffffffff


	//   ....[18]....
        /*054c*/ 	.word	0xffffffff


	//   ....[19]....
        /*0550*/ 	.word	0xffffffff


	//   ....[20]....
        /*0554*/ 	.word	0xffffffff


	//   ....[21]....
        /*0558*/ 	.word	0xffffffff


	//   ....[22]....
        /*055c*/ 	.word	0xffffffff


	//   ....[23]....
        /*0560*/ 	.word	0xffffffff


	//   ....[24]....
        /*0564*/ 	.word	0xffffffff


	//   ....[25]....
        /*0568*/ 	.word	0xffffffff


	//   ....[26]....
        /*056c*/ 	.word	0xffffffff


	//   ....[27]....
        /*0570*/ 	.word	0xffffffff


	//   ....[28]....
        /*0574*/ 	.word	0xffffffff


	//   ....[29]....
        /*0578*/ 	.word	0xffffffff


	//   ....[30]....
        /*057c*/ 	.word	0xffffffff


	//   ....[31]....
        /*0580*/ 	.word	0xffffffff


	//   ....[32]....
        /*0584*/ 	.word	0xffffffff


	//   ....[33]....
        /*0588*/ 	.word	0xffffffff


	//   ....[34]....
        /*058c*/ 	.word	0xffffffff


	//   ....[35]....
        /*0590*/ 	.word	0xffffffff


	//   ....[36]....
        /*0594*/ 	.word	0xffffffff


	//   ....[37]....
        /*0598*/ 	.word	0xffffffff


	//   ....[38]....
        /*059c*/ 	.word	0xffffffff


	//   ....[39]....
        /*05a0*/ 	.word	0xffffffff


	//   ....[40]....
        /*05a4*/ 	.word	0xffffffff


	//   ....[41]....
        /*05a8*/ 	.word	0xffffffff


	//   ....[42]....
        /*05ac*/ 	.word	0xffffffff


	//   ....[43]....
        /*05b0*/ 	.word	0xffffffff


	//   ....[44]....
        /*05b4*/ 	.word	0xffffffff


	//   ....[45]....
        /*05b8*/ 	.word	0xffffffff


	//   ....[46]....
        /*05bc*/ 	.word	0xffffffff


	//   ....[47]....
        /*05c0*/ 	.word	0xffffffff


	//   ....[48]....
        /*05c4*/ 	.word	0xffffffff


	//   ....[49]....
        /*05c8*/ 	.word	0xffffffff


	//   ....[50]....
        /*05cc*/ 	.word	0xffffffff


	//   ....[51]....
        /*05d0*/ 	.word	0xffffffff


	//   ....[52]....
        /*05d4*/ 	.word	0xffffffff


	//   ....[53]....
        /*05d8*/ 	.word	0xffffffff


	//   ....[54]....
        /*05dc*/ 	.word	0xffffffff


	//   ....[55]....
        /*05e0*/ 	.word	0xffffffff


	//   ....[56]....
        /*05e4*/ 	.word	0xffffffff


	//   ....[57]....
        /*05e8*/ 	.word	0xffffffff


	//   ....[58]....
        /*05ec*/ 	.word	0xffffffff


	//   ....[59]....
        /*05f0*/ 	.word	0xffffffff


	//   ....[60]....
        /*05f4*/ 	.word	0xffffffff


	//   ....[61]....
        /*05f8*/ 	.word	0xffffffff


	//   ....[62]....
        /*05fc*/ 	.word	0xffffffff


	//   ....[63]....
        /*0600*/ 	.word	0xffffffff


	//   ....[64]....
        /*0604*/ 	.word	0xffffffff


	//   ....[65]....
        /*0608*/ 	.word	0xffffffff


	//   ....[66]....
        /*060c*/ 	.word	0xffffffff


	//   ....[67]....
        /*0610*/ 	.word	0xffffffff


	//   ....[68]....
        /*0614*/ 	.word	0xffffffff


	//   ....[69]....
        /*0618*/ 	.word	0xffffffff


	//   ....[70]....
        /*061c*/ 	.word	0xffffffff


	//   ....[71]....
        /*0620*/ 	.word	0xffffffff


	//   ....[72]....
        /*0624*/ 	.word	0xffffffff


	//   ....[73]....
        /*0628*/ 	.word	0xffffffff


	//   ....[74]....
        /*062c*/ 	.word	0xffffffff


	//   ....[75]....
        /*0630*/ 	.word	0xffffffff


	//   ....[76]....
        /*0634*/ 	.word	0xffffffff


	//   ....[77]....
        /*0638*/ 	.word	0xffffffff


	//   ....[78]....
        /*063c*/ 	.word	0xffffffff


	//   ....[79]....
        /*0640*/ 	.word	0xffffffff


	//   ....[80]....
        /*0644*/ 	.word	0xffffffff


	//   ....[81]....
        /*0648*/ 	.word	0xffffffff


	//   ....[82]....
        /*064c*/ 	.word	0xffffffff


	//   ....[83]....
        /*0650*/ 	.word	0xffffffff


	//   ....[84]....
        /*0654*/ 	.word	0xffffffff


	//   ....[85]....
        /*0658*/ 	.word	0xffffffff


	//   ....[86]....
        /*065c*/ 	.word	0xffffffff


	//   ....[87]....
        /*0660*/ 	.word	0xffffffff


	//   ....[88]....
        /*0664*/ 	.word	0xffffffff


	//   ....[89]....
        /*0668*/ 	.word	0xffffffff


	//   ....[90]....
        /*066c*/ 	.word	0xffffffff


	//   ....[91]....
        /*0670*/ 	.word	0xffffffff


	//   ....[92]....
        /*0674*/ 	.word	0xffffffff


	//   ....[93]....
        /*0678*/ 	.word	0xffffffff


	//   ....[94]....
        /*067c*/ 	.word	0xffffffff


	//   ....[95]....
        /*0680*/ 	.word	0xffffffff


	//   ....[96]....
        /*0684*/ 	.word	0xffffffff


	//   ....[97]....
        /*0688*/ 	.word	0xffffffff


	//   ....[98]....
        /*068c*/ 	.word	0xffffffff


	//   ....[99]....
        /*0690*/ 	.word	0xffffffff


	//   ....[100]....
        /*0694*/ 	.word	0xffffffff


	//   ....[101]....
        /*0698*/ 	.word	0xffffffff


	//   ....[102]....
        /*069c*/ 	.word	0xffffffff


	//   ....[103]....
        /*06a0*/ 	.word	0xffffffff


	//   ....[104]....
        /*06a4*/ 	.word	0xffffffff


	//   ....[105]....
        /*06a8*/ 	.word	0xffffffff


	//   ....[106]....
        /*06ac*/ 	.word	0xffffffff


	//   ....[107]....
        /*06b0*/ 	.word	0xffffffff


	//   ....[108]....
        /*06b4*/ 	.word	0xffffffff


	//   ....[109]....
        /*06b8*/ 	.word	0xffffffff


	//   ....[110]....
        /*06bc*/ 	.word	0xffffffff


	//   ....[111]....
        /*06c0*/ 	.word	0xffffffff


	//   ....[112]....
        /*06c4*/ 	.word	0xffffffff


	//   ....[113]....
        /*06c8*/ 	.word	0xffffffff


	//   ....[114]....
        /*06cc*/ 	.word	0xffffffff


	//   ....[115]....
        /*06d0*/ 	.word	0xffffffff


	//   ....[116]....
        /*06d4*/ 	.word	0xffffffff


	//   ....[117]....
        /*06d8*/ 	.word	0xffffffff


	//   ....[118]....
        /*06dc*/ 	.word	0xffffffff


	//   ....[119]....
        /*06e0*/ 	.word	0xffffffff


	//   ....[120]....
        /*06e4*/ 	.word	0xffffffff


	//   ....[121]....
        /*06e8*/ 	.word	0xffffffff


	//   ....[122]....
        /*06ec*/ 	.word	0xffffffff


	//   ....[123]....
        /*06f0*/ 	.word	0xffffffff


	//   ....[124]....
        /*06f4*/ 	.word	0xffffffff


	//   ....[125]....
        /*06f8*/ 	.word	0xffffffff


	//   ....[126]....
        /*06fc*/ 	.word	0xffffffff


	//   ....[127]....
        /*0700*/ 	.word	0xffffffff


	//   ....[128]....
        /*0704*/ 	.word	0xffffffff


	//   ....[129]....
        /*0708*/ 	.word	0xffffffff


	//   ....[130]....
        /*070c*/ 	.word	0xffffffff


	//   ....[131]....
        /*0710*/ 	.word	0xffffffff


	//   ....[132]....
        /*0714*/ 	.word	0xffffffff


	//   ....[133]....
        /*0718*/ 	.word	0xffffffff


	//   ....[134]....
        /*071c*/ 	.word	0xffffffff


	//   ....[135]....
        /*0720*/ 	.word	0xffffffff


	//   ....[136]....
        /*0724*/ 	.word	0xffffffff


	//   ....[137]....
        /*0728*/ 	.word	0xffffffff


	//   ....[138]....
        /*072c*/ 	.word	0xffffffff


	//   ....[139]....
        /*0730*/ 	.word	0xffffffff


	//   ....[140]....
        /*0734*/ 	.word	0xffffffff


	//   ....[141]....
        /*0738*/ 	.word	0xffffffff


	//   ....[142]....
        /*073c*/ 	.word	0xffffffff


	//   ....[143]....
        /*0740*/ 	.word	0xffffffff


	//   ....[144]....
        /*0744*/ 	.word	0xffffffff


	//   ....[145]....
        /*0748*/ 	.word	0xffffffff


	//   ....[146]....
        /*074c*/ 	.word	0xffffffff


	//   ....[147]....
        /*0750*/ 	.word	0xffffffff


	//   ....[148]....
        /*0754*/ 	.word	0xffffffff


	//   ....[149]....
        /*0758*/ 	.word	0xffffffff


	//   ....[150]....
        /*075c*/ 	.word	0xffffffff


	//   ....[151]....
        /*0760*/ 	.word	0xffffffff


	//   ....[152]....
        /*0764*/ 	.word	0xffffffff


	//   ....[153]....
        /*0768*/ 	.word	0xffffffff


	//   ....[154]....
        /*076c*/ 	.word	0xffffffff


	//----- nvinfo : EIATTR_COOP_GROUP_INSTR_OFFSETS
	.align		4
.L_546:
        /*0770*/ 	.byte	0x04, 0x28
        /*0772*/ 	.short	(.L_548 - .L_547)


	//   ....[0]....
.L_547:
        /*0774*/ 	.word	0x00000050


	//   ....[1]....
        /*0778*/ 	.word	0x00001550


	//   ....[2]....
        /*077c*/ 	.word	0x00001570


	//   ....[3]....
        /*0780*/ 	.word	0x000017e0


	//   ....[4]....
        /*0784*/ 	.word	0x000017f0


	//   ....[5]....
        /*0788*/ 	.word	0x000019f0


	//   ....[6]....
        /*078c*/ 	.word	0x00001a10


	//   ....[7]....
        /*0790*/ 	.word	0x00001c10


	//   ....[8]....
        /*0794*/ 	.word	0x00001c20


	//   ....[9]....
        /*0798*/ 	.word	0x00002270


	//   ....[10]....
        /*079c*/ 	.word	0x00002290


	//   ....[11]....
        /*07a0*/ 	.word	0x000022a0


	//   ....[12]....
        /*07a4*/ 	.word	0x000022d0


	//   ....[13]....
        /*07a8*/ 	.word	0x00002410


	//   ....[14]....
        /*07ac*/ 	.word	0x00002450


	//   ....[15]....
        /*07b0*/ 	.word	0x00002730


	//   ....[16]....
        /*07b4*/ 	.word	0x00002750


	//   ....[17]....
        /*07b8*/ 	.word	0x00002760


	//   ....[18]....
        /*07bc*/ 	.word	0x00002780


	//   ....[19]....
        /*07c0*/ 	.word	0x00002a70


	//   ....[20]....
        /*07c4*/ 	.word	0x00002ab0


	//   ....[21]....
        /*07c8*/ 	.word	0x00004700


	//   ....[22]....
        /*07cc*/ 	.word	0x00004720


	//   ....[23]....
        /*07d0*/ 	.word	0x00004750


	//   ....[24]....
        /*07d4*/ 	.word	0x00004770


	//   ....[25]....
        /*07d8*/ 	.word	0x000048d0


	//   ....[26]....
        /*07dc*/ 	.word	0x00004950


	//   ....[27]....
        /*07e0*/ 	.word	0x00004c30


	//   ....[28]....
        /*07e4*/ 	.word	0x00004f70


	//   ....[29]....
        /*07e8*/ 	.word	0x00005570


	//   ....[30]....
        /*07ec*/ 	.word	0x00005590


	//   ....[31]....
        /*07f0*/ 	.word	0x000055b0


	//   ....[32]....
        /*07f4*/ 	.word	0x000055d0


	//   ....[33]....
        /*07f8*/ 	.word	0x00007f10


	//   ....[34]....
        /*07fc*/ 	.word	0x00007f30


	//   ....[35]....
        /*0800*/ 	.word	0x00007f60


	//   ....[36]....
        /*0804*/ 	.word	0x00007fc0


	//   ....[37]....
        /*0808*/ 	.word	0x00008090


	//   ....[38]....
        /*080c*/ 	.word	0x00008150


	//   ....[39]....
        /*0810*/ 	.word	0x00009f60


	//   ....[40]....
        /*0814*/ 	.word	0x00009f80


	//   ....[41]....
        /*0818*/ 	.word	0x00009fb0


	//   ....[42]....
        /*081c*/ 	.word	0x0000a010


	//   ....[43]....
        /*0820*/ 	.word	0x0000a0e0


	//   ....[44]....
        /*0824*/ 	.word	0x0000a1a0


	//   ....[45]....
        /*0828*/ 	.word	0x0000a4c0


	//   ....[46]....
        /*082c*/ 	.word	0x0000a800


	//   ....[47]....
        /*0830*/ 	.word	0x0000ae00


	//   ....[48]....
        /*0834*/ 	.word	0x0000ae20


	//   ....[49]....
        /*0838*/ 	.word	0x0000ae40


	//   ....[50]....
        /*083c*/ 	.word	0x0000ae60


	//   ....[51]....
        /*0840*/ 	.word	0x0000d970


	//   ....[52]....
        /*0844*/ 	.word	0x0000d980


	//   ....[53]....
        /*0848*/ 	.word	0x0000d9e0


	//   ....[54]....
        /*084c*/ 	.word	0x0000da30


	//   ....[55]....
        /*0850*/ 	.word	0x0000da80


	//   ....[56]....
        /*0854*/ 	.word	0x0000db90


	//   ....[57]....
        /*0858*/ 	.word	0x0000f950


	//   ....[58]....
        /*085c*/ 	.word	0x0000f970


	//   ....[59]....
        /*0860*/ 	.word	0x0000fa70


	//   ....[60]....
        /*0864*/ 	.word	0x0000fa90


	//   ....[61]....
        /*0868*/ 	.word	0x0000fac0


	//   ....[62]....
        /*086c*/ 	.word	0x0000fb50


	//   ....[63]....
        /*0870*/ 	.word	0x0000ffe0


	//   ....[64]....
        /*0874*/ 	.word	0x0000fff0


	//   ....[65]....
        /*0878*/ 	.word	0x00010020


	//   ....[66]....
        /*087c*/ 	.word	0x00010030


	//   ....[67]....
        /*0880*/ 	.word	0x00012680


	//   ....[68]....
        /*0884*/ 	.word	0x000126d0


	//   ....[69]....
        /*0888*/ 	.word	0x000126f0


	//   ....[70]....
        /*088c*/ 	.word	0x00012710


	//   ....[71]....
        /*0890*/ 	.word	0x00013b30


	//   ....[72]....
        /*0894*/ 	.word	0x00013f10


	//   ....[73]....
        /*0898*/ 	.word	0x00013f30


	//   ....[74]....
        /*089c*/ 	.word	0x00013f50


	//   ....[75]....
        /*08a0*/ 	.word	0x00013f60


	//   ....[76]....
        /*08a4*/ 	.word	0x000141e0


	//   ....[77]....
        /*08a8*/ 	.word	0x00014200


	//   ....[78]....
        /*08ac*/ 	.word	0x00014380


	//   ....[79]....
        /*08b0*/ 	.word	0x000143b0


	//   ....[80]....
        /*08b4*/ 	.word	0x000144f0


	//   ....[81]....
        /*08b8*/ 	.word	0x00014520


	//   ....[82]....
        /*08bc*/ 	.word	0x00014660


	//   ....[83]....
        /*08c0*/ 	.word	0x00014680


	//   ....[84]....
        /*08c4*/ 	.word	0x00014c50


	//   ....[85]....
        /*08c8*/ 	.word	0x00014c70


	//   ....[86]....
        /*08cc*/ 	.word	0x00014ef0


	//   ....[87]....
        /*08d0*/ 	.word	0x00014f00


	//   ....[88]....
        /*08d4*/ 	.word	0x00015110


	//   ....[89]....
        /*08d8*/ 	.word	0x00015130


	//   ....[90]....
        /*08dc*/ 	.word	0x00015340


	//   ....[91]....
        /*08e0*/ 	.word	0x00015350


	//   ....[92]....
        /*08e4*/ 	.word	0x000155d0


	//   ....[93]....
        /*08e8*/ 	.word	0x000156e0


	//   ....[94]....
        /*08ec*/ 	.word	0x00015750


	//   ....[95]....
        /*08f0*/ 	.word	0x000157d0


	//   ....[96]....
        /*08f4*/ 	.word	0x00015840


	//   ....[97]....
        /*08f8*/ 	.word	0x000158c0


	//   ....[98]....
        /*08fc*/ 	.word	0x00015940


	//   ....[99]....
        /*0900*/ 	.word	0x000159c0


	//   ....[100]....
        /*0904*/ 	.word	0x00015a30


	//   ....[101]....
        /*0908*/ 	.word	0x00015aa0


	//   ....[102]....
        /*090c*/ 	.word	0x00015b10


	//   ....[103]....
        /*0910*/ 	.word	0x00015d10


	//   ....[104]....
        /*0914*/ 	.word	0x00015d80


	//   ....[105]....
        /*0918*/ 	.word	0x00015f90


	//   ....[106]....
        /*091c*/ 	.word	0x00016000


	//   ....[107]....
        /*0920*/ 	.word	0x00016070


	//   ....[108]....
        /*0924*/ 	.word	0x000160f0


	//   ....[109]....
        /*0928*/ 	.word	0x00016730


	//   ....[110]....
        /*092c*/ 	.word	0x00016780


	//   ....[111]....
        /*0930*/ 	.word	0x000167d0


	//   ....[112]....
        /*0934*/ 	.word	0x00016810


	//   ....[113]....
        /*0938*/ 	.word	0x00016880


	//   ....[114]....
        /*093c*/ 	.word	0x000168f0


	//   ....[115]....
        /*0940*/ 	.word	0x00016af0


	//   ....[116]....
        /*0944*/ 	.word	0x00016b60


	//   ....[117]....
        /*0948*/ 	.word	0x00016d70


	//   ....[118]....
        /*094c*/ 	.word	0x00016de0


	//   ....[119]....
        /*0950*/ 	.word	0x00016e50


	//   ....[120]....
        /*0954*/ 	.word	0x00016ec0


	//   ....[121]....
        /*0958*/ 	.word	0x000170c0


	//   ....[122]....
        /*095c*/ 	.word	0x00017130


	//   ....[123]....
        /*0960*/ 	.word	0x00017340


	//   ....[124]....
        /*0964*/ 	.word	0x000173b0


	//   ....[125]....
        /*0968*/ 	.word	0x00017420


	//   ....[126]....
        /*096c*/ 	.word	0x000174a0


	//   ....[127]....
        /*0970*/ 	.word	0x00017ae0


	//   ....[128]....
        /*0974*/ 	.word	0x00017b20


	//   ....[129]....
        /*0978*/ 	.word	0x00017b70


	//   ....[130]....
        /*097c*/ 	.word	0x00017bb0


	//   ....[131]....
        /*0980*/ 	.word	0x00017c10


	//   ....[132]....
        /*0984*/ 	.word	0x00017c80


	//   ....[133]....
        /*0988*/ 	.word	0x00017cf0


	//   ....[134]....
        /*098c*/ 	.word	0x00017e80


	//   ....[135]....
        /*0990*/ 	.word	0x00017ef0


	//   ....[136]....
        /*0994*/ 	.word	0x00018080


	//   ....[137]....
        /*0998*/ 	.word	0x000180f0


	//   ....[138]....
        /*099c*/ 	.word	0x00018140


	//   ....[139]....
        /*09a0*/ 	.word	0x00018180


	//   ....[140]....
        /*09a4*/ 	.word	0x000181d0


	//   ....[141]....
        /*09a8*/ 	.word	0x00018210


	//   ....[142]....
        /*09ac*/ 	.word	0x00018260


	//   ....[143]....
        /*09b0*/ 	.word	0x000182c0


	//   ....[144]....
        /*09b4*/ 	.word	0x00018310


	//   ....[145]....
        /*09b8*/ 	.word	0x00018360


	//   ....[146]....
        /*09bc*/ 	.word	0x000183d0


	//   ....[147]....
        /*09c0*/ 	.word	0x00018440


	//   ....[148]....
        /*09c4*/ 	.word	0x000184c0


	//   ....[149]....
        /*09c8*/ 	.word	0x00018530


	//   ....[150]....
        /*09cc*/ 	.word	0x000185b0


	//   ....[151]....
        /*09d0*/ 	.word	0x00018630


	//   ....[152]....
        /*09d4*/ 	.word	0x000186b0


	//   ....[153]....
        /*09d8*/ 	.word	0x00018720


	//   ....[154]....
        /*09dc*/ 	.word	0x00018790


	//----- nvinfo : EIATTR_EXIT_INSTR_OFFSETS
	.align		4
.L_548:
        /*09e0*/ 	.byte	0x04, 0x1c
        /*09e2*/ 	.short	(.L_550 - .L_549)


	//   ....[0]....
.L_549:
        /*09e4*/ 	.word	0x000000a0


	//   ....[1]....
        /*09e8*/ 	.word	0x00015690


	//----- nvinfo : EIATTR_MAX_THREADS
	.align		4
.L_550:
        /*09ec*/ 	.byte	0x04, 0x05
        /*09ee*/ 	.short	(.L_552 - .L_551)
.L_551:
        /*09f0*/ 	.word	0x00000100
        /*09f4*/ 	.word	0x00000001
        /*09f8*/ 	.word	0x00000001


	//----- nvinfo : EIATTR_CRS_STACK_SIZE
	.align		4
.L_552:
        /*09fc*/ 	.byte	0x04, 0x1e
        /*09fe*/ 	.short	(.L_554 - .L_553)
.L_553:
        /*0a00*/ 	.word	0x00000000
.L_554:


//--------------------- .nv.info._ZN7cutlass13device_kernelIN5flash19enable_sm80_to_sm89INS1_16FlashAttnFwdSm80INS1_25CollectiveMainloopFwdSm80ILi8ELi1ELb0EN4cute5tupleIJNS5_1CILi128EEENS7_ILi96EEENS7_ILi256EEEEEELi256ENS_6half_tEfNS_4arch4Sm80ELb1ELb0ELb1ELb1ELb1ELb0ELb1ELb0EEENS1_21CollectiveEpilogueFwdINS6_IJS8_SA_S9_EEENS6_IJNS7_ILi1EEESI_SI_EEESC_SE_Li256ELb1ELb1ELb0ELb0EEENS1_19SingleTileSchedulerILb1ELb0ELb1ELi128EEEEEEEEEvNT_6ParamsE --------------------------
	.section	.nv.info._ZN7cutlass13device_kernelIN5flash19enable_sm80_to_sm89INS1_16FlashAttnFwdSm80INS1_25CollectiveMainloopFwdSm80ILi8ELi1ELb0EN4cute5tupleIJNS5_1CILi128EEENS7_ILi96EEENS7_ILi256EEEEEELi256ENS_6half_tEfNS_4arch4Sm80ELb1ELb0ELb1ELb1ELb1ELb0ELb1ELb0EEENS1_21CollectiveEpilogueFwdINS6_IJS8_SA_S9_EEENS6_IJNS7_ILi1EEESI_SI_EEESC_SE_Li256ELb1ELb1ELb0ELb0EEENS1_19SingleTileSchedulerILb1ELb0ELb1ELi128EEEEEEEEEvNT_6ParamsE,"",@"SHT_CUDA_INFO"
	.sectionflags	@""
	.align	4


	//----- nvinfo : EIATTR_CUDA_API_VERSION
	.align		4
        /*0000*/ 	.byte	0x04, 0x37
        /*0002*/ 	.short	(.L_556 - .L_555)
.L_555:
        /*0004*/ 	.word	0x00000082


	//----- nvinfo : EIATTR_SW2861232_WAR
	.align		4
.L_556:
        /*0008*/ 	.byte	0x01, 0x35
	.zero		2


	//----- nvinfo : EIATTR_PARAM_CBANK
	.align		4
        /*000c*/ 	.byte	0x04, 0x0a
        /*000e*/ 	.short	(.L_558 - .L_557)
	.align		4
.L_557:
        /*0010*/ 	.word	index@(.nv.constant0._ZN7cutlass13device_kernelIN5flash19enable_sm80_to_sm89INS1_16FlashAttnFwdSm80INS1_25CollectiveMainloopFwdSm80ILi8ELi1ELb0EN4cute5tupleIJNS5_1CILi128EEENS7_ILi96EEENS7_ILi256EEEEEELi256ENS_6half_tEfNS_4arch4Sm80ELb1ELb0ELb1ELb1ELb1ELb0ELb1ELb0EEENS1_21CollectiveEpilogueFwdINS6_IJS8_SA_S9_EEENS6_IJNS7_ILi1EEESI_SI_EEESC_SE_Li256ELb1ELb1ELb0ELb0EEENS1_19SingleTileSchedulerILb1ELb0ELb1ELi128EEEEEEEEEvNT_6ParamsE)
        /*0014*/ 	.short	0x0160
        /*0016*/ 	.short	0x0418


	//----- nvinfo : EIATTR_CBANK_PARAM_SIZE
	.align		4
.L_558:
        /*0018*/ 	.byte	0x03, 0x19
        /*001a*/ 	.short	0x0418


	//----- nvinfo : EIATTR_KPARAM_INFO
	.align		4
        /*001c*/ 	.byte	0x04, 0x17
        /*001e*/ 	.short	(.L_560 - .L_559)
.L_559:
        /*0020*/ 	.word	0x00000000
        /*0024*/ 	.short	0x0000
        /*0026*/ 	.short	0x0000
        /*0028*/ 	.byte	0x00, 0xf0, 0x61, 0x10


	//----- nvinfo : EIATTR_MAXREG_COUNT
	.align		4
.L_560:
        /*002c*/ 	.byte	0x03, 0x1b
        /*002e*/ 	.short	0x00ff


	//----- nvinfo : EIATTR_NUM_BARRIERS
	.align		4
        /*0030*/ 	.byte	0x02, 0x4c
        /*0032*/ 	.byte	0x02
	.zero		1


	//----- nvinfo : EIATTR_ANNOTATIONS
	.align		4
        /*0034*/ 	.byte	0x04, 0x55
        /*0036*/ 	.short	(.L_562 - .L_561)


	//   ....[0]....
.L_561:
        /* <DEDUP_REMOVED lines=56> */


	//----- nvinfo : EIATTR_MERCURY_ISA_VERSION
	.align		4
.L_562:
        /*03a0*/ 	.byte	0x03, 0x5f
        /*03a2*/ 	.short	0x0000


	//----- nvinfo : EIATTR_COOP_GROUP_MASK_REGIDS
	.align		4
        /*03a4*/ 	.byte	0x04, 0x29
        /*03a6*/ 	.short	(.L_564 - .L_563)


	//   ....[0]....
.L_563:
        /*03a8*/ 	.word	0xffffffff


	//   ....[1]....
        /*03ac*/ 	.word	0xffffffff


	//   ....[2]....
        /*03b0*/ 	.word	0xffffffff


	//   ....[3]....
        /*03b4*/ 	.word	0xffffffff


	//   ....[4]....
        /*03b8*/ 	.word	0xffffffff


	//   ....[5]....
        /*03bc*/ 	.word	0xffffffff


	//   ....[6]....
        /*03c0*/ 	.word	0xffffffff


	//   ....[7]....
        /*03c4*/ 	.word	0xffffffff


	//   ....[8]....
        /*03c8*/ 	.word	0xffffffff


	//   ....[9]....
        /*03cc*/ 	.word	0xffffffff


	//   ....[10]....
        /*03d0*/ 	.word	0xffffffff


	//   ....[11]....
        /*03d4*/ 	.word	0xffffffff


	//   ....[12]....
        /*03d8*/ 	.word	0xffffffff


	//   ....[13]....
        /*03dc*/ 	.word	0xffffffff


	//   ....[14]....
        /*03e0*/ 	.word	0xffffffff


	//   ....[15]....
        /*03e4*/ 	.word	0xffffffff


	//   ....[16]....
        /*03e8*/ 	.word	0xffffffff


	//   ....[17]....
        /*03ec*/ 	.word	0xffffffff


	//   ....[18]....
        /*03f0*/ 	.word	0xffffffff


	//   ....[19]....
        /*03f4*/ 	.word	0xffffffff


	//   ....[20]....
        /*03f8*/ 	.word	0xffffffff


	//   ....[21]....
        /*03fc*/ 	.word	0xffffffff


	//   ....[22]....
        /*0400*/ 	.word	0xffffffff


	//   ....[23]....
        /*0404*/ 	.word	0xffffffff


	//   ....[24]....
        /*0408*/ 	.word	0xffffffff


	//   ....[25]....
        /*040c*/ 	.word	0xffffffff


	//   ....[26]....
        /*0410*/ 	.word	0xffffffff


	//   ....[27]....
        /*0414*/ 	.word	0xffffffff


	//   ....[28]....
        /*0418*/ 	.word	0xffffffff


	//   ....[29]....
        /*041c*/ 	.word	0xffffffff


	//   ....[30]....
        /*0420*/ 	.word	0xffffffff


	//   ....[31]....
        /*0424*/ 	.word	0xffffffff


	//   ....[32]....
        /*0428*/ 	.word	0xffffffff


	//   ....[33]....
        /*042c*/ 	.word	0xffffffff


	//   ....[34]....
        /*0430*/ 	.word	0xffffffff


	//   ....[35]....
        /*0434*/ 	.word	0xffffffff


	//   ....[36]....
        /*0438*/ 	.word	0xffffffff


	//   ....[37]....
        /*043c*/ 	.word	0xffffffff


	//   ....[38]....
        /*0440*/ 	.word	0xffffffff


	//   ....[39]....
        /*0444*/ 	.word	0xffffffff


	//   ....[40]....
        /*0448*/ 	.word	0xffffffff


	//   ....[41]....
        /*044c*/ 	.word	0xffffffff


	//   ....[42]....
        /*0450*/ 	.word	0xffffffff


	//   ....[43]....
        /*0454*/ 	.word	0xffffffff


	//   ....[44]....
        /*0458*/ 	.word	0xffffffff


	//   ....[45]....
        /*045c*/ 	.word	0xffffffff


	//   ....[46]....
        /*0460*/ 	.word	0xffffffff


	//   ....[47]....
        /*0464*/ 	.word	0xffffffff


	//   ....[48]....
        /*0468*/ 	.word	0xffffffff


	//   ....[49]....
        /*046c*/ 	.word	0xffffffff


	//   ....[50]....
        /*0470*/ 	.word	0xffffffff


	//   ....[51]....
        /*0474*/ 	.word	0xffffffff


	//   ....[52]....
        /*0478*/ 	.word	0xffffffff


	//   ....[53]....
        /*047c*/ 	.word	0xffffffff


	//   ....[54]....
        /*0480*/ 	.word	0xffffffff


	//   ....[55]....
        /*0484*/ 	.word	0xffffffff


	//   ....[56]....
        /*0488*/ 	.word	0xffffffff


	//   ....[57]....
        /*048c*/ 	.word	0xffffffff


	//   ....[58]....
        /*0490*/ 	.word	0xffffffff


	//   ....[59]....
        /*0494*/ 	.word	0xffffffff


	//   ....[60]....
        /*0498*/ 	.word	0xffffffff


	//   ....[61]....
        /*049c*/ 	.word	0xffffffff


	//   ....[62]....
        /*04a0*/ 	.word	0xffffffff


	//   ....[63]....
        /*04a4*/ 	.word	0xffffffff


	//   ....[64]....
        /*04a8*/ 	.word	0xffffffff


	//   ....[65]....
        /*04ac*/ 	.word	0xffffffff


	//   ....[66]....
        /*04b0*/ 	.word	0xffffffff


	//   ....[67]....
        /*04b4*/ 	.word	0xffffffff


	//   ....[68]....
        /*04b8*/ 	.word	0xffffffff


	//   ....[69]....
        /*04bc*/ 	.word	0xffffffff


	//   ....[70]....
        /*04c0*/ 	.word	0xffffffff


	//   ....[71]....
        /*04c4*/ 	.word	0xffffffff


	//   ....[72]....
        /*04c8*/ 	.word	0xffffffff


	//   ....[73]....
        /*04cc*/ 	.word	0xffffffff


	//   ....[74]....
        /*04d0*/ 	.word	0xffffffff


	//   ....[75]....
        /*04d4*/ 	.word	0xffffffff


	//   ....[76]....
        /*04d8*/ 	.word	0xffffffff


	//   ....[77]....
        /*04dc*/ 	.word	0xffffffff


	//   ....[78]....
        /*04e0*/ 	.word	0xffffffff


	//   ....[79]....
        /*04e4*/ 	.word	0xffffffff


	//   ....[80]....
        /*04e8*/ 	.word	0xffffffff


	//   ....[81]....
        /*04ec*/ 	.word	0xffffffff


	//   ....[82]....
        /*04f0*/ 	.word	0xffffffff


	//   ....[83]....
        /*04f4*/ 	.word	0xffffffff


	//   ....[84]....
        /*04f8*/ 	.word	0xffffffff


	//   ....[85]....
        /*04fc*/ 	.word	0xffffffff


	//   ....[86]....
        /*0500*/ 	.word	0xffffffff


	//   ....[87]....
        /*0504*/ 	.word	0xffffffff


	//   ....[88]....
        /*0508*/ 	.word	0xffffffff


	//   ....[89]....
        /*050c*/ 	.word	0xffffffff


	//   ....[90]....
        /*0510*/ 	.word	0xffffffff


	//----- nvinfo : EIATTR_COOP_GROUP_INSTR_OFFSETS
	.align		4
.L_564:
        /*0514*/ 	.byte	0x04, 0x28
        /*0516*/ 	.short	(.L_566 - .L_565)


	//   ....[0]....
.L_565:
        /*0518*/ 	.word	0x000000a0


	//   ....[1]....
        /*051c*/ 	.word	0x00001330


	//   ....[2]....
        /*0520*/ 	.word	0x00001350


	//   ....[3]....
        /*0524*/ 	.word	0x000015b0


	//   ....[4]....
        /*0528*/ 	.word	0x000015e0


	//   ....[5]....
        /*052c*/ 	.word	0x00001750


	//   ....[6]....
        /*0530*/ 	.word	0x00001780


	//   ....[7]....
        /*0534*/ 	.word	0x00001900


	//   ....[8]....
        /*0538*/ 	.word	0x00001950


	//   ....[9]....
        /*053c*/ 	.word	0x000020e0


	//   ....[10]....
        /*0540*/ 	.word	0x00002110


	//   ....[11]....
        /*0544*/ 	.word	0x00002140


	//   ....[12]....
        /*0548*/ 	.word	0x00002180


	//   ....[13]....
        /*054c*/ 	.word	0x000021c0


	//   ....[14]....
        /*0550*/ 	.word	0x00002200


	//   ....[15]....
        /*0554*/ 	.word	0x00002230


	//   ....[16]....
        /*0558*/ 	.word	0x00002270


	//   ....[17]....
        /*055c*/ 	.word	0x00002360


	//   ....[18]....
        /*0560*/ 	.word	0x00002390


	//   ....[19]....
        /*0564*/ 	.word	0x000023d0


	//   ....[20]....
        /*0568*/ 	.word	0x00002410


	//   ....[21]....
        /*056c*/ 	.word	0x00004060


	//   ....[22]....
        /*0570*/ 	.word	0x00004080


	//   ....[23]....
        /*0574*/ 	.word	0x000040a0


	//   ....[24]....
        /*0578*/ 	.word	0x000040d0


	//   ....[25]....
        /*057c*/ 	.word	0x00004170


	//   ....[26]....
        /*0580*/ 	.word	0x00004180


	//   ....[27]....
        /*0584*/ 	.word	0x000048c0


	//   ....[28]....
        /*0588*/ 	.word	0x00004ca0


	//   ....[29]....
        /*058c*/ 	.word	0x00005610


	//   ....[30]....
        /*0590*/ 	.word	0x00005740


	//   ....[31]....
        /*0594*/ 	.word	0x00005750


	//   ....[32]....
        /*0598*/ 	.word	0x000057a0


	//   ....[33]....
        /*059c*/ 	.word	0x00007760


	//   ....[34]....
        /*05a0*/ 	.word	0x00007790


	//   ....[35]....
        /*05a4*/ 	.word	0x000077a0


	//   ....[36]....
        /*05a8*/ 	.word	0x000077b0


	//   ....[37]....
        /*05ac*/ 	.word	0x00007870


	//   ....[38]....
        /*05b0*/ 	.word	0x00007890


	//   ....[39]....
        /*05b4*/ 	.word	0x00009650


	//   ....[40]....
        /*05b8*/ 	.word	0x00009660


	//   ....[41]....
        /*05bc*/ 	.word	0x00009670


	//   ....[42]....
        /*05c0*/ 	.word	0x00009680


	//   ....[43]....
        /*05c4*/ 	.word	0x00009690


	//   ....[44]....
        /*05c8*/ 	.word	0x000097e0


	//   ....[45]....
        /*05cc*/ 	.word	0x00009a40


	//   ....[46]....
        /*05d0*/ 	.word	0x00009a70


	//   ....[47]....
        /*05d4*/ 	.word	0x0000a300


	//   ....[48]....
        /*05d8*/ 	.word	0x0000a3f0


	//   ....[49]....
        /*05dc*/ 	.word	0x0000a400


	//   ....[50]....
        /*05e0*/ 	.word	0x0000a430


	//   ....[51]....
        /*05e4*/ 	.word	0x0000cf60


	//   ....[52]....
        /*05e8*/ 	.word	0x0000cf70


	//   ....[53]....
        /*05ec*/ 	.word	0x0000cf80


	//   ....[54]....
        /*05f0*/ 	.word	0x0000cf90


	//   ....[55]....
        /*05f4*/ 	.word	0x0000cfa0


	//   ....[56]....
        /*05f8*/ 	.word	0x0000cfb0


	//   ....[57]....
        /*05fc*/ 	.word	0x0000d4f0


	//   ....[58]....
        /*0600*/ 	.word	0x0000d510


	//   ....[59]....
        /*0604*/ 	.word	0x0000d530


	//   ....[60]....
        /*0608*/ 	.word	0x0000d540


	//   ....[61]....
        /*060c*/ 	.word	0x0000d560


	//   ....[62]....
        /*0610*/ 	.word	0x0000d590


	//   ....[63]....
        /*0614*/ 	.word	0x0000f550


	//   ....[64]....
        /*0618*/ 	.word	0x0000f560


	//   ....[65]....
        /*061c*/ 	.word	0x0000f580


	//   ....[66]....
        /*0620*/ 	.word	0x0000f5a0


	//   ....[67]....
        /*0624*/ 	.word	0x00011dc0


	//   ....[68]....
        /*0628*/ 	.word	0x00011df0


	//   ....[69]....
        /*062c*/ 	.word	0x00011e40


	//   ....[70]....
        /*0630*/ 	.word	0x00011e60


	//   ....[71]....
        /*0634*/ 	.word	0x000138b0


	//   ....[72]....
        /*0638*/ 	.word	0x000138e0


	//   ....[73]....
        /*063c*/ 	.word	0x00013920


	//   ....[74]....
        /*0640*/ 	.word	0x00013960


	//   ....[75]....
        /*0644*/ 	.word	0x00013b80


	//   ....[76]....
        /*0648*/ 	.word	0x00013b90


	//   ....[77]....
        /*064c*/ 	.word	0x00013d90


	//   ....[78]....
        /*0650*/ 	.word	0x00013dc0


	//   ....[79]....
        /*0654*/ 	.word	0x00013f80


	//   ....[80]....
        /*0658*/ 	.word	0x00013fb0


	//   ....[81]....
        /*065c*/ 	.word	0x00014170


	//   ....[82]....
        /*0660*/ 	.word	0x00014190


	//   ....[83]....
        /*0664*/ 	.word	0x00014b40


	//   ....[84]....
        /*0668*/ 	.word	0x00014b60


	//   ....[85]....
        /*066c*/ 	.word	0x00014cf0


	//   ....[86]....
        /*0670*/ 	.word	0x00014d20


	//   ....[87]....
        /*0674*/ 	.word	0x00014eb0


	//   ....[88]....
        /*0678*/ 	.word	0x00014ee0


	//   ....[89]....
        /*067c*/ 	.word	0x00015070


	//   ....[90]....
        /*0680*/ 	.word	0x00015090


	//----- nvinfo : EIATTR_EXIT_INSTR_OFFSETS
	.align		4
.L_566:
        /*0684*/ 	.byte	0x04, 0x1c
        /*0686*/ 	.short	(.L_568 - .L_567)


	//   ....[0]....
.L_567:
        /*0688*/ 	.word	0x00000450


	//   ....[1]....
        /*068c*/ 	.word	0x000141a0


	//   ....[2]....
        /*0690*/ 	.word	0x000142e0


	//   ....[3]....
        /*0694*/ 	.word	0x00014340


	//   ....[4]....
        /*0698*/ 	.word	0x000150a0


	//   ....[5]....
        /*069c*/ 	.word	0x000151b0


	//   ....[6]....
        /*06a0*/ 	.word	0x00015210


	//----- nvinfo : EIATTR_CTAIDZ_USED
	.align		4
.L_568:
        /*06a4*/ 	.byte	0x01, 0x04
	.zero		2


	//----- nvinfo : EIATTR_MAX_THREADS
	.align		4
        /*06a8*/ 	.byte	0x04, 0x05
        /*06aa*/ 	.short	(.L_570 - .L_569)
.L_569:
        /*06ac*/ 	.word	0x00000100
        /*06b0*/ 	.word	0x00000001
        /*06b4*/ 	.word	0x00000001


	//----- nvinfo : EIATTR_CRS_STACK_SIZE
	.align		4
.L_570:
        /*06b8*/ 	.byte	0x04, 0x1e
        /*06ba*/ 	.short	(.L_572 - .L_571)
.L_571:
        /*06bc*/ 	.word	0x00000000
.L_572:


//--------------------- .nv.info._ZN7cutlass13device_kernelIN5flash19enable_sm80_to_sm89INS1_16FlashAttnFwdSm80INS1_25CollectiveMainloopFwdSm80ILi8ELi1ELb0EN4cute5tupleIJNS5_1CILi128EEENS7_ILi48EEENS7_ILi256EEEEEELi256ENS_6half_tEfNS_4arch4Sm80ELb1ELb0ELb1ELb1ELb1ELb1ELb1ELb0EEENS1_21CollectiveEpilogueFwdINS6_IJS8_SA_S9_EEENS6_IJNS7_ILi1EEESI_SI_EEESC_SE_Li256ELb1ELb1ELb0ELb0EEENS1_19SingleTileSchedulerILb1ELb0ELb1ELi128EEEEEEEEEvNT_6ParamsE --------------------------
	.section	.nv.info._ZN7cutlass13device_kernelIN5flash19enable_sm80_to_sm89INS1_16FlashAttnFwdSm80INS1_25CollectiveMainloopFwdSm80ILi8ELi1ELb0EN4cute5tupleIJNS5_1CILi128EEENS7_ILi48EEENS7_ILi256EEEEEELi256ENS_6half_tEfNS_4arch4Sm80ELb1ELb0ELb1ELb1ELb1ELb1ELb1ELb0EEENS1_21CollectiveEpilogueFwdINS6_IJS8_SA_S9_EEENS6_IJNS7_ILi1EEESI_SI_EEESC_SE_Li256ELb1ELb1ELb0ELb0EEENS1_19SingleTileSchedulerILb1ELb0ELb1ELi128EEEEEEEEEvNT_6ParamsE,"",@"SHT_CUDA_INFO"
	.sectionflags	@""
	.align	4


	//----- nvinfo : EIATTR_CUDA_API_VERSION
	.align		4
        /*0000*/ 	.byte	0x04, 0x37
        /*0002*/ 	.short	(.L_574 - .L_573)
.L_573:
        /*0004*/ 	.word	0x00000082


	//----- nvinfo : EIATTR_SW2861232_WAR
	.align		4
.L_574:
        /*0008*/ 	.byte	0x01, 0x35
	.zero		2


	//----- nvinfo : EIATTR_PARAM_CBANK
	.align		4
        /*000c*/ 	.byte	0x04, 0x0a
        /*000e*/ 	.short	(.L_576 - .L_575)
	.align		4
.L_575:
        /*0010*/ 	.word	index@(.nv.constant0._ZN7cutlass13device_kernelIN5flash19enable_sm80_to_sm89INS1_16FlashAttnFwdSm80INS1_25CollectiveMainloopFwdSm80ILi8ELi1ELb0EN4cute5tupleIJNS5_1CILi128EEENS7_ILi48EEENS7_ILi256EEEEEELi256ENS_6half_tEfNS_4arch4Sm80ELb1ELb0ELb1ELb1ELb1ELb1ELb1ELb0EEENS1_21CollectiveEpilogueFwdINS6_IJS8_SA_S9_EEENS6_IJNS7_ILi1EEESI_SI_EEESC_SE_Li256ELb1ELb1ELb0ELb0EEENS1_19SingleTileSchedulerILb1ELb0ELb1ELi128EEEEEEEEEvNT_6ParamsE)
        /*0014*/ 	.short	0x0160
        /*0016*/ 	.short	0x0418


	//----- nvinfo : EIATTR_CBANK_PARAM_SIZE
	.align		4
.L_576:
        /*0018*/ 	.byte	0x03, 0x19
        /*001a*/ 	.short	0x0418


	//----- nvinfo : EIATTR_KPARAM_INFO
	.align		4
        /*001c*/ 	.byte	0x04, 0x17
        /*001e*/ 	.short	(.L_578 - .L_577)
.L_577:
        /*0020*/ 	.word	0x00000000
        /*0024*/ 	.short	0x0000
        /*0026*/ 	.short	0x0000
        /*0028*/ 	.byte	0x00, 0xf0, 0x61, 0x10


	//----- nvinfo : EIATTR_MAXREG_COUNT
	.align		4
.L_578:
        /*002c*/ 	.byte	0x03, 0x1b
        /*002e*/ 	.short	0x00ff


	//----- nvinfo : EIATTR_NUM_BARRIERS
	.align		4
        /*0030*/ 	.byte	0x02, 0x4c
        /*0032*/ 	.byte	0x02
	.zero		1


	//----- nvinfo : EIATTR_MERCURY_ISA_VERSION
	.align		4
        /*0034*/ 	.byte	0x03, 0x5f
        /*0036*/ 	.short	0x0000


	//----- nvinfo : EIATTR_COOP_GROUP_MASK_REGIDS
	.align		4
        /*0038*/ 	.byte	0x04, 0x29
        /*003a*/ 	.short	(.L_580 - .L_579)


	//   ....[0]....
.L_579:
        /*003c*/ 	.word	0xffffffff


	//   ....[1]....
        /*0040*/ 	.word	0xffffffff


	//   ....[2]....
        /*0044*/ 	.word	0xffffffff


	//   ....[3]....
        /*0048*/ 	.word	0xffffffff


	//   ....[4]....
        /*004c*/ 	.word	0xffffffff


	//   ....[5]....
        /*0050*/ 	.word	0xffffffff


	//   ....[6]....
        /*0054*/ 	.word	0xffffffff


	//   ....[7]....
        /*0058*/ 	.word	0xffffffff


	//   ....[8]....
        /*005c*/ 	.word	0xffffffff


	//   ....[9]....
        /*0060*/ 	.word	0xffffffff


	//   ....[10]....
        /*0064*/ 	.word	0xffffffff


	//   ....[11]....
        /*0068*/ 	.word	0xffffffff


	//   ....[12]....
        /*006c*/ 	.word	0xffffffff


	//   ....[13]....
        /*0070*/ 	.word	0xffffffff


	//   ....[14]....
        /*0074*/ 	.word	0xffffffff


	//   ....[15]....
        /*0078*/ 	.word	0xffffffff


	//   ....[16]....
        /*007c*/ 	.word	0xffffffff


	//   ....[17]....
        /*0080*/ 	.word	0xffffffff


	//   ....[18]....
        /*0084*/ 	.word	0xffffffff


	//   ....[19]....
        /*0088*/ 	.word	0xffffffff


	//   ....[20]....
        /*008c*/ 	.word	0xffffffff


	//   ....[21]....
        /*0090*/ 	.word	0xffffffff


	//   ....[22]....
        /*0094*/ 	.word	0xffffffff


	//   ....[23]....
        /*0098*/ 	.word	0xffffffff


	//   ....[24]....
        /*009c*/ 	.word	0xffffffff


	//   ....[25]....
        /*00a0*/ 	.word	0xffffffff


	//   ....[26]....
        /*00a4*/ 	.word	0xffffffff


	//   ....[27]....
        /*00a8*/ 	.word	0xffffffff


	//   ....[28]....
        /*00ac*/ 	.word	0xffffffff


	//   ....[29]....
        /*00b0*/ 	.word	0xffffffff


	//   ....[30]....
        /*00b4*/ 	.word	0xffffffff


	//   ....[31]....
        /*00b8*/ 	.word	0xffffffff


	//   ....[32]....
        /*00bc*/ 	.word	0xffffffff


	//   ....[33]....
        /*00c0*/ 	.word	0xffffffff


	//   ....[34]....
        /*00c4*/ 	.word	0xffffffff


	//   ....[35]....
        /*00c8*/ 	.word	0xffffffff


	//   ....[36]....
        /*00cc*/ 	.word	0xffffffff


	//   ....[37]....
        /*00d0*/ 	.word	0xffffffff


	//   ....[38]....
        /*00d4*/ 	.word	0xffffffff


	//   ....[39]....
        /*00d8*/ 	.word	0xffffffff


	//   ....[40]....
        /*00dc*/ 	.word	0xffffffff


	//   ....[41]....
        /*00e0*/ 	.word	0xffffffff


	//   ....[42]....
        /*00e4*/ 	.word	0xffffffff


	//   ....[43]....
        /*00e8*/ 	.word	0xffffffff


	//   ....[44]....
        /*00ec*/ 	.word	0xffffffff


	//   ....[45]....
        /*00f0*/ 	.word	0xffffffff


	//   ....[46]....
        /*00f4*/ 	.word	0xffffffff


	//   ....[47]....
        /*00f8*/ 	.word	0xffffffff


	//   ....[48]....
        /*00fc*/ 	.word	0xffffffff


	//   ....[49]....
        /*0100*/ 	.word	0xffffffff


	//   ....[50]....
        /*0104*/ 	.word	0xffffffff


	//   ....[51]....
        /*0108*/ 	.word	0xffffffff


	//   ....[52]....
        /*010c*/ 	.word	0xffffffff


	//   ....[53]....
        /*0110*/ 	.word	0xffffffff


	//   ....[54]....
        /*0114*/ 	.word	0xffffffff


	//   ....[55]....
        /*0118*/ 	.word	0xffffffff


	//   ....[56]....
        /*011c*/ 	.word	0xffffffff


	//   ....[57]....
        /*0120*/ 	.word	0xffffffff


	//   ....[58]....
        /*0124*/ 	.word	0xffffffff


	//   ....[59]....
        /*0128*/ 	.word	0xffffffff


	//   ....[60]....
        /*012c*/ 	.word	0xffffffff


	//   ....[61]....
        /*0130*/ 	.word	0xffffffff


	//   ....[62]....
        /*0134*/ 	.word	0xffffffff


	//   ....[63]....
        /*0138*/ 	.word	0xffffffff


	//   ....[64]....
        /*013c*/ 	.word	0xffffffff


	//   ....[65]....
        /*0140*/ 	.word	0xffffffff


	//   ....[66]....
        /*0144*/ 	.word	0xffffffff


	//   ....[67]....
        /*0148*/ 	.word	0xffffffff


	//   ....[68]....
        /*014c*/ 	.word	0xffffffff


	//   ....[69]....
        /*0150*/ 	.word	0xffffffff


	//   ....[70]....
        /*0154*/ 	.word	0xffffffff


	//   ....[71]....
        /*0158*/ 	.word	0xffffffff


	//   ....[72]....
        /*015c*/ 	.word	0xffffffff


	//   ....[73]....
        /*0160*/ 	.word	0xffffffff


	//   ....[74]....
        /*0164*/ 	.word	0xffffffff


	//   ....[75]....
        /*0168*/ 	.word	0xffffffff


	//   ....[76]....
        /*016c*/ 	.word	0xffffffff


	//   ....[77]....
        /*0170*/ 	.word	0xffffffff


	//   ....[78]....
        /*0174*/ 	.word	0xffffffff


	//   ....[79]....
        /*0178*/ 	.word	0xffffffff


	//   ....[80]....
        /*017c*/ 	.word	0xffffffff


	//   ....[81]....
        /*0180*/ 	.word	0xffffffff


	//   ....[82]....
        /*0184*/ 	.word	0xffffffff


	//   ....[83]....
        /*0188*/ 	.word	0xffffffff


	//   ....[84]....
        /*018c*/ 	.word	0xffffffff


	//   ....[85]....
        /*0190*/ 	.word	0xffffffff


	//   ....[86]....
        /*0194*/ 	.word	0xffffffff


	//   ....[87]....
        /*0198*/ 	.word	0xffffffff


	//   ....[88]....
        /*019c*/ 	.word	0xffffffff


	//   ....[89]....
        /*01a0*/ 	.word	0xffffffff


	//   ....[90]....
        /*01a4*/ 	.word	0xffffffff


	//   ....[91]....
        /*01a8*/ 	.word	0xffffffff


	//   ....[92]....
        /*01ac*/ 	.word	0xffffffff


	//   ....[93]....
        /*01b0*/ 	.word	0xffffffff


	//   ....[94]....
        /*01b4*/ 	.word	0xffffffff


	//   ....[95]....
        /*01b8*/ 	.word	0xffffffff


	//   ....[96]....
        /*01bc*/ 	.word	0xffffffff


	//   ....[97]....
        /*01c0*/ 	.word	0xffffffff


	//   ....[98]....
        /*01c4*/ 	.word	0xffffffff


	//   ....[99]....
        /*01c8*/ 	.word	0xffffffff


	//   ....[100]....
        /*01cc*/ 	.word	0xffffffff


	//   ....[101]....
        /*01d0*/ 	.word	0xffffffff


	//   ....[102]....
        /*01d4*/ 	.word	0xffffffff


	//   ....[103]....
        /*01d8*/ 	.word	0xffffffff


	//   ....[104]....
        /*01dc*/ 	.word	0xffffffff


	//   ....[105]....
        /*01e0*/ 	.word	0xffffffff


	//   ....[106]....
        /*01e4*/ 	.word	0xffffffff


	//   ....[107]....
        /*01e8*/ 	.word	0xffffffff


	//   ....[108]....
        /*01ec*/ 	.word	0xffffffff


	//   ....[109]....
        /*01f0*/ 	.word	0xffffffff


	//   ....[110]....
        /*01f4*/ 	.word	0xffffffff


	//   ....[111]....
        /*01f8*/ 	.word	0xffffffff


	//   ....[112]....
        /*01fc*/ 	.word	0xffffffff


	//   ....[113]....
        /*0200*/ 	.word	0xffffffff


	//   ....[114]....
        /*0204*/ 	.word	0xffffffff


	//   ....[115]....
        /*0208*/ 	.word	0xffffffff


	//   ....[116]....
        /*020c*/ 	.word	0xffffffff


	//   ....[117]....
        /*0210*/ 	.word	0xffffffff


	//   ....[118]....
        /*0214*/ 	.word	0xffffffff


	//   ....[119]....
        /*0218*/ 	.word	0xffffffff


	//   ....[120]....
        /*021c*/ 	.word	0xffffffff


	//   ....[121]....
        /*0220*/ 	.word	0xffffffff


	//   ....[122]....
        /*0224*/ 	.word	0xffffffff


	//   ....[123]....
        /*0228*/ 	.word	0xffffffff


	//   ....[124]....
        /*022c*/ 	.word	0xffffffff


	//   ....[125]....
        /*0230*/ 	.word	0xffffffff


	//   ....[126]....
        /*0234*/ 	.word	0xffffffff


	//   ....[127]....
        /*0238*/ 	.word	0xffffffff


	//   ....[128]....
        /*023c*/ 	.word	0xffffffff


	//   ....[129]....
        /*0240*/ 	.word	0xffffffff


	//   ....[130]....
        /*0244*/ 	.word	0xffffffff


	//----- nvinfo : EIATTR_COOP_GROUP_INSTR_OFFSETS
	.align		4
.L_580:
        /*0248*/ 	.byte	0x04, 0x28
        /*024a*/ 	.short	(.L_582 - .L_581)


	//   ....[0]....
.L_581:
        /*024c*/ 	.word	0x00000090


	//   ....[1]....
        /*0250*/ 	.word	0x000026c0


	//   ....[2]....
        /*0254*/ 	.word	0x00002730


	//   ....[3]....
        /*0258*/ 	.word	0x00003720


	//   ....[4]....
        /*025c*/ 	.word	0x00003730


	//   ....[5]....
        /*0260*/ 	.word	0x00004c60


	//   ....[6]....
        /*0264*/ 	.word	0x00004cd0


	//   ....[7]....
        /*0268*/ 	.word	0x00005d70


	//   ....[8]....
        /*026c*/ 	.word	0x00005d80


	//   ....[9]....
        /*0270*/ 	.word	0x00006d20


	//   ....[10]....
        /*0274*/ 	.word	0x00006d50


	//   ....[11]....
        /*0278*/ 	.word	0x00006f20


	//   ....[12]....
        /*027c*/ 	.word	0x00006f40


	//   ....[13]....
        /*0280*/ 	.word	0x00007370


	//   ....[14]....
        /*0284*/ 	.word	0x00007390


	//   ....[15]....
        /*0288*/ 	.word	0x000075c0


	//   ....[16]....
        /*028c*/ 	.word	0x000075e0


	//   ....[17]....
        /*0290*/ 	.word	0x00008500


	//   ....[18]....
        /*0294*/ 	.word	0x00008520


	//   ....[19]....
        /*0298*/ 	.word	0x00008710


	//   ....[20]....
        /*029c*/ 	.word	0x00008740


	//   ....[21]....
        /*02a0*/ 	.word	0x000088c0


	//   ....[22]....
        /*02a4*/ 	.word	0x000088f0


	//   ....[23]....
        /*02a8*/ 	.word	0x00008a70


	//   ....[24]....
        /*02ac*/ 	.word	0x00008ab0


	//   ....[25]....
        /*02b0*/ 	.word	0x00008fc0


	//   ....[26]....
        /*02b4*/ 	.word	0x00008fe0


	//   ....[27]....
        /*02b8*/ 	.word	0x00009130


	//   ....[28]....
        /*02bc*/ 	.word	0x00009140


	//   ....[29]....
        /*02c0*/ 	.word	0x00009540


	//   ....[30]....
        /*02c4*/ 	.word	0x000095b0


	//   ....[31]....
        /*02c8*/ 	.word	0x000095d0


	//   ....[32]....
        /*02cc*/ 	.word	0x00009600


	//   ....[33]....
        /*02d0*/ 	.word	0x000098f0


	//   ....[34]....
        /*02d4*/ 	.word	0x00009990


	//   ....[35]....
        /*02d8*/ 	.word	0x00009a10


	//   ....[36]....
        /*02dc*/ 	.word	0x00009a80


	//   ....[37]....
        /*02e0*/ 	.word	0x00009ec0


	//   ....[38]....
        /*02e4*/ 	.word	0x00009f10


	//   ....[39]....
        /*02e8*/ 	.word	0x00009f50


	//   ....[40]....
        /*02ec*/ 	.word	0x00009f90


	//   ....[41]....
        /*02f0*/ 	.word	0x0000a2e0


	//   ....[42]....
        /*02f4*/ 	.word	0x0000a380


	//   ....[43]....
        /*02f8*/ 	.word	0x0000a400


	//   ....[44]....
        /*02fc*/ 	.word	0x0000a470


	//   ....[45]....
        /*0300*/ 	.word	0x0000da40


	//   ....[46]....
        /*0304*/ 	.word	0x0000daa0


	//   ....[47]....
        /*0308*/ 	.word	0x0000dae0


	//   ....[48]....
        /*030c*/ 	.word	0x0000db00


	//   ....[49]....
        /*0310*/ 	.word	0x0000dcc0


	//   ....[50]....
        /*0314*/ 	.word	0x0000dd60


	//   ....[51]....
        /*0318*/ 	.word	0x0000ddb0


	//   ....[52]....
        /*031c*/ 	.word	0x0000de30


	//   ....[53]....
        /*0320*/ 	.word	0x0000e080


	//   ....[54]....
        /*0324*/ 	.word	0x0000e120


	//   ....[55]....
        /*0328*/ 	.word	0x0000e1a0


	//   ....[56]....
        /*032c*/ 	.word	0x0000e210


	//   ....[57]....
        /*0330*/ 	.word	0x0000e450


	//   ....[58]....
        /*0334*/ 	.word	0x0000e4a0


	//   ....[59]....
        /*0338*/ 	.word	0x0000e4f0


	//   ....[60]....
        /*033c*/ 	.word	0x0000e560


	//   ....[61]....
        /*0340*/ 	.word	0x00012280


	//   ....[62]....
        /*0344*/ 	.word	0x000122b0


	//   ....[63]....
        /*0348*/ 	.word	0x00012650


	//   ....[64]....
        /*034c*/ 	.word	0x00012660


	//   ....[65]....
        /*0350*/ 	.word	0x00013570


	//   ....[66]....
        /*0354*/ 	.word	0x00013590


	//   ....[67]....
        /*0358*/ 	.word	0x000136b0


	//   ....[68]....
        /*035c*/ 	.word	0x000136d0


	//   ....[69]....
        /*0360*/ 	.word	0x00013b50


	//   ....[70]....
        /*0364*/ 	.word	0x00013d30


	//   ....[71]....
        /*0368*/ 	.word	0x000142b0


	//   ....[72]....
        /*036c*/ 	.word	0x000142f0


	//   ....[73]....
        /*0370*/ 	.word	0x00014340


	//   ....[74]....
        /*0374*/ 	.word	0x00014430


	//   ....[75]....
        /*0378*/ 	.word	0x00015310


	//   ....[76]....
        /*037c*/ 	.word	0x00015330


	//   ....[77]....
        /*0380*/ 	.word	0x00015440


	//   ....[78]....
        /*0384*/ 	.word	0x00015450


	//   ....[79]....
        /*0388*/ 	.word	0x00016420


	//   ....[80]....
        /*038c*/ 	.word	0x00016440


	//   ....[81]....
        /*0390*/ 	.word	0x00016460


	//   ....[82]....
        /*0394*/ 	.word	0x00016470


	//   ....[83]....
        /*0398*/ 	.word	0x00016700


	//   ....[84]....
        /*039c*/ 	.word	0x00016720


	//   ....[85]....
        /*03a0*/ 	.word	0x00016a80


	//   ....[86]....
        /*03a4*/ 	.word	0x00016b80


	//   ....[87]....
        /*03a8*/ 	.word	0x00016c10


	//   ....[88]....
        /*03ac*/ 	.word	0x00016d50


	//   ....[89]....
        /*03b0*/ 	.word	0x000185b0


	//   ....[90]....
        /*03b4*/ 	.word	0x000185d0


	//   ....[91]....
        /*03b8*/ 	.word	0x00018760


	//   ....[92]....
        /*03bc*/ 	.word	0x00018770


	//   ....[93]....
        /*03c0*/ 	.word	0x00019750


	//   ....[94]....
        /*03c4*/ 	.word	0x00019760


	//   ....[95]....
        /*03c8*/ 	.word	0x00019770


	//   ....[96]....
        /*03cc*/ 	.word	0x00019780


	//   ....[97]....
        /*03d0*/ 	.word	0x00019b20


	//   ....[98]....
        /*03d4*/ 	.word	0x00019b40


	//   ....[99]....
        /*03d8*/ 	.word	0x00019b80


	//   ....[100]....
        /*03dc*/ 	.word	0x00019b90


	//   ....[101]....
        /*03e0*/ 	.word	0x0001b270


	//   ....[102]....
        /*03e4*/ 	.word	0x0001b2a0


	//   ....[103]....
        /*03e8*/ 	.word	0x0001b2e0


	//   ....[104]....
        /*03ec*/ 	.word	0x0001b2f0


	//   ....[105]....
        /*03f0*/ 	.word	0x0001cd80


	//   ....[106]....
        /*03f4*/ 	.word	0x0001cdc0


	//   ....[107]....
        /*03f8*/ 	.word	0x0001cdf0


	//   ....[108]....
        /*03fc*/ 	.word	0x0001ce20


	//   ....[109]....
        /*0400*/ 	.word	0x0001d040


	//   ....[110]....
        /*0404*/ 	.word	0x0001d050


	//   ....[111]....
        /*0408*/ 	.word	0x0001d250


	//   ....[112]....
        /*040c*/ 	.word	0x0001d280


	//   ....[113]....
        /*0410*/ 	.word	0x0001d440


	//   ....[114]....
        /*0414*/ 	.word	0x0001d470


	//   ....[115]....
        /*0418*/ 	.word	0x0001d630


	//   ....[116]....
        /*041c*/ 	.word	0x0001d650


	//   ....[117]....
        /*0420*/ 	.word	0x0001e000


	//   ....[118]....
        /*0424*/ 	.word	0x0001e020


	//   ....[119]....
        /*0428*/ 	.word	0x0001e1b0


	//   ....[120]....
        /*042c*/ 	.word	0x0001e1e0


	//   ....[121]....
        /*0430*/ 	.word	0x0001e370


	//   ....[122]....
        /*0434*/ 	.word	0x0001e3a0


	//   ....[123]....
        /*0438*/ 	.word	0x0001e530


	//   ....[124]....
        /*043c*/ 	.word	0x0001e550


	//   ....[125]....
        /*0440*/ 	.word	0x0001e710


	//   ....[126]....
        /*0444*/ 	.word	0x0001e770


	//   ....[127]....
        /*0448*/ 	.word	0x0001e7c0


	//   ....[128]....
        /*044c*/ 	.word	0x0001e820


	//   ....[129]....
        /*0450*/ 	.word	0x0001e870


	//   ....[130]....
        /*0454*/ 	.word	0x0001e8d0


	//----- nvinfo : EIATTR_EXIT_INSTR_OFFSETS
	.align		4
.L_582:
        /*0458*/ 	.byte	0x04, 0x1c
        /*045a*/ 	.short	(.L_584 - .L_583)


	//   ....[0]....
.L_583:
        /*045c*/ 	.word	0x00000440


	//   ....[1]....
        /*0460*/ 	.word	0x0001d660


	//   ....[2]....
        /*0464*/ 	.word	0x0001d7a0


	//   ....[3]....
        /*0468*/ 	.word	0x0001d800


	//   ....[4]....
        /*046c*/ 	.word	0x0001e560


	//   ....[5]....
        /*0470*/ 	.word	0x0001e670


	//   ....[6]....
        /*0474*/ 	.word	0x0001e6d0


	//----- nvinfo : EIATTR_CTAIDZ_USED
	.align		4
.L_584:
        /*0478*/ 	.byte	0x01, 0x04
	.zero		2


	//----- nvinfo : EIATTR_MAX_THREADS
	.align		4
        /*047c*/ 	.byte	0x04, 0x05
        /*047e*/ 	.short	(.L_586 - .L_585)
.L_585:
        /*0480*/ 	.word	0x00000100
        /*0484*/ 	.word	0x00000001
        /*0488*/ 	.word	0x00000001


	//----- nvinfo : EIATTR_CRS_STACK_SIZE
	.align		4
.L_586:
        /*048c*/ 	.byte	0x04, 0x1e
        /*048e*/ 	.short	(.L_588 - .L_587)
.L_587:
        /*0490*/ 	.word	0x00000000
.L_588:


//--------------------- .nv.info._ZN7cutlass13device_kernelIN5flash19enable_sm80_to_sm89INS1_16FlashAttnFwdSm80INS1_25CollectiveMainloopFwdSm80ILi8ELi1ELb1EN4cute5tupleIJNS5_1CILi128EEENS7_ILi64EEENS7_ILi256EEEEEELi256ENS_6half_tEfNS_4arch4Sm80ELb0ELb0ELb0ELb0ELb1ELb0ELb1ELb0EEENS1_21CollectiveEpilogueFwdINS6_IJS8_SA_S9_EEENS6_IJNS7_ILi1EEESI_SI_EEESC_SE_Li256ELb0ELb1ELb0ELb0EEENS1_19SingleTileSchedulerILb0ELb0ELb1ELi128EEEEEEEEEvNT_6ParamsE --------------------------
	.section	.nv.info._ZN7cutlass13device_kernelIN5flash19enable_sm80_to_sm89INS1_16FlashAttnFwdSm80INS1_25CollectiveMainloopFwdSm80ILi8ELi1ELb1EN4cute5tupleIJNS5_1CILi128EEENS7_ILi64EEENS7_ILi256EEEEEELi256ENS_6half_tEfNS_4arch4Sm80ELb0ELb0ELb0ELb0ELb1ELb0ELb1ELb0EEENS1_21CollectiveEpilogueFwdINS6_IJS8_SA_S9_EEENS6_IJNS7_ILi1EEESI_SI_EEESC_SE_Li256ELb0ELb1ELb0ELb0EEENS1_19SingleTileSchedulerILb0ELb0ELb1ELi128EEEEEEEEEvNT_6ParamsE,"",@"SHT_CUDA_INFO"
	.sectionflags	@""
	.align	4


	//----- nvinfo : EIATTR_CUDA_API_VERSION
	.align		4
        /*0000*/ 	.byte	0x04, 0x37
        /*0002*/ 	.short	(.L_590 - .L_589)
.L_589:
        /*0004*/ 	.word	0x00000082


	//----- nvinfo : EIATTR_SW2861232_WAR
	.align		4
.L_590:
        /*0008*/ 	.byte	0x01, 0x35
	.zero		2


	//----- nvinfo : EIATTR_PARAM_CBANK
	.align		4
        /*000c*/ 	.byte	0x04, 0x0a
        /*000e*/ 	.short	(.L_592 - .L_591)
	.align		4
.L_591:
        /*0010*/ 	.word	index@(.nv.constant0._ZN7cutlass13device_kernelIN5flash19enable_sm80_to_sm89INS1_16FlashAttnFwdSm80INS1_25CollectiveMainloopFwdSm80ILi8ELi1ELb1EN4cute5tupleIJNS5_1CILi128EEENS7_ILi64EEENS7_ILi256EEEEEELi256ENS_6half_tEfNS_4arch4Sm80ELb0ELb0ELb0ELb0ELb1ELb0ELb1ELb0EEENS1_21CollectiveEpilogueFwdINS6_IJS8_SA_S9_EEENS6_IJNS7_ILi1EEESI_SI_EEESC_SE_Li256ELb0ELb1ELb0ELb0EEENS1_19SingleTileSchedulerILb0ELb0ELb1ELi128EEEEEEEEEvNT_6ParamsE)
        /*0014*/ 	.short	0x0160
        /*0016*/ 	.short	0x0418


	//----- nvinfo : EIATTR_CBANK_PARAM_SIZE
	.align		4
.L_592:
        /*0018*/ 	.byte	0x03, 0x19
        /*001a*/ 	.short	0x0418


	//----- nvinfo : EIATTR_KPARAM_INFO
	.align		4
        /*001c*/ 	.byte	0x04, 0x17
        /*001e*/ 	.short	(.L_594 - .L_593)
.L_593:
        /*0020*/ 	.word	0x00000000
        /*0024*/ 	.short	0x0000
        /*0026*/ 	.short	0x0000
        /*0028*/ 	.byte	0x00, 0xf0, 0x61, 0x10


	//----- nvinfo : EIATTR_MAXREG_COUNT
	.align		4
.L_594:
        /*002c*/ 	.byte	0x03, 0x1b
        /*002e*/ 	.short	0x00ff


	//----- nvinfo : EIATTR_NUM_BARRIERS
	.align		4
        /*0030*/ 	.byte	0x02, 0x4c
        /*0032*/ 	.byte	0x02
	.zero		1


	//----- nvinfo : EIATTR_ANNOTATIONS
	.align		4
        /*0034*/ 	.byte	0x04, 0x55
        /*0036*/ 	.short	(.L_596 - .L_595)


	//   ....[0]....
.L_595:
        /* <DEDUP_REMOVED lines=52> */


	//----- nvinfo : EIATTR_MERCURY_ISA_VERSION
	.align		4
.L_596:
        /*0360*/ 	.byte	0x03, 0x5f
        /*0362*/ 	.short	0x0000


	//----- nvinfo : EIATTR_COOP_GROUP_MASK_REGIDS
	.align		4
        /*0364*/ 	.byte	0x04, 0x29
        /*0366*/ 	.short	(.L_598 - .L_597)


	//   ....[0]....
.L_597:
        /*0368*/ 	.word	0xffffffff


	//   ....[1]....
        /*036c*/ 	.word	0xffffffff


	//   ....[2]....
        /*0370*/ 	.word	0xffffffff


	//   ....[3]....
        /*0374*/ 	.word	0xffffffff


	//   ....[4]....
        /*0378*/ 	.word	0xffffffff


	//   ....[5]....
        /*037c*/ 	.word	0xffffffff


	//   ....[6]....
        /*0380*/ 	.word	0xffffffff


	//   ....[7]....
        /*0384*/ 	.word	0xffffffff


	//   ....[8]....
        /*0388*/ 	.word	0xffffffff


	//   ....[9]....
        /*038c*/ 	.word	0xffffffff


	//   ....[10]....
        /*0390*/ 	.word	0xffffffff


	//   ....[11]....
        /*0394*/ 	.word	0xffffffff


	//   ....[12]....
        /*0398*/ 	.word	0xffffffff


	//   ....[13]....
        /*039c*/ 	.word	0xffffffff


	//   ....[14]....
        /*03a0*/ 	.word	0xffffffff


	//   ....[15]....
        /*03a4*/ 	.word	0xffffffff


	//   ....[16]....
        /*03a8*/ 	.word	0xffffffff


	//   ....[17]....
        /*03ac*/ 	.word	0xffffffff


	//   ....[18]....
        /*03b0*/ 	.word	0xffffffff


	//   ....[19]....
        /*03b4*/ 	.word	0xffffffff


	//   ....[20]....
        /*03b8*/ 	.word	0xffffffff


	//   ....[21]....
        /*03bc*/ 	.word	0xffffffff


	//   ....[22]....
        /*03c0*/ 	.word	0xffffffff


	//   ....[23]....
        /*03c4*/ 	.word	0xffffffff


	//   ....[24]....
        /*03c8*/ 	.word	0xffffffff


	//   ....[25]....
        /*03cc*/ 	.word	0xffffffff


	//   ....[26]....
        /*03d0*/ 	.word	0xffffffff


	//   ....[27]....
        /*03d4*/ 	.word	0xffffffff


	//   ....[28]....
        /*03d8*/ 	.word	0xffffffff


	//   ....[29]....
        /*03dc*/ 	.word	0xffffffff


	//   ....[30]....
        /*03e0*/ 	.word	0xffffffff


	//   ....[31]....
        /*03e4*/ 	.word	0xffffffff


	//   ....[32]....
        /*03e8*/ 	.word	0xffffffff


	//   ....[33]....
        /*03ec*/ 	.word	0xffffffff


	//   ....[34]....
        /*03f0*/ 	.word	0xffffffff


	//   ....[35]....
        /*03f4*/ 	.word	0xffffffff


	//   ....[36]....
        /*03f8*/ 	.word	0xffffffff


	//   ....[37]....
        /*03fc*/ 	.word	0xffffffff


	//   ....[38]....
        /*0400*/ 	.word	0xffffffff


	//   ....[39]....
        /*0404*/ 	.word	0xffffffff


	//   ....[40]....
        /*0408*/ 	.word	0xffffffff


	//   ....[41]....
        /*040c*/ 	.word	0xffffffff


	//   ....[42]....
        /*0410*/ 	.word	0xffffffff


	//   ....[43]....
        /*0414*/ 	.word	0xffffffff


	//   ....[44]....
        /*0418*/ 	.word	0xffffffff


	//   ....[45]....
        /*041c*/ 	.word	0xffffffff


	//   ....[46]....
        /*0420*/ 	.word	0xffffffff


	//   ....[47]....
        /*0424*/ 	.word	0xffffffff


	//   ....[48]....
        /*0428*/ 	.word	0xffffffff


	//   ....[49]....
        /*042c*/ 	.word	0xffffffff


	//   ....[50]....
        /*0430*/ 	.word	0xffffffff


	//   ....[51]....
        /*0434*/ 	.word	0xffffffff


	//----- nvinfo : EIATTR_COOP_GROUP_INSTR_OFFSETS
	.align		4
.L_598:
        /*0438*/ 	.byte	0x04, 0x28
        /*043a*/ 	.short	(.L_600 - .L_599)


	//   ....[0]....
.L_599:
        /*043c*/ 	.word	0x00000740


	//   ....[1]....
        /*0440*/ 	.word	0x00000770


	//   ....[2]....
        /*0444*/ 	.word	0x000009a0


	//   ....[3]....
        /*0448*/ 	.word	0x000009b0


	//   ....[4]....
        /*044c*/ 	.word	0x00000b10


	//   ....[5]....
        /*0450*/ 	.word	0x00000b30


	//   ....[6]....
        /*0454*/ 	.word	0x00000db0


	//   ....[7]....
        /*0458*/ 	.word	0x00000de0


	//   ....[8]....
        /*045c*/ 	.word	0x00000fb0


	//   ....[9]....
        /*0460*/ 	.word	0x00000fd0


	//   ....[10]....
        /*0464*/ 	.word	0x00001130


	//   ....[11]....
        /*0468*/ 	.word	0x00001150


	//   ....[12]....
        /*046c*/ 	.word	0x00001940


	//   ....[13]....
        /*0470*/ 	.word	0x00001960


	//   ....[14]....
        /*0474*/ 	.word	0x00001980


	//   ....[15]....
        /*0478*/ 	.word	0x00001990


	//   ....[16]....
        /*047c*/ 	.word	0x00002c60


	//   ....[17]....
        /*0480*/ 	.word	0x00002c80


	//   ....[18]....
        /*0484*/ 	.word	0x00002e00


	//   ....[19]....
        /*0488*/ 	.word	0x00002e20


	//   ....[20]....
        /*048c*/ 	.word	0x00003540


	//   ....[21]....
        /*0490*/ 	.word	0x000035e0


	//   ....[22]....
        /*0494*/ 	.word	0x000035f0


	//   ....[23]....
        /*0498*/ 	.word	0x00003640


	//   ....[24]....
        /*049c*/ 	.word	0x00005800


	//   ....[25]....
        /*04a0*/ 	.word	0x00005810


	//   ....[26]....
        /*04a4*/ 	.word	0x000058c0


	//   ....[27]....
        /*04a8*/ 	.word	0x000058f0


	//   ....[28]....
        /*04ac*/ 	.word	0x00005c40


	//   ....[29]....
        /*04b0*/ 	.word	0x00005c50


	//   ....[30]....
        /*04b4*/ 	.word	0x00005d10


	//   ....[31]....
        /*04b8*/ 	.word	0x00005d30


	//   ....[32]....
        /*04bc*/ 	.word	0x00006cd0


	//   ....[33]....
        /*04c0*/ 	.word	0x00006cf0


	//   ....[34]....
        /*04c4*/ 	.word	0x00007370


	//   ....[35]....
        /*04c8*/ 	.word	0x00007390


	//   ....[36]....
        /*04cc*/ 	.word	0x00008ce0


	//   ....[37]....
        /*04d0*/ 	.word	0x00008cf0


	//   ....[38]....
        /*04d4*/ 	.word	0x00008d30


	//   ....[39]....
        /*04d8*/ 	.word	0x00008d50


	//   ....[40]....
        /*04dc*/ 	.word	0x0000a4d0


	//   ....[41]....
        /*04e0*/ 	.word	0x0000a4e0


	//   ....[42]....
        /*04e4*/ 	.word	0x0000a500


	//   ....[43]....
        /*04e8*/ 	.word	0x0000a510


	//   ....[44]....
        /*04ec*/ 	.word	0x0000a650


	//   ....[45]....
        /*04f0*/ 	.word	0x0000a670


	//   ....[46]....
        /*04f4*/ 	.word	0x0000a870


	//   ....[47]....
        /*04f8*/ 	.word	0x0000a8a0


	//   ....[48]....
        /*04fc*/ 	.word	0x0000aa60


	//   ....[49]....
        /*0500*/ 	.word	0x0000aa90


	//   ....[50]....
        /*0504*/ 	.word	0x0000ac50


	//   ....[51]....
        /*0508*/ 	.word	0x0000ac70


	//----- nvinfo : EIATTR_EXIT_INSTR_OFFSETS
	.align		4
.L_600:
        /*050c*/ 	.byte	0x04, 0x1c
        /*050e*/ 	.short	(.L_602 - .L_601)


	//   ....[0]....
.L_601:
        /*0510*/ 	.word	0x00000040


	//   ....[1]....
        /*0514*/ 	.word	0x0000ac80


	//   ....[2]....
        /*0518*/ 	.word	0x0000adc0


	//   ....[3]....
        /*051c*/ 	.word	0x0000ae20


	//----- nvinfo : EIATTR_CTAIDZ_USED
	.align		4
.L_602:
        /*0520*/ 	.byte	0x01, 0x04
	.zero		2


	//----- nvinfo : EIATTR_MAX_THREADS
	.align		4
        /*0524*/ 	.byte	0x04, 0x05
        /*0526*/ 	.short	(.L_604 - .L_603)
.L_603:
        /*0528*/ 	.word	0x00000100
        /*052c*/ 	.word	0x00000001
        /*0530*/ 	.word	0x00000001


	//----- nvinfo : EIATTR_CRS_STACK_SIZE
	.align		4
.L_604:
        /*0534*/ 	.byte	0x04, 0x1e
        /*0536*/ 	.short	(.L_606 - .L_605)
.L_605:
        /*0538*/ 	.word	0x00000000
.L_606:


//--------------------- .nv.info._ZN7cutlass13device_kernelIN5flash19enable_sm80_to_sm89INS1_16FlashAttnFwdSm80INS1_25CollectiveMainloopFwdSm80ILi8ELi1ELb1EN4cute5tupleIJNS5_1CILi128EEENS7_ILi64EEENS7_ILi256EEEEEELi256ENS_6half_tEfNS_4arch4Sm80ELb0ELb0ELb0ELb1ELb1ELb0ELb1ELb0EEENS1_21CollectiveEpilogueFwdINS6_IJS8_SA_S9_EEENS6_IJNS7_ILi1EEESI_SI_EEESC_SE_Li256ELb1ELb1ELb0ELb0EEENS1_19SingleTileSchedulerILb1ELb0ELb1ELi128EEEEEEEEEvNT_6ParamsE --------------------------
	.section	.nv.info._ZN7cutlass13device_kernelIN5flash19enable_sm80_to_sm89INS1_16FlashAttnFwdSm80INS1_25CollectiveMainloopFwdSm80ILi8ELi1ELb1EN4cute5tupleIJNS5_1CILi128EEENS7_ILi64EEENS7_ILi256EEEEEELi256ENS_6half_tEfNS_4arch4Sm80ELb0ELb0ELb0ELb1ELb1ELb0ELb1ELb0EEENS1_21CollectiveEpilogueFwdINS6_IJS8_SA_S9_EEENS6_IJNS7_ILi1EEESI_SI_EEESC_SE_Li256ELb1ELb1ELb0ELb0EEENS1_19SingleTileSchedulerILb1ELb0ELb1ELi128EEEEEEEEEvNT_6ParamsE,"",@"SHT_CUDA_INFO"
	.sectionflags	@""
	.align	4


	//----- nvinfo : EIATTR_CUDA_API_VERSION
	.align		4
        /*0000*/ 	.byte	0x04, 0x37
        /*0002*/ 	.short	(.L_608 - .L_607)
.L_607:
        /*0004*/ 	.word	0x00000082


	//----- nvinfo : EIATTR_SW2861232_WAR
	.align		4
.L_608:
        /*0008*/ 	.byte	0x01, 0x35
	.zero		2


	//----- nvinfo : EIATTR_PARAM_CBANK
	.align		4
        /*000c*/ 	.byte	0x04, 0x0a
        /*000e*/ 	.short	(.L_610 - .L_609)
	.align		4
.L_609:
        /*0010*/ 	.word	index@(.nv.constant0._ZN7cutlass13device_kernelIN5flash19enable_sm80_to_sm89INS1_16FlashAttnFwdSm80INS1_25CollectiveMainloopFwdSm80ILi8ELi1ELb1EN4cute5tupleIJNS5_1CILi128EEENS7_ILi64EEENS7_ILi256EEEEEELi256ENS_6half_tEfNS_4arch4Sm80ELb0ELb0ELb0ELb1ELb1ELb0ELb1ELb0EEENS1_21CollectiveEpilogueFwdINS6_IJS8_SA_S9_EEENS6_IJNS7_ILi1EEESI_SI_EEESC_SE_Li256ELb1ELb1ELb0ELb0EEENS1_19SingleTileSchedulerILb1ELb0ELb1ELi128EEEEEEEEEvNT_6ParamsE)
        /*0014*/ 	.short	0x0160
        /*0016*/ 	.short	0x0418


	//----- nvinfo : EIATTR_CBANK_PARAM_SIZE
	.align		4
.L_610:
        /*0018*/ 	.byte	0x03, 0x19
        /*001a*/ 	.short	0x0418


	//----- nvinfo : EIATTR_KPARAM_INFO
	.align		4
        /*001c*/ 	.byte	0x04, 0x17
        /*001e*/ 	.short	(.L_612 - .L_611)
.L_611:
        /*0020*/ 	.word	0x00000000
        /*0024*/ 	.short	0x0000
        /*0026*/ 	.short	0x0000
        /*0028*/ 	.byte	0x00, 0xf0, 0x61, 0x10


	//----- nvinfo : EIATTR_MAXREG_COUNT
	.align		4
.L_612:
        /*002c*/ 	.byte	0x03, 0x1b
        /*002e*/ 	.short	0x00ff


	//----- nvinfo : EIATTR_NUM_BARRIERS
	.align		4
        /*0030*/ 	.byte	0x02, 0x4c
        /*0032*/ 	.byte	0x02
	.zero		1


	//----- nvinfo : EIATTR_ANNOTATIONS
	.align		4
        /*0034*/ 	.byte	0x04, 0x55
        /*0036*/ 	.short	(.L_614 - .L_613)


	//   ....[0]....
.L_613:
        /* <DEDUP_REMOVED lines=47> */


	//----- nvinfo : EIATTR_MERCURY_ISA_VERSION
	.align		4
.L_614:
        /*0310*/ 	.byte	0x03, 0x5f
        /*0312*/ 	.short	0x0000


	//----- nvinfo : EIATTR_COOP_GROUP_MASK_REGIDS
	.align		4
        /*0314*/ 	.byte	0x04, 0x29
        /*0316*/ 	.short	(.L_616 - .L_615)


	//   ....[0]....
.L_615:
        /*0318*/ 	.word	0xffffffff


	//   ....[1]....
        /*031c*/ 	.word	0xffffffff


	//   ....[2]....
        /*0320*/ 	.word	0xffffffff


	//   ....[3]....
        /*0324*/ 	.word	0xffffffff


	//   ....[4]....
        /*0328*/ 	.word	0xffffffff


	//   ....[5]....
        /*032c*/ 	.word	0xffffffff


	//   ....[6]....
        /*0330*/ 	.word	0xffffffff


	//   ....[7]....
        /*0334*/ 	.word	0xffffffff


	//   ....[8]....
        /*0338*/ 	.word	0xffffffff


	//   ....[9]....
        /*033c*/ 	.word	0xffffffff


	//   ....[10]....
        /*0340*/ 	.word	0xffffffff


	//   ....[11]....
        /*0344*/ 	.word	0xffffffff


	//   ....[12]....
        /*0348*/ 	.word	0xffffffff


	//   ....[13]....
        /*034c*/ 	.word	0xffffffff


	//   ....[14]....
        /*0350*/ 	.word	0xffffffff


	//   ....[15]....
        /*0354*/ 	.word	0xffffffff


	//   ....[16]....
        /*0358*/ 	.word	0xffffffff


	//   ....[17]....
        /*035c*/ 	.word	0xffffffff


	//   ....[18]....
        /*0360*/ 	.word	0xffffffff


	//   ....[19]....
        /*0364*/ 	.word	0xffffffff


	//   ....[20]....
        /*0368*/ 	.word	0xffffffff


	//   ....[21]....
        /*036c*/ 	.word	0xffffffff


	//   ....[22]....
        /*0370*/ 	.word	0xffffffff


	//   ....[23]....
        /*0374*/ 	.word	0xffffffff


	//   ....[24]....
        /*0378*/ 	.word	0xffffffff


	//   ....[25]....
        /*037c*/ 	.word	0xffffffff


	//   ....[26]....
        /*0380*/ 	.word	0xffffffff


	//   ....[27]....
        /*0384*/ 	.word	0xffffffff


	//   ....[28]....
        /*0388*/ 	.word	0xffffffff


	//   ....[29]....
        /*038c*/ 	.word	0xffffffff


	//   ....[30]....
        /*0390*/ 	.word	0xffffffff


	//   ....[31]....
        /*0394*/ 	.word	0xffffffff


	//   ....[32]....
        /*0398*/ 	.word	0xffffffff


	//   ....[33]....
        /*039c*/ 	.word	0xffffffff


	//   ....[34]....
        /*03a0*/ 	.word	0xffffffff


	//   ....[35]....
        /*03a4*/ 	.word	0xffffffff


	//   ....[36]....
        /*03a8*/ 	.word	0xffffffff


	//   ....[37]....
        /*03ac*/ 	.word	0xffffffff


	//   ....[38]....
        /*03b0*/ 	.word	0xffffffff


	//   ....[39]....
        /*03b4*/ 	.word	0xffffffff


	//   ....[40]....
        /*03b8*/ 	.word	0xffffffff


	//   ....[41]....
        /*03bc*/ 	.word	0xffffffff


	//   ....[42]....
        /*03c0*/ 	.word	0xffffffff


	//   ....[43]....
        /*03c4*/ 	.word	0xffffffff


	//   ....[44]....
        /*03c8*/ 	.word	0xffffffff


	//   ....[45]....
        /*03cc*/ 	.word	0xffffffff


	//   ....[46]....
        /*03d0*/ 	.word	0xffffffff


	//   ....[47]....
        /*03d4*/ 	.word	0xffffffff


	//   ....[48]....
        /*03d8*/ 	.word	0xffffffff


	//   ....[49]....
        /*03dc*/ 	.word	0xffffffff


	//   ....[50]....
        /*03e0*/ 	.word	0xffffffff


	//   ....[51]....
        /*03e4*/ 	.word	0xffffffff


	//   ....[52]....
        /*03e8*/ 	.word	0xffffffff


	//   ....[53]....
        /*03ec*/ 	.word	0xffffffff


	//   ....[54]....
        /*03f0*/ 	.word	0xffffffff


	//   ....[55]....
        /*03f4*/ 	.word	0xffffffff


	//   ....[56]....
        /*03f8*/ 	.word	0xffffffff


	//   ....[57]....
        /*03fc*/ 	.word	0xffffffff


	//   ....[58]....
        /*0400*/ 	.word	0xffffffff


	//   ....[59]....
        /*0404*/ 	.word	0xffffffff


	//   ....[60]....
        /*0408*/ 	.word	0xffffffff


	//----- nvinfo : EIATTR_COOP_GROUP_INSTR_OFFSETS
	.align		4
.L_616:
        /*040c*/ 	.byte	0x04, 0x28
        /*040e*/ 	.short	(.L_618 - .L_617)


	//   ....[0]....
.L_617:
        /*0410*/ 	.word	0x000000a0


	//   ....[1]....
        /*0414*/ 	.word	0x00001510


	//   ....[2]....
        /*0418*/ 	.word	0x00001540


	//   ....[3]....
        /*041c*/ 	.word	0x00001600


	//   ....[4]....
        /*0420*/ 	.word	0x00001630


	//   ....[5]....
        /*0424*/ 	.word	0x00001770


	//   ....[6]....
        /*0428*/ 	.word	0x00001780


	//   ....[7]....
        /*042c*/ 	.word	0x00001920


	//   ....[8]....
        /*0430*/ 	.word	0x000019e0


	//   ....[9]....
        /*0434*/ 	.word	0x00001b20


	//   ....[10]....
        /*0438*/ 	.word	0x00001b60


	//   ....[11]....
        /*043c*/ 	.word	0x00001ba0


	//   ....[12]....
        /*0440*/ 	.word	0x00001bb0


	//   ....[13]....
        /*0444*/ 	.word	0x00001bd0


	//   ....[14]....
        /*0448*/ 	.word	0x00001c60


	//   ....[15]....
        /*044c*/ 	.word	0x00001d50


	//   ....[16]....
        /*0450*/ 	.word	0x00001da0


	//   ....[17]....
        /*0454*/ 	.word	0x00003540


	//   ....[18]....
        /*0458*/ 	.word	0x00003550


	//   ....[19]....
        /*045c*/ 	.word	0x00003620


	//   ....[20]....
        /*0460*/ 	.word	0x00003640


	//   ....[21]....
        /*0464*/ 	.word	0x00003d70


	//   ....[22]....
        /*0468*/ 	.word	0x00003e10


	//   ....[23]....
        /*046c*/ 	.word	0x00003e30


	//   ....[24]....
        /*0470*/ 	.word	0x00003e90


	//   ....[25]....
        /*0474*/ 	.word	0x00005da0


	//   ....[26]....
        /*0478*/ 	.word	0x00005db0


	//   ....[27]....
        /*047c*/ 	.word	0x00005e30


	//   ....[28]....
        /*0480*/ 	.word	0x00005e40


	//   ....[29]....
        /*0484*/ 	.word	0x00006220


	//   ....[30]....
        /*0488*/ 	.word	0x00006230


	//   ....[31]....
        /*048c*/ 	.word	0x00006280


	//   ....[32]....
        /*0490*/ 	.word	0x000062a0


	//   ....[33]....
        /*0494*/ 	.word	0x00007280


	//   ....[34]....
        /*0498*/ 	.word	0x000072a0


	//   ....[35]....
        /*049c*/ 	.word	0x00007940


	//   ....[36]....
        /*04a0*/ 	.word	0x00007960


	//   ....[37]....
        /*04a4*/ 	.word	0x00009160


	//   ....[38]....
        /*04a8*/ 	.word	0x00009170


	//   ....[39]....
        /*04ac*/ 	.word	0x000091a0


	//   ....[40]....
        /*04b0*/ 	.word	0x000091c0


	//   ....[41]....
        /*04b4*/ 	.word	0x0000ac30


	//   ....[42]....
        /*04b8*/ 	.word	0x0000ac70


	//   ....[43]....
        /*04bc*/ 	.word	0x0000acd0


	//   ....[44]....
        /*04c0*/ 	.word	0x0000ad00


	//   ....[45]....
        /*04c4*/ 	.word	0x0000af30


	//   ....[46]....
        /*04c8*/ 	.word	0x0000af40


	//   ....[47]....
        /*04cc*/ 	.word	0x0000b140


	//   ....[48]....
        /*04d0*/ 	.word	0x0000b170


	//   ....[49]....
        /*04d4*/ 	.word	0x0000b330


	//   ....[50]....
        /*04d8*/ 	.word	0x0000b360


	//   ....[51]....
        /*04dc*/ 	.word	0x0000b520


	//   ....[52]....
        /*04e0*/ 	.word	0x0000b540


	//   ....[53]....
        /*04e4*/ 	.word	0x0000bec0


	//   ....[54]....
        /*04e8*/ 	.word	0x0000bee0


	//   ....[55]....
        /*04ec*/ 	.word	0x0000c0a0


	//   ....[56]....
        /*04f0*/ 	.word	0x0000c0d0


	//   ....[57]....
        /*04f4*/ 	.word	0x0000c260


	//   ....[58]....
        /*04f8*/ 	.word	0x0000c290


	//   ....[59]....
        /*04fc*/ 	.word	0x0000c420


	//   ....[60]....
        /*0500*/ 	.word	0x0000c440


	//----- nvinfo : EIATTR_EXIT_INSTR_OFFSETS
	.align		4
.L_618:
        /*0504*/ 	.byte	0x04, 0x1c
        /*0506*/ 	.short	(.L_620 - .L_619)


	//   ....[0]....
.L_619:
        /*0508*/ 	.word	0x00000450


	//   ....[1]....
        /*050c*/ 	.word	0x0000b550


	//   ....[2]....
        /*0510*/ 	.word	0x0000b690


	//   ....[3]....
        /*0514*/ 	.word	0x0000b6f0


	//   ....[4]....
        /*0518*/ 	.word	0x0000c450


	//   ....[5]....
        /*051c*/ 	.word	0x0000c560


	//   ....[6]....
        /*0520*/ 	.word	0x0000c5c0


	//----- nvinfo : EIATTR_CTAIDZ_USED
	.align		4
.L_620:
        /*0524*/ 	.byte	0x01, 0x04
	.zero		2


	//----- nvinfo : EIATTR_MAX_THREADS
	.align		4
        /*0528*/ 	.byte	0x04, 0x05
        /*052a*/ 	.short	(.L_622 - .L_621)
.L_621:
        /*052c*/ 	.word	0x00000100
        /*0530*/ 	.word	0x00000001
        /*0534*/ 	.word	0x00000001


	//----- nvinfo : EIATTR_CRS_STACK_SIZE
	.align		4
.L_622:
        /*0538*/ 	.byte	0x04, 0x1e
        /*053a*/ 	.short	(.L_624 - .L_623)
.L_623:
        /*053c*/ 	.word	0x00000000
.L_624:


//--------------------- .nv.info._ZN7cutlass13device_kernelIN5flash19enable_sm80_to_sm89INS1_16FlashAttnFwdSm80INS1_25CollectiveMainloopFwdSm80ILi8ELi1ELb0EN4cute5tupleIJNS5_1CILi128EEENS7_ILi32EEENS7_ILi256EEEEEELi256ENS_6half_tEfNS_4arch4Sm80ELb0ELb0ELb0ELb1ELb1ELb1ELb1ELb0EEENS1_21CollectiveEpilogueFwdINS6_IJS8_SA_S9_EEENS6_IJNS7_ILi1EEESI_SI_EEESC_SE_Li256ELb1ELb1ELb0ELb0EEENS1_19SingleTileSchedulerILb1ELb0ELb1ELi128EEEEEEEEEvNT_6ParamsE --------------------------
	.section	.nv.info._ZN7cutlass13device_kernelIN5flash19enable_sm80_to_sm89INS1_16FlashAttnFwdSm80INS1_25CollectiveMainloopFwdSm80ILi8ELi1ELb0EN4cute5tupleIJNS5_1CILi128EEENS7_ILi32EEENS7_ILi256EEEEEELi256ENS_6half_tEfNS_4arch4Sm80ELb0ELb0ELb0ELb1ELb1ELb1ELb1ELb0EEENS1_21CollectiveEpilogueFwdINS6_IJS8_SA_S9_EEENS6_IJNS7_ILi1EEESI_SI_EEESC_SE_Li256ELb1ELb1ELb0ELb0EEENS1_19SingleTileSchedulerILb1ELb0ELb1ELi128EEEEEEEEEvNT_6ParamsE,"",@"SHT_CUDA_INFO"
	.sectionflags	@""
	.align	4


	//----- nvinfo : EIATTR_CUDA_API_VERSION
	.align		4
        /*0000*/ 	.byte	0x04, 0x37
        /*0002*/ 	.short	(.L_626 - .L_625)
.L_625:
        /*0004*/ 	.word	0x00000082


	//----- nvinfo : EIATTR_SW2861232_WAR
	.align		4
.L_626:
        /*0008*/ 	.byte	0x01, 0x35
	.zero		2


	//----- nvinfo : EIATTR_PARAM_CBANK
	.align		4
        /*000c*/ 	.byte	0x04, 0x0a
        /*000e*/ 	.short	(.L_628 - .L_627)
	.align		4
.L_627:
        /*0010*/ 	.word	index@(.nv.constant0._ZN7cutlass13device_kernelIN5flash19enable_sm80_to_sm89INS1_16FlashAttnFwdSm80INS1_25CollectiveMainloopFwdSm80ILi8ELi1ELb0EN4cute5tupleIJNS5_1CILi128EEENS7_ILi32EEENS7_ILi256EEEEEELi256ENS_6half_tEfNS_4arch4Sm80ELb0ELb0ELb0ELb1ELb1ELb1ELb1ELb0EEENS1_21CollectiveEpilogueFwdINS6_IJS8_SA_S9_EEENS6_IJNS7_ILi1EEESI_SI_EEESC_SE_Li256ELb1ELb1ELb0ELb0EEENS1_19SingleTileSchedulerILb1ELb0ELb1ELi128EEEEEEEEEvNT_6ParamsE)
        /*0014*/ 	.short	0x0160
        /*0016*/ 	.short	0x0418


	//----- nvinfo : EIATTR_CBANK_PARAM_SIZE
	.align		4
.L_628:
        /*0018*/ 	.byte	0x03, 0x19
        /*001a*/ 	.short	0x0418


	//----- nvinfo : EIATTR_KPARAM_INFO
	.align		4
        /*001c*/ 	.byte	0x04, 0x17
        /*001e*/ 	.short	(.L_630 - .L_629)
.L_629:
        /*0020*/ 	.word	0x00000000
        /*0024*/ 	.short	0x0000
        /*0026*/ 	.short	0x0000
        /*0028*/ 	.byte	0x00, 0xf0, 0x61, 0x10


	//----- nvinfo : EIATTR_MAXREG_COUNT
	.align		4
.L_630:
        /*002c*/ 	.byte	0x03, 0x1b
        /*002e*/ 	.short	0x00ff


	//----- nvinfo : EIATTR_NUM_BARRIERS
	.align		4
        /*0030*/ 	.byte	0x02, 0x4c
        /*0032*/ 	.byte	0x02
	.zero		1


	//----- nvinfo : EIATTR_MERCURY_ISA_VERSION
	.align		4
        /*0034*/ 	.byte	0x03, 0x5f
        /*0036*/ 	.short	0x0000


	//----- nvinfo : EIATTR_COOP_GROUP_MASK_REGIDS
	.align		4
        /*0038*/ 	.byte	0x04, 0x29
        /*003a*/ 	.short	(.L_632 - .L_631)


	//   ....[0]....
.L_631:
        /*003c*/ 	.word	0xffffffff


	//   ....[1]....
        /*0040*/ 	.word	0xffffffff


	//   ....[2]....
        /*0044*/ 	.word	0xffffffff


	//   ....[3]....
        /*0048*/ 	.word	0xffffffff


	//   ....[4]....
        /*004c*/ 	.word	0xffffffff


	//   ....[5]....
        /*0050*/ 	.word	0xffffffff


	//   ....[6]....
        /*0054*/ 	.word	0xffffffff


	//   ....[7]....
        /*0058*/ 	.word	0xffffffff


	//   ....[8]....
        /*005c*/ 	.word	0xffffffff


	//   ....[9]....
        /*0060*/ 	.word	0xffffffff


	//   ....[10]....
        /*0064*/ 	.word	0xffffffff


	//   ....[11]....
        /*0068*/ 	.word	0xffffffff


	//   ....[12]....
        /*006c*/ 	.word	0xffffffff


	//   ....[13]....
        /*0070*/ 	.word	0xffffffff


	//   ....[14]....
        /*0074*/ 	.word	0xffffffff


	//   ....[15]....
        /*0078*/ 	.word	0xffffffff


	//   ....[16]....
        /*007c*/ 	.word	0xffffffff


	//   ....[17]....
        /*0080*/ 	.word	0xffffffff


	//   ....[18]....
        /*0084*/ 	.word	0xffffffff


	//   ....[19]....
        /*0088*/ 	.word	0xffffffff


	//   ....[20]....
        /*008c*/ 	.word	0xffffffff


	//   ....[21]....
        /*0090*/ 	.word	0xffffffff


	//   ....[22]....
        /*0094*/ 	.word	0xffffffff


	//   ....[23]....
        /*0098*/ 	.word	0xffffffff


	//   ....[24]....
        /*009c*/ 	.word	0xffffffff


	//   ....[25]....
        /*00a0*/ 	.word	0xffffffff


	//   ....[26]....
        /*00a4*/ 	.word	0xffffffff


	//   ....[27]....
        /*00a8*/ 	.word	0xffffffff


	//   ....[28]....
        /*00ac*/ 	.word	0xffffffff


	//   ....[29]....
        /*00b0*/ 	.word	0xffffffff


	//   ....[30]....
        /*00b4*/ 	.word	0xffffffff


	//   ....[31]....
        /*00b8*/ 	.word	0xffffffff


	//   ....[32]....
        /*00bc*/ 	.word	0xffffffff


	//   ....[33]....
        /*00c0*/ 	.word	0xffffffff


	//   ....[34]....
        /*00c4*/ 	.word	0xffffffff


	//   ....[35]....
        /*00c8*/ 	.word	0xffffffff


	//   ....[36]....
        /*00cc*/ 	.word	0xffffffff


	//   ....[37]....
        /*00d0*/ 	.word	0xffffffff


	//   ....[38]....
        /*00d4*/ 	.word	0xffffffff


	//   ....[39]....
        /*00d8*/ 	.word	0xffffffff


	//   ....[40]....
        /*00dc*/ 	.word	0xffffffff


	//   ....[41]....
        /*00e0*/ 	.word	0xffffffff


	//   ....[42]....
        /*00e4*/ 	.word	0xffffffff


	//   ....[43]....
        /*00e8*/ 	.word	0xffffffff


	//   ....[44]....
        /*00ec*/ 	.word	0xffffffff


	//   ....[45]....
        /*00f0*/ 	.word	0xffffffff


	//   ....[46]....
        /*00f4*/ 	.word	0xffffffff


	//   ....[47]....
        /*00f8*/ 	.word	0xffffffff


	//   ....[48]....
        /*00fc*/ 	.word	0xffffffff


	//   ....[49]....
        /*0100*/ 	.word	0xffffffff


	//   ....[50]....
        /*0104*/ 	.word	0xffffffff


	//   ....[51]....
        /*0108*/ 	.word	0xffffffff


	//   ....[52]....
        /*010c*/ 	.word	0xffffffff


	//   ....[53]....
        /*0110*/ 	.word	0xffffffff


	//   ....[54]....
        /*0114*/ 	.word	0xffffffff


	//   ....[55]....
        /*0118*/ 	.word	0xffffffff


	//   ....[56]....
        /*011c*/ 	.word	0xffffffff


	//   ....[57]....
        /*0120*/ 	.word	0xffffffff


	//   ....[58]....
        /*0124*/ 	.word	0xffffffff


	//----- nvinfo : EIATTR_COOP_GROUP_INSTR_OFFSETS
	.align		4
.L_632:
        /*0128*/ 	.byte	0x04, 0x28
        /*012a*/ 	.short	(.L_634 - .L_633)


	//   ....[0]....
.L_633:
        /*012c*/ 	.word	0x00000090


	//   ....[1]....
        /*0130*/ 	.word	0x00001f60


	//   ....[2]....
        /*0134*/ 	.word	0x00001f70


	//   ....[3]....
        /*0138*/ 	.word	0x00003130


	//   ....[4]....
        /*013c*/ 	.word	0x00003140


	//   ....[5]....
        /*0140*/ 	.word	0x00004210


	//   ....[6]....
        /*0144*/ 	.word	0x00004230


	//   ....[7]....
        /*0148*/ 	.word	0x00004600


	//   ....[8]....
        /*014c*/ 	.word	0x00004620


	//   ....[9]....
        /*0150*/ 	.word	0x000052d0


	//   ....[10]....
        /*0154*/ 	.word	0x00005300


	//   ....[11]....
        /*0158*/ 	.word	0x00005560


	//   ....[12]....
        /*015c*/ 	.word	0x00005590


	//   ....[13]....
        /*0160*/ 	.word	0x00005700


	//   ....[14]....
        /*0164*/ 	.word	0x00005730


	//   ....[15]....
        /*0168*/ 	.word	0x000058a0


	//   ....[16]....
        /*016c*/ 	.word	0x000058e0


	//   ....[17]....
        /*0170*/ 	.word	0x00005da0


	//   ....[18]....
        /*0174*/ 	.word	0x00005df0


	//   ....[19]....
        /*0178*/ 	.word	0x0000cce0


	//   ....[20]....
        /*017c*/ 	.word	0x0000cd20


	//   ....[21]....
        /*0180*/ 	.word	0x0000d8f0


	//   ....[22]....
        /*0184*/ 	.word	0x0000d900


	//   ....[23]....
        /*0188*/ 	.word	0x0000de60


	//   ....[24]....
        /*018c*/ 	.word	0x0000deb0


	//   ....[25]....
        /*0190*/ 	.word	0x0000ded0


	//   ....[26]....
        /*0194*/ 	.word	0x0000def0


	//   ....[27]....
        /*0198*/ 	.word	0x0000ea30


	//   ....[28]....
        /*019c*/ 	.word	0x0000ea40


	//   ....[29]....
        /*01a0*/ 	.word	0x0000ec60


	//   ....[30]....
        /*01a4*/ 	.word	0x0000ec70


	//   ....[31]....
        /*01a8*/ 	.word	0x0000f5e0


	//   ....[32]....
        /*01ac*/ 	.word	0x0000f600


	//   ....[33]....
        /*01b0*/ 	.word	0x0000f6a0


	//   ....[34]....
        /*01b4*/ 	.word	0x0000f6b0


	//   ....[35]....
        /*01b8*/ 	.word	0x00010870


	//   ....[36]....
        /*01bc*/ 	.word	0x000108a0


	//   ....[37]....
        /*01c0*/ 	.word	0x000108f0


	//   ....[38]....
        /*01c4*/ 	.word	0x00010900


	//   ....[39]....
        /*01c8*/ 	.word	0x00012380


	//   ....[40]....
        /*01cc*/ 	.word	0x000123c0


	//   ....[41]....
        /*01d0*/ 	.word	0x000123f0


	//   ....[42]....
        /*01d4*/ 	.word	0x00012420


	//   ....[43]....
        /*01d8*/ 	.word	0x00012660


	//   ....[44]....
        /*01dc*/ 	.word	0x00012670


	//   ....[45]....
        /*01e0*/ 	.word	0x00012870


	//   ....[46]....
        /*01e4*/ 	.word	0x000128a0


	//   ....[47]....
        /*01e8*/ 	.word	0x00012a60


	//   ....[48]....
        /*01ec*/ 	.word	0x00012a90


	//   ....[49]....
        /*01f0*/ 	.word	0x00012c50


	//   ....[50]....
        /*01f4*/ 	.word	0x00012c70


	//   ....[51]....
        /*01f8*/ 	.word	0x00013610


	//   ....[52]....
        /*01fc*/ 	.word	0x00013640


	//   ....[53]....
        /*0200*/ 	.word	0x000137d0


	//   ....[54]....
        /*0204*/ 	.word	0x00013800


	//   ....[55]....
        /*0208*/ 	.word	0x00013990


	//   ....[56]....
        /*020c*/ 	.word	0x000139c0


	//   ....[57]....
        /*0210*/ 	.word	0x00013b50


	//   ....[58]....
        /*0214*/ 	.word	0x00013b70


	//----- nvinfo : EIATTR_EXIT_INSTR_OFFSETS
	.align		4
.L_634:
        /*0218*/ 	.byte	0x04, 0x1c
        /*021a*/ 	.short	(.L_636 - .L_635)


	//   ....[0]....
.L_635:
        /*021c*/ 	.word	0x00000440


	//   ....[1]....
        /*0220*/ 	.word	0x00012c80


	//   ....[2]....
        /*0224*/ 	.word	0x00012dc0


	//   ....[3]....
        /*0228*/ 	.word	0x00012e20


	//   ....[4]....
        /*022c*/ 	.word	0x00013b80


	//   ....[5]....
        /*0230*/ 	.word	0x00013c90


	//   ....[6]....
        /*0234*/ 	.word	0x00013cf0


	//----- nvinfo : EIATTR_CTAIDZ_USED
	.align		4
.L_636:
        /*0238*/ 	.byte	0x01, 0x04
	.zero		2


	//----- nvinfo : EIATTR_MAX_THREADS
	.align		4
        /*023c*/ 	.byte	0x04, 0x05
        /*023e*/ 	.short	(.L_638 - .L_637)
.L_637:
        /*0240*/ 	.word	0x00000100
        /*0244*/ 	.word	0x00000001
        /*0248*/ 	.word	0x00000001


	//----- nvinfo : EIATTR_CRS_STACK_SIZE
	.align		4
.L_638:
        /*024c*/ 	.byte	0x04, 0x1e
        /*024e*/ 	.short	(.L_640 - .L_639)
.L_639:
        /*0250*/ 	.word	0x00000000
.L_640:


//--------------------- .nv.info._ZN7cutlass13device_kernelIN5flash19enable_sm80_to_sm89INS1_16FlashAttnFwdSm80INS1_25CollectiveMainloopFwdSm80ILi8ELi1ELb1EN4cute5tupleIJNS5_1CILi128EEENS7_ILi48EEENS7_ILi256EEEEEELi256ENS_6half_tEfNS_4arch4Sm80ELb0ELb1ELb0ELb0ELb1ELb0ELb1ELb0EEENS1_21CollectiveEpilogueFwdINS6_IJS8_SA_S9_EEENS6_IJNS7_ILi1EEESI_SI_EEESC_SE_Li256ELb0ELb1ELb0ELb0EEENS1_19SingleTileSchedulerILb0ELb0ELb1ELi128EEEEEEEEEvNT_6ParamsE --------------------------
	.section	.nv.info._ZN7cutlass13device_kernelIN5flash19enable_sm80_to_sm89INS1_16FlashAttnFwdSm80INS1_25CollectiveMainloopFwdSm80ILi8ELi1ELb1EN4cute5tupleIJNS5_1CILi128EEENS7_ILi48EEENS7_ILi256EEEEEELi256ENS_6half_tEfNS_4arch4Sm80ELb0ELb1ELb0ELb0ELb1ELb0ELb1ELb0EEENS1_21CollectiveEpilogueFwdINS6_IJS8_SA_S9_EEENS6_IJNS7_ILi1EEESI_SI_EEESC_SE_Li256ELb0ELb1ELb0ELb0EEENS1_19SingleTileSchedulerILb0ELb0ELb1ELi128EEEEEEEEEvNT_6ParamsE,"",@"SHT_CUDA_INFO"
	.sectionflags	@""
	.align	4


	//----- nvinfo : EIATTR_CUDA_API_VERSION
	.align		4
        /*0000*/ 	.byte	0x04, 0x37
        /*0002*/ 	.short	(.L_642 - .L_641)
.L_641:
        /*0004*/ 	.word	0x00000082


	//----- nvinfo : EIATTR_SW2861232_WAR
	.align		4
.L_642:
        /*0008*/ 	.byte	0x01, 0x35
	.zero		2


	//----- nvinfo : EIATTR_PARAM_CBANK
	.align		4
        /*000c*/ 	.byte	0x04, 0x0a
        /*000e*/ 	.short	(.L_644 - .L_643)
	.align		4
.L_643:
        /*0010*/ 	.word	index@(.nv.constant0._ZN7cutlass13device_kernelIN5flash19enable_sm80_to_sm89INS1_16FlashAttnFwdSm80INS1_25CollectiveMainloopFwdSm80ILi8ELi1ELb1EN4cute5tupleIJNS5_1CILi128EEENS7_ILi48EEENS7_ILi256EEEEEELi256ENS_6half_tEfNS_4arch4Sm80ELb0ELb1ELb0ELb0ELb1ELb0ELb1ELb0EEENS1_21CollectiveEpilogueFwdINS6_IJS8_SA_S9_EEENS6_IJNS7_ILi1EEESI_SI_EEESC_SE_Li256ELb0ELb1ELb0ELb0EEENS1_19SingleTileSchedulerILb0ELb0ELb1ELi128EEEEEEEEEvNT_6ParamsE)
        /*0014*/ 	.short	0x0160
        /*0016*/ 	.short	0x0418


	//----- nvinfo : EIATTR_CBANK_PARAM_SIZE
	.align		4
.L_644:
        /*0018*/ 	.byte	0x03, 0x19
        /*001a*/ 	.short	0x0418


	//----- nvinfo : EIATTR_KPARAM_INFO
	.align		4
        /*001c*/ 	.byte	0x04, 0x17
        /*001e*/ 	.short	(.L_646 - .L_645)
.L_645:
        /*0020*/ 	.word	0x00000000
        /*0024*/ 	.short	0x0000
        /*0026*/ 	.short	0x0000
        /*0028*/ 	.byte	0x00, 0xf0, 0x61, 0x10


	//----- nvinfo : EIATTR_MAXREG_COUNT
	.align		4
.L_646:
        /*002c*/ 	.byte	0x03, 0x1b
        /*002e*/ 	.short	0x00ff


	//----- nvinfo : EIATTR_NUM_BARRIERS
	.align		4
        /*0030*/ 	.byte	0x02, 0x4c
        /*0032*/ 	.byte	0x02
	.zero		1


	//----- nvinfo : EIATTR_ANNOTATIONS
	.align		4
        /*0034*/ 	.byte	0x04, 0x55
        /*0036*/ 	.short	(.L_648 - .L_647)


	//   ....[0]....
.L_647:
        /* <DEDUP_REMOVED lines=101> */


	//----- nvinfo : EIATTR_MERCURY_ISA_VERSION
	.align		4
.L_648:
        /*0678*/ 	.byte	0x03, 0x5f
        /*067a*/ 	.short	0x0000


	//----- nvinfo : EIATTR_COOP_GROUP_MASK_REGIDS
	.align		4
        /*067c*/ 	.byte	0x04, 0x29
        /*067e*/ 	.short	(.L_650 - .L_649)


	//   ....[0]....
.L_649:
        /*0680*/ 	.word	0xffffffff


	//   ....[1]....
        /*0684*/ 	.word	0xffffffff


	//   ....[2]....
        /*0688*/ 	.word	0xffffffff


	//   ....[3]....
        /*068c*/ 	.word	0xffffffff


	//   ....[4]....
        /*0690*/ 	.word	0xffffffff


	//   ....[5]....
        /*0694*/ 	.word	0xffffffff


	//   ....[6]....
        /*0698*/ 	.word	0xffffffff


	//   ....[7]....
        /*069c*/ 	.word	0xffffffff


	//   ....[8]....
        /*06a0*/ 	.word	0xffffffff


	//   ....[9]....
        /*06a4*/ 	.word	0xffffffff


	//   ....[10]....
        /*06a8*/ 	.word	0xffffffff


	//   ....[11]....
        /*06ac*/ 	.word	0xffffffff


	//   ....[12]....
        /*06b0*/ 	.word	0xffffffff


	//   ....[13]....
        /*06b4*/ 	.word	0xffffffff


	//   ....[14]....
        /*06b8*/ 	.word	0xffffffff


	//   ....[15]....
        /*06bc*/ 	.word	0xffffffff


	//   ....[16]....
        /*06c0*/ 	.word	0xffffffff


	//   ....[17]....
        /*06c4*/ 	.word	0xffffffff


	//   ....[18]....
        /*06c8*/ 	.word	0xffffffff


	//   ....[19]....
        /*06cc*/ 	.word	0xffffffff


	//   ....[20]....
        /*06d0*/ 	.word	0xffffffff


	//   ....[21]....
        /*06d4*/ 	.word	0xffffffff


	//   ....[22]....
        /*06d8*/ 	.word	0xffffffff


	//   ....[23]....
        /*06dc*/ 	.word	0xffffffff


	//   ....[24]....
        /*06e0*/ 	.word	0xffffffff


	//   ....[25]....
        /*06e4*/ 	.word	0xffffffff


	//   ....[26]....
        /*06e8*/ 	.word	0xffffffff


	//   ....[27]....
        /*06ec*/ 	.word	0xffffffff


	//   ....[28]....
        /*06f0*/ 	.word	0xffffffff


	//   ....[29]....
        /*06f4*/ 	.word	0xffffffff


	//   ....[30]....
        /*06f8*/ 	.word	0xffffffff


	//   ....[31]....
        /*06fc*/ 	.word	0xffffffff


	//   ....[32]....
        /*0700*/ 	.word	0xffffffff


	//   ....[33]....
        /*0704*/ 	.word	0xffffffff


	//   ....[34]....
        /*0708*/ 	.word	0xffffffff


	//   ....[35]....
        /*070c*/ 	.word	0xffffffff


	//   ....[36]....
        /*0710*/ 	.word	0xffffffff


	//   ....[37]....
        /*0714*/ 	.word	0xffffffff


	//   ....[38]....
        /*0718*/ 	.word	0xffffffff


	//   ....[39]....
        /*071c*/ 	.word	0xffffffff


	//   ....[40]....
        /*0720*/ 	.word	0xffffffff


	//   ....[41]....
        /*0724*/ 	.word	0xffffffff


	//   ....[42]....
        /*0728*/ 	.word	0xffffffff


	//   ....[43]....
        /*072c*/ 	.word	0xffffffff


	//   ....[44]....
        /*0730*/ 	.word	0xffffffff


	//   ....[45]....
        /*0734*/ 	.word	0xffffffff


	//   ....[46]....
        /*0738*/ 	.word	0xffffffff


	//   ....[47]....
        /*073c*/ 	.word	0xffffffff


	//   ....[48]....
        /*0740*/ 	.word	0xffffffff


	//   ....[49]....
        /*0744*/ 	.word	0xffffffff


	//   ....[50]....
        /*0748*/ 	.word	0xffffffff


	//   ....[51]....
        /*074c*/ 	.word	0xffffffff


	//   ....[52]....
        /*0750*/ 	.word	0xffffffff


	//   ....[53]....
        /*0754*/ 	.word	0xffffffff


	//   ....[54]....
        /*0758*/ 	.word	0xffffffff


	//   ....[55]....
        /*075c*/ 	.word	0xffffffff


	//   ....[56]....
        /*0760*/ 	.word	0xffffffff


	//   ....[57]....
        /*0764*/ 	.word	0xffffffff


	//   ....[58]....
        /*0768*/ 	.word	0xffffffff


	//   ....[59]....
        /*076c*/ 	.word	0xffffffff


	//   ....[60]....
        /*0770*/ 	.word	0xffffffff


	//   ....[61]....
        /*0774*/ 	.word	0xffffffff


	//   ....[62]....
        /*0778*/ 	.word	0xffffffff


	//   ....[63]....
        /*077c*/ 	.word	0xffffffff


	//   ....[64]....
        /*0780*/ 	.word	0xffffffff


	//   ....[65]....
        /*0784*/ 	.word	0xffffffff


	//   ....[66]....
        /*0788*/ 	.word	0xffffffff


	//   ....[67]....
        /*078c*/ 	.word	0xffffffff


	//   ....[68]....
        /*0790*/ 	.word	0xffffffff


	//   ....[69]....
        /*0794*/ 	.word	0xffffffff


	//   ....[70]....
        /*0798*/ 	.word	0xffffffff


	//   ....[71]....
        /*079c*/ 	.word	0xffffffff


	//   ....[72]....
        /*07a0*/ 	.word	0xffffffff


	//   ....[73]....
        /*07a4*/ 	.word	0xffffffff


	//   ....[74]....
        /*07a8*/ 	.word	0xffffffff


	//   ....[75]....
        /*07ac*/ 	.word	0xffffffff


	//   ....[76]....
        /*07b0*/ 	.word	0xffffffff


	//   ....[77]....
        /*07b4*/ 	.word	0xffffffff


	//   ....[78]....
        /*07b8*/ 	.word	0xffffffff


	//   ....[79]....
        /*07bc*/ 	.word	0xffffffff


	//   ....[80]....
        /*07c0*/ 	.word	0xffffffff


	//   ....[81]....
        /*07c4*/ 	.word	0xffffffff


	//   ....[82]....
        /*07c8*/ 	.word	0xffffffff


	//   ....[83]....
        /*07cc*/ 	.word	0xffffffff


	//   ....[84]....
        /*07d0*/ 	.word	0xffffffff


	//   ....[85]....
        /*07d4*/ 	.word	0xffffffff


	//   ....[86]....
        /*07d8*/ 	.word	0xffffffff


	//   ....[87]....
        /*07dc*/ 	.word	0xffffffff


	//   ....[88]....
        /*07e0*/ 	.word	0xffffffff


	//   ....[89]....
        /*07e4*/ 	.word	0xffffffff


	//   ....[90]....
        /*07e8*/ 	.word	0xffffffff


	//   ....[91]....
        /*07ec*/ 	.word	0xffffffff


	//   ....[92]....
        /*07f0*/ 	.word	0xffffffff


	//   ....[93]....
        /*07f4*/ 	.word	0xffffffff


	//   ....[94]....
        /*07f8*/ 	.word	0xffffffff


	//   ....[95]....
        /*07fc*/ 	.word	0xffffffff


	//   ....[96]....
        /*0800*/ 	.word	0xffffffff


	//   ....[97]....
        /*0804*/ 	.word	0xffffffff


	//----- nvinfo : EIATTR_COOP_GROUP_INSTR_OFFSETS
	.align		4
.L_650:
        /*0808*/ 	.byte	0x04, 0x28
        /*080a*/ 	.short	(.L_652 - .L_651)


	//   ....[0]....
.L_651:
        /*080c*/ 	.word	0x000012c0


	//   ....[1]....
        /*0810*/ 	.word	0x000012f0


	//   ....[2]....
        /*0814*/ 	.word	0x00001330


	//   ....[3]....
        /*0818*/ 	.word	0x000013d0


	//   ....[4]....
        /*081c*/ 	.word	0x00001570


	//   ....[5]....
        /*0820*/ 	.word	0x00001590


	//   ....[6]....
        /*0824*/ 	.word	0x000015a0


	//   ....[7]....
        /*0828*/ 	.word	0x000015b0


	//   ....[8]....
        /*082c*/ 	.word	0x00001700


	//   ....[9]....
        /*0830*/ 	.word	0x00001720


	//   ....[10]....
        /*0834*/ 	.word	0x000019f0


	//   ....[11]....
        /*0838*/ 	.word	0x00001a00


	//   ....[12]....
        /*083c*/ 	.word	0x00001d60


	//   ....[13]....
        /*0840*/ 	.word	0x00001d90


	//   ....[14]....
        /*0844*/ 	.word	0x00002180


	//   ....[15]....
        /*0848*/ 	.word	0x00002190


	//   ....[16]....
        /*084c*/ 	.word	0x00003180


	//   ....[17]....
        /*0850*/ 	.word	0x00003190


	//   ....[18]....
        /*0854*/ 	.word	0x00003210


	//   ....[19]....
        /*0858*/ 	.word	0x00003230


	//   ....[20]....
        /*085c*/ 	.word	0x00003560


	//   ....[21]....
        /*0860*/ 	.word	0x000037d0


	//   ....[22]....
        /*0864*/ 	.word	0x00004410


	//   ....[23]....
        /*0868*/ 	.word	0x00004470


	//   ....[24]....
        /*086c*/ 	.word	0x00004490


	//   ....[25]....
        /*0870*/ 	.word	0x00004580


	//   ....[26]....
        /*0874*/ 	.word	0x000060b0


	//   ....[27]....
        /*0878*/ 	.word	0x000060c0


	//   ....[28]....
        /*087c*/ 	.word	0x00006200


	//   ....[29]....
        /*0880*/ 	.word	0x00006210


	//   ....[30]....
        /*0884*/ 	.word	0x00006f90


	//   ....[31]....
        /*0888*/ 	.word	0x00006fb0


	//   ....[32]....
        /*088c*/ 	.word	0x000070c0


	//   ....[33]....
        /*0890*/ 	.word	0x000070e0


	//   ....[34]....
        /*0894*/ 	.word	0x000072e0


	//   ....[35]....
        /*0898*/ 	.word	0x00007920


	//   ....[36]....
        /*089c*/ 	.word	0x00007ca0


	//   ....[37]....
        /*08a0*/ 	.word	0x00007cc0


	//   ....[38]....
        /*08a4*/ 	.word	0x000087e0


	//   ....[39]....
        /*08a8*/ 	.word	0x00008800


	//   ....[40]....
        /*08ac*/ 	.word	0x0000a0b0


	//   ....[41]....
        /*08b0*/ 	.word	0x0000a0c0


	//   ....[42]....
        /*08b4*/ 	.word	0x0000a200


	//   ....[43]....
        /*08b8*/ 	.word	0x0000a210


	//   ....[44]....
        /*08bc*/ 	.word	0x0000afc0


	//   ....[45]....
        /*08c0*/ 	.word	0x0000afe0


	//   ....[46]....
        /*08c4*/ 	.word	0x0000b0d0


	//   ....[47]....
        /*08c8*/ 	.word	0x0000b0e0


	//   ....[48]....
        /*08cc*/ 	.word	0x0000b2e0


	//   ....[49]....
        /*08d0*/ 	.word	0x0000b300


	//   ....[50]....
        /*08d4*/ 	.word	0x0000b900


	//   ....[51]....
        /*08d8*/ 	.word	0x0000b920


	//   ....[52]....
        /*08dc*/ 	.word	0x0000cf60


	//   ....[53]....
        /*08e0*/ 	.word	0x0000cf70


	//   ....[54]....
        /*08e4*/ 	.word	0x0000d140


	//   ....[55]....
        /*08e8*/ 	.word	0x0000d150


	//   ....[56]....
        /*08ec*/ 	.word	0x0000df30


	//   ....[57]....
        /*08f0*/ 	.word	0x0000df40


	//   ....[58]....
        /*08f4*/ 	.word	0x0000e000


	//   ....[59]....
        /*08f8*/ 	.word	0x0000e030


	//   ....[60]....
        /*08fc*/ 	.word	0x0000e210


	//   ....[61]....
        /*0900*/ 	.word	0x0000e830


	//   ....[62]....
        /*0904*/ 	.word	0x0000eba0


	//   ....[63]....
        /*0908*/ 	.word	0x0000ebc0


	//   ....[64]....
        /*090c*/ 	.word	0x0000f6e0


	//   ....[65]....
        /*0910*/ 	.word	0x0000f700


	//   ....[66]....
        /*0914*/ 	.word	0x00010930


	//   ....[67]....
        /*0918*/ 	.word	0x00010940


	//   ....[68]....
        /*091c*/ 	.word	0x00010970


	//   ....[69]....
        /*0920*/ 	.word	0x00010980


	//   ....[70]....
        /*0924*/ 	.word	0x00012380


	//   ....[71]....
        /*0928*/ 	.word	0x00012390


	//   ....[72]....
        /*092c*/ 	.word	0x000123b0


	//   ....[73]....
        /*0930*/ 	.word	0x000123c0


	//   ....[74]....
        /*0934*/ 	.word	0x000123d0


	//   ....[75]....
        /*0938*/ 	.word	0x000123e0


	//   ....[76]....
        /*093c*/ 	.word	0x000126c0


	//   ....[77]....
        /*0940*/ 	.word	0x000126f0


	//   ....[78]....
        /*0944*/ 	.word	0x000128b0


	//   ....[79]....
        /*0948*/ 	.word	0x000128e0


	//   ....[80]....
        /*094c*/ 	.word	0x00012aa0


	//   ....[81]....
        /*0950*/ 	.word	0x00012ac0


	//   ....[82]....
        /*0954*/ 	.word	0x000131e0


	//   ....[83]....
        /*0958*/ 	.word	0x00013200


	//   ....[84]....
        /*095c*/ 	.word	0x000133b0


	//   ....[85]....
        /*0960*/ 	.word	0x000133e0


	//   ....[86]....
        /*0964*/ 	.word	0x00013570


	//   ....[87]....
        /*0968*/ 	.word	0x000135a0


	//   ....[88]....
        /*096c*/ 	.word	0x00013730


	//   ....[89]....
        /*0970*/ 	.word	0x00013750


	//   ....[90]....
        /*0974*/ 	.word	0x00013900


	//   ....[91]....
        /*0978*/ 	.word	0x00013940


	//   ....[92]....
        /*097c*/ 	.word	0x00013980


	//   ....[93]....
        /*0980*/ 	.word	0x000139c0


	//   ....[94]....
        /*0984*/ 	.word	0x00013a10


	//   ....[95]....
        /*0988*/ 	.word	0x00013a50


	//   ....[96]....
        /*098c*/ 	.word	0x00013a90


	//   ....[97]....
        /*0990*/ 	.word	0x00013ad0


	//----- nvinfo : EIATTR_EXIT_INSTR_OFFSETS
	.align		4
.L_652:
        /*0994*/ 	.byte	0x04, 0x1c
        /*0996*/ 	.short	(.L_654 - .L_653)


	//   ....[0]....
.L_653:
        /*0998*/ 	.word	0x00000040


	//   ....[1]....
        /*099c*/ 	.word	0x00012ad0


	//   ....[2]....
        /*09a0*/ 	.word	0x00012c10


	//   ....[3]....
        /*09a4*/ 	.word	0x00012c70


	//   ....[4]....
        /*09a8*/ 	.word	0x00013760


	//   ....[5]....
        /*09ac*/ 	.word	0x00013870


	//   ....[6]....
        /*09b0*/ 	.word	0x000138d0


	//----- nvinfo : EIATTR_CTAIDZ_USED
	.align		4
.L_654:
        /*09b4*/ 	.byte	0x01, 0x04
	.zero		2


	//----- nvinfo : EIATTR_MAX_THREADS
	.align		4
        /*09b8*/ 	.byte	0x04, 0x05
        /*09ba*/ 	.short	(.L_656 - .L_655)
.L_655:
        /*09bc*/ 	.word	0x00000100
        /*09c0*/ 	.word	0x00000001
        /*09c4*/ 	.word	0x00000001


	//----- nvinfo : EIATTR_CRS_STACK_SIZE
	.align		4
.L_656:
        /*09c8*/ 	.byte	0x04, 0x1e
        /*09ca*/ 	.short	(.L_658 - .L_657)
.L_657:
        /*09cc*/ 	.word	0x00000000
.L_658:


//--------------------- .nv.info._ZN7cutlass13device_kernelIN5flash19enable_sm80_to_sm89INS1_16FlashAttnFwdSm80INS1_25CollectiveMainloopFwdSm80ILi8ELi1ELb1EN4cute5tupleIJNS5_1CILi128EEENS7_ILi48EEENS7_ILi256EEEEEELi256ENS_6half_tEfNS_4arch4Sm80ELb0ELb1ELb0ELb1ELb1ELb0ELb1ELb0EEENS1_21CollectiveEpilogueFwdINS6_IJS8_SA_S9_EEENS6_IJNS7_ILi1EEESI_SI_EEESC_SE_Li256ELb1ELb1ELb0ELb0EEENS1_19SingleTileSchedulerILb1ELb0ELb1ELi128EEEEEEEEEvNT_6ParamsE --------------------------
	.section	.nv.info._ZN7cutlass13device_kernelIN5flash19enable_sm80_to_sm89INS1_16FlashAttnFwdSm80INS1_25CollectiveMainloopFwdSm80ILi8ELi1ELb1EN4cute5tupleIJNS5_1CILi128EEENS7_ILi48EEENS7_ILi256EEEEEELi256ENS_6half_tEfNS_4arch4Sm80ELb0ELb1ELb0ELb1ELb1ELb0ELb1ELb0EEENS1_21CollectiveEpilogueFwdINS6_IJS8_SA_S9_EEENS6_IJNS7_ILi1EEESI_SI_EEESC_SE_Li256ELb1ELb1ELb0ELb0EEENS1_19SingleTileSchedulerILb1ELb0ELb1ELi128EEEEEEEEEvNT_6ParamsE,"",@"SHT_CUDA_INFO"
	.sectionflags	@""
	.align	4


	//----- nvinfo : EIATTR_CUDA_API_VERSION
	.align		4
        /*0000*/ 	.byte	0x04, 0x37
        /*0002*/ 	.short	(.L_660 - .L_659)
.L_659:
        /*0004*/ 	.word	0x00000082


	//----- nvinfo : EIATTR_SW2861232_WAR
	.align		4
.L_660:
        /*0008*/ 	.byte	0x01, 0x35
	.zero		2


	//----- nvinfo : EIATTR_PARAM_CBANK
	.align		4
        /*000c*/ 	.byte	0x04, 0x0a
        /*000e*/ 	.short	(.L_662 - .L_661)
	.align		4
.L_661:
        /*0010*/ 	.word	index@(.nv.constant0._ZN7cutlass13device_kernelIN5flash19enable_sm80_to_sm89INS1_16FlashAttnFwdSm80INS1_25CollectiveMainloopFwdSm80ILi8ELi1ELb1EN4cute5tupleIJNS5_1CILi128EEENS7_ILi48EEENS7_ILi256EEEEEELi256ENS_6half_tEfNS_4arch4Sm80ELb0ELb1ELb0ELb1ELb1ELb0ELb1ELb0EEENS1_21CollectiveEpilogueFwdINS6_IJS8_SA_S9_EEENS6_IJNS7_ILi1EEESI_SI_EEESC_SE_Li256ELb1ELb1ELb0ELb0EEENS1_19SingleTileSchedulerILb1ELb0ELb1ELi128EEEEEEEEEvNT_6ParamsE)
        /*0014*/ 	.short	0x0160
        /*0016*/ 	.short	0x0418


	//----- nvinfo : EIATTR_CBANK_PARAM_SIZE
	.align		4
.L_662:
        /*0018*/ 	.byte	0x03, 0x19
        /*001a*/ 	.short	0x0418


	//----- nvinfo : EIATTR_KPARAM_INFO
	.align		4
        /*001c*/ 	.byte	0x04, 0x17
        /*001e*/ 	.short	(.L_664 - .L_663)
.L_663:
        /*0020*/ 	.word	0x00000000
        /*0024*/ 	.short	0x0000
        /*0026*/ 	.short	0x0000
        /*0028*/ 	.byte	0x00, 0xf0, 0x61, 0x10


	//----- nvinfo : EIATTR_MAXREG_COUNT
	.align		4
.L_664:
        /*002c*/ 	.byte	0x03, 0x1b
        /*002e*/ 	.short	0x00ff


	//----- nvinfo : EIATTR_NUM_BARRIERS
	.align		4
        /*0030*/ 	.byte	0x02, 0x4c
        /*0032*/ 	.byte	0x02
	.zero		1


	//----- nvinfo : EIATTR_ANNOTATIONS
	.align		4
        /*0034*/ 	.byte	0x04, 0x55
        /*0036*/ 	.short	(.L_666 - .L_665)


	//   ....[0]....
.L_665:
        /* <DEDUP_REMOVED lines=102> */


	//----- nvinfo : EIATTR_MERCURY_ISA_VERSION
	.align		4
.L_666:
        /*0680*/ 	.byte	0x03, 0x5f
        /*0682*/ 	.short	0x0000


	//----- nvinfo : EIATTR_COOP_GROUP_MASK_REGIDS
	.align		4
        /*0684*/ 	.byte	0x04, 0x29
        /*0686*/ 	.short	(.L_668 - .L_667)


	//   ....[0]....
.L_667:
        /*0688*/ 	.word	0xffffffff


	//   ....[1]....
        /*068c*/ 	.word	0xffffffff


	//   ....[2]....
        /*0690*/ 	.word	0xffffffff


	//   ....[3]....
        /*0694*/ 	.word	0xffffffff


	//   ....[4]....
        /*0698*/ 	.word	0xffffffff


	//   ....[5]....
        /*069c*/ 	.word	0xffffffff


	//   ....[6]....
        /*06a0*/ 	.word	0xffffffff


	//   ....[7]....
        /*06a4*/ 	.word	0xffffffff


	//   ....[8]....
        /*06a8*/ 	.word	0xffffffff


	//   ....[9]....
        /*06ac*/ 	.word	0xffffffff


	//   ....[10]....
        /*06b0*/ 	.word	0xffffffff


	//   ....[11]....
        /*06b4*/ 	.word	0xffffffff


	//   ....[12]....
        /*06b8*/ 	.word	0xffffffff


	//   ....[13]....
        /*06bc*/ 	.word	0xffffffff


	//   ....[14]....
        /*06c0*/ 	.word	0xffffffff


	//   ....[15]....
        /*06c4*/ 	.word	0xffffffff


	//   ....[16]....
        /*06c8*/ 	.word	0xffffffff


	//   ....[17]....
        /*06cc*/ 	.word	0xffffffff


	//   ....[18]....
        /*06d0*/ 	.word	0xffffffff


	//   ....[19]....
        /*06d4*/ 	.word	0xffffffff


	//   ....[20]....
        /*06d8*/ 	.word	0xffffffff


	//   ....[21]....
        /*06dc*/ 	.word	0xffffffff


	//   ....[22]....
        /*06e0*/ 	.word	0xffffffff


	//   ....[23]....
        /*06e4*/ 	.word	0xffffffff


	//   ....[24]....
        /*06e8*/ 	.word	0xffffffff


	//   ....[25]....
        /*06ec*/ 	.word	0xffffffff


	//   ....[26]....
        /*06f0*/ 	.word	0xffffffff


	//   ....[27]....
        /*06f4*/ 	.word	0xffffffff


	//   ....[28]....
        /*06f8*/ 	.word	0xffffffff


	//   ....[29]....
        /*06fc*/ 	.word	0xffffffff


	//   ....[30]....
        /*0700*/ 	.word	0xffffffff


	//   ....[31]....
        /*0704*/ 	.word	0xffffffff


	//   ....[32]....
        /*0708*/ 	.word	0xffffffff


	//   ....[33]....
        /*070c*/ 	.word	0xffffffff


	//   ....[34]....
        /*0710*/ 	.word	0xffffffff


	//   ....[35]....
        /*0714*/ 	.word	0xffffffff


	//   ....[36]....
        /*0718*/ 	.word	0xffffffff


	//   ....[37]....
        /*071c*/ 	.word	0xffffffff


	//   ....[38]....
        /*0720*/ 	.word	0xffffffff


	//   ....[39]....
        /*0724*/ 	.word	0xffffffff


	//   ....[40]....
        /*0728*/ 	.word	0xffffffff


	//   ....[41]....
        /*072c*/ 	.word	0xffffffff


	//   ....[42]....
        /*0730*/ 	.word	0xffffffff


	//   ....[43]....
        /*0734*/ 	.word	0xffffffff


	//   ....[44]....
        /*0738*/ 	.word	0xffffffff


	//   ....[45]....
        /*073c*/ 	.word	0xffffffff


	//   ....[46]....
        /*0740*/ 	.word	0xffffffff


	//   ....[47]....
        /*0744*/ 	.word	0xffffffff


	//   ....[48]....
        /*0748*/ 	.word	0xffffffff


	//   ....[49]....
        /*074c*/ 	.word	0xffffffff


	//   ....[50]....
        /*0750*/ 	.word	0xffffffff


	//   ....[51]....
        /*0754*/ 	.word	0xffffffff


	//   ....[52]....
        /*0758*/ 	.word	0xffffffff


	//   ....[53]....
        /*075c*/ 	.word	0xffffffff


	//   ....[54]....
        /*0760*/ 	.word	0xffffffff


	//   ....[55]....
        /*0764*/ 	.word	0xffffffff


	//   ....[56]....
        /*0768*/ 	.word	0xffffffff


	//   ....[57]....
        /*076c*/ 	.word	0xffffffff


	//   ....[58]....
        /*0770*/ 	.word	0xffffffff


	//   ....[59]....
        /*0774*/ 	.word	0xffffffff


	//   ....[60]....
        /*0778*/ 	.word	0xffffffff


	//   ....[61]....
        /*077c*/ 	.word	0xffffffff


	//   ....[62]....
        /*0780*/ 	.word	0xffffffff


	//   ....[63]....
        /*0784*/ 	.word	0xffffffff


	//   ....[64]....
        /*0788*/ 	.word	0xffffffff


	//   ....[65]....
        /*078c*/ 	.word	0xffffffff


	//   ....[66]....
        /*0790*/ 	.word	0xffffffff


	//   ....[67]....
        /*0794*/ 	.word	0xffffffff


	//   ....[68]....
        /*0798*/ 	.word	0xffffffff


	//   ....[69]....
        /*079c*/ 	.word	0xffffffff


	//   ....[70]....
        /*07a0*/ 	.word	0xffffffff


	//   ....[71]....
        /*07a4*/ 	.word	0xffffffff


	//   ....[72]....
        /*07a8*/ 	.word	0xffffffff


	//   ....[73]....
        /*07ac*/ 	.word	0xffffffff


	//   ....[74]....
        /*07b0*/ 	.word	0xffffffff


	//   ....[75]....
        /*07b4*/ 	.word	0xffffffff


	//   ....[76]....
        /*07b8*/ 	.word	0xffffffff


	//   ....[77]....
        /*07bc*/ 	.word	0xffffffff


	//   ....[78]....
        /*07c0*/ 	.word	0xffffffff


	//   ....[79]....
        /*07c4*/ 	.word	0xffffffff


	//   ....[80]....
        /*07c8*/ 	.word	0xffffffff


	//   ....[81]....
        /*07cc*/ 	.word	0xffffffff


	//   ....[82]....
        /*07d0*/ 	.word	0xffffffff


	//   ....[83]....
        /*07d4*/ 	.word	0xffffffff


	//   ....[84]....
        /*07d8*/ 	.word	0xffffffff


	//   ....[85]....
        /*07dc*/ 	.word	0xffffffff


	//   ....[86]....
        /*07e0*/ 	.word	0xffffffff


	//   ....[87]....
        /*07e4*/ 	.word	0xffffffff


	//   ....[88]....
        /*07e8*/ 	.word	0xffffffff


	//   ....[89]....
        /*07ec*/ 	.word	0xffffffff


	//   ....[90]....
        /*07f0*/ 	.word	0xffffffff


	//   ....[91]....
        /*07f4*/ 	.word	0xffffffff


	//   ....[92]....
        /*07f8*/ 	.word	0xffffffff


	//   ....[93]....
        /*07fc*/ 	.word	0xffffffff


	//   ....[94]....
        /*0800*/ 	.word	0xffffffff


	//   ....[95]....
        /*0804*/ 	.word	0xffffffff


	//   ....[96]....
        /*0808*/ 	.word	0xffffffff


	//   ....[97]....
        /*080c*/ 	.word	0xffffffff


	//   ....[98]....
        /*0810*/ 	.word	0xffffffff


	//----- nvinfo : EIATTR_COOP_GROUP_INSTR_OFFSETS
	.align		4
.L_668:
        /*0814*/ 	.byte	0x04, 0x28
        /*0816*/ 	.short	(.L_670 - .L_669)


	//   ....[0]....
.L_669:
        /*0818*/ 	.word	0x000000a0


	//   ....[1]....
        /*081c*/ 	.word	0x000019c0


	//   ....[2]....
        /*0820*/ 	.word	0x000019f0


	//   ....[3]....
        /*0824*/ 	.word	0x00001b00


	//   ....[4]....
        /*0828*/ 	.word	0x00001b30


	//   ....[5]....
        /*082c*/ 	.word	0x00001d30


	//   ....[6]....
        /*0830*/ 	.word	0x00001d50


	//   ....[7]....
        /*0834*/ 	.word	0x00001d90


	//   ....[8]....
        /*0838*/ 	.word	0x00001dc0


	//   ....[9]....
        /*083c*/ 	.word	0x00001e30


	//   ....[10]....
        /*0840*/ 	.word	0x00001e60


	//   ....[11]....
        /*0844*/ 	.word	0x000021f0


	//   ....[12]....
        /*0848*/ 	.word	0x00002230


	//   ....[13]....
        /*084c*/ 	.word	0x00002310


	//   ....[14]....
        /*0850*/ 	.word	0x00002330


	//   ....[15]....
        /*0854*/ 	.word	0x00002890


	//   ....[16]....
        /*0858*/ 	.word	0x000028a0


	//   ....[17]....
        /*085c*/ 	.word	0x000038c0


	//   ....[18]....
        /*0860*/ 	.word	0x000038d0


	//   ....[19]....
        /*0864*/ 	.word	0x000039e0


	//   ....[20]....
        /*0868*/ 	.word	0x00003a00


	//   ....[21]....
        /*086c*/ 	.word	0x00003cf0


	//   ....[22]....
        /*0870*/ 	.word	0x00003f50


	//   ....[23]....
        /*0874*/ 	.word	0x00004ae0


	//   ....[24]....
        /*0878*/ 	.word	0x00004b30


	//   ....[25]....
        /*087c*/ 	.word	0x00004cd0


	//   ....[26]....
        /*0880*/ 	.word	0x00004d40


	//   ....[27]....
        /*0884*/ 	.word	0x00006860


	//   ....[28]....
        /*0888*/ 	.word	0x00006870


	//   ....[29]....
        /*088c*/ 	.word	0x000069b0


	//   ....[30]....
        /*0890*/ 	.word	0x000069c0


	//   ....[31]....
        /*0894*/ 	.word	0x00007740


	//   ....[32]....
        /*0898*/ 	.word	0x00007760


	//   ....[33]....
        /*089c*/ 	.word	0x00007870


	//   ....[34]....
        /*08a0*/ 	.word	0x00007890


	//   ....[35]....
        /*08a4*/ 	.word	0x00007a90


	//   ....[36]....
        /*08a8*/ 	.word	0x000080b0


	//   ....[37]....
        /*08ac*/ 	.word	0x00008430


	//   ....[38]....
        /*08b0*/ 	.word	0x00008450


	//   ....[39]....
        /*08b4*/ 	.word	0x00008f60


	//   ....[40]....
        /*08b8*/ 	.word	0x00008f80


	//   ....[41]....
        /*08bc*/ 	.word	0x0000a800


	//   ....[42]....
        /*08c0*/ 	.word	0x0000a810


	//   ....[43]....
        /*08c4*/ 	.word	0x0000a950


	//   ....[44]....
        /*08c8*/ 	.word	0x0000a960


	//   ....[45]....
        /*08cc*/ 	.word	0x0000b710


	//   ....[46]....
        /*08d0*/ 	.word	0x0000b730


	//   ....[47]....
        /*08d4*/ 	.word	0x0000b820


	//   ....[48]....
        /*08d8*/ 	.word	0x0000b830


	//   ....[49]....
        /*08dc*/ 	.word	0x0000ba30


	//   ....[50]....
        /*08e0*/ 	.word	0x0000ba50


	//   ....[51]....
        /*08e4*/ 	.word	0x0000c050


	//   ....[52]....
        /*08e8*/ 	.word	0x0000c070


	//   ....[53]....
        /*08ec*/ 	.word	0x0000d6b0


	//   ....[54]....
        /*08f0*/ 	.word	0x0000d6c0


	//   ....[55]....
        /*08f4*/ 	.word	0x0000d890


	//   ....[56]....
        /*08f8*/ 	.word	0x0000d8a0


	//   ....[57]....
        /*08fc*/ 	.word	0x0000e680


	//   ....[58]....
        /*0900*/ 	.word	0x0000e690


	//   ....[59]....
        /*0904*/ 	.word	0x0000e750


	//   ....[60]....
        /*0908*/ 	.word	0x0000e780


	//   ....[61]....
        /*090c*/ 	.word	0x0000e960


	//   ....[62]....
        /*0910*/ 	.word	0x0000ef70


	//   ....[63]....
        /*0914*/ 	.word	0x0000f2d0


	//   ....[64]....
        /*0918*/ 	.word	0x0000f2f0


	//   ....[65]....
        /*091c*/ 	.word	0x0000fe10


	//   ....[66]....
        /*0920*/ 	.word	0x0000fe30


	//   ....[67]....
        /*0924*/ 	.word	0x00011060


	//   ....[68]....
        /*0928*/ 	.word	0x00011070


	//   ....[69]....
        /*092c*/ 	.word	0x000110a0


	//   ....[70]....
        /*0930*/ 	.word	0x000110c0


	//   ....[71]....
        /*0934*/ 	.word	0x00012b20


	//   ....[72]....
        /*0938*/ 	.word	0x00012b60


	//   ....[73]....
        /*093c*/ 	.word	0x00012bc0


	//   ....[74]....
        /*0940*/ 	.word	0x00012bf0


	//   ....[75]....
        /*0944*/ 	.word	0x00012e20


	//   ....[76]....
        /*0948*/ 	.word	0x00012e30


	//   ....[77]....
        /*094c*/ 	.word	0x00013030


	//   ....[78]....
        /*0950*/ 	.word	0x00013060


	//   ....[79]....
        /*0954*/ 	.word	0x00013220


	//   ....[80]....
        /*0958*/ 	.word	0x00013250


	//   ....[81]....
        /*095c*/ 	.word	0x00013410


	//   ....[82]....
        /*0960*/ 	.word	0x00013430


	//   ....[83]....
        /*0964*/ 	.word	0x00013db0


	//   ....[84]....
        /*0968*/ 	.word	0x00013dd0


	//   ....[85]....
        /*096c*/ 	.word	0x00013f90


	//   ....[86]....
        /*0970*/ 	.word	0x00013fc0


	//   ....[87]....
        /*0974*/ 	.word	0x00014150


	//   ....[88]....
        /*0978*/ 	.word	0x00014180


	//   ....[89]....
        /*097c*/ 	.word	0x00014310


	//   ....[90]....
        /*0980*/ 	.word	0x00014330


	//   ....[91]....
        /*0984*/ 	.word	0x00014500


	//   ....[92]....
        /*0988*/ 	.word	0x00014560


	//   ....[93]....
        /*098c*/ 	.word	0x000145c0


	//   ....[94]....
        /*0990*/ 	.word	0x00014620


	//   ....[95]....
        /*0994*/ 	.word	0x00014690


	//   ....[96]....
        /*0998*/ 	.word	0x000146f0


	//   ....[97]....
        /*099c*/ 	.word	0x00014750


	//   ....[98]....
        /*09a0*/ 	.word	0x000147b0


	//----- nvinfo : EIATTR_EXIT_INSTR_OFFSETS
	.align		4
.L_670:
        /*09a4*/ 	.byte	0x04, 0x1c
        /*09a6*/ 	.short	(.L_672 - .L_671)


	//   ....[0]....
.L_671:
        /*09a8*/ 	.word	0x00000450


	//   ....[1]....
        /*09ac*/ 	.word	0x00013440


	//   ....[2]....
        /*09b0*/ 	.word	0x00013580


	//   ....[3]....
        /*09b4*/ 	.word	0x000135e0


	//   ....[4]....
        /*09b8*/ 	.word	0x00014340


	//   ....[5]....
        /*09bc*/ 	.word	0x00014450


	//   ....[6]....
        /*09c0*/ 	.word	0x000144b0


	//----- nvinfo : EIATTR_CTAIDZ_USED
	.align		4
.L_672:
        /*09c4*/ 	.byte	0x01, 0x04
	.zero		2


	//----- nvinfo : EIATTR_MAX_THREADS
	.align		4
        /*09c8*/ 	.byte	0x04, 0x05
        /*09ca*/ 	.short	(.L_674 - .L_673)
.L_673:
        /*09cc*/ 	.word	0x00000100
        /*09d0*/ 	.word	0x00000001
        /*09d4*/ 	.word	0x00000001


	//----- nvinfo : EIATTR_CRS_STACK_SIZE
	.align		4
.L_674:
        /*09d8*/ 	.byte	0x04, 0x1e
        /*09da*/ 	.short	(.L_676 - .L_675)
.L_675:
        /*09dc*/ 	.word	0x00000000
.L_676:


//--------------------- .nv.info._ZN7cutlass13device_kernelIN5flash19enable_sm80_to_sm89INS1_16FlashAttnFwdSm80INS1_25CollectiveMainloopFwdSm80ILi8ELi1ELb0EN4cute5tupleIJNS5_1CILi128EEENS7_ILi32EEENS7_ILi256EEEEEELi256ENS_6half_tEfNS_4arch4Sm80ELb0ELb1ELb0ELb1ELb1ELb1ELb1ELb0EEENS1_21CollectiveEpilogueFwdINS6_IJS8_SA_S9_EEENS6_IJNS7_ILi1EEESI_SI_EEESC_SE_Li256ELb1ELb1ELb0ELb0EEENS1_19SingleTileSchedulerILb1ELb0ELb1ELi128EEEEEEEEEvNT_6ParamsE --------------------------
	.section	.nv.info._ZN7cutlass13device_kernelIN5flash19enable_sm80_to_sm89INS1_16FlashAttnFwdSm80INS1_25CollectiveMainloopFwdSm80ILi8ELi1ELb0EN4cute5tupleIJNS5_1CILi128EEENS7_ILi32EEENS7_ILi256EEEEEELi256ENS_6half_tEfNS_4arch4Sm80ELb0ELb1ELb0ELb1ELb1ELb1ELb1ELb0EEENS1_21CollectiveEpilogueFwdINS6_IJS8_SA_S9_EEENS6_IJNS7_ILi1EEESI_SI_EEESC_SE_Li256ELb1ELb1ELb0ELb0EEENS1_19SingleTileSchedulerILb1ELb0ELb1ELi128EEEEEEEEEvNT_6ParamsE,"",@"SHT_CUDA_INFO"
	.sectionflags	@""
	.align	4


	//----- nvinfo : EIATTR_CUDA_API_VERSION
	.align		4
        /*0000*/ 	.byte	0x04, 0x37
        /*0002*/ 	.short	(.L_678 - .L_677)
.L_677:
        /*0004*/ 	.word	0x00000082


	//----- nvinfo : EIATTR_SW2861232_WAR
	.align		4
.L_678:
        /*0008*/ 	.byte	0x01, 0x35
	.zero		2


	//----- nvinfo : EIATTR_PARAM_CBANK
	.align		4
        /*000c*/ 	.byte	0x04, 0x0a
        /*000e*/ 	.short	(.L_680 - .L_679)
	.align		4
.L_679:
        /*0010*/ 	.word	index@(.nv.constant0._ZN7cutlass13device_kernelIN5flash19enable_sm80_to_sm89INS1_16FlashAttnFwdSm80INS1_25CollectiveMainloopFwdSm80ILi8ELi1ELb0EN4cute5tupleIJNS5_1CILi128EEENS7_ILi32EEENS7_ILi256EEEEEELi256ENS_6half_tEfNS_4arch4Sm80ELb0ELb1ELb0ELb1ELb1ELb1ELb1ELb0EEENS1_21CollectiveEpilogueFwdINS6_IJS8_SA_S9_EEENS6_IJNS7_ILi1EEESI_SI_EEESC_SE_Li256ELb1ELb1ELb0ELb0EEENS1_19SingleTileSchedulerILb1ELb0ELb1ELi128EEEEEEEEEvNT_6ParamsE)
        /*0014*/ 	.short	0x0160
        /*0016*/ 	.short	0x0418


	//----- nvinfo : EIATTR_CBANK_PARAM_SIZE
	.align		4
.L_680:
        /*0018*/ 	.byte	0x03, 0x19
        /*001a*/ 	.short	0x0418


	//----- nvinfo : EIATTR_KPARAM_INFO
	.align		4
        /*001c*/ 	.byte	0x04, 0x17
        /*001e*/ 	.short	(.L_682 - .L_681)
.L_681:
        /*0020*/ 	.word	0x00000000
        /*0024*/ 	.short	0x0000
        /*0026*/ 	.short	0x0000
        /*0028*/ 	.byte	0x00, 0xf0, 0x61, 0x10


	//----- nvinfo : EIATTR_MAXREG_COUNT
	.align		4
.L_682:
        /*002c*/ 	.byte	0x03, 0x1b
        /*002e*/ 	.short	0x00ff


	//----- nvinfo : EIATTR_NUM_BARRIERS
	.align		4
        /*0030*/ 	.byte	0x02, 0x4c
        /*0032*/ 	.byte	0x02
	.zero		1


	//----- nvinfo : EIATTR_MERCURY_ISA_VERSION
	.align		4
        /*0034*/ 	.byte	0x03, 0x5f
        /*0036*/ 	.short	0x0000


	//----- nvinfo : EIATTR_COOP_GROUP_MASK_REGIDS
	.align		4
        /*0038*/ 	.byte	0x04, 0x29
        /*003a*/ 	.short	(.L_684 - .L_683)


	//   ....[0]....
.L_683:
        /*003c*/ 	.word	0xffffffff


	//   ....[1]....
        /*0040*/ 	.word	0xffffffff


	//   ....[2]....
        /*0044*/ 	.word	0xffffffff


	//   ....[3]....
        /*0048*/ 	.word	0xffffffff


	//   ....[4]....
        /*004c*/ 	.word	0xffffffff


	//   ....[5]....
        /*0050*/ 	.word	0xffffffff


	//   ....[6]....
        /*0054*/ 	.word	0xffffffff


	//   ....[7]....
        /*0058*/ 	.word	0xffffffff


	//   ....[8]....
        /*005c*/ 	.word	0xffffffff


	//   ....[9]....
        /*0060*/ 	.word	0xffffffff


	//   ....[10]....
        /*0064*/ 	.word	0xffffffff


	//   ....[11]....
        /*0068*/ 	.word	0xffffffff


	//   ....[12]....
        /*006c*/ 	.word	0xffffffff


	//   ....[13]....
        /*0070*/ 	.word	0xffffffff


	//   ....[14]....
        /*0074*/ 	.word	0xffffffff


	//   ....[15]....
        /*0078*/ 	.word	0xffffffff


	//   ....[16]....
        /*007c*/ 	.word	0xffffffff


	//   ....[17]....
        /*0080*/ 	.word	0xffffffff


	//   ....[18]....
        /*0084*/ 	.word	0xffffffff


	//   ....[19]....
        /*0088*/ 	.word	0xffffffff


	//   ....[20]....
        /*008c*/ 	.word	0xffffffff


	//   ....[21]....
        /*0090*/ 	.word	0xffffffff


	//   ....[22]....
        /*0094*/ 	.word	0xffffffff


	//   ....[23]....
        /*0098*/ 	.word	0xffffffff


	//   ....[24]....
        /*009c*/ 	.word	0xffffffff


	//   ....[25]....
        /*00a0*/ 	.word	0xffffffff


	//   ....[26]....
        /*00a4*/ 	.word	0xffffffff


	//   ....[27]....
        /*00a8*/ 	.word	0xffffffff


	//   ....[28]....
        /*00ac*/ 	.word	0xffffffff


	//   ....[29]....
        /*00b0*/ 	.word	0xffffffff


	//   ....[30]....
        /*00b4*/ 	.word	0xffffffff


	//   ....[31]....
        /*00b8*/ 	.word	0xffffffff


	//   ....[32]....
        /*00bc*/ 	.word	0xffffffff


	//   ....[33]....
        /*00c0*/ 	.word	0xffffffff


	//   ....[34]....
        /*00c4*/ 	.word	0xffffffff


	//   ....[35]....
        /*00c8*/ 	.word	0xffffffff


	//   ....[36]....
        /*00cc*/ 	.word	0xffffffff


	//   ....[37]....
        /*00d0*/ 	.word	0xffffffff


	//   ....[38]....
        /*00d4*/ 	.word	0xffffffff


	//   ....[39]....
        /*00d8*/ 	.word	0xffffffff


	//   ....[40]....
        /*00dc*/ 	.word	0xffffffff


	//   ....[41]....
        /*00e0*/ 	.word	0xffffffff


	//   ....[42]....
        /*00e4*/ 	.word	0xffffffff


	//   ....[43]....
        /*00e8*/ 	.word	0xffffffff


	//   ....[44]....
        /*00ec*/ 	.word	0xffffffff


	//   ....[45]....
        /*00f0*/ 	.word	0xffffffff


	//   ....[46]....
        /*00f4*/ 	.word	0xffffffff


	//   ....[47]....
        /*00f8*/ 	.word	0xffffffff


	//   ....[48]....
        /*00fc*/ 	.word	0xffffffff


	//   ....[49]....
        /*0100*/ 	.word	0xffffffff


	//   ....[50]....
        /*0104*/ 	.word	0xffffffff


	//   ....[51]....
        /*0108*/ 	.word	0xffffffff


	//   ....[52]....
        /*010c*/ 	.word	0xffffffff


	//   ....[53]....
        /*0110*/ 	.word	0xffffffff


	//   ....[54]....
        /*0114*/ 	.word	0xffffffff


	//   ....[55]....
        /*0118*/ 	.word	0xffffffff


	//   ....[56]....
        /*011c*/ 	.word	0xffffffff


	//   ....[57]....
        /*0120*/ 	.word	0xffffffff


	//   ....[58]....
        /*0124*/ 	.word	0xffffffff


	//   ....[59]....
        /*0128*/ 	.word	0xffffffff


	//   ....[60]....
        /*012c*/ 	.word	0xffffffff


	//   ....[61]....
        /*0130*/ 	.word	0xffffffff


	//   ....[62]....
        /*0134*/ 	.word	0xffffffff


	//   ....[63]....
        /*0138*/ 	.word	0xffffffff


	//   ....[64]....
        /*013c*/ 	.word	0xffffffff


	//   ....[65]....
        /*0140*/ 	.word	0xffffffff


	//   ....[66]....
        /*0144*/ 	.word	0xffffffff


	//   ....[67]....
        /*0148*/ 	.word	0xffffffff


	//   ....[68]....
        /*014c*/ 	.word	0xffffffff


	//   ....[69]....
        /*0150*/ 	.word	0xffffffff


	//   ....[70]....
        /*0154*/ 	.word	0xffffffff


	//   ....[71]....
        /*0158*/ 	.word	0xffffffff


	//   ....[72]....
        /*015c*/ 	.word	0xffffffff


	//   ....[73]....
        /*0160*/ 	.word	0xffffffff


	//   ....[74]....
        /*0164*/ 	.word	0xffffffff


	//   ....[75]....
        /*0168*/ 	.word	0xffffffff


	//   ....[76]....
        /*016c*/ 	.word	0xffffffff


	//   ....[77]....
        /*0170*/ 	.word	0xffffffff


	//   ....[78]....
        /*0174*/ 	.word	0xffffffff


	//   ....[79]....
        /*0178*/ 	.word	0xffffffff


	//   ....[80]....
        /*017c*/ 	.word	0xffffffff


	//   ....[81]....
        /*0180*/ 	.word	0xffffffff


	//   ....[82]....
        /*0184*/ 	.word	0xffffffff


	//   ....[83]....
        /*0188*/ 	.word	0xffffffff


	//   ....[84]....
        /*018c*/ 	.word	0xffffffff


	//   ....[85]....
        /*0190*/ 	.word	0xffffffff


	//   ....[86]....
        /*0194*/ 	.word	0xffffffff


	//   ....[87]....
        /*0198*/ 	.word	0xffffffff


	//   ....[88]....
        /*019c*/ 	.word	0xffffffff


	//   ....[89]....
        /*01a0*/ 	.word	0xffffffff


	//   ....[90]....
        /*01a4*/ 	.word	0xffffffff


	//   ....[91]....
        /*01a8*/ 	.word	0xffffffff


	//   ....[92]....
        /*01ac*/ 	.word	0xffffffff


	//   ....[93]....
        /*01b0*/ 	.word	0xffffffff


	//   ....[94]....
        /*01b4*/ 	.word	0xffffffff


	//   ....[95]....
        /*01b8*/ 	.word	0xffffffff


	//   ....[96]....
        /*01bc*/ 	.word	0xffffffff


	//   ....[97]....
        /*01c0*/ 	.word	0xffffffff


	//   ....[98]....
        /*01c4*/ 	.word	0xffffffff


	//   ....[99]....
        /*01c8*/ 	.word	0xffffffff


	//   ....[100]....
        /*01cc*/ 	.word	0xffffffff


	//   ....[101]....
        /*01d0*/ 	.word	0xffffffff


	//   ....[102]....
        /*01d4*/ 	.word	0xffffffff


	//   ....[103]....
        /*01d8*/ 	.word	0xffffffff


	//   ....[104]....
        /*01dc*/ 	.word	0xffffffff


	//   ....[105]....
        /*01e0*/ 	.word	0xffffffff


	//   ....[106]....
        /*01e4*/ 	.word	0xffffffff


	//   ....[107]....
        /*01e8*/ 	.word	0xffffffff


	//   ....[108]....
        /*01ec*/ 	.word	0xffffffff


	//   ....[109]....
        /*01f0*/ 	.word	0xffffffff


	//   ....[110]....
        /*01f4*/ 	.word	0xffffffff


	//   ....[111]....
        /*01f8*/ 	.word	0xffffffff


	//   ....[112]....
        /*01fc*/ 	.word	0xffffffff


	//----- nvinfo : EIATTR_COOP_GROUP_INSTR_OFFSETS
	.align		4
.L_684:
        /*0200*/ 	.byte	0x04, 0x28
        /*0202*/ 	.short	(.L_686 - .L_685)


	//   ....[0]....
.L_685:
        /*0204*/ 	.word	0x00000090


	//   ....[1]....
        /*0208*/ 	.word	0x00002380


	//   ....[2]....
        /*020c*/ 	.word	0x00002390


	//   ....[3]....
        /*0210*/ 	.word	0x00003550


	//   ....[4]....
        /*0214*/ 	.word	0x00003560


	//   ....[5]....
        /*0218*/ 	.word	0x00004630


	//   ....[6]....
        /*021c*/ 	.word	0x00004650


	//   ....[7]....
        /*0220*/ 	.word	0x00004a20


	//   ....[8]....
        /*0224*/ 	.word	0x00004a40


	//   ....[9]....
        /*0228*/ 	.word	0x00005b90


	//   ....[10]....
        /*022c*/ 	.word	0x00005bd0


	//   ....[11]....
        /*0230*/ 	.word	0x00005dc0


	//   ....[12]....
        /*0234*/ 	.word	0x00005df0


	//   ....[13]....
        /*0238*/ 	.word	0x00005f70


	//   ....[14]....
        /*023c*/ 	.word	0x00005fa0


	//   ....[15]....
        /*0240*/ 	.word	0x00006120


	//   ....[16]....
        /*0244*/ 	.word	0x00006160


	//   ....[17]....
        /*0248*/ 	.word	0x00006680


	//   ....[18]....
        /*024c*/ 	.word	0x000066c0


	//   ....[19]....
        /*0250*/ 	.word	0x00006ae0


	//   ....[20]....
        /*0254*/ 	.word	0x00006b40


	//   ....[21]....
        /*0258*/ 	.word	0x00006b60


	//   ....[22]....
        /*025c*/ 	.word	0x00006b70


	//   ....[23]....
        /*0260*/ 	.word	0x00006e60


	//   ....[24]....
        /*0264*/ 	.word	0x00006f00


	//   ....[25]....
        /*0268*/ 	.word	0x00006f80


	//   ....[26]....
        /*026c*/ 	.word	0x00006ff0


	//   ....[27]....
        /*0270*/ 	.word	0x00007430


	//   ....[28]....
        /*0274*/ 	.word	0x00007480


	//   ....[29]....
        /*0278*/ 	.word	0x000074c0


	//   ....[30]....
        /*027c*/ 	.word	0x00007500


	//   ....[31]....
        /*0280*/ 	.word	0x00007850


	//   ....[32]....
        /*0284*/ 	.word	0x000078f0


	//   ....[33]....
        /*0288*/ 	.word	0x00007970


	//   ....[34]....
        /*028c*/ 	.word	0x000079e0


	//   ....[35]....
        /*0290*/ 	.word	0x0000afb0


	//   ....[36]....
        /*0294*/ 	.word	0x0000b010


	//   ....[37]....
        /*0298*/ 	.word	0x0000b050


	//   ....[38]....
        /*029c*/ 	.word	0x0000b070


	//   ....[39]....
        /*02a0*/ 	.word	0x0000b230


	//   ....[40]....
        /*02a4*/ 	.word	0x0000b2d0


	//   ....[41]....
        /*02a8*/ 	.word	0x0000b320


	//   ....[42]....
        /*02ac*/ 	.word	0x0000b3a0


	//   ....[43]....
        /*02b0*/ 	.word	0x0000b5f0


	//   ....[44]....
        /*02b4*/ 	.word	0x0000b690


	//   ....[45]....
        /*02b8*/ 	.word	0x0000b710


	//   ....[46]....
        /*02bc*/ 	.word	0x0000b780


	//   ....[47]....
        /*02c0*/ 	.word	0x0000b9c0


	//   ....[48]....
        /*02c4*/ 	.word	0x0000ba10


	//   ....[49]....
        /*02c8*/ 	.word	0x0000ba60


	//   ....[50]....
        /*02cc*/ 	.word	0x0000bad0


	//   ....[51]....
        /*02d0*/ 	.word	0x0000f860


	//   ....[52]....
        /*02d4*/ 	.word	0x0000f890


	//   ....[53]....
        /*02d8*/ 	.word	0x00010440


	//   ....[54]....
        /*02dc*/ 	.word	0x00010450


	//   ....[55]....
        /*02e0*/ 	.word	0x00010760


	//   ....[56]....
        /*02e4*/ 	.word	0x00010a70


	//   ....[57]....
        /*02e8*/ 	.word	0x000110d0


	//   ....[58]....
        /*02ec*/ 	.word	0x00011100


	//   ....[59]....
        /*02f0*/ 	.word	0x00011160


	//   ....[60]....
        /*02f4*/ 	.word	0x00011190


	//   ....[61]....
        /*02f8*/ 	.word	0x00011e40


	//   ....[62]....
        /*02fc*/ 	.word	0x00011e50


	//   ....[63]....
        /*0300*/ 	.word	0x000127f0


	//   ....[64]....
        /*0304*/ 	.word	0x00012800


	//   ....[65]....
        /*0308*/ 	.word	0x00012990


	//   ....[66]....
        /*030c*/ 	.word	0x00012c30


	//   ....[67]....
        /*0310*/ 	.word	0x00013130


	//   ....[68]....
        /*0314*/ 	.word	0x00013280


	//   ....[69]....
        /*0318*/ 	.word	0x00013350


	//   ....[70]....
        /*031c*/ 	.word	0x00013460


	//   ....[71]....
        /*0320*/ 	.word	0x00014b00


	//   ....[72]....
        /*0324*/ 	.word	0x00014b10


	//   ....[73]....
        /*0328*/ 	.word	0x000154b0


	//   ....[74]....
        /*032c*/ 	.word	0x000154c0


	//   ....[75]....
        /*0330*/ 	.word	0x00015700


	//   ....[76]....
        /*0334*/ 	.word	0x00015720


	//   ....[77]....
        /*0338*/ 	.word	0x000157b0


	//   ....[78]....
        /*033c*/ 	.word	0x000157c0


	//   ....[79]....
        /*0340*/ 	.word	0x00016be0


	//   ....[80]....
        /*0344*/ 	.word	0x00016bf0


	//   ....[81]....
        /*0348*/ 	.word	0x000175d0


	//   ....[82]....
        /*034c*/ 	.word	0x000175e0


	//   ....[83]....
        /*0350*/ 	.word	0x00017770


	//   ....[84]....
        /*0354*/ 	.word	0x00017a10


	//   ....[85]....
        /*0358*/ 	.word	0x00017fd0


	//   ....[86]....
        /*035c*/ 	.word	0x00018070


	//   ....[87]....
        /*0360*/ 	.word	0x00018140


	//   ....[88]....
        /*0364*/ 	.word	0x00018250


	//   ....[89]....
        /*0368*/ 	.word	0x000193b0


	//   ....[90]....
        /*036c*/ 	.word	0x000193e0


	//   ....[91]....
        /*0370*/ 	.word	0x00019430


	//   ....[92]....
        /*0374*/ 	.word	0x00019440


	//   ....[93]....
        /*0378*/ 	.word	0x0001aea0


	//   ....[94]....
        /*037c*/ 	.word	0x0001aee0


	//   ....[95]....
        /*0380*/ 	.word	0x0001af20


	//   ....[96]....
        /*0384*/ 	.word	0x0001af50


	//   ....[97]....
        /*0388*/ 	.word	0x0001b190


	//   ....[98]....
        /*038c*/ 	.word	0x0001b1a0


	//   ....[99]....
        /*0390*/ 	.word	0x0001b3a0


	//   ....[100]....
        /*0394*/ 	.word	0x0001b3d0


	//   ....[101]....
        /*0398*/ 	.word	0x0001b590


	//   ....[102]....
        /*039c*/ 	.word	0x0001b5c0


	//   ....[103]....
        /*03a0*/ 	.word	0x0001b780


	//   ....[104]....
        /*03a4*/ 	.word	0x0001b7a0


	//   ....[105]....
        /*03a8*/ 	.word	0x0001c150


	//   ....[106]....
        /*03ac*/ 	.word	0x0001c170


	//   ....[107]....
        /*03b0*/ 	.word	0x0001c300


	//   ....[108]....
        /*03b4*/ 	.word	0x0001c330


	//   ....[109]....
        /*03b8*/ 	.word	0x0001c4c0


	//   ....[110]....
        /*03bc*/ 	.word	0x0001c4f0


	//   ....[111]....
        /*03c0*/ 	.word	0x0001c680


	//   ....[112]....
        /*03c4*/ 	.word	0x0001c6a0


	//----- nvinfo : EIATTR_EXIT_INSTR_OFFSETS
	.align		4
.L_686:
        /*03c8*/ 	.byte	0x04, 0x1c
        /*03ca*/ 	.short	(.L_688 - .L_687)


	//   ....[0]....
.L_687:
        /*03cc*/ 	.word	0x00000440


	//   ....[1]....
        /*03d0*/ 	.word	0x0001b7b0


	//   ....[2]....
        /*03d4*/ 	.word	0x0001b8f0


	//   ....[3]....
        /*03d8*/ 	.word	0x0001b950


	//   ....[4]....
        /*03dc*/ 	.word	0x0001c6b0


	//   ....[5]....
        /*03e0*/ 	.word	0x0001c7c0


	//   ....[6]....
        /*03e4*/ 	.word	0x0001c820


	//----- nvinfo : EIATTR_CTAIDZ_USED
	.align		4
.L_688:
        /*03e8*/ 	.byte	0x01, 0x04
	.zero		2


	//----- nvinfo : EIATTR_MAX_THREADS
	.align		4
        /*03ec*/ 	.byte	0x04, 0x05
        /*03ee*/ 	.short	(.L_690 - .L_689)
.L_689:
        /*03f0*/ 	.word	0x00000100
        /*03f4*/ 	.word	0x00000001
        /*03f8*/ 	.word	0x00000001


	//----- nvinfo : EIATTR_CRS_STACK_SIZE
	.align		4
.L_690:
        /*03fc*/ 	.byte	0x04, 0x1e
        /*03fe*/ 	.short	(.L_692 - .L_691)
.L_691:
        /*0400*/ 	.word	0x00000000
.L_692:


//--------------------- .nv.info._ZN7cutlass13device_kernelIN5flash19enable_sm80_to_sm89INS1_16FlashAttnFwdSm80INS1_25CollectiveMainloopFwdSm80ILi8ELi1ELb1EN4cute5tupleIJNS5_1CILi128EEENS7_ILi64EEENS7_ILi256EEEEEELi256ENS_6half_tEfNS_4arch4Sm80ELb1ELb0ELb0ELb0ELb1ELb0ELb1ELb0EEENS1_21CollectiveEpilogueFwdINS6_IJS8_SA_S9_EEENS6_IJNS7_ILi1EEESI_SI_EEESC_SE_Li256ELb0ELb1ELb0ELb0EEENS1_30DynamicPersistentTileSchedulerILi256ELi256ELb0ELb1ELb0EEEEEEEEEvNT_6ParamsE --------------------------
	.section	.nv.info._ZN7cutlass13device_kernelIN5flash19enable_sm80_to_sm89INS1_16FlashAttnFwdSm80INS1_25CollectiveMainloopFwdSm80ILi8ELi1ELb1EN4cute5tupleIJNS5_1CILi128EEENS7_ILi64EEENS7_ILi256EEEEEELi256ENS_6half_tEfNS_4arch4Sm80ELb1ELb0ELb0ELb0ELb1ELb0ELb1ELb0EEENS1_21CollectiveEpilogueFwdINS6_IJS8_SA_S9_EEENS6_IJNS7_ILi1EEESI_SI_EEESC_SE_Li256ELb0ELb1ELb0ELb0EEENS1_30DynamicPersistentTileSchedulerILi256ELi256ELb0ELb1ELb0EEEEEEEEEvNT_6ParamsE,"",@"SHT_CUDA_INFO"
	.sectionflags	@""
	.align	4


	//----- nvinfo : EIATTR_CUDA_API_VERSION
	.align		4
        /*0000*/ 	.byte	0x04, 0x37
        /*0002*/ 	.short	(.L_694 - .L_693)
.L_693:
        /*0004*/ 	.word	0x00000082


	//----- nvinfo : EIATTR_SW2861232_WAR
	.align		4
.L_694:
        /*0008*/ 	.byte	0x01, 0x35
	.zero		2


	//----- nvinfo : EIATTR_PARAM_CBANK
	.align		4
        /*000c*/ 	.byte	0x04, 0x0a
        /*000e*/ 	.short	(.L_696 - .L_695)
	.align		4
.L_695:
        /*0010*/ 	.word	index@(.nv.constant0._ZN7cutlass13device_kernelIN5flash19enable_sm80_to_sm89INS1_16FlashAttnFwdSm80INS1_25CollectiveMainloopFwdSm80ILi8ELi1ELb1EN4cute5tupleIJNS5_1CILi128EEENS7_ILi64EEENS7_ILi256EEEEEELi256ENS_6half_tEfNS_4arch4Sm80ELb1ELb0ELb0ELb0ELb1ELb0ELb1ELb0EEENS1_21CollectiveEpilogueFwdINS6_IJS8_SA_S9_EEENS6_IJNS7_ILi1EEESI_SI_EEESC_SE_Li256ELb0ELb1ELb0ELb0EEENS1_30DynamicPersistentTileSchedulerILi256ELi256ELb0ELb1ELb0EEEEEEEEEvNT_6ParamsE)
        /*0014*/ 	.short	0x0160
        /*0016*/ 	.short	0x0428


	//----- nvinfo : EIATTR_CBANK_PARAM_SIZE
	.align		4
.L_696:
        /*0018*/ 	.byte	0x03, 0x19
        /*001a*/ 	.short	0x0428


	//----- nvinfo : EIATTR_KPARAM_INFO
	.align		4
        /*001c*/ 	.byte	0x04, 0x17
        /*001e*/ 	.short	(.L_698 - .L_697)
.L_697:
        /*0020*/ 	.word	0x00000000
        /*0024*/ 	.short	0x0000
        /*0026*/ 	.short	0x0000
        /*0028*/ 	.byte	0x00, 0xf0, 0xa1, 0x10


	//----- nvinfo : EIATTR_MAXREG_COUNT
	.align		4
.L_698:
        /*002c*/ 	.byte	0x03, 0x1b
        /*002e*/ 	.short	0x00ff


	//----- nvinfo : EIATTR_NUM_BARRIERS
	.align		4
        /*0030*/ 	.byte	0x02, 0x4c
        /*0032*/ 	.byte	0x06
	.zero		1


	//----- nvinfo : EIATTR_ANNOTATIONS
	.align		4
        /*0034*/ 	.byte	0x04, 0x55
        /*0036*/ 	.short	(.L_700 - .L_699)


	//   ....[0]....
.L_699:
        /* <DEDUP_REMOVED lines=174> */


	//----- nvinfo : EIATTR_MERCURY_ISA_VERSION
	.align		4
.L_700:
        /*0b08*/ 	.byte	0x03, 0x5f
        /*0b0a*/ 	.short	0x0000


	//----- nvinfo : EIATTR_INT_WARP_WIDE_INSTR_OFFSETS
	.align		4
        /*0b0c*/ 	.byte	0x04, 0x31
        /*0b0e*/ 	.short	(.L_702 - .L_701)


	//   ....[0]....
.L_701:
        /*0b10*/ 	.word	0x0000e110


	//   ....[1]....
        /*0b14*/ 	.word	0x0000e190


	//----- nvinfo : EIATTR_COOP_GROUP_MASK_REGIDS
	.align		4
.L_702:
        /*0b18*/ 	.byte	0x04, 0x29
        /*0b1a*/ 	.short	(.L_704 - .L_703)


	//   ....[0]....
.L_703:
        /*0b1c*/ 	.word	0xffffffff


	//   ....[1]....
        /*0b20*/ 	.word	0xffffffff


	//   ....[2]....
        /*0b24*/ 	.word	0xffffffff


	//   ....[3]....
        /*0b28*/ 	.word	0xffffffff


	//   ....[4]....
        /*0b2c*/ 	.word	0xffffffff


	//   ....[5]....
        /*0b30*/ 	.word	0xffffffff


	//   ....[6]....
        /*0b34*/ 	.word	0xffffffff


	//   ....[7]....
        /*0b38*/ 	.word	0xffffffff


	//   ....[8]....
        /*0b3c*/ 	.word	0xffffffff


	//   ....[9]....
        /*0b40*/ 	.word	0xffffffff


	//   ....[10]....
        /*0b44*/ 	.word	0xffffffff


	//   ....[11]....
        /*0b48*/ 	.word	0xffffffff


	//   ....[12]....
        /*0b4c*/ 	.word	0xffffffff


	//   ....[13]....
        /*0b50*/ 	.word	0xffffffff


	//   ....[14]....
        /*0b54*/ 	.word	0xffffffff


	//   ....[15]....
        /*0b58*/ 	.word	0xffffffff


	//   ....[16]....
        /*0b5c*/ 	.word	0xffffffff


	//   ....[17]....
        /*0b60*/ 	.word	0xffffffff


	//   ....[18]....
        /*0b64*/ 	.word	0xffffffff


	//   ....[19]....
        /*0b68*/ 	.word	0xffffffff


	//   ....[20]....
        /*0b6c*/ 	.word	0xffffffff


	//   ....[21]....
        /*0b70*/ 	.word	0xffffffff


	//   ....[22]....
        /*0b74*/ 	.word	0xffffffff


	//   ....[23]....
        /*0b78*/ 	.word	0xffffffff


	//   ....[24]....
        /*0b7c*/ 	.word	0xffffffff


	//   ....[25]....
        /*0b80*/ 	.word	0xffffffff


	//   ....[26]....
        /*0b84*/ 	.word	0xffffffff


	//   ....[27]....
        /*0b88*/ 	.word	0xffffffff


	//   ....[28]....
        /*0b8c*/ 	.word	0xffffffff


	//   ....[29]....
        /*0b90*/ 	.word	0xffffffff


	//   ....[30]....
        /*0b94*/ 	.word	0xffffffff


	//   ....[31]....
        /*0b98*/ 	.word	0xffffffff


	//   ....[32]....
        /*0b9c*/ 	.word	0xffffffff


	//   ....[33]....
        /*0ba0*/ 	.word	0xffffffff


	//   ....[34]....
        /*0ba4*/ 	.word	0xffffffff


	//   ....[35]....
        /*0ba8*/ 	.word	0xffffffff


	//   ....[36]....
        /*0bac*/ 	.word	0xffffffff


	//   ....[37]....
        /*0bb0*/ 	.word	0xffffffff


	//   ....[38]....
        /*0bb4*/ 	.word	0xffffffff


	//   ....[39]....
        /*0bb8*/ 	.word	0xffffffff


	//   ....[40]....
        /*0bbc*/ 	.word	0xffffffff


	//   ....[41]....
        /*0bc0*/ 	.word	0xffffffff


	//   ....[42]....
        /*0bc4*/ 	.word	0xffffffff


	//   ....[43]....
        /*0bc8*/ 	.word	0xffffffff


	//   ....[44]....
        /*0bcc*/ 	.word	0xffffffff


	//   ....[45]....
        /*0bd0*/ 	.word	0xffffffff


	//   ....[46]....
        /*0bd4*/ 	.word	0xffffffff


	//   ....[47]....
        /*0bd8*/ 	.word	0xffffffff


	//   ....[48]....
        /*0bdc*/ 	.word	0xffffffff


	//   ....[49]....
        /*0be0*/ 	.word	0xffffffff


	//   ....[50]....
        /*0be4*/ 	.word	0xffffffff


	//   ....[51]....
        /*0be8*/ 	.word	0xffffffff


	//   ....[52]....
        /*0bec*/ 	.word	0xffffffff


	//   ....[53]....
        /*0bf0*/ 	.word	0xffffffff


	//   ....[54]....
        /*0bf4*/ 	.word	0xffffffff


	//   ....[55]....
        /*0bf8*/ 	.word	0xffffffff


	//   ....[56]....
        /*0bfc*/ 	.word	0xffffffff


	//   ....[57]....
        /*0c00*/ 	.word	0xffffffff


	//   ....[58]....
        /*0c04*/ 	.word	0xffffffff


	//   ....[59]....
        /*0c08*/ 	.word	0xffffffff


	//   ....[60]....
        /*0c0c*/ 	.word	0xffffffff


	//   ....[61]....
        /*0c10*/ 	.word	0xffffffff


	//   ....[62]....
        /*0c14*/ 	.word	0xffffffff


	//   ....[63]....
        /*0c18*/ 	.word	0xffffffff


	//   ....[64]....
        /*0c1c*/ 	.word	0xffffffff


	//   ....[65]....
        /*0c20*/ 	.word	0xffffffff


	//   ....[66]....
        /*0c24*/ 	.word	0xffffffff


	//   ....[67]....
        /*0c28*/ 	.word	0xffffffff


	//   ....[68]....
        /*0c2c*/ 	.word	0xffffffff


	//   ....[69]....
        /*0c30*/ 	.word	0xffffffff


	//   ....[70]....
        /*0c34*/ 	.word	0xffffffff


	//   ....[71]....
        /*0c38*/ 	.word	0xffffffff


	//   ....[72]....
        /*0c3c*/ 	.word	0xffffffff


	//   ....[73]....
        /*0c40*/ 	.word	0xffffffff


	//   ....[74]....
        /*0c44*/ 	.word	0xffffffff


	//   ....[75]....
        /*0c48*/ 	.word	0xffffffff


	//   ....[76]....
        /*0c4c*/ 	.word	0xffffffff


	//   ....[77]....
        /*0c50*/ 	.word	0xffffffff


	//   ....[78]....
        /*0c54*/ 	.word	0xffffffff


	//   ....[79]....
        /*0c58*/ 	.word	0xffffffff


	//   ....[80]....
        /*0c5c*/ 	.word	0xffffffff


	//   ....[81]....
        /*0c60*/ 	.word	0xffffffff


	//   ....[82]....
        /*0c64*/ 	.word	0xffffffff


	//   ....[83]....
        /*0c68*/ 	.word	0xffffffff


	//   ....[84]....
        /*0c6c*/ 	.word	0xffffffff


	//   ....[85]....
        /*0c70*/ 	.word	0xffffffff


	//   ....[86]....
        /*0c74*/ 	.word	0xffffffff


	//   ....[87]....
        /*0c78*/ 	.word	0xffffffff


	//   ....[88]....
        /*0c7c*/ 	.word	0xffffffff


	//   ....[89]....
        /*0c80*/ 	.word	0xffffffff


	//   ....[90]....
        /*0c84*/ 	.word	0xffffffff


	//   ....[91]....
        /*0c88*/ 	.word	0xffffffff


	//   ....[92]....
        /*0c8c*/ 	.word	0xffffffff


	//   ....[93]....
        /*0c90*/ 	.word	0xffffffff


	//   ....[94]....
        /*0c94*/ 	.word	0xffffffff


	//   ....[95]....
        /*0c98*/ 	.word	0xffffffff


	//   ....[96]....
        /*0c9c*/ 	.word	0xffffffff


	//   ....[97]....
        /*0ca0*/ 	.word	0xffffffff


	//   ....[98]....
        /*0ca4*/ 	.word	0xffffffff


	//   ....[99]....
        /*0ca8*/ 	.word	0xffffffff


	//   ....[100]....
        /*0cac*/ 	.word	0xffffffff


	//   ....[101]....
        /*0cb0*/ 	.word	0xffffffff


	//   ....[102]....
        /*0cb4*/ 	.word	0xffffffff


	//   ....[103]....
        /*0cb8*/ 	.word	0xffffffff


	//   ....[104]....
        /*0cbc*/ 	.word	0xffffffff


	//   ....[105]....
        /*0cc0*/ 	.word	0xffffffff


	//   ....[106]....
        /*0cc4*/ 	.word	0xffffffff


	//   ....[107]....
        /*0cc8*/ 	.word	0xffffffff


	//   ....[108]....
        /*0ccc*/ 	.word	0xffffffff


	//   ....[109]....
        /*0cd0*/ 	.word	0xffffffff


	//   ....[110]....
        /*0cd4*/ 	.word	0xffffffff


	//   ....[111]....
        /*0cd8*/ 	.word	0xffffffff


	//   ....[112]....
        /*0cdc*/ 	.word	0xffffffff


	//   ....[113]....
        /*0ce0*/ 	.word	0xffffffff


	//   ....[114]....
        /*0ce4*/ 	.word	0xffffffff


	//   ....[115]....
        /*0ce8*/ 	.word	0xffffffff


	//   ....[116]....
        /*0cec*/ 	.word	0xffffffff


	//   ....[117]....
        /*0cf0*/ 	.word	0xffffffff


	//   ....[118]....
        /*0cf4*/ 	.word	0xffffffff


	//   ....[119]....
        /*0cf8*/ 	.word	0xffffffff


	//   ....[120]....
        /*0cfc*/ 	.word	0xffffffff


	//   ....[121]....
        /*0d00*/ 	.word	0xffffffff


	//   ....[122]....
        /*0d04*/ 	.word	0xffffffff


	//   ....[123]....
        /*0d08*/ 	.word	0xffffffff


	//   ....[124]....
        /*0d0c*/ 	.word	0xffffffff


	//----- nvinfo : EIATTR_COOP_GROUP_INSTR_OFFSETS
	.align		4
.L_704:
        /*0d10*/ 	.byte	0x04, 0x28
        /*0d12*/ 	.short	(.L_706 - .L_705)


	//   ....[0]....
.L_705:
        /*0d14*/ 	.word	0x00000050


	//   ....[1]....
        /*0d18*/ 	.word	0x000017d0


	//   ....[2]....
        /*0d1c*/ 	.word	0x00001800


	//   ....[3]....
        /*0d20*/ 	.word	0x00001830


	//   ....[4]....
        /*0d24*/ 	.word	0x00001850


	//   ....[5]....
        /*0d28*/ 	.word	0x00001a20


	//   ....[6]....
        /*0d2c*/ 	.word	0x00001a40


	//   ....[7]....
        /*0d30*/ 	.word	0x00001b70


	//   ....[8]....
        /*0d34*/ 	.word	0x00001b90


	//   ....[9]....
        /*0d38*/ 	.word	0x00001db0


	//   ....[10]....
        /*0d3c*/ 	.word	0x00001dd0


	//   ....[11]....
        /*0d40*/ 	.word	0x00001e20


	//   ....[12]....
        /*0d44*/ 	.word	0x00001e80


	//   ....[13]....
        /*0d48*/ 	.word	0x00002480


	//   ....[14]....
        /*0d4c*/ 	.word	0x00002490


	//   ....[15]....
        /*0d50*/ 	.word	0x000024a0


	//   ....[16]....
        /*0d54*/ 	.word	0x000024b0


	//   ....[17]....
        /*0d58*/ 	.word	0x00003570


	//   ....[18]....
        /*0d5c*/ 	.word	0x000035e0


	//   ....[19]....
        /*0d60*/ 	.word	0x00003700


	//   ....[20]....
        /*0d64*/ 	.word	0x00003740


	//   ....[21]....
        /*0d68*/ 	.word	0x00003a50


	//   ....[22]....
        /*0d6c*/ 	.word	0x00003c90


	//   ....[23]....
        /*0d70*/ 	.word	0x00004090


	//   ....[24]....
        /*0d74*/ 	.word	0x000040b0


	//   ....[25]....
        /*0d78*/ 	.word	0x000040d0


	//   ....[26]....
        /*0d7c*/ 	.word	0x000040f0


	//   ....[27]....
        /*0d80*/ 	.word	0x00005ce0


	//   ....[28]....
        /*0d84*/ 	.word	0x00005d50


	//   ....[29]....
        /*0d88*/ 	.word	0x00005e50


	//   ....[30]....
        /*0d8c*/ 	.word	0x00005e80


	//   ....[31]....
        /*0d90*/ 	.word	0x00007040


	//   ....[32]....
        /*0d94*/ 	.word	0x000070b0


	//   ....[33]....
        /*0d98*/ 	.word	0x000071b0


	//   ....[34]....
        /*0d9c*/ 	.word	0x000071e0


	//   ....[35]....
        /*0da0*/ 	.word	0x00007520


	//   ....[36]....
        /*0da4*/ 	.word	0x00007750


	//   ....[37]....
        /*0da8*/ 	.word	0x00007a70


	//   ....[38]....
        /*0dac*/ 	.word	0x00007a90


	//   ....[39]....
        /*0db0*/ 	.word	0x00007bb0


	//   ....[40]....
        /*0db4*/ 	.word	0x00007bd0


	//   ....[41]....
        /*0db8*/ 	.word	0x00009ee0


	//   ....[42]....
        /*0dbc*/ 	.word	0x00009f50


	//   ....[43]....
        /*0dc0*/ 	.word	0x00009fa0


	//   ....[44]....
        /*0dc4*/ 	.word	0x00009fd0


	//   ....[45]....
        /*0dc8*/ 	.word	0x0000b340


	//   ....[46]....
        /*0dcc*/ 	.word	0x0000b380


	//   ....[47]....
        /*0dd0*/ 	.word	0x0000b490


	//   ....[48]....
        /*0dd4*/ 	.word	0x0000b4b0


	//   ....[49]....
        /*0dd8*/ 	.word	0x0000b840


	//   ....[50]....
        /*0ddc*/ 	.word	0x0000b860


	//   ....[51]....
        /*0de0*/ 	.word	0x0000b880


	//   ....[52]....
        /*0de4*/ 	.word	0x0000b8a0


	//   ....[53]....
        /*0de8*/ 	.word	0x0000d6c0


	//   ....[54]....
        /*0dec*/ 	.word	0x0000d710


	//   ....[55]....
        /*0df0*/ 	.word	0x0000d730


	//   ....[56]....
        /*0df4*/ 	.word	0x0000d750


	//   ....[57]....
        /*0df8*/ 	.word	0x0000eb70


	//   ....[58]....
        /*0dfc*/ 	.word	0x0000ef20


	//   ....[59]....
        /*0e00*/ 	.word	0x0000ef40


	//   ....[60]....
        /*0e04*/ 	.word	0x0000ef60


	//   ....[61]....
        /*0e08*/ 	.word	0x0000ef80


	//   ....[62]....
        /*0e0c*/ 	.word	0x0000f220


	//   ....[63]....
        /*0e10*/ 	.word	0x0000f240


	//   ....[64]....
        /*0e14*/ 	.word	0x0000f3c0


	//   ....[65]....
        /*0e18*/ 	.word	0x0000f3f0


	//   ....[66]....
        /*0e1c*/ 	.word	0x0000f530


	//   ....[67]....
        /*0e20*/ 	.word	0x0000f560


	//   ....[68]....
        /*0e24*/ 	.word	0x0000f6a0


	//   ....[69]....
        /*0e28*/ 	.word	0x0000f6c0


	//   ....[70]....
        /*0e2c*/ 	.word	0x0000fc90


	//   ....[71]....
        /*0e30*/ 	.word	0x0000fcb0


	//   ....[72]....
        /*0e34*/ 	.word	0x0000ff10


	//   ....[73]....
        /*0e38*/ 	.word	0x0000ff20


	//   ....[74]....
        /*0e3c*/ 	.word	0x00010110


	//   ....[75]....
        /*0e40*/ 	.word	0x00010130


	//   ....[76]....
        /*0e44*/ 	.word	0x00010320


	//   ....[77]....
        /*0e48*/ 	.word	0x00010330


	//   ....[78]....
        /*0e4c*/ 	.word	0x00010590


	//   ....[79]....
        /*0e50*/ 	.word	0x000106a0


	//   ....[80]....
        /*0e54*/ 	.word	0x00010710


	//   ....[81]....
        /*0e58*/ 	.word	0x00010930


	//   ....[82]....
        /*0e5c*/ 	.word	0x000109a0


	//   ....[83]....
        /*0e60*/ 	.word	0x00010a10


	//   ....[84]....
        /*0e64*/ 	.word	0x00010a90


	//   ....[85]....
        /*0e68*/ 	.word	0x00010ed0


	//   ....[86]....
        /*0e6c*/ 	.word	0x00010f20


	//   ....[87]....
        /*0e70*/ 	.word	0x00010f70


	//   ....[88]....
        /*0e74*/ 	.word	0x00010fc0


	//   ....[89]....
        /*0e78*/ 	.word	0x00011030


	//   ....[90]....
        /*0e7c*/ 	.word	0x000110a0


	//   ....[91]....
        /*0e80*/ 	.word	0x000112c0


	//   ....[92]....
        /*0e84*/ 	.word	0x00011330


	//   ....[93]....
        /*0e88*/ 	.word	0x000113a0


	//   ....[94]....
        /*0e8c*/ 	.word	0x00011410


	//   ....[95]....
        /*0e90*/ 	.word	0x00011630


	//   ....[96]....
        /*0e94*/ 	.word	0x000116a0


	//   ....[97]....
        /*0e98*/ 	.word	0x00011710


	//   ....[98]....
        /*0e9c*/ 	.word	0x00011790


	//   ....[99]....
        /*0ea0*/ 	.word	0x00011bd0


	//   ....[100]....
        /*0ea4*/ 	.word	0x00011c10


	//   ....[101]....
        /*0ea8*/ 	.word	0x00011c60


	//   ....[102]....
        /*0eac*/ 	.word	0x00011ca0


	//   ....[103]....
        /*0eb0*/ 	.word	0x00011d00


	//   ....[104]....
        /*0eb4*/ 	.word	0x00011d70


	//   ....[105]....
        /*0eb8*/ 	.word	0x00011de0


	//   ....[106]....
        /*0ebc*/ 	.word	0x00011f90


	//   ....[107]....
        /*0ec0*/ 	.word	0x00012000


	//   ....[108]....
        /*0ec4*/ 	.word	0x00012050


	//   ....[109]....
        /*0ec8*/ 	.word	0x00012090


	//   ....[110]....
        /*0ecc*/ 	.word	0x000120e0


	//   ....[111]....
        /*0ed0*/ 	.word	0x00012120


	//   ....[112]....
        /*0ed4*/ 	.word	0x00012170


	//   ....[113]....
        /*0ed8*/ 	.word	0x000121d0


	//   ....[114]....
        /*0edc*/ 	.word	0x00012220


	//   ....[115]....
        /*0ee0*/ 	.word	0x00012280


	//   ....[116]....
        /*0ee4*/ 	.word	0x000122f0


	//   ....[117]....
        /*0ee8*/ 	.word	0x00012360


	//   ....[118]....
        /*0eec*/ 	.word	0x000123e0


	//   ....[119]....
        /*0ef0*/ 	.word	0x00012450


	//   ....[120]....
        /*0ef4*/ 	.word	0x000124d0


	//   ....[121]....
        /*0ef8*/ 	.word	0x00012550


	//   ....[122]....
        /*0efc*/ 	.word	0x000125d0


	//   ....[123]....
        /*0f00*/ 	.word	0x00012640


	//   ....[124]....
        /*0f04*/ 	.word	0x000126b0


	//----- nvinfo : EIATTR_EXIT_INSTR_OFFSETS
	.align		4
.L_706:
        /*0f08*/ 	.byte	0x04, 0x1c
        /*0f0a*/ 	.short	(.L_708 - .L_707)


	//   ....[0]....
.L_707:
        /*0f0c*/ 	.word	0x000000a0


	//   ....[1]....
        /*0f10*/ 	.word	0x00010650


	//----- nvinfo : EIATTR_MAX_THREADS
	.align		4
.L_708:
        /*0f14*/ 	.byte	0x04, 0x05
        /*0f16*/ 	.short	(.L_710 - .L_709)
.L_709:
        /*0f18*/ 	.word	0x00000100
        /*0f1c*/ 	.word	0x00000001
        /*0f20*/ 	.word	0x00000001


	//----- nvinfo : EIATTR_CRS_STACK_SIZE
	.align		4
.L_710:
        /*0f24*/ 	.byte	0x04, 0x1e
        /*0f26*/ 	.short	(.L_712 - .L_711)
.L_711:
        /*0f28*/ 	.word	0x00000000
.L_712:


//--------------------- .nv.info._ZN7cutlass13device_kernelIN5flash19enable_sm80_to_sm89INS1_16FlashAttnFwdSm80INS1_25CollectiveMainloopFwdSm80ILi8ELi1ELb1EN4cute5tupleIJNS5_1CILi128EEENS7_ILi64EEENS7_ILi256EEEEEELi256ENS_6half_tEfNS_4arch4Sm80ELb1ELb0ELb0ELb1ELb1ELb0ELb1ELb0EEENS1_21CollectiveEpilogueFwdINS6_IJS8_SA_S9_EEENS6_IJNS7_ILi1EEESI_SI_EEESC_SE_Li256ELb1ELb1ELb0ELb0EEENS1_19SingleTileSchedulerILb1ELb0ELb1ELi128EEEEEEEEEvNT_6ParamsE --------------------------
	.section	.nv.info._ZN7cutlass13device_kernelIN5flash19enable_sm80_to_sm89INS1_16FlashAttnFwdSm80INS1_25CollectiveMainloopFwdSm80ILi8ELi1ELb1EN4cute5tupleIJNS5_1CILi128EEENS7_ILi64EEENS7_ILi256EEEEEELi256ENS_6half_tEfNS_4arch4Sm80ELb1ELb0ELb0ELb1ELb1ELb0ELb1ELb0EEENS1_21CollectiveEpilogueFwdINS6_IJS8_SA_S9_EEENS6_IJNS7_ILi1EEESI_SI_EEESC_SE_Li256ELb1ELb1ELb0ELb0EEENS1_19SingleTileSchedulerILb1ELb0ELb1ELi128EEEEEEEEEvNT_6ParamsE,"",@"SHT_CUDA_INFO"
	.sectionflags	@""
	.align	4


	//----- nvinfo : EIATTR_CUDA_API_VERSION
	.align		4
        /*0000*/ 	.byte	0x04, 0x37
        /*0002*/ 	.short	(.L_714 - .L_713)
.L_713:
        /*0004*/ 	.word	0x00000082


	//----- nvinfo : EIATTR_SW2861232_WAR
	.align		4
.L_714:
        /*0008*/ 	.byte	0x01, 0x35
	.zero		2


	//----- nvinfo : EIATTR_PARAM_CBANK
	.align		4
        /*000c*/ 	.byte	0x04, 0x0a
        /*000e*/ 	.short	(.L_716 - .L_715)
	.align		4
.L_715:
        /*0010*/ 	.word	index@(.nv.constant0._ZN7cutlass13device_kernelIN5flash19enable_sm80_to_sm89INS1_16FlashAttnFwdSm80INS1_25CollectiveMainloopFwdSm80ILi8ELi1ELb1EN4cute5tupleIJNS5_1CILi128EEENS7_ILi64EEENS7_ILi256EEEEEELi256ENS_6half_tEfNS_4arch4Sm80ELb1ELb0ELb0ELb1ELb1ELb0ELb1ELb0EEENS1_21CollectiveEpilogueFwdINS6_IJS8_SA_S9_EEENS6_IJNS7_ILi1EEESI_SI_EEESC_SE_Li256ELb1ELb1ELb0ELb0EEENS1_19SingleTileSchedulerILb1ELb0ELb1ELi128EEEEEEEEEvNT_6ParamsE)
        /*0014*/ 	.short	0x0160
        /*0016*/ 	.short	0x0418


	//----- nvinfo : EIATTR_CBANK_PARAM_SIZE
	.align		4
.L_716:
        /*0018*/ 	.byte	0x03, 0x19
        /*001a*/ 	.short	0x0418


	//----- nvinfo : EIATTR_KPARAM_INFO
	.align		4
        /*001c*/ 	.byte	0x04, 0x17
        /*001e*/ 	.short	(.L_718 - .L_717)
.L_717:
        /*0020*/ 	.word	0x00000000
        /*0024*/ 	.short	0x0000
        /*0026*/ 	.short	0x0000
        /*0028*/ 	.byte	0x00, 0xf0, 0x61, 0x10


	//----- nvinfo : EIATTR_MAXREG_COUNT
	.align		4
.L_718:
        /*002c*/ 	.byte	0x03, 0x1b
        /*002e*/ 	.short	0x00ff


	//----- nvinfo : EIATTR_NUM_BARRIERS
	.align		4
        /*0030*/ 	.byte	0x02, 0x4c
        /*0032*/ 	.byte	0x02
	.zero		1


	//----- nvinfo : EIATTR_ANNOTATIONS
	.align		4
        /*0034*/ 	.byte	0x04, 0x55
        /*0036*/ 	.short	(.L_720 - .L_719)


	//   ....[0]....
.L_719:
        /* <DEDUP_REMOVED lines=97> */


	//----- nvinfo : EIATTR_MERCURY_ISA_VERSION
	.align		4
.L_720:
        /*0630*/ 	.byte	0x03, 0x5f
        /*0632*/ 	.short	0x0000


	//----- nvinfo : EIATTR_COOP_GROUP_MASK_REGIDS
	.align		4
        /*0634*/ 	.byte	0x04, 0x29
        /*0636*/ 	.short	(.L_722 - .L_721)


	//   ....[0]....
.L_721:
        /*0638*/ 	.word	0xffffffff


	//   ....[1]....
        /*063c*/ 	.word	0xffffffff


	//   ....[2]....
        /*0640*/ 	.word	0xffffffff


	//   ....[3]....
        /*0644*/ 	.word	0xffffffff


	//   ....[4]....
        /*0648*/ 	.word	0xffffffff


	//   ....[5]....
        /*064c*/ 	.word	0xffffffff


	//   ....[6]....
        /*0650*/ 	.word	0xffffffff


	//   ....[7]....
        /*0654*/ 	.word	0xffffffff


	//   ....[8]....
        /*0658*/ 	.word	0xffffffff


	//   ....[9]....
        /*065c*/ 	.word	0xffffffff


	//   ....[10]....
        /*0660*/ 	.word	0xffffffff


	//   ....[11]....
        /*0664*/ 	.word	0xffffffff


	//   ....[12]....
        /*0668*/ 	.word	0xffffffff


	//   ....[13]....
        /*066c*/ 	.word	0xffffffff


	//   ....[14]....
        /*0670*/ 	.word	0xffffffff


	//   ....[15]....
        /*0674*/ 	.word	0xffffffff


	//   ....[16]....
        /*0678*/ 	.word	0xffffffff


	//   ....[17]....
        /*067c*/ 	.word	0xffffffff


	//   ....[18]....
        /*0680*/ 	.word	0xffffffff


	//   ....[19]....
        /*0684*/ 	.word	0xffffffff


	//   ....[20]....
        /*0688*/ 	.word	0xffffffff


	//   ....[21]....
        /*068c*/ 	.word	0xffffffff


	//   ....[22]....
        /*0690*/ 	.word	0xffffffff


	//   ....[23]....
        /*0694*/ 	.word	0xffffffff


	//   ....[24]....
        /*0698*/ 	.word	0xffffffff


	//   ....[25]....
        /*069c*/ 	.word	0xffffffff


	//   ....[26]....
        /*06a0*/ 	.word	0xffffffff


	//   ....[27]....
        /*06a4*/ 	.word	0xffffffff


	//   ....[28]....
        /*06a8*/ 	.word	0xffffffff


	//   ....[29]....
        /*06ac*/ 	.word	0xffffffff


	//   ....[30]....
        /*06b0*/ 	.word	0xffffffff


	//   ....[31]....
        /*06b4*/ 	.word	0xffffffff


	//   ....[32]....
        /*06b8*/ 	.word	0xffffffff


	//   ....[33]....
        /*06bc*/ 	.word	0xffffffff


	//   ....[34]....
        /*06c0*/ 	.word	0xffffffff


	//   ....[35]....
        /*06c4*/ 	.word	0xffffffff


	//   ....[36]....
        /*06c8*/ 	.word	0xffffffff


	//   ....[37]....
        /*06cc*/ 	.word	0xffffffff


	//   ....[38]....
        /*06d0*/ 	.word	0xffffffff


	//   ....[39]....
        /*06d4*/ 	.word	0xffffffff


	//   ....[40]....
        /*06d8*/ 	.word	0xffffffff


	//   ....[41]....
        /*06dc*/ 	.word	0xffffffff


	//   ....[42]....
        /*06e0*/ 	.word	0xffffffff


	//   ....[43]....
        /*06e4*/ 	.word	0xffffffff


	//   ....[44]....
        /*06e8*/ 	.word	0xffffffff


	//   ....[45]....
        /*06ec*/ 	.word	0xffffffff


	//   ....[46]....
        /*06f0*/ 	.word	0xffffffff


	//   ....[47]....
        /*06f4*/ 	.word	0xffffffff


	//   ....[48]....
        /*06f8*/ 	.word	0xffffffff


	//   ....[49]....
        /*06fc*/ 	.word	0xffffffff


	//   ....[50]....
        /*0700*/ 	.word	0xffffffff


	//   ....[51]....
        /*0704*/ 	.word	0xffffffff


	//   ....[52]....
        /*0708*/ 	.word	0xffffffff


	//   ....[53]....
        /*070c*/ 	.word	0xffffffff


	//   ....[54]....
        /*0710*/ 	.word	0xffffffff


	//   ....[55]....
        /*0714*/ 	.word	0xffffffff


	//   ....[56]....
        /*0718*/ 	.word	0xffffffff


	//   ....[57]....
        /*071c*/ 	.word	0xffffffff


	//   ....[58]....
        /*0720*/ 	.word	0xffffffff


	//   ....[59]....
        /*0724*/ 	.word	0xffffffff


	//   ....[60]....
        /*0728*/ 	.word	0xffffffff


	//   ....[61]....
        /*072c*/ 	.word	0xffffffff


	//   ....[62]....
        /*0730*/ 	.word	0xffffffff


	//   ....[63]....
        /*0734*/ 	.word	0xffffffff


	//   ....[64]....
        /*0738*/ 	.word	0xffffffff


	//   ....[65]....
        /*073c*/ 	.word	0xffffffff


	//   ....[66]....
        /*0740*/ 	.word	0xffffffff


	//   ....[67]....
        /*0744*/ 	.word	0xffffffff


	//   ....[68]....
        /*0748*/ 	.word	0xffffffff


	//   ....[69]....
        /*074c*/ 	.word	0xffffffff


	//   ....[70]....
        /*0750*/ 	.word	0xffffffff


	//   ....[71]....
        /*0754*/ 	.word	0xffffffff


	//   ....[72]....
        /*0758*/ 	.word	0xffffffff


	//   ....[73]....
        /*075c*/ 	.word	0xffffffff


	//   ....[74]....
        /*0760*/ 	.word	0xffffffff


	//   ....[75]....
        /*0764*/ 	.word	0xffffffff


	//   ....[76]....
        /*0768*/ 	.word	0xffffffff


	//----- nvinfo : EIATTR_COOP_GROUP_INSTR_OFFSETS
	.align		4
.L_722:
        /*076c*/ 	.byte	0x04, 0x28
        /*076e*/ 	.short	(.L_724 - .L_723)


	//   ....[0]....
.L_723:
        /*0770*/ 	.word	0x000000a0


	//   ....[1]....
        /*0774*/ 	.word	0x00001600


	//   ....[2]....
        /*0778*/ 	.word	0x00001630


	//   ....[3]....
        /*077c*/ 	.word	0x000016f0


	//   ....[4]....
        /*0780*/ 	.word	0x00001720


	//   ....[5]....
        /*0784*/ 	.word	0x00001860


	//   ....[6]....
        /*0788*/ 	.word	0x00001870


	//   ....[7]....
        /*078c*/ 	.word	0x000019c0


	//   ....[8]....
        /*0790*/ 	.word	0x000019d0


	//   ....[9]....
        /*0794*/ 	.word	0x00001b20


	//   ....[10]....
        /*0798*/ 	.word	0x00001b40


	//   ....[11]....
        /*079c*/ 	.word	0x00001c70


	//   ....[12]....
        /*07a0*/ 	.word	0x00001cc0


	//   ....[13]....
        /*07a4*/ 	.word	0x00001cf0


	//   ....[14]....
        /*07a8*/ 	.word	0x00001d10


	//   ....[15]....
        /*07ac*/ 	.word	0x00001e20


	//   ....[16]....
        /*07b0*/ 	.word	0x00001e50


	//   ....[17]....
        /*07b4*/ 	.word	0x00003720


	//   ....[18]....
        /*07b8*/ 	.word	0x00003730


	//   ....[19]....
        /*07bc*/ 	.word	0x00003810


	//   ....[20]....
        /*07c0*/ 	.word	0x00003830


	//   ....[21]....
        /*07c4*/ 	.word	0x00003c50


	//   ....[22]....
        /*07c8*/ 	.word	0x00003c80


	//   ....[23]....
        /*07cc*/ 	.word	0x00004370


	//   ....[24]....
        /*07d0*/ 	.word	0x000043a0


	//   ....[25]....
        /*07d4*/ 	.word	0x000043c0


	//   ....[26]....
        /*07d8*/ 	.word	0x000043e0


	//   ....[27]....
        /*07dc*/ 	.word	0x00005f90


	//   ....[28]....
        /*07e0*/ 	.word	0x00005fa0


	//   ....[29]....
        /*07e4*/ 	.word	0x00005fb0


	//   ....[30]....
        /*07e8*/ 	.word	0x00005fc0


	//   ....[31]....
        /*07ec*/ 	.word	0x00007210


	//   ....[32]....
        /*07f0*/ 	.word	0x00007220


	//   ....[33]....
        /*07f4*/ 	.word	0x00007230


	//   ....[34]....
        /*07f8*/ 	.word	0x00007240


	//   ....[35]....
        /*07fc*/ 	.word	0x00007680


	//   ....[36]....
        /*0800*/ 	.word	0x00007690


	//   ....[37]....
        /*0804*/ 	.word	0x00007c20


	//   ....[38]....
        /*0808*/ 	.word	0x00007c60


	//   ....[39]....
        /*080c*/ 	.word	0x00008250


	//   ....[40]....
        /*0810*/ 	.word	0x00008350


	//   ....[41]....
        /*0814*/ 	.word	0x00009ff0


	//   ....[42]....
        /*0818*/ 	.word	0x0000a000


	//   ....[43]....
        /*081c*/ 	.word	0x0000a080


	//   ....[44]....
        /*0820*/ 	.word	0x0000a090


	//   ....[45]....
        /*0824*/ 	.word	0x0000a470


	//   ....[46]....
        /*0828*/ 	.word	0x0000a480


	//   ....[47]....
        /*082c*/ 	.word	0x0000a4d0


	//   ....[48]....
        /*0830*/ 	.word	0x0000a4f0


	//   ....[49]....
        /*0834*/ 	.word	0x0000b4d0


	//   ....[50]....
        /*0838*/ 	.word	0x0000b4f0


	//   ....[51]....
        /*083c*/ 	.word	0x0000bb90


	//   ....[52]....
        /*0840*/ 	.word	0x0000bbb0


	//   ....[53]....
        /*0844*/ 	.word	0x0000d3c0


	//   ....[54]....
        /*0848*/ 	.word	0x0000d3d0


	//   ....[55]....
        /*084c*/ 	.word	0x0000d400


	//   ....[56]....
        /*0850*/ 	.word	0x0000d420


	//   ....[57]....
        /*0854*/ 	.word	0x0000eea0


	//   ....[58]....
        /*0858*/ 	.word	0x0000eee0


	//   ....[59]....
        /*085c*/ 	.word	0x0000ef20


	//   ....[60]....
        /*0860*/ 	.word	0x0000ef50


	//   ....[61]....
        /*0864*/ 	.word	0x0000f190


	//   ....[62]....
        /*0868*/ 	.word	0x0000f1a0


	//   ....[63]....
        /*086c*/ 	.word	0x0000f3a0


	//   ....[64]....
        /*0870*/ 	.word	0x0000f3d0


	//   ....[65]....
        /*0874*/ 	.word	0x0000f590


	//   ....[66]....
        /*0878*/ 	.word	0x0000f5c0


	//   ....[67]....
        /*087c*/ 	.word	0x0000f780


	//   ....[68]....
        /*0880*/ 	.word	0x0000f7a0


	//   ....[69]....
        /*0884*/ 	.word	0x00010120


	//   ....[70]....
        /*0888*/ 	.word	0x00010140


	//   ....[71]....
        /*088c*/ 	.word	0x00010300


	//   ....[72]....
        /*0890*/ 	.word	0x00010330


	//   ....[73]....
        /*0894*/ 	.word	0x000104c0


	//   ....[74]....
        /*0898*/ 	.word	0x000104f0


	//   ....[75]....
        /*089c*/ 	.word	0x00010680


	//   ....[76]....
        /*08a0*/ 	.word	0x000106a0


	//----- nvinfo : EIATTR_EXIT_INSTR_OFFSETS
	.align		4
.L_724:
        /*08a4*/ 	.byte	0x04, 0x1c
        /*08a6*/ 	.short	(.L_726 - .L_725)


	//   ....[0]....
.L_725:
        /*08a8*/ 	.word	0x00000450


	//   ....[1]....
        /*08ac*/ 	.word	0x0000f7b0


	//   ....[2]....
        /*08b0*/ 	.word	0x0000f8f0


	//   ....[3]....
        /*08b4*/ 	.word	0x0000f950


	//   ....[4]....
        /*08b8*/ 	.word	0x000106b0


	//   ....[5]....
        /*08bc*/ 	.word	0x000107c0


	//   ....[6]....
        /*08c0*/ 	.word	0x00010820


	//----- nvinfo : EIATTR_CTAIDZ_USED
	.align		4
.L_726:
        /*08c4*/ 	.byte	0x01, 0x04
	.zero		2


	//----- nvinfo : EIATTR_MAX_THREADS
	.align		4
        /*08c8*/ 	.byte	0x04, 0x05
        /*08ca*/ 	.short	(.L_728 - .L_727)
.L_727:
        /*08cc*/ 	.word	0x00000100
        /*08d0*/ 	.word	0x00000001
        /*08d4*/ 	.word	0x00000001


	//----- nvinfo : EIATTR_CRS_STACK_SIZE
	.align		4
.L_728:
        /*08d8*/ 	.byte	0x04, 0x1e
        /*08da*/ 	.short	(.L_730 - .L_729)
.L_729:
        /*08dc*/ 	.word	0x00000000
.L_730:


//--------------------- .nv.info._ZN7cutlass13device_kernelIN5flash19enable_sm80_to_sm89INS1_16FlashAttnFwdSm80INS1_25CollectiveMainloopFwdSm80ILi8ELi1ELb0EN4cute5tupleIJNS5_1CILi128EEENS7_ILi32EEENS7_ILi256EEEEEELi256ENS_6half_tEfNS_4arch4Sm80ELb1ELb0ELb0ELb1ELb1ELb1ELb1ELb0EEENS1_21CollectiveEpilogueFwdINS6_IJS8_SA_S9_EEENS6_IJNS7_ILi1EEESI_SI_EEESC_SE_Li256ELb1ELb1ELb0ELb0EEENS1_19SingleTileSchedulerILb1ELb0ELb1ELi128EEEEEEEEEvNT_6ParamsE --------------------------
	.section	.nv.info._ZN7cutlass13device_kernelIN5flash19enable_sm80_to_sm89INS1_16FlashAttnFwdSm80INS1_25CollectiveMainloopFwdSm80ILi8ELi1ELb0EN4cute5tupleIJNS5_1CILi128EEENS7_ILi32EEENS7_ILi256EEEEEELi256ENS_6half_tEfNS_4arch4Sm80ELb1ELb0ELb0ELb1ELb1ELb1ELb1ELb0EEENS1_21CollectiveEpilogueFwdINS6_IJS8_SA_S9_EEENS6_IJNS7_ILi1EEESI_SI_EEESC_SE_Li256ELb1ELb1ELb0ELb0EEENS1_19SingleTileSchedulerILb1ELb0ELb1ELi128EEEEEEEEEvNT_6ParamsE,"",@"SHT_CUDA_INFO"
	.sectionflags	@""
	.align	4


	//----- nvinfo : EIATTR_CUDA_API_VERSION
	.align		4
        /*0000*/ 	.byte	0x04, 0x37
        /*0002*/ 	.short	(.L_732 - .L_731)
.L_731:
        /*0004*/ 	.word	0x00000082


	//----- nvinfo : EIATTR_SW2861232_WAR
	.align		4
.L_732:
        /*0008*/ 	.byte	0x01, 0x35
	.zero		2


	//----- nvinfo : EIATTR_PARAM_CBANK
	.align		4
        /*000c*/ 	.byte	0x04, 0x0a
        /*000e*/ 	.short	(.L_734 - .L_733)
	.align		4
.L_733:
        /*0010*/ 	.word	index@(.nv.constant0._ZN7cutlass13device_kernelIN5flash19enable_sm80_to_sm89INS1_16FlashAttnFwdSm80INS1_25CollectiveMainloopFwdSm80ILi8ELi1ELb0EN4cute5tupleIJNS5_1CILi128EEENS7_ILi32EEENS7_ILi256EEEEEELi256ENS_6half_tEfNS_4arch4Sm80ELb1ELb0ELb0ELb1ELb1ELb1ELb1ELb0EEENS1_21CollectiveEpilogueFwdINS6_IJS8_SA_S9_EEENS6_IJNS7_ILi1EEESI_SI_EEESC_SE_Li256ELb1ELb1ELb0ELb0EEENS1_19SingleTileSchedulerILb1ELb0ELb1ELi128EEEEEEEEEvNT_6ParamsE)
        /*0014*/ 	.short	0x0160
        /*0016*/ 	.short	0x0418


	//----- nvinfo : EIATTR_CBANK_PARAM_SIZE
	.align		4
.L_734:
        /*0018*/ 	.byte	0x03, 0x19
        /*001a*/ 	.short	0x0418


	//----- nvinfo : EIATTR_KPARAM_INFO
	.align		4
        /*001c*/ 	.byte	0x04, 0x17
        /*001e*/ 	.short	(.L_736 - .L_735)
.L_735:
        /*0020*/ 	.word	0x00000000
        /*0024*/ 	.short	0x0000
        /*0026*/ 	.short	0x0000
        /*0028*/ 	.byte	0x00, 0xf0, 0x61, 0x10


	//----- nvinfo : EIATTR_MAXREG_COUNT
	.align		4
.L_736:
        /*002c*/ 	.byte	0x03, 0x1b
        /*002e*/ 	.short	0x00ff


	//----- nvinfo : EIATTR_NUM_BARRIERS
	.align		4
        /*0030*/ 	.byte	0x02, 0x4c
        /*0032*/ 	.byte	0x02
	.zero		1


	//----- nvinfo : EIATTR_MERCURY_ISA_VERSION
	.align		4
        /*0034*/ 	.byte	0x03, 0x5f
        /*0036*/ 	.short	0x0000


	//----- nvinfo : EIATTR_COOP_GROUP_MASK_REGIDS
	.align		4
        /*0038*/ 	.byte	0x04, 0x29
        /*003a*/ 	.short	(.L_738 - .L_737)


	//   ....[0]....
.L_737:
        /*003c*/ 	.word	0xffffffff


	//   ....[1]....
        /*0040*/ 	.word	0xffffffff


	//   ....[2]....
        /*0044*/ 	.word	0xffffffff


	//   ....[3]....
        /*0048*/ 	.word	0xffffffff


	//   ....[4]....
        /*004c*/ 	.word	0xffffffff


	//   ....[5]....
        /*0050*/ 	.word	0xffffffff


	//   ....[6]....
        /*0054*/ 	.word	0xffffffff


	//   ....[7]....
        /*0058*/ 	.word	0xffffffff


	//   ....[8]....
        /*005c*/ 	.word	0xffffffff


	//   ....[9]....
        /*0060*/ 	.word	0xffffffff


	//   ....[10]....
        /*0064*/ 	.word	0xffffffff


	//   ....[11]....
        /*0068*/ 	.word	0xffffffff


	//   ....[12]....
        /*006c*/ 	.word	0xffffffff


	//   ....[13]....
        /*0070*/ 	.word	0xffffffff


	//   ....[14]....
        /*0074*/ 	.word	0xffffffff


	//   ....[15]....
        /*0078*/ 	.word	0xffffffff


	//   ....[16]....
        /*007c*/ 	.word	0xffffffff


	//   ....[17]....
        /*0080*/ 	.word	0xffffffff


	//   ....[18]....
        /*0084*/ 	.word	0xffffffff


	//   ....[19]....
        /*0088*/ 	.word	0xffffffff


	//   ....[20]....
        /*008c*/ 	.word	0xffffffff


	//   ....[21]....
        /*0090*/ 	.word	0xffffffff


	//   ....[22]....
        /*0094*/ 	.word	0xffffffff


	//   ....[23]....
        /*0098*/ 	.word	0xffffffff


	//   ....[24]....
        /*009c*/ 	.word	0xffffffff


	//   ....[25]....
        /*00a0*/ 	.word	0xffffffff


	//   ....[26]....
        /*00a4*/ 	.word	0xffffffff


	//   ....[27]....
        /*00a8*/ 	.word	0xffffffff


	//   ....[28]....
        /*00ac*/ 	.word	0xffffffff


	//   ....[29]....
        /*00b0*/ 	.word	0xffffffff


	//   ....[30]....
        /*00b4*/ 	.word	0xffffffff


	//   ....[31]....
        /*00b8*/ 	.word	0xffffffff


	//   ....[32]....
        /*00bc*/ 	.word	0xffffffff


	//   ....[33]....
        /*00c0*/ 	.word	0xffffffff


	//   ....[34]....
        /*00c4*/ 	.word	0xffffffff


	//   ....[35]....
        /*00c8*/ 	.word	0xffffffff


	//   ....[36]....
        /*00cc*/ 	.word	0xffffffff


	//   ....[37]....
        /*00d0*/ 	.word	0xffffffff


	//   ....[38]....
        /*00d4*/ 	.word	0xffffffff


	//   ....[39]....
        /*00d8*/ 	.word	0xffffffff


	//   ....[40]....
        /*00dc*/ 	.word	0xffffffff


	//   ....[41]....
        /*00e0*/ 	.word	0xffffffff


	//   ....[42]....
        /*00e4*/ 	.word	0xffffffff


	//   ....[43]....
        /*00e8*/ 	.word	0xffffffff


	//   ....[44]....
        /*00ec*/ 	.word	0xffffffff


	//   ....[45]....
        /*00f0*/ 	.word	0xffffffff


	//   ....[46]....
        /*00f4*/ 	.word	0xffffffff


	//   ....[47]....
        /*00f8*/ 	.word	0xffffffff


	//   ....[48]....
        /*00fc*/ 	.word	0xffffffff


	//   ....[49]....
        /*0100*/ 	.word	0xffffffff


	//   ....[50]....
        /*0104*/ 	.word	0xffffffff


	//   ....[51]....
        /*0108*/ 	.word	0xffffffff


	//   ....[52]....
        /*010c*/ 	.word	0xffffffff


	//   ....[53]....
        /*0110*/ 	.word	0xffffffff


	//   ....[54]....
        /*0114*/ 	.word	0xffffffff


	//   ....[55]....
        /*0118*/ 	.word	0xffffffff


	//   ....[56]....
        /*011c*/ 	.word	0xffffffff


	//   ....[57]....
        /*0120*/ 	.word	0xffffffff


	//   ....[58]....
        /*0124*/ 	.word	0xffffffff


	//   ....[59]....
        /*0128*/ 	.word	0xffffffff


	//   ....[60]....
        /*012c*/ 	.word	0xffffffff


	//   ....[61]....
        /*0130*/ 	.word	0xffffffff


	//   ....[62]....
        /*0134*/ 	.word	0xffffffff


	//   ....[63]....
        /*0138*/ 	.word	0xffffffff


	//   ....[64]....
        /*013c*/ 	.word	0xffffffff


	//   ....[65]....
        /*0140*/ 	.word	0xffffffff


	//   ....[66]....
        /*0144*/ 	.word	0xffffffff


	//   ....[67]....
        /*0148*/ 	.word	0xffffffff


	//   ....[68]....
        /*014c*/ 	.word	0xffffffff


	//   ....[69]....
        /*0150*/ 	.word	0xffffffff


	//   ....[70]....
        /*0154*/ 	.word	0xffffffff


	//   ....[71]....
        /*0158*/ 	.word	0xffffffff


	//   ....[72]....
        /*015c*/ 	.word	0xffffffff


	//   ....[73]....
        /*0160*/ 	.word	0xffffffff


	//   ....[74]....
        /*0164*/ 	.word	0xffffffff


	//   ....[75]....
        /*0168*/ 	.word	0xffffffff


	//   ....[76]....
        /*016c*/ 	.word	0xffffffff


	//   ....[77]....
        /*0170*/ 	.word	0xffffffff


	//   ....[78]....
        /*0174*/ 	.word	0xffffffff


	//   ....[79]....
        /*0178*/ 	.word	0xffffffff


	//   ....[80]....
        /*017c*/ 	.word	0xffffffff


	//   ....[81]....
        /*0180*/ 	.word	0xffffffff


	//   ....[82]....
        /*0184*/ 	.word	0xffffffff


	//   ....[83]....
        /*0188*/ 	.word	0xffffffff


	//   ....[84]....
        /*018c*/ 	.word	0xffffffff


	//   ....[85]....
        /*0190*/ 	.word	0xffffffff


	//   ....[86]....
        /*0194*/ 	.word	0xffffffff


	//   ....[87]....
        /*0198*/ 	.word	0xffffffff


	//   ....[88]....
        /*019c*/ 	.word	0xffffffff


	//   ....[89]....
        /*01a0*/ 	.word	0xffffffff


	//   ....[90]....
        /*01a4*/ 	.word	0xffffffff


	//   ....[91]....
        /*01a8*/ 	.word	0xffffffff


	//   ....[92]....
        /*01ac*/ 	.word	0xffffffff


	//   ....[93]....
        /*01b0*/ 	.word	0xffffffff


	//   ....[94]....
        /*01b4*/ 	.word	0xffffffff


	//   ....[95]....
        /*01b8*/ 	.word	0xffffffff


	//   ....[96]....
        /*01bc*/ 	.word	0xffffffff


	//   ....[97]....
        /*01c0*/ 	.word	0xffffffff


	//   ....[98]....
        /*01c4*/ 	.word	0xffffffff


	//   ....[99]....
        /*01c8*/ 	.word	0xffffffff


	//   ....[100]....
        /*01cc*/ 	.word	0xffffffff


	//   ....[101]....
        /*01d0*/ 	.word	0xffffffff


	//   ....[102]....
        /*01d4*/ 	.word	0xffffffff


	//----- nvinfo : EIATTR_COOP_GROUP_INSTR_OFFSETS
	.align		4
.L_738:
        /*01d8*/ 	.byte	0x04, 0x28
        /*01da*/ 	.short	(.L_740 - .L_739)


	//   ....[0]....
.L_739:
        /*01dc*/ 	.word	0x00000090


	//   ....[1]....
        /*01e0*/ 	.word	0x00002040


	//   ....[2]....
        /*01e4*/ 	.word	0x00002050


	//   ....[3]....
        /*01e8*/ 	.word	0x00003210


	//   ....[4]....
        /*01ec*/ 	.word	0x00003220


	//   ....[5]....
        /*01f0*/ 	.word	0x000042f0


	//   ....[6]....
        /*01f4*/ 	.word	0x00004310


	//   ....[7]....
        /*01f8*/ 	.word	0x000046e0


	//   ....[8]....
        /*01fc*/ 	.word	0x00004700


	//   ....[9]....
        /*0200*/ 	.word	0x00005490


	//   ....[10]....
        /*0204*/ 	.word	0x000054e0


	//   ....[11]....
        /*0208*/ 	.word	0x000056d0


	//   ....[12]....
        /*020c*/ 	.word	0x00005700


	//   ....[13]....
        /*0210*/ 	.word	0x00005880


	//   ....[14]....
        /*0214*/ 	.word	0x000058b0


	//   ....[15]....
        /*0218*/ 	.word	0x00005a30


	//   ....[16]....
        /*021c*/ 	.word	0x00005a80


	//   ....[17]....
        /*0220*/ 	.word	0x00005f80


	//   ....[18]....
        /*0224*/ 	.word	0x00005fd0


	//   ....[19]....
        /*0228*/ 	.word	0x00006400


	//   ....[20]....
        /*022c*/ 	.word	0x00006430


	//   ....[21]....
        /*0230*/ 	.word	0x00006460


	//   ....[22]....
        /*0234*/ 	.word	0x00006470


	//   ....[23]....
        /*0238*/ 	.word	0x00006760


	//   ....[24]....
        /*023c*/ 	.word	0x00006800


	//   ....[25]....
        /*0240*/ 	.word	0x00006880


	//   ....[26]....
        /*0244*/ 	.word	0x000068f0


	//   ....[27]....
        /*0248*/ 	.word	0x00006d30


	//   ....[28]....
        /*024c*/ 	.word	0x00006d80


	//   ....[29]....
        /*0250*/ 	.word	0x00006dc0


	//   ....[30]....
        /*0254*/ 	.word	0x00006e00


	//   ....[31]....
        /*0258*/ 	.word	0x00007150


	//   ....[32]....
        /*025c*/ 	.word	0x000071f0


	//   ....[33]....
        /*0260*/ 	.word	0x00007270


	//   ....[34]....
        /*0264*/ 	.word	0x000072e0


	//   ....[35]....
        /*0268*/ 	.word	0x0000a910


	//   ....[36]....
        /*026c*/ 	.word	0x0000a930


	//   ....[37]....
        /*0270*/ 	.word	0x0000a950


	//   ....[38]....
        /*0274*/ 	.word	0x0000a960


	//   ....[39]....
        /*0278*/ 	.word	0x0000ac50


	//   ....[40]....
        /*027c*/ 	.word	0x0000ac90


	//   ....[41]....
        /*0280*/ 	.word	0x0000acd0


	//   ....[42]....
        /*0284*/ 	.word	0x0000ad10


	//   ....[43]....
        /*0288*/ 	.word	0x0000aee0


	//   ....[44]....
        /*028c*/ 	.word	0x0000af80


	//   ....[45]....
        /*0290*/ 	.word	0x0000b000


	//   ....[46]....
        /*0294*/ 	.word	0x0000b070


	//   ....[47]....
        /*0298*/ 	.word	0x0000b2b0


	//   ....[48]....
        /*029c*/ 	.word	0x0000b300


	//   ....[49]....
        /*02a0*/ 	.word	0x0000b350


	//   ....[50]....
        /*02a4*/ 	.word	0x0000b3c0


	//   ....[51]....
        /*02a8*/ 	.word	0x0000f140


	//   ....[52]....
        /*02ac*/ 	.word	0x0000f190


	//   ....[53]....
        /*02b0*/ 	.word	0x0000fd20


	//   ....[54]....
        /*02b4*/ 	.word	0x0000fd30


	//   ....[55]....
        /*02b8*/ 	.word	0x00010110


	//   ....[56]....
        /*02bc*/ 	.word	0x00010120


	//   ....[57]....
        /*02c0*/ 	.word	0x000105b0


	//   ....[58]....
        /*02c4*/ 	.word	0x000105e0


	//   ....[59]....
        /*02c8*/ 	.word	0x00010600


	//   ....[60]....
        /*02cc*/ 	.word	0x00010620


	//   ....[61]....
        /*02d0*/ 	.word	0x00011180


	//   ....[62]....
        /*02d4*/ 	.word	0x00011190


	//   ....[63]....
        /*02d8*/ 	.word	0x00011b30


	//   ....[64]....
        /*02dc*/ 	.word	0x00011b40


	//   ....[65]....
        /*02e0*/ 	.word	0x00011cb0


	//   ....[66]....
        /*02e4*/ 	.word	0x00011cc0


	//   ....[67]....
        /*02e8*/ 	.word	0x00011fa0


	//   ....[68]....
        /*02ec*/ 	.word	0x00012070


	//   ....[69]....
        /*02f0*/ 	.word	0x00012080


	//   ....[70]....
        /*02f4*/ 	.word	0x000120e0


	//   ....[71]....
        /*02f8*/ 	.word	0x00013630


	//   ....[72]....
        /*02fc*/ 	.word	0x00013640


	//   ....[73]....
        /*0300*/ 	.word	0x00013860


	//   ....[74]....
        /*0304*/ 	.word	0x00013870


	//   ....[75]....
        /*0308*/ 	.word	0x000141e0


	//   ....[76]....
        /*030c*/ 	.word	0x00014200


	//   ....[77]....
        /*0310*/ 	.word	0x00014290


	//   ....[78]....
        /*0314*/ 	.word	0x000142a0


	//   ....[79]....
        /*0318*/ 	.word	0x00015470


	//   ....[80]....
        /*031c*/ 	.word	0x000154a0


	//   ....[81]....
        /*0320*/ 	.word	0x000154f0


	//   ....[82]....
        /*0324*/ 	.word	0x00015500


	//   ....[83]....
        /*0328*/ 	.word	0x00016f70


	//   ....[84]....
        /*032c*/ 	.word	0x00016fb0


	//   ....[85]....
        /*0330*/ 	.word	0x00016fe0


	//   ....[86]....
        /*0334*/ 	.word	0x00017010


	//   ....[87]....
        /*0338*/ 	.word	0x00017250


	//   ....[88]....
        /*033c*/ 	.word	0x00017260


	//   ....[89]....
        /*0340*/ 	.word	0x00017460


	//   ....[90]....
        /*0344*/ 	.word	0x00017490


	//   ....[91]....
        /*0348*/ 	.word	0x00017650


	//   ....[92]....
        /*034c*/ 	.word	0x00017680


	//   ....[93]....
        /*0350*/ 	.word	0x00017840


	//   ....[94]....
        /*0354*/ 	.word	0x00017860


	//   ....[95]....
        /*0358*/ 	.word	0x00018210


	//   ....[96]....
        /*035c*/ 	.word	0x00018230


	//   ....[97]....
        /*0360*/ 	.word	0x000183c0


	//   ....[98]....
        /*0364*/ 	.word	0x000183f0


	//   ....[99]....
        /*0368*/ 	.word	0x00018580


	//   ....[100]....
        /*036c*/ 	.word	0x000185b0


	//   ....[101]....
        /*0370*/ 	.word	0x00018740


	//   ....[102]....
        /*0374*/ 	.word	0x00018760


	//----- nvinfo : EIATTR_EXIT_INSTR_OFFSETS
	.align		4
.L_740:
        /*0378*/ 	.byte	0x04, 0x1c
        /*037a*/ 	.short	(.L_742 - .L_741)


	//   ....[0]....
.L_741:
        /*037c*/ 	.word	0x00000440


	//   ....[1]....
        /*0380*/ 	.word	0x00017870


	//   ....[2]....
        /*0384*/ 	.word	0x000179b0


	//   ....[3]....
        /*0388*/ 	.word	0x00017a10


	//   ....[4]....
        /*038c*/ 	.word	0x00018770


	//   ....[5]....
        /*0390*/ 	.word	0x00018880


	//   ....[6]....
        /*0394*/ 	.word	0x000188e0


	//----- nvinfo : EIATTR_CTAIDZ_USED
	.align		4
.L_742:
        /*0398*/ 	.byte	0x01, 0x04
	.zero		2


	//----- nvinfo : EIATTR_MAX_THREADS
	.align		4
        /*039c*/ 	.byte	0x04, 0x05
        /*039e*/ 	.short	(.L_744 - .L_743)
.L_743:
        /*03a0*/ 	.word	0x00000100
        /*03a4*/ 	.word	0x00000001
        /*03a8*/ 	.word	0x00000001


	//----- nvinfo : EIATTR_CRS_STACK_SIZE
	.align		4
.L_744:
        /*03ac*/ 	.byte	0x04, 0x1e
        /*03ae*/ 	.short	(.L_746 - .L_745)
.L_745:
        /*03b0*/ 	.word	0x00000000
.L_746:


//--------------------- .nv.info._ZN7cutlass13device_kernelIN5flash19enable_sm80_to_sm89INS1_16FlashAttnFwdSm80INS1_25CollectiveMainloopFwdSm80ILi8ELi1ELb0EN4cute5tupleIJNS5_1CILi128EEENS7_ILi96EEENS7_ILi256EEEEEELi256ENS_6half_tEfNS_4arch4Sm80ELb0ELb0ELb0ELb0ELb1ELb0ELb1ELb0EEENS1_21CollectiveEpilogueFwdINS6_IJS8_SA_S9_EEENS6_IJNS7_ILi1EEESI_SI_EEESC_SE_Li256ELb0ELb1ELb0ELb0EEENS1_19SingleTileSchedulerILb0ELb0ELb1ELi128EEEEEEEEEvNT_6ParamsE --------------------------
	.section	.nv.info._ZN7cutlass13device_kernelIN5flash19enable_sm80_to_sm89INS1_16FlashAttnFwdSm80INS1_25CollectiveMainloopFwdSm80ILi8ELi1ELb0EN4cute5tupleIJNS5_1CILi128EEENS7_ILi96EEENS7_ILi256EEEEEELi256ENS_6half_tEfNS_4arch4Sm80ELb0ELb0ELb0ELb0ELb1ELb0ELb1ELb0EEENS1_21CollectiveEpilogueFwdINS6_IJS8_SA_S9_EEENS6_IJNS7_ILi1EEESI_SI_EEESC_SE_Li256ELb0ELb1ELb0ELb0EEENS1_19SingleTileSchedulerILb0ELb0ELb1ELi128EEEEEEEEEvNT_6ParamsE,"",@"SHT_CUDA_INFO"
	.sectionflags	@""
	.align	4


	//----- nvinfo : EIATTR_CUDA_API_VERSION
	.align		4
        /*0000*/ 	.byte	0x04, 0x37
        /*0002*/ 	.short	(.L_748 - .L_747)
.L_747:
        /*0004*/ 	.word	0x00000082


	//----- nvinfo : EIATTR_SW2861232_WAR
	.align		4
.L_748:
        /*0008*/ 	.byte	0x01, 0x35
	.zero		2


	//----- nvinfo : EIATTR_PARAM_CBANK
	.align		4
        /*000c*/ 	.byte	0x04, 0x0a
        /*000e*/ 	.short	(.L_750 - .L_749)
	.align		4
.L_749:
        /*0010*/ 	.word	index@(.nv.constant0._ZN7cutlass13device_kernelIN5flash19enable_sm80_to_sm89INS1_16FlashAttnFwdSm80INS1_25CollectiveMainloopFwdSm80ILi8ELi1ELb0EN4cute5tupleIJNS5_1CILi128EEENS7_ILi96EEENS7_ILi256EEEEEELi256ENS_6half_tEfNS_4arch4Sm80ELb0ELb0ELb0ELb0ELb1ELb0ELb1ELb0EEENS1_21CollectiveEpilogueFwdINS6_IJS8_SA_S9_EEENS6_IJNS7_ILi1EEESI_SI_EEESC_SE_Li256ELb0ELb1ELb0ELb0EEENS1_19SingleTileSchedulerILb0ELb0ELb1ELi128EEEEEEEEEvNT_6ParamsE)
        /*0014*/ 	.short	0x0160
        /*0016*/ 	.short	0x0418


	//----- nvinfo : EIATTR_CBANK_PARAM_SIZE
	.align		4
.L_750:
        /*0018*/ 	.byte	0x03, 0x19
        /*001a*/ 	.short	0x0418


	//----- nvinfo : EIATTR_KPARAM_INFO
	.align		4
        /*001c*/ 	.byte	0x04, 0x17
        /*001e*/ 	.short	(.L_752 - .L_751)
.L_751:
        /*0020*/ 	.word	0x00000000
        /*0024*/ 	.short	0x0000
        /*0026*/ 	.short	0x0000
        /*0028*/ 	.byte	0x00, 0xf0, 0x61, 0x10


	//----- nvinfo : EIATTR_MAXREG_COUNT
	.align		4
.L_752:
        /*002c*/ 	.byte	0x03, 0x1b
        /*002e*/ 	.short	0x00ff


	//----- nvinfo : EIATTR_NUM_BARRIERS
	.align		4
        /*0030*/ 	.byte	0x02, 0x4c
        /*0032*/ 	.byte	0x02
	.zero		1


	//----- nvinfo : EIATTR_ANNOTATIONS
	.align		4
        /*0034*/ 	.byte	0x04, 0x55
        /*0036*/ 	.short	(.L_754 - .L_753)


	//   ....[0]....
.L_753:
        /* <DEDUP_REMOVED lines=30> */


	//----- nvinfo : EIATTR_MERCURY_ISA_VERSION
	.align		4
.L_754:
        /*0208*/ 	.byte	0x03, 0x5f
        /*020a*/ 	.short	0x0000


	//----- nvinfo : EIATTR_COOP_GROUP_MASK_REGIDS
	.align		4
        /*020c*/ 	.byte	0x04, 0x29
        /*020e*/ 	.short	(.L_756 - .L_755)


	//   ....[0]....
.L_755:
        /*0210*/ 	.word	0xffffffff


	//   ....[1]....
        /*0214*/ 	.word	0xffffffff


	//   ....[2]....
        /*0218*/ 	.word	0xffffffff


	//   ....[3]....
        /*021c*/ 	.word	0xffffffff


	//   ....[4]....
        /*0220*/ 	.word	0xffffffff


	//   ....[5]....
        /*0224*/ 	.word	0xffffffff


	//   ....[6]....
        /*0228*/ 	.word	0xffffffff


	//   ....[7]....
        /*022c*/ 	.word	0xffffffff


	//   ....[8]....
        /*0230*/ 	.word	0xffffffff


	//   ....[9]....
        /*0234*/ 	.word	0xffffffff


	//   ....[10]....
        /*0238*/ 	.word	0xffffffff


	//   ....[11]....
        /*023c*/ 	.word	0xffffffff


	//   ....[12]....
        /*0240*/ 	.word	0xffffffff


	//   ....[13]....
        /*0244*/ 	.word	0xffffffff


	//   ....[14]....
        /*0248*/ 	.word	0xffffffff


	//   ....[15]....
        /*024c*/ 	.word	0xffffffff


	//   ....[16]....
        /*0250*/ 	.word	0xffffffff


	//   ....[17]....
        /*0254*/ 	.word	0xffffffff


	//   ....[18]....
        /*0258*/ 	.word	0xffffffff


	//   ....[19]....
        /*025c*/ 	.word	0xffffffff


	//   ....[20]....
        /*0260*/ 	.word	0xffffffff


	//   ....[21]....
        /*0264*/ 	.word	0xffffffff


	//   ....[22]....
        /*0268*/ 	.word	0xffffffff


	//   ....[23]....
        /*026c*/ 	.word	0xffffffff


	//   ....[24]....
        /*0270*/ 	.word	0xffffffff


	//   ....[25]....
        /*0274*/ 	.word	0xffffffff


	//   ....[26]....
        /*0278*/ 	.word	0xffffffff


	//   ....[27]....
        /*027c*/ 	.word	0xffffffff


	//   ....[28]....
        /*0280*/ 	.word	0xffffffff


	//   ....[29]....
        /*0284*/ 	.word	0xffffffff


	//   ....[30]....
        /*0288*/ 	.word	0xffffffff


	//   ....[31]....
        /*028c*/ 	.word	0xffffffff


	//   ....[32]....
        /*0290*/ 	.word	0xffffffff


	//   ....[33]....
        /*0294*/ 	.word	0xffffffff


	//   ....[34]....
        /*0298*/ 	.word	0xffffffff


	//   ....[35]....
        /*029c*/ 	.word	0xffffffff


	//   ....[36]....
        /*02a0*/ 	.word	0xffffffff


	//   ....[37]....
        /*02a4*/ 	.word	0xffffffff


	//   ....[38]....
        /*02a8*/ 	.word	0xffffffff


	//   ....[39]....
        /*02ac*/ 	.word	0xffffffff


	//   ....[40]....
        /*02b0*/ 	.word	0xffffffff


	//   ....[41]....
        /*02b4*/ 	.word	0xffffffff


	//   ....[42]....
        /*02b8*/ 	.word	0xffffffff


	//   ....[43]....
        /*02bc*/ 	.word	0xffffffff


	//   ....[44]....
        /*02c0*/ 	.word	0xffffffff


	//   ....[45]....
        /*02c4*/ 	.word	0xffffffff


	//   ....[46]....
        /*02c8*/ 	.word	0xffffffff


	//   ....[47]....
        /*02cc*/ 	.word	0xffffffff


	//   ....[48]....
        /*02d0*/ 	.word	0xffffffff


	//   ....[49]....
        /*02d4*/ 	.word	0xffffffff


	//   ....[50]....
        /*02d8*/ 	.word	0xffffffff


	//   ....[51]....
        /*02dc*/ 	.word	0xffffffff


	//   ....[52]....
        /*02e0*/ 	.word	0xffffffff


	//   ....[53]....
        /*02e4*/ 	.word	0xffffffff


	//   ....[54]....
        /*02e8*/ 	.word	0xffffffff


	//   ....[55]....
        /*02ec*/ 	.word	0xffffffff


	//   ....[56]....
        /*02f0*/ 	.word	0xffffffff


	//   ....[57]....
        /*02f4*/ 	.word	0xffffffff


	//   ....[58]....
        /*02f8*/ 	.word	0xffffffff


	//   ....[59]....
        /*02fc*/ 	.word	0xffffffff


	//   ....[60]....
        /*0300*/ 	.word	0xffffffff


	//   ....[61]....
        /*0304*/ 	.word	0xffffffff


	//----- nvinfo : EIATTR_COOP_GROUP_INSTR_OFFSETS
	.align		4
.L_756:
        /*0308*/ 	.byte	0x04, 0x28
        /*030a*/ 	.short	(.L_758 - .L_757)


	//   ....[0]....
.L_757:
        /*030c*/ 	.word	0x000005f0


	//   ....[1]....
        /*0310*/ 	.word	0x00000630


	//   ....[2]....
        /*0314*/ 	.word	0x00000670


	//   ....[3]....
        /*0318*/ 	.word	0x000006b0


	//   ....[4]....
        /*031c*/ 	.word	0x00000a30


	//   ....[5]....
        /*0320*/ 	.word	0x00000a50


	//   ....[6]....
        /*0324*/ 	.word	0x00000ac0


	//   ....[7]....
        /*0328*/ 	.word	0x00000bf0


	//   ....[8]....
        /*032c*/ 	.word	0x000010a0


	//   ....[9]....
        /*0330*/ 	.word	0x000010d0


	//   ....[10]....
        /*0334*/ 	.word	0x00001100


	//   ....[11]....
        /*0338*/ 	.word	0x00001130


	//   ....[12]....
        /*033c*/ 	.word	0x00001160


	//   ....[13]....
        /*0340*/ 	.word	0x00001190


	//   ....[14]....
        /*0344*/ 	.word	0x00001a70


	//   ....[15]....
        /*0348*/ 	.word	0x00001a90


	//   ....[16]....
        /*034c*/ 	.word	0x00001ab0


	//   ....[17]....
        /*0350*/ 	.word	0x00001ad0


	//   ....[18]....
        /*0354*/ 	.word	0x00001b00


	//   ....[19]....
        /*0358*/ 	.word	0x00001b20


	//   ....[20]....
        /*035c*/ 	.word	0x00003550


	//   ....[21]....
        /*0360*/ 	.word	0x00003570


	//   ....[22]....
        /*0364*/ 	.word	0x00003590


	//   ....[23]....
        /*0368*/ 	.word	0x000035b0


	//   ....[24]....
        /*036c*/ 	.word	0x000035d0


	//   ....[25]....
        /*0370*/ 	.word	0x000035f0


	//   ....[26]....
        /*0374*/ 	.word	0x00004160


	//   ....[27]....
        /*0378*/ 	.word	0x00004200


	//   ....[28]....
        /*037c*/ 	.word	0x00004210


	//   ....[29]....
        /*0380*/ 	.word	0x00004260


	//   ....[30]....
        /*0384*/ 	.word	0x00006490


	//   ....[31]....
        /*0388*/ 	.word	0x000064a0


	//   ....[32]....
        /*038c*/ 	.word	0x000064b0


	//   ....[33]....
        /*0390*/ 	.word	0x000064c0


	//   ....[34]....
        /*0394*/ 	.word	0x00006580


	//   ....[35]....
        /*0398*/ 	.word	0x00006590


	//   ....[36]....
        /*039c*/ 	.word	0x00006910


	//   ....[37]....
        /*03a0*/ 	.word	0x00006920


	//   ....[38]....
        /*03a4*/ 	.word	0x00006930


	//   ....[39]....
        /*03a8*/ 	.word	0x00006940


	//   ....[40]....
        /*03ac*/ 	.word	0x00006ab0


	//   ....[41]....
        /*03b0*/ 	.word	0x00006ad0


	//   ....[42]....
        /*03b4*/ 	.word	0x00008350


	//   ....[43]....
        /*03b8*/ 	.word	0x00008370


	//   ....[44]....
        /*03bc*/ 	.word	0x00008390


	//   ....[45]....
        /*03c0*/ 	.word	0x000083b0


	//   ....[46]....
        /*03c4*/ 	.word	0x0000aa80


	//   ....[47]....
        /*03c8*/ 	.word	0x0000aa90


	//   ....[48]....
        /*03cc*/ 	.word	0x0000aac0


	//   ....[49]....
        /*03d0*/ 	.word	0x0000aae0


	//   ....[50]....
        /*03d4*/ 	.word	0x0000c230


	//   ....[51]....
        /*03d8*/ 	.word	0x0000c240


	//   ....[52]....
        /*03dc*/ 	.word	0x0000c260


	//   ....[53]....
        /*03e0*/ 	.word	0x0000c270


	//   ....[54]....
        /*03e4*/ 	.word	0x0000c3b0


	//   ....[55]....
        /*03e8*/ 	.word	0x0000c3d0


	//   ....[56]....
        /*03ec*/ 	.word	0x0000c5d0


	//   ....[57]....
        /*03f0*/ 	.word	0x0000c600


	//   ....[58]....
        /*03f4*/ 	.word	0x0000c7c0


	//   ....[59]....
        /*03f8*/ 	.word	0x0000c7f0


	//   ....[60]....
        /*03fc*/ 	.word	0x0000c9b0


	//   ....[61]....
        /*0400*/ 	.word	0x0000c9d0


	//----- nvinfo : EIATTR_EXIT_INSTR_OFFSETS
	.align		4
.L_758:
        /*0404*/ 	.byte	0x04, 0x1c
        /*0406*/ 	.short	(.L_760 - .L_759)


	//   ....[0]....
.L_759:
        /*0408*/ 	.word	0x00000040


	//   ....[1]....
        /*040c*/ 	.word	0x0000c9e0


	//   ....[2]....
        /*0410*/ 	.word	0x0000cb20


	//   ....[3]....
        /*0414*/ 	.word	0x0000cb80


	//----- nvinfo : EIATTR_CTAIDZ_USED
	.align		4
.L_760:
        /*0418*/ 	.byte	0x01, 0x04
	.zero		2


	//----- nvinfo : EIATTR_MAX_THREADS
	.align		4
        /*041c*/ 	.byte	0x04, 0x05
        /*041e*/ 	.short	(.L_762 - .L_761)
.L_761:
        /*0420*/ 	.word	0x00000100
        /*0424*/ 	.word	0x00000001
        /*0428*/ 	.word	0x00000001


	//----- nvinfo : EIATTR_CRS_STACK_SIZE
	.align		4
.L_762:
        /*042c*/ 	.byte	0x04, 0x1e
        /*042e*/ 	.short	(.L_764 - .L_763)
.L_763:
        /*0430*/ 	.word	0x00000000
.L_764:


//--------------------- .nv.info._ZN7cutlass13device_kernelIN5flash19enable_sm80_to_sm89INS1_16FlashAttnFwdSm80INS1_25CollectiveMainloopFwdSm80ILi8ELi1ELb0EN4cute5tupleIJNS5_1CILi128EEENS7_ILi96EEENS7_ILi256EEEEEELi256ENS_6half_tEfNS_4arch4Sm80ELb0ELb0ELb0ELb1ELb1ELb0ELb1ELb0EEENS1_21CollectiveEpilogueFwdINS6_IJS8_SA_S9_EEENS6_IJNS7_ILi1EEESI_SI_EEESC_SE_Li256ELb1ELb1ELb0ELb0EEENS1_19SingleTileSchedulerILb1ELb0ELb1ELi128EEEEEEEEEvNT_6ParamsE --------------------------
	.section	.nv.info._ZN7cutlass13device_kernelIN5flash19enable_sm80_to_sm89INS1_16FlashAttnFwdSm80INS1_25CollectiveMainloopFwdSm80ILi8ELi1ELb0EN4cute5tupleIJNS5_1CILi128EEENS7_ILi96EEENS7_ILi256EEEEEELi256ENS_6half_tEfNS_4arch4Sm80ELb0ELb0ELb0ELb1ELb1ELb0ELb1ELb0EEENS1_21CollectiveEpilogueFwdINS6_IJS8_SA_S9_EEENS6_IJNS7_ILi1EEESI_SI_EEESC_SE_Li256ELb1ELb1ELb0ELb0EEENS1_19SingleTileSchedulerILb1ELb0ELb1ELi128EEEEEEEEEvNT_6ParamsE,"",@"SHT_CUDA_INFO"
	.sectionflags	@""
	.align	4


	//----- nvinfo : EIATTR_CUDA_API_VERSION
	.align		4
        /*0000*/ 	.byte	0x04, 0x37
        /*0002*/ 	.short	(.L_766 - .L_765)
.L_765:
        /*0004*/ 	.word	0x00000082


	//----- nvinfo : EIATTR_SW2861232_WAR
	.align		4
.L_766:
        /*0008*/ 	.byte	0x01, 0x35
	.zero		2


	//----- nvinfo : EIATTR_PARAM_CBANK
	.align		4
        /*000c*/ 	.byte	0x04, 0x0a
        /*000e*/ 	.short	(.L_768 - .L_767)
	.align		4
.L_767:
        /*0010*/ 	.word	index@(.nv.constant0._ZN7cutlass13device_kernelIN5flash19enable_sm80_to_sm89INS1_16FlashAttnFwdSm80INS1_25CollectiveMainloopFwdSm80ILi8ELi1ELb0EN4cute5tupleIJNS5_1CILi128EEENS7_ILi96EEENS7_ILi256EEEEEELi256ENS_6half_tEfNS_4arch4Sm80ELb0ELb0ELb0ELb1ELb1ELb0ELb1ELb0EEENS1_21CollectiveEpilogueFwdINS6_IJS8_SA_S9_EEENS6_IJNS7_ILi1EEESI_SI_EEESC_SE_Li256ELb1ELb1ELb0ELb0EEENS1_19SingleTileSchedulerILb1ELb0ELb1ELi128EEEEEEEEEvNT_6ParamsE)
        /*0014*/ 	.short	0x0160
        /*0016*/ 	.short	0x0418


	//----- nvinfo : EIATTR_CBANK_PARAM_SIZE
	.align		4
.L_768:
        /*0018*/ 	.byte	0x03, 0x19
        /*001a*/ 	.short	0x0418


	//----- nvinfo : EIATTR_KPARAM_INFO
	.align		4
        /*001c*/ 	.byte	0x04, 0x17
        /*001e*/ 	.short	(.L_770 - .L_769)
.L_769:
        /*0020*/ 	.word	0x00000000
        /*0024*/ 	.short	0x0000
        /*0026*/ 	.short	0x0000
        /*0028*/ 	.byte	0x00, 0xf0, 0x61, 0x10


	//----- nvinfo : EIATTR_MAXREG_COUNT
	.align		4
.L_770:
        /*002c*/ 	.byte	0x03, 0x1b
        /*002e*/ 	.short	0x00ff


	//----- nvinfo : EIATTR_NUM_BARRIERS
	.align		4
        /*0030*/ 	.byte	0x02, 0x4c
        /*0032*/ 	.byte	0x02
	.zero		1


	//----- nvinfo : EIATTR_ANNOTATIONS
	.align		4
        /*0034*/ 	.byte	0x04, 0x55
        /*0036*/ 	.short	(.L_772 - .L_771)


	//   ....[0]....
.L_771:
        /* <DEDUP_REMOVED lines=24> */


	//----- nvinfo : EIATTR_MERCURY_ISA_VERSION
	.align		4
.L_772:
        /*01a8*/ 	.byte	0x03, 0x5f
        /*01aa*/ 	.short	0x0000


	//----- nvinfo : EIATTR_COOP_GROUP_MASK_REGIDS
	.align		4
        /*01ac*/ 	.byte	0x04, 0x29
        /*01ae*/ 	.short	(.L_774 - .L_773)


	//   ....[0]....
.L_773:
        /*01b0*/ 	.word	0xffffffff


	//   ....[1]....
        /*01b4*/ 	.word	0xffffffff


	//   ....[2]....
        /*01b8*/ 	.word	0xffffffff


	//   ....[3]....
        /*01bc*/ 	.word	0xffffffff


	//   ....[4]....
        /*01c0*/ 	.word	0xffffffff


	//   ....[5]....
        /*01c4*/ 	.word	0xffffffff


	//   ....[6]....
        /*01c8*/ 	.word	0xffffffff


	//   ....[7]....
        /*01cc*/ 	.word	0xffffffff


	//   ....[8]....
        /*01d0*/ 	.word	0xffffffff


	//   ....[9]....
        /*01d4*/ 	.word	0xffffffff


	//   ....[10]....
        /*01d8*/ 	.word	0xffffffff


	//   ....[11]....
        /*01dc*/ 	.word	0xffffffff


	//   ....[12]....
        /*01e0*/ 	.word	0xffffffff


	//   ....[13]....
        /*01e4*/ 	.word	0xffffffff


	//   ....[14]....
        /*01e8*/ 	.word	0xffffffff


	//   ....[15]....
        /*01ec*/ 	.word	0xffffffff


	//   ....[16]....
        /*01f0*/ 	.word	0xffffffff


	//   ....[17]....
        /*01f4*/ 	.word	0xffffffff


	//   ....[18]....
        /*01f8*/ 	.word	0xffffffff


	//   ....[19]....
        /*01fc*/ 	.word	0xffffffff


	//   ....[20]....
        /*0200*/ 	.word	0xffffffff


	//   ....[21]....
        /*0204*/ 	.word	0xffffffff


	//   ....[22]....
        /*0208*/ 	.word	0xffffffff


	//   ....[23]....
        /*020c*/ 	.word	0xffffffff


	//   ....[24]....
        /*0210*/ 	.word	0xffffffff


	//   ....[25]....
        /*0214*/ 	.word	0xffffffff


	//   ....[26]....
        /*0218*/ 	.word	0xffffffff


	//   ....[27]....
        /*021c*/ 	.word	0xffffffff


	//   ....[28]....
        /*0220*/ 	.word	0xffffffff


	//   ....[29]....
        /*0224*/ 	.word	0xffffffff


	//   ....[30]....
        /*0228*/ 	.word	0xffffffff


	//   ....[31]....
        /*022c*/ 	.word	0xffffffff


	//   ....[32]....
        /*0230*/ 	.word	0xffffffff


	//   ....[33]....
        /*0234*/ 	.word	0xffffffff


	//   ....[34]....
        /*0238*/ 	.word	0xffffffff


	//   ....[35]....
        /*023c*/ 	.word	0xffffffff


	//   ....[36]....
        /*0240*/ 	.word	0xffffffff


	//   ....[37]....
        /*0244*/ 	.word	0xffffffff


	//   ....[38]....
        /*0248*/ 	.word	0xffffffff


	//   ....[39]....
        /*024c*/ 	.word	0xffffffff


	//   ....[40]....
        /*0250*/ 	.word	0xffffffff


	//   ....[41]....
        /*0254*/ 	.word	0xffffffff


	//   ....[42]....
        /*0258*/ 	.word	0xffffffff


	//   ....[43]....
        /*025c*/ 	.word	0xffffffff


	//   ....[44]....
        /*0260*/ 	.word	0xffffffff


	//   ....[45]....
        /*0264*/ 	.word	0xffffffff


	//   ....[46]....
        /*0268*/ 	.word	0xffffffff


	//   ....[47]....
        /*026c*/ 	.word	0xffffffff


	//   ....[48]....
        /*0270*/ 	.word	0xffffffff


	//   ....[49]....
        /*0274*/ 	.word	0xffffffff


	//   ....[50]....
        /*0278*/ 	.word	0xffffffff


	//   ....[51]....
        /*027c*/ 	.word	0xffffffff


	//   ....[52]....
        /*0280*/ 	.word	0xffffffff


	//   ....[53]....
        /*0284*/ 	.word	0xffffffff


	//   ....[54]....
        /*0288*/ 	.word	0xffffffff


	//   ....[55]....
        /*028c*/ 	.word	0xffffffff


	//   ....[56]....
        /*0290*/ 	.word	0xffffffff


	//   ....[57]....
        /*0294*/ 	.word	0xffffffff


	//   ....[58]....
        /*0298*/ 	.word	0xffffffff


	//   ....[59]....
        /*029c*/ 	.word	0xffffffff


	//   ....[60]....
        /*02a0*/ 	.word	0xffffffff


	//   ....[61]....
        /*02a4*/ 	.word	0xffffffff


	//   ....[62]....
        /*02a8*/ 	.word	0xffffffff


	//   ....[63]....
        /*02ac*/ 	.word	0xffffffff


	//   ....[64]....
        /*02b0*/ 	.word	0xffffffff


	//   ....[65]....
        /*02b4*/ 	.word	0xffffffff


	//   ....[66]....
        /*02b8*/ 	.word	0xffffffff


	//   ....[67]....
        /*02bc*/ 	.word	0xffffffff


	//   ....[68]....
        /*02c0*/ 	.word	0xffffffff


	//   ....[69]....
        /*02c4*/ 	.word	0xffffffff


	//   ....[70]....
        /*02c8*/ 	.word	0xffffffff


	//----- nvinfo : EIATTR_COOP_GROUP_INSTR_OFFSETS
	.align		4
.L_774:
        /*02cc*/ 	.byte	0x04, 0x28
        /*02ce*/ 	.short	(.L_776 - .L_775)


	//   ....[0]....
.L_775:
        /*02d0*/ 	.word	0x000000a0


	//   ....[1]....
        /*02d4*/ 	.word	0x00001200


	//   ....[2]....
        /*02d8*/ 	.word	0x00001220


	//   ....[3]....
        /*02dc*/ 	.word	0x00001470


	//   ....[4]....
        /*02e0*/ 	.word	0x000014a0


	//   ....[5]....
        /*02e4*/ 	.word	0x00001610


	//   ....[6]....
        /*02e8*/ 	.word	0x00001640


	//   ....[7]....
        /*02ec*/ 	.word	0x000017a0


	//   ....[8]....
        /*02f0*/ 	.word	0x000017e0


	//   ....[9]....
        /*02f4*/ 	.word	0x00001f00


	//   ....[10]....
        /*02f8*/ 	.word	0x00001f40


	//   ....[11]....
        /*02fc*/ 	.word	0x00001f70


	//   ....[12]....
        /*0300*/ 	.word	0x00001fb0


	//   ....[13]....
        /*0304*/ 	.word	0x00001ff0


	//   ....[14]....
        /*0308*/ 	.word	0x00002030


	//   ....[15]....
        /*030c*/ 	.word	0x00002060


	//   ....[16]....
        /*0310*/ 	.word	0x000020a0


	//   ....[17]....
        /*0314*/ 	.word	0x00002190


	//   ....[18]....
        /*0318*/ 	.word	0x000021c0


	//   ....[19]....
        /*031c*/ 	.word	0x00002200


	//   ....[20]....
        /*0320*/ 	.word	0x00002240


	//   ....[21]....
        /*0324*/ 	.word	0x00003ee0


	//   ....[22]....
        /*0328*/ 	.word	0x00003f00


	//   ....[23]....
        /*032c*/ 	.word	0x00003f10


	//   ....[24]....
        /*0330*/ 	.word	0x00003f20


	//   ....[25]....
        /*0334*/ 	.word	0x00003fb0


	//   ....[26]....
        /*0338*/ 	.word	0x00003fc0


	//   ....[27]....
        /*033c*/ 	.word	0x00004aa0


	//   ....[28]....
        /*0340*/ 	.word	0x00004b30


	//   ....[29]....
        /*0344*/ 	.word	0x00004b60


	//   ....[30]....
        /*0348*/ 	.word	0x00004bd0


	//   ....[31]....
        /*034c*/ 	.word	0x00006b10


	//   ....[32]....
        /*0350*/ 	.word	0x00006b20


	//   ....[33]....
        /*0354*/ 	.word	0x00006b30


	//   ....[34]....
        /*0358*/ 	.word	0x00006b40


	//   ....[35]....
        /*035c*/ 	.word	0x00006b50


	//   ....[36]....
        /*0360*/ 	.word	0x00006b60


	//   ....[37]....
        /*0364*/ 	.word	0x00006f20


	//   ....[38]....
        /*0368*/ 	.word	0x00006f30


	//   ....[39]....
        /*036c*/ 	.word	0x00007090


	//   ....[40]....
        /*0370*/ 	.word	0x000070c0


	//   ....[41]....
        /*0374*/ 	.word	0x000070d0


	//   ....[42]....
        /*0378*/ 	.word	0x000070e0


	//   ....[43]....
        /*037c*/ 	.word	0x00008950


	//   ....[44]....
        /*0380*/ 	.word	0x00008970


	//   ....[45]....
        /*0384*/ 	.word	0x000089a0


	//   ....[46]....
        /*0388*/ 	.word	0x000089b0


	//   ....[47]....
        /*038c*/ 	.word	0x0000aff0


	//   ....[48]....
        /*0390*/ 	.word	0x0000b000


	//   ....[49]....
        /*0394*/ 	.word	0x0000b030


	//   ....[50]....
        /*0398*/ 	.word	0x0000b050


	//   ....[51]....
        /*039c*/ 	.word	0x0000cb10


	//   ....[52]....
        /*03a0*/ 	.word	0x0000cb50


	//   ....[53]....
        /*03a4*/ 	.word	0x0000cb90


	//   ....[54]....
        /*03a8*/ 	.word	0x0000cbd0


	//   ....[55]....
        /*03ac*/ 	.word	0x0000cdb0


	//   ....[56]....
        /*03b0*/ 	.word	0x0000cdc0


	//   ....[57]....
        /*03b4*/ 	.word	0x0000cfc0


	//   ....[58]....
        /*03b8*/ 	.word	0x0000cff0


	//   ....[59]....
        /*03bc*/ 	.word	0x0000d1b0


	//   ....[60]....
        /*03c0*/ 	.word	0x0000d1e0


	//   ....[61]....
        /*03c4*/ 	.word	0x0000d3a0


	//   ....[62]....
        /*03c8*/ 	.word	0x0000d3c0


	//   ....[63]....
        /*03cc*/ 	.word	0x0000dd70


	//   ....[64]....
        /*03d0*/ 	.word	0x0000dd90


	//   ....[65]....
        /*03d4*/ 	.word	0x0000df20


	//   ....[66]....
        /*03d8*/ 	.word	0x0000df50


	//   ....[67]....
        /*03dc*/ 	.word	0x0000e0e0


	//   ....[68]....
        /*03e0*/ 	.word	0x0000e110


	//   ....[69]....
        /*03e4*/ 	.word	0x0000e2a0


	//   ....[70]....
        /*03e8*/ 	.word	0x0000e2c0


	//----- nvinfo : EIATTR_EXIT_INSTR_OFFSETS
	.align		4
.L_776:
        /*03ec*/ 	.byte	0x04, 0x1c
        /*03ee*/ 	.short	(.L_778 - .L_777)


	//   ....[0]....
.L_777:
        /*03f0*/ 	.word	0x00000450


	//   ....[1]....
        /*03f4*/ 	.word	0x0000d3d0


	//   ....[2]....
        /*03f8*/ 	.word	0x0000d510


	//   ....[3]....
        /*03fc*/ 	.word	0x0000d570


	//   ....[4]....
        /*0400*/ 	.word	0x0000e2d0


	//   ....[5]....
        /*0404*/ 	.word	0x0000e3e0


	//   ....[6]....
        /*0408*/ 	.word	0x0000e440


	//----- nvinfo : EIATTR_CTAIDZ_USED
	.align		4
.L_778:
        /*040c*/ 	.byte	0x01, 0x04
	.zero		2


	//----- nvinfo : EIATTR_MAX_THREADS
	.align		4
        /*0410*/ 	.byte	0x04, 0x05
        /*0412*/ 	.short	(.L_780 - .L_779)
.L_779:
        /*0414*/ 	.word	0x00000100
        /*0418*/ 	.word	0x00000001
        /*041c*/ 	.word	0x00000001


	//----- nvinfo : EIATTR_CRS_STACK_SIZE
	.align		4
.L_780:
        /*0420*/ 	.byte	0x04, 0x1e
        /*0422*/ 	.short	(.L_782 - .L_781)
.L_781:
        /*0424*/ 	.word	0x00000000
.L_782:


//--------------------- .nv.info._ZN7cutlass13device_kernelIN5flash19enable_sm80_to_sm89INS1_16FlashAttnFwdSm80INS1_25CollectiveMainloopFwdSm80ILi8ELi1ELb0EN4cute5tupleIJNS5_1CILi128EEENS7_ILi48EEENS7_ILi256EEEEEELi256ENS_6half_tEfNS_4arch4Sm80ELb0ELb0ELb0ELb1ELb1ELb1ELb1ELb0EEENS1_21CollectiveEpilogueFwdINS6_IJS8_SA_S9_EEENS6_IJNS7_ILi1EEESI_SI_EEESC_SE_Li256ELb1ELb1ELb0ELb0EEENS1_19SingleTileSchedulerILb1ELb0ELb1ELi128EEEEEEEEEvNT_6ParamsE --------------------------
	.section	.nv.info._ZN7cutlass13device_kernelIN5flash19enable_sm80_to_sm89INS1_16FlashAttnFwdSm80INS1_25CollectiveMainloopFwdSm80ILi8ELi1ELb0EN4cute5tupleIJNS5_1CILi128EEENS7_ILi48EEENS7_ILi256EEEEEELi256ENS_6half_tEfNS_4arch4Sm80ELb0ELb0ELb0ELb1ELb1ELb1ELb1ELb0EEENS1_21CollectiveEpilogueFwdINS6_IJS8_SA_S9_EEENS6_IJNS7_ILi1EEESI_SI_EEESC_SE_Li256ELb1ELb1ELb0ELb0EEENS1_19SingleTileSchedulerILb1ELb0ELb1ELi128EEEEEEEEEvNT_6ParamsE,"",@"SHT_CUDA_INFO"
	.sectionflags	@""
	.align	4


	//----- nvinfo : EIATTR_CUDA_API_VERSION
	.align		4
        /*0000*/ 	.byte	0x04, 0x37
        /*0002*/ 	.short	(.L_784 - .L_783)
.L_783:
        /*0004*/ 	.word	0x00000082


	//----- nvinfo : EIATTR_SW2861232_WAR
	.align		4
.L_784:
        /*0008*/ 	.byte	0x01, 0x35
	.zero		2


	//----- nvinfo : EIATTR_PARAM_CBANK
	.align		4
        /*000c*/ 	.byte	0x04, 0x0a
        /*000e*/ 	.short	(.L_786 - .L_785)
	.align		4
.L_785:
        /*0010*/ 	.word	index@(.nv.constant0._ZN7cutlass13device_kernelIN5flash19enable_sm80_to_sm89INS1_16FlashAttnFwdSm80INS1_25CollectiveMainloopFwdSm80ILi8ELi1ELb0EN4cute5tupleIJNS5_1CILi128EEENS7_ILi48EEENS7_ILi256EEEEEELi256ENS_6half_tEfNS_4arch4Sm80ELb0ELb0ELb0ELb1ELb1ELb1ELb1ELb0EEENS1_21CollectiveEpilogueFwdINS6_IJS8_SA_S9_EEENS6_IJNS7_ILi1EEESI_SI_EEESC_SE_Li256ELb1ELb1ELb0ELb0EEENS1_19SingleTileSchedulerILb1ELb0ELb1ELi128EEEEEEEEEvNT_6ParamsE)
        /*0014*/ 	.short	0x0160
        /*0016*/ 	.short	0x0418


	//----- nvinfo : EIATTR_CBANK_PARAM_SIZE
	.align		4
.L_786:
        /*0018*/ 	.byte	0x03, 0x19
        /*001a*/ 	.short	0x0418


	//----- nvinfo : EIATTR_KPARAM_INFO
	.align		4
        /*001c*/ 	.byte	0x04, 0x17
        /*001e*/ 	.short	(.L_788 - .L_787)
.L_787:
        /*0020*/ 	.word	0x00000000
        /*0024*/ 	.short	0x0000
        /*0026*/ 	.short	0x0000
        /*0028*/ 	.byte	0x00, 0xf0, 0x61, 0x10


	//----- nvinfo : EIATTR_MAXREG_COUNT
	.align		4
.L_788:
        /*002c*/ 	.byte	0x03, 0x1b
        /*002e*/ 	.short	0x00ff


	//----- nvinfo : EIATTR_NUM_BARRIERS
	.align		4
        /*0030*/ 	.byte	0x02, 0x4c
        /*0032*/ 	.byte	0x02
	.zero		1


	//----- nvinfo : EIATTR_MERCURY_ISA_VERSION
	.align		4
        /*0034*/ 	.byte	0x03, 0x5f
        /*0036*/ 	.short	0x0000


	//----- nvinfo : EIATTR_COOP_GROUP_MASK_REGIDS
	.align		4
        /*0038*/ 	.byte	0x04, 0x29
        /*003a*/ 	.short	(.L_790 - .L_789)


	//   ....[0]....
.L_789:
        /*003c*/ 	.word	0xffffffff


	//   ....[1]....
        /*0040*/ 	.word	0xffffffff


	//   ....[2]....
        /*0044*/ 	.word	0xffffffff


	//   ....[3]....
        /*0048*/ 	.word	0xffffffff


	//   ....[4]....
        /*004c*/ 	.word	0xffffffff


	//   ....[5]....
        /*0050*/ 	.word	0xffffffff


	//   ....[6]....
        /*0054*/ 	.word	0xffffffff


	//   ....[7]....
        /*0058*/ 	.word	0xffffffff


	//   ....[8]....
        /*005c*/ 	.word	0xffffffff


	//   ....[9]....
        /*0060*/ 	.word	0xffffffff


	//   ....[10]....
        /*0064*/ 	.word	0xffffffff


	//   ....[11]....
        /*0068*/ 	.word	0xffffffff


	//   ....[12]....
        /*006c*/ 	.word	0xffffffff


	//   ....[13]....
        /*0070*/ 	.word	0xffffffff


	//   ....[14]....
        /*0074*/ 	.word	0xffffffff


	//   ....[15]....
        /*0078*/ 	.word	0xffffffff


	//   ....[16]....
        /*007c*/ 	.word	0xffffffff


	//   ....[17]....
        /*0080*/ 	.word	0xffffffff


	//   ....[18]....
        /*0084*/ 	.word	0xffffffff


	//   ....[19]....
        /*0088*/ 	.word	0xffffffff


	//   ....[20]....
        /*008c*/ 	.word	0xffffffff


	//   ....[21]....
        /*0090*/ 	.word	0xffffffff


	//   ....[22]....
        /*0094*/ 	.word	0xffffffff


	//   ....[23]....
        /*0098*/ 	.word	0xffffffff


	//   ....[24]....
        /*009c*/ 	.word	0xffffffff


	//   ....[25]....
        /*00a0*/ 	.word	0xffffffff


	//   ....[26]....
        /*00a4*/ 	.word	0xffffffff


	//   ....[27]....
        /*00a8*/ 	.word	0xffffffff


	//   ....[28]....
        /*00ac*/ 	.word	0xffffffff


	//   ....[29]....
        /*00b0*/ 	.word	0xffffffff


	//   ....[30]....
        /*00b4*/ 	.word	0xffffffff


	//   ....[31]....
        /*00b8*/ 	.word	0xffffffff


	//   ....[32]....
        /*00bc*/ 	.word	0xffffffff


	//   ....[33]....
        /*00c0*/ 	.word	0xffffffff


	//   ....[34]....
        /*00c4*/ 	.word	0xffffffff


	//   ....[35]....
        /*00c8*/ 	.word	0xffffffff


	//   ....[36]....
        /*00cc*/ 	.word	0xffffffff


	//   ....[37]....
        /*00d0*/ 	.word	0xffffffff


	//   ....[38]....
        /*00d4*/ 	.word	0xffffffff


	//   ....[39]....
        /*00d8*/ 	.word	0xffffffff


	//   ....[40]....
        /*00dc*/ 	.word	0xffffffff


	//   ....[41]....
        /*00e0*/ 	.word	0xffffffff


	//   ....[42]....
        /*00e4*/ 	.word	0xffffffff


	//   ....[43]....
        /*00e8*/ 	.word	0xffffffff


	//   ....[44]....
        /*00ec*/ 	.word	0xffffffff


	//   ....[45]....
        /*00f0*/ 	.word	0xffffffff


	//   ....[46]....
        /*00f4*/ 	.word	0xffffffff


	//   ....[47]....
        /*00f8*/ 	.word	0xffffffff


	//   ....[48]....
        /*00fc*/ 	.word	0xffffffff


	//   ....[49]....
        /*0100*/ 	.word	0xffffffff


	//   ....[50]....
        /*0104*/ 	.word	0xffffffff


	//   ....[51]....
        /*0108*/ 	.word	0xffffffff


	//   ....[52]....
        /*010c*/ 	.word	0xffffffff


	//   ....[53]....
        /*0110*/ 	.word	0xffffffff


	//   ....[54]....
        /*0114*/ 	.word	0xffffffff


	//   ....[55]....
        /*0118*/ 	.word	0xffffffff


	//   ....[56]....
        /*011c*/ 	.word	0xffffffff


	//   ....[57]....
        /*0120*/ 	.word	0xffffffff


	//   ....[58]....
        /*0124*/ 	.word	0xffffffff


	//   ....[59]....
        /*0128*/ 	.word	0xffffffff


	//   ....[60]....
        /*012c*/ 	.word	0xffffffff


	//   ....[61]....
        /*0130*/ 	.word	0xffffffff


	//   ....[62]....
        /*0134*/ 	.word	0xffffffff


	//   ....[63]....
        /*0138*/ 	.word	0xffffffff


	//   ....[64]....
        /*013c*/ 	.word	0xffffffff


	//   ....[65]....
        /*0140*/ 	.word	0xffffffff


	//   ....[66]....
        /*0144*/ 	.word	0xffffffff


	//   ....[67]....
        /*0148*/ 	.word	0xffffffff


	//   ....[68]....
        /*014c*/ 	.word	0xffffffff


	//   ....[69]....
        /*0150*/ 	.word	0xffffffff


	//   ....[70]....
        /*0154*/ 	.word	0xffffffff


	//   ....[71]....
        /*0158*/ 	.word	0xffffffff


	//   ....[72]....
        /*015c*/ 	.word	0xffffffff


	//   ....[73]....
        /*0160*/ 	.word	0xffffffff


	//   ....[74]....
        /*0164*/ 	.word	0xffffffff


	//   ....[75]....
        /*0168*/ 	.word	0xffffffff


	//   ....[76]....
        /*016c*/ 	.word	0xffffffff


	//   ....[77]....
        /*0170*/ 	.word	0xffffffff


	//   ....[78]....
        /*0174*/ 	.word	0xffffffff


	//   ....[79]....
        /*0178*/ 	.word	0xffffffff


	//   ....[80]....
        /*017c*/ 	.word	0xffffffff


	//----- nvinfo : EIATTR_COOP_GROUP_INSTR_OFFSETS
	.align		4
.L_790:
        /*0180*/ 	.byte	0x04, 0x28
        /*0182*/ 	.short	(.L_792 - .L_791)


	//   ....[0]....
.L_791:
        /*0184*/ 	.word	0x00000080


	//   ....[1]....
        /*0188*/ 	.word	0x00002040


	//   ....[2]....
        /*018c*/ 	.word	0x000020b0


	//   ....[3]....
        /*0190*/ 	.word	0x000030a0


	//   ....[4]....
        /*0194*/ 	.word	0x000030b0


	//   ....[5]....
        /*0198*/ 	.word	0x000045b0


	//   ....[6]....
        /*019c*/ 	.word	0x00004620


	//   ....[7]....
        /*01a0*/ 	.word	0x000056c0


	//   ....[8]....
        /*01a4*/ 	.word	0x000056d0


	//   ....[9]....
        /*01a8*/ 	.word	0x00006670


	//   ....[10]....
        /*01ac*/ 	.word	0x000066a0


	//   ....[11]....
        /*01b0*/ 	.word	0x00006860


	//   ....[12]....
        /*01b4*/ 	.word	0x00006880


	//   ....[13]....
        /*01b8*/ 	.word	0x00006ca0


	//   ....[14]....
        /*01bc*/ 	.word	0x00006d40


	//   ....[15]....
        /*01c0*/ 	.word	0x00006ee0


	//   ....[16]....
        /*01c4*/ 	.word	0x00006f00


	//   ....[17]....
        /*01c8*/ 	.word	0x00007c00


	//   ....[18]....
        /*01cc*/ 	.word	0x00007c40


	//   ....[19]....
        /*01d0*/ 	.word	0x00007ea0


	//   ....[20]....
        /*01d4*/ 	.word	0x00007ed0


	//   ....[21]....
        /*01d8*/ 	.word	0x00008040


	//   ....[22]....
        /*01dc*/ 	.word	0x00008070


	//   ....[23]....
        /*01e0*/ 	.word	0x000081d0


	//   ....[24]....
        /*01e4*/ 	.word	0x00008210


	//   ....[25]....
        /*01e8*/ 	.word	0x000086d0


	//   ....[26]....
        /*01ec*/ 	.word	0x000086f0


	//   ....[27]....
        /*01f0*/ 	.word	0x00008840


	//   ....[28]....
        /*01f4*/ 	.word	0x00008850


	//   ....[29]....
        /*01f8*/ 	.word	0x0000f6f0


	//   ....[30]....
        /*01fc*/ 	.word	0x0000f730


	//   ....[31]....
        /*0200*/ 	.word	0x0000fb30


	//   ....[32]....
        /*0204*/ 	.word	0x0000fb40


	//   ....[33]....
        /*0208*/ 	.word	0x00010950


	//   ....[34]....
        /*020c*/ 	.word	0x00010970


	//   ....[35]....
        /*0210*/ 	.word	0x00010a80


	//   ....[36]....
        /*0214*/ 	.word	0x00010aa0


	//   ....[37]....
        /*0218*/ 	.word	0x00011090


	//   ....[38]....
        /*021c*/ 	.word	0x000110b0


	//   ....[39]....
        /*0220*/ 	.word	0x000112b0


	//   ....[40]....
        /*0224*/ 	.word	0x00011350


	//   ....[41]....
        /*0228*/ 	.word	0x00012290


	//   ....[42]....
        /*022c*/ 	.word	0x000122b0


	//   ....[43]....
        /*0230*/ 	.word	0x00012410


	//   ....[44]....
        /*0234*/ 	.word	0x00012420


	//   ....[45]....
        /*0238*/ 	.word	0x00013150


	//   ....[46]....
        /*023c*/ 	.word	0x00013160


	//   ....[47]....
        /*0240*/ 	.word	0x00013170


	//   ....[48]....
        /*0244*/ 	.word	0x00013210


	//   ....[49]....
        /*0248*/ 	.word	0x00013510


	//   ....[50]....
        /*024c*/ 	.word	0x00013530


	//   ....[51]....
        /*0250*/ 	.word	0x00013560


	//   ....[52]....
        /*0254*/ 	.word	0x00013570


	//   ....[53]....
        /*0258*/ 	.word	0x00014c70


	//   ....[54]....
        /*025c*/ 	.word	0x00014ca0


	//   ....[55]....
        /*0260*/ 	.word	0x00014cf0


	//   ....[56]....
        /*0264*/ 	.word	0x00014d00


	//   ....[57]....
        /*0268*/ 	.word	0x00016600


	//   ....[58]....
        /*026c*/ 	.word	0x00016640


	//   ....[59]....
        /*0270*/ 	.word	0x00016680


	//   ....[60]....
        /*0274*/ 	.word	0x000166a0


	//   ....[61]....
        /*0278*/ 	.word	0x00016900


	//   ....[62]....
        /*027c*/ 	.word	0x00016910


	//   ....[63]....
        /*0280*/ 	.word	0x00016b10


	//   ....[64]....
        /*0284*/ 	.word	0x00016b40


	//   ....[65]....
        /*0288*/ 	.word	0x00016d00


	//   ....[66]....
        /*028c*/ 	.word	0x00016d30


	//   ....[67]....
        /*0290*/ 	.word	0x00016ef0


	//   ....[68]....
        /*0294*/ 	.word	0x00016f10


	//   ....[69]....
        /*0298*/ 	.word	0x00017780


	//   ....[70]....
        /*029c*/ 	.word	0x000177a0


	//   ....[71]....
        /*02a0*/ 	.word	0x00017930


	//   ....[72]....
        /*02a4*/ 	.word	0x00017960


	//   ....[73]....
        /*02a8*/ 	.word	0x00017af0


	//   ....[74]....
        /*02ac*/ 	.word	0x00017b20


	//   ....[75]....
        /*02b0*/ 	.word	0x00017cb0


	//   ....[76]....
        /*02b4*/ 	.word	0x00017cd0


	//   ....[77]....
        /*02b8*/ 	.word	0x00017e80


	//   ....[78]....
        /*02bc*/ 	.word	0x00017ed0


	//   ....[79]....
        /*02c0*/ 	.word	0x00017f10


	//   ....[80]....
        /*02c4*/ 	.word	0x00017f60


	//----- nvinfo : EIATTR_EXIT_INSTR_OFFSETS
	.align		4
.L_792:
        /*02c8*/ 	.byte	0x04, 0x1c
        /*02ca*/ 	.short	(.L_794 - .L_793)


	//   ....[0]....
.L_793:
        /*02cc*/ 	.word	0x00000310


	//   ....[1]....
        /*02d0*/ 	.word	0x00016f20


	//   ....[2]....
        /*02d4*/ 	.word	0x00017060


	//   ....[3]....
        /*02d8*/ 	.word	0x000170c0


	//   ....[4]....
        /*02dc*/ 	.word	0x00017ce0


	//   ....[5]....
        /*02e0*/ 	.word	0x00017df0


	//   ....[6]....
        /*02e4*/ 	.word	0x00017e50


	//----- nvinfo : EIATTR_CTAIDZ_USED
	.align		4
.L_794:
        /*02e8*/ 	.byte	0x01, 0x04
	.zero		2


	//----- nvinfo : EIATTR_MAX_THREADS
	.align		4
        /*02ec*/ 	.byte	0x04, 0x05
        /*02ee*/ 	.short	(.L_796 - .L_795)
.L_795:
        /*02f0*/ 	.word	0x00000100
        /*02f4*/ 	.word	0x00000001
        /*02f8*/ 	.word	0x00000001


	//----- nvinfo : EIATTR_CRS_STACK_SIZE
	.align		4
.L_796:
        /*02fc*/ 	.byte	0x04, 0x1e
        /*02fe*/ 	.short	(.L_798 - .L_797)
.L_797:
        /*0300*/ 	.word	0x00000000
.L_798:


//--------------------- .nv.info._ZN7cutlass13device_kernelIN5flash19enable_sm80_to_sm89INS1_16FlashAttnFwdSm80INS1_25CollectiveMainloopFwdSm80ILi8ELi1ELb0EN4cute5tupleIJNS5_1CILi128EEENS7_ILi64EEENS7_ILi256EEEEEELi256ENS_6half_tEfNS_4arch4Sm80ELb0ELb1ELb0ELb0ELb1ELb0ELb1ELb0EEENS1_21CollectiveEpilogueFwdINS6_IJS8_SA_S9_EEENS6_IJNS7_ILi1EEESI_SI_EEESC_SE_Li256ELb0ELb1ELb0ELb0EEENS1_19SingleTileSchedulerILb0ELb0ELb1ELi128EEEEEEEEEvNT_6ParamsE --------------------------
	.section	.nv.info._ZN7cutlass13device_kernelIN5flash19enable_sm80_to_sm89INS1_16FlashAttnFwdSm80INS1_25CollectiveMainloopFwdSm80ILi8ELi1ELb0EN4cute5tupleIJNS5_1CILi128EEENS7_ILi64EEENS7_ILi256EEEEEELi256ENS_6half_tEfNS_4arch4Sm80ELb0ELb1ELb0ELb0ELb1ELb0ELb1ELb0EEENS1_21CollectiveEpilogueFwdINS6_IJS8_SA_S9_EEENS6_IJNS7_ILi1EEESI_SI_EEESC_SE_Li256ELb0ELb1ELb0ELb0EEENS1_19SingleTileSchedulerILb0ELb0ELb1ELi128EEEEEEEEEvNT_6ParamsE,"",@"SHT_CUDA_INFO"
	.sectionflags	@""
	.align	4


	//----- nvinfo : EIATTR_CUDA_API_VERSION
	.align		4
        /*0000*/ 	.byte	0x04, 0x37
        /*0002*/ 	.short	(.L_800 - .L_799)
.L_799:
        /*0004*/ 	.word	0x00000082


	//----- nvinfo : EIATTR_SW2861232_WAR
	.align		4
.L_800:
        /*0008*/ 	.byte	0x01, 0x35
	.zero		2


	//----- nvinfo : EIATTR_PARAM_CBANK
	.align		4
        /*000c*/ 	.byte	0x04, 0x0a
        /*000e*/ 	.short	(.L_802 - .L_801)
	.align		4
.L_801:
        /*0010*/ 	.word	index@(.nv.constant0._ZN7cutlass13device_kernelIN5flash19enable_sm80_to_sm89INS1_16FlashAttnFwdSm80INS1_25CollectiveMainloopFwdSm80ILi8ELi1ELb0EN4cute5tupleIJNS5_1CILi128EEENS7_ILi64EEENS7_ILi256EEEEEELi256ENS_6half_tEfNS_4arch4Sm80ELb0ELb1ELb0ELb0ELb1ELb0ELb1ELb0EEENS1_21CollectiveEpilogueFwdINS6_IJS8_SA_S9_EEENS6_IJNS7_ILi1EEESI_SI_EEESC_SE_Li256ELb0ELb1ELb0ELb0EEENS1_19SingleTileSchedulerILb0ELb0ELb1ELi128EEEEEEEEEvNT_6ParamsE)
        /*0014*/ 	.short	0x0160
        /*0016*/ 	.short	0x0418


	//----- nvinfo : EIATTR_CBANK_PARAM_SIZE
	.align		4
.L_802:
        /*0018*/ 	.byte	0x03, 0x19
        /*001a*/ 	.short	0x0418


	//----- nvinfo : EIATTR_KPARAM_INFO
	.align		4
        /*001c*/ 	.byte	0x04, 0x17
        /*001e*/ 	.short	(.L_804 - .L_803)
.L_803:
        /*0020*/ 	.word	0x00000000
        /*0024*/ 	.short	0x0000
        /*0026*/ 	.short	0x0000
        /*0028*/ 	.byte	0x00, 0xf0, 0x61, 0x10


	//----- nvinfo : EIATTR_MAXREG_COUNT
	.align		4
.L_804:
        /*002c*/ 	.byte	0x03, 0x1b
        /*002e*/ 	.short	0x00ff


	//----- nvinfo : EIATTR_NUM_BARRIERS
	.align		4
        /*0030*/ 	.byte	0x02, 0x4c
        /*0032*/ 	.byte	0x02
	.zero		1


	//----- nvinfo : EIATTR_MERCURY_ISA_VERSION
	.align		4
        /*0034*/ 	.byte	0x03, 0x5f
        /*0036*/ 	.short	0x0000


	//----- nvinfo : EIATTR_COOP_GROUP_MASK_REGIDS
	.align		4
        /*0038*/ 	.byte	0x04, 0x29
        /*003a*/ 	.short	(.L_806 - .L_805)


	//   ....[0]....
.L_805:
        /*003c*/ 	.word	0xffffffff


	//   ....[1]....
        /*0040*/ 	.word	0xffffffff


	//   ....[2]....
        /*0044*/ 	.word	0xffffffff


	//   ....[3]....
        /*0048*/ 	.word	0xffffffff


	//   ....[4]....
        /*004c*/ 	.word	0xffffffff


	//   ....[5]....
        /*0050*/ 	.word	0xffffffff


	//   ....[6]....
        /*0054*/ 	.word	0xffffffff


	//   ....[7]....
        /*0058*/ 	.word	0xffffffff


	//   ....[8]....
        /*005c*/ 	.word	0xffffffff


	//   ....[9]....
        /*0060*/ 	.word	0xffffffff


	//   ....[10]....
        /*0064*/ 	.word	0xffffffff


	//   ....[11]....
        /*0068*/ 	.word	0xffffffff


	//   ....[12]....
        /*006c*/ 	.word	0xffffffff


	//   ....[13]....
        /*0070*/ 	.word	0xffffffff


	//   ....[14]....
        /*0074*/ 	.word	0xffffffff


	//   ....[15]....
        /*0078*/ 	.word	0xffffffff


	//   ....[16]....
        /*007c*/ 	.word	0xffffffff


	//   ....[17]....
        /*0080*/ 	.word	0xffffffff


	//   ....[18]....
        /*0084*/ 	.word	0xffffffff


	//   ....[19]....
        /*0088*/ 	.word	0xffffffff


	//   ....[20]....
        /*008c*/ 	.word	0xffffffff


	//   ....[21]....
        /*0090*/ 	.word	0xffffffff


	//   ....[22]....
        /*0094*/ 	.word	0xffffffff


	//   ....[23]....
        /*0098*/ 	.word	0xffffffff


	//   ....[24]....
        /*009c*/ 	.word	0xffffffff


	//   ....[25]....
        /*00a0*/ 	.word	0xffffffff


	//   ....[26]....
        /*00a4*/ 	.word	0xffffffff


	//   ....[27]....
        /*00a8*/ 	.word	0xffffffff


	//   ....[28]....
        /*00ac*/ 	.word	0xffffffff


	//   ....[29]....
        /*00b0*/ 	.word	0xffffffff


	//   ....[30]....
        /*00b4*/ 	.word	0xffffffff


	//   ....[31]....
        /*00b8*/ 	.word	0xffffffff


	//   ....[32]....
        /*00bc*/ 	.word	0xffffffff


	//   ....[33]....
        /*00c0*/ 	.word	0xffffffff


	//   ....[34]....
        /*00c4*/ 	.word	0xffffffff


	//   ....[35]....
        /*00c8*/ 	.word	0xffffffff


	//   ....[36]....
        /*00cc*/ 	.word	0xffffffff


	//   ....[37]....
        /*00d0*/ 	.word	0xffffffff


	//   ....[38]....
        /*00d4*/ 	.word	0xffffffff


	//   ....[39]....
        /*00d8*/ 	.word	0xffffffff


	//   ....[40]....
        /*00dc*/ 	.word	0xffffffff


	//   ....[41]....
        /*00e0*/ 	.word	0xffffffff


	//   ....[42]....
        /*00e4*/ 	.word	0xffffffff


	//   ....[43]....
        /*00e8*/ 	.word	0xffffffff


	//   ....[44]....
        /*00ec*/ 	.word	0xffffffff


	//   ....[45]....
        /*00f0*/ 	.word	0xffffffff


	//   ....[46]....
        /*00f4*/ 	.word	0xffffffff


	//   ....[47]....
        /*00f8*/ 	.word	0xffffffff


	//   ....[48]....
        /*00fc*/ 	.word	0xffffffff


	//   ....[49]....
        /*0100*/ 	.word	0xffffffff


	//   ....[50]....
        /*0104*/ 	.word	0xffffffff


	//   ....[51]....
        /*0108*/ 	.word	0xffffffff


	//   ....[52]....
        /*010c*/ 	.word	0xffffffff


	//   ....[53]....
        /*0110*/ 	.word	0xffffffff


	//   ....[54]....
        /*0114*/ 	.word	0xffffffff


	//   ....[55]....
        /*0118*/ 	.word	0xffffffff


	//   ....[56]....
        /*011c*/ 	.word	0xffffffff


	//   ....[57]....
        /*0120*/ 	.word	0xffffffff


	//   ....[58]....
        /*0124*/ 	.word	0xffffffff


	//   ....[59]....
        /*0128*/ 	.word	0xffffffff


	//   ....[60]....
        /*012c*/ 	.word	0xffffffff


	//   ....[61]....
        /*0130*/ 	.word	0xffffffff


	//   ....[62]....
        /*0134*/ 	.word	0xffffffff


	//   ....[63]....
        /*0138*/ 	.word	0xffffffff


	//   ....[64]....
        /*013c*/ 	.word	0xffffffff


	//   ....[65]....
        /*0140*/ 	.word	0xffffffff


	//   ....[66]....
        /*0144*/ 	.word	0xffffffff


	//   ....[67]....
        /*0148*/ 	.word	0xffffffff


	//   ....[68]....
        /*014c*/ 	.word	0xffffffff


	//   ....[69]....
        /*0150*/ 	.word	0xffffffff


	//   ....[70]....
        /*0154*/ 	.word	0xffffffff


	//   ....[71]....
        /*0158*/ 	.word	0xffffffff


	//   ....[72]....
        /*015c*/ 	.word	0xffffffff


	//   ....[73]....
        /*0160*/ 	.word	0xffffffff


	//   ....[74]....
        /*0164*/ 	.word	0xffffffff


	//   ....[75]....
        /*0168*/ 	.word	0xffffffff


	//   ....[76]....
        /*016c*/ 	.word	0xffffffff


	//   ....[77]....
        /*0170*/ 	.word	0xffffffff


	//   ....[78]....
        /*0174*/ 	.word	0xffffffff


	//   ....[79]....
        /*0178*/ 	.word	0xffffffff


	//   ....[80]....
        /*017c*/ 	.word	0xffffffff


	//   ....[81]....
        /*0180*/ 	.word	0xffffffff


	//   ....[82]....
        /*0184*/ 	.word	0xffffffff


	//   ....[83]....
        /*0188*/ 	.word	0xffffffff


	//   ....[84]....
        /*018c*/ 	.word	0xffffffff


	//   ....[85]....
        /*0190*/ 	.word	0xffffffff


	//   ....[86]....
        /*0194*/ 	.word	0xffffffff


	//   ....[87]....
        /*0198*/ 	.word	0xffffffff


	//   ....[88]....
        /*019c*/ 	.word	0xffffffff


	//   ....[89]....
        /*01a0*/ 	.word	0xffffffff


	//----- nvinfo : EIATTR_COOP_GROUP_INSTR_OFFSETS
	.align		4
.L_806:
        /*01a4*/ 	.byte	0x04, 0x28
        /*01a6*/ 	.short	(.L_808 - .L_807)


	//   ....[0]....
.L_807:
        /*01a8*/ 	.word	0x00000fd0


	//   ....[1]....
        /*01ac*/ 	.word	0x00001000


	//   ....[2]....
        /*01b0*/ 	.word	0x00001030


	//   ....[3]....
        /*01b4*/ 	.word	0x00001060


	//   ....[4]....
        /*01b8*/ 	.word	0x00001090


	//   ....[5]....
        /*01bc*/ 	.word	0x000010e0


	//   ....[6]....
        /*01c0*/ 	.word	0x00001110


	//   ....[7]....
        /*01c4*/ 	.word	0x00001250


	//   ....[8]....
        /*01c8*/ 	.word	0x00001840


	//   ....[9]....
        /*01cc*/ 	.word	0x00001880


	//   ....[10]....
        /*01d0*/ 	.word	0x000018b0


	//   ....[11]....
        /*01d4*/ 	.word	0x000018f0


	//   ....[12]....
        /*01d8*/ 	.word	0x00001920


	//   ....[13]....
        /*01dc*/ 	.word	0x00001950


	//   ....[14]....
        /*01e0*/ 	.word	0x00001980


	//   ....[15]....
        /*01e4*/ 	.word	0x000019d0


	//   ....[16]....
        /*01e8*/ 	.word	0x00003100


	//   ....[17]....
        /*01ec*/ 	.word	0x00003120


	//   ....[18]....
        /*01f0*/ 	.word	0x00003130


	//   ....[19]....
        /*01f4*/ 	.word	0x00003140


	//   ....[20]....
        /*01f8*/ 	.word	0x00003580


	//   ....[21]....
        /*01fc*/ 	.word	0x00003740


	//   ....[22]....
        /*0200*/ 	.word	0x00004000


	//   ....[23]....
        /*0204*/ 	.word	0x000041e0


	//   ....[24]....
        /*0208*/ 	.word	0x000042d0


	//   ....[25]....
        /*020c*/ 	.word	0x00004330


	//   ....[26]....
        /*0210*/ 	.word	0x00005a00


	//   ....[27]....
        /*0214*/ 	.word	0x00005a20


	//   ....[28]....
        /*0218*/ 	.word	0x00005a40


	//   ....[29]....
        /*021c*/ 	.word	0x00005a50


	//   ....[30]....
        /*0220*/ 	.word	0x00006b10


	//   ....[31]....
        /*0224*/ 	.word	0x00006b30


	//   ....[32]....
        /*0228*/ 	.word	0x00006b50


	//   ....[33]....
        /*022c*/ 	.word	0x00006b60


	//   ....[34]....
        /*0230*/ 	.word	0x00006e00


	//   ....[35]....
        /*0234*/ 	.word	0x00007090


	//   ....[36]....
        /*0238*/ 	.word	0x000079a0


	//   ....[37]....
        /*023c*/ 	.word	0x00007a60


	//   ....[38]....
        /*0240*/ 	.word	0x00007d00


	//   ....[39]....
        /*0244*/ 	.word	0x00007e20


	//   ....[40]....
        /*0248*/ 	.word	0x0000a090


	//   ....[41]....
        /*024c*/ 	.word	0x0000a0b0


	//   ....[42]....
        /*0250*/ 	.word	0x0000a0d0


	//   ....[43]....
        /*0254*/ 	.word	0x0000a0e0


	//   ....[44]....
        /*0258*/ 	.word	0x0000b1a0


	//   ....[45]....
        /*025c*/ 	.word	0x0000b1c0


	//   ....[46]....
        /*0260*/ 	.word	0x0000b1e0


	//   ....[47]....
        /*0264*/ 	.word	0x0000b1f0


	//   ....[48]....
        /*0268*/ 	.word	0x0000b660


	//   ....[49]....
        /*026c*/ 	.word	0x0000b670


	//   ....[50]....
        /*0270*/ 	.word	0x0000b6a0


	//   ....[51]....
        /*0274*/ 	.word	0x0000b6b0


	//   ....[52]....
        /*0278*/ 	.word	0x0000d480


	//   ....[53]....
        /*027c*/ 	.word	0x0000d490


	//   ....[54]....
        /*0280*/ 	.word	0x0000d4a0


	//   ....[55]....
        /*0284*/ 	.word	0x0000d4c0


	//   ....[56]....
        /*0288*/ 	.word	0x0000e540


	//   ....[57]....
        /*028c*/ 	.word	0x0000e550


	//   ....[58]....
        /*0290*/ 	.word	0x0000e560


	//   ....[59]....
        /*0294*/ 	.word	0x0000e570


	//   ....[60]....
        /*0298*/ 	.word	0x0000e7b0


	//   ....[61]....
        /*029c*/ 	.word	0x0000eb30


	//   ....[62]....
        /*02a0*/ 	.word	0x0000f350


	//   ....[63]....
        /*02a4*/ 	.word	0x0000f410


	//   ....[64]....
        /*02a8*/ 	.word	0x0000f6b0


	//   ....[65]....
        /*02ac*/ 	.word	0x0000f7d0


	//   ....[66]....
        /*02b0*/ 	.word	0x000112a0


	//   ....[67]....
        /*02b4*/ 	.word	0x000112d0


	//   ....[68]....
        /*02b8*/ 	.word	0x00011320


	//   ....[69]....
        /*02bc*/ 	.word	0x00011330


	//   ....[70]....
        /*02c0*/ 	.word	0x00012c90


	//   ....[71]....
        /*02c4*/ 	.word	0x00012ca0


	//   ....[72]....
        /*02c8*/ 	.word	0x00012cc0


	//   ....[73]....
        /*02cc*/ 	.word	0x00012cd0


	//   ....[74]....
        /*02d0*/ 	.word	0x00012cf0


	//   ....[75]....
        /*02d4*/ 	.word	0x00012d40


	//   ....[76]....
        /*02d8*/ 	.word	0x00013010


	//   ....[77]....
        /*02dc*/ 	.word	0x00013040


	//   ....[78]....
        /*02e0*/ 	.word	0x00013200


	//   ....[79]....
        /*02e4*/ 	.word	0x00013230


	//   ....[80]....
        /*02e8*/ 	.word	0x000133f0


	//   ....[81]....
        /*02ec*/ 	.word	0x00013410


	//   ....[82]....
        /*02f0*/ 	.word	0x00013b60


	//   ....[83]....
        /*02f4*/ 	.word	0x00013b80


	//   ....[84]....
        /*02f8*/ 	.word	0x00013d10


	//   ....[85]....
        /*02fc*/ 	.word	0x00013d40


	//   ....[86]....
        /*0300*/ 	.word	0x00013ed0


	//   ....[87]....
        /*0304*/ 	.word	0x00013f00


	//   ....[88]....
        /*0308*/ 	.word	0x00014090


	//   ....[89]....
        /*030c*/ 	.word	0x000140b0


	//----- nvinfo : EIATTR_EXIT_INSTR_OFFSETS
	.align		4
.L_808:
        /*0310*/ 	.byte	0x04, 0x1c
        /*0312*/ 	.short	(.L_810 - .L_809)


	//   ....[0]....
.L_809:
        /*0314*/ 	.word	0x00000030


	//   ....[1]....
        /*0318*/ 	.word	0x00013420


	//   ....[2]....
        /*031c*/ 	.word	0x00013560


	//   ....[3]....
        /*0320*/ 	.word	0x000135c0


	//   ....[4]....
        /*0324*/ 	.word	0x000140c0


	//   ....[5]....
        /*0328*/ 	.word	0x000141d0


	//   ....[6]....
        /*032c*/ 	.word	0x00014230


	//----- nvinfo : EIATTR_CTAIDZ_USED
	.align		4
.L_810:
        /*0330*/ 	.byte	0x01, 0x04
	.zero		2


	//----- nvinfo : EIATTR_MAX_THREADS
	.align		4
        /*0334*/ 	.byte	0x04, 0x05
        /*0336*/ 	.short	(.L_812 - .L_811)
.L_811:
        /*0338*/ 	.word	0x00000100
        /*033c*/ 	.word	0x00000001
        /*0340*/ 	.word	0x00000001


	//----- nvinfo : EIATTR_CRS_STACK_SIZE
	.align		4
.L_812:
        /*0344*/ 	.byte	0x04, 0x1e
        /*0346*/ 	.short	(.L_814 - .L_813)
.L_813:
        /*0348*/ 	.word	0x00000000
.L_814:


//--------------------- .nv.info._ZN7cutlass13device_kernelIN5flash19enable_sm80_to_sm89INS1_16FlashAttnFwdSm80INS1_25CollectiveMainloopFwdSm80ILi8ELi1ELb0EN4cute5tupleIJNS5_1CILi128EEENS7_ILi64EEENS7_ILi256EEEEEELi256ENS_6half_tEfNS_4arch4Sm80ELb0ELb1ELb0ELb1ELb1ELb0ELb1ELb0EEENS1_21CollectiveEpilogueFwdINS6_IJS8_SA_S9_EEENS6_IJNS7_ILi1EEESI_SI_EEESC_SE_Li256ELb1ELb1ELb0ELb0EEENS1_19SingleTileSchedulerILb1ELb0ELb1ELi128EEEEEEEEEvNT_6ParamsE --------------------------
	.section	.nv.info._ZN7cutlass13device_kernelIN5flash19enable_sm80_to_sm89INS1_16FlashAttnFwdSm80INS1_25CollectiveMainloopFwdSm80ILi8ELi1ELb0EN4cute5tupleIJNS5_1CILi128EEENS7_ILi64EEENS7_ILi256EEEEEELi256ENS_6half_tEfNS_4arch4Sm80ELb0ELb1ELb0ELb1ELb1ELb0ELb1ELb0EEENS1_21CollectiveEpilogueFwdINS6_IJS8_SA_S9_EEENS6_IJNS7_ILi1EEESI_SI_EEESC_SE_Li256ELb1ELb1ELb0ELb0EEENS1_19SingleTileSchedulerILb1ELb0ELb1ELi128EEEEEEEEEvNT_6ParamsE,"",@"SHT_CUDA_INFO"
	.sectionflags	@""
	.align	4


	//----- nvinfo : EIATTR_CUDA_API_VERSION
	.align		4
        /*0000*/ 	.byte	0x04, 0x37
        /*0002*/ 	.short	(.L_816 - .L_815)
.L_815:
        /*0004*/ 	.word	0x00000082


	//----- nvinfo : EIATTR_SW2861232_WAR
	.align		4
.L_816:
        /*0008*/ 	.byte	0x01, 0x35
	.zero		2


	//----- nvinfo : EIATTR_PARAM_CBANK
	.align		4
        /*000c*/ 	.byte	0x04, 0x0a
        /*000e*/ 	.short	(.L_818 - .L_817)
	.align		4
.L_817:
        /*0010*/ 	.word	index@(.nv.constant0._ZN7cutlass13device_kernelIN5flash19enable_sm80_to_sm89INS1_16FlashAttnFwdSm80INS1_25CollectiveMainloopFwdSm80ILi8ELi1ELb0EN4cute5tupleIJNS5_1CILi128EEENS7_ILi64EEENS7_ILi256EEEEEELi256ENS_6half_tEfNS_4arch4Sm80ELb0ELb1ELb0ELb1ELb1ELb0ELb1ELb0EEENS1_21CollectiveEpilogueFwdINS6_IJS8_SA_S9_EEENS6_IJNS7_ILi1EEESI_SI_EEESC_SE_Li256ELb1ELb1ELb0ELb0EEENS1_19SingleTileSchedulerILb1ELb0ELb1ELi128EEEEEEEEEvNT_6ParamsE)
        /*0014*/ 	.short	0x0160
        /*0016*/ 	.short	0x0418


	//----- nvinfo : EIATTR_CBANK_PARAM_SIZE
	.align		4
.L_818:
        /*0018*/ 	.byte	0x03, 0x19
        /*001a*/ 	.short	0x0418


	//----- nvinfo : EIATTR_KPARAM_INFO
	.align		4
        /*001c*/ 	.byte	0x04, 0x17
        /*001e*/ 	.short	(.L_820 - .L_819)
.L_819:
        /*0020*/ 	.word	0x00000000
        /*0024*/ 	.short	0x0000
        /*0026*/ 	.short	0x0000
        /*0028*/ 	.byte	0x00, 0xf0, 0x61, 0x10


	//----- nvinfo : EIATTR_MAXREG_COUNT
	.align		4
.L_820:
        /*002c*/ 	.byte	0x03, 0x1b
        /*002e*/ 	.short	0x00ff


	//----- nvinfo : EIATTR_NUM_BARRIERS
	.align		4
        /*0030*/ 	.byte	0x02, 0x4c
        /*0032*/ 	.byte	0x02
	.zero		1


	//----- nvinfo : EIATTR_MERCURY_ISA_VERSION
	.align		4
        /*0034*/ 	.byte	0x03, 0x5f
        /*0036*/ 	.short	0x0000


	//----- nvinfo : EIATTR_COOP_GROUP_MASK_REGIDS
	.align		4
        /*0038*/ 	.byte	0x04, 0x29
        /*003a*/ 	.short	(.L_822 - .L_821)


	//   ....[0]....
.L_821:
        /*003c*/ 	.word	0xffffffff


	//   ....[1]....
        /*0040*/ 	.word	0xffffffff


	//   ....[2]....
        /*0044*/ 	.word	0xffffffff


	//   ....[3]....
        /*0048*/ 	.word	0xffffffff


	//   ....[4]....
        /*004c*/ 	.word	0xffffffff


	//   ....[5]....
        /*0050*/ 	.word	0xffffffff


	//   ....[6]....
        /*0054*/ 	.word	0xffffffff


	//   ....[7]....
        /*0058*/ 	.word	0xffffffff


	//   ....[8]....
        /*005c*/ 	.word	0xffffffff


	//   ....[9]....
        /*0060*/ 	.word	0xffffffff


	//   ....[10]....
        /*0064*/ 	.word	0xffffffff


	//   ....[11]....
        /*0068*/ 	.word	0xffffffff


	//   ....[12]....
        /*006c*/ 	.word	0xffffffff


	//   ....[13]....
        /*0070*/ 	.word	0xffffffff


	//   ....[14]....
        /*0074*/ 	.word	0xffffffff


	//   ....[15]....
        /*0078*/ 	.word	0xffffffff


	//   ....[16]....
        /*007c*/ 	.word	0xffffffff


	//   ....[17]....
        /*0080*/ 	.word	0xffffffff


	//   ....[18]....
        /*0084*/ 	.word	0xffffffff


	//   ....[19]....
        /*0088*/ 	.word	0xffffffff


	//   ....[20]....
        /*008c*/ 	.word	0xffffffff


	//   ....[21]....
        /*0090*/ 	.word	0xffffffff


	//   ....[22]....
        /*0094*/ 	.word	0xffffffff


	//   ....[23]....
        /*0098*/ 	.word	0xffffffff


	//   ....[24]....
        /*009c*/ 	.word	0xffffffff


	//   ....[25]....
        /*00a0*/ 	.word	0xffffffff


	//   ....[26]....
        /*00a4*/ 	.word	0xffffffff


	//   ....[27]....
        /*00a8*/ 	.word	0xffffffff


	//   ....[28]....
        /*00ac*/ 	.word	0xffffffff


	//   ....[29]....
        /*00b0*/ 	.word	0xffffffff


	//   ....[30]....
        /*00b4*/ 	.word	0xffffffff


	//   ....[31]....
        /*00b8*/ 	.word	0xffffffff


	//   ....[32]....
        /*00bc*/ 	.word	0xffffffff


	//   ....[33]....
        /*00c0*/ 	.word	0xffffffff


	//   ....[34]....
        /*00c4*/ 	.word	0xffffffff


	//   ....[35]....
        /*00c8*/ 	.word	0xffffffff


	//   ....[36]....
        /*00cc*/ 	.word	0xffffffff


	//   ....[37]....
        /*00d0*/ 	.word	0xffffffff


	//   ....[38]....
        /*00d4*/ 	.word	0xffffffff


	//   ....[39]....
        /*00d8*/ 	.word	0xffffffff


	//   ....[40]....
        /*00dc*/ 	.word	0xffffffff


	//   ....[41]....
        /*00e0*/ 	.word	0xffffffff


	//   ....[42]....
        /*00e4*/ 	.word	0xffffffff


	//   ....[43]....
        /*00e8*/ 	.word	0xffffffff


	//   ....[44]....
        /*00ec*/ 	.word	0xffffffff


	//   ....[45]....
        /*00f0*/ 	.word	0xffffffff


	//   ....[46]....
        /*00f4*/ 	.word	0xffffffff


	//   ....[47]....
        /*00f8*/ 	.word	0xffffffff


	//   ....[48]....
        /*00fc*/ 	.word	0xffffffff


	//   ....[49]....
        /*0100*/ 	.word	0xffffffff


	//   ....[50]....
        /*0104*/ 	.word	0xffffffff


	//   ....[51]....
        /*0108*/ 	.word	0xffffffff


	//   ....[52]....
        /*010c*/ 	.word	0xffffffff


	//   ....[53]....
        /*0110*/ 	.word	0xffffffff


	//   ....[54]....
        /*0114*/ 	.word	0xffffffff


	//   ....[55]....
        /*0118*/ 	.word	0xffffffff


	//   ....[56]....
        /*011c*/ 	.word	0xffffffff


	//   ....[57]....
        /*0120*/ 	.word	0xffffffff


	//   ....[58]....
        /*0124*/ 	.word	0xffffffff


	//   ....[59]....
        /*0128*/ 	.word	0xffffffff


	//   ....[60]....
        /*012c*/ 	.word	0xffffffff


	//   ....[61]....
        /*0130*/ 	.word	0xffffffff


	//   ....[62]....
        /*0134*/ 	.word	0xffffffff


	//   ....[63]....
        /*0138*/ 	.word	0xffffffff


	//   ....[64]....
        /*013c*/ 	.word	0xffffffff


	//   ....[65]....
        /*0140*/ 	.word	0xffffffff


	//   ....[66]....
        /*0144*/ 	.word	0xffffffff


	//   ....[67]....
        /*0148*/ 	.word	0xffffffff


	//   ....[68]....
        /*014c*/ 	.word	0xffffffff


	//   ....[69]....
        /*0150*/ 	.word	0xffffffff


	//   ....[70]....
        /*0154*/ 	.word	0xffffffff


	//   ....[71]....
        /*0158*/ 	.word	0xffffffff


	//   ....[72]....
        /*015c*/ 	.word	0xffffffff


	//   ....[73]....
        /*0160*/ 	.word	0xffffffff


	//   ....[74]....
        /*0164*/ 	.word	0xffffffff


	//   ....[75]....
        /*0168*/ 	.word	0xffffffff


	//   ....[76]....
        /*016c*/ 	.word	0xffffffff


	//   ....[77]....
        /*0170*/ 	.word	0xffffffff


	//   ....[78]....
        /*0174*/ 	.word	0xffffffff


	//   ....[79]....
        /*0178*/ 	.word	0xffffffff


	//   ....[80]....
        /*017c*/ 	.word	0xffffffff


	//   ....[81]....
        /*0180*/ 	.word	0xffffffff


	//   ....[82]....
        /*0184*/ 	.word	0xffffffff


	//   ....[83]....
        /*0188*/ 	.word	0xffffffff


	//   ....[84]....
        /*018c*/ 	.word	0xffffffff


	//   ....[85]....
        /*0190*/ 	.word	0xffffffff


	//   ....[86]....
        /*0194*/ 	.word	0xffffffff


	//   ....[87]....
        /*0198*/ 	.word	0xffffffff


	//   ....[88]....
        /*019c*/ 	.word	0xffffffff


	//   ....[89]....
        /*01a0*/ 	.word	0xffffffff


	//   ....[90]....
        /*01a4*/ 	.word	0xffffffff


	//----- nvinfo : EIATTR_COOP_GROUP_INSTR_OFFSETS
	.align		4
.L_822:
        /*01a8*/ 	.byte	0x04, 0x28
        /*01aa*/ 	.short	(.L_824 - .L_823)


	//   ....[0]....
.L_823:
        /*01ac*/ 	.word	0x00000090


	//   ....[1]....
        /*01b0*/ 	.word	0x00001690


	//   ....[2]....
        /*01b4*/ 	.word	0x000016c0


	//   ....[3]....
        /*01b8*/ 	.word	0x00001920


	//   ....[4]....
        /*01bc*/ 	.word	0x00001950


	//   ....[5]....
        /*01c0*/ 	.word	0x00001ac0


	//   ....[6]....
        /*01c4*/ 	.word	0x00001af0


	//   ....[7]....
        /*01c8*/ 	.word	0x00001c50


	//   ....[8]....
        /*01cc*/ 	.word	0x00001c90


	//   ....[9]....
        /*01d0*/ 	.word	0x00002330


	//   ....[10]....
        /*01d4*/ 	.word	0x00002360


	//   ....[11]....
        /*01d8*/ 	.word	0x00002390


	//   ....[12]....
        /*01dc*/ 	.word	0x000023e0


	//   ....[13]....
        /*01e0*/ 	.word	0x00002420


	//   ....[14]....
        /*01e4*/ 	.word	0x00002450


	//   ....[15]....
        /*01e8*/ 	.word	0x00002480


	//   ....[16]....
        /*01ec*/ 	.word	0x000024c0


	//   ....[17]....
        /*01f0*/ 	.word	0x00003a80


	//   ....[18]....
        /*01f4*/ 	.word	0x00003ab0


	//   ....[19]....
        /*01f8*/ 	.word	0x00003ad0


	//   ....[20]....
        /*01fc*/ 	.word	0x00003ae0


	//   ....[21]....
        /*0200*/ 	.word	0x00003ef0


	//   ....[22]....
        /*0204*/ 	.word	0x000040b0


	//   ....[23]....
        /*0208*/ 	.word	0x00004980


	//   ....[24]....
        /*020c*/ 	.word	0x00004c50


	//   ....[25]....
        /*0210*/ 	.word	0x00004c60


	//   ....[26]....
        /*0214*/ 	.word	0x00004cb0


	//   ....[27]....
        /*0218*/ 	.word	0x000063d0


	//   ....[28]....
        /*021c*/ 	.word	0x000063f0


	//   ....[29]....
        /*0220*/ 	.word	0x00006400


	//   ....[30]....
        /*0224*/ 	.word	0x00006410


	//   ....[31]....
        /*0228*/ 	.word	0x000074e0


	//   ....[32]....
        /*022c*/ 	.word	0x00007500


	//   ....[33]....
        /*0230*/ 	.word	0x00007510


	//   ....[34]....
        /*0234*/ 	.word	0x00007520


	//   ....[35]....
        /*0238*/ 	.word	0x000077b0


	//   ....[36]....
        /*023c*/ 	.word	0x00007a20


	//   ....[37]....
        /*0240*/ 	.word	0x00008310


	//   ....[38]....
        /*0244*/ 	.word	0x000083e0


	//   ....[39]....
        /*0248*/ 	.word	0x00008680


	//   ....[40]....
        /*024c*/ 	.word	0x000087a0


	//   ....[41]....
        /*0250*/ 	.word	0x0000aaa0


	//   ....[42]....
        /*0254*/ 	.word	0x0000aac0


	//   ....[43]....
        /*0258*/ 	.word	0x0000aad0


	//   ....[44]....
        /*025c*/ 	.word	0x0000aae0


	//   ....[45]....
        /*0260*/ 	.word	0x0000bbb0


	//   ....[46]....
        /*0264*/ 	.word	0x0000bbd0


	//   ....[47]....
        /*0268*/ 	.word	0x0000bbe0


	//   ....[48]....
        /*026c*/ 	.word	0x0000bbf0


	//   ....[49]....
        /*0270*/ 	.word	0x0000c050


	//   ....[50]....
        /*0274*/ 	.word	0x0000c060


	//   ....[51]....
        /*0278*/ 	.word	0x0000c090


	//   ....[52]....
        /*027c*/ 	.word	0x0000c0a0


	//   ....[53]....
        /*0280*/ 	.word	0x0000dea0


	//   ....[54]....
        /*0284*/ 	.word	0x0000deb0


	//   ....[55]....
        /*0288*/ 	.word	0x0000dec0


	//   ....[56]....
        /*028c*/ 	.word	0x0000dee0


	//   ....[57]....
        /*0290*/ 	.word	0x0000ef70


	//   ....[58]....
        /*0294*/ 	.word	0x0000ef80


	//   ....[59]....
        /*0298*/ 	.word	0x0000ef90


	//   ....[60]....
        /*029c*/ 	.word	0x0000efa0


	//   ....[61]....
        /*02a0*/ 	.word	0x0000f1e0


	//   ....[62]....
        /*02a4*/ 	.word	0x0000f550


	//   ....[63]....
        /*02a8*/ 	.word	0x0000fd60


	//   ....[64]....
        /*02ac*/ 	.word	0x0000fe20


	//   ....[65]....
        /*02b0*/ 	.word	0x000100c0


	//   ....[66]....
        /*02b4*/ 	.word	0x000101e0


	//   ....[67]....
        /*02b8*/ 	.word	0x00011cb0


	//   ....[68]....
        /*02bc*/ 	.word	0x00011ce0


	//   ....[69]....
        /*02c0*/ 	.word	0x00011d30


	//   ....[70]....
        /*02c4*/ 	.word	0x00011d40


	//   ....[71]....
        /*02c8*/ 	.word	0x000137d0


	//   ....[72]....
        /*02cc*/ 	.word	0x00013810


	//   ....[73]....
        /*02d0*/ 	.word	0x00013850


	//   ....[74]....
        /*02d4*/ 	.word	0x00013880


	//   ....[75]....
        /*02d8*/ 	.word	0x00013aa0


	//   ....[76]....
        /*02dc*/ 	.word	0x00013ab0


	//   ....[77]....
        /*02e0*/ 	.word	0x00013cb0


	//   ....[78]....
        /*02e4*/ 	.word	0x00013ce0


	//   ....[79]....
        /*02e8*/ 	.word	0x00013ea0


	//   ....[80]....
        /*02ec*/ 	.word	0x00013ed0


	//   ....[81]....
        /*02f0*/ 	.word	0x00014090


	//   ....[82]....
        /*02f4*/ 	.word	0x000140b0


	//   ....[83]....
        /*02f8*/ 	.word	0x00014a60


	//   ....[84]....
        /*02fc*/ 	.word	0x00014a80


	//   ....[85]....
        /*0300*/ 	.word	0x00014c10


	//   ....[86]....
        /*0304*/ 	.word	0x00014c40


	//   ....[87]....
        /*0308*/ 	.word	0x00014dd0


	//   ....[88]....
        /*030c*/ 	.word	0x00014e00


	//   ....[89]....
        /*0310*/ 	.word	0x00014f90


	//   ....[90]....
        /*0314*/ 	.word	0x00014fb0


	//----- nvinfo : EIATTR_EXIT_INSTR_OFFSETS
	.align		4
.L_824:
        /*0318*/ 	.byte	0x04, 0x1c
        /*031a*/ 	.short	(.L_826 - .L_825)


	//   ....[0]....
.L_825:
        /*031c*/ 	.word	0x00000440


	//   ....[1]....
        /*0320*/ 	.word	0x000140c0


	//   ....[2]....
        /*0324*/ 	.word	0x00014200


	//   ....[3]....
        /*0328*/ 	.word	0x00014260


	//   ....[4]....
        /*032c*/ 	.word	0x00014fc0


	//   ....[5]....
        /*0330*/ 	.word	0x000150d0


	//   ....[6]....
        /*0334*/ 	.word	0x00015130


	//----- nvinfo : EIATTR_CTAIDZ_USED
	.align		4
.L_826:
        /*0338*/ 	.byte	0x01, 0x04
	.zero		2


	//----- nvinfo : EIATTR_MAX_THREADS
	.align		4
        /*033c*/ 	.byte	0x04, 0x05
        /*033e*/ 	.short	(.L_828 - .L_827)
.L_827:
        /*0340*/ 	.word	0x00000100
        /*0344*/ 	.word	0x00000001
        /*0348*/ 	.word	0x00000001


	//----- nvinfo : EIATTR_CRS_STACK_SIZE
	.align		4
.L_828:
        /*034c*/ 	.byte	0x04, 0x1e
        /*034e*/ 	.short	(.L_830 - .L_829)
.L_829:
        /*0350*/ 	.word	0x00000000
.L_830:


//--------------------- .nv.info._ZN7cutlass13device_kernelIN5flash19enable_sm80_to_sm89INS1_16FlashAttnFwdSm80INS1_25CollectiveMainloopFwdSm80ILi8ELi1ELb0EN4cute5tupleIJNS5_1CILi128EEENS7_ILi48EEENS7_ILi256EEEEEELi256ENS_6half_tEfNS_4arch4Sm80ELb0ELb1ELb0ELb1ELb1ELb1ELb1ELb0EEENS1_21CollectiveEpilogueFwdINS6_IJS8_SA_S9_EEENS6_IJNS7_ILi1EEESI_SI_EEESC_SE_Li256ELb1ELb1ELb0ELb0EEENS1_19SingleTileSchedulerILb1ELb0ELb1ELi128EEEEEEEEEvNT_6ParamsE --------------------------
	.section	.nv.info._ZN7cutlass13device_kernelIN5flash19enable_sm80_to_sm89INS1_16FlashAttnFwdSm80INS1_25CollectiveMainloopFwdSm80ILi8ELi1ELb0EN4cute5tupleIJNS5_1CILi128EEENS7_ILi48EEENS7_ILi256EEEEEELi256ENS_6half_tEfNS_4arch4Sm80ELb0ELb1ELb0ELb1ELb1ELb1ELb1ELb0EEENS1_21CollectiveEpilogueFwdINS6_IJS8_SA_S9_EEENS6_IJNS7_ILi1EEESI_SI_EEESC_SE_Li256ELb1ELb1ELb0ELb0EEENS1_19SingleTileSchedulerILb1ELb0ELb1ELi128EEEEEEEEEvNT_6ParamsE,"",@"SHT_CUDA_INFO"
	.sectionflags	@""
	.align	4


	//----- nvinfo : EIATTR_CUDA_API_VERSION
	.align		4
        /*0000*/ 	.byte	0x04, 0x37
        /*0002*/ 	.short	(.L_832 - .L_831)
.L_831:
        /*0004*/ 	.word	0x00000082


	//----- nvinfo : EIATTR_SW2861232_WAR
	.align		4
.L_832:
        /*0008*/ 	.byte	0x01, 0x35
	.zero		2


	//----- nvinfo : EIATTR_PARAM_CBANK
	.align		4
        /*000c*/ 	.byte	0x04, 0x0a
        /*000e*/ 	.short	(.L_834 - .L_833)
	.align		4
.L_833:
        /*0010*/ 	.word	index@(.nv.constant0._ZN7cutlass13device_kernelIN5flash19enable_sm80_to_sm89INS1_16FlashAttnFwdSm80INS1_25CollectiveMainloopFwdSm80ILi8ELi1ELb0EN4cute5tupleIJNS5_1CILi128EEENS7_ILi48EEENS7_ILi256EEEEEELi256ENS_6half_tEfNS_4arch4Sm80ELb0ELb1ELb0ELb1ELb1ELb1ELb1ELb0EEENS1_21CollectiveEpilogueFwdINS6_IJS8_SA_S9_EEENS6_IJNS7_ILi1EEESI_SI_EEESC_SE_Li256ELb1ELb1ELb0ELb0EEENS1_19SingleTileSchedulerILb1ELb0ELb1ELi128EEEEEEEEEvNT_6ParamsE)
        /*0014*/ 	.short	0x0160
        /*0016*/ 	.short	0x0418


	//----- nvinfo : EIATTR_CBANK_PARAM_SIZE
	.align		4
.L_834:
        /*0018*/ 	.byte	0x03, 0x19
        /*001a*/ 	.short	0x0418


	//----- nvinfo : EIATTR_KPARAM_INFO
	.align		4
        /*001c*/ 	.byte	0x04, 0x17
        /*001e*/ 	.short	(.L_836 - .L_835)
.L_835:
        /*0020*/ 	.word	0x00000000
        /*0024*/ 	.short	0x0000
        /*0026*/ 	.short	0x0000
        /*0028*/ 	.byte	0x00, 0xf0, 0x61, 0x10


	//----- nvinfo : EIATTR_MAXREG_COUNT
	.align		4
.L_836:
        /*002c*/ 	.byte	0x03, 0x1b
        /*002e*/ 	.short	0x00ff


	//----- nvinfo : EIATTR_NUM_BARRIERS
	.align		4
        /*0030*/ 	.byte	0x02, 0x4c
        /*0032*/ 	.byte	0x02
	.zero		1


	//----- nvinfo : EIATTR_MERCURY_ISA_VERSION
	.align		4
        /*0034*/ 	.byte	0x03, 0x5f
        /*0036*/ 	.short	0x0000


	//----- nvinfo : EIATTR_COOP_GROUP_MASK_REGIDS
	.align		4
        /*0038*/ 	.byte	0x04, 0x29
        /*003a*/ 	.short	(.L_838 - .L_837)


	//   ....[0]....
.L_837:
        /*003c*/ 	.word	0xffffffff


	//   ....[1]....
        /*0040*/ 	.word	0xffffffff


	//   ....[2]....
        /*0044*/ 	.word	0xffffffff


	//   ....[3]....
        /*0048*/ 	.word	0xffffffff


	//   ....[4]....
        /*004c*/ 	.word	0xffffffff


	//   ....[5]....
        /*0050*/ 	.word	0xffffffff


	//   ....[6]....
        /*0054*/ 	.word	0xffffffff


	//   ....[7]....
        /*0058*/ 	.word	0xffffffff


	//   ....[8]....
        /*005c*/ 	.word	0xffffffff


	//   ....[9]....
        /*0060*/ 	.word	0xffffffff


	//   ....[10]....
        /*0064*/ 	.word	0xffffffff


	//   ....[11]....
        /*0068*/ 	.word	0xffffffff


	//   ....[12]....
        /*006c*/ 	.word	0xffffffff


	//   ....[13]....
        /*0070*/ 	.word	0xffffffff


	//   ....[14]....
        /*0074*/ 	.word	0xffffffff


	//   ....[15]....
        /*0078*/ 	.word	0xffffffff


	//   ....[16]....
        /*007c*/ 	.word	0xffffffff


	//   ....[17]....
        /*0080*/ 	.word	0xffffffff


	//   ....[18]....
        /*0084*/ 	.word	0xffffffff


	//   ....[19]....
        /*0088*/ 	.word	0xffffffff


	//   ....[20]....
        /*008c*/ 	.word	0xffffffff


	//   ....[21]....
        /*0090*/ 	.word	0xffffffff


	//   ....[22]....
        /*0094*/ 	.word	0xffffffff


	//   ....[23]....
        /*0098*/ 	.word	0xffffffff


	//   ....[24]....
        /*009c*/ 	.word	0xffffffff


	//   ....[25]....
        /*00a0*/ 	.word	0xffffffff


	//   ....[26]....
        /*00a4*/ 	.word	0xffffffff


	//   ....[27]....
        /*00a8*/ 	.word	0xffffffff


	//   ....[28]....
        /*00ac*/ 	.word	0xffffffff


	//   ....[29]....
        /*00b0*/ 	.word	0xffffffff


	//   ....[30]....
        /*00b4*/ 	.word	0xffffffff


	//   ....[31]....
        /*00b8*/ 	.word	0xffffffff


	//   ....[32]....
        /*00bc*/ 	.word	0xffffffff


	//   ....[33]....
        /*00c0*/ 	.word	0xffffffff


	//   ....[34]....
        /*00c4*/ 	.word	0xffffffff


	//   ....[35]....
        /*00c8*/ 	.word	0xffffffff


	//   ....[36]....
        /*00cc*/ 	.word	0xffffffff


	//   ....[37]....
        /*00d0*/ 	.word	0xffffffff


	//   ....[38]....
        /*00d4*/ 	.word	0xffffffff


	//   ....[39]....
        /*00d8*/ 	.word	0xffffffff


	//   ....[40]....
        /*00dc*/ 	.word	0xffffffff


	//   ....[41]....
        /*00e0*/ 	.word	0xffffffff


	//   ....[42]....
        /*00e4*/ 	.word	0xffffffff


	//   ....[43]....
        /*00e8*/ 	.word	0xffffffff


	//   ....[44]....
        /*00ec*/ 	.word	0xffffffff


	//   ....[45]....
        /*00f0*/ 	.word	0xffffffff


	//   ....[46]....
        /*00f4*/ 	.word	0xffffffff


	//   ....[47]....
        /*00f8*/ 	.word	0xffffffff


	//   ....[48]....
        /*00fc*/ 	.word	0xffffffff


	//   ....[49]....
        /*0100*/ 	.word	0xffffffff


	//   ....[50]....
        /*0104*/ 	.word	0xffffffff


	//   ....[51]....
        /*0108*/ 	.word	0xffffffff


	//   ....[52]....
        /*010c*/ 	.word	0xffffffff


	//   ....[53]....
        /*0110*/ 	.word	0xffffffff


	//   ....[54]....
        /*0114*/ 	.word	0xffffffff


	//   ....[55]....
        /*0118*/ 	.word	0xffffffff


	//   ....[56]....
        /*011c*/ 	.word	0xffffffff


	//   ....[57]....
        /*0120*/ 	.word	0xffffffff


	//   ....[58]....
        /*0124*/ 	.word	0xffffffff


	//   ....[59]....
        /*0128*/ 	.word	0xffffffff


	//   ....[60]....
        /*012c*/ 	.word	0xffffffff


	//   ....[61]....
        /*0130*/ 	.word	0xffffffff


	//   ....[62]....
        /*0134*/ 	.word	0xffffffff


	//   ....[63]....
        /*0138*/ 	.word	0xffffffff


	//   ....[64]....
        /*013c*/ 	.word	0xffffffff


	//   ....[65]....
        /*0140*/ 	.word	0xffffffff


	//   ....[66]....
        /*0144*/ 	.word	0xffffffff


	//   ....[67]....
        /*0148*/ 	.word	0xffffffff


	//   ....[68]....
        /*014c*/ 	.word	0xffffffff


	//   ....[69]....
        /*0150*/ 	.word	0xffffffff


	//   ....[70]....
        /*0154*/ 	.word	0xffffffff


	//   ....[71]....
        /*0158*/ 	.word	0xffffffff


	//   ....[72]....
        /*015c*/ 	.word	0xffffffff


	//   ....[73]....
        /*0160*/ 	.word	0xffffffff


	//   ....[74]....
        /*0164*/ 	.word	0xffffffff


	//   ....[75]....
        /*0168*/ 	.word	0xffffffff


	//   ....[76]....
        /*016c*/ 	.word	0xffffffff


	//   ....[77]....
        /*0170*/ 	.word	0xffffffff


	//   ....[78]....
        /*0174*/ 	.word	0xffffffff


	//   ....[79]....
        /*0178*/ 	.word	0xffffffff


	//   ....[80]....
        /*017c*/ 	.word	0xffffffff


	//   ....[81]....
        /*0180*/ 	.word	0xffffffff


	//   ....[82]....
        /*0184*/ 	.word	0xffffffff


	//   ....[83]....
        /*0188*/ 	.word	0xffffffff


	//   ....[84]....
        /*018c*/ 	.word	0xffffffff


	//   ....[85]....
        /*0190*/ 	.word	0xffffffff


	//   ....[86]....
        /*0194*/ 	.word	0xffffffff


	//   ....[87]....
        /*0198*/ 	.word	0xffffffff


	//   ....[88]....
        /*019c*/ 	.word	0xffffffff


	//   ....[89]....
        /*01a0*/ 	.word	0xffffffff


	//   ....[90]....
        /*01a4*/ 	.word	0xffffffff


	//   ....[91]....
        /*01a8*/ 	.word	0xffffffff


	//   ....[92]....
        /*01ac*/ 	.word	0xffffffff


	//   ....[93]....
        /*01b0*/ 	.word	0xffffffff


	//   ....[94]....
        /*01b4*/ 	.word	0xffffffff


	//   ....[95]....
        /*01b8*/ 	.word	0xffffffff


	//   ....[96]....
        /*01bc*/ 	.word	0xffffffff


	//   ....[97]....
        /*01c0*/ 	.word	0xffffffff


	//   ....[98]....
        /*01c4*/ 	.word	0xffffffff


	//   ....[99]....
        /*01c8*/ 	.word	0xffffffff


	//   ....[100]....
        /*01cc*/ 	.word	0xffffffff


	//   ....[101]....
        /*01d0*/ 	.word	0xffffffff


	//   ....[102]....
        /*01d4*/ 	.word	0xffffffff


	//   ....[103]....
        /*01d8*/ 	.word	0xffffffff


	//   ....[104]....
        /*01dc*/ 	.word	0xffffffff


	//   ....[105]....
        /*01e0*/ 	.word	0xffffffff


	//   ....[106]....
        /*01e4*/ 	.word	0xffffffff


	//   ....[107]....
        /*01e8*/ 	.word	0xffffffff


	//   ....[108]....
        /*01ec*/ 	.word	0xffffffff


	//   ....[109]....
        /*01f0*/ 	.word	0xffffffff


	//   ....[110]....
        /*01f4*/ 	.word	0xffffffff


	//   ....[111]....
        /*01f8*/ 	.word	0xffffffff


	//   ....[112]....
        /*01fc*/ 	.word	0xffffffff


	//   ....[113]....
        /*0200*/ 	.word	0xffffffff


	//   ....[114]....
        /*0204*/ 	.word	0xffffffff


	//   ....[115]....
        /*0208*/ 	.word	0xffffffff


	//   ....[116]....
        /*020c*/ 	.word	0xffffffff


	//   ....[117]....
        /*0210*/ 	.word	0xffffffff


	//   ....[118]....
        /*0214*/ 	.word	0xffffffff


	//   ....[119]....
        /*0218*/ 	.word	0xffffffff


	//   ....[120]....
        /*021c*/ 	.word	0xffffffff


	//   ....[121]....
        /*0220*/ 	.word	0xffffffff


	//   ....[122]....
        /*0224*/ 	.word	0xffffffff


	//   ....[123]....
        /*0228*/ 	.word	0xffffffff


	//   ....[124]....
        /*022c*/ 	.word	0xffffffff


	//   ....[125]....
        /*0230*/ 	.word	0xffffffff


	//   ....[126]....
        /*0234*/ 	.word	0xffffffff


	//   ....[127]....
        /*0238*/ 	.word	0xffffffff


	//   ....[128]....
        /*023c*/ 	.word	0xffffffff


	//   ....[129]....
        /*0240*/ 	.word	0xffffffff


	//   ....[130]....
        /*0244*/ 	.word	0xffffffff


	//   ....[131]....
        /*0248*/ 	.word	0xffffffff


	//   ....[132]....
        /*024c*/ 	.word	0xffffffff


	//   ....[133]....
        /*0250*/ 	.word	0xffffffff


	//   ....[134]....
        /*0254*/ 	.word	0xffffffff


	//   ....[135]....
        /*0258*/ 	.word	0xffffffff


	//   ....[136]....
        /*025c*/ 	.word	0xffffffff


	//   ....[137]....
        /*0260*/ 	.word	0xffffffff


	//   ....[138]....
        /*0264*/ 	.word	0xffffffff


	//   ....[139]....
        /*0268*/ 	.word	0xffffffff


	//   ....[140]....
        /*026c*/ 	.word	0xffffffff


	//   ....[141]....
        /*0270*/ 	.word	0xffffffff


	//   ....[142]....
        /*0274*/ 	.word	0xffffffff


	//   ....[143]....
        /*0278*/ 	.word	0xffffffff


	//   ....[144]....
        /*027c*/ 	.word	0xffffffff


	//   ....[145]....
        /*0280*/ 	.word	0xffffffff


	//   ....[146]....
        /*0284*/ 	.word	0xffffffff


	//   ....[147]....
        /*0288*/ 	.word	0xffffffff


	//   ....[148]....
        /*028c*/ 	.word	0xffffffff


	//   ....[149]....
        /*0290*/ 	.word	0xffffffff


	//   ....[150]....
        /*0294*/ 	.word	0xffffffff


	//   ....[151]....
        /*0298*/ 	.word	0xffffffff


	//   ....[152]....
        /*029c*/ 	.word	0xffffffff


	//   ....[153]....
        /*02a0*/ 	.word	0xffffffff


	//   ....[154]....
        /*02a4*/ 	.word	0xffffffff


	//   ....[155]....
        /*02a8*/ 	.word	0xffffffff


	//   ....[156]....
        /*02ac*/ 	.word	0xffffffff


	//   ....[157]....
        /*02b0*/ 	.word	0xffffffff


	//   ....[158]....
        /*02b4*/ 	.word	0xffffffff


	//   ....[159]....
        /*02b8*/ 	.word	0xffffffff


	//   ....[160]....
        /*02bc*/ 	.word	0xffffffff


	//   ....[161]....
        /*02c0*/ 	.word	0xffffffff


	//   ....[162]....
        /*02c4*/ 	.word	0xffffffff


	//   ....[163]....
        /*02c8*/ 	.word	0xffffffff


	//   ....[164]....
        /*02cc*/ 	.word	0xffffffff


	//   ....[165]....
        /*02d0*/ 	.word	0xffffffff


	//   ....[166]....
        /*02d4*/ 	.word	0xffffffff


	//   ....[167]....
        /*02d8*/ 	.word	0xffffffff


	//   ....[168]....
        /*02dc*/ 	.word	0xffffffff


	//   ....[169]....
        /*02e0*/ 	.word	0xffffffff


	//   ....[170]....
        /*02e4*/ 	.word	0xffffffff


	//   ....[171]....
        /*02e8*/ 	.word	0xffffffff


	//   ....[172]....
        /*02ec*/ 	.word	0xffffffff


	//   ....[173]....
        /*02f0*/ 	.word	0xffffffff


	//   ....[174]....
        /*02f4*/ 	.word	0xffffffff


	//   ....[175]....
        /*02f8*/ 	.word	0xffffffff


	//   ....[176]....
        /*02fc*/ 	.word	0xffffffff


	//   ....[177]....
        /*0300*/ 	.word	0xffffffff


	//   ....[178]....
        /*0304*/ 	.word	0xffffffff


	//   ....[179]....
        /*0308*/ 	.word	0xffffffff


	//   ....[180]....
        /*030c*/ 	.word	0xffffffff


	//   ....[181]....
        /*0310*/ 	.word	0xffffffff


	//   ....[182]....
        /*0314*/ 	.word	0xffffffff


	//   ....[183]....
        /*0318*/ 	.word	0xffffffff


	//   ....[184]....
        /*031c*/ 	.word	0xffffffff


	//   ....[185]....
        /*0320*/ 	.word	0xffffffff


	//   ....[186]....
        /*0324*/ 	.word	0xffffffff


	//   ....[187]....
        /*0328*/ 	.word	0xffffffff


	//   ....[188]....
        /*032c*/ 	.word	0xffffffff


	//   ....[189]....
        /*0330*/ 	.word	0xffffffff


	//   ....[190]....
        /*0334*/ 	.word	0xffffffff


	//   ....[191]....
        /*0338*/ 	.word	0xffffffff


	//   ....[192]....
        /*033c*/ 	.word	0xffffffff


	//   ....[193]....
        /*0340*/ 	.word	0xffffffff


	//   ....[194]....
        /*0344*/ 	.word	0xffffffff


	//   ....[195]....
        /*0348*/ 	.word	0xffffffff


	//   ....[196]....
        /*034c*/ 	.word	0xffffffff


	//   ....[197]....
        /*0350*/ 	.word	0xffffffff


	//   ....[198]....
        /*0354*/ 	.word	0xffffffff


	//   ....[199]....
        /*0358*/ 	.word	0xffffffff


	//   ....[200]....
        /*035c*/ 	.word	0xffffffff


	//   ....[201]....
        /*0360*/ 	.word	0xffffffff


	//   ....[202]....
        /*0364*/ 	.word	0xffffffff


	//   ....[203]....
        /*0368*/ 	.word	0xffffffff


	//   ....[204]....
        /*036c*/ 	.word	0xffffffff


	//   ....[205]....
        /*0370*/ 	.word	0xffffffff


	//   ....[206]....
        /*0374*/ 	.word	0xffffffff


	//   ....[207]....
        /*0378*/ 	.word	0xffffffff


	//   ....[208]....
        /*037c*/ 	.word	0xffffffff


	//   ....[209]....
        /*0380*/ 	.word	0xffffffff


	//   ....[210]....
        /*0384*/ 	.word	0xffffffff


	//   ....[211]....
        /*0388*/ 	.word	0xffffffff


	//   ....[212]....
        /*038c*/ 	.word	0xffffffff


	//   ....[213]....
        /*0390*/ 	.word	0xffffffff


	//   ....[214]....
        /*0394*/ 	.word	0xffffffff


	//   ....[215]....
        /*0398*/ 	.word	0xffffffff


	//   ....[216]....
        /*039c*/ 	.word	0xffffffff


	//   ....[217]....
        /*03a0*/ 	.word	0xffffffff


	//   ....[218]....
        /*03a4*/ 	.word	0xffffffff


	//   ....[219]....
        /*03a8*/ 	.word	0xffffffff


	//   ....[220]....
        /*03ac*/ 	.word	0xffffffff


	//   ....[221]....
        /*03b0*/ 	.word	0xffffffff


	//   ....[222]....
        /*03b4*/ 	.word	0xffffffff


	//   ....[223]....
        /*03b8*/ 	.word	0xffffffff


	//   ....[224]....
        /*03bc*/ 	.word	0xffffffff


	//   ....[225]....
        /*03c0*/ 	.word	0xffffffff


	//   ....[226]....
        /*03c4*/ 	.word	0xffffffff


	//   ....[227]....
        /*03c8*/ 	.word	0xffffffff


	//   ....[228]....
        /*03cc*/ 	.word	0xffffffff


	//   ....[229]....
        /*03d0*/ 	.word	0xffffffff


	//   ....[230]....
        /*03d4*/ 	.word	0xffffffff


	//   ....[231]....
        /*03d8*/ 	.word	0xffffffff


	//   ....[232]....
        /*03dc*/ 	.word	0xffffffff


	//   ....[233]....
        /*03e0*/ 	.word	0xffffffff


	//   ....[234]....
        /*03e4*/ 	.word	0xffffffff


	//   ....[235]....
        /*03e8*/ 	.word	0xffffffff


	//   ....[236]....
        /*03ec*/ 	.word	0xffffffff


	//   ....[237]....
        /*03f0*/ 	.word	0xffffffff


	//   ....[238]....
        /*03f4*/ 	.word	0xffffffff


	//   ....[239]....
        /*03f8*/ 	.word	0xffffffff


	//   ....[240]....
        /*03fc*/ 	.word	0xffffffff


	//   ....[241]....
        /*0400*/ 	.word	0xffffffff


	//   ....[242]....
        /*0404*/ 	.word	0xffffffff


	//----- nvinfo : EIATTR_COOP_GROUP_INSTR_OFFSETS
	.align		4
.L_838:
        /*0408*/ 	.byte	0x04, 0x28
        /*040a*/ 	.short	(.L_840 - .L_839)


	//   ....[0]....
.L_839:
        /*040c*/ 	.word	0x00000090


	//   ....[1]....
        /*0410*/ 	.word	0x00002430


	//   ....[2]....
        /*0414*/ 	.word	0x000024a0


	//   ....[3]....
        /*0418*/ 	.word	0x000034a0


	//   ....[4]....
        /*041c*/ 	.word	0x000034b0


	//   ....[5]....
        /*0420*/ 	.word	0x000049c0


	//   ....[6]....
        /*0424*/ 	.word	0x00004a40


	//   ....[7]....
        /*0428*/ 	.word	0x00005ae0


	//   ....[8]....
        /*042c*/ 	.word	0x00005af0


	//   ....[9]....
        /*0430*/ 	.word	0x00006a90


	//   ....[10]....
        /*0434*/ 	.word	0x00006ac0


	//   ....[11]....
        /*0438*/ 	.word	0x00006c80


	//   ....[12]....
        /*043c*/ 	.word	0x00006ca0


	//   ....[13]....
        /*0440*/ 	.word	0x00007180


	//   ....[14]....
        /*0444*/ 	.word	0x000071a0


	//   ....[15]....
        /*0448*/ 	.word	0x00007330


	//   ....[16]....
        /*044c*/ 	.word	0x00007350


	//   ....[17]....
        /*0450*/ 	.word	0x00008640


	//   ....[18]....
        /*0454*/ 	.word	0x00008660


	//   ....[19]....
        /*0458*/ 	.word	0x00008840


	//   ....[20]....
        /*045c*/ 	.word	0x00008850


	//   ....[21]....
        /*0460*/ 	.word	0x00008a20


	//   ....[22]....
        /*0464*/ 	.word	0x00008a40


	//   ....[23]....
        /*0468*/ 	.word	0x00008c10


	//   ....[24]....
        /*046c*/ 	.word	0x00008c20


	//   ....[25]....
        /*0470*/ 	.word	0x00009540


	//   ....[26]....
        /*0474*/ 	.word	0x00009570


	//   ....[27]....
        /*0478*/ 	.word	0x000095b0


	//   ....[28]....
        /*047c*/ 	.word	0x000095e0


	//   ....[29]....
        /*0480*/ 	.word	0x00009b50


	//   ....[30]....
        /*0484*/ 	.word	0x00009b60


	//   ....[31]....
        /*0488*/ 	.word	0x00009d40


	//   ....[32]....
        /*048c*/ 	.word	0x00009d50


	//   ....[33]....
        /*0490*/ 	.word	0x0000ab10


	//   ....[34]....
        /*0494*/ 	.word	0x0000ab30


	//   ....[35]....
        /*0498*/ 	.word	0x0000acf0


	//   ....[36]....
        /*049c*/ 	.word	0x0000ad00


	//   ....[37]....
        /*04a0*/ 	.word	0x0000b130


	//   ....[38]....
        /*04a4*/ 	.word	0x0000b6b0


	//   ....[39]....
        /*04a8*/ 	.word	0x0000bc60


	//   ....[40]....
        /*04ac*/ 	.word	0x0000bc90


	//   ....[41]....
        /*04b0*/ 	.word	0x0000bca0


	//   ....[42]....
        /*04b4*/ 	.word	0x0000bcd0


	//   ....[43]....
        /*04b8*/ 	.word	0x0000d340


	//   ....[44]....
        /*04bc*/ 	.word	0x0000d360


	//   ....[45]....
        /*04c0*/ 	.word	0x0000d510


	//   ....[46]....
        /*04c4*/ 	.word	0x0000d520


	//   ....[47]....
        /*04c8*/ 	.word	0x0000e2d0


	//   ....[48]....
        /*04cc*/ 	.word	0x0000e2f0


	//   ....[49]....
        /*04d0*/ 	.word	0x0000e490


	//   ....[50]....
        /*04d4*/ 	.word	0x0000e4a0


	//   ....[51]....
        /*04d8*/ 	.word	0x0000e730


	//   ....[52]....
        /*04dc*/ 	.word	0x0000ecf0


	//   ....[53]....
        /*04e0*/ 	.word	0x0000f300


	//   ....[54]....
        /*04e4*/ 	.word	0x0000f330


	//   ....[55]....
        /*04e8*/ 	.word	0x0000f340


	//   ....[56]....
        /*04ec*/ 	.word	0x0000f370


	//   ....[57]....
        /*04f0*/ 	.word	0x000110b0


	//   ....[58]....
        /*04f4*/ 	.word	0x000110d0


	//   ....[59]....
        /*04f8*/ 	.word	0x00011220


	//   ....[60]....
        /*04fc*/ 	.word	0x00011230


	//   ....[61]....
        /*0500*/ 	.word	0x00011f80


	//   ....[62]....
        /*0504*/ 	.word	0x00011fa0


	//   ....[63]....
        /*0508*/ 	.word	0x000120e0


	//   ....[64]....
        /*050c*/ 	.word	0x000120f0


	//   ....[65]....
        /*0510*/ 	.word	0x000123c0


	//   ....[66]....
        /*0514*/ 	.word	0x000123f0


	//   ....[67]....
        /*0518*/ 	.word	0x00012400


	//   ....[68]....
        /*051c*/ 	.word	0x00012430


	//   ....[69]....
        /*0520*/ 	.word	0x00013e20


	//   ....[70]....
        /*0524*/ 	.word	0x00013e40


	//   ....[71]....
        /*0528*/ 	.word	0x00014040


	//   ....[72]....
        /*052c*/ 	.word	0x00014050


	//   ....[73]....
        /*0530*/ 	.word	0x00014db0


	//   ....[74]....
        /*0534*/ 	.word	0x00014dd0


	//   ....[75]....
        /*0538*/ 	.word	0x00014f40


	//   ....[76]....
        /*053c*/ 	.word	0x00014f50


	//   ....[77]....
        /*0540*/ 	.word	0x000151b0


	//   ....[78]....
        /*0544*/ 	.word	0x00015750


	//   ....[79]....
        /*0548*/ 	.word	0x00015d40


	//   ....[80]....
        /*054c*/ 	.word	0x00015d70


	//   ....[81]....
        /*0550*/ 	.word	0x00015d80


	//   ....[82]....
        /*0554*/ 	.word	0x00015db0


	//   ....[83]....
        /*0558*/ 	.word	0x00017590


	//   ....[84]....
        /*055c*/ 	.word	0x000175c0


	//   ....[85]....
        /*0560*/ 	.word	0x000175d0


	//   ....[86]....
        /*0564*/ 	.word	0x00017600


	//   ....[87]....
        /*0568*/ 	.word	0x00018fb0


	//   ....[88]....
        /*056c*/ 	.word	0x00018fe0


	//   ....[89]....
        /*0570*/ 	.word	0x00019000


	//   ....[90]....
        /*0574*/ 	.word	0x00019010


	//   ....[91]....
        /*0578*/ 	.word	0x00019230


	//   ....[92]....
        /*057c*/ 	.word	0x00019240


	//   ....[93]....
        /*0580*/ 	.word	0x00019440


	//   ....[94]....
        /*0584*/ 	.word	0x00019470


	//   ....[95]....
        /*0588*/ 	.word	0x00019630


	//   ....[96]....
        /*058c*/ 	.word	0x00019660


	//   ....[97]....
        /*0590*/ 	.word	0x00019820


	//   ....[98]....
        /*0594*/ 	.word	0x00019840


	//   ....[99]....
        /*0598*/ 	.word	0x0001a0b0


	//   ....[100]....
        /*059c*/ 	.word	0x0001a0d0


	//   ....[101]....
        /*05a0*/ 	.word	0x0001a2a0


	//   ....[102]....
        /*05a4*/ 	.word	0x0001a2b0


	//   ....[103]....
        /*05a8*/ 	.word	0x0001a480


	//   ....[104]....
        /*05ac*/ 	.word	0x0001a4a0


	//   ....[105]....
        /*05b0*/ 	.word	0x0001a670


	//   ....[106]....
        /*05b4*/ 	.word	0x0001a680


	//   ....[107]....
        /*05b8*/ 	.word	0x0001a890


	//   ....[108]....
        /*05bc*/ 	.word	0x0001a910


	//   ....[109]....
        /*05c0*/ 	.word	0x0001a990


	//   ....[110]....
        /*05c4*/ 	.word	0x0001aa00


	//   ....[111]....
        /*05c8*/ 	.word	0x0001aa80


	//   ....[112]....
        /*05cc*/ 	.word	0x0001ab00


	//   ....[113]....
        /*05d0*/ 	.word	0x0001ab80


	//   ....[114]....
        /*05d4*/ 	.word	0x0001abf0


	//   ....[115]....
        /*05d8*/ 	.word	0x0001ac70


	//   ....[116]....
        /*05dc*/ 	.word	0x0001acf0


	//   ....[117]....
        /*05e0*/ 	.word	0x0001ad60


	//   ....[118]....
        /*05e4*/ 	.word	0x0001ade0


	//   ....[119]....
        /*05e8*/ 	.word	0x0001ae60


	//   ....[120]....
        /*05ec*/ 	.word	0x0001aee0


	//   ....[121]....
        /*05f0*/ 	.word	0x0001af50


	//   ....[122]....
        /*05f4*/ 	.word	0x0001afd0


	//   ....[123]....
        /*05f8*/ 	.word	0x0001b050


	//   ....[124]....
        /*05fc*/ 	.word	0x0001b0b0


	//   ....[125]....
        /*0600*/ 	.word	0x0001b100


	//   ....[126]....
        /*0604*/ 	.word	0x0001b150


	//   ....[127]....
        /*0608*/ 	.word	0x0001b1a0


	//   ....[128]....
        /*060c*/ 	.word	0x0001b220


	//   ....[129]....
        /*0610*/ 	.word	0x0001b2a0


	//   ....[130]....
        /*0614*/ 	.word	0x0001b320


	//   ....[131]....
        /*0618*/ 	.word	0x0001b390


	//   ....[132]....
        /*061c*/ 	.word	0x0001b410


	//   ....[133]....
        /*0620*/ 	.word	0x0001b490


	//   ....[134]....
        /*0624*/ 	.word	0x0001b510


	//   ....[135]....
        /*0628*/ 	.word	0x0001b580


	//   ....[136]....
        /*062c*/ 	.word	0x0001b600


	//   ....[137]....
        /*0630*/ 	.word	0x0001b680


	//   ....[138]....
        /*0634*/ 	.word	0x0001b6d0


	//   ....[139]....
        /*0638*/ 	.word	0x0001b720


	//   ....[140]....
        /*063c*/ 	.word	0x0001b770


	//   ....[141]....
        /*0640*/ 	.word	0x0001b7b0


	//   ....[142]....
        /*0644*/ 	.word	0x0001b820


	//   ....[143]....
        /*0648*/ 	.word	0x0001b8a0


	//   ....[144]....
        /*064c*/ 	.word	0x0001b920


	//   ....[145]....
        /*0650*/ 	.word	0x0001b990


	//   ....[146]....
        /*0654*/ 	.word	0x0001ba10


	//   ....[147]....
        /*0658*/ 	.word	0x0001ba90


	//   ....[148]....
        /*065c*/ 	.word	0x0001bb10


	//   ....[149]....
        /*0660*/ 	.word	0x0001bb80


	//   ....[150]....
        /*0664*/ 	.word	0x0001bbd0


	//   ....[151]....
        /*0668*/ 	.word	0x0001bc20


	//   ....[152]....
        /*066c*/ 	.word	0x0001bc70


	//   ....[153]....
        /*0670*/ 	.word	0x0001bcb0


	//   ....[154]....
        /*0674*/ 	.word	0x0001bd20


	//   ....[155]....
        /*0678*/ 	.word	0x0001bda0


	//   ....[156]....
        /*067c*/ 	.word	0x0001be10


	//   ....[157]....
        /*0680*/ 	.word	0x0001be90


	//   ....[158]....
        /*0684*/ 	.word	0x0001bf10


	//   ....[159]....
        /*0688*/ 	.word	0x0001bf90


	//   ....[160]....
        /*068c*/ 	.word	0x0001c000


	//   ....[161]....
        /*0690*/ 	.word	0x0001c080


	//   ....[162]....
        /*0694*/ 	.word	0x0001c100


	//   ....[163]....
        /*0698*/ 	.word	0x0001c150


	//   ....[164]....
        /*069c*/ 	.word	0x0001c1a0


	//   ....[165]....
        /*06a0*/ 	.word	0x0001c1f0


	//   ....[166]....
        /*06a4*/ 	.word	0x0001c230


	//   ....[167]....
        /*06a8*/ 	.word	0x0001c280


	//   ....[168]....
        /*06ac*/ 	.word	0x0001c2e0


	//   ....[169]....
        /*06b0*/ 	.word	0x0001c330


	//   ....[170]....
        /*06b4*/ 	.word	0x0001c370


	//   ....[171]....
        /*06b8*/ 	.word	0x0001c3e0


	//   ....[172]....
        /*06bc*/ 	.word	0x0001c460


	//   ....[173]....
        /*06c0*/ 	.word	0x0001c4e0


	//   ....[174]....
        /*06c4*/ 	.word	0x0001c550


	//   ....[175]....
        /*06c8*/ 	.word	0x0001c5d0


	//   ....[176]....
        /*06cc*/ 	.word	0x0001c650


	//   ....[177]....
        /*06d0*/ 	.word	0x0001c6d0


	//   ....[178]....
        /*06d4*/ 	.word	0x0001c740


	//   ....[179]....
        /*06d8*/ 	.word	0x0001cb40


	//   ....[180]....
        /*06dc*/ 	.word	0x0001cb60


	//   ....[181]....
        /*06e0*/ 	.word	0x0001cb80


	//   ....[182]....
        /*06e4*/ 	.word	0x0001cb90


	//   ....[183]....
        /*06e8*/ 	.word	0x0001d170


	//   ....[184]....
        /*06ec*/ 	.word	0x0001d180


	//   ....[185]....
        /*06f0*/ 	.word	0x0001d190


	//   ....[186]....
        /*06f4*/ 	.word	0x0001d1a0


	//   ....[187]....
        /*06f8*/ 	.word	0x0001d710


	//   ....[188]....
        /*06fc*/ 	.word	0x0001d730


	//   ....[189]....
        /*0700*/ 	.word	0x0001d740


	//   ....[190]....
        /*0704*/ 	.word	0x0001d750


	//   ....[191]....
        /*0708*/ 	.word	0x0001dce0


	//   ....[192]....
        /*070c*/ 	.word	0x0001dd40


	//   ....[193]....
        /*0710*/ 	.word	0x0001dd50


	//   ....[194]....
        /*0714*/ 	.word	0x0001dd60


	//   ....[195]....
        /*0718*/ 	.word	0x00021590


	//   ....[196]....
        /*071c*/ 	.word	0x000215b0


	//   ....[197]....
        /*0720*/ 	.word	0x000215d0


	//   ....[198]....
        /*0724*/ 	.word	0x000215e0


	//   ....[199]....
        /*0728*/ 	.word	0x00021a70


	//   ....[200]....
        /*072c*/ 	.word	0x00021a80


	//   ....[201]....
        /*0730*/ 	.word	0x00021a90


	//   ....[202]....
        /*0734*/ 	.word	0x00021aa0


	//   ....[203]....
        /*0738*/ 	.word	0x00021eb0


	//   ....[204]....
        /*073c*/ 	.word	0x00021ed0


	//   ....[205]....
        /*0740*/ 	.word	0x00021ef0


	//   ....[206]....
        /*0744*/ 	.word	0x00021f00


	//   ....[207]....
        /*0748*/ 	.word	0x00022330


	//   ....[208]....
        /*074c*/ 	.word	0x00022390


	//   ....[209]....
        /*0750*/ 	.word	0x000223a0


	//   ....[210]....
        /*0754*/ 	.word	0x000223b0


	//   ....[211]....
        /*0758*/ 	.word	0x00026030


	//   ....[212]....
        /*075c*/ 	.word	0x000260b0


	//   ....[213]....
        /*0760*/ 	.word	0x00026130


	//   ....[214]....
        /*0764*/ 	.word	0x000261a0


	//   ....[215]....
        /*0768*/ 	.word	0x00026220


	//   ....[216]....
        /*076c*/ 	.word	0x00026290


	//   ....[217]....
        /*0770*/ 	.word	0x00026310


	//   ....[218]....
        /*0774*/ 	.word	0x00026380


	//   ....[219]....
        /*0778*/ 	.word	0x00026400


	//   ....[220]....
        /*077c*/ 	.word	0x00026480


	//   ....[221]....
        /*0780*/ 	.word	0x000264f0


	//   ....[222]....
        /*0784*/ 	.word	0x00026560


	//   ....[223]....
        /*0788*/ 	.word	0x000265e0


	//   ....[224]....
        /*078c*/ 	.word	0x00026660


	//   ....[225]....
        /*0790*/ 	.word	0x000266d0


	//   ....[226]....
        /*0794*/ 	.word	0x00026740


	//   ....[227]....
        /*0798*/ 	.word	0x000267c0


	//   ....[228]....
        /*079c*/ 	.word	0x00026840


	//   ....[229]....
        /*07a0*/ 	.word	0x000268c0


	//   ....[230]....
        /*07a4*/ 	.word	0x00026930


	//   ....[231]....
        /*07a8*/ 	.word	0x000269b0


	//   ....[232]....
        /*07ac*/ 	.word	0x00026a20


	//   ....[233]....
        /*07b0*/ 	.word	0x00026a90


	//   ....[234]....
        /*07b4*/ 	.word	0x00026b00


	//   ....[235]....
        /*07b8*/ 	.word	0x00026b80


	//   ....[236]....
        /*07bc*/ 	.word	0x00026c00


	//   ....[237]....
        /*07c0*/ 	.word	0x00026c80


	//   ....[238]....
        /*07c4*/ 	.word	0x00026cf0


	//   ....[239]....
        /*07c8*/ 	.word	0x00026d70


	//   ....[240]....
        /*07cc*/ 	.word	0x00026df0


	//   ....[241]....
        /*07d0*/ 	.word	0x00026e60


	//   ....[242]....
        /*07d4*/ 	.word	0x00026ed0


	//----- nvinfo : EIATTR_EXIT_INSTR_OFFSETS
	.align		4
.L_840:
        /*07d8*/ 	.byte	0x04, 0x1c
        /*07da*/ 	.short	(.L_842 - .L_841)


	//   ....[0]....
.L_841:
        /*07dc*/ 	.word	0x00000320


	//   ....[1]....
        /*07e0*/ 	.word	0x00019850


	//   ....[2]....
        /*07e4*/ 	.word	0x00019990


	//   ....[3]....
        /*07e8*/ 	.word	0x000199f0


	//   ....[4]....
        /*07ec*/ 	.word	0x0001a6c0


	//   ....[5]....
        /*07f0*/ 	.word	0x0001a7d0


	//   ....[6]....
        /*07f4*/ 	.word	0x0001a830


	//----- nvinfo : EIATTR_CTAIDZ_USED
	.align		4
.L_842:
        /*07f8*/ 	.byte	0x01, 0x04
	.zero		2


	//----- nvinfo : EIATTR_MAX_THREADS
	.align		4
        /*07fc*/ 	.byte	0x04, 0x05
        /*07fe*/ 	.short	(.L_844 - .L_843)
.L_843:
        /*0800*/ 	.word	0x00000100
        /*0804*/ 	.word	0x00000001
        /*0808*/ 	.word	0x00000001


	//----- nvinfo : EIATTR_CRS_STACK_SIZE
	.align		4
.L_844:
        /*080c*/ 	.byte	0x04, 0x1e
        /*080e*/ 	.short	(.L_846 - .L_845)
.L_845:
        /*0810*/ 	.word	0x00000000
.L_846:


//--------------------- .nv.info._ZN7cutlass13device_kernelIN5flash19enable_sm80_to_sm89INS1_16FlashAttnFwdSm80INS1_25CollectiveMainloopFwdSm80ILi8ELi1ELb0EN4cute5tupleIJNS5_1CILi128EEENS7_ILi96EEENS7_ILi256EEEEEELi256ENS_6half_tEfNS_4arch4Sm80ELb1ELb0ELb0ELb0ELb1ELb0ELb1ELb0EEENS1_21CollectiveEpilogueFwdINS6_IJS8_SA_S9_EEENS6_IJNS7_ILi1EEESI_SI_EEESC_SE_Li256ELb0ELb1ELb0ELb0EEENS1_30DynamicPersistentTileSchedulerILi256ELi256ELb0ELb1ELb0EEEEEEEEEvNT_6ParamsE --------------------------
	.section	.nv.info._ZN7cutlass13device_kernelIN5flash19enable_sm80_to_sm89INS1_16FlashAttnFwdSm80INS1_25CollectiveMainloopFwdSm80ILi8ELi1ELb0EN4cute5tupleIJNS5_1CILi128EEENS7_ILi96EEENS7_ILi256EEEEEELi256ENS_6half_tEfNS_4arch4Sm80ELb1ELb0ELb0ELb0ELb1ELb0ELb1ELb0EEENS1_21CollectiveEpilogueFwdINS6_IJS8_SA_S9_EEENS6_IJNS7_ILi1EEESI_SI_EEESC_SE_Li256ELb0ELb1ELb0ELb0EEENS1_30DynamicPersistentTileSchedulerILi256ELi256ELb0ELb1ELb0EEEEEEEEEvNT_6ParamsE,"",@"SHT_CUDA_INFO"
	.sectionflags	@""
	.align	4


	//----- nvinfo : EIATTR_CUDA_API_VERSION
	.align		4
        /*0000*/ 	.byte	0x04, 0x37
        /*0002*/ 	.short	(.L_848 - .L_847)
.L_847:
        /*0004*/ 	.word	0x00000082


	//----- nvinfo : EIATTR_SW2861232_WAR
	.align		4
.L_848:
        /*0008*/ 	.byte	0x01, 0x35
	.zero		2


	//----- nvinfo : EIATTR_PARAM_CBANK
	.align		4
        /*000c*/ 	.byte	0x04, 0x0a
        /*000e*/ 	.short	(.L_850 - .L_849)
	.align		4
.L_849:
        /*0010*/ 	.word	index@(.nv.constant0._ZN7cutlass13device_kernelIN5flash19enable_sm80_to_sm89INS1_16FlashAttnFwdSm80INS1_25CollectiveMainloopFwdSm80ILi8ELi1ELb0EN4cute5tupleIJNS5_1CILi128EEENS7_ILi96EEENS7_ILi256EEEEEELi256ENS_6half_tEfNS_4arch4Sm80ELb1ELb0ELb0ELb0ELb1ELb0ELb1ELb0EEENS1_21CollectiveEpilogueFwdINS6_IJS8_SA_S9_EEENS6_IJNS7_ILi1EEESI_SI_EEESC_SE_Li256ELb0ELb1ELb0ELb0EEENS1_30DynamicPersistentTileSchedulerILi256ELi256ELb0ELb1ELb0EEEEEEEEEvNT_6ParamsE)
        /*0014*/ 	.short	0x0160
        /*0016*/ 	.short	0x0428


	//----- nvinfo : EIATTR_CBANK_PARAM_SIZE
	.align		4
.L_850:
        /*0018*/ 	.byte	0x03, 0x19
        /*001a*/ 	.short	0x0428


	//----- nvinfo : EIATTR_KPARAM_INFO
	.align		4
        /*001c*/ 	.byte	0x04, 0x17
        /*001e*/ 	.short	(.L_852 - .L_851)
.L_851:
        /*0020*/ 	.word	0x00000000
        /*0024*/ 	.short	0x0000
        /*0026*/ 	.short	0x0000
        /*0028*/ 	.byte	0x00, 0xf0, 0xa1, 0x10


	//----- nvinfo : EIATTR_MAXREG_COUNT
	.align		4
.L_852:
        /*002c*/ 	.byte	0x03, 0x1b
        /*002e*/ 	.short	0x00ff


	//----- nvinfo : EIATTR_NUM_BARRIERS
	.align		4
        /*0030*/ 	.byte	0x02, 0x4c
        /*0032*/ 	.byte	0x06
	.zero		1


	//----- nvinfo : EIATTR_ANNOTATIONS
	.align		4
        /*0034*/ 	.byte	0x04, 0x55
        /*0036*/ 	.short	(.L_854 - .L_853)


	//   ....[0]....
.L_853:
        /* <DEDUP_REMOVED lines=57> */


	//----- nvinfo : EIATTR_MERCURY_ISA_VERSION
	.align		4
.L_854:
        /*03b0*/ 	.byte	0x03, 0x5f
        /*03b2*/ 	.short	0x0000


	//----- nvinfo : EIATTR_INT_WARP_WIDE_INSTR_OFFSETS
	.align		4
        /*03b4*/ 	.byte	0x04, 0x31
        /*03b6*/ 	.short	(.L_856 - .L_855)


	//   ....[0]....
.L_855:
        /*03b8*/ 	.word	0x00011fb0


	//   ....[1]....
        /*03bc*/ 	.word	0x00012030


	//----- nvinfo : EIATTR_COOP_GROUP_MASK_REGIDS
	.align		4
.L_856:
        /*03c0*/ 	.byte	0x04, 0x29
        /*03c2*/ 	.short	(.L_858 - .L_857)


	//   ....[0]....
.L_857:
        /*03c4*/ 	.word	0xffffffff


	//   ....[1]....
        /*03c8*/ 	.word	0xffffffff


	//   ....[2]....
        /*03cc*/ 	.word	0xffffffff


	//   ....[3]....
        /*03d0*/ 	.word	0xffffffff


	//   ....[4]....
        /*03d4*/ 	.word	0xffffffff


	//   ....[5]....
        /*03d8*/ 	.word	0xffffffff


	//   ....[6]....
        /*03dc*/ 	.word	0xffffffff


	//   ....[7]....
        /*03e0*/ 	.word	0xffffffff


	//   ....[8]....
        /*03e4*/ 	.word	0xffffffff


	//   ....[9]....
        /*03e8*/ 	.word	0xffffffff


	//   ....[10]....
        /*03ec*/ 	.word	0xffffffff


	//   ....[11]....
        /*03f0*/ 	.word	0xffffffff


	//   ....[12]....
        /*03f4*/ 	.word	0xffffffff


	//   ....[13]....
        /*03f8*/ 	.word	0xffffffff


	//   ....[14]....
        /*03fc*/ 	.word	0xffffffff


	//   ....[15]....
        /*0400*/ 	.word	0xffffffff


	//   ....[16]....
        /*0404*/ 	.word	0xffffffff


	//   ....[17]....
        /*0408*/ 	.word	0xffffffff


	//   ....[18]....
        /*040c*/ 	.word	0xffffffff


	//   ....[19]....
        /*0410*/ 	.word	0xffffffff


	//   ....[20]....
        /*0414*/ 	.word	0xffffffff


	//   ....[21]....
        /*0418*/ 	.word	0xffffffff


	//   ....[22]....
        /*041c*/ 	.word	0xffffffff


	//   ....[23]....
        /*0420*/ 	.word	0xffffffff


	//   ....[24]....
        /*0424*/ 	.word	0xffffffff


	//   ....[25]....
        /*0428*/ 	.word	0xffffffff


	//   ....[26]....
        /*042c*/ 	.word	0xffffffff


	//   ....[27]....
        /*0430*/ 	.word	0xffffffff


	//   ....[28]....
        /*0434*/ 	.word	0xffffffff


	//   ....[29]....
        /*0438*/ 	.word	0xffffffff


	//   ....[30]....
        /*043c*/ 	.word	0xffffffff


	//   ....[31]....
        /*0440*/ 	.word	0xffffffff


	//   ....[32]....
        /*0444*/ 	.word	0xffffffff


	//   ....[33]....
        /*0448*/ 	.word	0xffffffff


	//   ....[34]....
        /*044c*/ 	.word	0xffffffff


	//   ....[35]....
        /*0450*/ 	.word	0xffffffff


	//   ....[36]....
        /*0454*/ 	.word	0xffffffff


	//   ....[37]....
        /*0458*/ 	.word	0xffffffff


	//   ....[38]....
        /*045c*/ 	.word	0xffffffff


	//   ....[39]....
        /*0460*/ 	.word	0xffffffff


	//   ....[40]....
        /*0464*/ 	.word	0xffffffff


	//   ....[41]....
        /*0468*/ 	.word	0xffffffff


	//   ....[42]....
        /*046c*/ 	.word	0xffffffff


	//   ....[43]....
        /*0470*/ 	.word	0xffffffff


	//   ....[44]....
        /*0474*/ 	.word	0xffffffff


	//   ....[45]....
        /*0478*/ 	.word	0xffffffff


	//   ....[46]....
        /*047c*/ 	.word	0xffffffff


	//   ....[47]....
        /*0480*/ 	.word	0xffffffff


	//   ....[48]....
        /*0484*/ 	.word	0xffffffff


	//   ....[49]....
        /*0488*/ 	.word	0xffffffff


	//   ....[50]....
        /*048c*/ 	.word	0xffffffff


	//   ....[51]....
        /*0490*/ 	.word	0xffffffff


	//   ....[52]....
        /*0494*/ 	.word	0xffffffff


	//   ....[53]....
        /*0498*/ 	.word	0xffffffff


	//   ....[54]....
        /*049c*/ 	.word	0xffffffff


	//   ....[55]....
        /*04a0*/ 	.word	0xffffffff


	//   ....[56]....
        /*04a4*/ 	.word	0xffffffff


	//   ....[57]....
        /*04a8*/ 	.word	0xffffffff


	//   ....[58]....
        /*04ac*/ 	.word	0xffffffff


	//   ....[59]....
        /*04b0*/ 	.word	0xffffffff


	//   ....[60]....
        /*04b4*/ 	.word	0xffffffff


	//   ....[61]....
        /*04b8*/ 	.word	0xffffffff


	//   ....[62]....
        /*04bc*/ 	.word	0xffffffff


	//   ....[63]....
        /*04c0*/ 	.word	0xffffffff


	//   ....[64]....
        /*04c4*/ 	.word	0xffffffff


	//   ....[65]....
        /*04c8*/ 	.word	0xffffffff


	//   ....[66]....
        /*04cc*/ 	.word	0xffffffff


	//   ....[67]....
        /*04d0*/ 	.word	0xffffffff


	//   ....[68]....
        /*04d4*/ 	.word	0xffffffff


	//   ....[69]....
        /*04d8*/ 	.word	0xffffffff


	//   ....[70]....
        /*04dc*/ 	.word	0xffffffff


	//   ....[71]....
        /*04e0*/ 	.word	0xffffffff


	//   ....[72]....
        /*04e4*/ 	.word	0xffffffff


	//   ....[73]....
        /*04e8*/ 	.word	0xffffffff


	//   ....[74]....
        /*04ec*/ 	.word	0xffffffff


	//   ....[75]....
        /*04f0*/ 	.word	0xffffffff


	//   ....[76]....
        /*04f4*/ 	.word	0xffffffff


	//   ....[77]....
        /*04f8*/ 	.word	0xffffffff


	//   ....[78]....
        /*04fc*/ 	.word	0xffffffff


	//   ....[79]....
        /*0500*/ 	.word	0xffffffff


	//   ....[80]....
        /*0504*/ 	.word	0xffffffff


	//   ....[81]....
        /*0508*/ 	.word	0xffffffff


	//   ....[82]....
        /*050c*/ 	.word	0xffffffff


	//   ....[83]....
        /*0510*/ 	.word	0xffffffff


	//   ....[84]....
        /*0514*/ 	.word	0xffffffff


	//   ....[85]....
        /*0518*/ 	.word	0xffffffff


	//   ....[86]....
        /*051c*/ 	.word	0xffffffff


	//   ....[87]....
        /*0520*/ 	.word	0xffffffff


	//   ....[88]....
        /*0524*/ 	.word	0xffffffff


	//   ....[89]....
        /*0528*/ 	.word	0xffffffff


	//   ....[90]....
        /*052c*/ 	.word	0xffffffff


	//   ....[91]....
        /*0530*/ 	.word	0xffffffff


	//   ....[92]....
        /*0534*/ 	.word	0xffffffff


	//   ....[93]....
        /*0538*/ 	.word	0xffffffff


	//   ....[94]....
        /*053c*/ 	.word	0xffffffff


	//   ....[95]....
        /*0540*/ 	.word	0xffffffff


	//   ....[96]....
        /*0544*/ 	.word	0xffffffff


	//   ....[97]....
        /*0548*/ 	.word	0xffffffff


	//   ....[98]....
        /*054c*/ 	.word	0xffffffff


	//   ....[99]....
        /*0550*/ 	.word	0xffffffff


	//   ....[100]....
        /*0554*/ 	.word	0xffffffff


	//   ....[101]....
        /*0558*/ 	.word	0xffffffff


	//   ....[102]....
        /*055c*/ 	.word	0xffffffff


	//   ....[103]....
        /*0560*/ 	.word	0xffffffff


	//   ....[104]....
        /*0564*/ 	.word	0xffffffff


	//   ....[105]....
        /*0568*/ 	.word	0xffffffff


	//   ....[106]....
        /*056c*/ 	.word	0xffffffff


	//   ....[107]....
        /*0570*/ 	.word	0xffffffff


	//   ....[108]....
        /*0574*/ 	.word	0xffffffff


	//   ....[109]....
        /*0578*/ 	.word	0xffffffff


	//   ....[110]....
        /*057c*/ 	.word	0xffffffff


	//   ....[111]....
        /*0580*/ 	.word	0xffffffff


	//   ....[112]....
        /*0584*/ 	.word	0xffffffff


	//   ....[113]....
        /*0588*/ 	.word	0xffffffff


	//   ....[114]....
        /*058c*/ 	.word	0xffffffff


	//   ....[115]....
        /*0590*/ 	.word	0xffffffff


	//   ....[116]....
        /*0594*/ 	.word	0xffffffff


	//   ....[117]....
        /*0598*/ 	.word	0xffffffff


	//   ....[118]....
        /*059c*/ 	.word	0xffffffff


	//   ....[119]....
        /*05a0*/ 	.word	0xffffffff


	//   ....[120]....
        /*05a4*/ 	.word	0xffffffff


	//   ....[121]....
        /*05a8*/ 	.word	0xffffffff


	//   ....[122]....
        /*05ac*/ 	.word	0xffffffff


	//   ....[123]....
        /*05b0*/ 	.word	0xffffffff


	//   ....[124]....
        /*05b4*/ 	.word	0xffffffff


	//   ....[125]....
        /*05b8*/ 	.word	0xffffffff


	//   ....[126]....
        /*05bc*/ 	.word	0xffffffff


	//   ....[127]....
        /*05c0*/ 	.word	0xffffffff


	//   ....[128]....
        /*05c4*/ 	.word	0xffffffff


	//   ....[129]....
        /*05c8*/ 	.word	0xffffffff


	//   ....[130]....
        /*05cc*/ 	.word	0xffffffff


	//   ....[131]....
        /*05d0*/ 	.word	0xffffffff


	//   ....[132]....
        /*05d4*/ 	.word	0xffffffff


	//   ....[133]....
        /*05d8*/ 	.word	0xffffffff


	//   ....[134]....
        /*05dc*/ 	.word	0xffffffff


	//   ....[135]....
        /*05e0*/ 	.word	0xffffffff


	//   ....[136]....
        /*05e4*/ 	.word	0xffffffff


	//   ....[137]....
        /*05e8*/ 	.word	0xffffffff


	//   ....[138]....
        /*05ec*/ 	.word	0xffffffff


	//   ....[139]....
        /*05f0*/ 	.word	0xffffffff


	//   ....[140]....
        /*05f4*/ 	.word	0xffffffff


	//   ....[141]....
        /*05f8*/ 	.word	0xffffffff


	//   ....[142]....
        /*05fc*/ 	.word	0xffffffff


	//   ....[143]....
        /*0600*/ 	.word	0xffffffff


	//   ....[144]....
        /*0604*/ 	.word	0xffffffff


	//   ....[145]....
        /*0608*/ 	.word	0xffffffff


	//   ....[146]....
        /*060c*/ 	.word	0xffffffff


	//   ....[147]....
        /*0610*/ 	.word	0xffffffff


	//   ....[148]....
        /*0614*/ 	.word	0xffffffff


	//   ....[149]....
        /*0618*/ 	.word	0xffffffff


	//   ....[150]....
        /*061c*/ 	.word	0xffffffff


	//   ....[151]....
        /*0620*/ 	.word	0xffffffff


	//   ....[152]....
        /*0624*/ 	.word	0xffffffff


	//   ....[153]....
        /*0628*/ 	.word	0xffffffff


	//   ....[154]....
        /*062c*/ 	.word	0xffffffff


	//----- nvinfo : EIATTR_COOP_GROUP_INSTR_OFFSETS
	.align		4
.L_858:
        /*0630*/ 	.byte	0x04, 0x28
        /*0632*/ 	.short	(.L_860 - .L_859)


	//   ....[0]....
.L_859:
        /*0634*/ 	.word	0x00000050


	//   ....[1]....
        /*0638*/ 	.word	0x00001510


	//   ....[2]....
        /*063c*/ 	.word	0x00001530


	//   ....[3]....
        /*0640*/ 	.word	0x00001760


	//   ....[4]....
        /*0644*/ 	.word	0x00001770


	//   ....[5]....
        /*0648*/ 	.word	0x00001930


	//   ....[6]....
        /*064c*/ 	.word	0x00001950


	//   ....[7]....
        /*0650*/ 	.word	0x00001b10


	//   ....[8]....
        /*0654*/ 	.word	0x00001b20


	//   ....[9]....
        /*0658*/ 	.word	0x00002130


	//   ....[10]....
        /*065c*/ 	.word	0x00002150


	//   ....[11]....
        /*0660*/ 	.word	0x00002160


	//   ....[12]....
        /*0664*/ 	.word	0x00002190


	//   ....[13]....
        /*0668*/ 	.word	0x000022d0


	//   ....[14]....
        /*066c*/ 	.word	0x00002310


	//   ....[15]....
        /*0670*/ 	.word	0x000025f0


	//   ....[16]....
        /*0674*/ 	.word	0x00002610


	//   ....[17]....
        /*0678*/ 	.word	0x00002620


	//   ....[18]....
        /*067c*/ 	.word	0x00002640


	//   ....[19]....
        /*0680*/ 	.word	0x00002930


	//   ....[20]....
        /*0684*/ 	.word	0x00002970


	//   ....[21]....
        /*0688*/ 	.word	0x00003fd0


	//   ....[22]....
        /*068c*/ 	.word	0x00003ff0


	//   ....[23]....
        /*0690*/ 	.word	0x00004020


	//   ....[24]....
        /*0694*/ 	.word	0x00004040


	//   ....[25]....
        /*0698*/ 	.word	0x00004180


	//   ....[26]....
        /*069c*/ 	.word	0x00004200


	//   ....[27]....
        /*06a0*/ 	.word	0x000044f0


	//   ....[28]....
        /*06a4*/ 	.word	0x00004860


	//   ....[29]....
        /*06a8*/ 	.word	0x00004e70


	//   ....[30]....
        /*06ac*/ 	.word	0x00004e90


	//   ....[31]....
        /*06b0*/ 	.word	0x00004eb0


	//   ....[32]....
        /*06b4*/ 	.word	0x00004ed0


	//   ....[33]....
        /*06b8*/ 	.word	0x00007b30


	//   ....[34]....
        /*06bc*/ 	.word	0x00007b50


	//   ....[35]....
        /*06c0*/ 	.word	0x00007b80


	//   ....[36]....
        /*06c4*/ 	.word	0x00007bb0


	//   ....[37]....
        /*06c8*/ 	.word	0x00007c90


	//   ....[38]....
        /*06cc*/ 	.word	0x00007d50


	//   ....[39]....
        /*06d0*/ 	.word	0x00009530


	//   ....[40]....
        /*06d4*/ 	.word	0x00009550


	//   ....[41]....
        /*06d8*/ 	.word	0x00009580


	//   ....[42]....
        /*06dc*/ 	.word	0x000095b0


	//   ....[43]....
        /*06e0*/ 	.word	0x00009690


	//   ....[44]....
        /*06e4*/ 	.word	0x00009750


	//   ....[45]....
        /*06e8*/ 	.word	0x00009a70


	//   ....[46]....
        /*06ec*/ 	.word	0x00009db0


	//   ....[47]....
        /*06f0*/ 	.word	0x0000a3b0


	//   ....[48]....
        /*06f4*/ 	.word	0x0000a3d0


	//   ....[49]....
        /*06f8*/ 	.word	0x0000a3f0


	//   ....[50]....
        /*06fc*/ 	.word	0x0000a410


	//   ....[51]....
        /*0700*/ 	.word	0x0000cef0


	//   ....[52]....
        /*0704*/ 	.word	0x0000cf00


	//   ....[53]....
        /*0708*/ 	.word	0x0000cf40


	//   ....[54]....
        /*070c*/ 	.word	0x0000cf70


	//   ....[55]....
        /*0710*/ 	.word	0x0000cfa0


	//   ....[56]....
        /*0714*/ 	.word	0x0000d0f0


	//   ....[57]....
        /*0718*/ 	.word	0x0000e870


	//   ....[58]....
        /*071c*/ 	.word	0x0000e890


	//   ....[59]....
        /*0720*/ 	.word	0x0000e990


	//   ....[60]....
        /*0724*/ 	.word	0x0000e9b0


	//   ....[61]....
        /*0728*/ 	.word	0x0000e9e0


	//   ....[62]....
        /*072c*/ 	.word	0x0000ea70


	//   ....[63]....
        /*0730*/ 	.word	0x0000ef00


	//   ....[64]....
        /*0734*/ 	.word	0x0000ef10


	//   ....[65]....
        /*0738*/ 	.word	0x0000ef40


	//   ....[66]....
        /*073c*/ 	.word	0x0000ef50


	//   ....[67]....
        /*0740*/ 	.word	0x00011560


	//   ....[68]....
        /*0744*/ 	.word	0x000115b0


	//   ....[69]....
        /*0748*/ 	.word	0x000115d0


	//   ....[70]....
        /*074c*/ 	.word	0x000115f0


	//   ....[71]....
        /*0750*/ 	.word	0x00012a10


	//   ....[72]....
        /*0754*/ 	.word	0x00012d90


	//   ....[73]....
        /*0758*/ 	.word	0x00012dc0


	//   ....[74]....
        /*075c*/ 	.word	0x00012de0


	//   ....[75]....
        /*0760*/ 	.word	0x00012e00


	//   ....[76]....
        /*0764*/ 	.word	0x00013080


	//   ....[77]....
        /*0768*/ 	.word	0x000130a0


	//   ....[78]....
        /*076c*/ 	.word	0x00013220


	//   ....[79]....
        /*0770*/ 	.word	0x00013250


	//   ....[80]....
        /*0774*/ 	.word	0x00013390


	//   ....[81]....
        /*0778*/ 	.word	0x000133c0


	//   ....[82]....
        /*077c*/ 	.word	0x00013500


	//   ....[83]....
        /*0780*/ 	.word	0x00013520


	//   ....[84]....
        /*0784*/ 	.word	0x00013af0


	//   ....[85]....
        /*0788*/ 	.word	0x00013b10


	//   ....[86]....
        /*078c*/ 	.word	0x00013d50


	//   ....[87]....
        /*0790*/ 	.word	0x00013d60


	//   ....[88]....
        /*0794*/ 	.word	0x00013f30


	//   ....[89]....
        /*0798*/ 	.word	0x00013f50


	//   ....[90]....
        /*079c*/ 	.word	0x00014120


	//   ....[91]....
        /*07a0*/ 	.word	0x00014130


	//   ....[92]....
        /*07a4*/ 	.word	0x00014370


	//   ....[93]....
        /*07a8*/ 	.word	0x00014480


	//   ....[94]....
        /*07ac*/ 	.word	0x000144f0


	//   ....[95]....
        /*07b0*/ 	.word	0x00014560


	//   ....[96]....
        /*07b4*/ 	.word	0x000145c0


	//   ....[97]....
        /*07b8*/ 	.word	0x00014630


	//   ....[98]....
        /*07bc*/ 	.word	0x000146a0


	//   ....[99]....
        /*07c0*/ 	.word	0x00014710


	//   ....[100]....
        /*07c4*/ 	.word	0x00014770


	//   ....[101]....
        /*07c8*/ 	.word	0x000147e0


	//   ....[102]....
        /*07cc*/ 	.word	0x00014850


	//   ....[103]....
        /*07d0*/ 	.word	0x00014a20


	//   ....[104]....
        /*07d4*/ 	.word	0x00014a80


	//   ....[105]....
        /*07d8*/ 	.word	0x00014c80


	//   ....[106]....
        /*07dc*/ 	.word	0x00014ce0


	//   ....[107]....
        /*07e0*/ 	.word	0x00014d50


	//   ....[108]....
        /*07e4*/ 	.word	0x00014dc0


	//   ....[109]....
        /*07e8*/ 	.word	0x00015430


	//   ....[110]....
        /*07ec*/ 	.word	0x00015480


	//   ....[111]....
        /*07f0*/ 	.word	0x000154d0


	//   ....[112]....
        /*07f4*/ 	.word	0x00015520


	//   ....[113]....
        /*07f8*/ 	.word	0x00015590


	//   ....[114]....
        /*07fc*/ 	.word	0x00015600


	//   ....[115]....
        /*0800*/ 	.word	0x000157d0


	//   ....[116]....
        /*0804*/ 	.word	0x00015830


	//   ....[117]....
        /*0808*/ 	.word	0x00015a30


	//   ....[118]....
        /*080c*/ 	.word	0x00015a90


	//   ....[119]....
        /*0810*/ 	.word	0x00015b00


	//   ....[120]....
        /*0814*/ 	.word	0x00015b70


	//   ....[121]....
        /*0818*/ 	.word	0x00015d40


	//   ....[122]....
        /*081c*/ 	.word	0x00015da0


	//   ....[123]....
        /*0820*/ 	.word	0x00015fa0


	//   ....[124]....
        /*0824*/ 	.word	0x00016000


	//   ....[125]....
        /*0828*/ 	.word	0x00016070


	//   ....[126]....
        /*082c*/ 	.word	0x000160e0


	//   ....[127]....
        /*0830*/ 	.word	0x00016720


	//   ....[128]....
        /*0834*/ 	.word	0x00016760


	//   ....[129]....
        /*0838*/ 	.word	0x000167b0


	//   ....[130]....
        /*083c*/ 	.word	0x000167f0


	//   ....[131]....
        /*0840*/ 	.word	0x00016850


	//   ....[132]....
        /*0844*/ 	.word	0x000168c0


	//   ....[133]....
        /*0848*/ 	.word	0x00016930


	//   ....[134]....
        /*084c*/ 	.word	0x00016ab0


	//   ....[135]....
        /*0850*/ 	.word	0x00016b10


	//   ....[136]....
        /*0854*/ 	.word	0x00016c90


	//   ....[137]....
        /*0858*/ 	.word	0x00016cf0


	//   ....[138]....
        /*085c*/ 	.word	0x00016d40


	//   ....[139]....
        /*0860*/ 	.word	0x00016d80


	//   ....[140]....
        /*0864*/ 	.word	0x00016dd0


	//   ....[141]....
        /*0868*/ 	.word	0x00016e10


	//   ....[142]....
        /*086c*/ 	.word	0x00016e60


	//   ....[143]....
        /*0870*/ 	.word	0x00016ec0


	//   ....[144]....
        /*0874*/ 	.word	0x00016f10


	//   ....[145]....
        /*0878*/ 	.word	0x00016f70


	//   ....[146]....
        /*087c*/ 	.word	0x00016fe0


	//   ....[147]....
        /*0880*/ 	.word	0x00017050


	//   ....[148]....
        /*0884*/ 	.word	0x000170c0


	//   ....[149]....
        /*0888*/ 	.word	0x00017120


	//   ....[150]....
        /*088c*/ 	.word	0x00017190


	//   ....[151]....
        /*0890*/ 	.word	0x00017200


	//   ....[152]....
        /*0894*/ 	.word	0x00017270


	//   ....[153]....
        /*0898*/ 	.word	0x000172d0


	//   ....[154]....
        /*089c*/ 	.word	0x00017340


	//----- nvinfo : EIATTR_EXIT_INSTR_OFFSETS
	.align		4
.L_860:
        /*08a0*/ 	.byte	0x04, 0x1c
        /*08a2*/ 	.short	(.L_862 - .L_861)


	//   ....[0]....
.L_861:
        /*08a4*/ 	.word	0x000000a0


	//   ....[1]....
        /*08a8*/ 	.word	0x00014430


	//----- nvinfo : EIATTR_MAX_THREADS
	.align		4
.L_862:
        /*08ac*/ 	.byte	0x04, 0x05
        /*08ae*/ 	.short	(.L_864 - .L_863)
.L_863:
        /*08b0*/ 	.word	0x00000100
        /*08b4*/ 	.word	0x00000001
        /*08b8*/ 	.word	0x00000001


	//----- nvinfo : EIATTR_CRS_STACK_SIZE
	.align		4
.L_864:
        /*08bc*/ 	.byte	0x04, 0x1e
        /*08be*/ 	.short	(.L_866 - .L_865)
.L_865:
        /*08c0*/ 	.word	0x00000000
.L_866:


//--------------------- .nv.info._ZN7cutlass13device_kernelIN5flash19enable_sm80_to_sm89INS1_16FlashAttnFwdSm80INS1_25CollectiveMainloopFwdSm80ILi8ELi1ELb0EN4cute5tupleIJNS5_1CILi128EEENS7_ILi96EEENS7_ILi256EEEEEELi256ENS_6half_tEfNS_4arch4Sm80ELb1ELb0ELb0ELb1ELb1ELb0ELb1ELb0EEENS1_21CollectiveEpilogueFwdINS6_IJS8_SA_S9_EEENS6_IJNS7_ILi1EEESI_SI_EEESC_SE_Li256ELb1ELb1ELb0ELb0EEENS1_19SingleTileSchedulerILb1ELb0ELb1ELi128EEEEEEEEEvNT_6ParamsE --------------------------
	.section	.nv.info._ZN7cutlass13device_kernelIN5flash19enable_sm80_to_sm89INS1_16FlashAttnFwdSm80INS1_25CollectiveMainloopFwdSm80ILi8ELi1ELb0EN4cute5tupleIJNS5_1CILi128EEENS7_ILi96EEENS7_ILi256EEEEEELi256ENS_6half_tEfNS_4arch4Sm80ELb1ELb0ELb0ELb1ELb1ELb0ELb1ELb0EEENS1_21CollectiveEpilogueFwdINS6_IJS8_SA_S9_EEENS6_IJNS7_ILi1EEESI_SI_EEESC_SE_Li256ELb1ELb1ELb0ELb0EEENS1_19SingleTileSchedulerILb1ELb0ELb1ELi128EEEEEEEEEvNT_6ParamsE,"",@"SHT_CUDA_INFO"
	.sectionflags	@""
	.align	4


	//----- nvinfo : EIATTR_CUDA_API_VERSION
	.align		4
        /*0000*/ 	.byte	0x04, 0x37
        /*0002*/ 	.short	(.L_868 - .L_867)
.L_867:
        /*0004*/ 	.word	0x00000082


	//----- nvinfo : EIATTR_SW2861232_WAR
	.align		4
.L_868:
        /*0008*/ 	.byte	0x01, 0x35
	.zero		2


	//----- nvinfo : EIATTR_PARAM_CBANK
	.align		4
        /*000c*/ 	.byte	0x04, 0x0a
        /*000e*/ 	.short	(.L_870 - .L_869)
	.align		4
.L_869:
        /*0010*/ 	.word	index@(.nv.constant0._ZN7cutlass13device_kernelIN5flash19enable_sm80_to_sm89INS1_16FlashAttnFwdSm80INS1_25CollectiveMainloopFwdSm80ILi8ELi1ELb0EN4cute5tupleIJNS5_1CILi128EEENS7_ILi96EEENS7_ILi256EEEEEELi256ENS_6half_tEfNS_4arch4Sm80ELb1ELb0ELb0ELb1ELb1ELb0ELb1ELb0EEENS1_21CollectiveEpilogueFwdINS6_IJS8_SA_S9_EEENS6_IJNS7_ILi1EEESI_SI_EEESC_SE_Li256ELb1ELb1ELb0ELb0EEENS1_19SingleTileSchedulerILb1ELb0ELb1ELi128EEEEEEEEEvNT_6ParamsE)
        /*0014*/ 	.short	0x0160
        /*0016*/ 	.short	0x0418


	//----- nvinfo : EIATTR_CBANK_PARAM_SIZE
	.align		4
.L_870:
        /*0018*/ 	.byte	0x03, 0x19
        /*001a*/ 	.short	0x0418


	//----- nvinfo : EIATTR_KPARAM_INFO
	.align		4
        /*001c*/ 	.byte	0x04, 0x17
        /*001e*/ 	.short	(.L_872 - .L_871)
.L_871:
        /*0020*/ 	.word	0x00000000
        /*0024*/ 	.short	0x0000
        /*0026*/ 	.short	0x0000
        /*0028*/ 	.byte	0x00, 0xf0, 0x61, 0x10


	//----- nvinfo : EIATTR_MAXREG_COUNT
	.align		4
.L_872:
        /*002c*/ 	.byte	0x03, 0x1b
        /*002e*/ 	.short	0x00ff


	//----- nvinfo : EIATTR_NUM_BARRIERS
	.align		4
        /*0030*/ 	.byte	0x02, 0x4c
        /*0032*/ 	.byte	0x02
	.zero		1


	//----- nvinfo : EIATTR_ANNOTATIONS
	.align		4
        /*0034*/ 	.byte	0x04, 0x55
        /*0036*/ 	.short	(.L_874 - .L_873)


	//   ....[0]....
.L_873:
        /* <DEDUP_REMOVED lines=60> */


	//----- nvinfo : EIATTR_MERCURY_ISA_VERSION
	.align		4
.L_874:
        /*03e0*/ 	.byte	0x03, 0x5f
        /*03e2*/ 	.short	0x0000


	//----- nvinfo : EIATTR_COOP_GROUP_MASK_REGIDS
	.align		4
        /*03e4*/ 	.byte	0x04, 0x29
        /*03e6*/ 	.short	(.L_876 - .L_875)


	//   ....[0]....
.L_875:
        /*03e8*/ 	.word	0xffffffff


	//   ....[1]....
        /*03ec*/ 	.word	0xffffffff


	//   ....[2]....
        /*03f0*/ 	.word	0xffffffff


	//   ....[3]....
        /*03f4*/ 	.word	0xffffffff


	//   ....[4]....
        /*03f8*/ 	.word	0xffffffff


	//   ....[5]....
        /*03fc*/ 	.word	0xffffffff


	//   ....[6]....
        /*0400*/ 	.word	0xffffffff


	//   ....[7]....
        /*0404*/ 	.word	0xffffffff


	//   ....[8]....
        /*0408*/ 	.word	0xffffffff


	//   ....[9]....
        /*040c*/ 	.word	0xffffffff


	//   ....[10]....
        /*0410*/ 	.word	0xffffffff


	//   ....[11]....
        /*0414*/ 	.word	0xffffffff


	//   ....[12]....
        /*0418*/ 	.word	0xffffffff


	//   ....[13]....
        /*041c*/ 	.word	0xffffffff


	//   ....[14]....
        /*0420*/ 	.word	0xffffffff


	//   ....[15]....
        /*0424*/ 	.word	0xffffffff


	//   ....[16]....
        /*0428*/ 	.word	0xffffffff


	//   ....[17]....
        /*042c*/ 	.word	0xffffffff


	//   ....[18]....
        /*0430*/ 	.word	0xffffffff


	//   ....[19]....
        /*0434*/ 	.word	0xffffffff


	//   ....[20]....
        /*0438*/ 	.word	0xffffffff


	//   ....[21]....
        /*043c*/ 	.word	0xffffffff


	//   ....[22]....
        /*0440*/ 	.word	0xffffffff


	//   ....[23]....
        /*0444*/ 	.word	0xffffffff


	//   ....[24]....
        /*0448*/ 	.word	0xffffffff


	//   ....[25]....
        /*044c*/ 	.word	0xffffffff


	//   ....[26]....
        /*0450*/ 	.word	0xffffffff


	//   ....[27]....
        /*0454*/ 	.word	0xffffffff


	//   ....[28]....
        /*0458*/ 	.word	0xffffffff


	//   ....[29]....
        /*045c*/ 	.word	0xffffffff


	//   ....[30]....
        /*0460*/ 	.word	0xffffffff


	//   ....[31]....
        /*0464*/ 	.word	0xffffffff


	//   ....[32]....
        /*0468*/ 	.word	0xffffffff


	//   ....[33]....
        /*046c*/ 	.word	0xffffffff


	//   ....[34]....
        /*0470*/ 	.word	0xffffffff


	//   ....[35]....
        /*0474*/ 	.word	0xffffffff


	//   ....[36]....
        /*0478*/ 	.word	0xffffffff


	//   ....[37]....
        /*047c*/ 	.word	0xffffffff


	//   ....[38]....
        /*0480*/ 	.word	0xffffffff


	//   ....[39]....
        /*0484*/ 	.word	0xffffffff


	//   ....[40]....
        /*0488*/ 	.word	0xffffffff


	//   ....[41]....
        /*048c*/ 	.word	0xffffffff


	//   ....[42]....
        /*0490*/ 	.word	0xffffffff


	//   ....[43]....
        /*0494*/ 	.word	0xffffffff


	//   ....[44]....
        /*0498*/ 	.word	0xffffffff


	//   ....[45]....
        /*049c*/ 	.word	0xffffffff


	//   ....[46]....
        /*04a0*/ 	.word	0xffffffff


	//   ....[47]....
        /*04a4*/ 	.word	0xffffffff


	//   ....[48]....
        /*04a8*/ 	.word	0xffffffff


	//   ....[49]....
        /*04ac*/ 	.word	0xffffffff


	//   ....[50]....
        /*04b0*/ 	.word	0xffffffff


	//   ....[51]....
        /*04b4*/ 	.word	0xffffffff


	//   ....[52]....
        /*04b8*/ 	.word	0xffffffff


	//   ....[53]....
        /*04bc*/ 	.word	0xffffffff


	//   ....[54]....
        /*04c0*/ 	.word	0xffffffff


	//   ....[55]....
        /*04c4*/ 	.word	0xffffffff


	//   ....[56]....
        /*04c8*/ 	.word	0xffffffff


	//   ....[57]....
        /*04cc*/ 	.word	0xffffffff


	//   ....[58]....
        /*04d0*/ 	.word	0xffffffff


	//   ....[59]....
        /*04d4*/ 	.word	0xffffffff


	//   ....[60]....
        /*04d8*/ 	.word	0xffffffff


	//   ....[61]....
        /*04dc*/ 	.word	0xffffffff


	//   ....[62]....
        /*04e0*/ 	.word	0xffffffff


	//   ....[63]....
        /*04e4*/ 	.word	0xffffffff


	//   ....[64]....
        /*04e8*/ 	.word	0xffffffff


	//   ....[65]....
        /*04ec*/ 	.word	0xffffffff


	//   ....[66]....
        /*04f0*/ 	.word	0xffffffff


	//   ....[67]....
        /*04f4*/ 	.word	0xffffffff


	//   ....[68]....
        /*04f8*/ 	.word	0xffffffff


	//   ....[69]....
        /*04fc*/ 	.word	0xffffffff


	//   ....[70]....
        /*0500*/ 	.word	0xffffffff


	//   ....[71]....
        /*0504*/ 	.word	0xffffffff


	//   ....[72]....
        /*0508*/ 	.word	0xffffffff


	//   ....[73]....
        /*050c*/ 	.word	0xffffffff


	//   ....[74]....
        /*0510*/ 	.word	0xffffffff


	//   ....[75]....
        /*0514*/ 	.word	0xffffffff


	//   ....[76]....
        /*0518*/ 	.word	0xffffffff


	//   ....[77]....
        /*051c*/ 	.word	0xffffffff


	//   ....[78]....
        /*0520*/ 	.word	0xffffffff


	//   ....[79]....
        /*0524*/ 	.word	0xffffffff


	//   ....[80]....
        /*0528*/ 	.word	0xffffffff


	//   ....[81]....
        /*052c*/ 	.word	0xffffffff


	//   ....[82]....
        /*0530*/ 	.word	0xffffffff


	//   ....[83]....
        /*0534*/ 	.word	0xffffffff


	//   ....[84]....
        /*0538*/ 	.word	0xffffffff


	//   ....[85]....
        /*053c*/ 	.word	0xffffffff


	//   ....[86]....
        /*0540*/ 	.word	0xffffffff


	//   ....[87]....
        /*0544*/ 	.word	0xffffffff


	//   ....[88]....
        /*0548*/ 	.word	0xffffffff


	//   ....[89]....
        /*054c*/ 	.word	0xffffffff


	//   ....[90]....
        /*0550*/ 	.word	0xffffffff


	//----- nvinfo : EIATTR_COOP_GROUP_INSTR_OFFSETS
	.align		4
.L_876:
        /*0554*/ 	.byte	0x04, 0x28
        /*0556*/ 	.short	(.L_878 - .L_877)


	//   ....[0]....
.L_877:
        /*0558*/ 	.word	0x000000a0


	//   ....[1]....
        /*055c*/ 	.word	0x00001420


	//   ....[2]....
        /*0560*/ 	.word	0x00001450


	//   ....[3]....
        /*0564*/ 	.word	0x000016c0


	//   ....[4]....
        /*0568*/ 	.word	0x000016f0


	//   ....[5]....
        /*056c*/ 	.word	0x00001860


	//   ....[6]....
        /*0570*/ 	.word	0x00001890


	//   ....[7]....
        /*0574*/ 	.word	0x00001a10


	//   ....[8]....
        /*0578*/ 	.word	0x00001a60


	//   ....[9]....
        /*057c*/ 	.word	0x00002140


	//   ....[10]....
        /*0580*/ 	.word	0x00002180


	//   ....[11]....
        /*0584*/ 	.word	0x00002220


	//   ....[12]....
        /*0588*/ 	.word	0x00002260


	//   ....[13]....
        /*058c*/ 	.word	0x00002290


	//   ....[14]....
        /*0590*/ 	.word	0x000022c0


	//   ....[15]....
        /*0594*/ 	.word	0x00002300


	//   ....[16]....
        /*0598*/ 	.word	0x00002330


	//   ....[17]....
        /*059c*/ 	.word	0x00002360


	//   ....[18]....
        /*05a0*/ 	.word	0x00002390


	//   ....[19]....
        /*05a4*/ 	.word	0x00002550


	//   ....[20]....
        /*05a8*/ 	.word	0x000025a0


	//   ....[21]....
        /*05ac*/ 	.word	0x000041c0


	//   ....[22]....
        /*05b0*/ 	.word	0x000041d0


	//   ....[23]....
        /*05b4*/ 	.word	0x000041e0


	//   ....[24]....
        /*05b8*/ 	.word	0x000042c0


	//   ....[25]....
        /*05bc*/ 	.word	0x000042e0


	//   ....[26]....
        /*05c0*/ 	.word	0x000042f0


	//   ....[27]....
        /*05c4*/ 	.word	0x00004770


	//   ....[28]....
        /*05c8*/ 	.word	0x00004780


	//   ....[29]....
        /*05cc*/ 	.word	0x00004c90


	//   ....[30]....
        /*05d0*/ 	.word	0x00005090


	//   ....[31]....
        /*05d4*/ 	.word	0x000050e0


	//   ....[32]....
        /*05d8*/ 	.word	0x00005150


	//   ....[33]....
        /*05dc*/ 	.word	0x00008e70


	//   ....[34]....
        /*05e0*/ 	.word	0x00008ea0


	//   ....[35]....
        /*05e4*/ 	.word	0x00008f50


	//   ....[36]....
        /*05e8*/ 	.word	0x00008f90


	//   ....[37]....
        /*05ec*/ 	.word	0x00008fa0


	//   ....[38]....
        /*05f0*/ 	.word	0x00008fb0


	//   ....[39]....
        /*05f4*/ 	.word	0x0000a780


	//   ....[40]....
        /*05f8*/ 	.word	0x0000a790


	//   ....[41]....
        /*05fc*/ 	.word	0x0000a7a0


	//   ....[42]....
        /*0600*/ 	.word	0x0000a7b0


	//   ....[43]....
        /*0604*/ 	.word	0x0000a890


	//   ....[44]....
        /*0608*/ 	.word	0x0000a8f0


	//   ....[45]....
        /*060c*/ 	.word	0x0000ab50


	//   ....[46]....
        /*0610*/ 	.word	0x0000ab60


	//   ....[47]....
        /*0614*/ 	.word	0x0000b500


	//   ....[48]....
        /*0618*/ 	.word	0x0000b540


	//   ....[49]....
        /*061c*/ 	.word	0x0000b560


	//   ....[50]....
        /*0620*/ 	.word	0x0000b580


	//   ....[51]....
        /*0624*/ 	.word	0x0000e290


	//   ....[52]....
        /*0628*/ 	.word	0x0000e2a0


	//   ....[53]....
        /*062c*/ 	.word	0x0000e2b0


	//   ....[54]....
        /*0630*/ 	.word	0x0000e2c0


	//   ....[55]....
        /*0634*/ 	.word	0x0000e360


	//   ....[56]....
        /*0638*/ 	.word	0x0000e380


	//   ....[57]....
        /*063c*/ 	.word	0x0000e820


	//   ....[58]....
        /*0640*/ 	.word	0x0000e830


	//   ....[59]....
        /*0644*/ 	.word	0x0000e850


	//   ....[60]....
        /*0648*/ 	.word	0x0000e860


	//   ....[61]....
        /*064c*/ 	.word	0x0000e880


	//   ....[62]....
        /*0650*/ 	.word	0x0000e920


	//   ....[63]....
        /*0654*/ 	.word	0x000100a0


	//   ....[64]....
        /*0658*/ 	.word	0x000100c0


	//   ....[65]....
        /*065c*/ 	.word	0x000100f0


	//   ....[66]....
        /*0660*/ 	.word	0x00010100


	//   ....[67]....
        /*0664*/ 	.word	0x000126c0


	//   ....[68]....
        /*0668*/ 	.word	0x000126d0


	//   ....[69]....
        /*066c*/ 	.word	0x00012700


	//   ....[70]....
        /*0670*/ 	.word	0x00012720


	//   ....[71]....
        /*0674*/ 	.word	0x00014180


	//   ....[72]....
        /*0678*/ 	.word	0x000141e0


	//   ....[73]....
        /*067c*/ 	.word	0x00014210


	//   ....[74]....
        /*0680*/ 	.word	0x00014240


	//   ....[75]....
        /*0684*/ 	.word	0x00014470


	//   ....[76]....
        /*0688*/ 	.word	0x00014480


	//   ....[77]....
        /*068c*/ 	.word	0x00014680


	//   ....[78]....
        /*0690*/ 	.word	0x000146b0


	//   ....[79]....
        /*0694*/ 	.word	0x00014870


	//   ....[80]....
        /*0698*/ 	.word	0x000148a0


	//   ....[81]....
        /*069c*/ 	.word	0x00014a60


	//   ....[82]....
        /*06a0*/ 	.word	0x00014a80


	//   ....[83]....
        /*06a4*/ 	.word	0x00015400


	//   ....[84]....
        /*06a8*/ 	.word	0x00015420


	//   ....[85]....
        /*06ac*/ 	.word	0x000155e0


	//   ....[86]....
        /*06b0*/ 	.word	0x00015610


	//   ....[87]....
        /*06b4*/ 	.word	0x000157a0


	//   ....[88]....
        /*06b8*/ 	.word	0x000157d0


	//   ....[89]....
        /*06bc*/ 	.word	0x00015960


	//   ....[90]....
        /*06c0*/ 	.word	0x00015980


	//----- nvinfo : EIATTR_EXIT_INSTR_OFFSETS
	.align		4
.L_878:
        /*06c4*/ 	.byte	0x04, 0x1c
        /*06c6*/ 	.short	(.L_880 - .L_879)


	//   ....[0]....
.L_879:
        /*06c8*/ 	.word	0x00000450


	//   ....[1]....
        /*06cc*/ 	.word	0x00014a90


	//   ....[2]....
        /*06d0*/ 	.word	0x00014bd0


	//   ....[3]....
        /*06d4*/ 	.word	0x00014c30


	//   ....[4]....
        /*06d8*/ 	.word	0x00015990


	//   ....[5]....
        /*06dc*/ 	.word	0x00015aa0


	//   ....[6]....
        /*06e0*/ 	.word	0x00015b00


	//----- nvinfo : EIATTR_CTAIDZ_USED
	.align		4
.L_880:
        /*06e4*/ 	.byte	0x01, 0x04
	.zero		2


	//----- nvinfo : EIATTR_MAX_THREADS
	.align		4
        /*06e8*/ 	.byte	0x04, 0x05
        /*06ea*/ 	.short	(.L_882 - .L_881)
.L_881:
        /*06ec*/ 	.word	0x00000100
        /*06f0*/ 	.word	0x00000001
        /*06f4*/ 	.word	0x00000001


	//----- nvinfo : EIATTR_CRS_STACK_SIZE
	.align		4
.L_882:
        /*06f8*/ 	.byte	0x04, 0x1e
        /*06fa*/ 	.short	(.L_884 - .L_883)
.L_883:
        /*06fc*/ 	.word	0x00000000
.L_884:


//--------------------- .nv.info._ZN7cutlass13device_kernelIN5flash19enable_sm80_to_sm89INS1_16FlashAttnFwdSm80INS1_25CollectiveMainloopFwdSm80ILi8ELi1ELb0EN4cute5tupleIJNS5_1CILi128EEENS7_ILi48EEENS7_ILi256EEEEEELi256ENS_6half_tEfNS_4arch4Sm80ELb1ELb0ELb0ELb1ELb1ELb1ELb1ELb0EEENS1_21CollectiveEpilogueFwdINS6_IJS8_SA_S9_EEENS6_IJNS7_ILi1EEESI_SI_EEESC_SE_Li256ELb1ELb1ELb0ELb0EEENS1_19SingleTileSchedulerILb1ELb0ELb1ELi128EEEEEEEEEvNT_6ParamsE --------------------------
	.section	.nv.info._ZN7cutlass13device_kernelIN5flash19enable_sm80_to_sm89INS1_16FlashAttnFwdSm80INS1_25CollectiveMainloopFwdSm80ILi8ELi1ELb0EN4cute5tupleIJNS5_1CILi128EEENS7_ILi48EEENS7_ILi256EEEEEELi256ENS_6half_tEfNS_4arch4Sm80ELb1ELb0ELb0ELb1ELb1ELb1ELb1ELb0EEENS1_21CollectiveEpilogueFwdINS6_IJS8_SA_S9_EEENS6_IJNS7_ILi1EEESI_SI_EEESC_SE_Li256ELb1ELb1ELb0ELb0EEENS1_19SingleTileSchedulerILb1ELb0ELb1ELi128EEEEEEEEEvNT_6ParamsE,"",@"SHT_CUDA_INFO"
	.sectionflags	@""
	.align	4


	//----- nvinfo : EIATTR_CUDA_API_VERSION
	.align		4
        /*0000*/ 	.byte	0x04, 0x37
        /*0002*/ 	.short	(.L_886 - .L_885)
.L_885:
        /*0004*/ 	.word	0x00000082


	//----- nvinfo : EIATTR_SW2861232_WAR
	.align		4
.L_886:
        /*0008*/ 	.byte	0x01, 0x35
	.zero		2


	//----- nvinfo : EIATTR_PARAM_CBANK
	.align		4
        /*000c*/ 	.byte	0x04, 0x0a
        /*000e*/ 	.short	(.L_888 - .L_887)
	.align		4
.L_887:
        /*0010*/ 	.word	index@(.nv.constant0._ZN7cutlass13device_kernelIN5flash19enable_sm80_to_sm89INS1_16FlashAttnFwdSm80INS1_25CollectiveMainloopFwdSm80ILi8ELi1ELb0EN4cute5tupleIJNS5_1CILi128EEENS7_ILi48EEENS7_ILi256EEEEEELi256ENS_6half_tEfNS_4arch4Sm80ELb1ELb0ELb0ELb1ELb1ELb1ELb1ELb0EEENS1_21CollectiveEpilogueFwdINS6_IJS8_SA_S9_EEENS6_IJNS7_ILi1EEESI_SI_EEESC_SE_Li256ELb1ELb1ELb0ELb0EEENS1_19SingleTileSchedulerILb1ELb0ELb1ELi128EEEEEEEEEvNT_6ParamsE)
        /*0014*/ 	.short	0x0160
        /*0016*/ 	.short	0x0418


	//----- nvinfo : EIATTR_CBANK_PARAM_SIZE
	.align		4
.L_888:
        /*0018*/ 	.byte	0x03, 0x19
        /*001a*/ 	.short	0x0418


	//----- nvinfo : EIATTR_KPARAM_INFO
	.align		4
        /*001c*/ 	.byte	0x04, 0x17
        /*001e*/ 	.short	(.L_890 - .L_889)
.L_889:
        /*0020*/ 	.word	0x00000000
        /*0024*/ 	.short	0x0000
        /*0026*/ 	.short	0x0000
        /*0028*/ 	.byte	0x00, 0xf0, 0x61, 0x10


	//----- nvinfo : EIATTR_MAXREG_COUNT
	.align		4
.L_890:
        /*002c*/ 	.byte	0x03, 0x1b
        /*002e*/ 	.short	0x00ff


	//----- nvinfo : EIATTR_NUM_BARRIERS
	.align		4
        /*0030*/ 	.byte	0x02, 0x4c
        /*0032*/ 	.byte	0x02
	.zero		1


	//----- nvinfo : EIATTR_MERCURY_ISA_VERSION
	.align		4
        /*0034*/ 	.byte	0x03, 0x5f
        /*0036*/ 	.short	0x0000


	//----- nvinfo : EIATTR_COOP_GROUP_MASK_REGIDS
	.align		4
        /*0038*/ 	.byte	0x04, 0x29
        /*003a*/ 	.short	(.L_892 - .L_891)


	//   ....[0]....
.L_891:
        /*003c*/ 	.word	0xffffffff


	//   ....[1]....
        /*0040*/ 	.word	0xffffffff


	//   ....[2]....
        /*0044*/ 	.word	0xffffffff


	//   ....[3]....
        /*0048*/ 	.word	0xffffffff


	//   ....[4]....
        /*004c*/ 	.word	0xffffffff


	//   ....[5]....
        /*0050*/ 	.word	0xffffffff


	//   ....[6]....
        /*0054*/ 	.word	0xffffffff


	//   ....[7]....
        /*0058*/ 	.word	0xffffffff


	//   ....[8]....
        /*005c*/ 	.word	0xffffffff


	//   ....[9]....
        /*0060*/ 	.word	0xffffffff


	//   ....[10]....
        /*0064*/ 	.word	0xffffffff


	//   ....[11]....
        /*0068*/ 	.word	0xffffffff


	//   ....[12]....
        /*006c*/ 	.word	0xffffffff


	//   ....[13]....
        /*0070*/ 	.word	0xffffffff


	//   ....[14]....
        /*0074*/ 	.word	0xffffffff


	//   ....[15]....
        /*0078*/ 	.word	0xffffffff


	//   ....[16]....
        /*007c*/ 	.word	0xffffffff


	//   ....[17]....
        /*0080*/ 	.word	0xffffffff


	//   ....[18]....
        /*0084*/ 	.word	0xffffffff


	//   ....[19]....
        /*0088*/ 	.word	0xffffffff


	//   ....[20]....
        /*008c*/ 	.word	0xffffffff


	//   ....[21]....
        /*0090*/ 	.word	0xffffffff


	//   ....[22]....
        /*0094*/ 	.word	0xffffffff


	//   ....[23]....
        /*0098*/ 	.word	0xffffffff


	//   ....[24]....
        /*009c*/ 	.word	0xffffffff


	//   ....[25]....
        /*00a0*/ 	.word	0xffffffff


	//   ....[26]....
        /*00a4*/ 	.word	0xffffffff


	//   ....[27]....
        /*00a8*/ 	.word	0xffffffff


	//   ....[28]....
        /*00ac*/ 	.word	0xffffffff


	//   ....[29]....
        /*00b0*/ 	.word	0xffffffff


	//   ....[30]....
        /*00b4*/ 	.word	0xffffffff


	//   ....[31]....
        /*00b8*/ 	.word	0xffffffff


	//   ....[32]....
        /*00bc*/ 	.word	0xffffffff


	//   ....[33]....
        /*00c0*/ 	.word	0xffffffff


	//   ....[34]....
        /*00c4*/ 	.word	0xffffffff


	//   ....[35]....
        /*00c8*/ 	.word	0xffffffff


	//   ....[36]....
        /*00cc*/ 	.word	0xffffffff


	//   ....[37]....
        /*00d0*/ 	.word	0xffffffff


	//   ....[38]....
        /*00d4*/ 	.word	0xffffffff


	//   ....[39]....
        /*00d8*/ 	.word	0xffffffff


	//   ....[40]....
        /*00dc*/ 	.word	0xffffffff


	//   ....[41]....
        /*00e0*/ 	.word	0xffffffff


	//   ....[42]....
        /*00e4*/ 	.word	0xffffffff


	//   ....[43]....
        /*00e8*/ 	.word	0xffffffff


	//   ....[44]....
        /*00ec*/ 	.word	0xffffffff


	//   ....[45]....
        /*00f0*/ 	.word	0xffffffff


	//   ....[46]....
        /*00f4*/ 	.word	0xffffffff


	//   ....[47]....
        /*00f8*/ 	.word	0xffffffff


	//   ....[48]....
        /*00fc*/ 	.word	0xffffffff


	//   ....[49]....
        /*0100*/ 	.word	0xffffffff


	//   ....[50]....
        /*0104*/ 	.word	0xffffffff


	//   ....[51]....
        /*0108*/ 	.word	0xffffffff


	//   ....[52]....
        /*010c*/ 	.word	0xffffffff


	//   ....[53]....
        /*0110*/ 	.word	0xffffffff


	//   ....[54]....
        /*0114*/ 	.word	0xffffffff


	//   ....[55]....
        /*0118*/ 	.word	0xffffffff


	//   ....[56]....
        /*011c*/ 	.word	0xffffffff


	//   ....[57]....
        /*0120*/ 	.word	0xffffffff


	//   ....[58]....
        /*0124*/ 	.word	0xffffffff


	//   ....[59]....
        /*0128*/ 	.word	0xffffffff


	//   ....[60]....
        /*012c*/ 	.word	0xffffffff


	//   ....[61]....
        /*0130*/ 	.word	0xffffffff


	//   ....[62]....
        /*0134*/ 	.word	0xffffffff


	//   ....[63]....
        /*0138*/ 	.word	0xffffffff


	//   ....[64]....
        /*013c*/ 	.word	0xffffffff


	//   ....[65]....
        /*0140*/ 	.word	0xffffffff


	//   ....[66]....
        /*0144*/ 	.word	0xffffffff


	//   ....[67]....
        /*0148*/ 	.word	0xffffffff


	//   ....[68]....
        /*014c*/ 	.word	0xffffffff


	//   ....[69]....
        /*0150*/ 	.word	0xffffffff


	//   ....[70]....
        /*0154*/ 	.word	0xffffffff


	//   ....[71]....
        /*0158*/ 	.word	0xffffffff


	//   ....[72]....
        /*015c*/ 	.word	0xffffffff


	//   ....[73]....
        /*0160*/ 	.word	0xffffffff


	//   ....[74]....
        /*0164*/ 	.word	0xffffffff


	//   ....[75]....
        /*0168*/ 	.word	0xffffffff


	//   ....[76]....
        /*016c*/ 	.word	0xffffffff


	//   ....[77]....
        /*0170*/ 	.word	0xffffffff


	//   ....[78]....
        /*0174*/ 	.word	0xffffffff


	//   ....[79]....
        /*0178*/ 	.word	0xffffffff


	//   ....[80]....
        /*017c*/ 	.word	0xffffffff


	//   ....[81]....
        /*0180*/ 	.word	0xffffffff


	//   ....[82]....
        /*0184*/ 	.word	0xffffffff


	//   ....[83]....
        /*0188*/ 	.word	0xffffffff


	//   ....[84]....
        /*018c*/ 	.word	0xffffffff


	//   ....[85]....
        /*0190*/ 	.word	0xffffffff


	//   ....[86]....
        /*0194*/ 	.word	0xffffffff


	//   ....[87]....
        /*0198*/ 	.word	0xffffffff


	//   ....[88]....
        /*019c*/ 	.word	0xffffffff


	//   ....[89]....
        /*01a0*/ 	.word	0xffffffff


	//   ....[90]....
        /*01a4*/ 	.word	0xffffffff


	//   ....[91]....
        /*01a8*/ 	.word	0xffffffff


	//   ....[92]....
        /*01ac*/ 	.word	0xffffffff


	//   ....[93]....
        /*01b0*/ 	.word	0xffffffff


	//   ....[94]....
        /*01b4*/ 	.word	0xffffffff


	//   ....[95]....
        /*01b8*/ 	.word	0xffffffff


	//   ....[96]....
        /*01bc*/ 	.word	0xffffffff


	//   ....[97]....
        /*01c0*/ 	.word	0xffffffff


	//   ....[98]....
        /*01c4*/ 	.word	0xffffffff


	//   ....[99]....
        /*01c8*/ 	.word	0xffffffff


	//   ....[100]....
        /*01cc*/ 	.word	0xffffffff


	//   ....[101]....
        /*01d0*/ 	.word	0xffffffff


	//   ....[102]....
        /*01d4*/ 	.word	0xffffffff


	//   ....[103]....
        /*01d8*/ 	.word	0xffffffff


	//   ....[104]....
        /*01dc*/ 	.word	0xffffffff


	//   ....[105]....
        /*01e0*/ 	.word	0xffffffff


	//   ....[106]....
        /*01e4*/ 	.word	0xffffffff


	//   ....[107]....
        /*01e8*/ 	.word	0xffffffff


	//   ....[108]....
        /*01ec*/ 	.word	0xffffffff


	//   ....[109]....
        /*01f0*/ 	.word	0xffffffff


	//   ....[110]....
        /*01f4*/ 	.word	0xffffffff


	//   ....[111]....
        /*01f8*/ 	.word	0xffffffff


	//   ....[112]....
        /*01fc*/ 	.word	0xffffffff


	//   ....[113]....
        /*0200*/ 	.word	0xffffffff


	//   ....[114]....
        /*0204*/ 	.word	0xffffffff


	//   ....[115]....
        /*0208*/ 	.word	0xffffffff


	//   ....[116]....
        /*020c*/ 	.word	0xffffffff


	//   ....[117]....
        /*0210*/ 	.word	0xffffffff


	//   ....[118]....
        /*0214*/ 	.word	0xffffffff


	//   ....[119]....
        /*0218*/ 	.word	0xffffffff


	//   ....[120]....
        /*021c*/ 	.word	0xffffffff


	//   ....[121]....
        /*0220*/ 	.word	0xffffffff


	//   ....[122]....
        /*0224*/ 	.word	0xffffffff


	//   ....[123]....
        /*0228*/ 	.word	0xffffffff


	//   ....[124]....
        /*022c*/ 	.word	0xffffffff


	//   ....[125]....
        /*0230*/ 	.word	0xffffffff


	//   ....[126]....
        /*0234*/ 	.word	0xffffffff


	//   ....[127]....
        /*0238*/ 	.word	0xffffffff


	//   ....[128]....
        /*023c*/ 	.word	0xffffffff


	//   ....[129]....
        /*0240*/ 	.word	0xffffffff


	//   ....[130]....
        /*0244*/ 	.word	0xffffffff


	//----- nvinfo : EIATTR_COOP_GROUP_INSTR_OFFSETS
	.align		4
.L_892:
        /*0248*/ 	.byte	0x04, 0x28
        /*024a*/ 	.short	(.L_894 - .L_893)


	//   ....[0]....
.L_893:
        /*024c*/ 	.word	0x00000090


	//   ....[1]....
        /*0250*/ 	.word	0x000026c0


	//   ....[2]....
        /*0254*/ 	.word	0x00002730


	//   ....[3]....
        /*0258*/ 	.word	0x00003720


	//   ....[4]....
        /*025c*/ 	.word	0x00003730


	//   ....[5]....
        /*0260*/ 	.word	0x00004c60


	//   ....[6]....
        /*0264*/ 	.word	0x00004cd0


	//   ....[7]....
        /*0268*/ 	.word	0x00005d70


	//   ....[8]....
        /*026c*/ 	.word	0x00005d80


	//   ....[9]....
        /*0270*/ 	.word	0x00006d20


	//   ....[10]....
        /*0274*/ 	.word	0x00006d50


	//   ....[11]....
        /*0278*/ 	.word	0x00006f20


	//   ....[12]....
        /*027c*/ 	.word	0x00006f40


	//   ....[13]....
        /*0280*/ 	.word	0x00007370


	//   ....[14]....
        /*0284*/ 	.word	0x00007390


	//   ....[15]....
        /*0288*/ 	.word	0x000075c0


	//   ....[16]....
        /*028c*/ 	.word	0x000075e0


	//   ....[17]....
        /*0290*/ 	.word	0x000084e0


	//   ....[18]....
        /*0294*/ 	.word	0x00008500


	//   ....[19]....
        /*0298*/ 	.word	0x000086f0


	//   ....[20]....
        /*029c*/ 	.word	0x00008720


	//   ....[21]....
        /*02a0*/ 	.word	0x000088a0


	//   ....[22]....
        /*02a4*/ 	.word	0x000088d0


	//   ....[23]....
        /*02a8*/ 	.word	0x00008a50


	//   ....[24]....
        /*02ac*/ 	.word	0x00008a90


	//   ....[25]....
        /*02b0*/ 	.word	0x00008fa0


	//   ....[26]....
        /*02b4*/ 	.word	0x00008fc0


	//   ....[27]....
        /*02b8*/ 	.word	0x00008fd0


	//   ....[28]....
        /*02bc*/ 	.word	0x00008fe0


	//   ....[29]....
        /*02c0*/ 	.word	0x00009510


	//   ....[30]....
        /*02c4*/ 	.word	0x00009580


	//   ....[31]....
        /*02c8*/ 	.word	0x000095a0


	//   ....[32]....
        /*02cc*/ 	.word	0x000095d0


	//   ....[33]....
        /*02d0*/ 	.word	0x000098c0


	//   ....[34]....
        /*02d4*/ 	.word	0x00009960


	//   ....[35]....
        /*02d8*/ 	.word	0x000099e0


	//   ....[36]....
        /*02dc*/ 	.word	0x00009a50


	//   ....[37]....
        /*02e0*/ 	.word	0x00009e90


	//   ....[38]....
        /*02e4*/ 	.word	0x00009ee0


	//   ....[39]....
        /*02e8*/ 	.word	0x00009f20


	//   ....[40]....
        /*02ec*/ 	.word	0x00009f60


	//   ....[41]....
        /*02f0*/ 	.word	0x0000a2b0


	//   ....[42]....
        /*02f4*/ 	.word	0x0000a350


	//   ....[43]....
        /*02f8*/ 	.word	0x0000a3d0


	//   ....[44]....
        /*02fc*/ 	.word	0x0000a440


	//   ....[45]....
        /*0300*/ 	.word	0x0000da10


	//   ....[46]....
        /*0304*/ 	.word	0x0000da70


	//   ....[47]....
        /*0308*/ 	.word	0x0000dab0


	//   ....[48]....
        /*030c*/ 	.word	0x0000dad0


	//   ....[49]....
        /*0310*/ 	.word	0x0000dc90


	//   ....[50]....
        /*0314*/ 	.word	0x0000dd30


	//   ....[51]....
        /*0318*/ 	.word	0x0000dd80


	//   ....[52]....
        /*031c*/ 	.word	0x0000de00


	//   ....[53]....
        /*0320*/ 	.word	0x0000e050


	//   ....[54]....
        /*0324*/ 	.word	0x0000e0f0


	//   ....[55]....
        /*0328*/ 	.word	0x0000e170


	//   ....[56]....
        /*032c*/ 	.word	0x0000e1e0


	//   ....[57]....
        /*0330*/ 	.word	0x0000e420


	//   ....[58]....
        /*0334*/ 	.word	0x0000e470


	//   ....[59]....
        /*0338*/ 	.word	0x0000e4c0


	//   ....[60]....
        /*033c*/ 	.word	0x0000e530


	//   ....[61]....
        /*0340*/ 	.word	0x00012200


	//   ....[62]....
        /*0344*/ 	.word	0x00012240


	//   ....[63]....
        /*0348*/ 	.word	0x00012620


	//   ....[64]....
        /*034c*/ 	.word	0x00012630


	//   ....[65]....
        /*0350*/ 	.word	0x000134a0


	//   ....[66]....
        /*0354*/ 	.word	0x000134b0


	//   ....[67]....
        /*0358*/ 	.word	0x000135c0


	//   ....[68]....
        /*035c*/ 	.word	0x000135e0


	//   ....[69]....
        /*0360*/ 	.word	0x00013a10


	//   ....[70]....
        /*0364*/ 	.word	0x00013a30


	//   ....[71]....
        /*0368*/ 	.word	0x00013ef0


	//   ....[72]....
        /*036c*/ 	.word	0x00013fb0


	//   ....[73]....
        /*0370*/ 	.word	0x00013fc0


	//   ....[74]....
        /*0374*/ 	.word	0x00014010


	//   ....[75]....
        /*0378*/ 	.word	0x00014fe0


	//   ....[76]....
        /*037c*/ 	.word	0x00015000


	//   ....[77]....
        /*0380*/ 	.word	0x00015110


	//   ....[78]....
        /*0384*/ 	.word	0x00015120


	//   ....[79]....
        /*0388*/ 	.word	0x00015df0


	//   ....[80]....
        /*038c*/ 	.word	0x00015e10


	//   ....[81]....
        /*0390*/ 	.word	0x00015ed0


	//   ....[82]....
        /*0394*/ 	.word	0x00015ef0


	//   ....[83]....
        /*0398*/ 	.word	0x000160f0


	//   ....[84]....
        /*039c*/ 	.word	0x00016140


	//   ....[85]....
        /*03a0*/ 	.word	0x00016520


	//   ....[86]....
        /*03a4*/ 	.word	0x00016550


	//   ....[87]....
        /*03a8*/ 	.word	0x000166a0


	//   ....[88]....
        /*03ac*/ 	.word	0x00016790


	//   ....[89]....
        /*03b0*/ 	.word	0x00017fa0


	//   ....[90]....
        /*03b4*/ 	.word	0x00017fc0


	//   ....[91]....
        /*03b8*/ 	.word	0x00018150


	//   ....[92]....
        /*03bc*/ 	.word	0x00018160


	//   ....[93]....
        /*03c0*/ 	.word	0x00018e40


	//   ....[94]....
        /*03c4*/ 	.word	0x00018e50


	//   ....[95]....
        /*03c8*/ 	.word	0x00018e60


	//   ....[96]....
        /*03cc*/ 	.word	0x00018e70


	//   ....[97]....
        /*03d0*/ 	.word	0x00019220


	//   ....[98]....
        /*03d4*/ 	.word	0x00019240


	//   ....[99]....
        /*03d8*/ 	.word	0x00019270


	//   ....[100]....
        /*03dc*/ 	.word	0x00019280


	//   ....[101]....
        /*03e0*/ 	.word	0x0001a960


	//   ....[102]....
        /*03e4*/ 	.word	0x0001a990


	//   ....[103]....
        /*03e8*/ 	.word	0x0001a9d0


	//   ....[104]....
        /*03ec*/ 	.word	0x0001a9e0


	//   ....[105]....
        /*03f0*/ 	.word	0x0001c470


	//   ....[106]....
        /*03f4*/ 	.word	0x0001c4b0


	//   ....[107]....
        /*03f8*/ 	.word	0x0001c4e0


	//   ....[108]....
        /*03fc*/ 	.word	0x0001c510


	//   ....[109]....
        /*0400*/ 	.word	0x0001c730


	//   ....[110]....
        /*0404*/ 	.word	0x0001c740


	//   ....[111]....
        /*0408*/ 	.word	0x0001c940


	//   ....[112]....
        /*040c*/ 	.word	0x0001c970


	//   ....[113]....
        /*0410*/ 	.word	0x0001cb30


	//   ....[114]....
        /*0414*/ 	.word	0x0001cb60


	//   ....[115]....
        /*0418*/ 	.word	0x0001cd20


	//   ....[116]....
        /*041c*/ 	.word	0x0001cd40


	//   ....[117]....
        /*0420*/ 	.word	0x0001d6f0


	//   ....[118]....
        /*0424*/ 	.word	0x0001d710


	//   ....[119]....
        /*0428*/ 	.word	0x0001d8a0


	//   ....[120]....
        /*042c*/ 	.word	0x0001d8d0


	//   ....[121]....
        /*0430*/ 	.word	0x0001da60


	//   ....[122]....
        /*0434*/ 	.word	0x0001da90


	//   ....[123]....
        /*0438*/ 	.word	0x0001dc20


	//   ....[124]....
        /*043c*/ 	.word	0x0001dc40


	//   ....[125]....
        /*0440*/ 	.word	0x0001de00


	//   ....[126]....
        /*0444*/ 	.word	0x0001de60


	//   ....[127]....
        /*0448*/ 	.word	0x0001deb0


	//   ....[128]....
        /*044c*/ 	.word	0x0001df10


	//   ....[129]....
        /*0450*/ 	.word	0x0001df60


	//   ....[130]....
        /*0454*/ 	.word	0x0001dfc0


	//----- nvinfo : EIATTR_EXIT_INSTR_OFFSETS
	.align		4
.L_894:
        /*0458*/ 	.byte	0x04, 0x1c
        /*045a*/ 	.short	(.L_896 - .L_895)


	//   ....[0]....
.L_895:
        /*045c*/ 	.word	0x00000440


	//   ....[1]....
        /*0460*/ 	.word	0x0001cd50


	//   ....[2]....
        /*0464*/ 	.word	0x0001ce90


	//   ....[3]....
        /*0468*/ 	.word	0x0001cef0


	//   ....[4]....
        /*046c*/ 	.word	0x0001dc50


	//   ....[5]....
        /*0470*/ 	.word	0x0001dd60


	//   ....[6]....
        /*0474*/ 	.word	0x0001ddc0


	//----- nvinfo : EIATTR_CTAIDZ_USED
	.align		4
.L_896:
        /*0478*/ 	.byte	0x01, 0x04
	.zero		2


	//----- nvinfo : EIATTR_MAX_THREADS
	.align		4
        /*047c*/ 	.byte	0x04, 0x05
        /*047e*/ 	.short	(.L_898 - .L_897)
.L_897:
        /*0480*/ 	.word	0x00000100
        /*0484*/ 	.word	0x00000001
        /*0488*/ 	.word	0x00000001


	//----- nvinfo : EIATTR_CRS_STACK_SIZE
	.align		4
.L_898:
        /*048c*/ 	.byte	0x04, 0x1e
        /*048e*/ 	.short	(.L_900 - .L_899)
.L_899:
        /*0490*/ 	.word	0x00000000
.L_900:


//--------------------- .nv.callgraph             --------------------------
	.section	.nv.callgraph,"",@"SHT_CUDA_CALLGRAPH"
	.align	4
	.sectionentsize	8
	.align		4
        /*0000*/ 	.word	0x00000000
	.align		4
        /*0004*/ 	.word	0xffffffff
	.align		4
        /*0008*/ 	.word	0x00000000
	.align		4
        /*000c*/ 	.word	0xfffffffe
	.align		4
        /*0010*/ 	.word	0x00000000
	.align		4
        /*0014*/ 	.word	0xfffffffd
	.align		4
        /*0018*/ 	.word	0x00000000
	.align		4
        /*001c*/ 	.word	0xfffffffc


//--------------------- .nv.rel.action            --------------------------
	.section	.nv.rel.action,"",@"SHT_CUDA_RELOCINFO"
	.align	8
	.sectionentsize	8
        /*0000*/ 	.byte	0x73, 0x00, 0x00, 0x00, 0x00, 0x00, 0x00, 0x00, 0x00, 0x00, 0x00, 0x11, 0x25, 0x00, 0x05, 0x36


//--------------------- .nv.constant4             --------------------------
	.section	.nv.constant4,"a",@progbits
	.align	8
	.align		8
.nv.constant4:
        /*0000*/ 	.dword	_ZN83_INTERNAL_f6033e6a_47_flash_fwd_hdim256_fp16_paged_softcapall_sm80_cu_f3e6f9ee_33364cuda3std3__45__cpo5beginE
	.align		8
        /*0008*/ 	.dword	_ZN83_INTERNAL_f6033e6a_47_flash_fwd_hdim256_fp16_paged_softcapall_sm80_cu_f3e6f9ee_33364cuda3std3__45__cpo3endE
	.align		8
        /*0010*/ 	.dword	_ZN83_INTERNAL_f6033e6a_47_flash_fwd_hdim256_fp16_paged_softcapall_sm80_cu_f3e6f9ee_33364cuda3std3__45__cpo6cbeginE
	.align		8
        /*0018*/ 	.dword	_ZN83_INTERNAL_f6033e6a_47_flash_fwd_hdim256_fp16_paged_softcapall_sm80_cu_f3e6f9ee_33364cuda3std3__45__cpo4cendE
	.align		8
        /*0020*/ 	.dword	_ZN83_INTERNAL_f6033e6a_47_flash_fwd_hdim256_fp16_paged_softcapall_sm80_cu_f3e6f9ee_33364cuda3std3__485_GLOBAL__N__f6033e6a_47_flash_fwd_hdim256_fp16_paged_softcapall_sm80_cu_f3e6f9ee_33366ignoreE
	.align		8
        /*0028*/ 	.dword	_ZN83_INTERNAL_f6033e6a_47_flash_fwd_hdim256_fp16_paged_softcapall_sm80_cu_f3e6f9ee_33364cuda3std3__419piecewise_constructE
	.align		8
        /*0030*/ 	.dword	_ZN83_INTERNAL_f6033e6a_47_flash_fwd_hdim256_fp16_paged_softcapall_sm80_cu_f3e6f9ee_33364cuda3std3__48in_placeE
	.align		8
        /*0038*/ 	.dword	_ZN83_INTERNAL_f6033e6a_47_flash_fwd_hdim256_fp16_paged_softcapall_sm80_cu_f3e6f9ee_33364cuda3std6ranges3__45__cpo4swapE
	.align		8
        /*0040*/ 	.dword	_ZN83_INTERNAL_f6033e6a_47_flash_fwd_hdim256_fp16_paged_softcapall_sm80_cu_f3e6f9ee_33364cuda3std6ranges3__45__cpo9iter_moveE
	.align		8
        /*0048*/ 	.dword	_ZN83_INTERNAL_f6033e6a_47_flash_fwd_hdim256_fp16_paged_softcapall_sm80_cu_f3e6f9ee_33364cute7productE
	.align		8
        /*0050*/ 	.dword	_ZN83_INTERNAL_f6033e6a_47_flash_fwd_hdim256_fp16_paged_softcapall_sm80_cu_f3e6f9ee_33364cute1_E


//--------------------- .nv.constant0._ZN7cutlass13device_kernelIN5flash19enable_sm80_to_sm89INS1_16FlashAttnFwdSm80INS1_25CollectiveMainloopFwdSm80ILi8ELi1ELb1EN4cute5tupleIJNS5_1CILi128EEENS7_ILi64EEENS7_ILi256EEEEEELi256ENS_6half_tEfNS_4arch4Sm80ELb0ELb0ELb1ELb0ELb1ELb0ELb1ELb0EEENS1_21CollectiveEpilogueFwdINS6_IJS8_SA_S9_EEENS6_IJNS7_ILi1EEESI_SI_EEESC_SE_Li256ELb0ELb1ELb0ELb0EEENS1_19SingleTileSchedulerILb0ELb0ELb1ELi128EEEEEEEEEvNT_6ParamsE --------------------------
	.section	.nv.constant0._ZN7cutlass13device_kernelIN5flash19enable_sm80_to_sm89INS1_16FlashAttnFwdSm80INS1_25CollectiveMainloopFwdSm80ILi8ELi1ELb1EN4cute5tupleIJNS5_1CILi128EEENS7_ILi64EEENS7_ILi256EEEEEELi256ENS_6half_tEfNS_4arch4Sm80ELb0ELb0ELb1ELb0ELb1ELb0ELb1ELb0EEENS1_21CollectiveEpilogueFwdINS6_IJS8_SA_S9_EEENS6_IJNS7_ILi1EEESI_SI_EEESC_SE_Li256ELb0ELb1ELb0ELb0EEENS1_19SingleTileSchedulerILb0ELb0ELb1ELi128EEEEEEEEEvNT_6ParamsE,"a",@progbits
	.sectionflags	@""
	.align	4
.nv.constant0._ZN7cutlass13device_kernelIN5flash19enable_sm80_to_sm89INS1_16FlashAttnFwdSm80INS1_25CollectiveMainloopFwdSm80ILi8ELi1ELb1EN4cute5tupleIJNS5_1CILi128EEENS7_ILi64EEENS7_ILi256EEEEEELi256ENS_6half_tEfNS_4arch4Sm80ELb0ELb0ELb1ELb0ELb1ELb0ELb1ELb0EEENS1_21CollectiveEpilogueFwdINS6_IJS8_SA_S9_EEENS6_IJNS7_ILi1EEESI_SI_EEESC_SE_Li256ELb0ELb1ELb0ELb0EEENS1_19SingleTileSchedulerILb0ELb0ELb1ELi128EEEEEEEEEvNT_6ParamsE:
	.zero		1400


//--------------------- .nv.constant0._ZN7cutlass13device_kernelIN5flash19enable_sm80_to_sm89INS1_16FlashAttnFwdSm80INS1_25CollectiveMainloopFwdSm80ILi8ELi1ELb1EN4cute5tupleIJNS5_1CILi128EEENS7_ILi64EEENS7_ILi256EEEEEELi256ENS_6half_tEfNS_4arch4Sm80ELb0ELb0ELb1ELb1ELb1ELb0ELb1ELb0EEENS1_21CollectiveEpilogueFwdINS6_IJS8_SA_S9_EEENS6_IJNS7_ILi1EEESI_SI_EEESC_SE_Li256ELb1ELb1ELb0ELb0EEENS1_19SingleTileSchedulerILb1ELb0ELb1ELi128EEEEEEEEEvNT_6ParamsE --------------------------
	.section	.nv.constant0._ZN7cutlass13device_kernelIN5flash19enable_sm80_to_sm89INS1_16FlashAttnFwdSm80INS1_25CollectiveMainloopFwdSm80ILi8ELi1ELb1EN4cute5tupleIJNS5_1CILi128EEENS7_ILi64EEENS7_ILi256EEEEEELi256ENS_6half_tEfNS_4arch4Sm80ELb0ELb0ELb1ELb1ELb1ELb0ELb1ELb0EEENS1_21CollectiveEpilogueFwdINS6_IJS8_SA_S9_EEENS6_IJNS7_ILi1EEESI_SI_EEESC_SE_Li256ELb1ELb1ELb0ELb0EEENS1_19SingleTileSchedulerILb1ELb0ELb1ELi128EEEEEEEEEvNT_6ParamsE,"a",@progbits
	.sectionflags	@""
	.align	4
.nv.constant0._ZN7cutlass13device_kernelIN5flash19enable_sm80_to_sm89INS1_16FlashAttnFwdSm80INS1_25CollectiveMainloopFwdSm80ILi8ELi1ELb1EN4cute5tupleIJNS5_1CILi128EEENS7_ILi64EEENS7_ILi256EEEEEELi256ENS_6half_tEfNS_4arch4Sm80ELb0ELb0ELb1ELb1ELb1ELb0ELb1ELb0EEENS1_21CollectiveEpilogueFwdINS6_IJS8_SA_S9_EEENS6_IJNS7_ILi1EEESI_SI_EEESC_SE_Li256ELb1ELb1ELb0ELb0EEENS1_19SingleTileSchedulerILb1ELb0ELb1ELi128EEEEEEEEEvNT_6ParamsE:
	.zero		1400


//--------------------- .nv.constant0._ZN7cutlass13device_kernelIN5flash19enable_sm80_to_sm89INS1_16FlashAttnFwdSm80INS1_25CollectiveMainloopFwdSm80ILi8ELi1ELb0EN4cute5tupleIJNS5_1CILi128EEENS7_ILi32EEENS7_ILi256EEEEEELi256ENS_6half_tEfNS_4arch4Sm80ELb0ELb0ELb1ELb1ELb1ELb1ELb1ELb0EEENS1_21CollectiveEpilogueFwdINS6_IJS8_SA_S9_EEENS6_IJNS7_ILi1EEESI_SI_EEESC_SE_Li256ELb1ELb1ELb0ELb0EEENS1_19SingleTileSchedulerILb1ELb0ELb1ELi128EEEEEEEEEvNT_6ParamsE --------------------------
	.section	.nv.constant0._ZN7cutlass13device_kernelIN5flash19enable_sm80_to_sm89INS1_16FlashAttnFwdSm80INS1_25CollectiveMainloopFwdSm80ILi8ELi1ELb0EN4cute5tupleIJNS5_1CILi128EEENS7_ILi32EEENS7_ILi256EEEEEELi256ENS_6half_tEfNS_4arch4Sm80ELb0ELb0ELb1ELb1ELb1ELb1ELb1ELb0EEENS1_21CollectiveEpilogueFwdINS6_IJS8_SA_S9_EEENS6_IJNS7_ILi1EEESI_SI_EEESC_SE_Li256ELb1ELb1ELb0ELb0EEENS1_19SingleTileSchedulerILb1ELb0ELb1ELi128EEEEEEEEEvNT_6ParamsE,"a",@progbits
	.sectionflags	@""
	.align	4
.nv.constant0._ZN7cutlass13device_kernelIN5flash19enable_sm80_to_sm89INS1_16FlashAttnFwdSm80INS1_25CollectiveMainloopFwdSm80ILi8ELi1ELb0EN4cute5tupleIJNS5_1CILi128EEENS7_ILi32EEENS7_ILi256EEEEEELi256ENS_6half_tEfNS_4arch4Sm80ELb0ELb0ELb1ELb1ELb1ELb1ELb1ELb0EEENS1_21CollectiveEpilogueFwdINS6_IJS8_SA_S9_EEENS6_IJNS7_ILi1EEESI_SI_EEESC_SE_Li256ELb1ELb1ELb0ELb0EEENS1_19SingleTileSchedulerILb1ELb0ELb1ELi128EEEEEEEEEvNT_6ParamsE:
	.zero		1400


//--------------------- .nv.constant0._ZN7cutlass13device_kernelIN5flash19enable_sm80_to_sm89INS1_16FlashAttnFwdSm80INS1_25CollectiveMainloopFwdSm80ILi8ELi1ELb1EN4cute5tupleIJNS5_1CILi128EEENS7_ILi48EEENS7_ILi256EEEEEELi256ENS_6half_tEfNS_4arch4Sm80ELb0ELb1ELb1ELb0ELb1ELb0ELb1ELb0EEENS1_21CollectiveEpilogueFwdINS6_IJS8_SA_S9_EEENS6_IJNS7_ILi1EEESI_SI_EEESC_SE_Li256ELb0ELb1ELb0ELb0EEENS1_19SingleTileSchedulerILb0ELb0ELb1ELi128EEEEEEEEEvNT_6ParamsE --------------------------
	.section	.nv.constant0._ZN7cutlass13device_kernelIN5flash19enable_sm80_to_sm89INS1_16FlashAttnFwdSm80INS1_25CollectiveMainloopFwdSm80ILi8ELi1ELb1EN4cute5tupleIJNS5_1CILi128EEENS7_ILi48EEENS7_ILi256EEEEEELi256ENS_6half_tEfNS_4arch4Sm80ELb0ELb1ELb1ELb0ELb1ELb0ELb1ELb0EEENS1_21CollectiveEpilogueFwdINS6_IJS8_SA_S9_EEENS6_IJNS7_ILi1EEESI_SI_EEESC_SE_Li256ELb0ELb1ELb0ELb0EEENS1_19SingleTileSchedulerILb0ELb0ELb1ELi128EEEEEEEEEvNT_6ParamsE,"a",@progbits
	.sectionflags	@""
	.align	4
.nv.constant0._ZN7cutlass13device_kernelIN5flash19enable_sm80_to_sm89INS1_16FlashAttnFwdSm80INS1_25CollectiveMainloopFwdSm80ILi8ELi1ELb1EN4cute5tupleIJNS5_1CILi128EEENS7_ILi48EEENS7_ILi256EEEEEELi256ENS_6half_tEfNS_4arch4Sm80ELb0ELb1ELb1ELb0ELb1ELb0ELb1ELb0EEENS1_21CollectiveEpilogueFwdINS6_IJS8_SA_S9_EEENS6_IJNS7_ILi1EEESI_SI_EEESC_SE_Li256ELb0ELb1ELb0ELb0EEENS1_19SingleTileSchedulerILb0ELb0ELb1ELi128EEEEEEEEEvNT_6ParamsE:
	.zero		1400


//--------------------- .nv.constant0._ZN7cutlass13device_kernelIN5flash19enable_sm80_to_sm89INS1_16FlashAttnFwdSm80INS1_25CollectiveMainloopFwdSm80ILi8ELi1ELb1EN4cute5tupleIJNS5_1CILi128EEENS7_ILi48EEENS7_ILi256EEEEEELi256ENS_6half_tEfNS_4arch4Sm80ELb0ELb1ELb1ELb1ELb1ELb0ELb1ELb0EEENS1_21CollectiveEpilogueFwdINS6_IJS8_SA_S9_EEENS6_IJNS7_ILi1EEESI_SI_EEESC_SE_Li256ELb1ELb1ELb0ELb0EEENS1_19SingleTileSchedulerILb1ELb0ELb1ELi128EEEEEEEEEvNT_6ParamsE --------------------------
	.section	.nv.constant0._ZN7cutlass13device_kernelIN5flash19enable_sm80_to_sm89INS1_16FlashAttnFwdSm80INS1_25CollectiveMainloopFwdSm80ILi8ELi1ELb1EN4cute5tupleIJNS5_1CILi128EEENS7_ILi48EEENS7_ILi256EEEEEELi256ENS_6half_tEfNS_4arch4Sm80ELb0ELb1ELb1ELb1ELb1ELb0ELb1ELb0EEENS1_21CollectiveEpilogueFwdINS6_IJS8_SA_S9_EEENS6_IJNS7_ILi1EEESI_SI_EEESC_SE_Li256ELb1ELb1ELb0ELb0EEENS1_19SingleTileSchedulerILb1ELb0ELb1ELi128EEEEEEEEEvNT_6ParamsE,"a",@progbits
	.sectionflags	@""
	.align	4
.nv.constant0._ZN7cutlass13device_kernelIN5flash19enable_sm80_to_sm89INS1_16FlashAttnFwdSm80INS1_25CollectiveMainloopFwdSm80ILi8ELi1ELb1EN4cute5tupleIJNS5_1CILi128EEENS7_ILi48EEENS7_ILi256EEEEEELi256ENS_6half_tEfNS_4arch4Sm80ELb0ELb1ELb1ELb1ELb1ELb0ELb1ELb0EEENS1_21CollectiveEpilogueFwdINS6_IJS8_SA_S9_EEENS6_IJNS7_ILi1EEESI_SI_EEESC_SE_Li256ELb1ELb1ELb0ELb0EEENS1_19SingleTileSchedulerILb1ELb0ELb1ELi128EEEEEEEEEvNT_6ParamsE:
	.zero		1400


//--------------------- .nv.constant0._ZN7cutlass13device_kernelIN5flash19enable_sm80_to_sm89INS1_16FlashAttnFwdSm80INS1_25CollectiveMainloopFwdSm80ILi8ELi1ELb0EN4cute5tupleIJNS5_1CILi128EEENS7_ILi32EEENS7_ILi256EEEEEELi256ENS_6half_tEfNS_4arch4Sm80ELb0ELb1ELb1ELb1ELb1ELb1ELb1ELb0EEENS1_21CollectiveEpilogueFwdINS6_IJS8_SA_S9_EEENS6_IJNS7_ILi1EEESI_SI_EEESC_SE_Li256ELb1ELb1ELb0ELb0EEENS1_19SingleTileSchedulerILb1ELb0ELb1ELi128EEEEEEEEEvNT_6ParamsE --------------------------
	.section	.nv.constant0._ZN7cutlass13device_kernelIN5flash19enable_sm80_to_sm89INS1_16FlashAttnFwdSm80INS1_25CollectiveMainloopFwdSm80ILi8ELi1ELb0EN4cute5tupleIJNS5_1CILi128EEENS7_ILi32EEENS7_ILi256EEEEEELi256ENS_6half_tEfNS_4arch4Sm80ELb0ELb1ELb1ELb1ELb1ELb1ELb1ELb0EEENS1_21CollectiveEpilogueFwdINS6_IJS8_SA_S9_EEENS6_IJNS7_ILi1EEESI_SI_EEESC_SE_Li256ELb1ELb1ELb0ELb0EEENS1_19SingleTileSchedulerILb1ELb0ELb1ELi128EEEEEEEEEvNT_6ParamsE,"a",@progbits
	.sectionflags	@""
	.align	4
.nv.constant0._ZN7cutlass13device_kernelIN5flash19enable_sm80_to_sm89INS1_16FlashAttnFwdSm80INS1_25CollectiveMainloopFwdSm80ILi8ELi1ELb0EN4cute5tupleIJNS5_1CILi128EEENS7_ILi32EEENS7_ILi256EEEEEELi256ENS_6half_tEfNS_4arch4Sm80ELb0ELb1ELb1ELb1ELb1ELb1ELb1ELb0EEENS1_21CollectiveEpilogueFwdINS6_IJS8_SA_S9_EEENS6_IJNS7_ILi1EEESI_SI_EEESC_SE_Li256ELb1ELb1ELb0ELb0EEENS1_19SingleTileSchedulerILb1ELb0ELb1ELi128EEEEEEEEEvNT_6ParamsE:
	.zero		1400


//--------------------- .nv.constant0._ZN7cutlass13device_kernelIN5flash19enable_sm80_to_sm89INS1_16FlashAttnFwdSm80INS1_25CollectiveMainloopFwdSm80ILi8ELi1ELb1EN4cute5tupleIJNS5_1CILi128EEENS7_ILi64EEENS7_ILi256EEEEEELi256ENS_6half_tEfNS_4arch4Sm80ELb1ELb0ELb1ELb0ELb1ELb0ELb1ELb0EEENS1_21CollectiveEpilogueFwdINS6_IJS8_SA_S9_EEENS6_IJNS7_ILi1EEESI_SI_EEESC_SE_Li256ELb0ELb1ELb0ELb0EEENS1_30DynamicPersistentTileSchedulerILi256ELi256ELb0ELb1ELb0EEEEEEEEEvNT_6ParamsE --------------------------
	.section	.nv.constant0._ZN7cutlass13device_kernelIN5flash19enable_sm80_to_sm89INS1_16FlashAttnFwdSm80INS1_25CollectiveMainloopFwdSm80ILi8ELi1ELb1EN4cute5tupleIJNS5_1CILi128EEENS7_ILi64EEENS7_ILi256EEEEEELi256ENS_6half_tEfNS_4arch4Sm80ELb1ELb0ELb1ELb0ELb1ELb0ELb1ELb0EEENS1_21CollectiveEpilogueFwdINS6_IJS8_SA_S9_EEENS6_IJNS7_ILi1EEESI_SI_EEESC_SE_Li256ELb0ELb1ELb0ELb0EEENS1_30DynamicPersistentTileSchedulerILi256ELi256ELb0ELb1ELb0EEEEEEEEEvNT_6ParamsE,"a",@progbits
	.sectionflags	@""
	.align	4
.nv.constant0._ZN7cutlass13device_kernelIN5flash19enable_sm80_to_sm89INS1_16FlashAttnFwdSm80INS1_25CollectiveMainloopFwdSm80ILi8ELi1ELb1EN4cute5tupleIJNS5_1CILi128EEENS7_ILi64EEENS7_ILi256EEEEEELi256ENS_6half_tEfNS_4arch4Sm80ELb1ELb0ELb1ELb0ELb1ELb0ELb1ELb0EEENS1_21CollectiveEpilogueFwdINS6_IJS8_SA_S9_EEENS6_IJNS7_ILi1EEESI_SI_EEESC_SE_Li256ELb0ELb1ELb0ELb0EEENS1_30DynamicPersistentTileSchedulerILi256ELi256ELb0ELb1ELb0EEEEEEEEEvNT_6ParamsE:
	.zero		1416


//--------------------- .nv.constant0._ZN7cutlass13device_kernelIN5flash19enable_sm80_to_sm89INS1_16FlashAttnFwdSm80INS1_25CollectiveMainloopFwdSm80ILi8ELi1ELb1EN4cute5tupleIJNS5_1CILi128EEENS7_ILi64EEENS7_ILi256EEEEEELi256ENS_6half_tEfNS_4arch4Sm80ELb1ELb0ELb1ELb1ELb1ELb0ELb1ELb0EEENS1_21CollectiveEpilogueFwdINS6_IJS8_SA_S9_EEENS6_IJNS7_ILi1EEESI_SI_EEESC_SE_Li256ELb1ELb1ELb0ELb0EEENS1_19SingleTileSchedulerILb1ELb0ELb1ELi128EEEEEEEEEvNT_6ParamsE --------------------------
	.section	.nv.constant0._ZN7cutlass13device_kernelIN5flash19enable_sm80_to_sm89INS1_16FlashAttnFwdSm80INS1_25CollectiveMainloopFwdSm80ILi8ELi1ELb1EN4cute5tupleIJNS5_1CILi128EEENS7_ILi64EEENS7_ILi256EEEEEELi256ENS_6half_tEfNS_4arch4Sm80ELb1ELb0ELb1ELb1ELb1ELb0ELb1ELb0EEENS1_21CollectiveEpilogueFwdINS6_IJS8_SA_S9_EEENS6_IJNS7_ILi1EEESI_SI_EEESC_SE_Li256ELb1ELb1ELb0ELb0EEENS1_19SingleTileSchedulerILb1ELb0ELb1ELi128EEEEEEEEEvNT_6ParamsE,"a",@progbits
	.sectionflags	@""
	.align	4
.nv.constant0._ZN7cutlass13device_kernelIN5flash19enable_sm80_to_sm89INS1_16FlashAttnFwdSm80INS1_25CollectiveMainloopFwdSm80ILi8ELi1ELb1EN4cute5tupleIJNS5_1CILi128EEENS7_ILi64EEENS7_ILi256EEEEEELi256ENS_6half_tEfNS_4arch4Sm80ELb1ELb0ELb1ELb1ELb1ELb0ELb1ELb0EEENS1_21CollectiveEpilogueFwdINS6_IJS8_SA_S9_EEENS6_IJNS7_ILi1EEESI_SI_EEESC_SE_Li256ELb1ELb1ELb0ELb0EEENS1_19SingleTileSchedulerILb1ELb0ELb1ELi128EEEEEEEEEvNT_6ParamsE:
	.zero		1400


//--------------------- .nv.constant0._ZN7cutlass13device_kernelIN5flash19enable_sm80_to_sm89INS1_16FlashAttnFwdSm80INS1_25CollectiveMainloopFwdSm80ILi8ELi1ELb0EN4cute5tupleIJNS5_1CILi128EEENS7_ILi32EEENS7_ILi256EEEEEELi256ENS_6half_tEfNS_4arch4Sm80ELb1ELb0ELb1ELb1ELb1ELb1ELb1ELb0EEENS1_21CollectiveEpilogueFwdINS6_IJS8_SA_S9_EEENS6_IJNS7_ILi1EEESI_SI_EEESC_SE_Li256ELb1ELb1ELb0ELb0EEENS1_19SingleTileSchedulerILb1ELb0ELb1ELi128EEEEEEEEEvNT_6ParamsE --------------------------
	.section	.nv.constant0._ZN7cutlass13device_kernelIN5flash19enable_sm80_to_sm89INS1_16FlashAttnFwdSm80INS1_25CollectiveMainloopFwdSm80ILi8ELi1ELb0EN4cute5tupleIJNS5_1CILi128EEENS7_ILi32EEENS7_ILi256EEEEEELi256ENS_6half_tEfNS_4arch4Sm80ELb1ELb0ELb1ELb1ELb1ELb1ELb1ELb0EEENS1_21CollectiveEpilogueFwdINS6_IJS8_SA_S9_EEENS6_IJNS7_ILi1EEESI_SI_EEESC_SE_Li256ELb1ELb1ELb0ELb0EEENS1_19SingleTileSchedulerILb1ELb0ELb1ELi128EEEEEEEEEvNT_6ParamsE,"a",@progbits
	.sectionflags	@""
	.align	4
.nv.constant0._ZN7cutlass13device_kernelIN5flash19enable_sm80_to_sm89INS1_16FlashAttnFwdSm80INS1_25CollectiveMainloopFwdSm80ILi8ELi1ELb0EN4cute5tupleIJNS5_1CILi128EEENS7_ILi32EEENS7_ILi256EEEEEELi256ENS_6half_tEfNS_4arch4Sm80ELb1ELb0ELb1ELb1ELb1ELb1ELb1ELb0EEENS1_21CollectiveEpilogueFwdINS6_IJS8_SA_S9_EEENS6_IJNS7_ILi1EEESI_SI_EEESC_SE_Li256ELb1ELb1ELb0ELb0EEENS1_19SingleTileSchedulerILb1ELb0ELb1ELi128EEEEEEEEEvNT_6ParamsE:
	.zero		1400


//--------------------- .nv.constant0._ZN7cutlass13device_kernelIN5flash19enable_sm80_to_sm89INS1_16FlashAttnFwdSm80INS1_25CollectiveMainloopFwdSm80ILi8ELi1ELb0EN4cute5tupleIJNS5_1CILi128EEENS7_ILi96EEENS7_ILi256EEEEEELi256ENS_6half_tEfNS_4arch4Sm80ELb0ELb0ELb1ELb0ELb1ELb0ELb1ELb0EEENS1_21CollectiveEpilogueFwdINS6_IJS8_SA_S9_EEENS6_IJNS7_ILi1EEESI_SI_EEESC_SE_Li256ELb0ELb1ELb0ELb0EEENS1_19SingleTileSchedulerILb0ELb0ELb1ELi128EEEEEEEEEvNT_6ParamsE --------------------------
	.section	.nv.constant0._ZN7cutlass13device_kernelIN5flash19enable_sm80_to_sm89INS1_16FlashAttnFwdSm80INS1_25CollectiveMainloopFwdSm80ILi8ELi1ELb0EN4cute5tupleIJNS5_1CILi128EEENS7_ILi96EEENS7_ILi256EEEEEELi256ENS_6half_tEfNS_4arch4Sm80ELb0ELb0ELb1ELb0ELb1ELb0ELb1ELb0EEENS1_21CollectiveEpilogueFwdINS6_IJS8_SA_S9_EEENS6_IJNS7_ILi1EEESI_SI_EEESC_SE_Li256ELb0ELb1ELb0ELb0EEENS1_19SingleTileSchedulerILb0ELb0ELb1ELi128EEEEEEEEEvNT_6ParamsE,"a",@progbits
	.sectionflags	@""
	.align	4
.nv.constant0._ZN7cutlass13device_kernelIN5flash19enable_sm80_to_sm89INS1_16FlashAttnFwdSm80INS1_25CollectiveMainloopFwdSm80ILi8ELi1ELb0EN4cute5tupleIJNS5_1CILi128EEENS7_ILi96EEENS7_ILi256EEEEEELi256ENS_6half_tEfNS_4arch4Sm80ELb0ELb0ELb1ELb0ELb1ELb0ELb1ELb0EEENS1_21CollectiveEpilogueFwdINS6_IJS8_SA_S9_EEENS6_IJNS7_ILi1EEESI_SI_EEESC_SE_Li256ELb0ELb1ELb0ELb0EEENS1_19SingleTileSchedulerILb0ELb0ELb1ELi128EEEEEEEEEvNT_6ParamsE:
	.zero		1400


//--------------------- .nv.constant0._ZN7cutlass13device_kernelIN5flash19enable_sm80_to_sm89INS1_16FlashAttnFwdSm80INS1_25CollectiveMainloopFwdSm80ILi8ELi1ELb0EN4cute5tupleIJNS5_1CILi128EEENS7_ILi96EEENS7_ILi256EEEEEELi256ENS_6half_tEfNS_4arch4Sm80ELb0ELb0ELb1ELb1ELb1ELb0ELb1ELb0EEENS1_21CollectiveEpilogueFwdINS6_IJS8_SA_S9_EEENS6_IJNS7_ILi1EEESI_SI_EEESC_SE_Li256ELb1ELb1ELb0ELb0EEENS1_19SingleTileSchedulerILb1ELb0ELb1ELi128EEEEEEEEEvNT_6ParamsE --------------------------
	.section	.nv.constant0._ZN7cutlass13device_kernelIN5flash19enable_sm80_to_sm89INS1_16FlashAttnFwdSm80INS1_25CollectiveMainloopFwdSm80ILi8ELi1ELb0EN4cute5tupleIJNS5_1CILi128EEENS7_ILi96EEENS7_ILi256EEEEEELi256ENS_6half_tEfNS_4arch4Sm80ELb0ELb0ELb1ELb1ELb1ELb0ELb1ELb0EEENS1_21CollectiveEpilogueFwdINS6_IJS8_SA_S9_EEENS6_IJNS7_ILi1EEESI_SI_EEESC_SE_Li256ELb1ELb1ELb0ELb0EEENS1_19SingleTileSchedulerILb1ELb0ELb1ELi128EEEEEEEEEvNT_6ParamsE,"a",@progbits
	.sectionflags	@""
	.align	4
.nv.constant0._ZN7cutlass13device_kernelIN5flash19enable_sm80_to_sm89INS1_16FlashAttnFwdSm80INS1_25CollectiveMainloopFwdSm80ILi8ELi1ELb0EN4cute5tupleIJNS5_1CILi128EEENS7_ILi96EEENS7_ILi256EEEEEELi256ENS_6half_tEfNS_4arch4Sm80ELb0ELb0ELb1ELb1ELb1ELb0ELb1ELb0EEENS1_21CollectiveEpilogueFwdINS6_IJS8_SA_S9_EEENS6_IJNS7_ILi1EEESI_SI_EEESC_SE_Li256ELb1ELb1ELb0ELb0EEENS1_19SingleTileSchedulerILb1ELb0ELb1ELi128EEEEEEEEEvNT_6ParamsE:
	.zero		1400


//--------------------- .nv.constant0._ZN7cutlass13device_kernelIN5flash19enable_sm80_to_sm89INS1_16FlashAttnFwdSm80INS1_25CollectiveMainloopFwdSm80ILi8ELi1ELb0EN4cute5tupleIJNS5_1CILi128EEENS7_ILi48EEENS7_ILi256EEEEEELi256ENS_6half_tEfNS_4arch4Sm80ELb0ELb0ELb1ELb1ELb1ELb1ELb1ELb0EEENS1_21CollectiveEpilogueFwdINS6_IJS8_SA_S9_EEENS6_IJNS7_ILi1EEESI_SI_EEESC_SE_Li256ELb1ELb1ELb0ELb0EEENS1_19SingleTileSchedulerILb1ELb0ELb1ELi128EEEEEEEEEvNT_6ParamsE --------------------------
	.section	.nv.constant0._ZN7cutlass13device_kernelIN5flash19enable_sm80_to_sm89INS1_16FlashAttnFwdSm80INS1_25CollectiveMainloopFwdSm80ILi8ELi1ELb0EN4cute5tupleIJNS5_1CILi128EEENS7_ILi48EEENS7_ILi256EEEEEELi256ENS_6half_tEfNS_4arch4Sm80ELb0ELb0ELb1ELb1ELb1ELb1ELb1ELb0EEENS1_21CollectiveEpilogueFwdINS6_IJS8_SA_S9_EEENS6_IJNS7_ILi1EEESI_SI_EEESC_SE_Li256ELb1ELb1ELb0ELb0EEENS1_19SingleTileSchedulerILb1ELb0ELb1ELi128EEEEEEEEEvNT_6ParamsE,"a",@progbits
	.sectionflags	@""
	.align	4
.nv.constant0._ZN7cutlass13device_kernelIN5flash19enable_sm80_to_sm89INS1_16FlashAttnFwdSm80INS1_25CollectiveMainloopFwdSm80ILi8ELi1ELb0EN4cute5tupleIJNS5_1CILi128EEENS7_ILi48EEENS7_ILi256EEEEEELi256ENS_6half_tEfNS_4arch4Sm80ELb0ELb0ELb1ELb1ELb1ELb1ELb1ELb0EEENS1_21CollectiveEpilogueFwdINS6_IJS8_SA_S9_EEENS6_IJNS7_ILi1EEESI_SI_EEESC_SE_Li256ELb1ELb1ELb0ELb0EEENS1_19SingleTileSchedulerILb1ELb0ELb1ELi128EEEEEEEEEvNT_6ParamsE:
	.zero		1400


//--------------------- .nv.constant0._ZN7cutlass13device_kernelIN5flash19enable_sm80_to_sm89INS1_16FlashAttnFwdSm80INS1_25CollectiveMainloopFwdSm80ILi8ELi1ELb0EN4cute5tupleIJNS5_1CILi128EEENS7_ILi64EEENS7_ILi256EEEEEELi256ENS_6half_tEfNS_4arch4Sm80ELb0ELb1ELb1ELb0ELb1ELb0ELb1ELb0EEENS1_21CollectiveEpilogueFwdINS6_IJS8_SA_S9_EEENS6_IJNS7_ILi1EEESI_SI_EEESC_SE_Li256ELb0ELb1ELb0ELb0EEENS1_19SingleTileSchedulerILb0ELb0ELb1ELi128EEEEEEEEEvNT_6ParamsE --------------------------
	.section	.nv.constant0._ZN7cutlass13device_kernelIN5flash19enable_sm80_to_sm89INS1_16FlashAttnFwdSm80INS1_25CollectiveMainloopFwdSm80ILi8ELi1ELb0EN4cute5tupleIJNS5_1CILi128EEENS7_ILi64EEENS7_ILi256EEEEEELi256ENS_6half_tEfNS_4arch4Sm80ELb0ELb1ELb1ELb0ELb1ELb0ELb1ELb0EEENS1_21CollectiveEpilogueFwdINS6_IJS8_SA_S9_EEENS6_IJNS7_ILi1EEESI_SI_EEESC_SE_Li256ELb0ELb1ELb0ELb0EEENS1_19SingleTileSchedulerILb0ELb0ELb1ELi128EEEEEEEEEvNT_6ParamsE,"a",@progbits
	.sectionflags	@""
	.align	4
.nv.constant0._ZN7cutlass13device_kernelIN5flash19enable_sm80_to_sm89INS1_16FlashAttnFwdSm80INS1_25CollectiveMainloopFwdSm80ILi8ELi1ELb0EN4cute5tupleIJNS5_1CILi128EEENS7_ILi64EEENS7_ILi256EEEEEELi256ENS_6half_tEfNS_4arch4Sm80ELb0ELb1ELb1ELb0ELb1ELb0ELb1ELb0EEENS1_21CollectiveEpilogueFwdINS6_IJS8_SA_S9_EEENS6_IJNS7_ILi1EEESI_SI_EEESC_SE_Li256ELb0ELb1ELb0ELb0EEENS1_19SingleTileSchedulerILb0ELb0ELb1ELi128EEEEEEEEEvNT_6ParamsE:
	.zero		1400


//--------------------- .nv.constant0._ZN7cutlass13device_kernelIN5flash19enable_sm80_to_sm89INS1_16FlashAttnFwdSm80INS1_25CollectiveMainloopFwdSm80ILi8ELi1ELb0EN4cute5tupleIJNS5_1CILi128EEENS7_ILi64EEENS7_ILi256EEEEEELi256ENS_6half_tEfNS_4arch4Sm80ELb0ELb1ELb1ELb1ELb1ELb0ELb1ELb0EEENS1_21CollectiveEpilogueFwdINS6_IJS8_SA_S9_EEENS6_IJNS7_ILi1EEESI_SI_EEESC_SE_Li256ELb1ELb1ELb0ELb0EEENS1_19SingleTileSchedulerILb1ELb0ELb1ELi128EEEEEEEEEvNT_6ParamsE --------------------------
	.section	.nv.constant0._ZN7cutlass13device_kernelIN5flash19enable_sm80_to_sm89INS1_16FlashAttnFwdSm80INS1_25CollectiveMainloopFwdSm80ILi8ELi1ELb0EN4cute5tupleIJNS5_1CILi128EEENS7_ILi64EEENS7_ILi256EEEEEELi256ENS_6half_tEfNS_4arch4Sm80ELb0ELb1ELb1ELb1ELb1ELb0ELb1ELb0EEENS1_21CollectiveEpilogueFwdINS6_IJS8_SA_S9_EEENS6_IJNS7_ILi1EEESI_SI_EEESC_SE_Li256ELb1ELb1ELb0ELb0EEENS1_19SingleTileSchedulerILb1ELb0ELb1ELi128EEEEEEEEEvNT_6ParamsE,"a",@progbits
	.sectionflags	@""
	.align	4
.nv.constant0._ZN7cutlass13device_kernelIN5flash19enable_sm80_to_sm89INS1_16FlashAttnFwdSm80INS1_25CollectiveMainloopFwdSm80ILi8ELi1ELb0EN4cute5tupleIJNS5_1CILi128EEENS7_ILi64EEENS7_ILi256EEEEEELi256ENS_6half_tEfNS_4arch4Sm80ELb0ELb1ELb1ELb1ELb1ELb0ELb1ELb0EEENS1_21CollectiveEpilogueFwdINS6_IJS8_SA_S9_EEENS6_IJNS7_ILi1EEESI_SI_EEESC_SE_Li256ELb1ELb1ELb0ELb0EEENS1_19SingleTileSchedulerILb1ELb0ELb1ELi128EEEEEEEEEvNT_6ParamsE:
	.zero		1400


//--------------------- .nv.constant0._ZN7cutlass13device_kernelIN5flash19enable_sm80_to_sm89INS1_16FlashAttnFwdSm80INS1_25CollectiveMainloopFwdSm80ILi8ELi1ELb0EN4cute5tupleIJNS5_1CILi128EEENS7_ILi48EEENS7_ILi256EEEEEELi256ENS_6half_tEfNS_4arch4Sm80ELb0ELb1ELb1ELb1ELb1ELb1ELb1ELb0EEENS1_21CollectiveEpilogueFwdINS6_IJS8_SA_S9_EEENS6_IJNS7_ILi1EEESI_SI_EEESC_SE_Li256ELb1ELb1ELb0ELb0EEENS1_19SingleTileSchedulerILb1ELb0ELb1ELi128EEEEEEEEEvNT_6ParamsE --------------------------
	.section	.nv.constant0._ZN7cutlass13device_kernelIN5flash19enable_sm80_to_sm89INS1_16FlashAttnFwdSm80INS1_25CollectiveMainloopFwdSm80ILi8ELi1ELb0EN4cute5tupleIJNS5_1CILi128EEENS7_ILi48EEENS7_ILi256EEEEEELi256ENS_6half_tEfNS_4arch4Sm80ELb0ELb1ELb1ELb1ELb1ELb1ELb1ELb0EEENS1_21CollectiveEpilogueFwdINS6_IJS8_SA_S9_EEENS6_IJNS7_ILi1EEESI_SI_EEESC_SE_Li256ELb1ELb1ELb0ELb0EEENS1_19SingleTileSchedulerILb1ELb0ELb1ELi128EEEEEEEEEvNT_6ParamsE,"a",@progbits
	.sectionflags	@""
	.align	4
.nv.constant0._ZN7cutlass13device_kernelIN5flash19enable_sm80_to_sm89INS1_16FlashAttnFwdSm80INS1_25CollectiveMainloopFwdSm80ILi8ELi1ELb0EN4cute5tupleIJNS5_1CILi128EEENS7_ILi48EEENS7_ILi256EEEEEELi256ENS_6half_tEfNS_4arch4Sm80ELb0ELb1ELb1ELb1ELb1ELb1ELb1ELb0EEENS1_21CollectiveEpilogueFwdINS6_IJS8_SA_S9_EEENS6_IJNS7_ILi1EEESI_SI_EEESC_SE_Li256ELb1ELb1ELb0ELb0EEENS1_19SingleTileSchedulerILb1ELb0ELb1ELi128EEEEEEEEEvNT_6ParamsE:
	.zero		1400


//--------------------- .nv.constant0._ZN7cutlass13device_kernelIN5flash19enable_sm80_to_sm89INS1_16FlashAttnFwdSm80INS1_25CollectiveMainloopFwdSm80ILi8ELi1ELb0EN4cute5tupleIJNS5_1CILi128EEENS7_ILi96EEENS7_ILi256EEEEEELi256ENS_6half_tEfNS_4arch4Sm80ELb1ELb0ELb1ELb0ELb1ELb0ELb1ELb0EEENS1_21CollectiveEpilogueFwdINS6_IJS8_SA_S9_EEENS6_IJNS7_ILi1EEESI_SI_EEESC_SE_Li256ELb0ELb1ELb0ELb0EEENS1_30DynamicPersistentTileSchedulerILi256ELi256ELb0ELb1ELb0EEEEEEEEEvNT_6ParamsE --------------------------
	.section	.nv.constant0._ZN7cutlass13device_kernelIN5flash19enable_sm80_to_sm89INS1_16FlashAttnFwdSm80INS1_25CollectiveMainloopFwdSm80ILi8ELi1ELb0EN4cute5tupleIJNS5_1CILi128EEENS7_ILi96EEENS7_ILi256EEEEEELi256ENS_6half_tEfNS_4arch4Sm80ELb1ELb0ELb1ELb0ELb1ELb0ELb1ELb0EEENS1_21CollectiveEpilogueFwdINS6_IJS8_SA_S9_EEENS6_IJNS7_ILi1EEESI_SI_EEESC_SE_Li256ELb0ELb1ELb0ELb0EEENS1_30DynamicPersistentTileSchedulerILi256ELi256ELb0ELb1ELb0EEEEEEEEEvNT_6ParamsE,"a",@progbits
	.sectionflags	@""
	.align	4
.nv.constant0._ZN7cutlass13device_kernelIN5flash19enable_sm80_to_sm89INS1_16FlashAttnFwdSm80INS1_25CollectiveMainloopFwdSm80ILi8ELi1ELb0EN4cute5tupleIJNS5_1CILi128EEENS7_ILi96EEENS7_ILi256EEEEEELi256ENS_6half_tEfNS_4arch4Sm80ELb1ELb0ELb1ELb0ELb1ELb0ELb1ELb0EEENS1_21CollectiveEpilogueFwdINS6_IJS8_SA_S9_EEENS6_IJNS7_ILi1EEESI_SI_EEESC_SE_Li256ELb0ELb1ELb0ELb0EEENS1_30DynamicPersistentTileSchedulerILi256ELi256ELb0ELb1ELb0EEEEEEEEEvNT_6ParamsE:
	.zero		1416


//--------------------- .nv.constant0._ZN7cutlass13device_kernelIN5flash19enable_sm80_to_sm89INS1_16FlashAttnFwdSm80INS1_25CollectiveMainloopFwdSm80ILi8ELi1ELb0EN4cute5tupleIJNS5_1CILi128EEENS7_ILi96EEENS7_ILi256EEEEEELi256ENS_6half_tEfNS_4arch4Sm80ELb1ELb0ELb1ELb1ELb1ELb0ELb1ELb0EEENS1_21CollectiveEpilogueFwdINS6_IJS8_SA_S9_EEENS6_IJNS7_ILi1EEESI_SI_EEESC_SE_Li256ELb1ELb1ELb0ELb0EEENS1_19SingleTileSchedulerILb1ELb0ELb1ELi128EEEEEEEEEvNT_6ParamsE --------------------------
	.section	.nv.constant0._ZN7cutlass13device_kernelIN5flash19enable_sm80_to_sm89INS1_16FlashAttnFwdSm80INS1_25CollectiveMainloopFwdSm80ILi8ELi1ELb0EN4cute5tupleIJNS5_1CILi128EEENS7_ILi96EEENS7_ILi256EEEEEELi256ENS_6half_tEfNS_4arch4Sm80ELb1ELb0ELb1ELb1ELb1ELb0ELb1ELb0EEENS1_21CollectiveEpilogueFwdINS6_IJS8_SA_S9_EEENS6_IJNS7_ILi1EEESI_SI_EEESC_SE_Li256ELb1ELb1ELb0ELb0EEENS1_19SingleTileSchedulerILb1ELb0ELb1ELi128EEEEEEEEEvNT_6ParamsE,"a",@progbits
	.sectionflags	@""
	.align	4
.nv.constant0._ZN7cutlass13device_kernelIN5flash19enable_sm80_to_sm89INS1_16FlashAttnFwdSm80INS1_25CollectiveMainloopFwdSm80ILi8ELi1ELb0EN4cute5tupleIJNS5_1CILi128EEENS7_ILi96EEENS7_ILi256EEEEEELi256ENS_6half_tEfNS_4arch4Sm80ELb1ELb0ELb1ELb1ELb1ELb0ELb1ELb0EEENS1_21CollectiveEpilogueFwdINS6_IJS8_SA_S9_EEENS6_IJNS7_ILi1EEESI_SI_EEESC_SE_Li256ELb1ELb1ELb0ELb0EEENS1_19SingleTileSchedulerILb1ELb0ELb1ELi128EEEEEEEEEvNT_6ParamsE:
	.zero		1400


//--------------------- .nv.constant0._ZN7cutlass13device_kernelIN5flash19enable_sm80_to_sm89INS1_16FlashAttnFwdSm80INS1_25CollectiveMainloopFwdSm80ILi8ELi1ELb0EN4cute5tupleIJNS5_1CILi128EEENS7_ILi48EEENS7_ILi256EEEEEELi256ENS_6half_tEfNS_4arch4Sm80ELb1ELb0ELb1ELb1ELb1ELb1ELb1ELb0EEENS1_21CollectiveEpilogueFwdINS6_IJS8_SA_S9_EEENS6_IJNS7_ILi1EEESI_SI_EEESC_SE_Li256ELb1ELb1ELb0ELb0EEENS1_19SingleTileSchedulerILb1ELb0ELb1ELi128EEEEEEEEEvNT_6ParamsE --------------------------
	.section	.nv.constant0._ZN7cutlass13device_kernelIN5flash19enable_sm80_to_sm89INS1_16FlashAttnFwdSm80INS1_25CollectiveMainloopFwdSm80ILi8ELi1ELb0EN4cute5tupleIJNS5_1CILi128EEENS7_ILi48EEENS7_ILi256EEEEEELi256ENS_6half_tEfNS_4arch4Sm80ELb1ELb0ELb1ELb1ELb1ELb1ELb1ELb0EEENS1_21CollectiveEpilogueFwdINS6_IJS8_SA_S9_EEENS6_IJNS7_ILi1EEESI_SI_EEESC_SE_Li256ELb1ELb1ELb0ELb0EEENS1_19SingleTileSchedulerILb1ELb0ELb1ELi128EEEEEEEEEvNT_6ParamsE,"a",@progbits
	.sectionflags	@""
	.align	4
.nv.constant0._ZN7cutlass13device_kernelIN5flash19enable_sm80_to_sm89INS1_16FlashAttnFwdSm80INS1_25CollectiveMainloopFwdSm80ILi8ELi1ELb0EN4cute5tupleIJNS5_1CILi128EEENS7_ILi48EEENS7_ILi256EEEEEELi256ENS_6half_tEfNS_4arch4Sm80ELb1ELb0ELb1ELb1ELb1ELb1ELb1ELb0EEENS1_21CollectiveEpilogueFwdINS6_IJS8_SA_S9_EEENS6_IJNS7_ILi1EEESI_SI_EEESC_SE_Li256ELb1ELb1ELb0ELb0EEENS1_19SingleTileSchedulerILb1ELb0ELb1ELi128EEEEEEEEEvNT_6ParamsE:
	.zero		1400


//--------------------- .nv.constant0._ZN7cutlass13device_kernelIN5flash19enable_sm80_to_sm89INS1_16FlashAttnFwdSm80INS1_25CollectiveMainloopFwdSm80ILi8ELi1ELb1EN4cute5tupleIJNS5_1CILi128EEENS7_ILi64EEENS7_ILi256EEEEEELi256ENS_6half_tEfNS_4arch4Sm80ELb0ELb0ELb0ELb0ELb1ELb0ELb1ELb0EEENS1_21CollectiveEpilogueFwdINS6_IJS8_SA_S9_EEENS6_IJNS7_ILi1EEESI_SI_EEESC_SE_Li256ELb0ELb1ELb0ELb0EEENS1_19SingleTileSchedulerILb0ELb0ELb1ELi128EEEEEEEEEvNT_6ParamsE --------------------------
	.section	.nv.constant0._ZN7cutlass13device_kernelIN5flash19enable_sm80_to_sm89INS1_16FlashAttnFwdSm80INS1_25CollectiveMainloopFwdSm80ILi8ELi1ELb1EN4cute5tupleIJNS5_1CILi128EEENS7_ILi64EEENS7_ILi256EEEEEELi256ENS_6half_tEfNS_4arch4Sm80ELb0ELb0ELb0ELb0ELb1ELb0ELb1ELb0EEENS1_21CollectiveEpilogueFwdINS6_IJS8_SA_S9_EEENS6_IJNS7_ILi1EEESI_SI_EEESC_SE_Li256ELb0ELb1ELb0ELb0EEENS1_19SingleTileSchedulerILb0ELb0ELb1ELi128EEEEEEEEEvNT_6ParamsE,"a",@progbits
	.sectionflags	@""
	.align	4
.nv.constant0._ZN7cutlass13device_kernelIN5flash19enable_sm80_to_sm89INS1_16FlashAttnFwdSm80INS1_25CollectiveMainloopFwdSm80ILi8ELi1ELb1EN4cute5tupleIJNS5_1CILi128EEENS7_ILi64EEENS7_ILi256EEEEEELi256ENS_6half_tEfNS_4arch4Sm80ELb0ELb0ELb0ELb0ELb1ELb0ELb1ELb0EEENS1_21CollectiveEpilogueFwdINS6_IJS8_SA_S9_EEENS6_IJNS7_ILi1EEESI_SI_EEESC_SE_Li256ELb0ELb1ELb0ELb0EEENS1_19SingleTileSchedulerILb0ELb0ELb1ELi128EEEEEEEEEvNT_6ParamsE:
	.zero		1400


//--------------------- .nv.constant0._ZN7cutlass13device_kernelIN5flash19enable_sm80_to_sm89INS1_16FlashAttnFwdSm80INS1_25CollectiveMainloopFwdSm80ILi8ELi1ELb1EN4cute5tupleIJNS5_1CILi128EEENS7_ILi64EEENS7_ILi256EEEEEELi256ENS_6half_tEfNS_4arch4Sm80ELb0ELb0ELb0ELb1ELb1ELb0ELb1ELb0EEENS1_21CollectiveEpilogueFwdINS6_IJS8_SA_S9_EEENS6_IJNS7_ILi1EEESI_SI_EEESC_SE_Li256ELb1ELb1ELb0ELb0EEENS1_19SingleTileSchedulerILb1ELb0ELb1ELi128EEEEEEEEEvNT_6ParamsE --------------------------
	.section	.nv.constant0._ZN7cutlass13device_kernelIN5flash19enable_sm80_to_sm89INS1_16FlashAttnFwdSm80INS1_25CollectiveMainloopFwdSm80ILi8ELi1ELb1EN4cute5tupleIJNS5_1CILi128EEENS7_ILi64EEENS7_ILi256EEEEEELi256ENS_6half_tEfNS_4arch4Sm80ELb0ELb0ELb0ELb1ELb1ELb0ELb1ELb0EEENS1_21CollectiveEpilogueFwdINS6_IJS8_SA_S9_EEENS6_IJNS7_ILi1EEESI_SI_EEESC_SE_Li256ELb1ELb1ELb0ELb0EEENS1_19SingleTileSchedulerILb1ELb0ELb1ELi128EEEEEEEEEvNT_6ParamsE,"a",@progbits
	.sectionflags	@""
	.align	4
.nv.constant0._ZN7cutlass13device_kernelIN5flash19enable_sm80_to_sm89INS1_16FlashAttnFwdSm80INS1_25CollectiveMainloopFwdSm80ILi8ELi1ELb1EN4cute5tupleIJNS5_1CILi128EEENS7_ILi64EEENS7_ILi256EEEEEELi256ENS_6half_tEfNS_4arch4Sm80ELb0ELb0ELb0ELb1ELb1ELb0ELb1ELb0EEENS1_21CollectiveEpilogueFwdINS6_IJS8_SA_S9_EEENS6_IJNS7_ILi1EEESI_SI_EEESC_SE_Li256ELb1ELb1ELb0ELb0EEENS1_19SingleTileSchedulerILb1ELb0ELb1ELi128EEEEEEEEEvNT_6ParamsE:
	.zero		1400


//--------------------- .nv.constant0._ZN7cutlass13device_kernelIN5flash19enable_sm80_to_sm89INS1_16FlashAttnFwdSm80INS1_25CollectiveMainloopFwdSm80ILi8ELi1ELb0EN4cute5tupleIJNS5_1CILi128EEENS7_ILi32EEENS7_ILi256EEEEEELi256ENS_6half_tEfNS_4arch4Sm80ELb0ELb0ELb0ELb1ELb1ELb1ELb1ELb0EEENS1_21CollectiveEpilogueFwdINS6_IJS8_SA_S9_EEENS6_IJNS7_ILi1EEESI_SI_EEESC_SE_Li256ELb1ELb1ELb0ELb0EEENS1_19SingleTileSchedulerILb1ELb0ELb1ELi128EEEEEEEEEvNT_6ParamsE --------------------------
	.section	.nv.constant0._ZN7cutlass13device_kernelIN5flash19enable_sm80_to_sm89INS1_16FlashAttnFwdSm80INS1_25CollectiveMainloopFwdSm80ILi8ELi1ELb0EN4cute5tupleIJNS5_1CILi128EEENS7_ILi32EEENS7_ILi256EEEEEELi256ENS_6half_tEfNS_4arch4Sm80ELb0ELb0ELb0ELb1ELb1ELb1ELb1ELb0EEENS1_21CollectiveEpilogueFwdINS6_IJS8_SA_S9_EEENS6_IJNS7_ILi1EEESI_SI_EEESC_SE_Li256ELb1ELb1ELb0ELb0EEENS1_19SingleTileSchedulerILb1ELb0ELb1ELi128EEEEEEEEEvNT_6ParamsE,"a",@progbits
	.sectionflags	@""
	.align	4
.nv.constant0._ZN7cutlass13device_kernelIN5flash19enable_sm80_to_sm89INS1_16FlashAttnFwdSm80INS1_25CollectiveMainloopFwdSm80ILi8ELi1ELb0EN4cute5tupleIJNS5_1CILi128EEENS7_ILi32EEENS7_ILi256EEEEEELi256ENS_6half_tEfNS_4arch4Sm80ELb0ELb0ELb0ELb1ELb1ELb1ELb1ELb0EEENS1_21CollectiveEpilogueFwdINS6_IJS8_SA_S9_EEENS6_IJNS7_ILi1EEESI_SI_EEESC_SE_Li256ELb1ELb1ELb0ELb0EEENS1_19SingleTileSchedulerILb1ELb0ELb1ELi128EEEEEEEEEvNT_6ParamsE:
	.zero		1400


//--------------------- .nv.constant0._ZN7cutlass13device_kernelIN5flash19enable_sm80_to_sm89INS1_16FlashAttnFwdSm80INS1_25CollectiveMainloopFwdSm80ILi8ELi1ELb1EN4cute5tupleIJNS5_1CILi128EEENS7_ILi48EEENS7_ILi256EEEEEELi256ENS_6half_tEfNS_4arch4Sm80ELb0ELb1ELb0ELb0ELb1ELb0ELb1ELb0EEENS1_21CollectiveEpilogueFwdINS6_IJS8_SA_S9_EEENS6_IJNS7_ILi1EEESI_SI_EEESC_SE_Li256ELb0ELb1ELb0ELb0EEENS1_19SingleTileSchedulerILb0ELb0ELb1ELi128EEEEEEEEEvNT_6ParamsE --------------------------
	.section	.nv.constant0._ZN7cutlass13device_kernelIN5flash19enable_sm80_to_sm89INS1_16FlashAttnFwdSm80INS1_25CollectiveMainloopFwdSm80ILi8ELi1ELb1EN4cute5tupleIJNS5_1CILi128EEENS7_ILi48EEENS7_ILi256EEEEEELi256ENS_6half_tEfNS_4arch4Sm80ELb0ELb1ELb0ELb0ELb1ELb0ELb1ELb0EEENS1_21CollectiveEpilogueFwdINS6_IJS8_SA_S9_EEENS6_IJNS7_ILi1EEESI_SI_EEESC_SE_Li256ELb0ELb1ELb0ELb0EEENS1_19SingleTileSchedulerILb0ELb0ELb1ELi128EEEEEEEEEvNT_6ParamsE,"a",@progbits
	.sectionflags	@""
	.align	4
.nv.constant0._ZN7cutlass13device_kernelIN5flash19enable_sm80_to_sm89INS1_16FlashAttnFwdSm80INS1_25CollectiveMainloopFwdSm80ILi8ELi1ELb1EN4cute5tupleIJNS5_1CILi128EEENS7_ILi48EEENS7_ILi256EEEEEELi256ENS_6half_tEfNS_4arch4Sm80ELb0ELb1ELb0ELb0ELb1ELb0ELb1ELb0EEENS1_21CollectiveEpilogueFwdINS6_IJS8_SA_S9_EEENS6_IJNS7_ILi1EEESI_SI_EEESC_SE_Li256ELb0ELb1ELb0ELb0EEENS1_19SingleTileSchedulerILb0ELb0ELb1ELi128EEEEEEEEEvNT_6ParamsE:
	.zero		1400


//--------------------- .nv.constant0._ZN7cutlass13device_kernelIN5flash19enable_sm80_to_sm89INS1_16FlashAttnFwdSm80INS1_25CollectiveMainloopFwdSm80ILi8ELi1ELb1EN4cute5tupleIJNS5_1CILi128EEENS7_ILi48EEENS7_ILi256EEEEEELi256ENS_6half_tEfNS_4arch4Sm80ELb0ELb1ELb0ELb1ELb1ELb0ELb1ELb0EEENS1_21CollectiveEpilogueFwdINS6_IJS8_SA_S9_EEENS6_IJNS7_ILi1EEESI_SI_EEESC_SE_Li256ELb1ELb1ELb0ELb0EEENS1_19SingleTileSchedulerILb1ELb0ELb1ELi128EEEEEEEEEvNT_6ParamsE --------------------------
	.section	.nv.constant0._ZN7cutlass13device_kernelIN5flash19enable_sm80_to_sm89INS1_16FlashAttnFwdSm80INS1_25CollectiveMainloopFwdSm80ILi8ELi1ELb1EN4cute5tupleIJNS5_1CILi128EEENS7_ILi48EEENS7_ILi256EEEEEELi256ENS_6half_tEfNS_4arch4Sm80ELb0ELb1ELb0ELb1ELb1ELb0ELb1ELb0EEENS1_21CollectiveEpilogueFwdINS6_IJS8_SA_S9_EEENS6_IJNS7_ILi1EEESI_SI_EEESC_SE_Li256ELb1ELb1ELb0ELb0EEENS1_19SingleTileSchedulerILb1ELb0ELb1ELi128EEEEEEEEEvNT_6ParamsE,"a",@progbits
	.sectionflags	@""
	.align	4
.nv.constant0._ZN7cutlass13device_kernelIN5flash19enable_sm80_to_sm89INS1_16FlashAttnFwdSm80INS1_25CollectiveMainloopFwdSm80ILi8ELi1ELb1EN4cute5tupleIJNS5_1CILi128EEENS7_ILi48EEENS7_ILi256EEEEEELi256ENS_6half_tEfNS_4arch4Sm80ELb0ELb1ELb0ELb1ELb1ELb0ELb1ELb0EEENS1_21CollectiveEpilogueFwdINS6_IJS8_SA_S9_EEENS6_IJNS7_ILi1EEESI_SI_EEESC_SE_Li256ELb1ELb1ELb0ELb0EEENS1_19SingleTileSchedulerILb1ELb0ELb1ELi128EEEEEEEEEvNT_6ParamsE:
	.zero		1400


//--------------------- .nv.constant0._ZN7cutlass13device_kernelIN5flash19enable_sm80_to_sm89INS1_16FlashAttnFwdSm80INS1_25CollectiveMainloopFwdSm80ILi8ELi1ELb0EN4cute5tupleIJNS5_1CILi128EEENS7_ILi32EEENS7_ILi256EEEEEELi256ENS_6half_tEfNS_4arch4Sm80ELb0ELb1ELb0ELb1ELb1ELb1ELb1ELb0EEENS1_21CollectiveEpilogueFwdINS6_IJS8_SA_S9_EEENS6_IJNS7_ILi1EEESI_SI_EEESC_SE_Li256ELb1ELb1ELb0ELb0EEENS1_19SingleTileSchedulerILb1ELb0ELb1ELi128EEEEEEEEEvNT_6ParamsE --------------------------
	.section	.nv.constant0._ZN7cutlass13device_kernelIN5flash19enable_sm80_to_sm89INS1_16FlashAttnFwdSm80INS1_25CollectiveMainloopFwdSm80ILi8ELi1ELb0EN4cute5tupleIJNS5_1CILi128EEENS7_ILi32EEENS7_ILi256EEEEEELi256ENS_6half_tEfNS_4arch4Sm80ELb0ELb1ELb0ELb1ELb1ELb1ELb1ELb0EEENS1_21CollectiveEpilogueFwdINS6_IJS8_SA_S9_EEENS6_IJNS7_ILi1EEESI_SI_EEESC_SE_Li256ELb1ELb1ELb0ELb0EEENS1_19SingleTileSchedulerILb1ELb0ELb1ELi128EEEEEEEEEvNT_6ParamsE,"a",@progbits
	.sectionflags	@""
	.align	4
.nv.constant0._ZN7cutlass13device_kernelIN5flash19enable_sm80_to_sm89INS1_16FlashAttnFwdSm80INS1_25CollectiveMainloopFwdSm80ILi8ELi1ELb0EN4cute5tupleIJNS5_1CILi128EEENS7_ILi32EEENS7_ILi256EEEEEELi256ENS_6half_tEfNS_4arch4Sm80ELb0ELb1ELb0ELb1ELb1ELb1ELb1ELb0EEENS1_21CollectiveEpilogueFwdINS6_IJS8_SA_S9_EEENS6_IJNS7_ILi1EEESI_SI_EEESC_SE_Li256ELb1ELb1ELb0ELb0EEENS1_19SingleTileSchedulerILb1ELb0ELb1ELi128EEEEEEEEEvNT_6ParamsE:
	.zero		1400


//--------------------- .nv.constant0._ZN7cutlass13device_kernelIN5flash19enable_sm80_to_sm89INS1_16FlashAttnFwdSm80INS1_25CollectiveMainloopFwdSm80ILi8ELi1ELb1EN4cute5tupleIJNS5_1CILi128EEENS7_ILi64EEENS7_ILi256EEEEEELi256ENS_6half_tEfNS_4arch4Sm80ELb1ELb0ELb0ELb0ELb1ELb0ELb1ELb0EEENS1_21CollectiveEpilogueFwdINS6_IJS8_SA_S9_EEENS6_IJNS7_ILi1EEESI_SI_EEESC_SE_Li256ELb0ELb1ELb0ELb0EEENS1_30DynamicPersistentTileSchedulerILi256ELi256ELb0ELb1ELb0EEEEEEEEEvNT_6ParamsE --------------------------
	.section	.nv.constant0._ZN7cutlass13device_kernelIN5flash19enable_sm80_to_sm89INS1_16FlashAttnFwdSm80INS1_25CollectiveMainloopFwdSm80ILi8ELi1ELb1EN4cute5tupleIJNS5_1CILi128EEENS7_ILi64EEENS7_ILi256EEEEEELi256ENS_6half_tEfNS_4arch4Sm80ELb1ELb0ELb0ELb0ELb1ELb0ELb1ELb0EEENS1_21CollectiveEpilogueFwdINS6_IJS8_SA_S9_EEENS6_IJNS7_ILi1EEESI_SI_EEESC_SE_Li256ELb0ELb1ELb0ELb0EEENS1_30DynamicPersistentTileSchedulerILi256ELi256ELb0ELb1ELb0EEEEEEEEEvNT_6ParamsE,"a",@progbits
	.sectionflags	@""
	.align	4
.nv.constant0._ZN7cutlass13device_kernelIN5flash19enable_sm80_to_sm89INS1_16FlashAttnFwdSm80INS1_25CollectiveMainloopFwdSm80ILi8ELi1ELb1EN4cute5tupleIJNS5_1CILi128EEENS7_ILi64EEENS7_ILi256EEEEEELi256ENS_6half_tEfNS_4arch4Sm80ELb1ELb0ELb0ELb0ELb1ELb0ELb1ELb0EEENS1_21CollectiveEpilogueFwdINS6_IJS8_SA_S9_EEENS6_IJNS7_ILi1EEESI_SI_EEESC_SE_Li256ELb0ELb1ELb0ELb0EEENS1_30DynamicPersistentTileSchedulerILi256ELi256ELb0ELb1ELb0EEEEEEEEEvNT_6ParamsE:
	.zero		1416


//--------------------- .nv.constant0._ZN7cutlass13device_kernelIN5flash19enable_sm80_to_sm89INS1_16FlashAttnFwdSm80INS1_25CollectiveMainloopFwdSm80ILi8ELi1ELb1EN4cute5tupleIJNS5_1CILi128EEENS7_ILi64EEENS7_ILi256EEEEEELi256ENS_6half_tEfNS_4arch4Sm80ELb1ELb0ELb0ELb1ELb1ELb0ELb1ELb0EEENS1_21CollectiveEpilogueFwdINS6_IJS8_SA_S9_EEENS6_IJNS7_ILi1EEESI_SI_EEESC_SE_Li256ELb1ELb1ELb0ELb0EEENS1_19SingleTileSchedulerILb1ELb0ELb1ELi128EEEEEEEEEvNT_6ParamsE --------------------------
	.section	.nv.constant0._ZN7cutlass13device_kernelIN5flash19enable_sm80_to_sm89INS1_16FlashAttnFwdSm80INS1_25CollectiveMainloopFwdSm80ILi8ELi1ELb1EN4cute5tupleIJNS5_1CILi128EEENS7_ILi64EEENS7_ILi256EEEEEELi256ENS_6half_tEfNS_4arch4Sm80ELb1ELb0ELb0ELb1ELb1ELb0ELb1ELb0EEENS1_21CollectiveEpilogueFwdINS6_IJS8_SA_S9_EEENS6_IJNS7_ILi1EEESI_SI_EEESC_SE_Li256ELb1ELb1ELb0ELb0EEENS1_19SingleTileSchedulerILb1ELb0ELb1ELi128EEEEEEEEEvNT_6ParamsE,"a",@progbits
	.sectionflags	@""
	.align	4
.nv.constant0._ZN7cutlass13device_kernelIN5flash19enable_sm80_to_sm89INS1_16FlashAttnFwdSm80INS1_25CollectiveMainloopFwdSm80ILi8ELi1ELb1EN4cute5tupleIJNS5_1CILi128EEENS7_ILi64EEENS7_ILi256EEEEEELi256ENS_6half_tEfNS_4arch4Sm80ELb1ELb0ELb0ELb1ELb1ELb0ELb1ELb0EEENS1_21CollectiveEpilogueFwdINS6_IJS8_SA_S9_EEENS6_IJNS7_ILi1EEESI_SI_EEESC_SE_Li256ELb1ELb1ELb0ELb0EEENS1_19SingleTileSchedulerILb1ELb0ELb1ELi128EEEEEEEEEvNT_6ParamsE:
	.zero		1400


//--------------------- .nv.constant0._ZN7cutlass13device_kernelIN5flash19enable_sm80_to_sm89INS1_16FlashAttnFwdSm80INS1_25CollectiveMainloopFwdSm80ILi8ELi1ELb0EN4cute5tupleIJNS5_1CILi128EEENS7_ILi32EEENS7_ILi256EEEEEELi256ENS_6half_tEfNS_4arch4Sm80ELb1ELb0ELb0ELb1ELb1ELb1ELb1ELb0EEENS1_21CollectiveEpilogueFwdINS6_IJS8_SA_S9_EEENS6_IJNS7_ILi1EEESI_SI_EEESC_SE_Li256ELb1ELb1ELb0ELb0EEENS1_19SingleTileSchedulerILb1ELb0ELb1ELi128EEEEEEEEEvNT_6ParamsE --------------------------
	.section	.nv.constant0._ZN7cutlass13device_kernelIN5flash19enable_sm80_to_sm89INS1_16FlashAttnFwdSm80INS1_25CollectiveMainloopFwdSm80ILi8ELi1ELb0EN4cute5tupleIJNS5_1CILi128EEENS7_ILi32EEENS7_ILi256EEEEEELi256ENS_6half_tEfNS_4arch4Sm80ELb1ELb0ELb0ELb1ELb1ELb1ELb1ELb0EEENS1_21CollectiveEpilogueFwdINS6_IJS8_SA_S9_EEENS6_IJNS7_ILi1EEESI_SI_EEESC_SE_Li256ELb1ELb1ELb0ELb0EEENS1_19SingleTileSchedulerILb1ELb0ELb1ELi128EEEEEEEEEvNT_6ParamsE,"a",@progbits
	.sectionflags	@""
	.align	4
.nv.constant0._ZN7cutlass13device_kernelIN5flash19enable_sm80_to_sm89INS1_16FlashAttnFwdSm80INS1_25CollectiveMainloopFwdSm80ILi8ELi1ELb0EN4cute5tupleIJNS5_1CILi128EEENS7_ILi32EEENS7_ILi256EEEEEELi256ENS_6half_tEfNS_4arch4Sm80ELb1ELb0ELb0ELb1ELb1ELb1ELb1ELb0EEENS1_21CollectiveEpilogueFwdINS6_IJS8_SA_S9_EEENS6_IJNS7_ILi1EEESI_SI_EEESC_SE_Li256ELb1ELb1ELb0ELb0EEENS1_19SingleTileSchedulerILb1ELb0ELb1ELi128EEEEEEEEEvNT_6ParamsE:
	.zero		1400


//--------------------- .nv.constant0._ZN7cutlass13device_kernelIN5flash19enable_sm80_to_sm89INS1_16FlashAttnFwdSm80INS1_25CollectiveMainloopFwdSm80ILi8ELi1ELb0EN4cute5tupleIJNS5_1CILi128EEENS7_ILi96EEENS7_ILi256EEEEEELi256ENS_6half_tEfNS_4arch4Sm80ELb0ELb0ELb0ELb0ELb1ELb0ELb1ELb0EEENS1_21CollectiveEpilogueFwdINS6_IJS8_SA_S9_EEENS6_IJNS7_ILi1EEESI_SI_EEESC_SE_Li256ELb0ELb1ELb0ELb0EEENS1_19SingleTileSchedulerILb0ELb0ELb1ELi128EEEEEEEEEvNT_6ParamsE --------------------------
	.section	.nv.constant0._ZN7cutlass13device_kernelIN5flash19enable_sm80_to_sm89INS1_16FlashAttnFwdSm80INS1_25CollectiveMainloopFwdSm80ILi8ELi1ELb0EN4cute5tupleIJNS5_1CILi128EEENS7_ILi96EEENS7_ILi256EEEEEELi256ENS_6half_tEfNS_4arch4Sm80ELb0ELb0ELb0ELb0ELb1ELb0ELb1ELb0EEENS1_21CollectiveEpilogueFwdINS6_IJS8_SA_S9_EEENS6_IJNS7_ILi1EEESI_SI_EEESC_SE_Li256ELb0ELb1ELb0ELb0EEENS1_19SingleTileSchedulerILb0ELb0ELb1ELi128EEEEEEEEEvNT_6ParamsE,"a",@progbits
	.sectionflags	@""
	.align	4
.nv.constant0._ZN7cutlass13device_kernelIN5flash19enable_sm80_to_sm89INS1_16FlashAttnFwdSm80INS1_25CollectiveMainloopFwdSm80ILi8ELi1ELb0EN4cute5tupleIJNS5_1CILi128EEENS7_ILi96EEENS7_ILi256EEEEEELi256ENS_6half_tEfNS_4arch4Sm80ELb0ELb0ELb0ELb0ELb1ELb0ELb1ELb0EEENS1_21CollectiveEpilogueFwdINS6_IJS8_SA_S9_EEENS6_IJNS7_ILi1EEESI_SI_EEESC_SE_Li256ELb0ELb1ELb0ELb0EEENS1_19SingleTileSchedulerILb0ELb0ELb1ELi128EEEEEEEEEvNT_6ParamsE:
	.zero		1400


//--------------------- .nv.constant0._ZN7cutlass13device_kernelIN5flash19enable_sm80_to_sm89INS1_16FlashAttnFwdSm80INS1_25CollectiveMainloopFwdSm80ILi8ELi1ELb0EN4cute5tupleIJNS5_1CILi128EEENS7_ILi96EEENS7_ILi256EEEEEELi256ENS_6half_tEfNS_4arch4Sm80ELb0ELb0ELb0ELb1ELb1ELb0ELb1ELb0EEENS1_21CollectiveEpilogueFwdINS6_IJS8_SA_S9_EEENS6_IJNS7_ILi1EEESI_SI_EEESC_SE_Li256ELb1ELb1ELb0ELb0EEENS1_19SingleTileSchedulerILb1ELb0ELb1ELi128EEEEEEEEEvNT_6ParamsE --------------------------
	.section	.nv.constant0._ZN7cutlass13device_kernelIN5flash19enable_sm80_to_sm89INS1_16FlashAttnFwdSm80INS1_25CollectiveMainloopFwdSm80ILi8ELi1ELb0EN4cute5tupleIJNS5_1CILi128EEENS7_ILi96EEENS7_ILi256EEEEEELi256ENS_6half_tEfNS_4arch4Sm80ELb0ELb0ELb0ELb1ELb1ELb0ELb1ELb0EEENS1_21CollectiveEpilogueFwdINS6_IJS8_SA_S9_EEENS6_IJNS7_ILi1EEESI_SI_EEESC_SE_Li256ELb1ELb1ELb0ELb0EEENS1_19SingleTileSchedulerILb1ELb0ELb1ELi128EEEEEEEEEvNT_6ParamsE,"a",@progbits
	.sectionflags	@""
	.align	4
.nv.constant0._ZN7cutlass13device_kernelIN5flash19enable_sm80_to_sm89INS1_16FlashAttnFwdSm80INS1_25CollectiveMainloopFwdSm80ILi8ELi1ELb0EN4cute5tupleIJNS5_1CILi128EEENS7_ILi96EEENS7_ILi256EEEEEELi256ENS_6half_tEfNS_4arch4Sm80ELb0ELb0ELb0ELb1ELb1ELb0ELb1ELb0EEENS1_21CollectiveEpilogueFwdINS6_IJS8_SA_S9_EEENS6_IJNS7_ILi1EEESI_SI_EEESC_SE_Li256ELb1ELb1ELb0ELb0EEENS1_19SingleTileSchedulerILb1ELb0ELb1ELi128EEEEEEEEEvNT_6ParamsE:
	.zero		1400


//--------------------- .nv.constant0._ZN7cutlass13device_kernelIN5flash19enable_sm80_to_sm89INS1_16FlashAttnFwdSm80INS1_25CollectiveMainloopFwdSm80ILi8ELi1ELb0EN4cute5tupleIJNS5_1CILi128EEENS7_ILi48EEENS7_ILi256EEEEEELi256ENS_6half_tEfNS_4arch4Sm80ELb0ELb0ELb0ELb1ELb1ELb1ELb1ELb0EEENS1_21CollectiveEpilogueFwdINS6_IJS8_SA_S9_EEENS6_IJNS7_ILi1EEESI_SI_EEESC_SE_Li256ELb1ELb1ELb0ELb0EEENS1_19SingleTileSchedulerILb1ELb0ELb1ELi128EEEEEEEEEvNT_6ParamsE --------------------------
	.section	.nv.constant0._ZN7cutlass13device_kernelIN5flash19enable_sm80_to_sm89INS1_16FlashAttnFwdSm80INS1_25CollectiveMainloopFwdSm80ILi8ELi1ELb0EN4cute5tupleIJNS5_1CILi128EEENS7_ILi48EEENS7_ILi256EEEEEELi256ENS_6half_tEfNS_4arch4Sm80ELb0ELb0ELb0ELb1ELb1ELb1ELb1ELb0EEENS1_21CollectiveEpilogueFwdINS6_IJS8_SA_S9_EEENS6_IJNS7_ILi1EEESI_SI_EEESC_SE_Li256ELb1ELb1ELb0ELb0EEENS1_19SingleTileSchedulerILb1ELb0ELb1ELi128EEEEEEEEEvNT_6ParamsE,"a",@progbits
	.sectionflags	@""
	.align	4
.nv.constant0._ZN7cutlass13device_kernelIN5flash19enable_sm80_to_sm89INS1_16FlashAttnFwdSm80INS1_25CollectiveMainloopFwdSm80ILi8ELi1ELb0EN4cute5tupleIJNS5_1CILi128EEENS7_ILi48EEENS7_ILi256EEEEEELi256ENS_6half_tEfNS_4arch4Sm80ELb0ELb0ELb0ELb1ELb1ELb1ELb1ELb0EEENS1_21CollectiveEpilogueFwdINS6_IJS8_SA_S9_EEENS6_IJNS7_ILi1EEESI_SI_EEESC_SE_Li256ELb1ELb1ELb0ELb0EEENS1_19SingleTileSchedulerILb1ELb0ELb1ELi128EEEEEEEEEvNT_6ParamsE:
	.zero		1400


//--------------------- .nv.constant0._ZN7cutlass13device_kernelIN5flash19enable_sm80_to_sm89INS1_16FlashAttnFwdSm80INS1_25CollectiveMainloopFwdSm80ILi8ELi1ELb0EN4cute5tupleIJNS5_1CILi128EEENS7_ILi64EEENS7_ILi256EEEEEELi256ENS_6half_tEfNS_4arch4Sm80ELb0ELb1ELb0ELb0ELb1ELb0ELb1ELb0EEENS1_21CollectiveEpilogueFwdINS6_IJS8_SA_S9_EEENS6_IJNS7_ILi1EEESI_SI_EEESC_SE_Li256ELb0ELb1ELb0ELb0EEENS1_19SingleTileSchedulerILb0ELb0ELb1ELi128EEEEEEEEEvNT_6ParamsE --------------------------
	.section	.nv.constant0._ZN7cutlass13device_kernelIN5flash19enable_sm80_to_sm89INS1_16FlashAttnFwdSm80INS1_25CollectiveMainloopFwdSm80ILi8ELi1ELb0EN4cute5tupleIJNS5_1CILi128EEENS7_ILi64EEENS7_ILi256EEEEEELi256ENS_6half_tEfNS_4arch4Sm80ELb0ELb1ELb0ELb0ELb1ELb0ELb1ELb0EEENS1_21CollectiveEpilogueFwdINS6_IJS8_SA_S9_EEENS6_IJNS7_ILi1EEESI_SI_EEESC_SE_Li256ELb0ELb1ELb0ELb0EEENS1_19SingleTileSchedulerILb0ELb0ELb1ELi128EEEEEEEEEvNT_6ParamsE,"a",@progbits
	.sectionflags	@""
	.align	4
.nv.constant0._ZN7cutlass13device_kernelIN5flash19enable_sm80_to_sm89INS1_16FlashAttnFwdSm80INS1_25CollectiveMainloopFwdSm80ILi8ELi1ELb0EN4cute5tupleIJNS5_1CILi128EEENS7_ILi64EEENS7_ILi256EEEEEELi256ENS_6half_tEfNS_4arch4Sm80ELb0ELb1ELb0ELb0ELb1ELb0ELb1ELb0EEENS1_21CollectiveEpilogueFwdINS6_IJS8_SA_S9_EEENS6_IJNS7_ILi1EEESI_SI_EEESC_SE_Li256ELb0ELb1ELb0ELb0EEENS1_19SingleTileSchedulerILb0ELb0ELb1ELi128EEEEEEEEEvNT_6ParamsE:
	.zero		1400


//--------------------- .nv.constant0._ZN7cutlass13device_kernelIN5flash19enable_sm80_to_sm89INS1_16FlashAttnFwdSm80INS1_25CollectiveMainloopFwdSm80ILi8ELi1ELb0EN4cute5tupleIJNS5_1CILi128EEENS7_ILi64EEENS7_ILi256EEEEEELi256ENS_6half_tEfNS_4arch4Sm80ELb0ELb1ELb0ELb1ELb1ELb0ELb1ELb0EEENS1_21CollectiveEpilogueFwdINS6_IJS8_SA_S9_EEENS6_IJNS7_ILi1EEESI_SI_EEESC_SE_Li256ELb1ELb1ELb0ELb0EEENS1_19SingleTileSchedulerILb1ELb0ELb1ELi128EEEEEEEEEvNT_6ParamsE --------------------------
	.section	.nv.constant0._ZN7cutlass13device_kernelIN5flash19enable_sm80_to_sm89INS1_16FlashAttnFwdSm80INS1_25CollectiveMainloopFwdSm80ILi8ELi1ELb0EN4cute5tupleIJNS5_1CILi128EEENS7_ILi64EEENS7_ILi256EEEEEELi256ENS_6half_tEfNS_4arch4Sm80ELb0ELb1ELb0ELb1ELb1ELb0ELb1ELb0EEENS1_21CollectiveEpilogueFwdINS6_IJS8_SA_S9_EEENS6_IJNS7_ILi1EEESI_SI_EEESC_SE_Li256ELb1ELb1ELb0ELb0EEENS1_19SingleTileSchedulerILb1ELb0ELb1ELi128EEEEEEEEEvNT_6ParamsE,"a",@progbits
	.sectionflags	@""
	.align	4
.nv.constant0._ZN7cutlass13device_kernelIN5flash19enable_sm80_to_sm89INS1_16FlashAttnFwdSm80INS1_25CollectiveMainloopFwdSm80ILi8ELi1ELb0EN4cute5tupleIJNS5_1CILi128EEENS7_ILi64EEENS7_ILi256EEEEEELi256ENS_6half_tEfNS_4arch4Sm80ELb0ELb1ELb0ELb1ELb1ELb0ELb1ELb0EEENS1_21CollectiveEpilogueFwdINS6_IJS8_SA_S9_EEENS6_IJNS7_ILi1EEESI_SI_EEESC_SE_Li256ELb1ELb1ELb0ELb0EEENS1_19SingleTileSchedulerILb1ELb0ELb1ELi128EEEEEEEEEvNT_6ParamsE:
	.zero		1400


//--------------------- .nv.constant0._ZN7cutlass13device_kernelIN5flash19enable_sm80_to_sm89INS1_16FlashAttnFwdSm80INS1_25CollectiveMainloopFwdSm80ILi8ELi1ELb0EN4cute5tupleIJNS5_1CILi128EEENS7_ILi48EEENS7_ILi256EEEEEELi256ENS_6half_tEfNS_4arch4Sm80ELb0ELb1ELb0ELb1ELb1ELb1ELb1ELb0EEENS1_21CollectiveEpilogueFwdINS6_IJS8_SA_S9_EEENS6_IJNS7_ILi1EEESI_SI_EEESC_SE_Li256ELb1ELb1ELb0ELb0EEENS1_19SingleTileSchedulerILb1ELb0ELb1ELi128EEEEEEEEEvNT_6ParamsE --------------------------
	.section	.nv.constant0._ZN7cutlass13device_kernelIN5flash19enable_sm80_to_sm89INS1_16FlashAttnFwdSm80INS1_25CollectiveMainloopFwdSm80ILi8ELi1ELb0EN4cute5tupleIJNS5_1CILi128EEENS7_ILi48EEENS7_ILi256EEEEEELi256ENS_6half_tEfNS_4arch4Sm80ELb0ELb1ELb0ELb1ELb1ELb1ELb1ELb0EEENS1_21CollectiveEpilogueFwdINS6_IJS8_SA_S9_EEENS6_IJNS7_ILi1EEESI_SI_EEESC_SE_Li256ELb1ELb1ELb0ELb0EEENS1_19SingleTileSchedulerILb1ELb0ELb1ELi128EEEEEEEEEvNT_6ParamsE,"a",@progbits
	.sectionflags	@""
	.align	4
.nv.constant0._ZN7cutlass13device_kernelIN5flash19enable_sm80_to_sm89INS1_16FlashAttnFwdSm80INS1_25CollectiveMainloopFwdSm80ILi8ELi1ELb0EN4cute5tupleIJNS5_1CILi128EEENS7_ILi48EEENS7_ILi256EEEEEELi256ENS_6half_tEfNS_4arch4Sm80ELb0ELb1ELb0ELb1ELb1ELb1ELb1ELb0EEENS1_21CollectiveEpilogueFwdINS6_IJS8_SA_S9_EEENS6_IJNS7_ILi1EEESI_SI_EEESC_SE_Li256ELb1ELb1ELb0ELb0EEENS1_19SingleTileSchedulerILb1ELb0ELb1ELi128EEEEEEEEEvNT_6ParamsE:
	.zero		1400


//--------------------- .nv.constant0._ZN7cutlass13device_kernelIN5flash19enable_sm80_to_sm89INS1_16FlashAttnFwdSm80INS1_25CollectiveMainloopFwdSm80ILi8ELi1ELb0EN4cute5tupleIJNS5_1CILi128EEENS7_ILi96EEENS7_ILi256EEEEEELi256ENS_6half_tEfNS_4arch4Sm80ELb1ELb0ELb0ELb0ELb1ELb0ELb1ELb0EEENS1_21CollectiveEpilogueFwdINS6_IJS8_SA_S9_EEENS6_IJNS7_ILi1EEESI_SI_EEESC_SE_Li256ELb0ELb1ELb0ELb0EEENS1_30DynamicPersistentTileSchedulerILi256ELi256ELb0ELb1ELb0EEEEEEEEEvNT_6ParamsE --------------------------
	.section	.nv.constant0._ZN7cutlass13device_kernelIN5flash19enable_sm80_to_sm89INS1_16FlashAttnFwdSm80INS1_25CollectiveMainloopFwdSm80ILi8ELi1ELb0EN4cute5tupleIJNS5_1CILi128EEENS7_ILi96EEENS7_ILi256EEEEEELi256ENS_6half_tEfNS_4arch4Sm80ELb1ELb0ELb0ELb0ELb1ELb0ELb1ELb0EEENS1_21CollectiveEpilogueFwdINS6_IJS8_SA_S9_EEENS6_IJNS7_ILi1EEESI_SI_EEESC_SE_Li256ELb0ELb1ELb0ELb0EEENS1_30DynamicPersistentTileSchedulerILi256ELi256ELb0ELb1ELb0EEEEEEEEEvNT_6ParamsE,"a",@progbits
	.sectionflags	@""
	.align	4
.nv.constant0._ZN7cutlass13device_kernelIN5flash19enable_sm80_to_sm89INS1_16FlashAttnFwdSm80INS1_25CollectiveMainloopFwdSm80ILi8ELi1ELb0EN4cute5tupleIJNS5_1CILi128EEENS7_ILi96EEENS7_ILi256EEEEEELi256ENS_6half_tEfNS_4arch4Sm80ELb1ELb0ELb0ELb0ELb1ELb0ELb1ELb0EEENS1_21CollectiveEpilogueFwdINS6_IJS8_SA_S9_EEENS6_IJNS7_ILi1EEESI_SI_EEESC_SE_Li256ELb0ELb1ELb0ELb0EEENS1_30DynamicPersistentTileSchedulerILi256ELi256ELb0ELb1ELb0EEEEEEEEEvNT_6ParamsE:
	.zero		1416


//--------------------- .nv.constant0._ZN7cutlass13device_kernelIN5flash19enable_sm80_to_sm89INS1_16FlashAttnFwdSm80INS1_25CollectiveMainloopFwdSm80ILi8ELi1ELb0EN4cute5tupleIJNS5_1CILi128EEENS7_ILi96EEENS7_ILi256EEEEEELi256ENS_6half_tEfNS_4arch4Sm80ELb1ELb0ELb0ELb1ELb1ELb0ELb1ELb0EEENS1_21CollectiveEpilogueFwdINS6_IJS8_SA_S9_EEENS6_IJNS7_ILi1EEESI_SI_EEESC_SE_Li256ELb1ELb1ELb0ELb0EEENS1_19SingleTileSchedulerILb1ELb0ELb1ELi128EEEEEEEEEvNT_6ParamsE --------------------------
	.section	.nv.constant0._ZN7cutlass13device_kernelIN5flash19enable_sm80_to_sm89INS1_16FlashAttnFwdSm80INS1_25CollectiveMainloopFwdSm80ILi8ELi1ELb0EN4cute5tupleIJNS5_1CILi128EEENS7_ILi96EEENS7_ILi256EEEEEELi256ENS_6half_tEfNS_4arch4Sm80ELb1ELb0ELb0ELb1ELb1ELb0ELb1ELb0EEENS1_21CollectiveEpilogueFwdINS6_IJS8_SA_S9_EEENS6_IJNS7_ILi1EEESI_SI_EEESC_SE_Li256ELb1ELb1ELb0ELb0EEENS1_19SingleTileSchedulerILb1ELb0ELb1ELi128EEEEEEEEEvNT_6ParamsE,"a",@progbits
	.sectionflags	@""
	.align	4
.nv.constant0._ZN7cutlass13device_kernelIN5flash19enable_sm80_to_sm89INS1_16FlashAttnFwdSm80INS1_25CollectiveMainloopFwdSm80ILi8ELi1ELb0EN4cute5tupleIJNS5_1CILi128EEENS7_ILi96EEENS7_ILi256EEEEEELi256ENS_6half_tEfNS_4arch4Sm80ELb1ELb0ELb0ELb1ELb1ELb0ELb1ELb0EEENS1_21CollectiveEpilogueFwdINS6_IJS8_SA_S9_EEENS6_IJNS7_ILi1EEESI_SI_EEESC_SE_Li256ELb1ELb1ELb0ELb0EEENS1_19SingleTileSchedulerILb1ELb0ELb1ELi128EEEEEEEEEvNT_6ParamsE:
	.zero		1400


//--------------------- .nv.constant0._ZN7cutlass13device_kernelIN5flash19enable_sm80_to_sm89INS1_16FlashAttnFwdSm80INS1_25CollectiveMainloopFwdSm80ILi8ELi1ELb0EN4cute5tupleIJNS5_1CILi128EEENS7_ILi48EEENS7_ILi256EEEEEELi256ENS_6half_tEfNS_4arch4Sm80ELb1ELb0ELb0ELb1ELb1ELb1ELb1ELb0EEENS1_21CollectiveEpilogueFwdINS6_IJS8_SA_S9_EEENS6_IJNS7_ILi1EEESI_SI_EEESC_SE_Li256ELb1ELb1ELb0ELb0EEENS1_19SingleTileSchedulerILb1ELb0ELb1ELi128EEEEEEEEEvNT_6ParamsE --------------------------
	.section	.nv.constant0._ZN7cutlass13device_kernelIN5flash19enable_sm80_to_sm89INS1_16FlashAttnFwdSm80INS1_25CollectiveMainloopFwdSm80ILi8ELi1ELb0EN4cute5tupleIJNS5_1CILi128EEENS7_ILi48EEENS7_ILi256EEEEEELi256ENS_6half_tEfNS_4arch4Sm80ELb1ELb0ELb0ELb1ELb1ELb1ELb1ELb0EEENS1_21CollectiveEpilogueFwdINS6_IJS8_SA_S9_EEENS6_IJNS7_ILi1EEESI_SI_EEESC_SE_Li256ELb1ELb1ELb0ELb0EEENS1_19SingleTileSchedulerILb1ELb0ELb1ELi128EEEEEEEEEvNT_6ParamsE,"a",@progbits
	.sectionflags	@""
	.align	4
.nv.constant0._ZN7cutlass13device_kernelIN5flash19enable_sm80_to_sm89INS1_16FlashAttnFwdSm80INS1_25CollectiveMainloopFwdSm80ILi8ELi1ELb0EN4cute5tupleIJNS5_1CILi128EEENS7_ILi48EEENS7_ILi256EEEEEELi256ENS_6half_tEfNS_4arch4Sm80ELb1ELb0ELb0ELb1ELb1ELb1ELb1ELb0EEENS1_21CollectiveEpilogueFwdINS6_IJS8_SA_S9_EEENS6_IJNS7_ILi1EEESI_SI_EEESC_SE_Li256ELb1ELb1ELb0ELb0EEENS1_19SingleTileSchedulerILb1ELb0ELb1ELi128EEEEEEEEEvNT_6ParamsE:
	.zero		1400


//--------------------- .text._ZN7cutlass13device_kernelIN5flash19enable_sm80_to_sm89INS1_16FlashAttnFwdSm80INS1_25CollectiveMainloopFwdSm80ILi8ELi1ELb1EN4cute5tupleIJNS5_1CILi128EEENS7_ILi64EEENS7_ILi256EEEEEELi256ENS_6half_tEfNS_4arch4Sm80ELb0ELb0ELb1ELb0ELb1ELb0ELb1ELb0EEENS1_21CollectiveEpilogueFwdINS6_IJS8_SA_S9_EEENS6_IJNS7_ILi1EEESI_SI_EEESC_SE_Li256ELb0ELb1ELb0ELb0EEENS1_19SingleTileSchedulerILb0ELb0ELb1ELi128EEEEEEEEEvNT_6ParamsE --------------------------
	.section	.text._ZN7cutlass13device_kernelIN5flash19enable_sm80_to_sm89INS1_16FlashAttnFwdSm80INS1_25CollectiveMainloopFwdSm80ILi8ELi1ELb1EN4cute5tupleIJNS5_1CILi128EEENS7_ILi64EEENS7_ILi256EEEEEELi256ENS_6half_tEfNS_4arch4Sm80ELb0ELb0ELb1ELb0ELb1ELb0ELb1ELb0EEENS1_21CollectiveEpilogueFwdINS6_IJS8_SA_S9_EEENS6_IJNS7_ILi1EEESI_SI_EEESC_SE_Li256ELb0ELb1ELb0ELb0EEENS1_19SingleTileSchedulerILb0ELb0ELb1ELi128EEEEEEEEEvNT_6ParamsE,"ax",@progbits
	.sectioninfo	@"SHI_REGISTERS=255"
	.align	128
.text._ZN7cutlass13device_kernelIN5flash19enable_sm80_to_sm89INS1_16FlashAttnFwdSm80INS1_25CollectiveMainloopFwdSm80ILi8ELi1ELb1EN4cute5tupleIJNS5_1CILi128EEENS7_ILi64EEENS7_ILi256EEEEEELi256ENS_6half_tEfNS_4arch4Sm80ELb0ELb0ELb1ELb0ELb1ELb0ELb1ELb0EEENS1_21CollectiveEpilogueFwdINS6_IJS8_SA_S9_EEENS6_IJNS7_ILi1EEESI_SI_EEESC_SE_Li256ELb0ELb1ELb0ELb0EEENS1_19SingleTileSchedulerILb0ELb0ELb1ELi128EEEEEEEEEvNT_6ParamsE:
        .type           _ZN7cutlass13device_kernelIN5flash19enable_sm80_to_sm89INS1_16FlashAttnFwdSm80INS1_25CollectiveMainloopFwdSm80ILi8ELi1ELb1EN4cute5tupleIJNS5_1CILi128EEENS7_ILi64EEENS7_ILi256EEEEEELi256ENS_6half_tEfNS_4arch4Sm80ELb0ELb0ELb1ELb0ELb1ELb0ELb1ELb0EEENS1_21CollectiveEpilogueFwdINS6_IJS8_SA_S9_EEENS6_IJNS7_ILi1EEESI_SI_EEESC_SE_Li256ELb0ELb1ELb0ELb0EEENS1_19SingleTileSchedulerILb0ELb0ELb1ELi128EEEEEEEEEvNT_6ParamsE,@function
        .size           _ZN7cutlass13device_kernelIN5flash19enable_sm80_to_sm89INS1_16FlashAttnFwdSm80INS1_25CollectiveMainloopFwdSm80ILi8ELi1ELb1EN4cute5tupleIJNS5_1CILi128EEENS7_ILi64EEENS7_ILi256EEEEEELi256ENS_6half_tEfNS_4arch4Sm80ELb0ELb0ELb1ELb0ELb1ELb0ELb1ELb0EEENS1_21CollectiveEpilogueFwdINS6_IJS8_SA_S9_EEENS6_IJNS7_ILi1EEESI_SI_EEESC_SE_Li256ELb0ELb1ELb0ELb0EEENS1_19SingleTileSchedulerILb0ELb0ELb1ELi128EEEEEEEEEvNT_6ParamsE,(.L_x_3532 - _ZN7cutlass13device_kernelIN5flash19enable_sm80_to_sm89INS1_16FlashAttnFwdSm80INS1_25CollectiveMainloopFwdSm80ILi8ELi1ELb1EN4cute5tupleIJNS5_1CILi128EEENS7_ILi64EEENS7_ILi256EEEEEELi256ENS_6half_tEfNS_4arch4Sm80ELb0ELb0ELb1ELb0ELb1ELb0ELb1ELb0EEENS1_21CollectiveEpilogueFwdINS6_IJS8_SA_S9_EEENS6_IJNS7_ILi1EEESI_SI_EEESC_SE_Li256ELb0ELb1ELb0ELb0EEENS1_19SingleTileSchedulerILb0ELb0ELb1ELi128EEEEEEEEEvNT_6ParamsE)
        .other          _ZN7cutlass13device_kernelIN5flash19enable_sm80_to_sm89INS1_16FlashAttnFwdSm80INS1_25CollectiveMainloopFwdSm80ILi8ELi1ELb1EN4cute5tupleIJNS5_1CILi128EEENS7_ILi64EEENS7_ILi256EEEEEELi256ENS_6half_tEfNS_4arch4Sm80ELb0ELb0ELb1ELb0ELb1ELb0ELb1ELb0EEENS1_21CollectiveEpilogueFwdINS6_IJS8_SA_S9_EEENS6_IJNS7_ILi1EEESI_SI_EEESC_SE_Li256ELb0ELb1ELb0ELb0EEENS1_19SingleTileSchedulerILb0ELb0ELb1ELi128EEEEEEEEEvNT_6ParamsE,@"STO_CUDA_ENTRY STV_DEFAULT"
_ZN7cutlass13device_kernelIN5flash19enable_sm80_to_sm89INS1_16FlashAttnFwdSm80INS1_25CollectiveMainloopFwdSm80ILi8ELi1ELb1EN4cute5tupleIJNS5_1CILi128EEENS7_ILi64EEENS7_ILi256EEEEEELi256ENS_6half_tEfNS_4arch4Sm80ELb0ELb0ELb1ELb0ELb1ELb0ELb1ELb0EEENS1_21CollectiveEpilogueFwdINS6_IJS8_SA_S9_EEENS6_IJNS7_ILi1EEESI_SI_EEESC_SE_Li256ELb0ELb1ELb0ELb0EEENS1_19SingleTileSchedulerILb0ELb0ELb1ELi128EEEEEEEEEvNT_6ParamsE:
[----:B------:R-:W-:-:S03]  /*0000*/  MOV R1, c[0x0][0x28] ;  /* 0x00000a0000017a02 */ /* 0x000fc60000000f00 */
[----:B------:R-:W1:Y:S01]  /*0010*/  S2UR UR16, SR_CTAID.Z ;  /* 0x00000000001079c3 */ /* 0x000e620000002700 */
[----:B------:R-:W-:Y:S02]  /*0020*/  IADD3 R1, R1, -0xc0, RZ ;  /* 0xffffff4001017810 */ /* 0x000fe40007ffe0ff */
[----:B-1----:R-:W-:-:S13]  /*0030*/  ISETP.LE.AND P0, PT, RZ, UR16, PT ;  /* 0x00000010ff007c0c */ /* 0x002fda000bf03270 */
[----:B------:R-:W-:Y:S05]  /*0040*/  @!P0 EXIT ;  /* 0x000000000000894d */ /* 0x000fea0003800000 */
[----:B------:R-:W-:Y:S02]  /*0050*/  ULDC.64 UR6, c[0x0][0x370] ;  /* 0x0000dc0000067ab9 */ /* 0x000fe40000000a00 */
[----:B------:R-:W-:Y:S02]  /*0060*/  UISETP.NE.U32.AND UP1, UPT, URZ, UR6, UPT ;  /* 0x000000063f00728c */ /* 0x000fe4000bf25070 */
[----:B------:R-:W-:Y:S02]  /*0070*/  ULDC.64 UR4, c[0x0][0x340] ;  /* 0x0000d00000047ab9 */ /* 0x000fe40000000a00 */
[----:B------:R-:W-:Y:S02]  /*0080*/  UISETP.NE.AND.EX UP1, UPT, URZ, UR7, UPT, UP1 ;  /* 0x000000073f00728c */ /* 0x000fe4000bf25310 */
[----:B------:R-:W-:Y:S02]  /*0090*/  UISETP.NE.U32.AND UP0, UPT, URZ, UR4, UPT ;  /* 0x000000043f00728c */ /* 0x000fe4000bf05070 */
[----:B------:R-:W-:-:S02]  /*00a0*/  ULDC.64 UR8, c[0x0][0x370] ;  /* 0x0000dc0000087ab9 */ /* 0x000fc40000000a00 */
[----:B------:R-:W-:Y:S01]  /*00b0*/  UISETP.NE.AND.EX UP0, UPT, URZ, UR5, UPT, UP0 ;  /* 0x000000053f00728c */ /* 0x000fe2000bf05300 */
[----:B------:R-:W-:Y:S01]  /*00c0*/  PLOP3.LUT P1, PT, PT, PT, UP1, 0x80, 0x0 ;  /* 0x000000000000781c */ /* 0x000fe20003f2f018 */
[----:B------:R-:W-:Y:S02]  /*00d0*/  ULDC.64 UR14, c[0x0][0x118] ;  /* 0x00004600000e7ab9 */ /* 0x000fe40000000a00 */
[----:B------:R-:W-:Y:S02]  /*00e0*/  ULDC.64 UR6, c[0x0][0x340] ;  /* 0x0000d00000067ab9 */ /* 0x000fe40000000a00 */
[----:B------:R-:W-:Y:S01]  /*00f0*/  @UP1 UMOV UR5, 0x4 ;  /* 0x0000000400051882 */ /* 0x000fe20000000000 */
[----:B------:R-:W-:Y:S01]  /*0100*/  PLOP3.LUT P0, PT, PT, PT, UP0, 0x80, 0x0 ;  /* 0x000000000000781c */ /* 0x000fe20003f0f008 */
[----:B------:R-:W-:-:S03]  /*0110*/  @UP1 UIMAD.WIDE UR8, UR16, UR5, UR8 ;  /* 0x00000005100812a5 */ /* 0x000fc6000f8e0208 */
[----:B------:R-:W-:Y:S02]  /*0120*/  @UP0 UMOV UR4, 0x4 ;  /* 0x0000000400040882 */ /* 0x000fe40000000000 */
[----:B------:R-:W-:Y:S01]  /*0130*/  @UP0 UIMAD.WIDE UR4, UR16, UR4, UR6 ;  /* 0x00000004100402a5 */ /* 0x000fe2000f8e0206 */
[----:B------:R-:W-:Y:S02]  /*0140*/  IMAD.U32 R4, RZ, RZ, UR8 ;  /* 0x00000008ff047e24 */ /* 0x000fe4000f8e00ff */
[----:B------:R-:W-:-:S03]  /*0150*/  IMAD.U32 R5, RZ, RZ, UR9 ;  /* 0x00000009ff057e24 */ /* 0x000fc6000f8e00ff */
[----:B------:R-:W-:Y:S01]  /*0160*/  IMAD.U32 R2, RZ, RZ, UR4 ;  /* 0x00000004ff027e24 */ /* 0x000fe2000f8e00ff */
[----:B------:R-:W-:Y:S01]  /*0170*/  ULDC UR4, c[0x0][0x2ac] ;  /* 0x0000ab0000047ab9 */ /* 0x000fe20000000800 */
[----:B------:R-:W2:Y:S01]  /*0180*/  @P1 LDG.E R4, [R4.64] ;  /* 0x0000000e04041981 */ /* 0x000ea2000c1e1900 */
[----:B------:R-:W-:-:S05]  /*0190*/  IMAD.U32 R3, RZ, RZ, UR5 ;  /* 0x00000005ff037e24 */ /* 0x000fca000f8e00ff */
[----:B------:R1:W3:Y:S04]  /*01a0*/  @P0 LDG.E R2, [R2.64] ;  /* 0x0000000e02020981 */ /* 0x0002e8000c1e1900 */
[----:B------:R-:W4:Y:S01]  /*01b0*/  S2R R27, SR_TID.X ;  /* 0x00000000001b7919 */ /* 0x000f220000002100 */
[----:B------:R-:W-:Y:S02]  /*01c0*/  ULDC UR6, c[0x0][0x1d0] ;  /* 0x0000740000067ab9 */ /* 0x000fe40000000800 */
[----:B------:R-:W-:Y:S02]  /*01d0*/  UIMAD UR6, UR4, UR6, 0x3f ;  /* 0x0000003f040674a4 */ /* 0x000fe4000f8e0206 */
[----:B------:R-:W-:Y:S02]  /*01e0*/  UMOV UR11, URZ ;  /* 0x0000003f000b7c82 */ /* 0x000fe40008000000 */
[----:B------:R-:W-:-:S04]  /*01f0*/  USHF.R.S32.HI UR5, URZ, 0x1f, UR6 ;  /* 0x0000001f3f057899 */ /* 0x000fc80008011406 */
[----:B------:R-:W-:Y:S01]  /*0200*/  ULEA.HI UR5, UR5, UR6, URZ, 0x6 ;  /* 0x0000000605057291 */ /* 0x000fe2000f8f303f */
[----:B----4-:R-:W-:-:S04]  /*0210*/  SHF.R.S32.HI R26, RZ, 0x1f, R27 ;  /* 0x0000001fff1a7819 */ /* 0x010fc8000001141b */
[----:B-1----:R-:W-:Y:S01]  /*0220*/  LEA.HI R3, R26, R27, RZ, 0x3 ;  /* 0x0000001b1a037211 */ /* 0x002fe200078f18ff */
[----:B------:R-:W-:-:S03]  /*0230*/  USHF.R.S32.HI UR8, URZ, 0x6, UR5 ;  /* 0x000000063f087899 */ /* 0x000fc60008011405 */
[----:B------:R-:W-:Y:S02]  /*0240*/  LOP3.LUT R0, R3, 0xfffffff8, RZ, 0xc0, !PT ;  /* 0xfffffff803007812 */ /* 0x000fe400078ec0ff */
[----:B------:R-:W-:-:S03]  /*0250*/  SHF.R.S32.HI R18, RZ, 0x3, R3 ;  /* 0x00000003ff127819 */ /* 0x000fc60000011403 */
[----:B------:R-:W-:Y:S02]  /*0260*/  IMAD.IADD R20, R27, 0x1, -R0 ;  /* 0x000000011b147824 */ /* 0x000fe400078e0a00 */
[----:B------:R-:W-:Y:S02]  /*0270*/  IMAD.U32 R0, RZ, RZ, UR8 ;  /* 0x00000008ff007e24 */ /* 0x000fe4000f8e00ff */
[----:B------:R-:W-:Y:S02]  /*0280*/  IMAD R86, R20, 0x20, R18 ;  /* 0x0000002014567824 */ /* 0x000fe400078e0212 */
[----:B------:R-:W-:Y:S01]  /*0290*/  IMAD.MOV.U32 R87, RZ, RZ, c[0x0][0x2b8] ;  /* 0x0000ae00ff577624 */ /* 0x000fe200078e00ff */
[----:B------:R-:W-:Y:S01]  /*02a0*/  ULDC UR10, c[0x0][0x1d0] ;  /* 0x00007400000a7ab9 */ /* 0x000fe20000000800 */
[----:B------:R-:W-:Y:S01]  /*02b0*/  IMAD R0, R0, 0x40, R86 ;  /* 0x0000004000007824 */ /* 0x000fe200078e0256 */
[----:B------:R-:W-:Y:S02]  /*02c0*/  UIMAD UR10, UR4, UR10, URZ ;  /* 0x0000000a040a72a4 */ /* 0x000fe4000f8e023f */
[----:B------:R-:W-:Y:S01]  /*02d0*/  ISETP.NE.AND P2, PT, R87, 0x1, PT ;  /* 0x000000015700780c */ /* 0x000fe20003f45270 */
[----:B------:R-:W-:Y:S01]  /*02e0*/  ULDC.64 UR4, c[0x0][0x2b0] ;  /* 0x0000ac0000047ab9 */ /* 0x000fe20000000a00 */
[----:B------:R-:W-:-:S02]  /*02f0*/  IADD3 R0, R0, -0x40, RZ ;  /* 0xffffffc000007810 */ /* 0x000fc40007ffe0ff */
[----:B------:R-:W-:Y:S01]  /*0300*/  LOP3.LUT R176, R176, 0xffffffef, RZ, 0xc0, !PT ;  /* 0xffffffefb0b07812 */ /* 0x000fe200078ec0ff */
[----:B------:R-:W-:-:S08]  /*0310*/  IMAD.MOV.U32 R36, RZ, RZ, RZ ;  /* 0x000000ffff247224 */ /* 0x000fd000078e00ff */
[----:B------:R-:W-:Y:S01]  /*0320*/  @P2 LOP3.LUT R176, R176, 0x10, RZ, 0xfc, !PT ;  /* 0x00000010b0b02812 */ /* 0x000fe200078efcff */
[----:B------:R-:W1:Y:S01]  /*0330*/  S2UR UR9, SR_CTAID.Y ;  /* 0x00000000000979c3 */ /* 0x000e620000002600 */
[----:B------:R-:W4:Y:S01]  /*0340*/  S2R R7, SR_CTAID.X ;  /* 0x0000000000077919 */ /* 0x000f220000002500 */
[----:B------:R-:W-:Y:S01]  /*0350*/  IMAD.MOV.U32 R11, RZ, RZ, c[0x0][0x2c4] ;  /* 0x0000b100ff0b7624 */ /* 0x000fe200078e00ff */
[----:B------:R-:W-:Y:S01]  /*0360*/  USHF.R.S32.HI UR18, URZ, 0x1f, UR16 ;  /* 0x0000001f3f127899 */ /* 0x000fe20008011410 */
[----:B----4-:R-:W-:Y:S01]  /*0370*/  IMAD R8, R7, 0x80, R86 ;  /* 0x0000008007087824 */ /* 0x010fe200078e0256 */
[----:B------:R-:W-:Y:S06]  /*0380*/  BAR.SYNC.DEFER_BLOCKING 0x0 ;  /* 0x0000000000007b1d */ /* 0x000fec0000010000 */
[----:B--2---:R-:W2:Y:S08]  /*0390*/  @P1 R2UR UR11, R4 ;  /* 0x00000000040b13c2 */ /* 0x004eb000000e0000 */
[----:B---3--:R3:W4:Y:S01]  /*03a0*/  @P0 R2UR UR7, R2 ;  /* 0x00000000020703c2 */ /* 0x00872200000e0000 */
[----:B------:R-:W-:Y:S01]  /*03b0*/  ISETP.GE.AND P0, PT, R0, UR10, PT ;  /* 0x0000000a00007c0c */ /* 0x000fe2000bf06270 */
[----:B----4-:R-:W-:-:S02]  /*03c0*/  @!UP0 UMOV UR7, UR16 ;  /* 0x0000001000078c82 */ /* 0x010fc40008000000 */
[----:B------:R-:W-:Y:S01]  /*03d0*/  USHF.R.S32.HI UR6, URZ, 0x1f, UR7 ;  /* 0x0000001f3f067899 */ /* 0x000fe20008011407 */
[----:B------:R-:W-:-:S03]  /*03e0*/  ISETP.GT.OR P0, PT, R86, 0x3f, P0 ;  /* 0x0000003f5600780c */ /* 0x000fc60000704670 */
[----:B------:R-:W-:Y:S01]  /*03f0*/  UIMAD UR6, UR6, UR4, URZ ;  /* 0x00000004060672a4 */ /* 0x000fe2000f8e023f */
[----:B--2---:R-:W-:Y:S01]  /*0400*/  IADD3 R15, R0, UR11, RZ ;  /* 0x0000000b000f7c10 */ /* 0x004fe2000fffe0ff */
[----:B------:R-:W-:-:S04]  /*0410*/  UIMAD.WIDE.U32 UR12, UR7, UR4, URZ ;  /* 0x00000004070c72a5 */ /* 0x000fc8000f8e003f */
[----:B------:R-:W-:Y:S01]  /*0420*/  @P2 IMAD.HI.U32 R0, R15, c[0x0][0x2bc], RZ ;  /* 0x0000af000f002a27 */ /* 0x000fe200078e00ff */
[----:B------:R-:W-:-:S03]  /*0430*/  UIMAD UR6, UR7, UR5, UR6 ;  /* 0x00000005070672a4 */ /* 0x000fc6000f8e0206 */
[----:B------:R-:W-:Y:S01]  /*0440*/  IMAD.MOV.U32 R12, RZ, RZ, R15 ;  /* 0x000000ffff0c7224 */ /* 0x000fe200078e000f */
[----:B------:R-:W-:Y:S01]  /*0450*/  @P2 SHF.R.U32.HI R12, RZ, c[0x0][0x2c0], R0 ;  /* 0x0000b000ff0c2a19 */ /* 0x000fe20000011600 */
[----:B------:R-:W-:Y:S02]  /*0460*/  UIADD3 UR6, UR13, UR6, URZ ;  /* 0x000000060d067290 */ /* 0x000fe4000fffe03f */
[----:B-1----:R-:W-:Y:S01]  /*0470*/  USHF.R.S32.HI UR7, URZ, 0x1f, UR9 ;  /* 0x0000001f3f077899 */ /* 0x002fe20008011409 */
[----:B------:R-:W-:Y:S01]  /*0480*/  @!P0 IADD3 R0, P2, R12, UR12, RZ ;  /* 0x0000000c0c008c10 */ /* 0x000fe2000ff5e0ff */
[----:B------:R-:W-:-:S03]  /*0490*/  ULDC.64 UR4, c[0x0][0x1b8] ;  /* 0x00006e0000047ab9 */ /* 0x000fc60000000a00 */
[----:B---3--:R-:W-:Y:S02]  /*04a0*/  @!P0 LEA R2, P1, R0, c[0x0][0x2a0], 0x2 ;  /* 0x0000a80000028a11 */ /* 0x008fe400078210ff */
[----:B------:R-:W-:-:S04]  /*04b0*/  @!P0 LEA.HI.X.SX32 R3, R12, UR6, 0x1, P2 ;  /* 0x000000060c038c11 */ /* 0x000fc800090f0eff */
[----:B------:R-:W-:-:S05]  /*04c0*/  @!P0 LEA.HI.X R3, R0, c[0x0][0x2a4], R3, 0x2, P1 ;  /* 0x0000a90000038a11 */ /* 0x000fca00008f1403 */
[----:B------:R1:W2:Y:S01]  /*04d0*/  @!P0 LDG.E R36, [R2.64] ;  /* 0x0000000e02248981 */ /* 0x0002a2000c1e1900 */
[----:B------:R-:W-:Y:S01]  /*04e0*/  ISETP.NE.AND P0, PT, R11, 0x1, PT ;  /* 0x000000010b00780c */ /* 0x000fe20003f05270 */
[----:B------:R-:W-:Y:S02]  /*04f0*/  UIMAD UR17, UR7, UR4, URZ ;  /* 0x00000004071172a4 */ /* 0x000fe4000f8e023f */
[----:B------:R-:W-:Y:S02]  /*0500*/  UIMAD.WIDE.U32 UR20, UR9, UR4, URZ ;  /* 0x00000004091472a5 */ /* 0x000fe4000f8e003f */
[----:B------:R-:W-:-:S03]  /*0510*/  UIMAD UR17, UR9, UR5, UR17 ;  /* 0x00000005091172a4 */ /* 0x000fc6000f8e0211 */
[----:B------:R-:W-:Y:S02]  /*0520*/  ULDC.64 UR4, c[0x0][0x1c0] ;  /* 0x0000700000047ab9 */ /* 0x000fe40000000a00 */
[----:B------:R-:W-:Y:S02]  /*0530*/  UIMAD UR18, UR18, UR4, URZ ;  /* 0x00000004121272a4 */ /* 0x000fe4000f8e023f */
[----:B------:R-:W-:Y:S01]  /*0540*/  UIADD3 UR21, UR21, UR17, URZ ;  /* 0x0000001115157290 */ /* 0x000fe2000fffe03f */
[----:B------:R-:W-:Y:S01]  /*0550*/  @P0 IMAD.HI.U32 R0, R8, c[0x0][0x2c8], RZ ;  /* 0x0000b20008000a27 */ /* 0x000fe200078e00ff */
[----:B------:R-:W-:Y:S02]  /*0560*/  UIMAD UR5, UR16, UR5, UR18 ;  /* 0x00000005100572a4 */ /* 0x000fe4000f8e0212 */
[----:B------:R-:W-:Y:S01]  /*0570*/  UIMAD.WIDE.U32 UR16, UR16, UR4, UR20 ;  /* 0x00000004101072a5 */ /* 0x000fe2000f8e0014 */
[----:B------:R-:W-:Y:S01]  /*0580*/  IMAD.MOV.U32 R4, RZ, RZ, R8 ;  /* 0x000000ffff047224 */ /* 0x000fe200078e0008 */
[----:B------:R-:W-:-:S02]  /*0590*/  @P0 SHF.R.U32.HI R4, RZ, c[0x0][0x2cc], R0 ;  /* 0x0000b300ff040a19 */ /* 0x000fc40000011600 */
[----:B------:R-:W-:Y:S02]  /*05a0*/  UIADD3 UR5, UR17, UR5, URZ ;  /* 0x0000000511057290 */ /* 0x000fe4000fffe03f */
[--C-:B------:R-:W-:Y:S01]  /*05b0*/  SHF.R.S32.HI R5, RZ, 0x1f, R4.reuse ;  /* 0x0000001fff057819 */ /* 0x100fe20000011404 */
[----:B------:R-:W-:Y:S02]  /*05c0*/  IMAD.MOV R0, RZ, RZ, -R4 ;  /* 0x000000ffff007224 */ /* 0x000fe400078e0a04 */
[----:B-1----:R-:W-:Y:S02]  /*05d0*/  IMAD.U32 R3, RZ, RZ, UR17 ;  /* 0x00000011ff037e24 */ /* 0x002fe4000f8e00ff */
[----:B------:R-:W-:Y:S02]  /*05e0*/  IMAD R6, R5, c[0x0][0x1b0], RZ ;  /* 0x00006c0005067a24 */ /* 0x000fe400078e02ff */
[----:B------:R-:W-:Y:S02]  /*05f0*/  IMAD.U32 R2, RZ, RZ, UR16 ;  /* 0x00000010ff027e24 */ /* 0x000fe4000f8e00ff */
[----:B------:R-:W-:-:S02]  /*0600*/  IMAD.U32 R3, RZ, RZ, UR5 ;  /* 0x00000005ff037e24 */ /* 0x000fc4000f8e00ff */
[----:B------:R-:W-:Y:S01]  /*0610*/  IMAD.SHL.U32 R179, R20, 0x8, RZ ;  /* 0x0000000814b37824 */ /* 0x000fe200078e00ff */
[----:B------:R-:W-:Y:S01]  /*0620*/  STL [R1+0x88], R86 ;  /* 0x0000885601007387 */ /* 0x000fe20000100800 */
[----:B------:R-:W-:Y:S01]  /*0630*/  IMAD R5, R0, c[0x0][0x2c4], R8 ;  /* 0x0000b10000057a24 */ /* 0x000fe200078e0208 */
[----:B------:R-:W-:Y:S01]  /*0640*/  LEA.HI R16, R26, R27, RZ, 0x4 ;  /* 0x0000001b1a107211 */ /* 0x000fe200078f20ff */
[----:B------:R-:W-:Y:S01]  /*0650*/  IMAD.WIDE.U32 R2, R4, c[0x0][0x1b0], R2 ;  /* 0x00006c0004027a25 */ /* 0x000fe200078e0002 */
[----:B------:R-:W-:-:S03]  /*0660*/  ULDC.64 UR4, c[0x0][0x1e8] ;  /* 0x00007a0000047ab9 */ /* 0x000fc60000000a00 */
[----:B------:R-:W-:Y:S01]  /*0670*/  IMAD R0, R4, c[0x0][0x1b4], R6 ;  /* 0x00006d0004007a24 */ /* 0x000fe200078e0206 */
[----:B------:R-:W-:-:S03]  /*0680*/  SHF.R.S32.HI R4, RZ, 0x1f, R5 ;  /* 0x0000001fff047819 */ /* 0x000fc60000011405 */
[----:B------:R-:W-:Y:S02]  /*0690*/  IMAD.IADD R3, R3, 0x1, R0 ;  /* 0x0000000103037824 */ /* 0x000fe400078e0200 */
[----:B------:R-:W-:Y:S02]  /*06a0*/  IMAD R0, R4, c[0x0][0x1a8], RZ ;  /* 0x00006a0004007a24 */ /* 0x000fe400078e02ff */
[----:B------:R-:W-:-:S04]  /*06b0*/  IMAD.WIDE.U32 R2, R5, c[0x0][0x1a8], R2 ;  /* 0x00006a0005027a25 */ /* 0x000fc800078e0002 */
[----:B------:R-:W-:Y:S01]  /*06c0*/  IMAD R0, R5, c[0x0][0x1ac], R0 ;  /* 0x00006b0005007a24 */ /* 0x000fe200078e0200 */
[----:B------:R-:W-:-:S03]  /*06d0*/  LEA R14, P0, R2, c[0x0][0x160], 0x1 ;  /* 0x00005800020e7a11 */ /* 0x000fc600078008ff */
[----:B------:R-:W-:Y:S02]  /*06e0*/  IMAD.IADD R0, R3, 0x1, R0 ;  /* 0x0000000103007824 */ /* 0x000fe400078e0200 */
[----:B------:R-:W-:Y:S02]  /*06f0*/  IMAD.SHL.U32 R3, R18, 0x40, RZ ;  /* 0x0000004012037824 */ /* 0x000fe400078e00ff */
[----:B------:R-:W-:Y:S01]  /*0700*/  IMAD R11, R11, c[0x0][0x168], RZ ;  /* 0x00005a000b0b7a24 */ /* 0x000fe200078e02ff */
[----:B------:R-:W-:Y:S01]  /*0710*/  LEA.HI.X R13, R2, c[0x0][0x164], R0, 0x1, P0 ;  /* 0x00005900020d7a11 */ /* 0x000fe200000f0c00 */
[----:B------:R-:W-:Y:S01]  /*0720*/  IMAD R17, R7, 0x80, R18 ;  /* 0x0000008007117824 */ /* 0x000fe200078e0212 */
[----:B------:R-:W-:Y:S01]  /*0730*/  LOP3.LUT R0, R3, 0x1c0, RZ, 0xc0, !PT ;  /* 0x000001c003007812 */ /* 0x000fe200078ec0ff */
[----:B------:R-:W-:Y:S01]  /*0740*/  SHFL.IDX PT, R2, R14, RZ, 0x181f ;  /* 0x00181fff0e027589 */ /* 0x000fe200000e0000 */
[----:B------:R-:W-:Y:S02]  /*0750*/  LEA.HI R5, R26, R27, RZ, 0x6 ;  /* 0x0000001b1a057211 */ /* 0x000fe400078f30ff */
[----:B------:R-:W-:Y:S01]  /*0760*/  ISETP.GE.AND P0, PT, R17, R11, PT ;  /* 0x0000000b1100720c */ /* 0x000fe20003f06270 */
[----:B------:R-:W1:Y:S01]  /*0770*/  SHFL.IDX PT, R3, R13, RZ, 0x181f ;  /* 0x00181fff0d037589 */ /* 0x000e6200000e0000 */
[----:B------:R-:W-:-:S02]  /*0780*/  SHF.R.U32.HI R4, RZ, 0x3, R0 ;  /* 0x00000003ff047819 */ /* 0x000fc40000011600 */
[----:B------:R-:W-:-:S04]  /*0790*/  LOP3.LUT R0, R0, 0x38, R179, 0xf8, !PT ;  /* 0x0000003800007812 */ /* 0x000fc800078ef8b3 */
[----:B------:R-:W-:Y:S01]  /*07a0*/  LOP3.LUT R0, R0, R4, RZ, 0x3c, !PT ;  /* 0x0000000400007212 */ /* 0x000fe200078e3cff */
[----:B------:R-:W-:Y:S01]  /*07b0*/  IMAD.SHL.U32 R4, R5, 0x8, RZ ;  /* 0x0000000805047824 */ /* 0x000fe200078e00ff */
[C---:B------:R-:W-:Y:S02]  /*07c0*/  IADD3 R134, R179.reuse, 0x40, RZ ;  /* 0x00000040b3867810 */ /* 0x040fe40007ffe0ff */
[C---:B------:R-:W-:Y:S02]  /*07d0*/  IADD3 R133, R179.reuse, 0x80, RZ ;  /* 0x00000080b3857810 */ /* 0x040fe40007ffe0ff */
[----:B------:R-:W-:Y:S02]  /*07e0*/  IADD3 R177, R179, 0xc0, RZ ;  /* 0x000000c0b3b17810 */ /* 0x000fe40007ffe0ff */
[----:B------:R-:W-:Y:S02]  /*07f0*/  LOP3.LUT R178, R0, 0xfffffe00, R4, 0xf8, !PT ;  /* 0xfffffe0000b27812 */ /* 0x000fe400078ef804 */
[----:B------:R-:W-:-:S02]  /*0800*/  @!P0 SHF.R.S32.HI R4, RZ, 0x1f, R134 ;  /* 0x0000001fff048819 */ /* 0x000fc40000011486 */
[----:B------:R-:W-:Y:S02]  /*0810*/  @!P0 SHF.R.S32.HI R0, RZ, 0x1f, R133 ;  /* 0x0000001fff008819 */ /* 0x000fe40000011485 */
[----:B------:R-:W-:Y:S02]  /*0820*/  @!P0 SHF.R.S32.HI R5, RZ, 0x1f, R177 ;  /* 0x0000001fff058819 */ /* 0x000fe400000114b1 */
[----:B------:R-:W-:Y:S02]  /*0830*/  ISETP.GE.AND P6, PT, R179, c[0x0][0x198], PT ;  /* 0x00006600b3007a0c */ /* 0x000fe40003fc6270 */
[----:B------:R-:W-:Y:S02]  /*0840*/  @!P0 LEA.HI R6, R4, R134, RZ, 0x3 ;  /* 0x0000008604068211 */ /* 0x000fe400078f18ff */
[----:B------:R-:W-:Y:S02]  /*0850*/  ISETP.GE.AND P5, PT, R134, c[0x0][0x198], PT ;  /* 0x0000660086007a0c */ /* 0x000fe40003fa6270 */
[----:B------:R-:W-:-:S02]  /*0860*/  @!P0 LEA.HI R4, R0, R133, RZ, 0x3 ;  /* 0x0000008500048211 */ /* 0x000fc400078f18ff */
[----:B------:R-:W-:Y:S02]  /*0870*/  ISETP.GE.AND P4, PT, R133, c[0x0][0x198], PT ;  /* 0x0000660085007a0c */ /* 0x000fe40003f86270 */
[----:B------:R-:W-:Y:S02]  /*0880*/  @!P0 LEA.HI R0, R5, R177, RZ, 0x3 ;  /* 0x000000b105008211 */ /* 0x000fe400078f18ff */
[----:B------:R-:W-:Y:S02]  /*0890*/  ISETP.GE.AND P3, PT, R177, c[0x0][0x198], PT ;  /* 0x00006600b1007a0c */ /* 0x000fe40003f66270 */
[----:B------:R-:W-:Y:S01]  /*08a0*/  @!P0 LOP3.LUT R6, R6, 0xfffffff8, RZ, 0xc0, !PT ;  /* 0xfffffff806068812 */ /* 0x000fe200078ec0ff */
[----:B------:R3:W-:Y:S01]  /*08b0*/  STL [R1+0xb4], R8 ;  /* 0x0000b40801007387 */ /* 0x0007e20000100800 */
[----:B------:R-:W-:Y:S02]  /*08c0*/  @!P0 LOP3.LUT R4, R4, 0xfffffff8, RZ, 0xc0, !PT ;  /* 0xfffffff804048812 */ /* 0x000fe400078ec0ff */
[----:B------:R-:W-:Y:S01]  /*08d0*/  @!P0 LOP3.LUT R10, R0, 0xfffffff8, RZ, 0xc0, !PT ;  /* 0xfffffff8000a8812 */ /* 0x000fe200078ec0ff */
[----:B------:R-:W-:-:S02]  /*08e0*/  @!P0 IMAD.SHL.U32 R0, R178, 0x2, RZ ;  /* 0x00000002b2008824 */ /* 0x000fc400078e00ff */
[----:B-1----:R-:W-:-:S04]  /*08f0*/  @!P0 IMAD.WIDE R6, R6, 0x2, R2 ;  /* 0x0000000206068825 */ /* 0x002fc800078e0202 */
[----:B------:R-:W-:-:S04]  /*0900*/  @!P0 IMAD.WIDE R4, R4, 0x2, R2 ;  /* 0x0000000204048825 */ /* 0x000fc800078e0202 */
[----:B---3--:R-:W-:-:S04]  /*0910*/  @!P0 IMAD.WIDE R8, R179, 0x2, R2 ;  /* 0x00000002b3088825 */ /* 0x008fc800078e0202 */
[----:B------:R-:W-:Y:S01]  /*0920*/  @!P0 IMAD.WIDE R2, R10, 0x2, R2 ;  /* 0x000000020a028825 */ /* 0x000fe200078e0202 */
[----:B------:R-:W-:Y:S01]  /*0930*/  @!PT LDS RZ, [RZ] ;  /* 0x00000000fffff984 */ /* 0x000fe20000000800 */
[----:B------:R1:W-:Y:S04]  /*0940*/  @!P0 LDGSTS.E.BYPASS.LTC128B.128 [R0+0x100], [R8.64], !P6 ;  /* 0x0010000008008fae */ /* 0x0003e8000f101d4e */
[----:B------:R3:W-:Y:S04]  /*0950*/  @!P0 LDGSTS.E.BYPASS.LTC128B.128 [R0+0x4100], [R6.64], !P5 ;  /* 0x0410000006008fae */ /* 0x0007e8000e901d4e */
[----:B------:R4:W-:Y:S04]  /*0960*/  @!P0 LDGSTS.E.BYPASS.LTC128B.128 [R0+0x8100], [R4.64], !P4 ;  /* 0x0810000004008fae */ /* 0x0009e8000e101d4e */
[----:B------:R5:W-:Y:S01]  /*0970*/  @!P0 LDGSTS.E.BYPASS.LTC128B.128 [R0+0xc100], [R2.64], !P3 ;  /* 0x0c10000002008fae */ /* 0x000be2000d901d4e */
[----:B-1----:R-:W-:-:S04]  /*0980*/  IADD3 R8, R17, 0x20, RZ ;  /* 0x0000002011087810 */ /* 0x002fc80007ffe0ff */
[----:B------:R-:W-:Y:S01]  /*0990*/  ISETP.GE.AND P0, PT, R8, R11, PT ;  /* 0x0000000b0800720c */ /* 0x000fe20003f06270 */
[----:B-----5:R-:W-:Y:S04]  /*09a0*/  SHFL.IDX PT, R2, R14, 0x1, 0x181f ;  /* 0x00381f000e027f89 */ /* 0x020fe800000e0000 */
[----:B------:R-:W1:Y:S08]  /*09b0*/  SHFL.IDX PT, R3, R13, 0x1, 0x181f ;  /* 0x00381f000d037f89 */ /* 0x000e7000000e0000 */
[----:B----4-:R-:W-:-:S02]  /*09c0*/  @!P0 SHF.R.S32.HI R4, RZ, 0x1f, R134 ;  /* 0x0000001fff048819 */ /* 0x010fc40000011486 */
[----:B---3--:R-:W-:Y:S02]  /*09d0*/  @!P0 SHF.R.S32.HI R0, RZ, 0x1f, R133 ;  /* 0x0000001fff008819 */ /* 0x008fe40000011485 */
[----:B------:R-:W-:Y:S02]  /*09e0*/  @!P0 SHF.R.S32.HI R5, RZ, 0x1f, R177 ;  /* 0x0000001fff058819 */ /* 0x000fe400000114b1 */
[----:B------:R-:W-:Y:S02]  /*09f0*/  @!P0 LEA.HI R6, R4, R134, RZ, 0x3 ;  /* 0x0000008604068211 */ /* 0x000fe400078f18ff */
[----:B------:R-:W-:Y:S02]  /*0a00*/  @!P0 LEA.HI R4, R0, R133, RZ, 0x3 ;  /* 0x0000008500048211 */ /* 0x000fe400078f18ff */
[----:B------:R-:W-:Y:S02]  /*0a10*/  @!P0 LEA.HI R0, R5, R177, RZ, 0x3 ;  /* 0x000000b105008211 */ /* 0x000fe400078f18ff */
[----:B------:R-:W-:-:S02]  /*0a20*/  @!P0 LOP3.LUT R6, R6, 0xfffffff8, RZ, 0xc0, !PT ;  /* 0xfffffff806068812 */ /* 0x000fc400078ec0ff */
[----:B------:R-:W-:Y:S02]  /*0a30*/  @!P0 LOP3.LUT R4, R4, 0xfffffff8, RZ, 0xc0, !PT ;  /* 0xfffffff804048812 */ /* 0x000fe400078ec0ff */
[----:B------:R-:W-:Y:S01]  /*0a40*/  @!P0 LOP3.LUT R10, R0, 0xfffffff8, RZ, 0xc0, !PT ;  /* 0xfffffff8000a8812 */ /* 0x000fe200078ec0ff */
[----:B------:R-:W-:Y:S02]  /*0a50*/  @!P0 IMAD.SHL.U32 R0, R178, 0x2, RZ ;  /* 0x00000002b2008824 */ /* 0x000fe400078e00ff */
[----:B-1----:R-:W-:-:S04]  /*0a60*/  @!P0 IMAD.WIDE R8, R179, 0x2, R2 ;  /* 0x00000002b3088825 */ /* 0x002fc800078e0202 */
[--C-:B------:R-:W-:Y:S01]  /*0a70*/  @!P0 IMAD.WIDE R6, R6, 0x2, R2.reuse ;  /* 0x0000000206068825 */ /* 0x100fe200078e0202 */
[----:B------:R1:W-:Y:S03]  /*0a80*/  @!P0 LDGSTS.E.BYPASS.LTC128B.128 [R0+0x1100], [R8.64], !P6 ;  /* 0x0110000008008fae */ /* 0x0003e6000f101d4e */
[--C-:B------:R-:W-:Y:S01]  /*0a90*/  @!P0 IMAD.WIDE R4, R4, 0x2, R2.reuse ;  /* 0x0000000204048825 */ /* 0x100fe200078e0202 */
[----:B------:R3:W-:Y:S03]  /*0aa0*/  @!P0 LDGSTS.E.BYPASS.LTC128B.128 [R0+0x5100], [R6.64], !P5 ;  /* 0x0510000006008fae */ /* 0x0007e6000e901d4e */
[----:B------:R-:W-:Y:S01]  /*0ab0*/  @!P0 IMAD.WIDE R2, R10, 0x2, R2 ;  /* 0x000000020a028825 */ /* 0x000fe200078e0202 */
[----:B------:R1:W-:Y:S04]  /*0ac0*/  @!P0 LDGSTS.E.BYPASS.LTC128B.128 [R0+0x9100], [R4.64], !P4 ;  /* 0x0910000004008fae */ /* 0x0003e8000e101d4e */
[----:B------:R4:W-:Y:S01]  /*0ad0*/  @!P0 LDGSTS.E.BYPASS.LTC128B.128 [R0+0xd100], [R2.64], !P3 ;  /* 0x0d10000002008fae */ /* 0x0009e2000d901d4e */
[----:B---3--:R-:W-:-:S04]  /*0ae0*/  IADD3 R6, R17, 0x40, RZ ;  /* 0x0000004011067810 */ /* 0x008fc80007ffe0ff */
[----:B------:R-:W-:Y:S02]  /*0af0*/  ISETP.GE.AND P0, PT, R6, R11, PT ;  /* 0x0000000b0600720c */ /* 0x000fe40003f06270 */
[----:B------:R-:W-:Y:S01]  /*0b00*/  SHF.R.S32.HI R6, RZ, 0x4, R16 ;  /* 0x00000004ff067819 */ /* 0x000fe20000011410 */
[----:B----4-:R-:W-:Y:S01]  /*0b10*/  SHFL.IDX PT, R2, R14, 0x2, 0x181f ;  /* 0x00581f000e027f89 */ /* 0x010fe200000e0000 */
[----:B-1----:R-:W-:-:S03]  /*0b20*/  IMAD.MOV R0, RZ, RZ, -R12 ;  /* 0x000000ffff007224 */ /* 0x002fc600078e0a0c */
[----:B------:R-:W1:Y:S01]  /*0b30*/  SHFL.IDX PT, R3, R13, 0x2, 0x181f ;  /* 0x00581f000d037f89 */ /* 0x000e6200000e0000 */
[----:B------:R-:W-:Y:S01]  /*0b40*/  LEA.HI R5, R16, R6, RZ, 0x1 ;  /* 0x0000000610057211 */ /* 0x000fe200078f08ff */
[----:B------:R-:W-:Y:S01]  /*0b50*/  IMAD R37, R0, c[0x0][0x2b8], R15 ;  /* 0x0000ae0000257a24 */ /* 0x000fe200078e020f */
[----:B------:R-:W-:Y:S02]  /*0b60*/  IADD3 R4, R17, 0x60, RZ ;  /* 0x0000006011047810 */ /* 0x000fe40007ffe0ff */
[----:B------:R-:W-:Y:S02]  /*0b70*/  LOP3.LUT R0, R5, 0xfffffffe, RZ, 0xc0, !PT ;  /* 0xfffffffe05007812 */ /* 0x000fe400078ec0ff */
[----:B------:R-:W-:Y:S02]  /*0b80*/  ISETP.GE.AND P2, PT, R4, R11, PT ;  /* 0x0000000b0400720c */ /* 0x000fe40003f46270 */
[----:B------:R-:W-:Y:S02]  /*0b90*/  @!P0 SHF.R.S32.HI R5, RZ, 0x1f, R134 ;  /* 0x0000001fff058819 */ /* 0x000fe40000011486 */
[----:B------:R-:W-:Y:S01]  /*0ba0*/  SHF.R.S32.HI R25, RZ, 0x1f, R37 ;  /* 0x0000001fff197819 */ /* 0x000fe20000011425 */
[----:B------:R-:W-:Y:S01]  /*0bb0*/  IMAD.IADD R23, R6, 0x1, -R0 ;  /* 0x0000000106177824 */ /* 0x000fe200078e0a00 */
[----:B------:R-:W-:-:S02]  /*0bc0*/  @!P0 SHF.R.S32.HI R4, RZ, 0x1f, R133 ;  /* 0x0000001fff048819 */ /* 0x000fc40000011485 */
[----:B------:R-:W-:Y:S01]  /*0bd0*/  @!P0 SHF.R.S32.HI R0, RZ, 0x1f, R177 ;  /* 0x0000001fff008819 */ /* 0x000fe200000114b1 */
[----:B------:R-:W-:Y:S01]  /*0be0*/  IMAD R7, R25, c[0x0][0x1e0], RZ ;  /* 0x0000780019077a24 */ /* 0x000fe200078e02ff */
[----:B------:R-:W-:Y:S02]  /*0bf0*/  @!P0 LEA.HI R8, R5, R134, RZ, 0x3 ;  /* 0x0000008605088211 */ /* 0x000fe400078f18ff */
[----:B------:R-:W-:Y:S02]  /*0c00*/  @!P0 LEA.HI R6, R4, R133, RZ, 0x3 ;  /* 0x0000008504068211 */ /* 0x000fe400078f18ff */
[----:B------:R-:W-:Y:S01]  /*0c10*/  @!P0 LEA.HI R0, R0, R177, RZ, 0x3 ;  /* 0x000000b100008211 */ /* 0x000fe200078f18ff */
[C---:B------:R-:W-:Y:S01]  /*0c20*/  IMAD.WIDE.U32 R4, R37.reuse, c[0x0][0x1e0], RZ ;  /* 0x0000780025047a25 */ /* 0x040fe200078e00ff */
[----:B------:R-:W-:Y:S02]  /*0c30*/  @!P0 LOP3.LUT R8, R8, 0xfffffff8, RZ, 0xc0, !PT ;  /* 0xfffffff808088812 */ /* 0x000fe400078ec0ff */
[----:B------:R-:W-:Y:S01]  /*0c40*/  @!P0 LOP3.LUT R6, R6, 0xfffffff8, RZ, 0xc0, !PT ;  /* 0xfffffff806068812 */ /* 0x000fe200078ec0ff */
[----:B------:R-:W-:Y:S01]  /*0c50*/  IMAD R7, R37, c[0x0][0x1e4], R7 ;  /* 0x0000790025077a24 */ /* 0x000fe200078e0207 */
[----:B------:R-:W-:Y:S01]  /*0c60*/  @!P0 LOP3.LUT R12, R0, 0xfffffff8, RZ, 0xc0, !PT ;  /* 0xfffffff8000c8812 */ /* 0x000fe200078ec0ff */
[----:B------:R-:W-:-:S02]  /*0c70*/  @!P0 IMAD.SHL.U32 R0, R178, 0x2, RZ ;  /* 0x00000002b2008824 */ /* 0x000fc400078e00ff */
[----:B-1----:R-:W-:-:S04]  /*0c80*/  @!P0 IMAD.WIDE R10, R179, 0x2, R2 ;  /* 0x00000002b30a8825 */ /* 0x002fc800078e0202 */
[----:B------:R-:W-:Y:S01]  /*0c90*/  IMAD.IADD R5, R5, 0x1, R7 ;  /* 0x0000000105057824 */ /* 0x000fe200078e0207 */
[----:B------:R1:W-:Y:S01]  /*0ca0*/  @!P0 LDGSTS.E.BYPASS.LTC128B.128 [R0+0x2100], [R10.64], !P6 ;  /* 0x021000000a008fae */ /* 0x0003e2000f101d4e */
[----:B------:R-:W-:-:S04]  /*0cb0*/  @!P0 IMAD.WIDE R8, R8, 0x2, R2 ;  /* 0x0000000208088825 */ /* 0x000fc800078e0202 */
[--C-:B------:R-:W-:Y:S01]  /*0cc0*/  @!P0 IMAD.WIDE R6, R6, 0x2, R2.reuse ;  /* 0x0000000206068825 */ /* 0x100fe200078e0202 */
[----:B------:R1:W-:Y:S04]  /*0cd0*/  @!P0 LDGSTS.E.BYPASS.LTC128B.128 [R0+0x6100], [R8.64], !P5 ;  /* 0x0610000008008fae */ /* 0x0003e8000e901d4e */
[----:B------:R3:W-:Y:S01]  /*0ce0*/  @!P0 LDGSTS.E.BYPASS.LTC128B.128 [R0+0xa100], [R6.64], !P4 ;  /* 0x0a10000006008fae */ /* 0x0007e2000e101d4e */
[----:B------:R-:W-:Y:S01]  /*0cf0*/  @!P0 IMAD.WIDE R2, R12, 0x2, R2 ;  /* 0x000000020c028825 */ /* 0x000fe200078e0202 */
[----:B------:R-:W-:Y:S01]  /*0d00*/  UIMAD.WIDE.U32 UR18, UR9, UR4, URZ ;  /* 0x00000004091272a5 */ /* 0x000fe2000f8e003f */
[----:B--2---:R-:W-:Y:S01]  /*0d10*/  SHF.R.S32.HI R24, RZ, 0x1f, R36 ;  /* 0x0000001fff187819 */ /* 0x004fe20000011424 */
[----:B------:R-:W-:Y:S02]  /*0d20*/  UIMAD UR4, UR7, UR4, URZ ;  /* 0x00000004070472a4 */ /* 0x000fe4000f8e023f */
[----:B------:R1:W-:Y:S01]  /*0d30*/  @!P0 LDGSTS.E.BYPASS.LTC128B.128 [R0+0xe100], [R2.64], !P3 ;  /* 0x0e10000002008fae */ /* 0x0003e2000d901d4e */
[----:B------:R-:W-:Y:S01]  /*0d40*/  IMAD.WIDE.U32 R4, R36, c[0x0][0x1f0], R4 ;  /* 0x00007c0024047a25 */ /* 0x000fe200078e0004 */
[----:B------:R-:W-:Y:S01]  /*0d50*/  UIMAD UR4, UR9, UR5, UR4 ;  /* 0x00000005090472a4 */ /* 0x000fe2000f8e0204 */
[----:B---3--:R-:W-:-:S05]  /*0d60*/  LOP3.LUT R6, R16, 0xfffffff0, RZ, 0xc0, !PT ;  /* 0xfffffff010067812 */ /* 0x008fca00078ec0ff */
[----:B------:R-:W-:Y:S02]  /*0d70*/  IMAD.IADD R6, R27, 0x1, -R6 ;  /* 0x000000011b067824 */ /* 0x000fe400078e0a06 */
[----:B-1----:R-:W-:-:S03]  /*0d80*/  IMAD R0, R24, c[0x0][0x1f0], RZ ;  /* 0x00007c0018007a24 */ /* 0x002fc600078e02ff */
[----:B------:R-:W-:Y:S01]  /*0d90*/  SHF.R.S32.HI R2, RZ, 0x1f, R6 ;  /* 0x0000001fff027819 */ /* 0x000fe20000011406 */
[----:B------:R-:W-:Y:S01]  /*0da0*/  UIADD3 UR16, UR19, UR4, URZ ;  /* 0x0000000413107290 */ /* 0x000fe2000fffe03f */
[----:B------:R1:W-:Y:S02]  /*0db0*/  SHFL.IDX PT, R3, R13, 0x3, 0x181f ;  /* 0x00781f000d037f89 */ /* 0x0003e400000e0000 */
[----:B------:R-:W-:Y:S01]  /*0dc0*/  LEA.HI R21, R2, R6, RZ, 0x3 ;  /* 0x0000000602157211 */ /* 0x000fe200078f18ff */
[----:B------:R-:W-:Y:S01]  /*0dd0*/  IMAD R0, R36, c[0x0][0x1f4], R0 ;  /* 0x00007d0024007a24 */ /* 0x000fe200078e0200 */
[----:B------:R2:W3:Y:S01]  /*0de0*/  SHFL.IDX PT, R2, R14, 0x3, 0x181f ;  /* 0x00781f000e027f89 */ /* 0x0004e200000e0000 */
[----:B------:R-:W-:Y:S01]  /*0df0*/  IADD3 R4, P0, R4, UR18, RZ ;  /* 0x0000001204047c10 */ /* 0x000fe2000ff1e0ff */
[----:B------:R-:W-:Y:S01]  /*0e00*/  ULEA UR17, UR8, 0xffffffc0, 0x6 ;  /* 0xffffffc008117891 */ /* 0x000fe2000f8e303f */
[----:B------:R-:W-:Y:S01]  /*0e10*/  LOP3.LUT R8, R21, 0xfffffff8, RZ, 0xc0, !PT ;  /* 0xfffffff815087812 */ /* 0x000fe200078ec0ff */
[----:B------:R-:W-:Y:S01]  /*0e20*/  IMAD.SHL.U32 R7, R18, 0x8, RZ ;  /* 0x0000000812077824 */ /* 0x000fe200078e00ff */
[----:B------:R-:W-:Y:S01]  /*0e30*/  IADD3.X R5, R5, UR16, R0, P0, !PT ;  /* 0x0000001005057c10 */ /* 0x000fe200087fe400 */
[----:B------:R-:W-:Y:S01]  /*0e40*/  IMAD.SHL.U32 R0, R20, 0x40, RZ ;  /* 0x0000004014007824 */ /* 0x000fe200078e00ff */
[----:B------:R-:W-:Y:S01]  /*0e50*/  LEA R16, P0, R4, c[0x0][0x1c8], 0x1 ;  /* 0x0000720004107a11 */ /* 0x000fe200078008ff */
[----:B------:R-:W-:Y:S01]  /*0e60*/  UIADD3 UR17, UR10, -UR17, URZ ;  /* 0x800000110a117290 */ /* 0x000fe2000fffe03f */
[----:B------:R-:W-:Y:S01]  /*0e70*/  IMAD.IADD R19, R6, 0x1, -R8 ;  /* 0x0000000106137824 */ /* 0x000fe200078e0a08 */
[----:B------:R-:W-:Y:S01]  /*0e80*/  @!P2 SHF.R.S32.HI R6, RZ, 0x1f, R177 ;  /* 0x0000001fff06a819 */ /* 0x000fe200000114b1 */
[----:B------:R-:W-:Y:S01]  /*0e90*/  STL [R1+0x54], R36 ;  /* 0x0000542401007387 */ /* 0x000fe20000100800 */
[----:B------:R-:W-:Y:S01]  /*0ea0*/  LOP3.LUT R0, R0, 0x1c0, RZ, 0xc0, !PT ;  /* 0x000001c000007812 */ /* 0x000fe200078ec0ff */
[----:B------:R-:W-:Y:S01]  /*0eb0*/  UISETP.GE.AND UP0, UPT, UR10, 0x1, UPT ;  /* 0x000000010a00788c */ /* 0x000fe2000bf06270 */
[----:B------:R-:W-:Y:S01]  /*0ec0*/  IADD3 R18, -R18, UR17, RZ ;  /* 0x0000001112127c10 */ /* 0x000fe2000fffe1ff */
[----:B------:R-:W-:Y:S01]  /*0ed0*/  ULDC.64 UR4, c[0x0][0x210] ;  /* 0x0000840000047ab9 */ /* 0x000fe20000000a00 */
[----:B-1----:R-:W-:-:S02]  /*0ee0*/  LEA.HI.X R13, R4, c[0x0][0x1cc], R5, 0x1, P0 ;  /* 0x00007300040d7a11 */ /* 0x002fc400000f0c05 */
[----:B------:R-:W-:Y:S02]  /*0ef0*/  @!P2 SHF.R.S32.HI R5, RZ, 0x1f, R134 ;  /* 0x0000001fff05a819 */ /* 0x000fe40000011486 */
[----:B------:R-:W-:Y:S02]  /*0f00*/  @!P2 SHF.R.S32.HI R4, RZ, 0x1f, R133 ;  /* 0x0000001fff04a819 */ /* 0x000fe40000011485 */
[----:B------:R-:W-:Y:S02]  /*0f10*/  @!P2 LEA.HI R5, R5, R134, RZ, 0x3 ;  /* 0x000000860505a211 */ /* 0x000fe400078f18ff */
[----:B------:R-:W-:Y:S02]  /*0f20*/  LOP3.LUT R15, R0, 0x8, R7, 0xf8, !PT ;  /* 0x00000008000f7812 */ /* 0x000fe400078ef807 */
[----:B--2---:R-:W-:Y:S02]  /*0f30*/  SHF.R.U32.HI R14, RZ, 0x3, R0 ;  /* 0x00000003ff0e7819 */ /* 0x004fe40000011600 */
[----:B------:R-:W-:-:S02]  /*0f40*/  @!P2 LEA.HI R4, R4, R133, RZ, 0x3 ;  /* 0x000000850404a211 */ /* 0x000fc400078f18ff */
[----:B------:R-:W-:Y:S02]  /*0f50*/  @!P2 LEA.HI R0, R6, R177, RZ, 0x3 ;  /* 0x000000b10600a211 */ /* 0x000fe400078f18ff */
[----:B------:R-:W-:Y:S02]  /*0f60*/  ISETP.GE.AND P1, PT, R18, 0x1, PT ;  /* 0x000000011200780c */ /* 0x000fe40003f26270 */
[----:B------:R-:W-:Y:S02]  /*0f70*/  @!P2 LOP3.LUT R8, R5, 0xfffffff8, RZ, 0xc0, !PT ;  /* 0xfffffff80508a812 */ /* 0x000fe400078ec0ff */
[----:B------:R-:W-:Y:S02]  /*0f80*/  @!P2 LOP3.LUT R6, R4, 0xfffffff8, RZ, 0xc0, !PT ;  /* 0xfffffff80406a812 */ /* 0x000fe400078ec0ff */
[----:B------:R-:W-:Y:S01]  /*0f90*/  @!P2 LOP3.LUT R12, R0, 0xfffffff8, RZ, 0xc0, !PT ;  /* 0xfffffff8000ca812 */ /* 0x000fe200078ec0ff */
[----:B------:R-:W-:Y:S01]  /*0fa0*/  @!P2 IMAD.SHL.U32 R0, R178, 0x2, RZ ;  /* 0x00000002b200a824 */ /* 0x000fe200078e00ff */
[----:B------:R-:W-:Y:S01]  /*0fb0*/  SHFL.IDX PT, R4, R16, RZ, 0x181f ;  /* 0x00181fff10047589 */ /* 0x000fe200000e0000 */
[----:B---3--:R-:W-:-:S03]  /*0fc0*/  @!P2 IMAD.WIDE R10, R179, 0x2, R2 ;  /* 0x00000002b30aa825 */ /* 0x008fc600078e0202 */
[----:B------:R-:W1:Y:S01]  /*0fd0*/  SHFL.IDX PT, R5, R13, RZ, 0x181f ;  /* 0x00181fff0d057589 */ /* 0x000e6200000e0000 */
[----:B------:R-:W-:-:S03]  /*0fe0*/  @!P2 IMAD.WIDE R8, R8, 0x2, R2 ;  /* 0x000000020808a825 */ /* 0x000fc600078e0202 */
[----:B------:R2:W-:Y:S01]  /*0ff0*/  @!P2 LDGSTS.E.BYPASS.LTC128B.128 [R0+0x3100], [R10.64], !P6 ;  /* 0x031000000a00afae */ /* 0x0005e2000f101d4e */
[----:B------:R-:W-:-:S03]  /*1000*/  @!P2 IMAD.WIDE R6, R6, 0x2, R2 ;  /* 0x000000020606a825 */ /* 0x000fc600078e0202 */
[----:B------:R2:W-:Y:S01]  /*1010*/  @!P2 LDGSTS.E.BYPASS.LTC128B.128 [R0+0x7100], [R8.64], !P5 ;  /* 0x071000000800afae */ /* 0x0005e2000e901d4e */
[----:B------:R-:W-:-:S03]  /*1020*/  @!P2 IMAD.WIDE R2, R12, 0x2, R2 ;  /* 0x000000020c02a825 */ /* 0x000fc600078e0202 */
[----:B------:R2:W-:Y:S04]  /*1030*/  @!P2 LDGSTS.E.BYPASS.LTC128B.128 [R0+0xb100], [R6.64], !P4 ;  /* 0x0b1000000600afae */ /* 0x0005e8000e101d4e */
[----:B------:R3:W-:Y:S01]  /*1040*/  @!P2 LDGSTS.E.BYPASS.LTC128B.128 [R0+0xf100], [R2.64], !P3 ;  /* 0x0f1000000200afae */ /* 0x0007e2000d901d4e */
[----:B------:R-:W-:Y:S02]  /*1050*/  ISETP.GE.AND P0, PT, R18, 0x21, PT ;  /* 0x000000211200780c */ /* 0x000fe40003f06270 */
[----:B------:R-:W-:Y:S01]  /*1060*/  ISETP.GE.AND P5, PT, R179, c[0x0][0x1d4], PT ;  /* 0x00007500b3007a0c */ /* 0x000fe20003fa6270 */
[----:B------:R-:W-:Y:S01]  /*1070*/  STL [R1+0x80], R179 ;  /* 0x000080b301007387 */ /* 0x000fe20000100800 */
[----:B------:R-:W-:Y:S01]  /*1080*/  ISETP.GE.AND P4, PT, R134, c[0x0][0x1d4], PT ;  /* 0x0000750086007a0c */ /* 0x000fe20003f86270 */
[----:B------:R-:W-:Y:S01]  /*1090*/  @P1 IMAD.SHL.U32 R12, R178, 0x2, RZ ;  /* 0x00000002b20c1824 */ /* 0x000fe200078e00ff */
[----:B------:R-:W-:Y:S01]  /*10a0*/  LOP3.LUT R22, R15, R14, RZ, 0x3c, !PT ;  /* 0x0000000e0f167212 */ /* 0x000fe200078e3cff */
[----:B------:R-:W-:Y:S04]  /*10b0*/  STL [R1+0xac], R17 ;  /* 0x0000ac1101007387 */ /* 0x000fe80000100800 */
[----:B------:R-:W0:Y:S01]  /*10c0*/  LDGDEPBAR ;  /* 0x00000000000079af */ /* 0x000e220000000000 */
[----:B---3--:R-:W-:-:S02]  /*10d0*/  @P1 SHF.R.S32.HI R3, RZ, 0x1f, R134 ;  /* 0x0000001fff031819 */ /* 0x008fc40000011486 */
[----:B------:R-:W-:Y:S02]  /*10e0*/  @P1 SHF.R.S32.HI R2, RZ, 0x1f, R133 ;  /* 0x0000001fff021819 */ /* 0x000fe40000011485 */
[----:B------:R-:W-:Y:S02]  /*10f0*/  @P1 LEA.HI R3, R3, R134, RZ, 0x3 ;  /* 0x0000008603031211 */ /* 0x000fe400078f18ff */
[----:B--2---:R-:W-:Y:S02]  /*1100*/  @P1 SHF.R.S32.HI R0, RZ, 0x1f, R177 ;  /* 0x0000001fff001819 */ /* 0x004fe400000114b1 */
[----:B------:R-:W-:Y:S02]  /*1110*/  @P1 LEA.HI R6, R2, R133, RZ, 0x3 ;  /* 0x0000008502061211 */ /* 0x000fe400078f18ff */
[----:B------:R-:W-:Y:S01]  /*1120*/  @P1 LEA.HI R0, R0, R177, RZ, 0x3 ;  /* 0x000000b100001211 */ /* 0x000fe200078f18ff */
[----:B------:R2:W-:Y:S01]  /*1130*/  SHFL.IDX PT, R2, R16, 0x1, 0x181f ;  /* 0x00381f0010027f89 */ /* 0x0005e200000e0000 */
[----:B------:R-:W-:-:S03]  /*1140*/  @P1 LOP3.LUT R7, R3, 0xfffffff8, RZ, 0xc0, !PT ;  /* 0xfffffff803071812 */ /* 0x000fc600078ec0ff */
[----:B------:R-:W3:Y:S01]  /*1150*/  SHFL.IDX PT, R3, R13, 0x1, 0x181f ;  /* 0x00381f000d037f89 */ /* 0x000ee200000e0000 */
[----:B------:R-:W-:Y:S02]  /*1160*/  @P1 LOP3.LUT R10, R6, 0xfffffff8, RZ, 0xc0, !PT ;  /* 0xfffffff8060a1812 */ /* 0x000fe400078ec0ff */
[----:B------:R-:W-:Y:S01]  /*1170*/  @P1 LOP3.LUT R0, R0, 0xfffffff8, RZ, 0xc0, !PT ;  /* 0xfffffff800001812 */ /* 0x000fe200078ec0ff */
[----:B-1----:R-:W-:-:S04]  /*1180*/  @P1 IMAD.WIDE R8, R179, 0x2, R4 ;  /* 0x00000002b3081825 */ /* 0x002fc800078e0204 */
[--C-:B------:R-:W-:Y:S01]  /*1190*/  @P1 IMAD.WIDE R6, R7, 0x2, R4.reuse ;  /* 0x0000000207061825 */ /* 0x100fe200078e0204 */
[----:B------:R1:W-:Y:S03]  /*11a0*/  @P1 LDGSTS.E.BYPASS.LTC128B.128 [R12+0x10100], [R8.64], !P5 ;  /* 0x10100000080c1fae */ /* 0x0003e6000e901d4e */
[----:B------:R-:W-:Y:S01]  /*11b0*/  @P1 IMAD.WIDE R14, R0, 0x2, R4 ;  /* 0x00000002000e1825 */ /* 0x000fe200078e0204 */
[----:B------:R-:W-:Y:S01]  /*11c0*/  @P0 SHF.R.S32.HI R0, RZ, 0x1f, R133 ;  /* 0x0000001fff000819 */ /* 0x000fe20000011485 */
[----:B------:R4:W-:Y:S02]  /*11d0*/  @P1 LDGSTS.E.BYPASS.LTC128B.128 [R12+0x12100], [R6.64], !P4 ;  /* 0x12100000060c1fae */ /* 0x0009e4000e101d4e */
[----:B--2---:R-:W-:Y:S01]  /*11e0*/  @P1 IMAD.WIDE R16, R10, 0x2, R4 ;  /* 0x000000020a101825 */ /* 0x004fe200078e0204 */
[----:B------:R-:W-:Y:S02]  /*11f0*/  @P0 SHF.R.S32.HI R4, RZ, 0x1f, R134 ;  /* 0x0000001fff040819 */ /* 0x000fe40000011486 */
[----:B------:R-:W-:-:S02]  /*1200*/  @P0 SHF.R.S32.HI R5, RZ, 0x1f, R177 ;  /* 0x0000001fff050819 */ /* 0x000fc400000114b1 */
[----:B------:R-:W-:Y:S02]  /*1210*/  ISETP.GE.AND P3, PT, R133, c[0x0][0x1d4], PT ;  /* 0x0000750085007a0c */ /* 0x000fe40003f66270 */
[----:B------:R-:W-:-:S11]  /*1220*/  ISETP.GE.AND P6, PT, R177, c[0x0][0x1d4], PT ;  /* 0x00007500b1007a0c */ /* 0x000fd60003fc6270 */
[----:B------:R2:W-:Y:S01]  /*1230*/  @P1 LDGSTS.E.BYPASS.LTC128B.128 [R12+0x14100], [R16.64], !P3 ;  /* 0x14100000100c1fae */ /* 0x0005e2000d901d4e */
[----:B----4-:R-:W-:-:S03]  /*1240*/  @P0 LEA.HI R6, R4, R134, RZ, 0x3 ;  /* 0x0000008604060211 */ /* 0x010fc600078f18ff */
[----:B------:R2:W-:Y:S01]  /*1250*/  @P1 LDGSTS.E.BYPASS.LTC128B.128 [R12+0x16100], [R14.64], !P6 ;  /* 0x161000000e0c1fae */ /* 0x0005e2000f101d4e */
[----:B------:R-:W-:Y:S02]  /*1260*/  @P0 LEA.HI R4, R0, R133, RZ, 0x3 ;  /* 0x0000008500040211 */ /* 0x000fe400078f18ff */
[----:B------:R-:W-:Y:S02]  /*1270*/  @P0 LEA.HI R0, R5, R177, RZ, 0x3 ;  /* 0x000000b105000211 */ /* 0x000fe400078f18ff */
[----:B------:R-:W-:Y:S02]  /*1280*/  @P0 LOP3.LUT R6, R6, 0xfffffff8, RZ, 0xc0, !PT ;  /* 0xfffffff806060812 */ /* 0x000fe400078ec0ff */
[----:B------:R-:W-:Y:S02]  /*1290*/  @P0 LOP3.LUT R5, R4, 0xfffffff8, RZ, 0xc0, !PT ;  /* 0xfffffff804050812 */ /* 0x000fe400078ec0ff */
[----:B------:R-:W-:Y:S01]  /*12a0*/  @P0 LOP3.LUT R0, R0, 0xfffffff8, RZ, 0xc0, !PT ;  /* 0xfffffff800000812 */ /* 0x000fe200078ec0ff */
[----:B---3--:R-:W-:-:S04]  /*12b0*/  @P0 IMAD.WIDE R6, R6, 0x2, R2 ;  /* 0x0000000206060825 */ /* 0x008fc800078e0202 */
[----:B------:R-:W-:-:S04]  /*12c0*/  @P0 IMAD.WIDE R10, R5, 0x2, R2 ;  /* 0x00000002050a0825 */ /* 0x000fc800078e0202 */
[----:B-1----:R-:W-:-:S04]  /*12d0*/  @P0 IMAD.WIDE R8, R0, 0x2, R2 ;  /* 0x0000000200080825 */ /* 0x002fc800078e0202 */
[----:B------:R-:W-:Y:S02]  /*12e0*/  @P0 IMAD.SHL.U32 R4, R178, 0x2, RZ ;  /* 0x00000002b2040824 */ /* 0x000fe400078e00ff */
[----:B------:R-:W-:-:S05]  /*12f0*/  @P0 IMAD.WIDE R2, R179, 0x2, R2 ;  /* 0x00000002b3020825 */ /* 0x000fca00078e0202 */
[----:B------:R1:W-:Y:S04]  /*1300*/  @P0 LDGSTS.E.BYPASS.LTC128B.128 [R4+0x11100], [R2.64], !P5 ;  /* 0x1110000002040fae */ /* 0x0003e8000e901d4e */
[----:B------:R3:W-:Y:S04]  /*1310*/  @P0 LDGSTS.E.BYPASS.LTC128B.128 [R4+0x13100], [R6.64], !P4 ;  /* 0x1310000006040fae */ /* 0x0007e8000e101d4e */
[----:B------:R3:W-:Y:S04]  /*1320*/  @P0 LDGSTS.E.BYPASS.LTC128B.128 [R4+0x15100], [R10.64], !P3 ;  /* 0x151000000a040fae */ /* 0x0007e8000d901d4e */
[----:B------:R3:W-:Y:S04]  /*1330*/  @P0 LDGSTS.E.BYPASS.LTC128B.128 [R4+0x17100], [R8.64], !P6 ;  /* 0x1710000008040fae */ /* 0x0007e8000f101d4e */
[----:B------:R-:W0:Y:S01]  /*1340*/  LDGDEPBAR ;  /* 0x00000000000079af */ /* 0x000e220000000000 */
[----:B------:R-:W-:-:S02]  /*1350*/  IMAD.SHL.U32 R13, R19, 0x40, RZ ;  /* 0x00000040130d7824 */ /* 0x000fc400078e00ff */
[----:B------:R-:W-:-:S03]  /*1360*/  IMAD.SHL.U32 R5, R23, 0x8, RZ ;  /* 0x0000000817057824 */ /* 0x000fc600078e00ff */
[----:B------:R-:W-:-:S04]  /*1370*/  LOP3.LUT R0, R13, 0x1c0, RZ, 0xc0, !PT ;  /* 0x000001c00d007812 */ /* 0x000fc800078ec0ff */
[----:B-1----:R-:W-:Y:S02]  /*1380*/  LOP3.LUT R2, R0, 0x8, R5, 0xf8, !PT ;  /* 0x0000000800027812 */ /* 0x002fe400078ef805 */
[----:B------:R-:W-:Y:S01]  /*1390*/  SHF.R.U32.HI R0, RZ, 0x3, R0 ;  /* 0x00000003ff007819 */ /* 0x000fe20000011600 */
[----:B------:R-:W-:Y:S01]  /*13a0*/  IMAD.SHL.U32 R3, R21, 0x40, RZ ;  /* 0x0000004015037824 */ /* 0x000fe200078e00ff */
[----:B------:R-:W-:Y:S02]  /*13b0*/  LEA.HI R5, R26, R27, RZ, 0x5 ;  /* 0x0000001b1a057211 */ /* 0x000fe400078f28ff */
[----:B------:R-:W-:Y:S02]  /*13c0*/  LOP3.LUT R2, R2, R0, RZ, 0x3c, !PT ;  /* 0x0000000002027212 */ /* 0x000fe400078e3cff */
[----:B------:R-:W-:Y:S02]  /*13d0*/  SHF.R.S32.HI R232, RZ, 0x5, R5 ;  /* 0x00000005ffe87819 */ /* 0x000fe40000011405 */
[----:B------:R-:W-:Y:S01]  /*13e0*/  LOP3.LUT R3, R2, 0xfffffe00, R3, 0xf8, !PT ;  /* 0xfffffe0002037812 */ /* 0x000fe200078ef803 */
[----:B------:R-:W-:-:S04]  /*13f0*/  DEPBAR.LE SB0, 0x1 ;  /* 0x000080400000791a */ /* 0x000fc80000000000 */
[----:B------:R-:W-:Y:S01]  /*1400*/  IMAD R0, R23, 0x200, R22 ;  /* 0x0000020017007824 */ /* 0x000fe200078e0216 */
[----:B------:R-:W-:Y:S01]  /*1410*/  R2P PR, R19, 0x6 ;  /* 0x0000000613007804 */ /* 0x000fe20000000000 */
[----:B---3--:R-:W-:Y:S02]  /*1420*/  IMAD.MOV.U32 R4, RZ, RZ, 0x10 ;  /* 0x00000010ff047424 */ /* 0x008fe400078e00ff */
[----:B------:R-:W-:Y:S02]  /*1430*/  IMAD R232, R232, 0x400, R3 ;  /* 0x00000400e8e87824 */ /* 0x000fe400078e0203 */
[----:B------:R-:W-:Y:S01]  /*1440*/  IMAD.SHL.U32 R135, R0, 0x2, RZ ;  /* 0x0000000200877824 */ /* 0x000fe200078e00ff */
[----:B------:R-:W-:Y:S01]  /*1450*/  BAR.SYNC.DEFER_BLOCKING 0x0 ;  /* 0x0000000000007b1d */ /* 0x000fe20000010000 */
[----:B------:R-:W-:Y:S01]  /*1460*/  IMAD.MOV.U32 R0, RZ, RZ, 0x20 ;  /* 0x00000020ff007424 */ /* 0x000fe200078e00ff */
[----:B------:R-:W-:Y:S01]  /*1470*/  SEL R4, R4, 0xfffffff0, !P1 ;  /* 0xfffffff004047807 */ /* 0x000fe20004800000 */
[----:B------:R-:W-:-:S03]  /*1480*/  IMAD.SHL.U32 R232, R232, 0x2, RZ ;  /* 0x00000002e8e87824 */ /* 0x000fc600078e00ff */
[----:B------:R-:W-:Y:S01]  /*1490*/  SEL R0, R0, 0xffffffe0, !P2 ;  /* 0xffffffe000007807 */ /* 0x000fe20005000000 */
[----:B------:R-:W-:-:S04]  /*14a0*/  IMAD R236, R4, 0x2, R232 ;  /* 0x0000000204ec7824 */ /* 0x000fc800078e02e8 */
[C---:B------:R-:W-:Y:S02]  /*14b0*/  IMAD R240, R0.reuse, 0x2, R232 ;  /* 0x0000000200f07824 */ /* 0x040fe400078e02e8 */
[----:B------:R-:W-:Y:S01]  /*14c0*/  IMAD R244, R0, 0x2, R236 ;  /* 0x0000000200f47824 */ /* 0x000fe200078e02ec */
[----:B------:R-:W-:Y:S01]  /*14d0*/  LOP3.LUT P0, RZ, R20, 0x2, RZ, 0xc0, !PT ;  /* 0x0000000214ff7812 */ /* 0x000fe2000780c0ff */
[----:B------:R2:W1:Y:S04]  /*14e0*/  LDSM.16.M88.4 R168, [R232+0x100] ;  /* 0x00010000e8a8783b */ /* 0x0004680000000200 */
[----:B------:R2:W3:Y:S04]  /*14f0*/  LDSM.16.M88.4 R200, [R232+0x4100] ;  /* 0x00410000e8c8783b */ /* 0x0004e80000000200 */
[----:B------:R2:W4:Y:S04]  /*1500*/  LDSM.16.M88.4 R216, [R232+0x8100] ;  /* 0x00810000e8d8783b */ /* 0x0005280000000200 */
[----:B------:R2:W1:Y:S04]  /*1510*/  LDSM.16.M88.4 R172, [R236+0x100] ;  /* 0x00010000ecac783b */ /* 0x0004680000000200 */
        /* <DEDUP_REMOVED lines=8> */
[----:B------:R-:W1:Y:S04]  /*15a0*/  LDSM.16.M88.4 R232, [R232+0xc100] ;  /* 0x00c10000e8e8783b */ /* 0x000e680000000200 */
[----:B------:R-:W1:Y:S04]  /*15b0*/  LDSM.16.M88.4 R236, [R236+0xc100] ;  /* 0x00c10000ecec783b */ /* 0x000e680000000200 */
[----:B------:R-:W1:Y:S04]  /*15c0*/  LDSM.16.M88.4 R240, [R240+0xc100] ;  /* 0x00c10000f0f0783b */ /* 0x000e680000000200 */
[----:B------:R-:W1:Y:S04]  /*15d0*/  LDSM.16.M88.4 R244, [R244+0xc100] ;  /* 0x00c10000f4f4783b */ /* 0x000e680000000200 */
[----:B------:R-:W-:Y:S01]  /*15e0*/  BAR.SYNC.DEFER_BLOCKING 0x0 ;  /* 0x0000000000007b1d */ /* 0x000fe20000010000 */
[----:B------:R-:W-:-:S02]  /*15f0*/  IADD3 R2, R135, 0x10100, RZ ;  /* 0x0001010087027810 */ /* 0x000fc40007ffe0ff */
[----:B------:R-:W-:Y:S02]  /*1600*/  IADD3 R88, R135, 0x10120, RZ ;  /* 0x0001012087587810 */ /* 0x000fe40007ffe0ff */
[----:B------:R-:W-:Y:S02]  /*1610*/  @P0 IADD3 R88, R2, -0x20, RZ ;  /* 0xffffffe002580810 */ /* 0x000fe40007ffe0ff */
[----:B------:R-:W-:Y:S02]  /*1620*/  LOP3.LUT R2, R5, 0xffffffe0, RZ, 0xc0, !PT ;  /* 0xffffffe005027812 */ /* 0x000fe400078ec0ff */
[C---:B------:R-:W-:Y:S01]  /*1630*/  IADD3 R6, R88.reuse, 0x800, RZ ;  /* 0x0000080058067810 */ /* 0x040fe20007ffe0ff */
[----:B------:R2:W-:Y:S02]  /*1640*/  STL [R1+0xb0], R178 ;  /* 0x0000b0b201007387 */ /* 0x0005e40000100800 */
[----:B------:R-:W-:Y:S01]  /*1650*/  IMAD.IADD R84, R27, 0x1, -R2 ;  /* 0x000000011b547824 */ /* 0x000fe200078e0a02 */
[C---:B------:R-:W-:Y:S01]  /*1660*/  IADD3 R2, R88.reuse, 0x1800, RZ ;  /* 0x0000180058027810 */ /* 0x040fe20007ffe0ff */
[----:B------:R2:W-:Y:S01]  /*1670*/  STL [R1+0x60], R37 ;  /* 0x0000602501007387 */ /* 0x0005e20000100800 */
[----:B------:R-:W-:-:S03]  /*1680*/  IADD3 R5, R88, 0x1000, RZ ;  /* 0x0000100058057810 */ /* 0x000fc60007ffe0ff */
[----:B------:R2:W-:Y:S01]  /*1690*/  STL [R1+0x4], R88 ;  /* 0x0000045801007387 */ /* 0x0005e20000100800 */
[----:B------:R-:W-:-:S04]  /*16a0*/  DEPBAR.LE SB0, 0x0 ;  /* 0x000080000000791a */ /* 0x000fc80000000000 */
[----:B------:R-:W-:Y:S06]  /*16b0*/  BAR.SYNC.DEFER_BLOCKING 0x0 ;  /* 0x0000000000007b1d */ /* 0x000fec0000010000 */
[----:B------:R2:W-:Y:S04]  /*16c0*/  STL [R1+0x40], R6 ;  /* 0x0000400601007387 */ /* 0x0005e80000100800 */
[----:B------:R2:W-:Y:S04]  /*16d0*/  STL [R1+0x38], R2 ;  /* 0x0000380201007387 */ /* 0x0005e80000100800 */
[----:B------:R2:W-:Y:S01]  /*16e0*/  STL [R1+0x3c], R5 ;  /* 0x00003c0501007387 */ /* 0x0005e20000100800 */
[----:B------:R-:W-:Y:S01]  /*16f0*/  PLOP3.LUT P0, PT, PT, PT, UP0, 0x80, 0x0 ;  /* 0x000000000000781c */ /* 0x000fe20003f0f008 */
[----:B------:R-:W-:-:S02]  /*1700*/  UIMAD UR7, UR7, UR4, URZ ;  /* 0x00000004070772a4 */ /* 0x000fc4000f8e023f */
[----:B------:R-:W-:Y:S02]  /*1710*/  UIMAD.WIDE.U32 UR20, UR9, UR4, URZ ;  /* 0x00000004091472a5 */ /* 0x000fe4000f8e003f */
[----:B------:R-:W-:Y:S01]  /*1720*/  UIMAD UR5, UR9, UR5, UR7 ;  /* 0x00000005090572a4 */ /* 0x000fe2000f8e0207 */
[----:B------:R-:W-:Y:S01]  /*1730*/  ISETP.GT.AND P2, PT, R86, 0x3f, PT ;  /* 0x0000003f5600780c */ /* 0x000fe20003f44270 */
[----:B------:R2:W1:Y:S02]  /*1740*/  LDSM.16.M88.4 R28, [R135+0x10100] ;  /* 0x01010000871c783b */ /* 0x0004640000000200 */
[----:B------:R-:W-:Y:S02]  /*1750*/  UIADD3 UR5, UR21, UR5, URZ ;  /* 0x0000000515057290 */ /* 0x000fe4000fffe03f */
[----:B------:R2:W1:Y:S01]  /*1760*/  LDSM.16.M88.4 R32, [R135+0x10900] ;  /* 0x010900008720783b */ /* 0x0004620000000200 */
[----:B------:R-:W-:-:S03]  /*1770*/  SEL R85, RZ, 0x10, P6 ;  /* 0x00000010ff557807 */ /* 0x000fc60003000000 */
[----:B------:R2:W1:Y:S04]  /*1780*/  LDSM.16.M88.4 R44, [R135+0x11100] ;  /* 0x01110000872c783b */ /* 0x0004680000000200 */
[----:B------:R2:W1:Y:S04]  /*1790*/  LDSM.16.M88.4 R52, [R135+0x11900] ;  /* 0x011900008734783b */ /* 0x0004680000000200 */
[----:B------:R2:W1:Y:S04]  /*17a0*/  LDSM.16.M88.4 R40, [R88] ;  /* 0x000000005828783b */ /* 0x0004680000000200 */
[----:B------:R2:W1:Y:S04]  /*17b0*/  LDSM.16.M88.4 R56, [R88+0x800] ;  /* 0x000800005838783b */ /* 0x0004680000000200 */
[----:B------:R2:W1:Y:S04]  /*17c0*/  LDSM.16.M88.4 R64, [R88+0x1000] ;  /* 0x001000005840783b */ /* 0x0004680000000200 */
[----:B------:R2:W1:Y:S01]  /*17d0*/  LDSM.16.M88.4 R72, [R88+0x1800] ;  /* 0x001800005848783b */ /* 0x0004620000000200 */
[----:B------:R-:W-:Y:S05]  /*17e0*/  @!P0 BRA `(.L_x_0) ;  /* 0x0000047000008947 */ /* 0x000fea0003800000 */
[----:B--234-:R-:W-:Y:S01]  /*17f0*/  IMAD R2, R25, c[0x0][0x208], RZ ;  /* 0x0000820019027a24 */ /* 0x01cfe200078e02ff */
[----:B------:R-:W-:Y:S01]  /*1800*/  SHF.R.S32.HI R8, RZ, 0x1f, R133 ;  /* 0x0000001fff087819 */ /* 0x000fe20000011485 */
[----:B------:R-:W-:Y:S01]  /*1810*/  IMAD.WIDE.U32 R6, R37, c[0x0][0x208], RZ ;  /* 0x0000820025067a25 */ /* 0x000fe200078e00ff */
[----:B------:R-:W-:-:S02]  /*1820*/  SHF.R.S32.HI R9, RZ, 0x1f, R177 ;  /* 0x0000001fff097819 */ /* 0x000fc400000114b1 */
[----:B------:R-:W-:Y:S01]  /*1830*/  LEA.HI R8, R8, R133, RZ, 0x3 ;  /* 0x0000008508087211 */ /* 0x000fe200078f18ff */
[----:B------:R-:W-:Y:S01]  /*1840*/  IMAD R2, R37, c[0x0][0x20c], R2 ;  /* 0x0000830025027a24 */ /* 0x000fe200078e0202 */
[----:B------:R-:W-:Y:S01]  /*1850*/  P2R R21, PR, RZ, 0x8 ;  /* 0x00000008ff157803 */ /* 0x000fe20000000000 */
[C---:B------:R-:W-:Y:S01]  /*1860*/  IMAD.WIDE R14, R179.reuse, 0x2, RZ ;  /* 0x00000002b30e7825 */ /* 0x040fe200078e02ff */
[----:B------:R-:W-:Y:S02]  /*1870*/  ISETP.GE.AND P3, PT, R179, c[0x0][0x1d4], PT ;  /* 0x00007500b3007a0c */ /* 0x000fe40003f66270 */
[----:B------:R-:W-:Y:S01]  /*1880*/  P2R R19, PR, RZ, 0x4 ;  /* 0x00000004ff137803 */ /* 0x000fe20000000000 */
[----:B------:R-:W-:Y:S01]  /*1890*/  IMAD.IADD R7, R7, 0x1, R2 ;  /* 0x0000000107077824 */ /* 0x000fe200078e0202 */
[----:B------:R-:W-:Y:S01]  /*18a0*/  ISETP.GE.AND P2, PT, R134, c[0x0][0x1d4], PT ;  /* 0x0000750086007a0c */ /* 0x000fe20003f46270 */
[----:B------:R-:W-:Y:S01]  /*18b0*/  IMAD R2, R24, c[0x0][0x218], RZ ;  /* 0x0000860018027a24 */ /* 0x000fe200078e02ff */
[----:B------:R-:W-:Y:S01]  /*18c0*/  ISETP.GE.AND P1, PT, R133, c[0x0][0x1d4], PT ;  /* 0x0000750085007a0c */ /* 0x000fe20003f26270 */
[----:B------:R-:W-:Y:S01]  /*18d0*/  IMAD.WIDE.U32 R6, R36, c[0x0][0x218], R6 ;  /* 0x0000860024067a25 */ /* 0x000fe200078e0006 */
[----:B------:R-:W-:-:S03]  /*18e0*/  P2R R26, PR, RZ, 0x10 ;  /* 0x00000010ff1a7803 */ /* 0x000fc60000000000 */
[----:B------:R-:W-:Y:S01]  /*18f0*/  IMAD R5, R36, c[0x0][0x21c], R2 ;  /* 0x0000870024057a24 */ /* 0x000fe200078e0202 */
[----:B------:R-:W-:-:S04]  /*1900*/  IADD3 R2, P0, R6, UR20, RZ ;  /* 0x0000001406027c10 */ /* 0x000fc8000ff1e0ff */
[----:B------:R-:W-:Y:S02]  /*1910*/  IADD3.X R5, R7, UR5, R5, P0, !PT ;  /* 0x0000000507057c10 */ /* 0x000fe400087fe405 */
[----:B------:R-:W-:-:S04]  /*1920*/  LEA R6, P0, R2, c[0x0][0x1f8], 0x1 ;  /* 0x00007e0002067a11 */ /* 0x000fc800078008ff */
[----:B------:R-:W-:Y:S01]  /*1930*/  LEA.HI.X R5, R2, c[0x0][0x1fc], R5, 0x1, P0 ;  /* 0x00007f0002057a11 */ /* 0x000fe200000f0c05 */
[----:B------:R-:W2:Y:S01]  /*1940*/  SHFL.IDX PT, R12, R6, RZ, 0x181f ;  /* 0x00181fff060c7589 */ /* 0x000ea200000e0000 */
[----:B------:R-:W-:-:S03]  /*1950*/  SHF.R.S32.HI R2, RZ, 0x1f, R134 ;  /* 0x0000001fff027819 */ /* 0x000fc60000011486 */
[----:B------:R-:W3:Y:S01]  /*1960*/  SHFL.IDX PT, R13, R5, RZ, 0x181f ;  /* 0x00181fff050d7589 */ /* 0x000ee200000e0000 */
[----:B------:R-:W-:-:S03]  /*1970*/  LEA.HI R7, R2, R134, RZ, 0x3 ;  /* 0x0000008602077211 */ /* 0x000fc600078f18ff */
[----:B------:R4:W5:Y:S04]  /*1980*/  SHFL.IDX PT, R2, R6, 0x1, 0x181f ;  /* 0x00381f0006027f89 */ /* 0x00096800000e0000 */
[----:B------:R-:W1:Y:S01]  /*1990*/  SHFL.IDX PT, R5, R5, 0x1, 0x181f ;  /* 0x00381f0005057f89 */ /* 0x000e6200000e0000 */
[----:B--2---:R-:W-:-:S05]  /*19a0*/  IADD3 R24, P0, R12, R14, RZ ;  /* 0x0000000e0c187210 */ /* 0x004fca0007f1e0ff */
[----:B---3--:R-:W-:Y:S01]  /*19b0*/  IMAD.X R25, R13, 0x1, R15, P0 ;  /* 0x000000010d197824 */ /* 0x008fe200000e060f */
[----:B----4-:R-:W-:Y:S02]  /*19c0*/  LOP3.LUT R6, R7, 0xfffffff8, RZ, 0xc0, !PT ;  /* 0xfffffff807067812 */ /* 0x010fe400078ec0ff */
[----:B------:R-:W-:-:S03]  /*19d0*/  LOP3.LUT R7, R8, 0xfffffff8, RZ, 0xc0, !PT ;  /* 0xfffffff808077812 */ /* 0x000fc600078ec0ff */
[----:B------:R-:W-:Y:S01]  /*19e0*/  IMAD.WIDE R10, R6, 0x2, RZ ;  /* 0x00000002060a7825 */ /* 0x000fe200078e02ff */
[----:B------:R-:W-:-:S03]  /*19f0*/  LEA.HI R6, R9, R177, RZ, 0x3 ;  /* 0x000000b109067211 */ /* 0x000fc600078f18ff */
[----:B------:R-:W-:Y:S01]  /*1a00*/  IMAD.WIDE R8, R7, 0x2, RZ ;  /* 0x0000000207087825 */ /* 0x000fe200078e02ff */
[----:B------:R-:W-:Y:S02]  /*1a10*/  IADD3 R22, P0, R12, R10, RZ ;  /* 0x0000000a0c167210 */ /* 0x000fe40007f1e0ff */
[----:B------:R-:W-:-:S03]  /*1a20*/  LOP3.LUT R6, R6, 0xfffffff8, RZ, 0xc0, !PT ;  /* 0xfffffff806067812 */ /* 0x000fc600078ec0ff */
[----:B------:R-:W-:Y:S01]  /*1a30*/  IMAD.X R23, R13, 0x1, R11, P0 ;  /* 0x000000010d177824 */ /* 0x000fe200000e060b */
[----:B------:R-:W-:Y:S01]  /*1a40*/  IADD3 R16, P0, R12, R8, RZ ;  /* 0x000000080c107210 */ /* 0x000fe20007f1e0ff */
[----:B------:R-:W-:-:S04]  /*1a50*/  IMAD.WIDE R6, R6, 0x2, RZ ;  /* 0x0000000206067825 */ /* 0x000fc800078e02ff */
[----:B------:R-:W-:Y:S01]  /*1a60*/  IMAD.X R17, R13, 0x1, R9, P0 ;  /* 0x000000010d117824 */ /* 0x000fe200000e0609 */
[----:B-----5:R-:W-:-:S05]  /*1a70*/  IADD3 R14, P0, R14, R2, RZ ;  /* 0x000000020e0e7210 */ /* 0x020fca0007f1e0ff */
[----:B-1----:R-:W-:Y:S01]  /*1a80*/  IMAD.X R15, R15, 0x1, R5, P0 ;  /* 0x000000010f0f7824 */ /* 0x002fe200000e0605 */
[----:B------:R-:W-:-:S05]  /*1a90*/  IADD3 R12, P0, R12, R6, RZ ;  /* 0x000000060c0c7210 */ /* 0x000fca0007f1e0ff */
[----:B------:R-:W-:Y:S01]  /*1aa0*/  IMAD.X R13, R13, 0x1, R7, P0 ;  /* 0x000000010d0d7824 */ /* 0x000fe200000e0607 */
[----:B------:R-:W-:-:S05]  /*1ab0*/  IADD3 R10, P0, R10, R2, RZ ;  /* 0x000000020a0a7210 */ /* 0x000fca0007f1e0ff */
[----:B------:R-:W-:Y:S01]  /*1ac0*/  IMAD.X R11, R11, 0x1, R5, P0 ;  /* 0x000000010b0b7824 */ /* 0x000fe200000e0605 */
[----:B------:R-:W-:-:S05]  /*1ad0*/  IADD3 R8, P0, R8, R2, RZ ;  /* 0x0000000208087210 */ /* 0x000fca0007f1e0ff */
[----:B------:R-:W-:Y:S01]  /*1ae0*/  IMAD.X R9, R9, 0x1, R5, P0 ;  /* 0x0000000109097824 */ /* 0x000fe200000e0605 */
[----:B------:R-:W-:Y:S01]  /*1af0*/  IADD3 R6, P0, R6, R2, RZ ;  /* 0x0000000206067210 */ /* 0x000fe20007f1e0ff */
[----:B------:R-:W-:-:S04]  /*1b00*/  IMAD.SHL.U32 R2, R178, 0x2, RZ ;  /* 0x00000002b2027824 */ /* 0x000fc800078e00ff */
[----:B------:R-:W-:Y:S01]  /*1b10*/  IMAD.X R7, R7, 0x1, R5, P0 ;  /* 0x0000000107077824 */ /* 0x000fe200000e0605 */
[C---:B------:R-:W-:Y:S02]  /*1b20*/  ISETP.LT.OR P0, PT, R18.reuse, 0x1, P3 ;  /* 0x000000011200780c */ /* 0x040fe40001f01670 */
[----:B------:R-:W-:-:S11]  /*1b30*/  ISETP.LT.OR P3, PT, R18, 0x21, P3 ;  /* 0x000000211200780c */ /* 0x000fd60001f61670 */
[----:B------:R1:W-:Y:S01]  /*1b40*/  LDGSTS.E.BYPASS.LTC128B.128 [R2+0x100], [R24.64], !P0 ;  /* 0x0010000018027fae */ /* 0x0003e2000c101d4e */
[C---:B------:R-:W-:Y:S02]  /*1b50*/  ISETP.LT.OR P0, PT, R18.reuse, 0x1, P2 ;  /* 0x000000011200780c */ /* 0x040fe40001701670 */
[----:B------:R-:W-:-:S11]  /*1b60*/  ISETP.LT.OR P2, PT, R18, 0x21, P2 ;  /* 0x000000211200780c */ /* 0x000fd60001741670 */
[----:B------:R1:W-:Y:S01]  /*1b70*/  LDGSTS.E.BYPASS.LTC128B.128 [R2+0x2100], [R22.64], !P0 ;  /* 0x0210000016027fae */ /* 0x0003e2000c101d4e */
[C---:B------:R-:W-:Y:S02]  /*1b80*/  ISETP.LT.OR P0, PT, R18.reuse, 0x1, P1 ;  /* 0x000000011200780c */ /* 0x040fe40000f01670 */
[----:B------:R-:W-:-:S11]  /*1b90*/  ISETP.LT.OR P1, PT, R18, 0x21, P1 ;  /* 0x000000211200780c */ /* 0x000fd60000f21670 */
[----:B------:R1:W-:Y:S01]  /*1ba0*/  LDGSTS.E.BYPASS.LTC128B.128 [R2+0x4100], [R16.64], !P0 ;  /* 0x0410000010027fae */ /* 0x0003e2000c101d4e */
[----:B------:R-:W-:-:S04]  /*1bb0*/  ISETP.GE.AND P0, PT, R177, c[0x0][0x1d4], PT ;  /* 0x00007500b1007a0c */ /* 0x000fc80003f06270 */
[C---:B------:R-:W-:Y:S02]  /*1bc0*/  ISETP.LT.OR P4, PT, R18.reuse, 0x1, P0 ;  /* 0x000000011200780c */ /* 0x040fe40000781670 */
[----:B------:R-:W-:-:S11]  /*1bd0*/  ISETP.LT.OR P0, PT, R18, 0x21, P0 ;  /* 0x000000211200780c */ /* 0x000fd60000701670 */
[----:B------:R1:W-:Y:S01]  /*1be0*/  LDGSTS.E.BYPASS.LTC128B.128 [R2+0x6100], [R12.64], !P4 ;  /* 0x061000000c027fae */ /* 0x0003e2000e101d4e */
[----:B------:R-:W-:-:S03]  /*1bf0*/  ISETP.NE.AND P4, PT, R26, RZ, PT ;  /* 0x000000ff1a00720c */ /* 0x000fc60003f85270 */
[----:B------:R1:W-:Y:S01]  /*1c00*/  LDGSTS.E.BYPASS.LTC128B.128 [R2+0x1100], [R14.64], !P3 ;  /* 0x011000000e027fae */ /* 0x0003e2000d901d4e */
[----:B------:R-:W-:-:S03]  /*1c10*/  ISETP.NE.AND P3, PT, R21, RZ, PT ;  /* 0x000000ff1500720c */ /* 0x000fc60003f65270 */
[----:B------:R1:W-:Y:S01]  /*1c20*/  LDGSTS.E.BYPASS.LTC128B.128 [R2+0x3100], [R10.64], !P2 ;  /* 0x031000000a027fae */ /* 0x0003e2000d101d4e */
[----:B------:R-:W-:-:S03]  /*1c30*/  ISETP.NE.AND P2, PT, R19, RZ, PT ;  /* 0x000000ff1300720c */ /* 0x000fc60003f45270 */
[----:B------:R1:W-:Y:S04]  /*1c40*/  LDGSTS.E.BYPASS.LTC128B.128 [R2+0x5100], [R8.64], !P1 ;  /* 0x0510000008027fae */ /* 0x0003e8000c901d4e */
[----:B------:R1:W-:Y:S04]  /*1c50*/  LDGSTS.E.BYPASS.LTC128B.128 [R2+0x7100], [R6.64], !P0 ;  /* 0x0710000006027fae */ /* 0x0003e8000c101d4e */
.L_x_0:
[C---:B-1234-:R-:W-:Y:S01]  /*1c60*/  HMMA.16816.F32 R12, R168.reuse, R28, RZ ;  /* 0x0000001ca80c723c */ /* 0x05efe200000018ff */
[----:B------:R-:W-:Y:S01]  /*1c70*/  LOP3.LUT P0, RZ, R20, 0x4, RZ, 0xc0, !PT ;  /* 0x0000000414ff7812 */ /* 0x000fe2000780c0ff */
[----:B------:R-:W0:Y:S01]  /*1c80*/  LDGDEPBAR ;  /* 0x00000000000079af */ /* 0x000e220000000000 */
[----:B------:R-:W-:Y:S01]  /*1c90*/  MOV R2, 0x40 ;  /* 0x0000004000027802 */ /* 0x000fe20000000f00 */
[----:B------:R-:W-:Y:S01]  /*1ca0*/  UISETP.GE.AND UP0, UPT, UR10, 0x41, UPT ;  /* 0x000000410a00788c */ /* 0x000fe2000bf06270 */
[----:B------:R-:W-:Y:S02]  /*1cb0*/  IADD3 R6, R88, 0x2800, RZ ;  /* 0x0000280058067810 */ /* 0x000fe40007ffe0ff */
[----:B------:R-:W-:Y:S01]  /*1cc0*/  SEL R2, R2, 0xffffffc0, !P0 ;  /* 0xffffffc002027807 */ /* 0x000fe20004000000 */
[----:B------:R-:W-:Y:S02]  /*1cd0*/  HMMA.16816.F32 R8, R168, R30, RZ ;  /* 0x0000001ea808723c */ /* 0x000fe400000018ff */
[----:B------:R-:W-:-:S02]  /*1ce0*/  PLOP3.LUT P0, PT, PT, PT, UP0, 0x40, 0x0 ;  /* 0x000000000000781c */ /* 0x000fc40003f0e808 */
[-C--:B------:R-:W-:Y:S02]  /*1cf0*/  IADD3 R5, R135, R2.reuse, RZ ;  /* 0x0000000287057210 */ /* 0x080fe40007ffe0ff */
[C---:B------:R-:W-:Y:S02]  /*1d00*/  IADD3 R250, R88.reuse, R2, RZ ;  /* 0x0000000258fa7210 */ /* 0x040fe40007ffe0ff */
[----:B------:R-:W-:Y:S01]  /*1d10*/  HMMA.16816.F32 R24, R168, R32, RZ ;  /* 0x00000020a818723c */ /* 0x000fe200000018ff */
[----:B------:R-:W1:Y:S01]  /*1d20*/  LDSM.16.M88.4 R20, [R5+0x10100] ;  /* 0x010100000514783b */ /* 0x000e620000000200 */
[----:B------:R-:W-:-:S03]  /*1d30*/  IADD3 R2, R88, 0x2000, RZ ;  /* 0x0000200058027810 */ /* 0x000fc60007ffe0ff */
[----:B------:R-:W-:Y:S03]  /*1d40*/  LDSM.16.M88.4 R48, [R5+0x11100] ;  /* 0x011100000530783b */ /* 0x000fe60000000200 */
[----:B------:R-:W-:Y:S01]  /*1d50*/  HMMA.16816.F32 R36, R172, R40, R12 ;  /* 0x00000028ac24723c */ /* 0x000fe2000000180c */
[----:B------:R-:W-:Y:S04]  /*1d60*/  LDSM.16.M88.4 R60, [R5+0x11900] ;  /* 0x01190000053c783b */ /* 0x000fe80000000200 */
[----:B------:R-:W-:Y:S03]  /*1d70*/  LDSM.16.M88.4 R68, [R250+0x1000] ;  /* 0x00100000fa44783b */ /* 0x000fe60000000200 */
[----:B------:R-:W-:Y:S01]  /*1d80*/  HMMA.16816.F32 R12, R168, R34, RZ ;  /* 0x00000022a80c723c */ /* 0x000fe200000018ff */
[----:B------:R-:W-:Y:S04]  /*1d90*/  LDSM.16.M88.4 R76, [R250+0x1800] ;  /* 0x00180000fa4c783b */ /* 0x000fe80000000200 */
[----:B------:R-:W-:Y:S03]  /*1da0*/  LDSM.16.M88.4 R80, [R250+0x3800] ;  /* 0x00380000fa50783b */ /* 0x000fe60000000200 */
[----:B------:R-:W-:Y:S01]  /*1db0*/  HMMA.16816.F32 R40, R172, R42, R8 ;  /* 0x0000002aac28723c */ /* 0x000fe20000001808 */
[----:B------:R-:W-:Y:S04]  /*1dc0*/  STL [R1], R5 ;  /* 0x0000000501007387 */ /* 0x000fe80000100800 */
[----:B------:R2:W-:Y:S03]  /*1dd0*/  STL [R1+0x34], R2 ;  /* 0x0000340201007387 */ /* 0x0005e60000100800 */
[C---:B------:R-:W-:Y:S01]  /*1de0*/  HMMA.16816.F32 R8, R168.reuse, R44, RZ ;  /* 0x0000002ca808723c */ /* 0x040fe200000018ff */
[----:B------:R3:W-:Y:S07]  /*1df0*/  STL [R1+0x30], R6 ;  /* 0x0000300601007387 */ /* 0x0007ee0000100800 */
[C---:B------:R-:W-:Y:S01]  /*1e00*/  HMMA.16816.F32 R16, R168.reuse, R46, RZ ;  /* 0x0000002ea810723c */ /* 0x040fe200000018ff */
[----:B------:R-:W4:Y:S07]  /*1e10*/  LDSM.16.M88.4 R44, [R5+0x10900] ;  /* 0x01090000052c783b */ /* 0x000f2e0000000200 */
[----:B------:R-:W-:Y:S01]  /*1e20*/  HMMA.16816.F32 R28, R168, R52, RZ ;  /* 0x00000034a81c723c */ /* 0x000fe200000018ff */
[----:B--2---:R-:W-:-:S07]  /*1e30*/  IADD3 R2, R88, 0x3800, RZ ;  /* 0x0000380058027810 */ /* 0x004fce0007ffe0ff */
[----:B------:R-:W-:Y:S01]  /*1e40*/  HMMA.16816.F32 R32, R168, R54, RZ ;  /* 0x00000036a820723c */ /* 0x000fe200000018ff */
[----:B------:R-:W2:Y:S01]  /*1e50*/  LDSM.16.M88.4 R52, [R250] ;  /* 0x00000000fa34783b */ /* 0x000ea20000000200 */
[----:B---3--:R-:W-:-:S06]  /*1e60*/  IADD3 R6, R88, 0x5000, RZ ;  /* 0x0000500058067810 */ /* 0x008fcc0007ffe0ff */
[C---:B------:R-:W-:Y:S08]  /*1e70*/  HMMA.16816.F32 R24, R172.reuse, R56, R24 ;  /* 0x00000038ac18723c */ /* 0x040ff00000001818 */
[C---:B------:R-:W-:Y:S01]  /*1e80*/  HMMA.16816.F32 R12, R172.reuse, R58, R12 ;  /* 0x0000003aac0c723c */ /* 0x040fe2000000180c */
[----:B------:R-:W3:Y:S07]  /*1e90*/  LDSM.16.M88.4 R56, [R250+0x800] ;  /* 0x00080000fa38783b */ /* 0x000eee0000000200 */
[C---:B------:R-:W-:Y:S08]  /*1ea0*/  HMMA.16816.F32 R8, R172.reuse, R64, R8 ;  /* 0x00000040ac08723c */ /* 0x040ff00000001808 */
[C---:B------:R-:W-:Y:S01]  /*1eb0*/  HMMA.16816.F32 R16, R172.reuse, R66, R16 ;  /* 0x00000042ac10723c */ /* 0x040fe20000001810 */
[----:B------:R-:W-:Y:S07]  /*1ec0*/  LDSM.16.M88.4 R64, [R135+0x13100] ;  /* 0x013100008740783b */ /* 0x000fee0000000200 */
[C---:B------:R-:W-:Y:S08]  /*1ed0*/  HMMA.16816.F32 R28, R172.reuse, R72, R28 ;  /* 0x00000048ac1c723c */ /* 0x040ff0000000181c */
[----:B------:R-:W-:Y:S01]  /*1ee0*/  HMMA.16816.F32 R32, R172, R74, R32 ;  /* 0x0000004aac20723c */ /* 0x000fe20000001820 */
[----:B------:R-:W-:Y:S07]  /*1ef0*/  LDSM.16.M88.4 R72, [R135+0x13900] ;  /* 0x013900008748783b */ /* 0x000fee0000000200 */
[C---:B-1----:R-:W-:Y:S08]  /*1f00*/  HMMA.16816.F32 R36, R192.reuse, R20, R36 ;  /* 0x00000014c024723c */ /* 0x042ff00000001824 */
[C---:B------:R-:W-:Y:S08]  /*1f10*/  HMMA.16816.F32 R40, R192.reuse, R22, R40 ;  /* 0x00000016c028723c */ /* 0x040ff00000001828 */
[C---:B----4-:R-:W-:Y:S08]  /*1f20*/  HMMA.16816.F32 R24, R192.reuse, R44, R24 ;  /* 0x0000002cc018723c */ /* 0x050ff00000001818 */
[C---:B------:R-:W-:Y:S01]  /*1f30*/  HMMA.16816.F32 R20, R192.reuse, R46, R12 ;  /* 0x0000002ec014723c */ /* 0x040fe2000000180c */
[----:B------:R-:W1:Y:S04]  /*1f40*/  LDSM.16.M88.4 R12, [R135+0x12100] ;  /* 0x01210000870c783b */ /* 0x000e680000000200 */
[----:B------:R-:W4:Y:S03]  /*1f50*/  LDSM.16.M88.4 R44, [R135+0x12900] ;  /* 0x01290000872c783b */ /* 0x000f260000000200 */
[C---:B------:R-:W-:Y:S08]  /*1f60*/  HMMA.16816.F32 R8, R192.reuse, R48, R8 ;  /* 0x00000030c008723c */ /* 0x040ff00000001808 */
[C---:B------:R-:W-:Y:S01]  /*1f70*/  HMMA.16816.F32 R16, R192.reuse, R50, R16 ;  /* 0x00000032c010723c */ /* 0x040fe20000001810 */
[----:B------:R-:W5:Y:S07]  /*1f80*/  LDSM.16.M88.4 R48, [R88+0x2000] ;  /* 0x002000005830783b */ /* 0x000f6e0000000200 */
[C---:B------:R-:W-:Y:S08]  /*1f90*/  HMMA.16816.F32 R28, R192.reuse, R60, R28 ;  /* 0x0000003cc01c723c */ /* 0x040ff0000000181c */
[----:B------:R-:W-:Y:S01]  /*1fa0*/  HMMA.16816.F32 R32, R192, R62, R32 ;  /* 0x0000003ec020723c */ /* 0x000fe20000001820 */
[----:B------:R-:W-:Y:S07]  /*1fb0*/  LDSM.16.M88.4 R60, [R88+0x3000] ;  /* 0x00300000583c783b */ /* 0x000fee0000000200 */
[C---:B--2---:R-:W-:Y:S08]  /*1fc0*/  HMMA.16816.F32 R36, R196.reuse, R52, R36 ;  /* 0x00000034c424723c */ /* 0x044ff00000001824 */
[C---:B------:R-:W-:Y:S01]  /*1fd0*/  HMMA.16816.F32 R40, R196.reuse, R54, R40 ;  /* 0x00000036c428723c */ /* 0x040fe20000001828 */
[----:B------:R-:W2:Y:S07]  /*1fe0*/  LDSM.16.M88.4 R52, [R88+0x2800] ;  /* 0x002800005834783b */ /* 0x000eae0000000200 */
[C---:B---3--:R-:W-:Y:S08]  /*1ff0*/  HMMA.16816.F32 R24, R196.reuse, R56, R24 ;  /* 0x00000038c418723c */ /* 0x048ff00000001818 */
[C---:B------:R-:W-:Y:S01]  /*2000*/  HMMA.16816.F32 R20, R196.reuse, R58, R20 ;  /* 0x0000003ac414723c */ /* 0x040fe20000001814 */
[----:B------:R-:W-:Y:S07]  /*2010*/  LDSM.16.M88.4 R56, [R5+0x12900] ;  /* 0x012900000538783b */ /* 0x000fee0000000200 */
[C---:B------:R-:W-:Y:S08]  /*2020*/  HMMA.16816.F32 R8, R196.reuse, R68, R8 ;  /* 0x00000044c408723c */ /* 0x040ff00000001808 */
[C---:B------:R-:W-:Y:S01]  /*2030*/  HMMA.16816.F32 R16, R196.reuse, R70, R16 ;  /* 0x00000046c410723c */ /* 0x040fe20000001810 */
[----:B------:R-:W-:Y:S07]  /*2040*/  LDSM.16.M88.4 R68, [R250+0x3000] ;  /* 0x00300000fa44783b */ /* 0x000fee0000000200 */
[C---:B------:R-:W-:Y:S08]  /*2050*/  HMMA.16816.F32 R28, R196.reuse, R76, R28 ;  /* 0x0000004cc41c723c */ /* 0x040ff0000000181c */
[----:B------:R-:W-:Y:S01]  /*2060*/  HMMA.16816.F32 R32, R196, R78, R32 ;  /* 0x0000004ec420723c */ /* 0x000fe20000001820 */
[----:B------:R-:W3:Y:S07]  /*2070*/  LDSM.16.M88.4 R76, [R88+0x3800] ;  /* 0x00380000584c783b */ /* 0x000eee0000000200 */
[C---:B-1----:R-:W-:Y:S08]  /*2080*/  HMMA.16816.F32 R36, R200.reuse, R12, R36 ;  /* 0x0000000cc824723c */ /* 0x042ff00000001824 */
[C---:B------:R-:W-:Y:S08]  /*2090*/  HMMA.16816.F32 R40, R200.reuse, R14, R40 ;  /* 0x0000000ec828723c */ /* 0x040ff00000001828 */
[C---:B----4-:R-:W-:Y:S08]  /*20a0*/  HMMA.16816.F32 R24, R200.reuse, R44, R24 ;  /* 0x0000002cc818723c */ /* 0x050ff00000001818 */
[C---:B------:R-:W-:Y:S01]  /*20b0*/  HMMA.16816.F32 R20, R200.reuse, R46, R20 ;  /* 0x0000002ec814723c */ /* 0x040fe20000001814 */
[----:B------:R-:W1:Y:S07]  /*20c0*/  LDSM.16.M88.4 R44, [R5+0x12100] ;  /* 0x01210000052c783b */ /* 0x000e6e0000000200 */
[C---:B------:R-:W-:Y:S08]  /*20d0*/  HMMA.16816.F32 R12, R200.reuse, R64, R8 ;  /* 0x00000040c80c723c */ /* 0x040ff00000001808 */
[C---:B------:R-:W-:Y:S01]  /*20e0*/  HMMA.16816.F32 R8, R200.reuse, R66, R16 ;  /* 0x00000042c808723c */ /* 0x040fe20000001810 */
[----:B------:R-:W4:Y:S07]  /*20f0*/  LDSM.16.M88.4 R64, [R5+0x13100] ;  /* 0x013100000540783b */ /* 0x000f2e0000000200 */
[C---:B------:R-:W-:Y:S08]  /*2100*/  HMMA.16816.F32 R28, R200.reuse, R72, R28 ;  /* 0x00000048c81c723c */ /* 0x040ff0000000181c */
[----:B------:R-:W-:Y:S01]  /*2110*/  HMMA.16816.F32 R32, R200, R74, R32 ;  /* 0x0000004ac820723c */ /* 0x000fe20000001820 */
[----:B------:R-:W1:Y:S07]  /*2120*/  LDSM.16.M88.4 R72, [R5+0x13900] ;  /* 0x013900000548783b */ /* 0x000e6e0000000200 */
[C---:B-----5:R-:W-:Y:S08]  /*2130*/  HMMA.16816.F32 R36, R204.reuse, R48, R36 ;  /* 0x00000030cc24723c */ /* 0x060ff00000001824 */
[C---:B------:R-:W-:Y:S01]  /*2140*/  HMMA.16816.F32 R40, R204.reuse, R50, R40 ;  /* 0x00000032cc28723c */ /* 0x040fe20000001828 */
[----:B------:R-:W-:Y:S07]  /*2150*/  LDSM.16.M88.4 R48, [R135+0x14100] ;  /* 0x014100008730783b */ /* 0x000fee0000000200 */
[C---:B--2---:R-:W-:Y:S08]  /*2160*/  HMMA.16816.F32 R24, R204.reuse, R52, R24 ;  /* 0x00000034cc18723c */ /* 0x044ff00000001818 */
[C---:B------:R-:W-:Y:S01]  /*2170*/  HMMA.16816.F32 R20, R204.reuse, R54, R20 ;  /* 0x00000036cc14723c */ /* 0x040fe20000001814 */
[----:B------:R-:W2:Y:S07]  /*2180*/  LDSM.16.M88.4 R52, [R250+0x2000] ;  /* 0x00200000fa34783b */ /* 0x000eae0000000200 */
[C---:B------:R-:W-:Y:S08]  /*2190*/  HMMA.16816.F32 R16, R204.reuse, R60, R12 ;  /* 0x0000003ccc10723c */ /* 0x040ff0000000180c */
[C---:B------:R-:W-:Y:S01]  /*21a0*/  HMMA.16816.F32 R12, R204.reuse, R62, R8 ;  /* 0x0000003ecc0c723c */ /* 0x040fe20000001808 */
[----:B------:R-:W5:Y:S07]  /*21b0*/  LDSM.16.M88.4 R60, [R250+0x2800] ;  /* 0x00280000fa3c783b */ /* 0x000f6e0000000200 */
[C---:B---3--:R-:W-:Y:S08]  /*21c0*/  HMMA.16816.F32 R8, R204.reuse, R76, R28 ;  /* 0x0000004ccc08723c */ /* 0x048ff0000000181c */
[----:B------:R-:W-:Y:S01]  /*21d0*/  HMMA.16816.F32 R32, R204, R78, R32 ;  /* 0x0000004ecc20723c */ /* 0x000fe20000001820 */
[----:B------:R-:W-:Y:S07]  /*21e0*/  LDSM.16.M88.4 R76, [R135+0x15900] ;  /* 0x01590000874c783b */ /* 0x000fee0000000200 */
[C---:B-1----:R-:W-:Y:S08]  /*21f0*/  HMMA.16816.F32 R36, R208.reuse, R44, R36 ;  /* 0x0000002cd024723c */ /* 0x042ff00000001824 */
[C---:B------:R-:W-:Y:S01]  /*2200*/  HMMA.16816.F32 R40, R208.reuse, R46, R40 ;  /* 0x0000002ed028723c */ /* 0x040fe20000001828 */
[----:B------:R-:W-:Y:S07]  /*2210*/  LDSM.16.M88.4 R44, [R88+0x4000] ;  /* 0x00400000582c783b */ /* 0x000fee0000000200 */
[C---:B------:R-:W-:Y:S08]  /*2220*/  HMMA.16816.F32 R28, R208.reuse, R56, R24 ;  /* 0x00000038d01c723c */ /* 0x040ff00000001818 */
[C---:B------:R-:W-:Y:S01]  /*2230*/  HMMA.16816.F32 R24, R208.reuse, R58, R20 ;  /* 0x0000003ad018723c */ /* 0x040fe20000001814 */
[----:B------:R-:W1:Y:S07]  /*2240*/  LDSM.16.M88.4 R56, [R135+0x14900] ;  /* 0x014900008738783b */ /* 0x000e6e0000000200 */
[C---:B----4-:R-:W-:Y:S08]  /*2250*/  HMMA.16816.F32 R20, R208.reuse, R64, R16 ;  /* 0x00000040d014723c */ /* 0x050ff00000001810 */
[C---:B------:R-:W-:Y:S01]  /*2260*/  HMMA.16816.F32 R16, R208.reuse, R66, R12 ;  /* 0x00000042d010723c */ /* 0x040fe2000000180c */
[----:B------:R-:W3:Y:S07]  /*2270*/  LDSM.16.M88.4 R64, [R135+0x15100] ;  /* 0x015100008740783b */ /* 0x000eee0000000200 */
[C---:B------:R-:W-:Y:S08]  /*2280*/  HMMA.16816.F32 R12, R208.reuse, R72, R8 ;  /* 0x00000048d00c723c */ /* 0x040ff00000001808 */
[----:B------:R-:W-:Y:S01]  /*2290*/  HMMA.16816.F32 R8, R208, R74, R32 ;  /* 0x0000004ad008723c */ /* 0x000fe20000001820 */
[----:B------:R-:W-:Y:S07]  /*22a0*/  LDSM.16.M88.4 R72, [R88+0x5800] ;  /* 0x005800005848783b */ /* 0x000fee0000000200 */
[C---:B--2---:R-:W-:Y:S08]  /*22b0*/  HMMA.16816.F32 R36, R212.reuse, R52, R36 ;  /* 0x00000034d424723c */ /* 0x044ff00000001824 */
[C---:B------:R-:W-:Y:S01]  /*22c0*/  HMMA.16816.F32 R40, R212.reuse, R54, R40 ;  /* 0x00000036d428723c */ /* 0x040fe20000001828 */
[----:B------:R-:W-:Y:S07]  /*22d0*/  LDSM.16.M88.4 R52, [R88+0x4800] ;  /* 0x004800005834783b */ /* 0x000fee0000000200 */
[C---:B-----5:R-:W-:Y:S08]  /*22e0*/  HMMA.16816.F32 R32, R212.reuse, R60, R28 ;  /* 0x0000003cd420723c */ /* 0x060ff0000000181c */
[C---:B------:R-:W-:Y:S01]  /*22f0*/  HMMA.16816.F32 R28, R212.reuse, R62, R24 ;  /* 0x0000003ed41c723c */ /* 0x040fe20000001818 */
[----:B------:R-:W2:Y:S07]  /*2300*/  LDSM.16.M88.4 R60, [R88+0x5000] ;  /* 0x00500000583c783b */ /* 0x000eae0000000200 */
[C---:B------:R-:W-:Y:S08]  /*2310*/  HMMA.16816.F32 R24, R212.reuse, R68, R20 ;  /* 0x00000044d418723c */ /* 0x040ff00000001814 */
[C---:B------:R-:W-:Y:S01]  /*2320*/  HMMA.16816.F32 R20, R212.reuse, R70, R16 ;  /* 0x00000046d414723c */ /* 0x040fe20000001810 */
[----:B------:R-:W-:Y:S07]  /*2330*/  LDSM.16.M88.4 R68, [R5+0x14900] ;  /* 0x014900000544783b */ /* 0x000fee0000000200 */
[C---:B------:R-:W-:Y:S08]  /*2340*/  HMMA.16816.F32 R16, R212.reuse, R80, R12 ;  /* 0x00000050d410723c */ /* 0x040ff0000000180c */
[----:B------:R-:W-:Y:S08]  /*2350*/  HMMA.16816.F32 R12, R212, R82, R8 ;  /* 0x00000052d40c723c */ /* 0x000ff00000001808 */
[C---:B------:R-:W-:Y:S08]  /*2360*/  HMMA.16816.F32 R8, R216.reuse, R48, R36 ;  /* 0x00000030d808723c */ /* 0x040ff00000001824 */
[C---:B------:R-:W-:Y:S01]  /*2370*/  HMMA.16816.F32 R40, R216.reuse, R50, R40 ;  /* 0x00000032d828723c */ /* 0x040fe20000001828 */
[----:B------:R-:W4:Y:S07]  /*2380*/  LDSM.16.M88.4 R48, [R5+0x14100] ;  /* 0x014100000530783b */ /* 0x000f2e0000000200 */
[C---:B-1----:R-:W-:Y:S08]  /*2390*/  HMMA.16816.F32 R36, R216.reuse, R56, R32 ;  /* 0x00000038d824723c */ /* 0x042ff00000001820 */
[C---:B------:R-:W-:Y:S01]  /*23a0*/  HMMA.16816.F32 R32, R216.reuse, R58, R28 ;  /* 0x0000003ad820723c */ /* 0x040fe2000000181c */
[----:B------:R-:W-:Y:S07]  /*23b0*/  LDSM.16.M88.4 R56, [R5+0x15900] ;  /* 0x015900000538783b */ /* 0x000fee0000000200 */
[C---:B---3--:R-:W-:Y:S08]  /*23c0*/  HMMA.16816.F32 R28, R216.reuse, R64, R24 ;  /* 0x00000040d81c723c */ /* 0x048ff00000001818 */
[C---:B------:R-:W-:Y:S08]  /*23d0*/  HMMA.16816.F32 R24, R216.reuse, R66, R20 ;  /* 0x00000042d818723c */ /* 0x040ff00000001814 */
[C---:B------:R-:W-:Y:S08]  /*23e0*/  HMMA.16816.F32 R20, R216.reuse, R76, R16 ;  /* 0x0000004cd814723c */ /* 0x040ff00000001810 */
[----:B------:R-:W-:Y:S08]  /*23f0*/  HMMA.16816.F32 R16, R216, R78, R12 ;  /* 0x0000004ed810723c */ /* 0x000ff0000000180c */
[C---:B------:R-:W-:Y:S08]  /*2400*/  HMMA.16816.F32 R12, R220.reuse, R44, R8 ;  /* 0x0000002cdc0c723c */ /* 0x040ff00000001808 */
[C---:B--2---:R-:W-:Y:S08]  /*2410*/  HMMA.16816.F32 R28, R220.reuse, R60, R28 ;  /* 0x0000003cdc1c723c */ /* 0x044ff0000000181c */
[C---:B------:R-:W-:Y:S08]  /*2420*/  HMMA.16816.F32 R24, R220.reuse, R62, R24 ;  /* 0x0000003edc18723c */ /* 0x040ff00000001818 */
[C---:B------:R-:W-:Y:S08]  /*2430*/  HMMA.16816.F32 R60, R220.reuse, R74, R16 ;  /* 0x0000004adc3c723c */ /* 0x040ff00000001810 */
[----:B------:R-:W-:Y:S08]  /*2440*/  HMMA.16816.F32 R32, R220, R54, R32 ;  /* 0x00000036dc20723c */ /* 0x000ff00000001820 */
[----:B----4-:R-:W-:Y:S01]  /*2450*/  HMMA.16816.F32 R16, R224, R48, R12 ;  /* 0x00000030e010723c */ /* 0x010fe2000000180c */
[----:B------:R-:W1:Y:S07]  /*2460*/  LDSM.16.M88.4 R12, [R250+0x4000] ;  /* 0x00400000fa0c783b */ /* 0x000e6e0000000200 */
[C---:B------:R-:W-:Y:S08]  /*2470*/  HMMA.16816.F32 R8, R220.reuse, R46, R40 ;  /* 0x0000002edc08723c */ /* 0x040ff00000001828 */
[C---:B------:R-:W-:Y:S01]  /*2480*/  HMMA.16816.F32 R64, R220.reuse, R72, R20 ;  /* 0x00000048dc40723c */ /* 0x040fe20000001814 */
[----:B------:R-:W2:Y:S04]  /*2490*/  LDSM.16.M88.4 R20, [R5+0x15100] ;  /* 0x015100000514783b */ /* 0x000ea80000000200 */
[----:B------:R-:W-:Y:S03]  /*24a0*/  LDSM.16.M88.4 R72, [R250+0x5800] ;  /* 0x00580000fa48783b */ /* 0x000fe60000000200 */
[----:B------:R-:W-:Y:S01]  /*24b0*/  HMMA.16816.F32 R36, R220, R52, R36 ;  /* 0x00000034dc24723c */ /* 0x000fe20000001824 */
[----:B------:R-:W-:Y:S07]  /*24c0*/  LDSM.16.M88.4 R52, [R250+0x4800] ;  /* 0x00480000fa34783b */ /* 0x000fee0000000200 */
[C---:B------:R-:W-:Y:S01]  /*24d0*/  HMMA.16816.F32 R44, R224.reuse, R70, R32 ;  /* 0x00000046e02c723c */ /* 0x040fe20000001820 */
[----:B------:R-:W3:Y:S07]  /*24e0*/  LDSM.16.M88.4 R32, [R135+0x16100] ;  /* 0x016100008720783b */ /* 0x000eee0000000200 */
[----:B------:R-:W-:Y:S08]  /*24f0*/  HMMA.16816.F32 R8, R224, R50, R8 ;  /* 0x00000032e008723c */ /* 0x000ff00000001808 */
[----:B-1----:R-:W-:Y:S08]  /*2500*/  HMMA.16816.F32 R16, R228, R12, R16 ;  /* 0x0000000ce410723c */ /* 0x002ff00000001810 */
[C---:B------:R-:W-:Y:S01]  /*2510*/  HMMA.16816.F32 R48, R224.reuse, R68, R36 ;  /* 0x00000044e030723c */ /* 0x040fe20000001824 */
[----:B------:R-:W-:Y:S07]  /*2520*/  LDSM.16.M88.4 R68, [R250+0x5000] ;  /* 0x00500000fa44783b */ /* 0x000fee0000000200 */
[C---:B--2---:R-:W-:Y:S08]  /*2530*/  HMMA.16816.F32 R40, R224.reuse, R20, R28 ;  /* 0x00000014e028723c */ /* 0x044ff0000000181c */
[C---:B------:R-:W-:Y:S01]  /*2540*/  HMMA.16816.F32 R28, R224.reuse, R22, R24 ;  /* 0x00000016e01c723c */ /* 0x040fe20000001818 */
[----:B------:R-:W1:Y:S07]  /*2550*/  LDSM.16.M88.4 R20, [R88+0x6000] ;  /* 0x006000005814783b */ /* 0x000e6e0000000200 */
[----:B------:R-:W-:Y:S01]  /*2560*/  HMMA.16816.F32 R36, R224, R56, R64 ;  /* 0x00000038e024723c */ /* 0x000fe20000001840 */
[----:B------:R-:W-:Y:S07]  /*2570*/  LDSM.16.M88.4 R64, [R135+0x17900] ;  /* 0x017900008740783b */ /* 0x000fee0000000200 */
[----:B------:R-:W-:Y:S08]  /*2580*/  HMMA.16816.F32 R8, R228, R14, R8 ;  /* 0x0000000ee408723c */ /* 0x000ff00000001808 */
[----:B---3--:R-:W-:Y:S08]  /*2590*/  HMMA.16816.F32 R12, R232, R32, R16 ;  /* 0x00000020e80c723c */ /* 0x008ff00000001810 */
[C---:B------:R-:W-:Y:S01]  /*25a0*/  HMMA.16816.F32 R24, R228.reuse, R52, R48 ;  /* 0x00000034e418723c */ /* 0x040fe20000001830 */
[----:B------:R-:W-:Y:S07]  /*25b0*/  LDSM.16.M88.4 R48, [R88+0x6800] ;  /* 0x006800005830783b */ /* 0x000fee0000000200 */
[C---:B------:R-:W-:Y:S01]  /*25c0*/  HMMA.16816.F32 R76, R228.reuse, R72, R36 ;  /* 0x00000048e44c723c */ /* 0x040fe20000001824 */
[----:B------:R-:W2:Y:S07]  /*25d0*/  LDSM.16.M88.4 R36, [R5+0x16100] ;  /* 0x016100000524783b */ /* 0x000eae0000000200 */
[----:B------:R-:W-:Y:S01]  /*25e0*/  HMMA.16816.F32 R52, R228, R54, R44 ;  /* 0x00000036e434723c */ /* 0x000fe2000000182c */
[----:B------:R-:W3:Y:S07]  /*25f0*/  LDSM.16.M88.4 R44, [R135+0x16900] ;  /* 0x01690000872c783b */ /* 0x000eee0000000200 */
[----:B------:R-:W-:Y:S08]  /*2600*/  HMMA.16816.F32 R8, R232, R34, R8 ;  /* 0x00000022e808723c */ /* 0x000ff00000001808 */
[----:B-1----:R-:W-:Y:S08]  /*2610*/  HMMA.16816.F32 R12, R236, R20, R12 ;  /* 0x00000014ec0c723c */ /* 0x002ff0000000180c */
[----:B------:R-:W-:Y:S08]  /*2620*/  HMMA.16816.F32 R80, R224, R58, R60 ;  /* 0x0000003ae050723c */ /* 0x000ff0000000183c */
[C---:B------:R-:W-:Y:S01]  /*2630*/  HMMA.16816.F32 R60, R228.reuse, R68, R40 ;  /* 0x00000044e43c723c */ /* 0x040fe20000001828 */
[----:B------:R-:W1:Y:S07]  /*2640*/  LDSM.16.M88.4 R40, [R250+0x6000] ;  /* 0x00600000fa28783b */ /* 0x000e6e0000000200 */
[----:B------:R-:W-:Y:S01]  /*2650*/  HMMA.16816.F32 R56, R228, R70, R28 ;  /* 0x00000046e438723c */ /* 0x000fe2000000181c */
[----:B------:R-:W4:Y:S07]  /*2660*/  LDSM.16.M88.4 R28, [R135+0x17100] ;  /* 0x01710000871c783b */ /* 0x000f2e0000000200 */
[----:B------:R-:W-:Y:S08]  /*2670*/  HMMA.16816.F32 R8, R236, R22, R8 ;  /* 0x00000016ec08723c */ /* 0x000ff00000001808 */
[----:B--2---:R-:W-:Y:S08]  /*2680*/  HMMA.16816.F32 R12, R240, R36, R12 ;  /* 0x00000024f00c723c */ /* 0x004ff0000000180c */
[C---:B---3--:R-:W-:Y:S08]  /*2690*/  HMMA.16816.F32 R16, R232.reuse, R44, R24 ;  /* 0x0000002ce810723c */ /* 0x048ff00000001818 */
[----:B------:R-:W-:Y:S01]  /*26a0*/  HMMA.16816.F32 R24, R232, R46, R52 ;  /* 0x0000002ee818723c */ /* 0x000fe20000001834 */
[----:B------:R-:W2:Y:S04]  /*26b0*/  LDSM.16.M88.4 R52, [R88+0x7000] ;  /* 0x007000005834783b */ /* 0x000ea80000000200 */
[----:B------:R-:W3:Y:S03]  /*26c0*/  LDSM.16.M88.4 R44, [R5+0x16900] ;  /* 0x01690000052c783b */ /* 0x000ee60000000200 */
[----:B------:R-:W-:Y:S08]  /*26d0*/  HMMA.16816.F32 R8, R240, R38, R8 ;  /* 0x00000026f008723c */ /* 0x000ff00000001808 */
[----:B-1----:R-:W-:Y:S08]  /*26e0*/  HMMA.16816.F32 R32, R244, R40, R12 ;  /* 0x00000028f420723c */ /* 0x002ff0000000180c */
[----:B------:R-:W-:Y:S08]  /*26f0*/  HMMA.16816.F32 R20, R236, R48, R16 ;  /* 0x00000030ec14723c */ /* 0x000ff00000001810 */
[----:B----4-:R-:W-:Y:S08]  /*2700*/  HMMA.16816.F32 R12, R232, R28, R60 ;  /* 0x0000001ce80c723c */ /* 0x010ff0000000183c */
[----:B------:R-:W-:Y:S01]  /*2710*/  HMMA.16816.F32 R16, R236, R50, R24 ;  /* 0x00000032ec10723c */ /* 0x000fe20000001818 */
[----:B------:R-:W-:Y:S01]  /*2720*/  LDSM.16.M88.4 R48, [R88+0x7800] ;  /* 0x007800005830783b */ /* 0x000fe20000000200 */
[----:B------:R-:W-:-:S02]  /*2730*/  FMUL.FTZ R32, R32, c[0x0][0x320] ;  /* 0x0000c80020207a20 */ /* 0x000fc40000410000 */
[----:B------:R-:W-:Y:S02]  /*2740*/  FMUL.FTZ R33, R33, c[0x0][0x320] ;  /* 0x0000c80021217a20 */ /* 0x000fe40000410000 */
[----:B------:R-:W-:Y:S02]  /*2750*/  FMUL.FTZ R34, R34, c[0x0][0x320] ;  /* 0x0000c80022227a20 */ /* 0x000fe40000410000 */
[----:B------:R-:W-:Y:S01]  /*2760*/  HMMA.16816.F32 R36, R232, R30, R56 ;  /* 0x0000001ee824723c */ /* 0x000fe20000001838 */
[----:B------:R-:W-:Y:S01]  /*2770*/  LDSM.16.M88.4 R56, [R250+0x6800] ;  /* 0x00680000fa38783b */ /* 0x000fe20000000200 */
[----:B------:R-:W-:-:S04]  /*2780*/  FMUL.FTZ R35, R35, c[0x0][0x320] ;  /* 0x0000c80023237a20 */ /* 0x000fc80000410000 */
[----:B------:R-:W1:Y:S02]  /*2790*/  MUFU.TANH R73, R35 ;  /* 0x0000002300497308 */ /* 0x000e640000002400 */
[----:B------:R-:W-:Y:S01]  /*27a0*/  HMMA.16816.F32 R28, R244, R42, R8 ;  /* 0x0000002af41c723c */ /* 0x000fe20000001808 */
[----:B------:R-:W4:Y:S07]  /*27b0*/  LDSM.16.M88.4 R40, [R5+0x17100] ;  /* 0x017100000528783b */ /* 0x000f2e0000000200 */
[----:B--2---:R-:W-:Y:S08]  /*27c0*/  HMMA.16816.F32 R12, R236, R52, R12 ;  /* 0x00000034ec0c723c */ /* 0x004ff0000000180c */
[----:B---3--:R-:W-:Y:S08]  /*27d0*/  HMMA.16816.F32 R8, R240, R46, R16 ;  /* 0x0000002ef008723c */ /* 0x008ff00000001810 */
[----:B------:R-:W-:Y:S01]  /*27e0*/  HMMA.16816.F32 R68, R228, R74, R80 ;  /* 0x0000004ae444723c */ /* 0x000fe20000001850 */
[----:B------:R-:W2:Y:S01]  /*27f0*/  MUFU.TANH R80, R32 ;  /* 0x0000002000507308 */ /* 0x000ea20000002400 */
[----:B------:R-:W-:-:S02]  /*2800*/  FMUL.FTZ R28, R28, c[0x0][0x320] ;  /* 0x0000c8001c1c7a20 */ /* 0x000fc40000410000 */
[----:B------:R-:W-:Y:S02]  /*2810*/  FMUL.FTZ R29, R29, c[0x0][0x320] ;  /* 0x0000c8001d1d7a20 */ /* 0x000fe40000410000 */
[----:B------:R-:W-:Y:S02]  /*2820*/  FMUL.FTZ R30, R30, c[0x0][0x320] ;  /* 0x0000c8001e1e7a20 */ /* 0x000fe40000410000 */
[----:B------:R-:W-:Y:S01]  /*2830*/  HMMA.16816.F32 R20, R240, R44, R20 ;  /* 0x0000002cf014723c */ /* 0x000fe20000001814 */
[----:B------:R-:W3:Y:S01]  /*2840*/  MUFU.TANH R75, R33 ;  /* 0x00000021004b7308 */ /* 0x000ee20000002400 */
[----:B------:R-:W-:Y:S01]  /*2850*/  LDSM.16.M88.4 R44, [R250+0x7000] ;  /* 0x00700000fa2c783b */ /* 0x000fe20000000200 */
[----:B------:R-:W-:-:S05]  /*2860*/  FMUL.FTZ R31, R31, c[0x0][0x320] ;  /* 0x0000c8001f1f7a20 */ /* 0x000fca0000410000 */
[----:B------:R-:W-:Y:S01]  /*2870*/  HMMA.16816.F32 R60, R232, R64, R76 ;  /* 0x00000040e83c723c */ /* 0x000fe2000000184c */
[----:B------:R5:W1:Y:S07]  /*2880*/  MUFU.TANH R74, R34 ;  /* 0x00000022004a7308 */ /* 0x000a6e0000002400 */
[----:B----4-:R-:W-:Y:S01]  /*2890*/  HMMA.16816.F32 R16, R240, R40, R12 ;  /* 0x00000028f010723c */ /* 0x010fe2000000180c */
[----:B------:R-:W4:Y:S07]  /*28a0*/  MUFU.TANH R72, R28 ;  /* 0x0000001c00487308 */ /* 0x000f2e0000002400 */
[----:B------:R-:W-:Y:S01]  /*28b0*/  HMMA.16816.F32 R12, R244, R58, R8 ;  /* 0x0000003af40c723c */ /* 0x000fe20000001808 */
[----:B------:R-:W1:Y:S07]  /*28c0*/  MUFU.TANH R65, R29 ;  /* 0x0000001d00417308 */ /* 0x000e6e0000002400 */
[----:B------:R-:W-:Y:S01]  /*28d0*/  HMMA.16816.F32 R8, R232, R66, R68 ;  /* 0x00000042e808723c */ /* 0x000fe20000001844 */
[----:B------:R-:W1:Y:S07]  /*28e0*/  MUFU.TANH R64, R30 ;  /* 0x0000001e00407308 */ /* 0x000e6e0000002400 */
[----:B-----5:R-:W-:Y:S01]  /*28f0*/  HMMA.16816.F32 R32, R236, R54, R36 ;  /* 0x00000036ec20723c */ /* 0x020fe20000001824 */
[----:B------:R5:W1:Y:S07]  /*2900*/  LDSM.16.M88.4 R36, [R5+0x17900] ;  /* 0x017900000524783b */ /* 0x000a6e0000000200 */
[----:B------:R-:W-:Y:S01]  /*2910*/  HMMA.16816.F32 R24, R244, R56, R20 ;  /* 0x00000038f418723c */ /* 0x000fe20000001814 */
[----:B------:R2:W1:Y:S01]  /*2920*/  MUFU.TANH R57, R31 ;  /* 0x0000001f00397308 */ /* 0x0004620000002400 */
[----:B------:R-:W-:-:S02]  /*2930*/  FMUL.FTZ R12, R12, c[0x0][0x320] ;  /* 0x0000c8000c0c7a20 */ /* 0x000fc40000410000 */
[----:B------:R-:W-:Y:S02]  /*2940*/  FMUL.FTZ R13, R13, c[0x0][0x320] ;  /* 0x0000c8000d0d7a20 */ /* 0x000fe40000410000 */
[----:B------:R-:W-:Y:S02]  /*2950*/  FMUL.FTZ R14, R14, c[0x0][0x320] ;  /* 0x0000c8000e0e7a20 */ /* 0x000fe40000410000 */
[C---:B------:R-:W-:Y:S01]  /*2960*/  HMMA.16816.F32 R20, R236.reuse, R48, R60 ;  /* 0x00000030ec14723c */ /* 0x040fe2000000183c */
[----:B------:R-:W-:Y:S01]  /*2970*/  FMUL.FTZ R15, R15, c[0x0][0x320] ;  /* 0x0000c8000f0f7a20 */ /* 0x000fe20000410000 */
[----:B------:R-:W1:Y:S06]  /*2980*/  MUFU.TANH R52, R12 ;  /* 0x0000000c00347308 */ /* 0x000e6c0000002400 */
[----:B------:R-:W-:Y:S01]  /*2990*/  HMMA.16816.F32 R8, R236, R50, R8 ;  /* 0x00000032ec08723c */ /* 0x000fe20000001808 */
[----:B-----5:R-:W-:Y:S01]  /*29a0*/  IADD3 R5, R88, 0x3000, RZ ;  /* 0x0000300058057810 */ /* 0x020fe20007ffe0ff */
[----:B------:R-:W1:Y:S04]  /*29b0*/  MUFU.TANH R49, R13 ;  /* 0x0000000d00317308 */ /* 0x000e680000002400 */
[----:B------:R5:W-:Y:S02]  /*29c0*/  STL [R1+0x2c], R5 ;  /* 0x00002c0501007387 */ /* 0x000be40000100800 */
[----:B--2---:R-:W-:Y:S01]  /*29d0*/  HMMA.16816.F32 R28, R240, R42, R32 ;  /* 0x0000002af01c723c */ /* 0x004fe20000001820 */
[----:B------:R-:W-:Y:S01]  /*29e0*/  FMUL.FTZ R24, R24, c[0x0][0x320] ;  /* 0x0000c80018187a20 */ /* 0x000fe20000410000 */
[----:B------:R-:W2:Y:S01]  /*29f0*/  LDSM.16.M88.4 R32, [R250+0x7800] ;  /* 0x00780000fa20783b */ /* 0x000ea20000000200 */
[----:B------:R-:W-:Y:S01]  /*2a00*/  FMUL.FTZ R25, R25, c[0x0][0x320] ;  /* 0x0000c80019197a20 */ /* 0x000fe20000410000 */
[----:B------:R-:W2:Y:S01]  /*2a10*/  MUFU.TANH R48, R14 ;  /* 0x0000000e00307308 */ /* 0x000ea20000002400 */
[----:B------:R-:W-:Y:S01]  /*2a20*/  FMUL.FTZ R26, R26, c[0x0][0x320] ;  /* 0x0000c8001a1a7a20 */ /* 0x000fe20000410000 */
[----:B------:R3:W-:Y:S01]  /*2a30*/  STL [R1+0x28], R2 ;  /* 0x0000280201007387 */ /* 0x0007e20000100800 */
[----:B------:R-:W-:Y:S01]  /*2a40*/  FMUL.FTZ R27, R27, c[0x0][0x320] ;  /* 0x0000c8001b1b7a20 */ /* 0x000fe20000410000 */
[----:B------:R-:W-:-:S04]  /*2a50*/  DEPBAR.LE SB0, 0x0 ;  /* 0x000080000000791a */ /* 0x000fc80000000000 */
[----:B------:R-:W2:Y:S04]  /*2a60*/  MUFU.TANH R56, R24 ;  /* 0x0000001800387308 */ /* 0x000ea80000002400 */
[----:B-1----:R-:W-:Y:S04]  /*2a70*/  HMMA.16816.F32 R8, R240, R38, R8 ;  /* 0x00000026f008723c */ /* 0x002fe80000001808 */
[----:B------:R-:W1:Y:S01]  /*2a80*/  MUFU.TANH R55, R25 ;  /* 0x0000001900377308 */ /* 0x000e620000002400 */
[----:B-----5:R-:W-:-:S07]  /*2a90*/  IADD3 R5, R88, 0x4000, RZ ;  /* 0x0000400058057810 */ /* 0x020fce0007ffe0ff */
[----:B------:R-:W1:Y:S01]  /*2aa0*/  MUFU.TANH R54, R26 ;  /* 0x0000001a00367308 */ /* 0x000e620000002400 */
[----:B------:R5:W-:Y:S01]  /*2ab0*/  STL [R1+0x24], R5 ;  /* 0x0000240501007387 */ /* 0x000be20000100800 */
[----:B---3--:R-:W-:-:S06]  /*2ac0*/  IADD3 R2, R88, 0x4800, RZ ;  /* 0x0000480058027810 */ /* 0x008fcc0007ffe0ff */
[----:B------:R3:W1:Y:S01]  /*2ad0*/  MUFU.TANH R53, R27 ;  /* 0x0000001b00357308 */ /* 0x0006620000002400 */
[----:B------:R1:W-:Y:S04]  /*2ae0*/  STL [R1+0x20], R2 ;  /* 0x0000200201007387 */ /* 0x0003e80000100800 */
[----:B------:R4:W-:Y:S01]  /*2af0*/  STL [R1+0x1c], R6 ;  /* 0x00001c0601007387 */ /* 0x0009e20000100800 */
[C---:B--2---:R-:W-:Y:S08]  /*2b00*/  HMMA.16816.F32 R8, R244.reuse, R34, R8 ;  /* 0x00000022f408723c */ /* 0x044ff00000001808 */
[----:B---3--:R-:W-:Y:S01]  /*2b10*/  HMMA.16816.F32 R24, R244, R44, R16 ;  /* 0x0000002cf418723c */ /* 0x008fe20000001810 */
[----:B------:R2:W3:Y:S01]  /*2b20*/  MUFU.TANH R45, R15 ;  /* 0x0000000f002d7308 */ /* 0x0004e20000002400 */
[----:B-----5:R-:W-:-:S05]  /*2b30*/  IADD3 R5, R88, 0x5800, RZ ;  /* 0x0000580058057810 */ /* 0x020fca0007ffe0ff */
[----:B------:R5:W-:Y:S01]  /*2b40*/  STL [R1+0x18], R5 ;  /* 0x0000180501007387 */ /* 0x000be20000100800 */
[----:B------:R-:W-:Y:S01]  /*2b50*/  HMMA.16816.F32 R16, R240, R36, R20 ;  /* 0x00000024f010723c */ /* 0x000fe20000001814 */
[C---:B-1----:R-:W-:Y:S02]  /*2b60*/  IADD3 R2, R88.reuse, 0x6000, RZ ;  /* 0x0000600058027810 */ /* 0x042fe40007ffe0ff */
[----:B----4-:R-:W-:-:S03]  /*2b70*/  IADD3 R6, R88, 0x6800, RZ ;  /* 0x0000680058067810 */ /* 0x010fc60007ffe0ff */
[----:B------:R1:W-:Y:S02]  /*2b80*/  STL [R1+0x14], R2 ;  /* 0x0000140201007387 */ /* 0x0003e40000100800 */
[----:B------:R-:W-:Y:S01]  /*2b90*/  HMMA.16816.F32 R20, R244, R46, R28 ;  /* 0x0000002ef414723c */ /* 0x000fe2000000181c */
[----:B------:R-:W-:Y:S01]  /*2ba0*/  FMUL.FTZ R8, R8, c[0x0][0x320] ;  /* 0x0000c80008087a20 */ /* 0x000fe20000410000 */
[----:B------:R4:W-:Y:S01]  /*2bb0*/  STL [R1+0x10], R6 ;  /* 0x0000100601007387 */ /* 0x0009e20000100800 */
[----:B------:R-:W-:Y:S02]  /*2bc0*/  FMUL.FTZ R9, R9, c[0x0][0x320] ;  /* 0x0000c80009097a20 */ /* 0x000fe40000410000 */
[----:B------:R4:W1:Y:S01]  /*2bd0*/  MUFU.TANH R29, R8 ;  /* 0x00000008001d7308 */ /* 0x0008620000002400 */
[----:B------:R-:W-:Y:S02]  /*2be0*/  FMUL.FTZ R10, R10, c[0x0][0x320] ;  /* 0x0000c8000a0a7a20 */ /* 0x000fe40000410000 */
[----:B------:R-:W-:-:S02]  /*2bf0*/  FMUL.FTZ R25, R25, c[0x0][0x320] ;  /* 0x0000c80019197a20 */ /* 0x000fc40000410000 */
[----:B------:R-:W-:Y:S02]  /*2c00*/  FMUL.FTZ R26, R26, c[0x0][0x320] ;  /* 0x0000c8001a1a7a20 */ /* 0x000fe40000410000 */
[----:B------:R-:W-:Y:S01]  /*2c10*/  FMUL.FTZ R27, R27, c[0x0][0x320] ;  /* 0x0000c8001b1b7a20 */ /* 0x000fe20000410000 */
[----:B------:R4:W3:Y:S01]  /*2c20*/  MUFU.TANH R43, R25 ;  /* 0x00000019002b7308 */ /* 0x0008e20000002400 */
[----:B------:R-:W-:Y:S02]  /*2c30*/  FMUL.FTZ R24, R24, c[0x0][0x320] ;  /* 0x0000c80018187a20 */ /* 0x000fe40000410000 */
[----:B--2---:R-:W-:Y:S01]  /*2c40*/  HMMA.16816.F32 R12, R244, R32, R16 ;  /* 0x00000020f40c723c */ /* 0x004fe20000001810 */
[----:B-----5:R-:W-:Y:S01]  /*2c50*/  IADD3 R5, R88, 0x7000, RZ ;  /* 0x0000700058057810 */ /* 0x020fe20007ffe0ff */
[----:B------:R-:W-:-:S03]  /*2c60*/  FMUL.FTZ R11, R11, c[0x0][0x320] ;  /* 0x0000c8000b0b7a20 */ /* 0x000fc60000410000 */
[----:B------:R4:W2:Y:S01]  /*2c70*/  MUFU.TANH R42, R26 ;  /* 0x0000001a002a7308 */ /* 0x0008a20000002400 */
[----:B-1----:R-:W-:Y:S02]  /*2c80*/  IADD3 R2, R88, 0x7800, RZ ;  /* 0x0000780058027810 */ /* 0x002fe40007ffe0ff */
[----:B------:R-:W-:Y:S02]  /*2c90*/  FMUL.FTZ R20, R20, c[0x0][0x320] ;  /* 0x0000c80014147a20 */ /* 0x000fe40000410000 */
[----:B------:R-:W-:Y:S01]  /*2ca0*/  FMUL.FTZ R21, R21, c[0x0][0x320] ;  /* 0x0000c80015157a20 */ /* 0x000fe20000410000 */
[----:B------:R4:W-:Y:S01]  /*2cb0*/  STL [R1+0x8], R2 ;  /* 0x0000080201007387 */ /* 0x0009e20000100800 */
[----:B------:R-:W-:Y:S01]  /*2cc0*/  FMUL.FTZ R22, R22, c[0x0][0x320] ;  /* 0x0000c80016167a20 */ /* 0x000fe20000410000 */
[----:B------:R4:W1:Y:S01]  /*2cd0*/  MUFU.TANH R38, R27 ;  /* 0x0000001b00267308 */ /* 0x0008620000002400 */
[----:B------:R-:W-:Y:S01]  /*2ce0*/  FMUL.FTZ R23, R23, c[0x0][0x320] ;  /* 0x0000c80017177a20 */ /* 0x000fe20000410000 */
[----:B------:R4:W-:Y:S06]  /*2cf0*/  STL [R1+0xc], R5 ;  /* 0x00000c0501007387 */ /* 0x0009ec0000100800 */
[----:B------:R4:W1:Y:S03]  /*2d00*/  MUFU.TANH R44, R24 ;  /* 0x00000018002c7308 */ /* 0x0008660000002400 */
[----:B------:R-:W-:-:S02]  /*2d10*/  FMUL.FTZ R12, R12, c[0x0][0x320] ;  /* 0x0000c8000c0c7a20 */ /* 0x000fc40000410000 */
[----:B------:R-:W-:Y:S02]  /*2d20*/  FMUL.FTZ R13, R13, c[0x0][0x320] ;  /* 0x0000c8000d0d7a20 */ /* 0x000fe40000410000 */
[----:B------:R-:W-:Y:S02]  /*2d30*/  FMUL.FTZ R14, R14, c[0x0][0x320] ;  /* 0x0000c8000e0e7a20 */ /* 0x000fe40000410000 */
[----:B------:R-:W-:Y:S01]  /*2d40*/  FMUL.FTZ R15, R15, c[0x0][0x320] ;  /* 0x0000c8000f0f7a20 */ /* 0x000fe20000410000 */
[----:B------:R4:W1:Y:S08]  /*2d50*/  MUFU.TANH R37, R20 ;  /* 0x0000001400257308 */ /* 0x0008700000002400 */
        /* <DEDUP_REMOVED lines=9> */
[----:B------:R4:W1:Y:S01]  /*2df0*/  MUFU.TANH R34, R11 ;  /* 0x0000000b00227308 */ /* 0x0008620000002400 */
[----:B------:R-:W-:Y:S06]  /*2e00*/  BAR.SYNC.DEFER_BLOCKING 0x0 ;  /* 0x0000000000007b1d */ /* 0x000fec0000010000 */
[----:B------:R-:W-:Y:S05]  /*2e10*/  @P0 BRA `(.L_x_1) ;  /* 0x0000057000000947 */ /* 0x000fea0003800000 */
[----:B--23--:R-:W-:Y:S01]  /*2e20*/  ULEA UR4, UR8, UR11, 0x6 ;  /* 0x0000000b08047291 */ /* 0x00cfe2000f8e303f */
[----:B------:R-:W-:Y:S01]  /*2e30*/  ISETP.NE.AND P1, PT, R87, 0x1, PT ;  /* 0x000000015700780c */ /* 0x000fe20003f25270 */
[----:B----4-:R-:W-:-:S04]  /*2e40*/  IMAD.MOV.U32 R9, RZ, RZ, RZ ;  /* 0x000000ffff097224 */ /* 0x010fc800078e00ff */
[----:B------:R-:W-:-:S05]  /*2e50*/  IMAD.U32 R5, RZ, RZ, UR4 ;  /* 0x00000004ff057e24 */ /* 0x000fca000f8e00ff */
[----:B------:R-:W-:-:S05]  /*2e60*/  IADD3 R5, R5, -0x80, R86 ;  /* 0xffffff8005057810 */ /* 0x000fca0007ffe056 */
[----:B------:R-:W-:-:S04]  /*2e70*/  @P1 IMAD.HI.U32 R6, R5, c[0x0][0x2bc], RZ ;  /* 0x0000af0005061a27 */ /* 0x000fc800078e00ff */
[----:B------:R-:W-:Y:S01]  /*2e80*/  IMAD.MOV.U32 R2, RZ, RZ, R5 ;  /* 0x000000ffff027224 */ /* 0x000fe200078e0005 */
[----:B------:R-:W-:-:S04]  /*2e90*/  @P1 SHF.R.U32.HI R2, RZ, c[0x0][0x2c0], R6 ;  /* 0x0000b000ff021a19 */ /* 0x000fc80000011606 */
[----:B------:R-:W-:-:S04]  /*2ea0*/  @!P2 IADD3 R7, P0, R2, UR12, RZ ;  /* 0x0000000c0207ac10 */ /* 0x000fc8000ff1e0ff */
[----:B------:R-:W-:Y:S02]  /*2eb0*/  @!P2 LEA.HI.X.SX32 R8, R2, UR6, 0x1, P0 ;  /* 0x000000060208ac11 */ /* 0x000fe400080f0eff */
[----:B------:R-:W-:-:S04]  /*2ec0*/  @!P2 LEA R6, P0, R7, c[0x0][0x2a0], 0x2 ;  /* 0x0000a8000706aa11 */ /* 0x000fc800078010ff */
[----:B------:R-:W-:-:S05]  /*2ed0*/  @!P2 LEA.HI.X R7, R7, c[0x0][0x2a4], R8, 0x2, P0 ;  /* 0x0000a9000707aa11 */ /* 0x000fca00000f1408 */
[----:B------:R2:W3:Y:S01]  /*2ee0*/  @!P2 LDG.E R9, [R6.64] ;  /* 0x0000000e0609a981 */ /* 0x0004e2000c1e1900 */
[----:B------:R-:W-:Y:S01]  /*2ef0*/  IMAD.MOV R2, RZ, RZ, -R2 ;  /* 0x000000ffff027224 */ /* 0x000fe200078e0a02 */
[----:B------:R-:W-:Y:S01]  /*2f00*/  SEL R24, RZ, 0x10, P5 ;  /* 0x00000010ff187807 */ /* 0x000fe20002800000 */
[----:B------:R-:W-:Y:S01]  /*2f10*/  IMAD.WIDE R40, R179, 0x2, RZ ;  /* 0x00000002b3287825 */ /* 0x000fe200078e02ff */
[----:B------:R-:W-:Y:S02]  /*2f20*/  SHF.R.S32.HI R8, RZ, 0x1f, R133 ;  /* 0x0000001fff087819 */ /* 0x000fe40000011485 */
[----:B------:R-:W-:Y:S01]  /*2f30*/  IADD3 R20, -R24, 0x10, RZ ;  /* 0x0000001018147810 */ /* 0x000fe20007ffe1ff */
[----:B------:R-:W-:Y:S01]  /*2f40*/  IMAD R10, R2, c[0x0][0x2b8], R5 ;  /* 0x0000ae00020a7a24 */ /* 0x000fe200078e0205 */
[----:B------:R-:W-:Y:S02]  /*2f50*/  SEL R23, RZ, 0x10, P4 ;  /* 0x00000010ff177807 */ /* 0x000fe40002000000 */
[----:B------:R-:W-:-:S02]  /*2f60*/  LOP3.LUT R20, R20, 0xf, RZ, 0xc0, !PT ;  /* 0x0000000f14147812 */ /* 0x000fc400078ec0ff */
[----:B------:R-:W-:Y:S01]  /*2f70*/  SHF.R.S32.HI R2, RZ, 0x1f, R10 ;  /* 0x0000001fff027819 */ /* 0x000fe2000001140a */
[----:B------:R4:W-:Y:S01]  /*2f80*/  STL [R1+0x60], R10 ;  /* 0x0000600a01007387 */ /* 0x0009e20000100800 */
[----:B------:R-:W-:Y:S02]  /*2f90*/  LEA.HI R8, R8, R133, RZ, 0x3 ;  /* 0x0000008508087211 */ /* 0x000fe400078f18ff */
[----:B------:R-:W-:Y:S01]  /*2fa0*/  IADD3 R18, -R23, 0x10, RZ ;  /* 0x0000001017127810 */ /* 0x000fe20007ffe1ff */
[----:B------:R-:W-:Y:S01]  /*2fb0*/  IMAD R2, R2, c[0x0][0x1e0], RZ ;  /* 0x0000780002027a24 */ /* 0x000fe200078e02ff */
[----:B------:R-:W-:Y:S02]  /*2fc0*/  SEL R22, RZ, 0x10, P3 ;  /* 0x00000010ff167807 */ /* 0x000fe40001800000 */
[----:B------:R-:W-:Y:S01]  /*2fd0*/  LOP3.LUT R8, R8, 0xfffffff8, RZ, 0xc0, !PT ;  /* 0xfffffff808087812 */ /* 0x000fe200078ec0ff */
[----:B------:R-:W-:Y:S01]  /*2fe0*/  IMAD R2, R10, c[0x0][0x1e4], R2 ;  /* 0x000079000a027a24 */ /* 0x000fe200078e0202 */
[----:B------:R-:W-:-:S02]  /*2ff0*/  LOP3.LUT R18, R18, 0xf, RZ, 0xc0, !PT ;  /* 0x0000000f12127812 */ /* 0x000fc400078ec0ff */
[----:B------:R-:W-:Y:S01]  /*3000*/  IADD3 R16, -R22, 0x10, RZ ;  /* 0x0000001016107810 */ /* 0x000fe20007ffe1ff */
[----:B--2---:R-:W-:Y:S01]  /*3010*/  IMAD.WIDE.U32 R6, R10, c[0x0][0x1e0], RZ ;  /* 0x000078000a067a25 */ /* 0x004fe200078e00ff */
[----:B------:R-:W-:Y:S02]  /*3020*/  IADD3 R14, -R85, 0x10, RZ ;  /* 0x00000010550e7810 */ /* 0x000fe40007ffe1ff */
[----:B------:R-:W-:Y:S01]  /*3030*/  LOP3.LUT R16, R16, 0xf, RZ, 0xc0, !PT ;  /* 0x0000000f10107812 */ /* 0x000fe200078ec0ff */
[----:B------:R-:W-:Y:S01]  /*3040*/  IMAD.IADD R7, R7, 0x1, R2 ;  /* 0x0000000107077824 */ /* 0x000fe200078e0202 */
[----:B------:R-:W-:Y:S02]  /*3050*/  LOP3.LUT R14, R14, 0xf, RZ, 0xc0, !PT ;  /* 0x0000000f0e0e7812 */ /* 0x000fe400078ec0ff */
[----:B----4-:R-:W-:-:S04]  /*3060*/  SHF.R.S32.HI R10, RZ, 0x1f, R134 ;  /* 0x0000001fff0a7819 */ /* 0x010fc80000011486 */
[----:B------:R-:W-:-:S04]  /*3070*/  LEA.HI R10, R10, R134, RZ, 0x3 ;  /* 0x000000860a0a7211 */ /* 0x000fc800078f18ff */
[----:B------:R-:W-:-:S05]  /*3080*/  LOP3.LUT R10, R10, 0xfffffff8, RZ, 0xc0, !PT ;  /* 0xfffffff80a0a7812 */ /* 0x000fca00078ec0ff */
[----:B------:R-:W-:Y:S01]  /*3090*/  IMAD.WIDE R10, R10, 0x2, RZ ;  /* 0x000000020a0a7825 */ /* 0x000fe200078e02ff */
[----:B---3--:R-:W-:-:S03]  /*30a0*/  SHF.R.S32.HI R2, RZ, 0x1f, R9 ;  /* 0x0000001fff027819 */ /* 0x008fc60000011409 */
[----:B------:R-:W-:Y:S01]  /*30b0*/  IMAD.WIDE.U32 R6, R9, c[0x0][0x1f0], R6 ;  /* 0x00007c0009067a25 */ /* 0x000fe200078e0006 */
[----:B------:R2:W-:Y:S03]  /*30c0*/  STL [R1+0x54], R9 ;  /* 0x0000540901007387 */ /* 0x0005e60000100800 */
[----:B------:R-:W-:-:S04]  /*30d0*/  IMAD R2, R2, c[0x0][0x1f0], RZ ;  /* 0x00007c0002027a24 */ /* 0x000fc800078e02ff */
[----:B------:R-:W-:Y:S01]  /*30e0*/  IMAD R12, R9, c[0x0][0x1f4], R2 ;  /* 0x00007d00090c7a24 */ /* 0x000fe200078e0202 */
[----:B------:R-:W-:Y:S02]  /*30f0*/  IADD3 R2, P0, R6, UR18, RZ ;  /* 0x0000001206027c10 */ /* 0x000fe4000ff1e0ff */
[----:B------:R-:W-:Y:S02]  /*3100*/  SHF.R.S32.HI R6, RZ, 0x1f, R177 ;  /* 0x0000001fff067819 */ /* 0x000fe400000114b1 */
[----:B------:R-:W-:Y:S02]  /*3110*/  IADD3.X R12, R7, UR16, R12, P0, !PT ;  /* 0x00000010070c7c10 */ /* 0x000fe400087fe40c */
[----:B------:R-:W-:Y:S02]  /*3120*/  LEA R13, P0, R2, c[0x0][0x1c8], 0x1 ;  /* 0x00007200020d7a11 */ /* 0x000fe400078008ff */
[----:B------:R-:W-:Y:S02]  /*3130*/  LEA.HI R6, R6, R177, RZ, 0x3 ;  /* 0x000000b106067211 */ /* 0x000fe400078f18ff */
[----:B------:R-:W-:-:S02]  /*3140*/  LEA.HI.X R12, R2, c[0x0][0x1cc], R12, 0x1, P0 ;  /* 0x00007300020c7a11 */ /* 0x000fc400000f0c0c */
[----:B------:R-:W3:Y:S01]  /*3150*/  SHFL.IDX PT, R2, R13, 0x1, 0x181f ;  /* 0x00381f000d027f89 */ /* 0x000ee200000e0000 */
[----:B------:R-:W-:-:S03]  /*3160*/  LOP3.LUT R6, R6, 0xfffffff8, RZ, 0xc0, !PT ;  /* 0xfffffff806067812 */ /* 0x000fc600078ec0ff */
[----:B------:R-:W4:Y:S01]  /*3170*/  SHFL.IDX PT, R5, R12, 0x1, 0x181f ;  /* 0x00381f000c057f89 */ /* 0x000f2200000e0000 */
[----:B--2---:R-:W-:-:S04]  /*3180*/  IMAD.WIDE R8, R8, 0x2, RZ ;  /* 0x0000000208087825 */ /* 0x004fc800078e02ff */
[----:B------:R-:W-:Y:S01]  /*3190*/  IMAD.WIDE R6, R6, 0x2, RZ ;  /* 0x0000000206067825 */ /* 0x000fe200078e02ff */
[----:B---3--:R-:W-:-:S04]  /*31a0*/  IADD3 R20, P1, P0, R20, R2, R40 ;  /* 0x0000000214147210 */ /* 0x008fc8000783e028 */
[----:B----4-:R-:W-:Y:S02]  /*31b0*/  IADD3.X R21, RZ, R5, R41, P1, P0 ;  /* 0x00000005ff157210 */ /* 0x010fe40000fe0429 */
[----:B------:R-:W-:-:S04]  /*31c0*/  IADD3 R18, P1, P0, R18, R2, R10 ;  /* 0x0000000212127210 */ /* 0x000fc8000783e00a */
[----:B------:R-:W-:Y:S02]  /*31d0*/  IADD3.X R19, RZ, R5, R11, P1, P0 ;  /* 0x00000005ff137210 */ /* 0x000fe40000fe040b */
[----:B------:R-:W-:-:S04]  /*31e0*/  IADD3 R16, P1, P0, R16, R2, R8 ;  /* 0x0000000210107210 */ /* 0x000fc8000783e008 */
[-C--:B------:R-:W-:Y:S02]  /*31f0*/  IADD3.X R17, RZ, R5.reuse, R9, P1, P0 ;  /* 0x00000005ff117210 */ /* 0x080fe40000fe0409 */
[----:B------:R-:W-:Y:S02]  /*3200*/  IADD3 R14, P1, P0, R14, R2, R6 ;  /* 0x000000020e0e7210 */ /* 0x000fe4000783e006 */
[----:B------:R-:W2:Y:S02]  /*3210*/  SHFL.IDX PT, R2, R13, RZ, 0x181f ;  /* 0x00181fff0d027589 */ /* 0x000ea400000e0000 */
[----:B------:R-:W-:Y:S02]  /*3220*/  IADD3.X R15, RZ, R5, R7, P1, P0 ;  /* 0x00000005ff0f7210 */ /* 0x000fe40000fe0407 */
[----:B------:R2:W3:Y:S02]  /*3230*/  SHFL.IDX PT, R5, R12, RZ, 0x181f ;  /* 0x00181fff0c057589 */ /* 0x0004e400000e0000 */
[----:B--2---:R-:W-:-:S05]  /*3240*/  IADD3 R12, P0, R40, R2, RZ ;  /* 0x00000002280c7210 */ /* 0x004fca0007f1e0ff */
[----:B---3--:R-:W-:Y:S01]  /*3250*/  IMAD.X R13, R41, 0x1, R5, P0 ;  /* 0x00000001290d7824 */ /* 0x008fe200000e0605 */
[----:B------:R-:W-:-:S05]  /*3260*/  IADD3 R10, P0, R10, R2, RZ ;  /* 0x000000020a0a7210 */ /* 0x000fca0007f1e0ff */
[----:B------:R-:W-:Y:S01]  /*3270*/  IMAD.X R11, R11, 0x1, R5, P0 ;  /* 0x000000010b0b7824 */ /* 0x000fe200000e0605 */
[----:B------:R-:W-:-:S05]  /*3280*/  IADD3 R8, P0, R8, R2, RZ ;  /* 0x0000000208087210 */ /* 0x000fca0007f1e0ff */
[----:B------:R-:W-:Y:S01]  /*3290*/  IMAD.X R9, R9, 0x1, R5, P0 ;  /* 0x0000000109097824 */ /* 0x000fe200000e0605 */
[----:B------:R-:W-:Y:S01]  /*32a0*/  IADD3 R6, P0, R6, R2, RZ ;  /* 0x0000000206067210 */ /* 0x000fe20007f1e0ff */
[----:B------:R-:W-:-:S04]  /*32b0*/  IMAD.SHL.U32 R2, R178, 0x2, RZ ;  /* 0x00000002b2027824 */ /* 0x000fc800078e00ff */
[----:B------:R-:W-:Y:S01]  /*32c0*/  IMAD.X R7, R7, 0x1, R5, P0 ;  /* 0x0000000107077824 */ /* 0x000fe200000e0605 */
[----:B------:R-:W-:Y:S01]  /*32d0*/  ISETP.NE.U32.AND P0, PT, R24, RZ, PT ;  /* 0x000000ff1800720c */ /* 0x000fe20003f05070 */
[----:B------:R2:W-:Y:S04]  /*32e0*/  LDGSTS.E.BYPASS.LTC128B.128 [R2+0x10100], [R12.64], !P5 ;  /* 0x101000000c027fae */ /* 0x0005e8000e901d4e */
[----:B------:R2:W-:Y:S04]  /*32f0*/  LDGSTS.E.BYPASS.LTC128B.128 [R2+0x12100], [R10.64], !P4 ;  /* 0x121000000a027fae */ /* 0x0005e8000e101d4e */
[----:B------:R2:W-:Y:S04]  /*3300*/  LDGSTS.E.BYPASS.LTC128B.128 [R2+0x14100], [R8.64], !P3 ;  /* 0x1410000008027fae */ /* 0x0005e8000d901d4e */
[----:B------:R2:W-:Y:S04]  /*3310*/  LDGSTS.E.BYPASS.LTC128B.128 [R2+0x16100], [R6.64], !P6 ;  /* 0x1610000006027fae */ /* 0x0005e8000f101d4e */
[----:B------:R2:W-:Y:S01]  /*3320*/  LDGSTS.E.BYPASS.LTC128B.128.ZFILL [R2+0x11100], [R20.64], P0 ;  /* 0x1110000014027fae */ /* 0x0005e20008141d4e */
[----:B------:R-:W-:-:S13]  /*3330*/  ISETP.NE.U32.AND P0, PT, R23, RZ, PT ;  /* 0x000000ff1700720c */ /* 0x000fda0003f05070 */
[----:B------:R2:W-:Y:S01]  /*3340*/  LDGSTS.E.BYPASS.LTC128B.128.ZFILL [R2+0x13100], [R18.64], P0 ;  /* 0x1310000012027fae */ /* 0x0005e20008141d4e */
[----:B------:R-:W-:-:S13]  /*3350*/  ISETP.NE.U32.AND P0, PT, R22, RZ, PT ;  /* 0x000000ff1600720c */ /* 0x000fda0003f05070 */
[----:B------:R2:W-:Y:S01]  /*3360*/  LDGSTS.E.BYPASS.LTC128B.128.ZFILL [R2+0x15100], [R16.64], P0 ;  /* 0x1510000010027fae */ /* 0x0005e20008141d4e */
[----:B------:R-:W-:-:S13]  /*3370*/  ISETP.NE.U32.AND P0, PT, R85, RZ, PT ;  /* 0x000000ff5500720c */ /* 0x000fda0003f05070 */
[----:B------:R2:W-:Y:S02]  /*3380*/  LDGSTS.E.BYPASS.LTC128B.128.ZFILL [R2+0x17100], [R14.64], P0 ;  /* 0x171000000e027fae */ /* 0x0005e40008141d4e */
.L_x_1:
[----:B--234-:R-:W-:Y:S01]  /*3390*/  SHF.R.S32.HI R2, RZ, 0x1f, R84 ;  /* 0x0000001fff027819 */ /* 0x01cfe20000011454 */
[----:B------:R-:W0:Y:S01]  /*33a0*/  LDGDEPBAR ;  /* 0x00000000000079af */ /* 0x000e220000000000 */
[----:B------:R-:W-:Y:S02]  /*33b0*/  SHF.L.U32 R248, R3, 0x1, RZ ;  /* 0x0000000103f87819 */ /* 0x000fe400000006ff */
[----:B------:R-:W-:-:S03]  /*33c0*/  LEA.HI R5, R2, R84, RZ, 0x2 ;  /* 0x0000005402057211 */ /* 0x000fc600078f10ff */
[--C-:B------:R-:W-:Y:S01]  /*33d0*/  IMAD R249, R4, 0x2, R248.reuse ;  /* 0x0000000204f97824 */ /* 0x100fe200078e02f8 */
[----:B------:R-:W-:Y:S01]  /*33e0*/  LOP3.LUT R2, R5, 0x7ffffffc, RZ, 0xc0, !PT ;  /* 0x7ffffffc05027812 */ /* 0x000fe200078ec0ff */
[----:B------:R2:W-:Y:S01]  /*33f0*/  STL [R1+0xb8], R5 ;  /* 0x0000b80501007387 */ /* 0x0005e20000100800 */
[C---:B------:R-:W-:Y:S02]  /*3400*/  IMAD R252, R0.reuse, 0x2, R248 ;  /* 0x0000000200fc7824 */ /* 0x040fe400078e02f8 */
[----:B------:R-:W-:Y:S01]  /*3410*/  LEA R251, R0, R249, 0x1 ;  /* 0x000000f900fb7211 */ /* 0x000fe200078e08ff */
[----:B------:R-:W-:Y:S01]  /*3420*/  IMAD.IADD R2, R84, 0x1, -R2 ;  /* 0x0000000154027824 */ /* 0x000fe200078e0a02 */
[----:B------:R-:W-:Y:S04]  /*3430*/  LDSM.16.MT88.4 R76, [R248+0x2100] ;  /* 0x00210000f84c783b */ /* 0x000fe80000004200 */
[----:B------:R-:W-:Y:S01]  /*3440*/  LDSM.16.MT88.4 R60, [R249+0x900] ;  /* 0x00090000f93c783b */ /* 0x000fe20000004200 */
[----:B--2---:R-:W-:-:S04]  /*3450*/  IMAD.U32 R5, RZ, RZ, UR17 ;  /* 0x00000011ff057e24 */ /* 0x004fc8000f8e00ff */
[----:B------:R-:W-:-:S05]  /*3460*/  IMAD R2, R2, -0x2, R5 ;  /* 0xfffffffe02027824 */ /* 0x000fca00078e0205 */
[----:B------:R-:W-:-:S04]  /*3470*/  ISETP.GT.AND P0, PT, R2, RZ, PT ;  /* 0x000000ff0200720c */ /* 0x000fc80003f04270 */
[----:B------:R-:W-:Y:S02]  /*3480*/  FSEL R15, R74, -INF , P0 ;  /* 0xff8000004a0f7808 */ /* 0x000fe40000000000 */
[----:B------:R-:W-:Y:S02]  /*3490*/  FSEL R9, R80, -INF , P0 ;  /* 0xff80000050097808 */ /* 0x000fe40000000000 */
[----:B------:R-:W-:-:S04]  /*34a0*/  ISETP.GT.AND P0, PT, R2, 0x1, PT ;  /* 0x000000010200780c */ /* 0x000fc80003f04270 */
[----:B------:R-:W-:Y:S02]  /*34b0*/  FSEL R20, R73, -INF , P0 ;  /* 0xff80000049147808 */ /* 0x000fe40000000000 */
[----:B------:R-:W-:Y:S02]  /*34c0*/  FSEL R8, R75, -INF , P0 ;  /* 0xff8000004b087808 */ /* 0x000fe40000000000 */
[----:B------:R-:W-:Y:S02]  /*34d0*/  ISETP.GT.AND P0, PT, R2, 0x8, PT ;  /* 0x000000080200780c */ /* 0x000fe40003f04270 */
[----:B------:R-:W-:Y:S02]  /*34e0*/  FMNMX.FTZ R132, R9, R8, !PT ;  /* 0x0000000809847209 */ /* 0x000fe40007810000 */
[----:B------:R-:W-:Y:S02]  /*34f0*/  FSEL R19, R64, -INF , P0 ;  /* 0xff80000040137808 */ /* 0x000fe40000000000 */
[----:B------:R-:W-:-:S02]  /*3500*/  FSEL R7, R72, -INF , P0 ;  /* 0xff80000048077808 */ /* 0x000fc40000000000 */
[C---:B------:R-:W-:Y:S01]  /*3510*/  ISETP.GT.AND P0, PT, R2.reuse, 0x9, PT ;  /* 0x000000090200780c */ /* 0x040fe20003f04270 */
[----:B------:R-:W-:Y:S01]  /*3520*/  LDSM.16.MT88.4 R72, [R249+0x2100] ;  /* 0x00210000f948783b */ /* 0x000fe20000004200 */
[----:B------:R-:W-:Y:S02]  /*3530*/  FMNMX.FTZ R132, R7, R132, !PT ;  /* 0x0000008407847209 */ /* 0x000fe40007810000 */
[----:B------:R-:W-:Y:S02]  /*3540*/  FSEL R18, R57, -INF , P0 ;  /* 0xff80000039127808 */ /* 0x000fe40000000000 */
[----:B------:R-:W-:Y:S02]  /*3550*/  FSEL R6, R65, -INF , P0 ;  /* 0xff80000041067808 */ /* 0x000fe40000000000 */
[----:B------:R-:W-:Y:S02]  /*3560*/  ISETP.GT.AND P0, PT, R2, 0x10, PT ;  /* 0x000000100200780c */ /* 0x000fe40003f04270 */
[----:B------:R-:W-:-:S02]  /*3570*/  FMNMX.FTZ R132, R6, R132, !PT ;  /* 0x0000008406847209 */ /* 0x000fc40007810000 */
[----:B------:R-:W-:Y:S02]  /*3580*/  FSEL R17, R54, -INF , P0 ;  /* 0xff80000036117808 */ /* 0x000fe40000000000 */
[----:B------:R-:W-:Y:S02]  /*3590*/  FSEL R5, R56, -INF , P0 ;  /* 0xff80000038057808 */ /* 0x000fe40000000000 */
[----:B------:R-:W-:Y:S01]  /*35a0*/  ISETP.GT.AND P0, PT, R2, 0x11, PT ;  /* 0x000000110200780c */ /* 0x000fe20003f04270 */
[----:B------:R-:W-:Y:S01]  /*35b0*/  LDSM.16.MT88.4 R56, [R252+0x900] ;  /* 0x00090000fc38783b */ /* 0x000fe20000004200 */
[----:B------:R-:W-:Y:S02]  /*35c0*/  FMNMX.FTZ R132, R5, R132, !PT ;  /* 0x0000008405847209 */ /* 0x000fe40007810000 */
[----:B------:R-:W-:Y:S02]  /*35d0*/  FSEL R16, R53, -INF , P0 ;  /* 0xff80000035107808 */ /* 0x000fe40000000000 */
[----:B------:R-:W-:-:S02]  /*35e0*/  FSEL R11, R55, -INF , P0 ;  /* 0xff800000370b7808 */ /* 0x000fc40000000000 */
[----:B------:R-:W-:Y:S02]  /*35f0*/  ISETP.GT.AND P0, PT, R2, 0x18, PT ;  /* 0x000000180200780c */ /* 0x000fe40003f04270 */
[----:B------:R-:W-:Y:S02]  /*3600*/  FMNMX.FTZ R132, R11, R132, !PT ;  /* 0x000000840b847209 */ /* 0x000fe40007810000 */
[----:B------:R-:W-:Y:S02]  /*3610*/  FSEL R21, R48, -INF , P0 ;  /* 0xff80000030157808 */ /* 0x000fe40000000000 */
[----:B------:R-:W-:Y:S02]  /*3620*/  FSEL R10, R52, -INF , P0 ;  /* 0xff800000340a7808 */ /* 0x000fe40000000000 */
[----:B------:R-:W-:Y:S01]  /*3630*/  ISETP.GT.AND P0, PT, R2, 0x19, PT ;  /* 0x000000190200780c */ /* 0x000fe20003f04270 */
[----:B------:R-:W-:Y:S01]  /*3640*/  LDSM.16.MT88.4 R52, [R248+0x900] ;  /* 0x00090000f834783b */ /* 0x000fe20000004200 */
[----:B------:R-:W-:-:S02]  /*3650*/  FMNMX.FTZ R132, R10, R132, !PT ;  /* 0x000000840a847209 */ /* 0x000fc40007810000 */
[----:B------:R-:W-:Y:S02]  /*3660*/  FSEL R23, R45, -INF , P0 ;  /* 0xff8000002d177808 */ /* 0x000fe40000000000 */
[----:B------:R-:W-:Y:S02]  /*3670*/  FSEL R14, R49, -INF , P0 ;  /* 0xff800000310e7808 */ /* 0x000fe40000000000 */
[----:B------:R-:W-:Y:S01]  /*3680*/  ISETP.GT.AND P0, PT, R2, 0x20, PT ;  /* 0x000000200200780c */ /* 0x000fe20003f04270 */
[----:B------:R-:W-:Y:S01]  /*3690*/  LDSM.16.MT88.4 R48, [R251+0x900] ;  /* 0x00090000fb30783b */ /* 0x000fe20000004200 */
[----:B------:R-:W-:Y:S02]  /*36a0*/  FMNMX.FTZ R132, R14, R132, !PT ;  /* 0x000000840e847209 */ /* 0x000fe40007810000 */
[----:B------:R-:W-:Y:S02]  /*36b0*/  FSEL R113, R42, -INF , P0 ;  /* 0xff8000002a717808 */ /* 0x000fe40000000000 */
[----:B-1----:R-:W-:-:S02]  /*36c0*/  FSEL R101, R44, -INF , P0 ;  /* 0xff8000002c657808 */ /* 0x002fc40000000000 */
[----:B------:R-:W-:Y:S01]  /*36d0*/  ISETP.GT.AND P0, PT, R2, 0x21, PT ;  /* 0x000000210200780c */ /* 0x000fe20003f04270 */
        /* <DEDUP_REMOVED lines=8> */
[----:B------:R-:W-:Y:S02]  /*3760*/  ISETP.GT.AND P0, PT, R2, 0x29, PT ;  /* 0x000000290200780c */ /* 0x000fe40003f04270 */
[----:B------:R-:W-:Y:S02]  /*3770*/  FMNMX.FTZ R12, R19, R12, !PT ;  /* 0x0000000c130c7209 */ /* 0x000fe40007810000 */
[----:B------:R-:W-:Y:S02]  /*3780*/  FSEL R110, R32, -INF , P0 ;  /* 0xff800000206e7808 */ /* 0x000fe40000000000 */
[----:B------:R-:W-:-:S02]  /*3790*/  FSEL R98, R36, -INF , P0 ;  /* 0xff80000024627808 */ /* 0x000fc40000000000 */
[----:B------:R-:W-:Y:S02]  /*37a0*/  ISETP.GT.AND P0, PT, R2, 0x30, PT ;  /* 0x000000300200780c */ /* 0x000fe40003f04270 */
        /* <DEDUP_REMOVED lines=10> */
[----:B------:R-:W-:Y:S01]  /*3850*/  FSEL R95, R29, -INF , P0 ;  /* 0xff8000001d5f7808 */ /* 0x000fe20000000000 */
[----:B------:R-:W-:Y:S01]  /*3860*/  LDSM.16.MT88.4 R24, [R252+0x100] ;  /* 0x00010000fc18783b */ /* 0x000fe20000004200 */
[----:B------:R-:W-:-:S02]  /*3870*/  ISETP.GT.AND P0, PT, R2, 0x39, PT ;  /* 0x000000390200780c */ /* 0x000fc40003f04270 */
[----:B------:R-:W-:Y:S02]  /*3880*/  FMNMX.FTZ R2, R18, R12, !PT ;  /* 0x0000000c12027209 */ /* 0x000fe40007810000 */
[----:B------:R-:W-:Y:S02]  /*3890*/  FMNMX.FTZ R132, R97, R132, !PT ;  /* 0x0000008461847209 */ /* 0x000fe40007810000 */
[----:B------:R-:W-:Y:S02]  /*38a0*/  FMNMX.FTZ R2, R17, R2, !PT ;  /* 0x0000000211027209 */ /* 0x000fe40007810000 */
[----:B------:R-:W-:Y:S02]  /*38b0*/  FMNMX.FTZ R132, R96, R132, !PT ;  /* 0x0000008460847209 */ /* 0x000fe40007810000 */
[----:B------:R-:W-:Y:S02]  /*38c0*/  FMNMX.FTZ R2, R16, R2, !PT ;  /* 0x0000000210027209 */ /* 0x000fe40007810000 */
[----:B------:R-:W-:-:S02]  /*38d0*/  FSEL R94, R28, -INF , P0 ;  /* 0xff8000001c5e7808 */ /* 0x000fc40000000000 */
[----:B------:R-:W-:Y:S01]  /*38e0*/  FMNMX.FTZ R2, R21, R2, !PT ;  /* 0x0000000215027209 */ /* 0x000fe20007810000 */
[----:B------:R-:W-:Y:S01]  /*38f0*/  LDSM.16.MT88.4 R28, [R249+0x100] ;  /* 0x00010000f91c783b */ /* 0x000fe20000004200 */
[----:B------:R-:W-:Y:S02]  /*3900*/  FMNMX.FTZ R132, R95, R132, !PT ;  /* 0x000000845f847209 */ /* 0x000fe40007810000 */
[----:B------:R-:W-:Y:S02]  /*3910*/  FMNMX.FTZ R2, R23, R2, !PT ;  /* 0x0000000217027209 */ /* 0x000fe40007810000 */
[----:B------:R-:W-:Y:S02]  /*3920*/  FMNMX.FTZ R132, R94, R132, !PT ;  /* 0x000000845e847209 */ /* 0x000fe40007810000 */
[----:B------:R-:W-:Y:S02]  /*3930*/  FMNMX.FTZ R2, R113, R2, !PT ;  /* 0x0000000271027209 */ /* 0x000fe40007810000 */
[----:B------:R-:W-:Y:S01]  /*3940*/  FSEL R102, R34, -INF , P0 ;  /* 0xff80000022667808 */ /* 0x000fe20000000000 */
[----:B------:R-:W1:Y:S01]  /*3950*/  SHFL.BFLY PT, R12, R132, 0x2, 0x1f ;  /* 0x0c401f00840c7f89 */ /* 0x000e6200000e0000 */
[----:B------:R-:W-:-:S03]  /*3960*/  FMNMX.FTZ R2, R112, R2, !PT ;  /* 0x0000000270027209 */ /* 0x000fc60007810000 */
[----:B------:R-:W-:Y:S01]  /*3970*/  LDSM.16.MT88.4 R32, [R248+0x100] ;  /* 0x00010000f820783b */ /* 0x000fe20000004200 */
[----:B------:R-:W-:-:S04]  /*3980*/  FMNMX.FTZ R2, R111, R2, !PT ;  /* 0x000000026f027209 */ /* 0x000fc80007810000 */
[----:B------:R-:W-:-:S04]  /*3990*/  FMNMX.FTZ R2, R110, R2, !PT ;  /* 0x000000026e027209 */ /* 0x000fc80007810000 */
[----:B------:R-:W-:-:S04]  /*39a0*/  FMNMX.FTZ R2, R109, R2, !PT ;  /* 0x000000026d027209 */ /* 0x000fc80007810000 */
[----:B------:R-:W-:-:S04]  /*39b0*/  FMNMX.FTZ R2, R108, R2, !PT ;  /* 0x000000026c027209 */ /* 0x000fc80007810000 */
[----:B------:R-:W-:Y:S02]  /*39c0*/  FMNMX.FTZ R2, R103, R2, !PT ;  /* 0x0000000267027209 */ /* 0x000fe40007810000 */
[----:B-1----:R-:W-:Y:S02]  /*39d0*/  FMNMX.FTZ R132, R132, R12, !PT ;  /* 0x0000000c84847209 */ /* 0x002fe40007810000 */
[----:B------:R-:W-:-:S03]  /*39e0*/  FMNMX.FTZ R2, R102, R2, !PT ;  /* 0x0000000266027209 */ /* 0x000fc60007810000 */
[----:B------:R-:W1:Y:S04]  /*39f0*/  SHFL.BFLY PT, R12, R132, 0x1, 0x1f ;  /* 0x0c201f00840c7f89 */ /* 0x000e6800000e0000 */
[----:B------:R-:W2:Y:S01]  /*3a00*/  SHFL.BFLY PT, R22, R2, 0x2, 0x1f ;  /* 0x0c401f0002167f89 */ /* 0x000ea200000e0000 */
[----:B-1----:R-:W-:Y:S02]  /*3a10*/  FMNMX.FTZ R132, R132, R12, !PT ;  /* 0x0000000c84847209 */ /* 0x002fe40007810000 */
[----:B--2---:R-:W-:-:S03]  /*3a20*/  FMNMX.FTZ R2, R2, R22, !PT ;  /* 0x0000001602027209 */ /* 0x004fc60007810000 */
[C---:B------:R-:W-:Y:S01]  /*3a30*/  FMUL.FTZ R13, R132.reuse, c[0x0][0x2d0] ;  /* 0x0000b400840d7a20 */ /* 0x040fe20000410000 */
[----:B------:R-:W-:Y:S01]  /*3a40*/  FSETP.NEU.FTZ.AND P0, PT, R132, -INF , PT ;  /* 0xff8000008400780b */ /* 0x000fe20003f1d000 */
[----:B------:R-:W1:Y:S03]  /*3a50*/  SHFL.BFLY PT, R12, R2, 0x1, 0x1f ;  /* 0x0c201f00020c7f89 */ /* 0x000e6600000e0000 */
[----:B------:R-:W-:-:S05]  /*3a60*/  FSEL R13, R13, RZ, P0 ;  /* 0x000000ff0d0d7208 */ /* 0x000fca0000000000 */
[--C-:B------:R-:W-:Y:S02]  /*3a70*/  FFMA.FTZ R14, R14, c[0x0][0x2d0], -R13.reuse ;  /* 0x0000b4000e0e7a23 */ /* 0x100fe4000001080d */
[--C-:B------:R-:W-:Y:S02]  /*3a80*/  FFMA.FTZ R9, R9, c[0x0][0x2d0], -R13.reuse ;  /* 0x0000b40009097a23 */ /* 0x100fe4000001080d */
[--C-:B------:R-:W-:Y:S01]  /*3a90*/  FFMA.FTZ R8, R8, c[0x0][0x2d0], -R13.reuse ;  /* 0x0000b40008087a23 */ /* 0x100fe2000001080d */
[----:B------:R-:W-:Y:S01]  /*3aa0*/  MUFU.EX2 R91, R14 ;  /* 0x0000000e005b7308 */ /* 0x000fe20000000800 */
[--C-:B------:R-:W-:Y:S02]  /*3ab0*/  FFMA.FTZ R7, R7, c[0x0][0x2d0], -R13.reuse ;  /* 0x0000b40007077a23 */ /* 0x100fe4000001080d */
[--C-:B------:R-:W-:Y:S02]  /*3ac0*/  FFMA.FTZ R6, R6, c[0x0][0x2d0], -R13.reuse ;  /* 0x0000b40006067a23 */ /* 0x100fe4000001080d */
[----:B------:R-:W-:-:S02]  /*3ad0*/  FFMA.FTZ R11, R11, c[0x0][0x2d0], -R13 ;  /* 0x0000b4000b0b7a23 */ /* 0x000fc4000001080d */
[--C-:B------:R-:W-:Y:S01]  /*3ae0*/  FFMA.FTZ R10, R10, c[0x0][0x2d0], -R13.reuse ;  /* 0x0000b4000a0a7a23 */ /* 0x100fe2000001080d */
[----:B------:R-:W-:Y:S01]  /*3af0*/  MUFU.EX2 R85, R9 ;  /* 0x0000000900557308 */ /* 0x000fe20000000800 */
[----:B------:R-:W-:Y:S01]  /*3b00*/  FFMA.FTZ R5, R5, c[0x0][0x2d0], -R13 ;  /* 0x0000b40005057a23 */ /* 0x000fe2000001080d */
[----:B-1----:R-:W-:-:S06]  /*3b10*/  FMNMX.FTZ R2, R2, R12, !PT ;  /* 0x0000000c02027209 */ /* 0x002fcc0007810000 */
[----:B------:R-:W1:Y:S01]  /*3b20*/  MUFU.EX2 R83, R8 ;  /* 0x0000000800537308 */ /* 0x000e620000000800 */
[C---:B------:R-:W-:Y:S01]  /*3b30*/  FSETP.NEU.FTZ.AND P0, PT, R2.reuse, -INF , PT ;  /* 0xff8000000200780b */ /* 0x040fe20003f1d000 */
[----:B------:R-:W-:-:S05]  /*3b40*/  FMUL.FTZ R12, R2, c[0x0][0x2d0] ;  /* 0x0000b400020c7a20 */ /* 0x000fca0000410000 */
[----:B------:R-:W-:Y:S01]  /*3b50*/  FSEL R12, R12, RZ, P0 ;  /* 0x000000ff0c0c7208 */ /* 0x000fe20000000000 */
[----:B------:R-:W-:Y:S01]  /*3b60*/  MUFU.EX2 R82, R7 ;  /* 0x0000000700527308 */ /* 0x000fe20000000800 */
[----:B------:R-:W-:-:S03]  /*3b70*/  PLOP3.LUT P0, PT, PT, PT, UP0, 0x40, 0x0 ;  /* 0x000000000000781c */ /* 0x000fc60003f0e808 */
[--C-:B------:R-:W-:Y:S02]  /*3b80*/  FFMA.FTZ R3, R19, c[0x0][0x2d0], -R12.reuse ;  /* 0x0000b40013037a23 */ /* 0x100fe4000001080c */
[--C-:B------:R-:W-:Y:S02]  /*3b90*/  FFMA.FTZ R15, R15, c[0x0][0x2d0], -R12.reuse ;  /* 0x0000b4000f0f7a23 */ /* 0x100fe4000001080c */
[----:B------:R2:W-:Y:S01]  /*3ba0*/  MUFU.EX2 R80, R3 ;  /* 0x0000000300507308 */ /* 0x0005e20000000800 */
[--C-:B------:R-:W-:Y:S01]  /*3bb0*/  FFMA.FTZ R20, R20, c[0x0][0x2d0], -R12.reuse ;  /* 0x0000b40014147a23 */ /* 0x100fe2000001080c */
[----:B-1----:R-:W-:Y:S01]  /*3bc0*/  F2FP.PACK_AB R8, R83, R85 ;  /* 0x000000555308723e */ /* 0x002fe200000000ff */
[----:B------:R-:W-:-:S05]  /*3bd0*/  FFMA.FTZ R0, R23, c[0x0][0x2d0], -R12 ;  /* 0x0000b40017007a23 */ /* 0x000fca000001080c */
[----:B------:R-:W-:Y:S01]  /*3be0*/  MUFU.EX2 R86, R6 ;  /* 0x0000000600567308 */ /* 0x000fe20000000800 */
[----:B--2---:R-:W-:-:S07]  /*3bf0*/  FFMA.FTZ R3, R18, c[0x0][0x2d0], -R12 ;  /* 0x0000b40012037a23 */ /* 0x004fce000001080c */
[----:B------:R-:W-:Y:S08]  /*3c00*/  MUFU.EX2 R15, R15 ;  /* 0x0000000f000f7308 */ /* 0x000ff00000000800 */
[----:B------:R1:W-:Y:S08]  /*3c10*/  MUFU.EX2 R81, R3 ;  /* 0x0000000300517308 */ /* 0x0003f00000000800 */
[----:B------:R-:W2:Y:S01]  /*3c20*/  MUFU.EX2 R14, R20 ;  /* 0x00000014000e7308 */ /* 0x000ea20000000800 */
[----:B-1----:R-:W-:-:S07]  /*3c30*/  FFMA.FTZ R3, R17, c[0x0][0x2d0], -R12 ;  /* 0x0000b40011037a23 */ /* 0x002fce000001080c */
[----:B------:R1:W-:Y:S01]  /*3c40*/  MUFU.EX2 R89, R11 ;  /* 0x0000000b00597308 */ /* 0x0003e20000000800 */
[----:B--2---:R-:W-:-:S07]  /*3c50*/  F2FP.PACK_AB R9, R14, R15 ;  /* 0x0000000f0e09723e */ /* 0x004fce00000000ff */
[----:B------:R2:W-:Y:S08]  /*3c60*/  MUFU.EX2 R84, R3 ;  /* 0x0000000300547308 */ /* 0x0005f00000000800 */
[----:B------:R3:W4:Y:S01]  /*3c70*/  MUFU.EX2 R90, R10 ;  /* 0x0000000a005a7308 */ /* 0x0007220000000800 */
[----:B-1----:R-:W-:Y:S01]  /*3c80*/  F2FP.PACK_AB R11, R81, R80 ;  /* 0x00000050510b723e */ /* 0x002fe200000000ff */
[----:B--2---:R-:W-:-:S06]  /*3c90*/  FFMA.FTZ R3, R16, c[0x0][0x2d0], -R12 ;  /* 0x0000b40010037a23 */ /* 0x004fcc000001080c */
[----:B------:R-:W1:Y:S01]  /*3ca0*/  MUFU.EX2 R88, R5 ;  /* 0x0000000500587308 */ /* 0x000e620000000800 */
[----:B------:R-:W2:Y:S01]  /*3cb0*/  LDSM.16.MT88.4 R16, [R251+0x100] ;  /* 0x00010000fb10783b */ /* 0x000ea20000004200 */
[----:B---3--:R-:W-:-:S06]  /*3cc0*/  F2FP.PACK_AB R10, R86, R82 ;  /* 0x00000052560a723e */ /* 0x008fcc00000000ff */
[----:B------:R3:W5:Y:S01]  /*3cd0*/  MUFU.EX2 R87, R3 ;  /* 0x0000000300577308 */ /* 0x0007620000000800 */
[----:B----4-:R-:W-:Y:S01]  /*3ce0*/  F2FP.PACK_AB R6, R91, R90 ;  /* 0x0000005a5b06723e */ /* 0x010fe200000000ff */
[C---:B------:R-:W-:Y:S06]  /*3cf0*/  HMMA.16816.F32 R68, R8.reuse, R34, RZ ;  /* 0x000000220844723c */ /* 0x040fec00000018ff */
[----:B------:R-:W-:Y:S01]  /*3d00*/  MUFU.EX2 R92, R0 ;  /* 0x00000000005c7308 */ /* 0x000fe20000000800 */
[----:B-1----:R-:W-:Y:S01]  /*3d10*/  F2FP.PACK_AB R4, R89, R88 ;  /* 0x000000585904723e */ /* 0x002fe200000000ff */
[----:B------:R-:W-:Y:S01]  /*3d20*/  HMMA.16816.F32 R64, R8, R28, RZ ;  /* 0x0000001c0840723c */ /* 0x000fe200000018ff */
[----:B---3--:R-:W-:Y:S01]  /*3d30*/  FFMA.FTZ R3, R21, c[0x0][0x2d0], -R12 ;  /* 0x0000b40015037a23 */ /* 0x008fe2000001080c */
[----:B-----5:R-:W-:-:S04]  /*3d40*/  F2FP.PACK_AB R5, R87, R84 ;  /* 0x000000545705723e */ /* 0x020fc800000000ff */
[----:B------:R-:W1:Y:S02]  /*3d50*/  MUFU.EX2 R93, R3 ;  /* 0x00000003005d7308 */ /* 0x000e640000000800 */
[C---:B------:R-:W-:Y:S08]  /*3d60*/  HMMA.16816.F32 R20, R8.reuse, R32, RZ ;  /* 0x000000200814723c */ /* 0x040ff000000018ff */
[----:B------:R-:W-:Y:S01]  /*3d70*/  HMMA.16816.F32 R40, R8, R30, RZ ;  /* 0x0000001e0828723c */ /* 0x000fe200000018ff */
[----:B-1----:R-:W-:-:S07]  /*3d80*/  F2FP.PACK_AB R7, R92, R93 ;  /* 0x0000005d5c07723e */ /* 0x002fce00000000ff */
[C---:B------:R-:W-:Y:S08]  /*3d90*/  HMMA.16816.F32 R36, R8.reuse, R24, RZ ;  /* 0x000000180824723c */ /* 0x040ff000000018ff */
[C---:B------:R-:W-:Y:S08]  /*3da0*/  HMMA.16816.F32 R32, R8.reuse, R26, RZ ;  /* 0x0000001a0820723c */ /* 0x040ff000000018ff */
[C---:B--2---:R-:W-:Y:S08]  /*3db0*/  HMMA.16816.F32 R28, R8.reuse, R16, RZ ;  /* 0x00000010081c723c */ /* 0x044ff000000018ff */
[----:B------:R-:W-:Y:S08]  /*3dc0*/  HMMA.16816.F32 R24, R8, R18, RZ ;  /* 0x000000120818723c */ /* 0x000ff000000018ff */
[----:B------:R-:W-:Y:S08]  /*3dd0*/  HMMA.16816.F32 R164, R4, R52, R20 ;  /* 0x0000003404a4723c */ /* 0x000ff00000001814 */
[----:B------:R-:W-:Y:S08]  /*3de0*/  HMMA.16816.F32 R20, R8, R76, RZ ;  /* 0x0000004c0814723c */ /* 0x000ff000000018ff */
[C---:B------:R-:W-:Y:S01]  /*3df0*/  HMMA.16816.F32 R104, R4.reuse, R60, R64 ;  /* 0x0000003c0468723c */ /* 0x040fe20000001840 */
[----:B------:R-:W-:Y:S07]  /*3e00*/  LDSM.16.MT88.4 R64, [R252+0x4100] ;  /* 0x00410000fc40783b */ /* 0x000fee0000004200 */
[C---:B------:R-:W-:Y:S08]  /*3e10*/  HMMA.16816.F32 R28, R4.reuse, R48, R28 ;  /* 0x00000030041c723c */ /* 0x040ff0000000181c */
[----:B------:R-:W-:Y:S01]  /*3e20*/  HMMA.16816.F32 R24, R4, R50, R24 ;  /* 0x000000320418723c */ /* 0x000fe20000001818 */
[----:B------:R-:W-:Y:S07]  /*3e30*/  LDSM.16.MT88.4 R48, [R249+0x4900] ;  /* 0x00490000f930783b */ /* 0x000fee0000004200 */
[----:B------:R-:W-:Y:S01]  /*3e40*/  HMMA.16816.F32 R16, R8, R78, RZ ;  /* 0x0000004e0810723c */ /* 0x000fe200000018ff */
[----:B------:R-:W-:Y:S01]  /*3e50*/  IMAD.MOV.U32 R139, RZ, RZ, R106 ;  /* 0x000000ffff8b7224 */ /* 0x000fe200078e006a */
[----:B------:R-:W-:Y:S01]  /*3e60*/  MOV R137, R104 ;  /* 0x0000006800897202 */ /* 0x000fe20000000f00 */
[----:B------:R-:W-:-:S02]  /*3e70*/  IMAD.MOV.U32 R138, RZ, RZ, R107 ;  /* 0x000000ffff8a7224 */ /* 0x000fc400078e006b */
[----:B------:R-:W-:-:S03]  /*3e80*/  IMAD.MOV.U32 R136, RZ, RZ, R105 ;  /* 0x000000ffff887224 */ /* 0x000fc600078e0069 */
[C---:B------:R-:W-:Y:S01]  /*3e90*/  HMMA.16816.F32 R20, R4.reuse, R44, R20 ;  /* 0x0000002c0414723c */ /* 0x040fe20000001814 */
[----:B------:R-:W-:Y:S01]  /*3ea0*/  MOV R107, R29 ;  /* 0x0000001d006b7202 */ /* 0x000fe20000000f00 */
[----:B------:R-:W-:Y:S01]  /*3eb0*/  IMAD.MOV.U32 R106, RZ, RZ, R28 ;  /* 0x000000ffff6a7224 */ /* 0x000fe200078e001c */
[----:B------:R-:W-:Y:S01]  /*3ec0*/  MOV R115, R31 ;  /* 0x0000001f00737202 */ /* 0x000fe20000000f00 */
[----:B------:R-:W-:Y:S02]  /*3ed0*/  IMAD.MOV.U32 R114, RZ, RZ, R30 ;  /* 0x000000ffff727224 */ /* 0x000fe400078e001e */
[----:B------:R-:W-:Y:S02]  /*3ee0*/  LDSM.16.MT88.4 R28, [R249+0x2900] ;  /* 0x00290000f91c783b */ /* 0x000fe40000004200 */
[----:B------:R-:W-:Y:S01]  /*3ef0*/  HMMA.16816.F32 R156, R4, R54, R68 ;  /* 0x00000036049c723c */ /* 0x000fe20000001844 */
[----:B------:R-:W-:Y:S01]  /*3f00*/  IMAD.MOV.U32 R155, RZ, RZ, R26 ;  /* 0x000000ffff9b7224 */ /* 0x000fe200078e001a */
[----:B------:R-:W1:Y:S01]  /*3f10*/  LDSM.16.MT88.4 R52, [R252+0x2100] ;  /* 0x00210000fc34783b */ /* 0x000e620000004200 */
[----:B------:R-:W-:Y:S01]  /*3f20*/  IMAD.MOV.U32 R154, RZ, RZ, R27 ;  /* 0x000000ffff9a7224 */ /* 0x000fe200078e001b */
[----:B------:R-:W-:Y:S01]  /*3f30*/  MOV R153, R24 ;  /* 0x0000001800997202 */ /* 0x000fe20000000f00 */
[----:B------:R-:W-:-:S02]  /*3f40*/  IMAD.MOV.U32 R152, RZ, RZ, R25 ;  /* 0x000000ffff987224 */ /* 0x000fc400078e0019 */
[----:B------:R-:W2:Y:S01]  /*3f50*/  LDSM.16.MT88.4 R24, [R251+0x2100] ;  /* 0x00210000fb18783b */ /* 0x000ea20000004200 */
[C---:B------:R-:W-:Y:S03]  /*3f60*/  HMMA.16816.F32 R16, R4.reuse, R46, R16 ;  /* 0x0000002e0410723c */ /* 0x040fe60000001810 */
[----:B------:R-:W3:Y:S05]  /*3f70*/  LDSM.16.MT88.4 R44, [R252+0x2900] ;  /* 0x00290000fc2c783b */ /* 0x000eea0000004200 */
[----:B------:R-:W-:Y:S01]  /*3f80*/  IMAD.MOV.U32 R131, RZ, RZ, R22 ;  /* 0x000000ffff837224 */ /* 0x000fe200078e0016 */
[----:B------:R-:W-:Y:S01]  /*3f90*/  MOV R130, R23 ;  /* 0x0000001700827202 */ /* 0x000fe20000000f00 */
[----:B------:R-:W-:Y:S01]  /*3fa0*/  IMAD.MOV.U32 R129, RZ, RZ, R20 ;  /* 0x000000ffff817224 */ /* 0x000fe200078e0014 */
[----:B------:R-:W-:Y:S01]  /*3fb0*/  HMMA.16816.F32 R148, R4, R62, R40 ;  /* 0x0000003e0494723c */ /* 0x000fe20000001828 */
[----:B------:R-:W-:Y:S01]  /*3fc0*/  IMAD.MOV.U32 R128, RZ, RZ, R21 ;  /* 0x000000ffff807224 */ /* 0x000fe200078e0015 */
[----:B------:R-:W4:Y:S04]  /*3fd0*/  LDSM.16.MT88.4 R40, [R251+0x2900] ;  /* 0x00290000fb28783b */ /* 0x000f280000004200 */
[----:B------:R-:W-:Y:S02]  /*3fe0*/  LDSM.16.MT88.4 R60, [R249+0x4100] ;  /* 0x00410000f93c783b */ /* 0x000fe40000004200 */
[----:B------:R-:W-:Y:S05]  /*3ff0*/  HMMA.16816.F32 R20, R8, R72, RZ ;  /* 0x000000480814723c */ /* 0x000fea00000018ff */
[----:B------:R-:W-:Y:S01]  /*4000*/  MOV R127, R17 ;  /* 0x00000011007f7202 */ /* 0x000fe20000000f00 */
[----:B------:R-:W-:Y:S01]  /*4010*/  IMAD.MOV.U32 R126, RZ, RZ, R18 ;  /* 0x000000ffff7e7224 */ /* 0x000fe200078e0012 */
[----:B------:R-:W-:Y:S01]  /*4020*/  MOV R124, R16 ;  /* 0x00000010007c7202 */ /* 0x000fe20000000f00 */
[----:B------:R-:W-:Y:S01]  /*4030*/  HMMA.16816.F32 R36, R4, R56, R36 ;  /* 0x000000380424723c */ /* 0x000fe20000001824 */
[----:B------:R-:W-:-:S07]  /*4040*/  IMAD.MOV.U32 R125, RZ, RZ, R19 ;  /* 0x000000ffff7d7224 */ /* 0x000fce00078e0013 */
[----:B------:R-:W-:Y:S08]  /*4050*/  HMMA.16816.F32 R16, R8, R74, RZ ;  /* 0x0000004a0810723c */ /* 0x000ff000000018ff */
[----:B------:R-:W-:Y:S01]  /*4060*/  HMMA.16816.F32 R140, R4, R58, R32 ;  /* 0x0000003a048c723c */ /* 0x000fe20000001820 */
[----:B------:R-:W5:Y:S07]  /*4070*/  LDSM.16.MT88.4 R56, [R248+0x4100] ;  /* 0x00410000f838783b */ /* 0x000f6e0000004200 */
[----:B-1----:R-:W-:Y:S01]  /*4080*/  HMMA.16816.F32 R32, R8, R54, RZ ;  /* 0x000000360820723c */ /* 0x002fe200000018ff */
[----:B------:R-:W-:Y:S01]  /*4090*/  IMAD.MOV.U32 R147, RZ, RZ, R38 ;  /* 0x000000ffff937224 */ /* 0x000fe200078e0026 */
[----:B------:R-:W-:Y:S01]  /*40a0*/  MOV R146, R39 ;  /* 0x0000002700927202 */ /* 0x000fe20000000f00 */
[----:B------:R-:W-:-:S02]  /*40b0*/  IMAD.MOV.U32 R145, RZ, RZ, R36 ;  /* 0x000000ffff917224 */ /* 0x000fc400078e0024 */
[----:B------:R-:W-:-:S03]  /*40c0*/  IMAD.MOV.U32 R144, RZ, RZ, R37 ;  /* 0x000000ffff907224 */ /* 0x000fc600078e0025 */
[----:B------:R-:W-:Y:S08]  /*40d0*/  HMMA.16816.F32 R68, R4, R28, R20 ;  /* 0x0000001c0444723c */ /* 0x000ff00000001814 */
[C---:B--2---:R-:W-:Y:S08]  /*40e0*/  HMMA.16816.F32 R20, R8.reuse, R24, RZ ;  /* 0x000000180814723c */ /* 0x044ff000000018ff */
[----:B------:R-:W-:Y:S01]  /*40f0*/  HMMA.16816.F32 R36, R8, R52, RZ ;  /* 0x000000340824723c */ /* 0x000fe200000018ff */
[----:B------:R-:W1:Y:S07]  /*4100*/  LDSM.16.MT88.4 R52, [R248+0x4900] ;  /* 0x00490000f834783b */ /* 0x000e6e0000004200 */
[----:B------:R-:W-:Y:S08]  /*4110*/  HMMA.16816.F32 R72, R4, R30, R16 ;  /* 0x0000001e0448723c */ /* 0x000ff00000001810 */
[----:B------:R-:W-:Y:S08]  /*4120*/  HMMA.16816.F32 R16, R8, R26, RZ ;  /* 0x0000001a0810723c */ /* 0x000ff000000018ff */
[C---:B---3--:R-:W-:Y:S08]  /*4130*/  HMMA.16816.F32 R116, R4.reuse, R46, R32 ;  /* 0x0000002e0474723c */ /* 0x048ff00000001820 */
[C---:B----4-:R-:W-:Y:S07]  /*4140*/  HMMA.16816.F32 R20, R4.reuse, R40, R20 ;  /* 0x000000280414723c */ /* 0x050fee0000001814 */
[----:B------:R-:W-:Y:S01]  /*4150*/  IMAD.MOV.U32 R40, RZ, RZ, R137 ;  /* 0x000000ffff287224 */ /* 0x000fe200078e0089 */
[----:B------:R-:W-:Y:S01]  /*4160*/  HMMA.16816.F32 R76, R4, R44, R36 ;  /* 0x0000002c044c723c */ /* 0x000fe20000001824 */
[----:B------:R-:W2:Y:S01]  /*4170*/  LDSM.16.MT88.4 R36, [R251+0x4100] ;  /* 0x00410000fb24783b */ /* 0x000ea20000004200 */
[----:B------:R-:W-:-:S03]  /*4180*/  MOV R41, R136 ;  /* 0x0000008800297202 */ /* 0x000fc60000000f00 */
[----:B------:R-:W3:Y:S03]  /*4190*/  LDSM.16.MT88.4 R44, [R252+0x4900] ;  /* 0x00490000fc2c783b */ /* 0x000ee60000004200 */
[----:B-----5:R-:W-:Y:S01]  /*41a0*/  HMMA.16816.F32 R28, R8, R58, RZ ;  /* 0x0000003a081c723c */ /* 0x020fe200000018ff */
[----:B------:R-:W-:Y:S01]  /*41b0*/  IMAD.MOV.U32 R123, RZ, RZ, R118 ;  /* 0x000000ffff7b7224 */ /* 0x000fe200078e0076 */
[----:B------:R-:W-:Y:S01]  /*41c0*/  MOV R121, R117 ;  /* 0x0000007500797202 */ /* 0x000fe20000000f00 */
[----:B------:R-:W-:Y:S02]  /*41d0*/  IMAD.MOV.U32 R122, RZ, RZ, R119 ;  /* 0x000000ffff7a7224 */ /* 0x000fe400078e0077 */
[----:B------:R-:W-:Y:S02]  /*41e0*/  IMAD.MOV.U32 R120, RZ, RZ, R116 ;  /* 0x000000ffff787224 */ /* 0x000fe400078e0074 */
[----:B------:R-:W-:Y:S01]  /*41f0*/  MOV R58, R153 ;  /* 0x00000099003a7202 */ /* 0x000fe20000000f00 */
[----:B------:R-:W-:Y:S01]  /*4200*/  HMMA.16816.F32 R16, R4, R42, R16 ;  /* 0x0000002a0410723c */ /* 0x000fe20000001810 */
[----:B------:R-:W-:Y:S01]  /*4210*/  IMAD.MOV.U32 R119, RZ, RZ, R22 ;  /* 0x000000ffff777224 */ /* 0x000fe200078e0016 */
[----:B------:R-:W-:Y:S01]  /*4220*/  MOV R118, R23 ;  /* 0x0000001700767202 */ /* 0x000fe20000000f00 */
[----:B------:R-:W-:-:S02]  /*4230*/  IMAD.MOV.U32 R117, RZ, RZ, R21 ;  /* 0x000000ffff757224 */ /* 0x000fc400078e0015 */
[----:B------:R-:W-:Y:S02]  /*4240*/  IMAD.MOV.U32 R116, RZ, RZ, R20 ;  /* 0x000000ffff747224 */ /* 0x000fe400078e0014 */
[----:B------:R-:W-:Y:S01]  /*4250*/  IMAD.MOV.U32 R59, RZ, RZ, R152 ;  /* 0x000000ffff3b7224 */ /* 0x000fe200078e0098 */
[----:B------:R-:W-:Y:S01]  /*4260*/  HMMA.16816.F32 R20, R8, R62, RZ ;  /* 0x0000003e0814723c */ /* 0x000fe200000018ff */
[----:B------:R-:W-:Y:S01]  /*4270*/  MOV R42, R139 ;  /* 0x0000008b002a7202 */ /* 0x000fe20000000f00 */
[----:B------:R-:W-:-:S05]  /*4280*/  IMAD.MOV.U32 R43, RZ, RZ, R138 ;  /* 0x000000ffff2b7224 */ /* 0x000fca00078e008a */
[----:B------:R-:W-:Y:S01]  /*4290*/  IMAD.MOV.U32 R62, RZ, RZ, R131 ;  /* 0x000000ffff3e7224 */ /* 0x000fe200078e0083 */
[----:B------:R-:W-:Y:S01]  /*42a0*/  HMMA.16816.F32 R32, R8, R56, RZ ;  /* 0x000000380820723c */ /* 0x000fe200000018ff */
[----:B------:R-:W-:-:S06]  /*42b0*/  IMAD.MOV.U32 R63, RZ, RZ, R130 ;  /* 0x000000ffff3f7224 */ /* 0x000fcc00078e0082 */
[----:B------:R-:W-:Y:S01]  /*42c0*/  IMAD.MOV.U32 R56, RZ, RZ, R155 ;  /* 0x000000ffff387224 */ /* 0x000fe200078e009b */
[----:B-1----:R-:W-:Y:S01]  /*42d0*/  HMMA.16816.F32 R160, R4, R54, R28 ;  /* 0x0000003604a0723c */ /* 0x002fe2000000181c */
[----:B------:R-:W1:Y:S01]  /*42e0*/  LDSM.16.MT88.4 R28, [R251+0x4900] ;  /* 0x00490000fb1c783b */ /* 0x000e620000004200 */
[----:B------:R-:W-:Y:S01]  /*42f0*/  MOV R105, R18 ;  /* 0x0000001200697202 */ /* 0x000fe20000000f00 */
[----:B------:R-:W-:Y:S01]  /*4300*/  IMAD.MOV.U32 R104, RZ, RZ, R19 ;  /* 0x000000ffff687224 */ /* 0x000fe200078e0013 */
[----:B------:R-:W-:Y:S01]  /*4310*/  MOV R0, R16 ;  /* 0x0000001000007202 */ /* 0x000fe20000000f00 */
[----:B------:R-:W-:Y:S02]  /*4320*/  IMAD.MOV.U32 R3, RZ, RZ, R17 ;  /* 0x000000ffff037224 */ /* 0x000fe400078e0011 */
[----:B------:R-:W-:Y:S01]  /*4330*/  IMAD.MOV.U32 R57, RZ, RZ, R154 ;  /* 0x000000ffff397224 */ /* 0x000fe200078e009a */
[----:B------:R-:W-:Y:S01]  /*4340*/  HMMA.16816.F32 R16, R8, R64, RZ ;  /* 0x000000400810723c */ /* 0x000fe200000018ff */
[----:B------:R-:W-:-:S02]  /*4350*/  IMAD.MOV.U32 R54, RZ, RZ, R145 ;  /* 0x000000ffff367224 */ /* 0x000fc400078e0091 */
[----:B------:R-:W-:-:S04]  /*4360*/  IMAD.MOV.U32 R55, RZ, RZ, R144 ;  /* 0x000000ffff377224 */ /* 0x000fc800078e0090 */
[----:B------:R-:W-:Y:S01]  /*4370*/  IMAD.MOV.U32 R65, RZ, RZ, R127 ;  /* 0x000000ffff417224 */ /* 0x000fe200078e007f */
[----:B------:R-:W-:Y:S01]  /*4380*/  HMMA.16816.F32 R152, R4, R50, R20 ;  /* 0x000000320498723c */ /* 0x000fe20000001814 */
[----:B------:R-:W-:-:S06]  /*4390*/  IMAD.MOV.U32 R64, RZ, RZ, R124 ;  /* 0x000000ffff407224 */ /* 0x000fcc00078e007c */
[----:B------:R-:W-:Y:S01]  /*43a0*/  MOV R50, R126 ;  /* 0x0000007e00327202 */ /* 0x000fe20000000f00 */
[----:B------:R-:W-:Y:S01]  /*43b0*/  HMMA.16816.F32 R188, R4, R52, R32 ;  /* 0x0000003404bc723c */ /* 0x000fe20000001820 */
[----:B------:R-:W4:Y:S01]  /*43c0*/  LDSM.16.MT88.4 R32, [R248+0x6100] ;  /* 0x00610000f820783b */ /* 0x000f220000004200 */
[----:B------:R-:W-:-:S05]  /*43d0*/  IMAD.MOV.U32 R51, RZ, RZ, R125 ;  /* 0x000000ffff337224 */ /* 0x000fca00078e007d */
[----:B------:R-:W-:Y:S01]  /*43e0*/  IMAD.MOV.U32 R52, RZ, RZ, R147 ;  /* 0x000000ffff347224 */ /* 0x000fe200078e0093 */
[----:B--2---:R-:W-:Y:S01]  /*43f0*/  HMMA.16816.F32 R20, R8, R36, RZ ;  /* 0x000000240814723c */ /* 0x004fe200000018ff */
[----:B------:R-:W-:-:S06]  /*4400*/  MOV R53, R146 ;  /* 0x0000009200357202 */ /* 0x000fcc0000000f00 */
[----:B------:R-:W-:Y:S01]  /*4410*/  IMAD.MOV.U32 R36, RZ, RZ, R119 ;  /* 0x000000ffff247224 */ /* 0x000fe200078e0077 */
[----:B---3--:R-:W-:Y:S01]  /*4420*/  HMMA.16816.F32 R180, R4, R44, R16 ;  /* 0x0000002c04b4723c */ /* 0x008fe20000001810 */
[----:B------:R-:W-:-:S06]  /*4430*/  IMAD.MOV.U32 R37, RZ, RZ, R118 ;  /* 0x000000ffff257224 */ /* 0x000fcc00078e0076 */
[----:B------:R-:W-:Y:S01]  /*4440*/  MOV R44, R123 ;  /* 0x0000007b002c7202 */ /* 0x000fe20000000f00 */
[----:B------:R-:W-:Y:S01]  /*4450*/  HMMA.16816.F32 R16, R8, R38, RZ ;  /* 0x000000260810723c */ /* 0x000fe200000018ff */
[----:B------:R-:W-:-:S06]  /*4460*/  IMAD.MOV.U32 R45, RZ, RZ, R122 ;  /* 0x000000ffff2d7224 */ /* 0x000fcc00078e007a */
[----:B------:R-:W-:Y:S01]  /*4470*/  MOV R39, R117 ;  /* 0x0000007500277202 */ /* 0x000fe20000000f00 */
[----:B------:R-:W-:Y:S01]  /*4480*/  HMMA.16816.F32 R24, R8, R60, RZ ;  /* 0x0000003c0818723c */ /* 0x000fe200000018ff */
[----:B------:R-:W-:-:S06]  /*4490*/  IMAD.MOV.U32 R38, RZ, RZ, R116 ;  /* 0x000000ffff267224 */ /* 0x000fcc00078e0074 */
[----:B------:R-:W-:Y:S01]  /*44a0*/  MOV R60, R129 ;  /* 0x00000081003c7202 */ /* 0x000fe20000000f00 */
[----:B-1----:R-:W-:Y:S01]  /*44b0*/  HMMA.16816.F32 R136, R4, R28, R20 ;  /* 0x0000001c0488723c */ /* 0x002fe20000001814 */
[----:B------:R-:W1:Y:S01]  /*44c0*/  LDSM.16.MT88.4 R20, [R248+0x6900] ;  /* 0x00690000f814783b */ /* 0x000e620000004200 */
[----:B------:R-:W-:-:S05]  /*44d0*/  IMAD.MOV.U32 R61, RZ, RZ, R128 ;  /* 0x000000ffff3d7224 */ /* 0x000fca00078e0080 */
[----:B------:R-:W-:Y:S01]  /*44e0*/  MOV R29, R3 ;  /* 0x00000003001d7202 */ /* 0x000fe20000000f00 */
[C---:B------:R-:W-:Y:S01]  /*44f0*/  HMMA.16816.F32 R128, R4.reuse, R30, R16 ;  /* 0x0000001e0480723c */ /* 0x040fe20000001810 */
[----:B------:R-:W-:Y:S02]  /*4500*/  FADD.FTZ R3, R15, R14 ;  /* 0x0000000e0f037221 */ /* 0x000fe40000010000 */
[----:B------:R-:W-:Y:S02]  /*4510*/  FFMA.FTZ R28, R99, c[0x0][0x2d0], -R13 ;  /* 0x0000b400631c7a23 */ /* 0x000fe4000001080d */
[----:B------:R-:W-:Y:S02]  /*4520*/  FADD.FTZ R3, R80, R3 ;  /* 0x0000000350037221 */ /* 0x000fe40000010000 */
[----:B------:R-:W-:Y:S01]  /*4530*/  IMAD.MOV.U32 R30, RZ, RZ, R0 ;  /* 0x000000ffff1e7224 */ /* 0x000fe200078e0000 */
[----:B------:R-:W-:Y:S01]  /*4540*/  HMMA.16816.F32 R184, R4, R48, R24 ;  /* 0x0000003004b8723c */ /* 0x000fe20000001818 */
[----:B------:R-:W-:-:S02]  /*4550*/  FADD.FTZ R3, R81, R3 ;  /* 0x0000000351037221 */ /* 0x000fc40000010000 */
[----:B------:R-:W-:Y:S02]  /*4560*/  FADD.FTZ R0, R85, R83 ;  /* 0x0000005355007221 */ /* 0x000fe40000010000 */
[----:B------:R-:W-:Y:S02]  /*4570*/  FFMA.FTZ R31, R98, c[0x0][0x2d0], -R13 ;  /* 0x0000b400621f7a23 */ /* 0x000fe4000001080d */
[----:B------:R-:W-:Y:S01]  /*4580*/  IMAD.MOV.U32 R48, RZ, RZ, R107 ;  /* 0x000000ffff307224 */ /* 0x000fe200078e006b */
[----:B----4-:R-:W-:Y:S01]  /*4590*/  HMMA.16816.F32 R16, R8, R32, RZ ;  /* 0x000000200810723c */ /* 0x010fe200000018ff */
[----:B------:R-:W-:Y:S01]  /*45a0*/  MOV R49, R106 ;  /* 0x0000006a00317202 */ /* 0x000fe20000000f00 */
[----:B------:R-:W-:Y:S01]  /*45b0*/  FADD.FTZ R0, R82, R0 ;  /* 0x0000000052007221 */ /* 0x000fe20000010000 */
[----:B------:R-:W-:Y:S01]  /*45c0*/  MOV R82, R44 ;  /* 0x0000002c00527202 */ /* 0x000fe20000000f00 */
[----:B------:R-:W-:Y:S02]  /*45d0*/  IMAD.MOV.U32 R83, RZ, RZ, R45 ;  /* 0x000000ffff537224 */ /* 0x000fe400078e002d */
[----:B------:R-:W-:-:S02]  /*45e0*/  IMAD.MOV.U32 R85, RZ, RZ, R49 ;  /* 0x000000ffff557224 */ /* 0x000fc400078e0031 */
[----:B------:R-:W-:Y:S01]  /*45f0*/  HMMA.16816.F32 R24, R8, R66, RZ ;  /* 0x000000420818723c */ /* 0x000fe200000018ff */
[----:B------:R-:W-:Y:S01]  /*4600*/  IMAD.MOV.U32 R32, RZ, RZ, R48 ;  /* 0x000000ffff207224 */ /* 0x000fe200078e0030 */
[----:B------:R-:W-:Y:S01]  /*4610*/  MOV R48, R54 ;  /* 0x0000003600307202 */ /* 0x000fe20000000f00 */
[----:B------:R-:W-:Y:S01]  /*4620*/  IMAD.MOV.U32 R49, RZ, RZ, R55 ;  /* 0x000000ffff317224 */ /* 0x000fe200078e0037 */
[----:B------:R-:W-:Y:S01]  /*4630*/  MOV R54, R56 ;  /* 0x0000003800367202 */ /* 0x000fe20000000f00 */
[----:B------:R-:W-:Y:S02]  /*4640*/  IMAD.MOV.U32 R55, RZ, RZ, R57 ;  /* 0x000000ffff377224 */ /* 0x000fe400078e0039 */
[----:B------:R-:W-:Y:S01]  /*4650*/  IMAD.MOV.U32 R67, RZ, RZ, R121 ;  /* 0x000000ffff437224 */ /* 0x000fe200078e0079 */
[----:B------:R-:W-:Y:S01]  /*4660*/  MOV R66, R120 ;  /* 0x0000007800427202 */ /* 0x000fe20000000f00 */
[----:B------:R-:W-:Y:S02]  /*4670*/  FADD.FTZ R0, R86, R0 ;  /* 0x0000000056007221 */ /* 0x000fe40000010000 */
[----:B------:R-:W-:Y:S01]  /*4680*/  IMAD.MOV.U32 R81, RZ, RZ, R67 ;  /* 0x000000ffff517224 */ /* 0x000fe200078e0043 */
[----:B------:R-:W-:Y:S01]  /*4690*/  MOV R67, R51 ;  /* 0x0000003300437202 */ /* 0x000fe20000000f00 */
[----:B------:R-:W-:Y:S01]  /*46a0*/  IMAD.MOV.U32 R80, RZ, RZ, R66 ;  /* 0x000000ffff507224 */ /* 0x000fe200078e0042 */
[----:B------:R-:W-:Y:S01]  /*46b0*/  MOV R51, R53 ;  /* 0x0000003500337202 */ /* 0x000fe20000000f00 */
[----:B------:R-:W-:Y:S01]  /*46c0*/  IMAD.MOV.U32 R66, RZ, RZ, R50 ;  /* 0x000000ffff427224 */ /* 0x000fe200078e0032 */
[----:B-1----:R-:W-:Y:S01]  /*46d0*/  HMMA.16816.F32 R124, R4, R20, R16 ;  /* 0x00000014047c723c */ /* 0x002fe20000001810 */
[----:B------:R-:W-:-:S02]  /*46e0*/  IMAD.MOV.U32 R50, RZ, RZ, R52 ;  /* 0x000000ffff327224 */ /* 0x000fc400078e0034 */
[----:B------:R-:W-:Y:S02]  /*46f0*/  IMAD.MOV.U32 R52, RZ, RZ, R58 ;  /* 0x000000ffff347224 */ /* 0x000fe400078e003a */
[----:B------:R-:W-:Y:S02]  /*4700*/  IMAD.MOV.U32 R53, RZ, RZ, R59 ;  /* 0x000000ffff357224 */ /* 0x000fe400078e003b */
[----:B------:R-:W-:Y:S01]  /*4710*/  FADD.FTZ R0, R88, R0 ;  /* 0x0000000058007221 */ /* 0x000fe20000010000 */
[----:B------:R-:W-:Y:S01]  /*4720*/  HMMA.16816.F32 R144, R4, R46, R24 ;  /* 0x0000002e0490723c */ /* 0x000fe20000001818 */
[----:B------:R-:W1:Y:S01]  /*4730*/  LDSM.16.MT88.4 R24, [R249+0x6100] ;  /* 0x00610000f918783b */ /* 0x000e620000004200 */
[----:B------:R-:W-:Y:S01]  /*4740*/  FADD.FTZ R3, R84, R3 ;  /* 0x0000000354037221 */ /* 0x000fe20000010000 */
[----:B------:R-:W-:Y:S01]  /*4750*/  MOV R88, R38 ;  /* 0x0000002600587202 */ /* 0x000fe20000000f00 */
[----:B------:R-:W-:Y:S02]  /*4760*/  FADD.FTZ R0, R89, R0 ;  /* 0x0000000059007221 */ /* 0x000fe40000010000 */
[----:B------:R-:W-:-:S02]  /*4770*/  FFMA.FTZ R14, R101, c[0x0][0x2d0], -R13 ;  /* 0x0000b400650e7a23 */ /* 0x000fc4000001080d */
[----:B------:R-:W-:Y:S01]  /*4780*/  HMMA.16816.F32 R16, R8, R34, RZ ;  /* 0x000000220810723c */ /* 0x000fe200000018ff */
[----:B------:R-:W-:Y:S02]  /*4790*/  IMAD.MOV.U32 R46, RZ, RZ, R105 ;  /* 0x000000ffff2e7224 */ /* 0x000fe400078e0069 */
[----:B------:R-:W-:Y:S02]  /*47a0*/  IMAD.MOV.U32 R47, RZ, RZ, R104 ;  /* 0x000000ffff2f7224 */ /* 0x000fe400078e0068 */
[----:B------:R-:W-:Y:S02]  /*47b0*/  IMAD.MOV.U32 R98, RZ, RZ, R46 ;  /* 0x000000ffff627224 */ /* 0x000fe400078e002e */
[----:B------:R-:W-:Y:S02]  /*47c0*/  IMAD.MOV.U32 R99, RZ, RZ, R47 ;  /* 0x000000ffff637224 */ /* 0x000fe400078e002f */
[----:B------:R-:W-:Y:S01]  /*47d0*/  FFMA.FTZ R84, R97, c[0x0][0x2d0], -R13 ;  /* 0x0000b40061547a23 */ /* 0x000fe2000001080d */
[----:B------:R-:W-:Y:S01]  /*47e0*/  MOV R97, R29 ;  /* 0x0000001d00617202 */ /* 0x000fe20000000f00 */
[----:B------:R-:W-:-:S02]  /*47f0*/  FADD.FTZ R0, R90, R0 ;  /* 0x000000005a007221 */ /* 0x000fc40000010000 */
[----:B------:R-:W-:Y:S02]  /*4800*/  FADD.FTZ R29, R87, R3 ;  /* 0x00000003571d7221 */ /* 0x000fe40000010000 */
[--C-:B------:R-:W-:Y:S01]  /*4810*/  FFMA.FTZ R15, R100, c[0x0][0x2d0], -R13.reuse ;  /* 0x0000b400640f7a23 */ /* 0x100fe2000001080d */
[----:B------:R2:W3:Y:S01]  /*4820*/  MUFU.EX2 R3, R14 ;  /* 0x0000000e00037308 */ /* 0x0004e20000000800 */
[----:B------:R-:W-:Y:S02]  /*4830*/  FFMA.FTZ R35, R96, c[0x0][0x2d0], -R13 ;  /* 0x0000b40060237a23 */ /* 0x000fe4000001080d */
[----:B------:R-:W-:Y:S02]  /*4840*/  IMAD.MOV.U32 R96, RZ, RZ, R30 ;  /* 0x000000ffff607224 */ /* 0x000fe400078e001e */
[----:B------:R-:W-:Y:S01]  /*4850*/  FADD.FTZ R30, R91, R0 ;  /* 0x000000005b1e7221 */ /* 0x000fe20000010000 */
[----:B------:R-:W-:Y:S01]  /*4860*/  MOV R91, R37 ;  /* 0x00000025005b7202 */ /* 0x000fe20000000f00 */
[----:B------:R-:W-:Y:S01]  /*4870*/  IMAD.MOV.U32 R89, RZ, RZ, R39 ;  /* 0x000000ffff597224 */ /* 0x000fe200078e0027 */
[----:B------:R-:W-:Y:S01]  /*4880*/  HMMA.16816.F32 R120, R4, R22, R16 ;  /* 0x000000160478723c */ /* 0x000fe20000001810 */
[----:B------:R-:W4:Y:S01]  /*4890*/  LDSM.16.MT88.4 R20, [R249+0x6900] ;  /* 0x00690000f914783b */ /* 0x000f220000004200 */
[----:B------:R5:W3:Y:S01]  /*48a0*/  MUFU.EX2 R0, R15 ;  /* 0x0000000f00007308 */ /* 0x000ae20000000800 */
[----:B------:R-:W-:-:S02]  /*48b0*/  IMAD.MOV.U32 R90, RZ, RZ, R36 ;  /* 0x000000ffff5a7224 */ /* 0x000fc400078e0024 */
[--C-:B------:R-:W-:Y:S02]  /*48c0*/  FFMA.FTZ R34, R95, c[0x0][0x2d0], -R13.reuse ;  /* 0x0000b4005f227a23 */ /* 0x100fe4000001080d */
[----:B------:R-:W-:Y:S01]  /*48d0*/  FFMA.FTZ R33, R94, c[0x0][0x2d0], -R13 ;  /* 0x0000b4005e217a23 */ /* 0x000fe2000001080d */
[----:B-1----:R-:W-:Y:S01]  /*48e0*/  HMMA.16816.F32 R16, R8, R24, RZ ;  /* 0x000000180810723c */ /* 0x002fe200000018ff */
[--C-:B------:R-:W-:Y:S02]  /*48f0*/  FFMA.FTZ R13, R112, c[0x0][0x2d0], -R12.reuse ;  /* 0x0000b400700d7a23 */ /* 0x100fe4000001080c */
[--C-:B--2---:R-:W-:Y:S02]  /*4900*/  FFMA.FTZ R14, R110, c[0x0][0x2d0], -R12.reuse ;  /* 0x0000b4006e0e7a23 */ /* 0x104fe4000001080c */
[----:B------:R-:W-:Y:S02]  /*4910*/  IMAD.MOV.U32 R112, RZ, RZ, R85 ;  /* 0x000000ffff707224 */ /* 0x000fe400078e0055 */
[----:B-----5:R-:W-:-:S02]  /*4920*/  FFMA.FTZ R15, R111, c[0x0][0x2d0], -R12 ;  /* 0x0000b4006f0f7a23 */ /* 0x020fc4000001080c */
[----:B------:R-:W-:Y:S08]  /*4930*/  MUFU.EX2 R14, R14 ;  /* 0x0000000e000e7308 */ /* 0x000ff00000000800 */
[----:B------:R-:W-:Y:S07]  /*4940*/  MUFU.EX2 R15, R15 ;  /* 0x0000000f000f7308 */ /* 0x000fee0000000800 */
[----:B----4-:R-:W-:Y:S08]  /*4950*/  HMMA.16816.F32 R116, R4, R20, R16 ;  /* 0x000000140474723c */ /* 0x010ff00000001810 */
[----:B------:R-:W-:Y:S01]  /*4960*/  HMMA.16816.F32 R16, R8, R26, RZ ;  /* 0x0000001a0810723c */ /* 0x000fe200000018ff */
[----:B------:R-:W1:Y:S11]  /*4970*/  LDSM.16.MT88.4 R24, [R252+0x6100] ;  /* 0x00610000fc18783b */ /* 0x000e760000004200 */
[----:B------:R-:W-:Y:S11]  /*4980*/  @!UPT UIADD3 URZ, URZ, URZ, URZ ;  /* 0x0000003f3f3ff290 */ /* 0x000ff6000fffe03f */
[----:B------:R-:W-:Y:S01]  /*4990*/  @!UPT UIADD3 URZ, URZ, URZ, URZ ;  /* 0x0000003f3f3ff290 */ /* 0x000fe2000fffe03f */
[----:B------:R-:W-:Y:S01]  /*49a0*/  HMMA.16816.F32 R104, R4, R22, R16 ;  /* 0x000000160468723c */ /* 0x000fe20000001810 */
[----:B------:R-:W2:Y:S07]  /*49b0*/  LDSM.16.MT88.4 R20, [R252+0x6900] ;  /* 0x00690000fc14783b */ /* 0x000eae0000004200 */
[----:B-1----:R-:W-:Y:S11]  /*49c0*/  HMMA.16816.F32 R16, R8, R24, RZ ;  /* 0x000000180810723c */ /* 0x002ff600000018ff */
[----:B------:R-:W-:Y:S11]  /*49d0*/  @!UPT UIADD3 URZ, URZ, URZ, URZ ;  /* 0x0000003f3f3ff290 */ /* 0x000ff6000fffe03f */
[----:B------:R-:W-:Y:S02]  /*49e0*/  @!UPT UIADD3 URZ, URZ, URZ, URZ ;  /* 0x0000003f3f3ff290 */ /* 0x000fe4000fffe03f */
[----:B--2---:R-:W-:Y:S08]  /*49f0*/  HMMA.16816.F32 R56, R4, R20, R16 ;  /* 0x000000140438723c */ /* 0x004ff00000001810 */
[----:B------:R-:W-:Y:S11]  /*4a00*/  HMMA.16816.F32 R16, R8, R26, RZ ;  /* 0x0000001a0810723c */ /* 0x000ff600000018ff */
[----:B------:R-:W-:Y:S11]  /*4a10*/  @!UPT UIADD3 URZ, URZ, URZ, URZ ;  /* 0x0000003f3f3ff290 */ /* 0x000ff6000fffe03f */
[----:B------:R-:W-:Y:S02]  /*4a20*/  @!UPT UIADD3 URZ, URZ, URZ, URZ ;  /* 0x0000003f3f3ff290 */ /* 0x000fe4000fffe03f */
[----:B------:R-:W-:Y:S01]  /*4a30*/  HMMA.16816.F32 R44, R4, R22, R16 ;  /* 0x00000016042c723c */ /* 0x000fe20000001810 */
[----:B------:R-:W1:Y:S07]  /*4a40*/  LDSM.16.MT88.4 R16, [R251+0x6100] ;  /* 0x00610000fb10783b */ /* 0x000e6e0000004200 */
[C---:B-1----:R-:W-:Y:S08]  /*4a50*/  HMMA.16816.F32 R20, R8.reuse, R16, RZ ;  /* 0x000000100814723c */ /* 0x042ff000000018ff */
[----:B------:R-:W-:Y:S01]  /*4a60*/  HMMA.16816.F32 R8, R8, R18, RZ ;  /* 0x000000120808723c */ /* 0x000fe200000018ff */
[----:B------:R-:W1:Y:S11]  /*4a70*/  LDSM.16.MT88.4 R16, [R251+0x6900] ;  /* 0x00690000fb10783b */ /* 0x000e760000004200 */
[----:B------:R-:W-:Y:S04]  /*4a80*/  @!UPT UIADD3 URZ, URZ, URZ, URZ ;  /* 0x0000003f3f3ff290 */ /* 0x000fe8000fffe03f */
[C---:B-1----:R-:W-:Y:S01]  /*4a90*/  HMMA.16816.F32 R36, R4.reuse, R16, R20 ;  /* 0x000000100424723c */ /* 0x042fe20000001814 */
[----:B------:R-:W-:Y:S07]  /*4aa0*/  MUFU.EX2 R16, R31 ;  /* 0x0000001f00107308 */ /* 0x000fee0000000800 */
[----:B------:R-:W-:Y:S01]  /*4ab0*/  HMMA.16816.F32 R20, R4, R18, R8 ;  /* 0x000000120414723c */ /* 0x000fe20000001808 */
[----:B------:R-:W1:Y:S01]  /*4ac0*/  LDSM.16.MT88.4 R8, [R248+0x1100] ;  /* 0x00110000f808783b */ /* 0x000e620000004200 */
[----:B------:R2:W4:Y:S05]  /*4ad0*/  MUFU.EX2 R6, R28 ;  /* 0x0000001c00067308 */ /* 0x00052a0000000800 */
[----:B---3--:R-:W-:-:S02]  /*4ae0*/  FADD.FTZ R4, R3, R30 ;  /* 0x0000001e03047221 */ /* 0x008fc40000010000 */
[--C-:B------:R-:W-:Y:S01]  /*4af0*/  FFMA.FTZ R7, R113, c[0x0][0x2d0], -R12.reuse ;  /* 0x0000b40071077a23 */ /* 0x100fe2000001080c */
[----:B------:R-:W-:Y:S01]  /*4b00*/  MOV R113, R32 ;  /* 0x0000002000717202 */ /* 0x000fe20000000f00 */
[--C-:B------:R-:W-:Y:S01]  /*4b10*/  FFMA.FTZ R18, R109, c[0x0][0x2d0], -R12.reuse ;  /* 0x0000b4006d127a23 */ /* 0x100fe2000001080c */
[----:B------:R-:W-:Y:S01]  /*4b20*/  MUFU.EX2 R17, R33 ;  /* 0x0000002100117308 */ /* 0x000fe20000000800 */
[--C-:B------:R-:W-:Y:S02]  /*4b30*/  FFMA.FTZ R19, R108, c[0x0][0x2d0], -R12.reuse ;  /* 0x0000b4006c137a23 */ /* 0x100fe4000001080c */
[--C-:B------:R-:W-:Y:S02]  /*4b40*/  FFMA.FTZ R32, R102, c[0x0][0x2d0], -R12.reuse ;  /* 0x0000b40066207a23 */ /* 0x100fe4000001080c */
[----:B------:R-:W-:Y:S02]  /*4b50*/  FADD.FTZ R5, R93, R29 ;  /* 0x0000001d5d057221 */ /* 0x000fe40000010000 */
[----:B--2---:R-:W-:-:S02]  /*4b60*/  FFMA.FTZ R28, R103, c[0x0][0x2d0], -R12 ;  /* 0x0000b400671c7a23 */ /* 0x004fc4000001080c */
[C---:B------:R-:W-:Y:S01]  /*4b70*/  FADD.FTZ R12, R0.reuse, R4 ;  /* 0x00000004000c7221 */ /* 0x040fe20000010000 */
[----:B------:R-:W-:Y:S01]  /*4b80*/  F2FP.PACK_AB R4, R0, R3 ;  /* 0x000000030004723e */ /* 0x000fe200000000ff */
[----:B------:R-:W-:Y:S01]  /*4b90*/  FADD.FTZ R5, R92, R5 ;  /* 0x000000055c057221 */ /* 0x000fe20000010000 */
[----:B------:R-:W2:Y:S01]  /*4ba0*/  MUFU.EX2 R3, R7 ;  /* 0x0000000700037308 */ /* 0x000ea20000000800 */
[----:B----4-:R-:W-:Y:S01]  /*4bb0*/  FADD.FTZ R12, R6, R12 ;  /* 0x0000000c060c7221 */ /* 0x010fe20000010000 */
[----:B------:R-:W-:-:S06]  /*4bc0*/  F2FP.PACK_AB R6, R16, R6 ;  /* 0x000000061006723e */ /* 0x000fcc00000000ff */
[----:B------:R-:W3:Y:S01]  /*4bd0*/  MUFU.EX2 R0, R13 ;  /* 0x0000000d00007308 */ /* 0x000ee20000000800 */
[----:B--2---:R-:W-:Y:S01]  /*4be0*/  FADD.FTZ R5, R3, R5 ;  /* 0x0000000503057221 */ /* 0x004fe20000010000 */
[----:B------:R-:W-:-:S03]  /*4bf0*/  F2FP.PACK_AB R7, R14, R15 ;  /* 0x0000000f0e07723e */ /* 0x000fc600000000ff */
[C---:B---3--:R-:W-:Y:S01]  /*4c00*/  FADD.FTZ R13, R0.reuse, R5 ;  /* 0x00000005000d7221 */ /* 0x048fe20000010000 */
[----:B------:R-:W-:Y:S02]  /*4c10*/  F2FP.PACK_AB R5, R0, R3 ;  /* 0x000000030005723e */ /* 0x000fe400000000ff */
[----:B------:R2:W-:Y:S05]  /*4c20*/  MUFU.EX2 R3, R84 ;  /* 0x0000005400037308 */ /* 0x0005ea0000000800 */
[C---:B-1----:R-:W-:Y:S03]  /*4c30*/  HMMA.16816.F32 R164, R4.reuse, R8, R164 ;  /* 0x0000000804a4723c */ /* 0x042fe600000018a4 */
[----:B------:R1:W3:Y:S05]  /*4c40*/  MUFU.EX2 R0, R35 ;  /* 0x0000002300007308 */ /* 0x0002ea0000000800 */
[C---:B------:R-:W-:Y:S01]  /*4c50*/  HMMA.16816.F32 R24, R4.reuse, R10, R156 ;  /* 0x0000000a0418723c */ /* 0x040fe2000000189c */
[----:B------:R-:W4:Y:S07]  /*4c60*/  LDSM.16.MT88.4 R8, [R249+0x1100] ;  /* 0x00110000f908783b */ /* 0x000f2e0000004200 */
[C---:B----4-:R-:W-:Y:S08]  /*4c70*/  HMMA.16816.F32 R156, R4.reuse, R8, R40 ;  /* 0x00000008049c723c */ /* 0x050ff00000001828 */
        /* <DEDUP_REMOVED lines=27> */
[----:B------:R-:W-:Y:S11]  /*4e30*/  HMMA.16816.F32 R8, R4, R10, R144 ;  /* 0x0000000a0408723c */ /* 0x000ff60000001890 */
[----:B------:R-:W-:Y:S05]  /*4e40*/  @!UPT UIADD3 URZ, URZ, URZ, URZ ;  /* 0x0000003f3f3ff290 */ /* 0x000fea000fffe03f */
[----:B------:R-:W-:Y:S01]  /*4e50*/  IMAD.MOV.U32 R152, RZ, RZ, R180 ;  /* 0x000000ffff987224 */ /* 0x000fe200078e00b4 */
[----:B------:R-:W-:Y:S01]  /*4e60*/  MOV R86, R182 ;  /* 0x000000b600567202 */ /* 0x000fe20000000f00 */
[----:B------:R-:W-:Y:S02]  /*4e70*/  IMAD.MOV.U32 R85, RZ, RZ, R181 ;  /* 0x000000ffff557224 */ /* 0x000fe400078e00b5 */
[----:B------:R-:W-:Y:S01]  /*4e80*/  IMAD.MOV.U32 R87, RZ, RZ, R183 ;  /* 0x000000ffff577224 */ /* 0x000fe200078e00b7 */
[----:B--2---:R-:W-:Y:S02]  /*4e90*/  MOV R84, R152 ;  /* 0x0000009800547202 */ /* 0x004fe40000000f00 */
[----:B------:R-:W-:Y:S01]  /*4ea0*/  LDSM.16.MT88.4 R152, [R249+0x1900] ;  /* 0x00190000f998783b */ /* 0x000fe20000004200 */
[----:B------:R-:W-:Y:S01]  /*4eb0*/  IMAD.MOV.U32 R147, RZ, RZ, R8 ;  /* 0x000000ffff937224 */ /* 0x000fe200078e0008 */
[----:B------:R-:W-:Y:S01]  /*4ec0*/  MOV R146, R9 ;  /* 0x0000000900927202 */ /* 0x000fe20000000f00 */
[----:B------:R-:W-:-:S02]  /*4ed0*/  IMAD.MOV.U32 R145, RZ, RZ, R10 ;  /* 0x000000ffff917224 */ /* 0x000fc400078e000a */
[----:B------:R-:W-:Y:S02]  /*4ee0*/  IMAD.MOV.U32 R144, RZ, RZ, R11 ;  /* 0x000000ffff907224 */ /* 0x000fe400078e000b */
[----:B------:R-:W2:Y:S02]  /*4ef0*/  LDSM.16.MT88.4 R8, [R251+0x5100] ;  /* 0x00510000fb08783b */ /* 0x000ea40000004200 */
[C---:B--2---:R-:W-:Y:S08]  /*4f00*/  HMMA.16816.F32 R160, R4.reuse, R8, R136 ;  /* 0x0000000804a0723c */ /* 0x044ff00000001888 */
[C---:B------:R-:W-:Y:S01]  /*4f10*/  HMMA.16816.F32 R188, R4.reuse, R10, R128 ;  /* 0x0000000a04bc723c */ /* 0x040fe20000001880 */
[----:B------:R-:W2:Y:S11]  /*4f20*/  LDSM.16.MT88.4 R8, [R248+0x7100] ;  /* 0x00710000f808783b */ /* 0x000eb60000004200 */
[----:B------:R-:W-:Y:S04]  /*4f30*/  @!UPT UIADD3 URZ, URZ, URZ, URZ ;  /* 0x0000003f3f3ff290 */ /* 0x000fe8000fffe03f */
[----:B------:R-:W-:Y:S01]  /*4f40*/  MOV R139, R160 ;  /* 0x000000a0008b7202 */ /* 0x000fe20000000f00 */
[----:B------:R-:W-:Y:S01]  /*4f50*/  IMAD.MOV.U32 R138, RZ, RZ, R161 ;  /* 0x000000ffff8a7224 */ /* 0x000fe200078e00a1 */
[----:B------:R-:W-:Y:S01]  /*4f60*/  MOV R136, R163 ;  /* 0x000000a300887202 */ /* 0x000fe20000000f00 */
[----:B------:R-:W-:Y:S02]  /*4f70*/  IMAD.MOV.U32 R137, RZ, RZ, R162 ;  /* 0x000000ffff897224 */ /* 0x000fe400078e00a2 */
[----:B------:R-:W-:Y:S01]  /*4f80*/  LDSM.16.MT88.4 R160, [R248+0x1900] ;  /* 0x00190000f8a0783b */ /* 0x000fe20000004200 */
[C---:B--2---:R-:W-:Y:S08]  /*4f90*/  HMMA.16816.F32 R180, R4.reuse, R8, R124 ;  /* 0x0000000804b4723c */ /* 0x044ff0000000187c */
[C---:B------:R-:W-:Y:S01]  /*4fa0*/  HMMA.16816.F32 R120, R4.reuse, R10, R120 ;  /* 0x0000000a0478723c */ /* 0x040fe20000001878 */
[----:B------:R-:W2:Y:S07]  /*4fb0*/  LDSM.16.MT88.4 R8, [R249+0x7100] ;  /* 0x00710000f908783b */ /* 0x000eae0000004200 */
[C---:B--2---:R-:W-:Y:S08]  /*4fc0*/  HMMA.16816.F32 R116, R4.reuse, R8, R116 ;  /* 0x000000080474723c */ /* 0x044ff00000001874 */
[----:B------:R-:W-:Y:S11]  /*4fd0*/  HMMA.16816.F32 R8, R4, R10, R104 ;  /* 0x0000000a0408723c */ /* 0x000ff60000001868 */
[----:B------:R-:W-:Y:S05]  /*4fe0*/  @!UPT UIADD3 URZ, URZ, URZ, URZ ;  /* 0x0000003f3f3ff290 */ /* 0x000fea000fffe03f */
[----:B------:R-:W-:Y:S01]  /*4ff0*/  IMAD.MOV.U32 R131, RZ, RZ, R116 ;  /* 0x000000ffff837224 */ /* 0x000fe200078e0074 */
[----:B------:R-:W-:Y:S01]  /*5000*/  MOV R130, R117 ;  /* 0x0000007500827202 */ /* 0x000fe20000000f00 */
[----:B------:R-:W-:Y:S01]  /*5010*/  IMAD.MOV.U32 R129, RZ, RZ, R118 ;  /* 0x000000ffff817224 */ /* 0x000fe200078e0076 */
[----:B------:R-:W-:-:S03]  /*5020*/  MOV R128, R119 ;  /* 0x0000007700807202 */ /* 0x000fc60000000f00 */
[----:B------:R-:W-:Y:S02]  /*5030*/  IMAD.MOV.U32 R33, RZ, RZ, R130 ;  /* 0x000000ffff217224 */ /* 0x000fe400078e0082 */
[----:B------:R-:W-:Y:S01]  /*5040*/  IMAD.MOV.U32 R104, RZ, RZ, R8 ;  /* 0x000000ffff687224 */ /* 0x000fe200078e0008 */
[----:B------:R-:W-:Y:S01]  /*5050*/  MOV R29, R9 ;  /* 0x00000009001d7202 */ /* 0x000fe20000000f00 */
[----:B------:R-:W-:Y:S01]  /*5060*/  IMAD.MOV.U32 R30, RZ, RZ, R10 ;  /* 0x000000ffff1e7224 */ /* 0x000fe200078e000a */
[----:B------:R-:W-:Y:S01]  /*5070*/  MOV R31, R11 ;  /* 0x0000000b001f7202 */ /* 0x000fe20000000f00 */
[----:B-1----:R-:W-:Y:S01]  /*5080*/  IMAD.MOV.U32 R35, RZ, RZ, R128 ;  /* 0x000000ffff237224 */ /* 0x002fe200078e0080 */
[----:B------:R-:W1:Y:S01]  /*5090*/  LDSM.16.MT88.4 R8, [R252+0x7100] ;  /* 0x00710000fc08783b */ /* 0x000e620000004200 */
[----:B---3--:R-:W-:Y:S01]  /*50a0*/  F2FP.PACK_AB R128, R0, R3 ;  /* 0x000000030080723e */ /* 0x008fe200000000ff */
[C---:B-1----:R-:W-:Y:S02]  /*50b0*/  HMMA.16816.F32 R116, R4.reuse, R8, R56 ;  /* 0x000000080474723c */ /* 0x042fe40000001838 */
[----:B------:R-:W-:Y:S06]  /*50c0*/  LDSM.16.MT88.4 R56, [R252+0x3900] ;  /* 0x00390000fc38783b */ /* 0x000fec0000004200 */
[C---:B------:R-:W-:Y:S01]  /*50d0*/  HMMA.16816.F32 R184, R4.reuse, R10, R44 ;  /* 0x0000000a04b8723c */ /* 0x040fe2000000182c */
[----:B------:R-:W1:Y:S07]  /*50e0*/  LDSM.16.MT88.4 R8, [R251+0x7100] ;  /* 0x00710000fb08783b */ /* 0x000e6e0000004200 */
[C---:B-1----:R-:W-:Y:S07]  /*50f0*/  HMMA.16816.F32 R124, R4.reuse, R8, R36 ;  /* 0x00000008047c723c */ /* 0x042fee0000001824 */
[----:B------:R-:W-:Y:S01]  /*5100*/  FADD.FTZ R9, R16, R12 ;  /* 0x0000000c10097221 */ /* 0x000fe20000010000 */
[----:B------:R-:W-:Y:S01]  /*5110*/  HMMA.16816.F32 R20, R4, R10, R20 ;  /* 0x0000000a0414723c */ /* 0x000fe20000001814 */
[----:B------:R-:W1:Y:S01]  /*5120*/  MUFU.EX2 R5, R18 ;  /* 0x0000001200057308 */ /* 0x000e620000000800 */
[----:B------:R-:W-:-:S05]  /*5130*/  MOV R12, R139 ;  /* 0x0000008b000c7202 */ /* 0x000fca0000000f00 */
[----:B------:R-:W-:Y:S02]  /*5140*/  FADD.FTZ R7, R15, R13 ;  /* 0x0000000d0f077221 */ /* 0x000fe40000010000 */
[----:B------:R2:W3:Y:S01]  /*5150*/  MUFU.EX2 R6, R34 ;  /* 0x0000002200067308 */ /* 0x0004e20000000800 */
[----:B------:R-:W-:Y:S02]  /*5160*/  IMAD.MOV.U32 R13, RZ, RZ, R138 ;  /* 0x000000ffff0d7224 */ /* 0x000fe400078e008a */
[----:B------:R-:W-:Y:S01]  /*5170*/  FADD.FTZ R8, R14, R7 ;  /* 0x000000070e087221 */ /* 0x000fe20000010000 */
[----:B------:R-:W-:Y:S01]  /*5180*/  MOV R14, R137 ;  /* 0x00000089000e7202 */ /* 0x000fe20000000f00 */
[----:B------:R-:W-:Y:S02]  /*5190*/  FADD.FTZ R7, R3, R9 ;  /* 0x0000000903077221 */ /* 0x000fe40000010000 */
[----:B------:R-:W-:Y:S01]  /*51a0*/  IMAD.MOV.U32 R15, RZ, RZ, R136 ;  /* 0x000000ffff0f7224 */ /* 0x000fe200078e0088 */
[----:B------:R-:W4:Y:S01]  /*51b0*/  MUFU.EX2 R4, R19 ;  /* 0x0000001300047308 */ /* 0x000f220000000800 */
[----:B-1----:R-:W-:Y:S01]  /*51c0*/  FADD.FTZ R8, R5, R8 ;  /* 0x0000000805087221 */ /* 0x002fe20000010000 */
[----:B------:R-:W1:Y:S01]  /*51d0*/  LDSM.16.MT88.4 R136, [R251+0x1900] ;  /* 0x00190000fb88783b */ /* 0x000e620000004200 */
[----:B------:R-:W-:-:S05]  /*51e0*/  FADD.FTZ R7, R0, R7 ;  /* 0x0000000700077221 */ /* 0x000fca0000010000 */
[----:B------:R5:W-:Y:S01]  /*51f0*/  MUFU.EX2 R11, R28 ;  /* 0x0000001c000b7308 */ /* 0x000be20000000800 */
[----:B--2---:R-:W-:Y:S01]  /*5200*/  MOV R34, R129 ;  /* 0x0000008100227202 */ /* 0x004fe20000000f00 */
[----:B---3--:R-:W-:Y:S01]  /*5210*/  FADD.FTZ R0, R6, R7 ;  /* 0x0000000706007221 */ /* 0x008fe20000010000 */
[----:B------:R-:W-:Y:S01]  /*5220*/  F2FP.PACK_AB R130, R17, R6 ;  /* 0x000000061182723e */ /* 0x000fe200000000ff */
[----:B------:R-:W-:Y:S01]  /*5230*/  IMAD.MOV.U32 R7, RZ, RZ, R144 ;  /* 0x000000ffff077224 */ /* 0x000fe200078e0090 */
[----:B------:R-:W-:-:S03]  /*5240*/  MOV R6, R145 ;  /* 0x0000009100067202 */ /* 0x000fc60000000f00 */
[----:B------:R2:W3:Y:S01]  /*5250*/  MUFU.EX2 R10, R32 ;  /* 0x00000020000a7308 */ /* 0x0004e20000000800 */
[C---:B----4-:R-:W-:Y:S01]  /*5260*/  F2FP.PACK_AB R129, R4.reuse, R5 ;  /* 0x000000050481723e */ /* 0x050fe200000000ff */
[----:B------:R-:W-:Y:S01]  /*5270*/  FADD.FTZ R3, R4, R8 ;  /* 0x0000000804037221 */ /* 0x000fe20000010000 */
[----:B------:R-:W-:Y:S01]  /*5280*/  MOV R4, R147 ;  /* 0x0000009300047202 */ /* 0x000fe20000000f00 */
[----:B------:R-:W-:Y:S02]  /*5290*/  IMAD.MOV.U32 R5, RZ, RZ, R146 ;  /* 0x000000ffff057224 */ /* 0x000fe400078e0092 */
[----:B------:R-:W4:Y:S01]  /*52a0*/  LDSM.16.MT88.4 R144, [R252+0x1900] ;  /* 0x00190000fc90783b */ /* 0x000f220000004200 */
[----:B-----5:R-:W-:-:S03]  /*52b0*/  IMAD.MOV.U32 R28, RZ, RZ, R104 ;  /* 0x000000ffff1c7224 */ /* 0x020fc600078e0068 */
[----:B------:R-:W-:Y:S01]  /*52c0*/  LDSM.16.MT88.4 R104, [R248+0x7900] ;  /* 0x00790000f868783b */ /* 0x000fe20000004200 */
[----:B--2---:R-:W-:Y:S02]  /*52d0*/  MOV R32, R131 ;  /* 0x0000008300207202 */ /* 0x004fe40000000f00 */
[C---:B---3--:R-:W-:Y:S01]  /*52e0*/  F2FP.PACK_AB R131, R10.reuse, R11 ;  /* 0x0000000b0a83723e */ /* 0x048fe200000000ff */
[----:B------:R-:W-:Y:S02]  /*52f0*/  FADD.FTZ R11, R11, R3 ;  /* 0x000000030b0b7221 */ /* 0x000fe40000010000 */
[----:B------:R-:W-:Y:S02]  /*5300*/  FADD.FTZ R3, R17, R0 ;  /* 0x0000000011037221 */ /* 0x000fe40000010000 */
[----:B------:R-:W-:Y:S02]  /*5310*/  FADD.FTZ R0, R10, R11 ;  /* 0x0000000b0a007221 */ /* 0x000fe40000010000 */
[C---:B------:R-:W-:Y:S03]  /*5320*/  HMMA.16816.F32 R156, R128.reuse, R152, R156 ;  /* 0x00000098809c723c */ /* 0x040fe6000000189c */
[----:B------:R-:W-:Y:S04]  /*5330*/  STL [R1+0x84], R0 ;  /* 0x0000840001007387 */ /* 0x000fe80000100800 */
[----:B------:R-:W-:Y:S01]  /*5340*/  STL [R1+0x64], R3 ;  /* 0x0000640301007387 */ /* 0x000fe20000100800 */
[C---:B------:R-:W-:Y:S03]  /*5350*/  HMMA.16816.F32 R152, R128.reuse, R154, R40 ;  /* 0x0000009a8098723c */ /* 0x040fe60000001828 */
[----:B------:R-:W2:Y:S05]  /*5360*/  LDSM.16.MT88.4 R40, [R248+0x3900] ;  /* 0x00390000f828783b */ /* 0x000eaa0000004200 */
[C---:B-1----:R-:W-:Y:S08]  /*5370*/  HMMA.16816.F32 R140, R128.reuse, R136, R140 ;  /* 0x00000088808c723c */ /* 0x042ff0000000188c */
[C---:B----4-:R-:W-:Y:S08]  /*5380*/  HMMA.16816.F32 R148, R128.reuse, R144, R148 ;  /* 0x000000908094723c */ /* 0x050ff00000001894 */
[C---:B------:R-:W-:Y:S01]  /*5390*/  HMMA.16816.F32 R144, R128.reuse, R146, R48 ;  /* 0x000000928090723c */ /* 0x040fe20000001830 */
[----:B------:R-:W1:Y:S07]  /*53a0*/  LDSM.16.MT88.4 R48, [R249+0x3900] ;  /* 0x00390000f930783b */ /* 0x000e6e0000004200 */
[C---:B------:R-:W-:Y:S08]  /*53b0*/  HMMA.16816.F32 R136, R128.reuse, R138, R52 ;  /* 0x0000008a8088723c */ /* 0x040ff00000001834 */
[C---:B------:R-:W-:Y:S08]  /*53c0*/  HMMA.16816.F32 R52, R128.reuse, R56, R76 ;  /* 0x000000388034723c */ /* 0x040ff0000000184c */
[C---:B--2---:R-:W-:Y:S08]  /*53d0*/  HMMA.16816.F32 R36, R128.reuse, R40, R60 ;  /* 0x000000288024723c */ /* 0x044ff0000000183c */
[C---:B------:R-:W-:Y:S01]  /*53e0*/  HMMA.16816.F32 R40, R128.reuse, R42, R64 ;  /* 0x0000002a8028723c */ /* 0x040fe20000001840 */
[----:B------:R-:W2:Y:S07]  /*53f0*/  LDSM.16.MT88.4 R64, [R251+0x3900] ;  /* 0x00390000fb40783b */ /* 0x000eae0000004200 */
[C---:B------:R-:W-:Y:S01]  /*5400*/  HMMA.16816.F32 R56, R128.reuse, R58, R80 ;  /* 0x0000003a8038723c */ /* 0x040fe20000001850 */
[----:B------:R-:W3:Y:S07]  /*5410*/  LDSM.16.MT88.4 R80, [R249+0x5900] ;  /* 0x00590000f950783b */ /* 0x000eee0000004200 */
[C---:B-1----:R-:W-:Y:S08]  /*5420*/  HMMA.16816.F32 R44, R128.reuse, R48, R68 ;  /* 0x00000030802c723c */ /* 0x042ff00000001844 */
[C---:B------:R-:W-:Y:S01]  /*5430*/  HMMA.16816.F32 R48, R128.reuse, R50, R72 ;  /* 0x000000328030723c */ /* 0x040fe20000001848 */
[----:B------:R-:W1:Y:S07]  /*5440*/  LDSM.16.MT88.4 R72, [R248+0x5900] ;  /* 0x00590000f848783b */ /* 0x000e6e0000004200 */
[C---:B------:R-:W-:Y:S08]  /*5450*/  HMMA.16816.F32 R164, R128.reuse, R160, R164 ;  /* 0x000000a080a4723c */ /* 0x040ff000000018a4 */
[C---:B------:R-:W-:Y:S08]  /*5460*/  HMMA.16816.F32 R160, R128.reuse, R162, R24 ;  /* 0x000000a280a0723c */ /* 0x040ff00000001818 */
[C---:B--2---:R-:W-:Y:S01]  /*5470*/  HMMA.16816.F32 R60, R128.reuse, R64, R88 ;  /* 0x00000040803c723c */ /* 0x044fe20000001858 */
[----:B------:R-:W2:Y:S07]  /*5480*/  LDSM.16.MT88.4 R88, [R252+0x5900] ;  /* 0x00590000fc58783b */ /* 0x000eae0000004200 */
[C---:B---3--:R-:W-:Y:S08]  /*5490*/  HMMA.16816.F32 R76, R128.reuse, R80, R108 ;  /* 0x00000050804c723c */ /* 0x048ff0000000186c */
[C---:B------:R-:W-:Y:S01]  /*54a0*/  HMMA.16816.F32 R80, R128.reuse, R82, R112 ;  /* 0x000000528050723c */ /* 0x040fe20000001870 */
[----:B------:R-:W-:Y:S07]  /*54b0*/  LDSM.16.MT88.4 R112, [R249+0x7900] ;  /* 0x00790000f970783b */ /* 0x000fee0000004200 */
[C---:B-1----:R-:W-:Y:S01]  /*54c0*/  HMMA.16816.F32 R68, R128.reuse, R72, R96 ;  /* 0x000000488044723c */ /* 0x042fe20000001860 */
        /* <DEDUP_REMOVED lines=8> */
[C---:B------:R-:W-:Y:S08]  /*5550*/  HMMA.16816.F32 R64, R128.reuse, R66, R92 ;  /* 0x000000428040723c */ /* 0x040ff0000000185c */
[C---:B-1----:R-:W-:Y:S08]  /*5560*/  HMMA.16816.F32 R92, R128.reuse, R96, R12 ;  /* 0x00000060805c723c */ /* 0x042ff0000000180c */
[C---:B------:R-:W-:Y:S08]  /*5570*/  HMMA.16816.F32 R108, R128.reuse, R112, R32 ;  /* 0x00000070806c723c */ /* 0x040ff00000001820 */
[C---:B------:R-:W-:Y:S08]  /*5580*/  HMMA.16816.F32 R96, R128.reuse, R98, R188 ;  /* 0x000000628060723c */ /* 0x040ff000000018bc */
[C---:B--2---:R-:W-:Y:S08]  /*5590*/  HMMA.16816.F32 R116, R128.reuse, R120, R116 ;  /* 0x000000788074723c */ /* 0x044ff00000001874 */
[C---:B------:R-:W-:Y:S08]  /*55a0*/  HMMA.16816.F32 R112, R128.reuse, R114, R28 ;  /* 0x000000728070723c */ /* 0x040ff0000000181c */
[C---:B------:R-:W-:Y:S08]  /*55b0*/  HMMA.16816.F32 R120, R128.reuse, R122, R184 ;  /* 0x0000007a8078723c */ /* 0x040ff000000018b8 */
[C---:B---3--:R-:W-:Y:S08]  /*55c0*/  HMMA.16816.F32 R124, R128.reuse, R4, R124 ;  /* 0x00000004807c723c */ /* 0x048ff0000000187c */
[----:B------:R-:W-:Y:S01]  /*55d0*/  HMMA.16816.F32 R128, R128, R6, R20 ;  /* 0x000000068080723c */ /* 0x000fe20000001814 */
[----:B------:R-:W-:Y:S07]  /*55e0*/  @P0 BRA `(.L_x_2) ;  /* 0x00003d9000000947 */ /* 0x000fee0003800000 */
[----:B------:R-:W-:Y:S01]  /*55f0*/  SHF.R.S32.HI R3, RZ, 0x1f, R133 ;  /* 0x0000001fff037819 */ /* 0x000fe20000011485 */
[----:B------:R-:W-:Y:S01]  /*5600*/  UIADD3 UR8, UR8, -0x2, URZ ;  /* 0xfffffffe08087890 */ /* 0x000fe2000fffe03f */
[----:B------:R-:W-:-:S02]  /*5610*/  SHF.R.S32.HI R0, RZ, 0x1f, R134 ;  /* 0x0000001fff007819 */ /* 0x000fc40000011486 */
[----:B------:R-:W-:Y:S02]  /*5620*/  SHF.R.S32.HI R4, RZ, 0x1f, R177 ;  /* 0x0000001fff047819 */ /* 0x000fe400000114b1 */
[----:B------:R-:W-:Y:S01]  /*5630*/  LEA.HI R3, R3, R133, RZ, 0x3 ;  /* 0x0000008503037211 */ /* 0x000fe200078f18ff */
[----:B------:R-:W-:Y:S01]  /*5640*/  IMAD.MOV.U32 R133, RZ, RZ, R132 ;  /* 0x000000ffff857224 */ /* 0x000fe200078e0084 */
[----:B------:R-:W-:Y:S01]  /*5650*/  LEA.HI R0, R0, R134, RZ, 0x3 ;  /* 0x0000008600007211 */ /* 0x000fe200078f18ff */
[----:B------:R-:W-:Y:S01]  /*5660*/  IMAD.MOV.U32 R134, RZ, RZ, R2 ;  /* 0x000000ffff867224 */ /* 0x000fe200078e0002 */
[----:B------:R-:W-:Y:S02]  /*5670*/  LEA.HI R4, R4, R177, RZ, 0x3 ;  /* 0x000000b104047211 */ /* 0x000fe400078f18ff */
[----:B------:R-:W-:Y:S02]  /*5680*/  LOP3.LUT R2, R3, 0xfffffff8, RZ, 0xc0, !PT ;  /* 0xfffffff803027812 */ /* 0x000fe400078ec0ff */
[----:B------:R-:W-:-:S02]  /*5690*/  LOP3.LUT R0, R0, 0xfffffff8, RZ, 0xc0, !PT ;  /* 0xfffffff800007812 */ /* 0x000fc400078ec0ff */
[----:B------:R-:W-:Y:S02]  /*56a0*/  LOP3.LUT R3, R4, 0xfffffff8, RZ, 0xc0, !PT ;  /* 0xfffffff804037812 */ /* 0x000fe400078ec0ff */
[----:B------:R-:W-:Y:S02]  /*56b0*/  SHF.R.S32.HI R4, RZ, 0x1f, R0 ;  /* 0x0000001fff047819 */ /* 0x000fe40000011400 */
[----:B------:R-:W-:Y:S02]  /*56c0*/  SHF.R.S32.HI R5, RZ, 0x1f, R2 ;  /* 0x0000001fff057819 */ /* 0x000fe40000011402 */
[----:B------:R-:W-:Y:S02]  /*56d0*/  SHF.R.S32.HI R6, RZ, 0x1f, R3 ;  /* 0x0000001fff067819 */ /* 0x000fe40000011403 */
[C---:B------:R-:W-:Y:S01]  /*56e0*/  SHF.L.U64.HI R4, R0.reuse, 0x1, R4 ;  /* 0x0000000100047819 */ /* 0x040fe20000010204 */
[----:B------:R-:W-:Y:S01]  /*56f0*/  IMAD.SHL.U32 R0, R0, 0x2, RZ ;  /* 0x0000000200007824 */ /* 0x000fe200078e00ff */
[----:B------:R-:W-:-:S03]  /*5700*/  LEA R8, P0, R179, RZ, 0x1 ;  /* 0x000000ffb3087211 */ /* 0x000fc600078008ff */
[----:B------:R1:W-:Y:S01]  /*5710*/  STL [R1+0x68], R4 ;  /* 0x0000680401007387 */ /* 0x0003e20000100800 */
[----:B------:R-:W-:-:S03]  /*5720*/  LEA.HI.X.SX32 R9, R179, RZ, 0x1, P0 ;  /* 0x000000ffb3097211 */ /* 0x000fc600000f0eff */
[----:B------:R2:W-:Y:S01]  /*5730*/  STL [R1+0x6c], R0 ;  /* 0x00006c0001007387 */ /* 0x0005e20000100800 */
[----:B-1----:R-:W-:Y:S02]  /*5740*/  SEL R4, RZ, 0x10, P5 ;  /* 0x00000010ff047807 */ /* 0x002fe40002800000 */
[----:B--2---:R-:W-:-:S03]  /*5750*/  SHF.L.U64.HI R0, R2, 0x1, R5 ;  /* 0x0000000102007819 */ /* 0x004fc60000010205 */
[----:B------:R-:W-:Y:S01]  /*5760*/  STL [R1+0xa8], R4 ;  /* 0x0000a80401007387 */ /* 0x000fe20000100800 */
[----:B------:R-:W-:Y:S01]  /*5770*/  ISETP.NE.U32.AND P0, PT, R4, RZ, PT ;  /* 0x000000ff0400720c */ /* 0x000fe20003f05070 */
[----:B------:R-:W-:Y:S02]  /*5780*/  IMAD.SHL.U32 R5, R2, 0x2, RZ ;  /* 0x0000000202057824 */ /* 0x000fe400078e00ff */
[----:B------:R1:W-:Y:S01]  /*5790*/  STL [R1+0x70], R0 ;  /* 0x0000700001007387 */ /* 0x0003e20000100800 */
[----:B------:R-:W-:-:S03]  /*57a0*/  IMAD.SHL.U32 R2, R3, 0x2, RZ ;  /* 0x0000000203027824 */ /* 0x000fc600078e00ff */
[----:B------:R-:W-:Y:S04]  /*57b0*/  STL.64 [R1+0x58], R8 ;  /* 0x0000580801007387 */ /* 0x000fe80000100a00 */
[----:B------:R2:W-:Y:S01]  /*57c0*/  STL [R1+0x74], R5 ;  /* 0x0000740501007387 */ /* 0x0005e20000100800 */
[----:B-1----:R-:W-:Y:S02]  /*57d0*/  IADD3 R0, -R4, 0x10, RZ ;  /* 0x0000001004007810 */ /* 0x002fe40007ffe1ff */
[----:B------:R-:W-:Y:S02]  /*57e0*/  SHF.L.U64.HI R4, R3, 0x1, R6 ;  /* 0x0000000103047819 */ /* 0x000fe40000010206 */
[----:B------:R-:W-:Y:S02]  /*57f0*/  LOP3.LUT R0, R0, 0xf, RZ, 0xc0, !PT ;  /* 0x0000000f00007812 */ /* 0x000fe400078ec0ff */
[----:B------:R-:W-:Y:S01]  /*5800*/  SEL R6, RZ, 0x10, P4 ;  /* 0x00000010ff067807 */ /* 0x000fe20002000000 */
[----:B------:R1:W-:Y:S01]  /*5810*/  STL [R1+0x78], R4 ;  /* 0x0000780401007387 */ /* 0x0003e20000100800 */
[----:B--2---:R-:W-:-:S02]  /*5820*/  SEL R5, RZ, 0x10, P3 ;  /* 0x00000010ff057807 */ /* 0x004fc40001800000 */
[----:B------:R-:W-:Y:S01]  /*5830*/  ISETP.NE.U32.AND P0, PT, R6, RZ, PT ;  /* 0x000000ff0600720c */ /* 0x000fe20003f05070 */
[----:B------:R2:W-:Y:S01]  /*5840*/  STL [R1+0x7c], R2 ;  /* 0x00007c0201007387 */ /* 0x0005e20000100800 */
[----:B------:R-:W-:-:S03]  /*5850*/  ISETP.NE.U32.AND P1, PT, R5, RZ, PT ;  /* 0x000000ff0500720c */ /* 0x000fc60003f25070 */
[----:B------:R3:W-:Y:S04]  /*5860*/  STL [R1+0x98], R0 ;  /* 0x0000980001007387 */ /* 0x0007e80000100800 */
[----:B------:R-:W-:Y:S04]  /*5870*/  STL [R1+0xa4], R6 ;  /* 0x0000a40601007387 */ /* 0x000fe80000100800 */
[----:B------:R-:W-:Y:S01]  /*5880*/  STL [R1+0xa0], R5 ;  /* 0x0000a00501007387 */ /* 0x000fe20000100800 */
[----:B-1----:R-:W-:Y:S02]  /*5890*/  SEL R4, RZ, 0x10, P6 ;  /* 0x00000010ff047807 */ /* 0x002fe40003000000 */
[----:B--2---:R-:W-:-:S03]  /*58a0*/  IADD3 R2, -R5, 0x10, RZ ;  /* 0x0000001005027810 */ /* 0x004fc60007ffe1ff */
[----:B------:R-:W-:Y:S01]  /*58b0*/  STL [R1+0x9c], R4 ;  /* 0x00009c0401007387 */ /* 0x000fe20000100800 */
[----:B------:R-:W-:Y:S02]  /*58c0*/  IADD3 R3, -R4, 0x10, RZ ;  /* 0x0000001004037810 */ /* 0x000fe40007ffe1ff */
[----:B---3--:R-:W-:Y:S02]  /*58d0*/  IADD3 R0, -R6, 0x10, RZ ;  /* 0x0000001006007810 */ /* 0x008fe40007ffe1ff */
[----:B------:R-:W-:Y:S02]  /*58e0*/  LOP3.LUT R7, R2, 0xf, RZ, 0xc0, !PT ;  /* 0x0000000f02077812 */ /* 0x000fe400078ec0ff */
[----:B------:R-:W-:Y:S02]  /*58f0*/  LOP3.LUT R0, R0, 0xf, RZ, 0xc0, !PT ;  /* 0x0000000f00007812 */ /* 0x000fe400078ec0ff */
[----:B------:R-:W-:Y:S02]  /*5900*/  LOP3.LUT R2, R3, 0xf, RZ, 0xc0, !PT ;  /* 0x0000000f03027812 */ /* 0x000fe400078ec0ff */
[----:B------:R-:W-:Y:S01]  /*5910*/  ISETP.NE.U32.AND P0, PT, R4, RZ, PT ;  /* 0x000000ff0400720c */ /* 0x000fe20003f05070 */
[----:B------:R1:W-:Y:S04]  /*5920*/  STL [R1+0x94], R0 ;  /* 0x0000940001007387 */ /* 0x0003e80000100800 */
[----:B------:R2:W-:Y:S04]  /*5930*/  STL [R1+0x90], R7 ;  /* 0x0000900701007387 */ /* 0x0005e80000100800 */
[----:B------:R2:W-:Y:S01]  /*5940*/  STL [R1+0x8c], R2 ;  /* 0x00008c0201007387 */ /* 0x0005e20000100800 */
[----:B-1----:R-:W-:-:S05]  /*5950*/  IMAD.SHL.U32 R0, R178, 0x2, RZ ;  /* 0x00000002b2007824 */ /* 0x002fca00078e00ff */
[----:B------:R2:W-:Y:S01]  /*5960*/  STL [R1+0x44], R0 ;  /* 0x0000440001007387 */ /* 0x0005e20000100800 */
[----:B------:R-:W-:Y:S05]  /*5970*/  BRA `(.L_x_3) ;  /* 0x0000045000007947 */ /* 0x000fea0003800000 */
.L_x_5:
[----:B------:R-:W2:Y:S01]  /*5980*/  LDL R12, [R1+0x88] ;  /* 0x00008800010c7983 */ /* 0x000ea20000100800 */
[----:B------:R-:W-:Y:S01]  /*5990*/  IMAD.MOV.U32 R2, RZ, RZ, c[0x0][0x2b8] ;  /* 0x0000ae00ff027624 */ /* 0x000fe200078e00ff */
[----:B------:R-:W-:Y:S01]  /*59a0*/  ULEA UR4, UR8, UR11, 0x6 ;  /* 0x0000000b08047291 */ /* 0x000fe2000f8e303f */
[----:B------:R-:W-:Y:S01]  /*59b0*/  IMAD.MOV.U32 R8, RZ, RZ, RZ ;  /* 0x000000ffff087224 */ /* 0x000fe200078e00ff */
[----:B------:R-:W3:Y:S02]  /*59c0*/  LDL.64 R30, [R1+0x58] ;  /* 0x00005800011e7983 */ /* 0x000ee40000100a00 */
[----:B------:R-:W-:Y:S02]  /*59d0*/  ISETP.NE.AND P1, PT, R2, 0x1, PT ;  /* 0x000000010200780c */ /* 0x000fe40003f25270 */
[----:B------:R-:W4:Y:S01]  /*59e0*/  LDL R29, [R1+0x6c] ;  /* 0x00006c00011d7983 */ /* 0x000f220000100800 */
[----:B------:R-:W-:Y:S03]  /*59f0*/  IMAD.U32 R2, RZ, RZ, UR4 ;  /* 0x00000004ff027e24 */ /* 0x000fe6000f8e00ff */
[----:B------:R-:W5:Y:S04]  /*5a00*/  LDL R28, [R1+0x68] ;  /* 0x00006800011c7983 */ /* 0x000f680000100800 */
[----:B------:R-:W3:Y:S04]  /*5a10*/  LDL R27, [R1+0x74] ;  /* 0x00007400011b7983 */ /* 0x000ee80000100800 */
[----:B------:R-:W3:Y:S04]  /*5a20*/  LDL R26, [R1+0x70] ;  /* 0x00007000011a7983 */ /* 0x000ee80000100800 */
[----:B------:R-:W3:Y:S04]  /*5a30*/  LDL R25, [R1+0x7c] ;  /* 0x00007c0001197983 */ /* 0x000ee80000100800 */
[----:B------:R-:W3:Y:S01]  /*5a40*/  LDL R24, [R1+0x78] ;  /* 0x0000780001187983 */ /* 0x000ee20000100800 */
[----:B--2---:R-:W-:Y:S05]  /*5a50*/  IADD3 R2, R2, -0x40, R12 ;  /* 0xffffffc002027810 */ /* 0x004fea0007ffe00c */
[----:B------:R-:W-:Y:S04]  /*5a60*/  @P1 IMAD.HI.U32 R5, R2, c[0x0][0x2bc], RZ ;  /* 0x0000af0002051a27 */ /* 0x000fe800078e00ff */
[----:B------:R-:W-:Y:S01]  /*5a70*/  IMAD.MOV.U32 R0, RZ, RZ, R2 ;  /* 0x000000ffff007224 */ /* 0x000fe200078e0002 */
[----:B------:R-:W-:Y:S04]  /*5a80*/  @P1 SHF.R.U32.HI R0, RZ, c[0x0][0x2c0], R5 ;  /* 0x0000b000ff001a19 */ /* 0x000fe80000011605 */
[C---:B------:R-:W-:Y:S04]  /*5a90*/  @!P2 IADD3 R5, P0, R0.reuse, UR12, RZ ;  /* 0x0000000c0005ac10 */ /* 0x040fe8000ff1e0ff */
[----:B------:R-:W-:Y:S01]  /*5aa0*/  @!P2 LEA.HI.X.SX32 R7, R0, UR6, 0x1, P0 ;  /* 0x000000060007ac11 */ /* 0x000fe200080f0eff */
[----:B------:R-:W-:Y:S01]  /*5ab0*/  IMAD.MOV R0, RZ, RZ, -R0 ;  /* 0x000000ffff007224 */ /* 0x000fe200078e0a00 */
[C---:B------:R-:W-:Y:S03]  /*5ac0*/  @!P2 LEA R6, P0, R5.reuse, c[0x0][0x2a0], 0x2 ;  /* 0x0000a8000506aa11 */ /* 0x040fe600078010ff */
[----:B------:R-:W-:Y:S01]  /*5ad0*/  IMAD R9, R0, c[0x0][0x2b8], R2 ;  /* 0x0000ae0000097a24 */ /* 0x000fe200078e0202 */
[----:B------:R-:W-:Y:S04]  /*5ae0*/  @!P2 LEA.HI.X R7, R5, c[0x0][0x2a4], R7, 0x2, P0 ;  /* 0x0000a9000507aa11 */ /* 0x000fe800000f1407 */
[----:B------:R-:W-:Y:S01]  /*5af0*/  STL [R1+0x60], R9 ;  /* 0x0000600901007387 */ /* 0x000fe20000100800 */
[----:B------:R-:W-:Y:S03]  /*5b00*/  SHF.R.S32.HI R0, RZ, 0x1f, R9 ;  /* 0x0000001fff007819 */ /* 0x000fe60000011409 */
[----:B------:R1:W2:Y:S02]  /*5b10*/  @!P2 LDG.E R8, [R6.64] ;  /* 0x0000000e0608a981 */ /* 0x0002a4000c1e1900 */
[----:B------:R-:W-:Y:S04]  /*5b20*/  IMAD R0, R0, c[0x0][0x1e0], RZ ;  /* 0x0000780000007a24 */ /* 0x000fe800078e02ff */
[C---:B------:R-:W-:Y:S02]  /*5b30*/  IMAD R0, R9.reuse, c[0x0][0x1e4], R0 ;  /* 0x0000790009007a24 */ /* 0x040fe400078e0200 */
[----:B-1----:R-:W-:Y:S04]  /*5b40*/  IMAD.WIDE.U32 R6, R9, c[0x0][0x1e0], RZ ;  /* 0x0000780009067a25 */ /* 0x002fe800078e00ff */
[----:B------:R-:W-:Y:S01]  /*5b50*/  IMAD.IADD R7, R7, 0x1, R0 ;  /* 0x0000000107077824 */ /* 0x000fe200078e0200 */
[----:B--2---:R-:W-:Y:S01]  /*5b60*/  STL [R1+0x54], R8 ;  /* 0x0000540801007387 */ /* 0x004fe20000100800 */
[----:B------:R-:W-:Y:S02]  /*5b70*/  SHF.R.S32.HI R5, RZ, 0x1f, R8 ;  /* 0x0000001fff057819 */ /* 0x000fe40000011408 */
[----:B------:R-:W-:Y:S04]  /*5b80*/  IMAD.WIDE.U32 R6, R8, c[0x0][0x1f0], R6 ;  /* 0x00007c0008067a25 */ /* 0x000fe800078e0006 */
[----:B------:R-:W-:Y:S01]  /*5b90*/  IMAD R5, R5, c[0x0][0x1f0], RZ ;  /* 0x00007c0005057a24 */ /* 0x000fe200078e02ff */
[----:B------:R-:W-:Y:S03]  /*5ba0*/  IADD3 R0, P0, R6, UR18, RZ ;  /* 0x0000001206007c10 */ /* 0x000fe6000ff1e0ff */
[----:B------:R-:W-:Y:S05]  /*5bb0*/  IMAD R5, R8, c[0x0][0x1f4], R5 ;  /* 0x00007d0008057a24 */ /* 0x000fea00078e0205 */
[----:B------:R-:W-:Y:S02]  /*5bc0*/  IADD3.X R5, R7, UR16, R5, P0, !PT ;  /* 0x0000001007057c10 */ /* 0x000fe400087fe405 */
[C---:B------:R-:W-:Y:S04]  /*5bd0*/  LEA R12, P0, R0.reuse, c[0x0][0x1c8], 0x1 ;  /* 0x00007200000c7a11 */ /* 0x040fe800078008ff */
[----:B------:R-:W-:Y:S02]  /*5be0*/  LEA.HI.X R5, R0, c[0x0][0x1cc], R5, 0x1, P0 ;  /* 0x0000730000057a11 */ /* 0x000fe400000f0c05 */
[----:B------:R-:W3:Y:S04]  /*5bf0*/  SHFL.IDX PT, R0, R12, RZ, 0x181f ;  /* 0x00181fff0c007589 */ /* 0x000ee800000e0000 */
[----:B------:R-:W1:Y:S01]  /*5c00*/  SHFL.IDX PT, R2, R5, RZ, 0x181f ;  /* 0x00181fff05027589 */ /* 0x000e6200000e0000 */
[----:B---3--:R-:W-:Y:S05]  /*5c10*/  IADD3 R8, P0, R30, R0, RZ ;  /* 0x000000001e087210 */ /* 0x008fea0007f1e0ff */
[C---:B-1----:R-:W-:Y:S01]  /*5c20*/  IMAD.X R9, R31.reuse, 0x1, R2, P0 ;  /* 0x000000011f097824 */ /* 0x042fe200000e0602 */
[----:B----4-:R-:W-:Y:S04]  /*5c30*/  IADD3 R6, P0, R0, R29, RZ ;  /* 0x0000001d00067210 */ /* 0x010fe80007f1e0ff */
[----:B------:R-:W-:Y:S01]  /*5c40*/  @!PT LDS RZ, [RZ] ;  /* 0x00000000fffff984 */ /* 0x000fe20000000800 */
[----:B------:R1:W-:Y:S01]  /*5c50*/  LDGSTS.E.BYPASS.LTC128B.128 [R132+0x10100], [R8.64], !P5 ;  /* 0x1010000008847fae */ /* 0x0003e2000e901d4e */
[----:B-----5:R-:W-:Y:S05]  /*5c60*/  IADD3.X R7, R2, R28, RZ, P0, !PT ;  /* 0x0000001c02077210 */ /* 0x020fea00007fe4ff */
[----:B------:R2:W-:Y:S02]  /*5c70*/  LDGSTS.E.BYPASS.LTC128B.128 [R132+0x12100], [R6.64], !P4 ;  /* 0x1210000006847fae */ /* 0x0005e4000e101d4e */
[----:B--2---:R-:W-:Y:S05]  /*5c80*/  IADD3 R6, P0, R0, R27, RZ ;  /* 0x0000001b00067210 */ /* 0x004fea0007f1e0ff */
[----:B------:R-:W-:Y:S01]  /*5c90*/  IMAD.X R7, R2, 0x1, R26, P0 ;  /* 0x0000000102077824 */ /* 0x000fe200000e061a */
[----:B------:R-:W-:Y:S02]  /*5ca0*/  IADD3 R10, P0, R0, R25, RZ ;  /* 0x00000019000a7210 */ /* 0x000fe40007f1e0ff */
[----:B------:R-:W2:Y:S03]  /*5cb0*/  SHFL.IDX PT, R0, R12, 0x1, 0x181f ;  /* 0x00381f000c007f89 */ /* 0x000ea600000e0000 */
[----:B------:R-:W-:Y:S01]  /*5cc0*/  IMAD.X R11, R2, 0x1, R24, P0 ;  /* 0x00000001020b7824 */ /* 0x000fe200000e0618 */
[----:B------:R2:W-:Y:S04]  /*5cd0*/  LDGSTS.E.BYPASS.LTC128B.128 [R132+0x14100], [R6.64], !P3 ;  /* 0x1410000006847fae */ /* 0x0005e8000d901d4e */
[----:B------:R-:W3:Y:S04]  /*5ce0*/  SHFL.IDX PT, R2, R5, 0x1, 0x181f ;  /* 0x00381f0005027f89 */ /* 0x000ee800000e0000 */
[----:B------:R4:W-:Y:S01]  /*5cf0*/  LDGSTS.E.BYPASS.LTC128B.128 [R132+0x16100], [R10.64], !P6 ;  /* 0x161000000a847fae */ /* 0x0009e2000f101d4e */
[----:B--2---:R-:W-:Y:S05]  /*5d00*/  IADD3 R6, P0, R30, R0, RZ ;  /* 0x000000001e067210 */ /* 0x004fea0007f1e0ff */
[----:B---3--:R-:W-:Y:S05]  /*5d10*/  IMAD.X R7, R31, 0x1, R2, P0 ;  /* 0x000000011f077824 */ /* 0x008fea00000e0602 */
[----:B------:R2:W-:Y:S02]  /*5d20*/  LDGSTS.E.BYPASS.LTC128B.128 [R132+0x11100], [R6.64], !P5 ;  /* 0x1110000006847fae */ /* 0x0005e4000e901d4e */
[----:B--2---:R-:W-:Y:S04]  /*5d30*/  IADD3 R6, P0, R0, R29, RZ ;  /* 0x0000001d00067210 */ /* 0x004fe80007f1e0ff */
[----:B------:R-:W-:Y:S02]  /*5d40*/  IADD3.X R7, R2, R28, RZ, P0, !PT ;  /* 0x0000001c02077210 */ /* 0x000fe400007fe4ff */
[----:B-1----:R-:W-:Y:S03]  /*5d50*/  IADD3 R8, P0, R0, R27, RZ ;  /* 0x0000001b00087210 */ /* 0x002fe60007f1e0ff */
[----:B------:R1:W-:Y:S02]  /*5d60*/  LDGSTS.E.BYPASS.LTC128B.128 [R132+0x13100], [R6.64], !P4 ;  /* 0x1310000006847fae */ /* 0x0003e4000e101d4e */
[----:B------:R-:W-:Y:S05]  /*5d70*/  IMAD.X R9, R2, 0x1, R26, P0 ;  /* 0x0000000102097824 */ /* 0x000fea00000e061a */
[----:B------:R4:W-:Y:S01]  /*5d80*/  LDGSTS.E.BYPASS.LTC128B.128 [R132+0x15100], [R8.64], !P3 ;  /* 0x1510000008847fae */ /* 0x0009e2000d901d4e */
[----:B-1----:R-:W-:Y:S05]  /*5d90*/  IADD3 R6, P0, R0, R25, RZ ;  /* 0x0000001900067210 */ /* 0x002fea0007f1e0ff */
[----:B------:R-:W-:Y:S05]  /*5da0*/  IMAD.X R7, R2, 0x1, R24, P0 ;  /* 0x0000000102077824 */ /* 0x000fea00000e0618 */
[----:B------:R4:W-:Y:S01]  /*5db0*/  LDGSTS.E.BYPASS.LTC128B.128 [R132+0x17100], [R6.64], !P6 ;  /* 0x1710000006847fae */ /* 0x0009e2000f101d4e */
[----:B------:R-:W-:-:S05]  /*5dc0*/  BRA `(.L_x_4) ;  /* 0x000015e000007947 */ /* 0x000fca0003800000 */
.L_x_3:
[----:B------:R-:W3:Y:S01]  /*5dd0*/  LDL R4, [R1+0x60] ;  /* 0x0000600001047983 */ /* 0x000ee20000100800 */
[----:B------:R-:W-:Y:S04]  /*5de0*/  DEPBAR.LE SB0, 0x0 ;  /* 0x000080000000791a */ /* 0x000fe80000000000 */
[----:B------:R-:W4:Y:S01]  /*5df0*/  LDL R17, [R1+0x54] ;  /* 0x0000540001117983 */ /* 0x000f220000100800 */
[----:B------:R-:W-:Y:S04]  /*5e00*/  UISETP.GE.AND UP0, UPT, UR8, 0x1, UPT ;  /* 0x000000010800788c */ /* 0x000fe8000bf06270 */
[----:B------:R-:W5:Y:S05]  /*5e10*/  LDL.64 R14, [R1+0x58] ;  /* 0x00005800010e7983 */ /* 0x000f6a0000100a00 */
[----:B------:R-:W5:Y:S05]  /*5e20*/  LDL R16, [R1+0x98] ;  /* 0x0000980001107983 */ /* 0x000f6a0000100800 */
[----:B--2---:R-:W2:Y:S05]  /*5e30*/  LDL R13, [R1+0x94] ;  /* 0x00009400010d7983 */ /* 0x004eaa0000100800 */
[----:B------:R-:W2:Y:S05]  /*5e40*/  LDL R6, [R1+0x6c] ;  /* 0x00006c0001067983 */ /* 0x000eaa0000100800 */
        /* <DEDUP_REMOVED lines=12> */
[----:B------:R-:W-:Y:S06]  /*5f10*/  BAR.SYNC.DEFER_BLOCKING 0x0 ;  /* 0x0000000000007b1d */ /* 0x000fec0000010000 */
[----:B------:R-:W-:Y:S05]  /*5f20*/  LDSM.16.M88.4 R24, [R135+0x11100] ;  /* 0x011100008718783b */ /* 0x000fea0000000200 */
[----:B------:R-:W-:Y:S01]  /*5f30*/  LDSM.16.M88.4 R32, [R135+0x11900] ;  /* 0x011900008720783b */ /* 0x000fe20000000200 */
[----:B---3--:R-:W-:Y:S01]  /*5f40*/  SHF.R.S32.HI R0, RZ, 0x1f, R4 ;  /* 0x0000001fff007819 */ /* 0x008fe20000011404 */
[----:B------:R-:W-:Y:S04]  /*5f50*/  IMAD.WIDE.U32 R2, R4, c[0x0][0x208], RZ ;  /* 0x0000820004027a25 */ /* 0x000fe800078e00ff */
[----:B------:R-:W-:Y:S04]  /*5f60*/  IMAD R0, R0, c[0x0][0x208], RZ ;  /* 0x0000820000007a24 */ /* 0x000fe800078e02ff */
[----:B------:R-:W-:Y:S01]  /*5f70*/  IMAD R0, R4, c[0x0][0x20c], R0 ;  /* 0x0000830004007a24 */ /* 0x000fe200078e0200 */
[----:B----4-:R-:W-:Y:S04]  /*5f80*/  SHF.R.S32.HI R4, RZ, 0x1f, R17 ;  /* 0x0000001fff047819 */ /* 0x010fe80000011411 */
[----:B------:R-:W-:Y:S01]  /*5f90*/  IADD3 R3, R3, R0, RZ ;  /* 0x0000000003037210 */ /* 0x000fe20007ffe0ff */
[----:B------:R-:W-:Y:S04]  /*5fa0*/  IMAD R4, R4, c[0x0][0x218], RZ ;  /* 0x0000860004047a24 */ /* 0x000fe800078e02ff */
[C---:B------:R-:W-:Y:S04]  /*5fb0*/  IMAD.WIDE.U32 R2, R17.reuse, c[0x0][0x218], R2 ;  /* 0x0000860011027a25 */ /* 0x040fe800078e0002 */
[----:B------:R-:W-:Y:S01]  /*5fc0*/  IMAD R4, R17, c[0x0][0x21c], R4 ;  /* 0x0000870011047a24 */ /* 0x000fe200078e0204 */
[----:B------:R-:W-:Y:S04]  /*5fd0*/  IADD3 R0, P0, R2, UR20, RZ ;  /* 0x0000001402007c10 */ /* 0x000fe8000ff1e0ff */
[----:B------:R-:W-:Y:S02]  /*5fe0*/  IADD3.X R3, R3, UR5, R4, P0, !PT ;  /* 0x0000000503037c10 */ /* 0x000fe400087fe404 */
[C---:B------:R-:W-:Y:S04]  /*5ff0*/  LEA R4, P0, R0.reuse, c[0x0][0x1f8], 0x1 ;  /* 0x00007e0000047a11 */ /* 0x040fe800078008ff */
[----:B------:R-:W-:Y:S02]  /*6000*/  LEA.HI.X R3, R0, c[0x0][0x1fc], R3, 0x1, P0 ;  /* 0x00007f0000037a11 */ /* 0x000fe400000f0c03 */
[----:B------:R-:W5:Y:S05]  /*6010*/  SHFL.IDX PT, R0, R4, 0x1, 0x181f ;  /* 0x00381f0004007f89 */ /* 0x000f6a00000e0000 */
[----:B------:R-:W1:Y:S01]  /*6020*/  SHFL.IDX PT, R2, R3, 0x1, 0x181f ;  /* 0x00381f0003027f89 */ /* 0x000e6200000e0000 */
[----:B-----5:R-:W-:Y:S04]  /*6030*/  IADD3 R20, P1, P0, R16, R0, R14 ;  /* 0x0000000010147210 */ /* 0x020fe8000783e00e */
[----:B------:R-:W-:Y:S01]  /*6040*/  LDSM.16.M88.4 R16, [R135+0x10900] ;  /* 0x010900008710783b */ /* 0x000fe20000000200 */
[----:B-1----:R-:W-:Y:S02]  /*6050*/  IADD3.X R21, RZ, R2, R15, P1, P0 ;  /* 0x00000002ff157210 */ /* 0x002fe40000fe040f */
[----:B--2---:R-:W-:Y:S02]  /*6060*/  IADD3 R22, P1, P0, R13, R0, R6 ;  /* 0x000000000d167210 */ /* 0x004fe4000783e006 */
[----:B------:R-:W-:Y:S02]  /*6070*/  LDSM.16.M88.4 R176, [R176] ;  /* 0x00000000b0b0783b */ /* 0x000fe40000000200 */
[----:B------:R-:W-:Y:S02]  /*6080*/  IADD3.X R23, RZ, R2, R11, P1, P0 ;  /* 0x00000002ff177210 */ /* 0x000fe40000fe040b */
[----:B------:R-:W-:Y:S01]  /*6090*/  IADD3 R28, P1, P0, R12, R0, R5 ;  /* 0x000000000c1c7210 */ /* 0x000fe2000783e005 */
[----:B------:R-:W-:Y:S03]  /*60a0*/  LDSM.16.M88.4 R180, [R180] ;  /* 0x00000000b4b4783b */ /* 0x000fe60000000200 */
[----:B------:R-:W-:Y:S02]  /*60b0*/  IADD3.X R29, RZ, R2, R10, P1, P0 ;  /* 0x00000002ff1d7210 */ /* 0x000fe40000fe040a */
[----:B------:R-:W-:Y:S01]  /*60c0*/  IADD3 R30, P1, P0, R7, R0, R9 ;  /* 0x00000000071e7210 */ /* 0x000fe2000783e009 */
[----:B------:R-:W-:Y:S03]  /*60d0*/  LDSM.16.M88.4 R184, [R184] ;  /* 0x00000000b8b8783b */ /* 0x000fe60000000200 */
[----:B------:R-:W-:Y:S02]  /*60e0*/  IADD3.X R31, RZ, R2, R8, P1, P0 ;  /* 0x00000002ff1f7210 */ /* 0x000fe40000fe0408 */
[----:B------:R-:W1:Y:S05]  /*60f0*/  SHFL.IDX PT, R0, R4, RZ, 0x181f ;  /* 0x00181fff04007589 */ /* 0x000e6a00000e0000 */
[----:B------:R2:W3:Y:S05]  /*6100*/  SHFL.IDX PT, R2, R3, RZ, 0x181f ;  /* 0x00181fff03027589 */ /* 0x0004ea00000e0000 */
[----:B------:R-:W-:Y:S01]  /*6110*/  LDSM.16.M88.4 R188, [R188] ;  /* 0x00000000bcbc783b */ /* 0x000fe20000000200 */
[----:B-1----:R-:W-:Y:S04]  /*6120*/  IADD3 R12, P0, R14, R0, RZ ;  /* 0x000000000e0c7210 */ /* 0x002fe80007f1e0ff */
[----:B--2---:R-:W2:Y:S01]  /*6130*/  LDL R3, [R1+0xa0] ;  /* 0x0000a00001037983 */ /* 0x004ea20000100800 */
[----:B---3--:R-:W-:Y:S02]  /*6140*/  IADD3.X R13, R15, R2, RZ, P0, !PT ;  /* 0x000000020f0d7210 */ /* 0x008fe400007fe4ff */
[----:B------:R-:W-:Y:S04]  /*6150*/  IADD3 R6, P0, R0, R6, RZ ;  /* 0x0000000600067210 */ /* 0x000fe80007f1e0ff */
[----:B------:R-:W-:Y:S02]  /*6160*/  IADD3.X R7, R2, R11, RZ, P0, !PT ;  /* 0x0000000b02077210 */ /* 0x000fe400007fe4ff */
[----:B------:R-:W-:Y:S04]  /*6170*/  IADD3 R4, P0, R0, R5, RZ ;  /* 0x0000000500047210 */ /* 0x000fe80007f1e0ff */
[----:B------:R-:W-:Y:S02]  /*6180*/  IADD3.X R5, R2, R10, RZ, P0, !PT ;  /* 0x0000000a02057210 */ /* 0x000fe400007fe4ff */
[----:B------:R-:W-:Y:S02]  /*6190*/  IADD3 R14, P0, R0, R9, RZ ;  /* 0x00000009000e7210 */ /* 0x000fe40007f1e0ff */
[----:B------:R-:W3:Y:S02]  /*61a0*/  LDL R0, [R1+0xa4] ;  /* 0x0000a40001007983 */ /* 0x000ee40000100800 */
[----:B------:R-:W-:Y:S03]  /*61b0*/  IADD3.X R15, R2, R8, RZ, P0, !PT ;  /* 0x00000008020f7210 */ /* 0x000fe600007fe4ff */
[----:B------:R-:W1:Y:S05]  /*61c0*/  LDSM.16.M88.4 R8, [R135+0x10100] ;  /* 0x010100008708783b */ /* 0x000e6a0000000200 */
[----:B------:R-:W-:Y:S01]  /*61d0*/  @!PT LDS RZ, [RZ] ;  /* 0x00000000fffff984 */ /* 0x000fe20000000800 */
[----:B------:R-:W-:Y:S01]  /*61e0*/  @!PT LDS RZ, [RZ] ;  /* 0x00000000fffff984 */ /* 0x000fe20000000800 */
[----:B------:R-:W-:Y:S01]  /*61f0*/  @!PT LDS RZ, [RZ] ;  /* 0x00000000fffff984 */ /* 0x000fe20000000800 */
[----:B------:R4:W-:Y:S05]  /*6200*/  LDGSTS.E.BYPASS.LTC128B.128 [R132+0x100], [R12.64], !P5 ;  /* 0x001000000c847fae */ /* 0x0009ea000e901d4e */
[----:B------:R-:W5:Y:S05]  /*6210*/  LDL R2, [R1+0x9c] ;  /* 0x00009c0001027983 */ /* 0x000f6a0000100800 */
[----:B------:R1:W-:Y:S05]  /*6220*/  LDGSTS.E.BYPASS.LTC128B.128 [R132+0x2100], [R6.64], !P4 ;  /* 0x0210000006847fae */ /* 0x0003ea000e101d4e */
[----:B------:R1:W-:Y:S05]  /*6230*/  LDGSTS.E.BYPASS.LTC128B.128 [R132+0x4100], [R4.64], !P3 ;  /* 0x0410000004847fae */ /* 0x0003ea000d901d4e */
[----:B------:R2:W-:Y:S05]  /*6240*/  LDGSTS.E.BYPASS.LTC128B.128 [R132+0x6100], [R14.64], !P6 ;  /* 0x061000000e847fae */ /* 0x0005ea000f101d4e */
[----:B----4-:R-:W4:Y:S01]  /*6250*/  LDL R13, [R1+0xa8] ;  /* 0x0000a800010d7983 */ /* 0x010f220000100800 */
[C---:B-1----:R-:W-:Y:S08]  /*6260*/  HMMA.16816.F32 R4, R168.reuse, R8, RZ ;  /* 0x00000008a804723c */ /* 0x042ff000000018ff */
[C---:B------:R-:W-:Y:S01]  /*6270*/  HMMA.16816.F32 R8, R168.reuse, R10, RZ ;  /* 0x0000000aa808723c */ /* 0x040fe200000018ff */
[----:B---3--:R-:W-:Y:S02]  /*6280*/  ISETP.NE.U32.AND P1, PT, R0, RZ, PT ;  /* 0x000000ff0000720c */ /* 0x008fe40003f25070 */
[----:B------:R-:W3:Y:S01]  /*6290*/  LDL R0, [R1] ;  /* 0x0000000001007983 */ /* 0x000ee20000100800 */
[----:B----4-:R-:W-:Y:S04]  /*62a0*/  ISETP.NE.U32.AND P0, PT, R13, RZ, PT ;  /* 0x000000ff0d00720c */ /* 0x010fe80003f05070 */
[C---:B--2---:R-:W-:Y:S08]  /*62b0*/  HMMA.16816.F32 R12, R168.reuse, R16, RZ ;  /* 0x00000010a80c723c */ /* 0x044ff000000018ff */
[C---:B------:R-:W-:Y:S01]  /*62c0*/  HMMA.16816.F32 R16, R168.reuse, R18, RZ ;  /* 0x00000012a810723c */ /* 0x040fe200000018ff */
[----:B------:R1:W-:Y:S01]  /*62d0*/  LDGSTS.E.BYPASS.LTC128B.128.ZFILL [R132+0x1100], [R20.64], P0 ;  /* 0x0110000014847fae */ /* 0x0003e20008141d4e */
[----:B------:R-:W-:Y:S04]  /*62e0*/  ISETP.NE.U32.AND P0, PT, R3, RZ, PT ;  /* 0x000000ff0300720c */ /* 0x000fe80003f05070 */
[----:B------:R1:W-:Y:S01]  /*62f0*/  LDGSTS.E.BYPASS.LTC128B.128.ZFILL [R132+0x3100], [R22.64], P1 ;  /* 0x0310000016847fae */ /* 0x0003e20008941d4e */
[----:B-----5:R-:W-:Y:S04]  /*6300*/  ISETP.NE.U32.AND P1, PT, R2, RZ, PT ;  /* 0x000000ff0200720c */ /* 0x020fe80003f25070 */
[----:B------:R-:W2:Y:S05]  /*6310*/  LDL R3, [R1+0x2c] ;  /* 0x00002c0001037983 */ /* 0x000eaa0000100800 */
[----:B------:R4:W-:Y:S01]  /*6320*/  LDGSTS.E.BYPASS.LTC128B.128.ZFILL [R132+0x5100], [R28.64], P0 ;  /* 0x051000001c847fae */ /* 0x0009e20008141d4e */
[----:B------:R-:W-:Y:S04]  /*6330*/  PLOP3.LUT P0, PT, PT, PT, UP0, 0x80, 0x0 ;  /* 0x000000000000781c */ /* 0x000fe80003f0f008 */
[----:B------:R4:W-:Y:S05]  /*6340*/  LDGSTS.E.BYPASS.LTC128B.128.ZFILL [R132+0x7100], [R30.64], P1 ;  /* 0x071000001e847fae */ /* 0x0009ea0008941d4e */
[----:B------:R-:W5:Y:S05]  /*6350*/  LDL R2, [R1+0x28] ;  /* 0x0000280001027983 */ /* 0x000f6a0000100800 */
[----:B------:R-:W0:Y:S01]  /*6360*/  LDGDEPBAR ;  /* 0x00000000000079af */ /* 0x000e220000000000 */
[C---:B-1----:R-:W-:Y:S08]  /*6370*/  HMMA.16816.F32 R20, R168.reuse, R24, RZ ;  /* 0x00000018a814723c */ /* 0x042ff000000018ff */
[C---:B------:R-:W-:Y:S08]  /*6380*/  HMMA.16816.F32 R24, R168.reuse, R26, RZ ;  /* 0x0000001aa818723c */ /* 0x040ff000000018ff */
[C---:B----4-:R-:W-:Y:S08]  /*6390*/  HMMA.16816.F32 R28, R168.reuse, R32, RZ ;  /* 0x00000020a81c723c */ /* 0x050ff000000018ff */
[----:B------:R-:W-:Y:S08]  /*63a0*/  HMMA.16816.F32 R32, R168, R34, RZ ;  /* 0x00000022a820723c */ /* 0x000ff000000018ff */
[C---:B------:R-:W-:Y:S08]  /*63b0*/  HMMA.16816.F32 R4, R172.reuse, R176, R4 ;  /* 0x000000b0ac04723c */ /* 0x040ff00000001804 */
[C---:B------:R-:W-:Y:S08]  /*63c0*/  HMMA.16816.F32 R8, R172.reuse, R178, R8 ;  /* 0x000000b2ac08723c */ /* 0x040ff00000001808 */
[C---:B------:R-:W-:Y:S08]  /*63d0*/  HMMA.16816.F32 R12, R172.reuse, R180, R12 ;  /* 0x000000b4ac0c723c */ /* 0x040ff0000000180c */
[C---:B------:R-:W-:Y:S08]  /*63e0*/  HMMA.16816.F32 R16, R172.reuse, R182, R16 ;  /* 0x000000b6ac10723c */ /* 0x040ff00000001810 */
[C---:B------:R-:W-:Y:S08]  /*63f0*/  HMMA.16816.F32 R20, R172.reuse, R184, R20 ;  /* 0x000000b8ac14723c */ /* 0x040ff00000001814 */
[C---:B------:R-:W-:Y:S08]  /*6400*/  HMMA.16816.F32 R24, R172.reuse, R186, R24 ;  /* 0x000000baac18723c */ /* 0x040ff00000001818 */
[C---:B------:R-:W-:Y:S01]  /*6410*/  HMMA.16816.F32 R28, R172.reuse, R188, R28 ;  /* 0x000000bcac1c723c */ /* 0x040fe2000000181c */
[----:B------:R-:W4:Y:S05]  /*6420*/  LDL R188, [R1+0x34] ;  /* 0x0000340001bc7983 */ /* 0x000f2a0000100800 */
[----:B------:R-:W2:Y:S02]  /*6430*/  LDL R189, [R1+0x30] ;  /* 0x0000300001bd7983 */ /* 0x000ea40000100800 */
[----:B------:R-:W-:Y:S03]  /*6440*/  HMMA.16816.F32 R32, R172, R190, R32 ;  /* 0x000000beac20723c */ /* 0x000fe60000001820 */
[----:B---3--:R-:W1:Y:S05]  /*6450*/  LDSM.16.M88.4 R176, [R0+0x10100] ;  /* 0x0101000000b0783b */ /* 0x008e6a0000000200 */
[----:B------:R-:W3:Y:S05]  /*6460*/  LDSM.16.M88.4 R180, [R0+0x10900] ;  /* 0x0109000000b4783b */ /* 0x000eea0000000200 */
[----:B------:R-:W-:Y:S01]  /*6470*/  LDSM.16.M88.4 R184, [R0+0x11900] ;  /* 0x0119000000b8783b */ /* 0x000fe20000000200 */
[C---:B-1----:R-:W-:Y:S08]  /*6480*/  HMMA.16816.F32 R4, R192.reuse, R176, R4 ;  /* 0x000000b0c004723c */ /* 0x042ff00000001804 */
[C---:B------:R-:W-:Y:S01]  /*6490*/  HMMA.16816.F32 R8, R192.reuse, R178, R8 ;  /* 0x000000b2c008723c */ /* 0x040fe20000001808 */
[----:B------:R-:W1:Y:S07]  /*64a0*/  LDSM.16.M88.4 R176, [R0+0x11100] ;  /* 0x0111000000b0783b */ /* 0x000e6e0000000200 */
[C---:B---3--:R-:W-:Y:S08]  /*64b0*/  HMMA.16816.F32 R12, R192.reuse, R180, R12 ;  /* 0x000000b4c00c723c */ /* 0x048ff0000000180c */
[C---:B------:R-:W-:Y:S01]  /*64c0*/  HMMA.16816.F32 R16, R192.reuse, R182, R16 ;  /* 0x000000b6c010723c */ /* 0x040fe20000001810 */
[----:B------:R-:W3:Y:S07]  /*64d0*/  LDSM.16.M88.4 R180, [R250] ;  /* 0x00000000fab4783b */ /* 0x000eee0000000200 */
[C---:B-1----:R-:W-:Y:S08]  /*64e0*/  HMMA.16816.F32 R20, R192.reuse, R176, R20 ;  /* 0x000000b0c014723c */ /* 0x042ff00000001814 */
[C---:B------:R-:W-:Y:S01]  /*64f0*/  HMMA.16816.F32 R24, R192.reuse, R178, R24 ;  /* 0x000000b2c018723c */ /* 0x040fe20000001818 */
[----:B------:R-:W1:Y:S07]  /*6500*/  LDSM.16.M88.4 R176, [R250+0x800] ;  /* 0x00080000fab0783b */ /* 0x000e6e0000000200 */
[C---:B------:R-:W-:Y:S08]  /*6510*/  HMMA.16816.F32 R28, R192.reuse, R184, R28 ;  /* 0x000000b8c01c723c */ /* 0x040ff0000000181c */
[----:B------:R-:W-:Y:S01]  /*6520*/  HMMA.16816.F32 R32, R192, R186, R32 ;  /* 0x000000bac020723c */ /* 0x000fe20000001820 */
[----:B------:R-:W5:Y:S07]  /*6530*/  LDSM.16.M88.4 R184, [R250+0x1000] ;  /* 0x00100000fab8783b */ /* 0x000f6e0000000200 */
[C---:B---3--:R-:W-:Y:S08]  /*6540*/  HMMA.16816.F32 R4, R196.reuse, R180, R4 ;  /* 0x000000b4c404723c */ /* 0x048ff00000001804 */
[C---:B------:R-:W-:Y:S01]  /*6550*/  HMMA.16816.F32 R8, R196.reuse, R182, R8 ;  /* 0x000000b6c408723c */ /* 0x040fe20000001808 */
[----:B------:R-:W3:Y:S07]  /*6560*/  LDSM.16.M88.4 R180, [R250+0x1800] ;  /* 0x00180000fab4783b */ /* 0x000eee0000000200 */
[C---:B-1----:R-:W-:Y:S08]  /*6570*/  HMMA.16816.F32 R12, R196.reuse, R176, R12 ;  /* 0x000000b0c40c723c */ /* 0x042ff0000000180c */
[C---:B------:R-:W-:Y:S01]  /*6580*/  HMMA.16816.F32 R16, R196.reuse, R178, R16 ;  /* 0x000000b2c410723c */ /* 0x040fe20000001810 */
[----:B------:R-:W1:Y:S07]  /*6590*/  LDSM.16.M88.4 R176, [R135+0x12100] ;  /* 0x0121000087b0783b */ /* 0x000e6e0000000200 */
[C---:B-----5:R-:W-:Y:S08]  /*65a0*/  HMMA.16816.F32 R20, R196.reuse, R184, R20 ;  /* 0x000000b8c414723c */ /* 0x060ff00000001814 */
[C---:B------:R-:W-:Y:S01]  /*65b0*/  HMMA.16816.F32 R24, R196.reuse, R186, R24 ;  /* 0x000000bac418723c */ /* 0x040fe20000001818 */
[----:B------:R-:W5:Y:S07]  /*65c0*/  LDSM.16.M88.4 R184, [R135+0x12900] ;  /* 0x0129000087b8783b */ /* 0x000f6e0000000200 */
[C---:B---3--:R-:W-:Y:S08]  /*65d0*/  HMMA.16816.F32 R28, R196.reuse, R180, R28 ;  /* 0x000000b4c41c723c */ /* 0x048ff0000000181c */
[----:B------:R-:W-:Y:S01]  /*65e0*/  HMMA.16816.F32 R32, R196, R182, R32 ;  /* 0x000000b6c420723c */ /* 0x000fe20000001820 */
[----:B------:R-:W3:Y:S07]  /*65f0*/  LDSM.16.M88.4 R180, [R135+0x13100] ;  /* 0x0131000087b4783b */ /* 0x000eee0000000200 */
[C---:B-1----:R-:W-:Y:S08]  /*6600*/  HMMA.16816.F32 R4, R200.reuse, R176, R4 ;  /* 0x000000b0c804723c */ /* 0x042ff00000001804 */
[C---:B------:R-:W-:Y:S01]  /*6610*/  HMMA.16816.F32 R8, R200.reuse, R178, R8 ;  /* 0x000000b2c808723c */ /* 0x040fe20000001808 */
[----:B------:R-:W1:Y:S07]  /*6620*/  LDSM.16.M88.4 R176, [R135+0x13900] ;  /* 0x0139000087b0783b */ /* 0x000e6e0000000200 */
[C---:B-----5:R-:W-:Y:S08]  /*6630*/  HMMA.16816.F32 R12, R200.reuse, R184, R12 ;  /* 0x000000b8c80c723c */ /* 0x060ff0000000180c */
[C---:B------:R-:W-:Y:S01]  /*6640*/  HMMA.16816.F32 R16, R200.reuse, R186, R16 ;  /* 0x000000bac810723c */ /* 0x040fe20000001810 */
[----:B----4-:R4:W5:Y:S07]  /*6650*/  LDSM.16.M88.4 R184, [R188] ;  /* 0x00000000bcb8783b */ /* 0x01096e0000000200 */
[C---:B---3--:R-:W-:Y:S08]  /*6660*/  HMMA.16816.F32 R20, R200.reuse, R180, R20 ;  /* 0x000000b4c814723c */ /* 0x048ff00000001814 */
[C---:B------:R-:W-:Y:S01]  /*6670*/  HMMA.16816.F32 R24, R200.reuse, R182, R24 ;  /* 0x000000b6c818723c */ /* 0x040fe20000001818 */
[----:B--2---:R2:W3:Y:S05]  /*6680*/  LDSM.16.M88.4 R180, [R189] ;  /* 0x00000000bdb4783b */ /* 0x0044ea0000000200 */
[----:B----4-:R-:W4:Y:S02]  /*6690*/  LDL R188, [R1+0x20] ;  /* 0x0000200001bc7983 */ /* 0x010f240000100800 */
[C---:B-1----:R-:W-:Y:S08]  /*66a0*/  HMMA.16816.F32 R28, R200.reuse, R176, R28 ;  /* 0x000000b0c81c723c */ /* 0x042ff0000000181c */
[----:B------:R-:W-:Y:S01]  /*66b0*/  HMMA.16816.F32 R32, R200, R178, R32 ;  /* 0x000000b2c820723c */ /* 0x000fe20000001820 */
[----:B------:R1:W1:Y:S05]  /*66c0*/  LDSM.16.M88.4 R176, [R3] ;  /* 0x0000000003b0783b */ /* 0x00026a0000000200 */
[----:B--2---:R-:W2:Y:S02]  /*66d0*/  LDL R189, [R1+0x24] ;  /* 0x0000240001bd7983 */ /* 0x004ea40000100800 */
[C---:B-----5:R-:W-:Y:S08]  /*66e0*/  HMMA.16816.F32 R4, R204.reuse, R184, R4 ;  /* 0x000000b8cc04723c */ /* 0x060ff00000001804 */
[C---:B------:R-:W-:Y:S01]  /*66f0*/  HMMA.16816.F32 R8, R204.reuse, R186, R8 ;  /* 0x000000bacc08723c */ /* 0x040fe20000001808 */
[----:B------:R5:W1:Y:S07]  /*6700*/  LDSM.16.M88.4 R184, [R2] ;  /* 0x0000000002b8783b */ /* 0x000a6e0000000200 */
[C---:B---3--:R-:W-:Y:S01]  /*6710*/  HMMA.16816.F32 R12, R204.reuse, R180, R12 ;  /* 0x000000b4cc0c723c */ /* 0x048fe2000000180c */
[----:B-1----:R-:W3:Y:S07]  /*6720*/  LDL R3, [R1+0x1c] ;  /* 0x00001c0001037983 */ /* 0x002eee0000100800 */
[C---:B------:R-:W-:Y:S01]  /*6730*/  HMMA.16816.F32 R16, R204.reuse, R182, R16 ;  /* 0x000000b6cc10723c */ /* 0x040fe20000001810 */
[----:B------:R-:W1:Y:S05]  /*6740*/  LDSM.16.M88.4 R180, [R0+0x12100] ;  /* 0x0121000000b4783b */ /* 0x000e6a0000000200 */
[----:B-----5:R-:W4:Y:S02]  /*6750*/  LDL R2, [R1+0x18] ;  /* 0x0000180001027983 */ /* 0x020f240000100800 */
[C---:B------:R-:W-:Y:S08]  /*6760*/  HMMA.16816.F32 R20, R204.reuse, R176, R20 ;  /* 0x000000b0cc14723c */ /* 0x040ff00000001814 */
[C---:B------:R-:W-:Y:S01]  /*6770*/  HMMA.16816.F32 R24, R204.reuse, R178, R24 ;  /* 0x000000b2cc18723c */ /* 0x040fe20000001818 */
[----:B------:R-:W1:Y:S07]  /*6780*/  LDSM.16.M88.4 R176, [R0+0x12900] ;  /* 0x0129000000b0783b */ /* 0x000e6e0000000200 */
[C---:B------:R-:W-:Y:S08]  /*6790*/  HMMA.16816.F32 R28, R204.reuse, R184, R28 ;  /* 0x000000b8cc1c723c */ /* 0x040ff0000000181c */
[----:B------:R-:W-:Y:S01]  /*67a0*/  HMMA.16816.F32 R32, R204, R186, R32 ;  /* 0x000000bacc20723c */ /* 0x000fe20000001820 */
[----:B------:R-:W1:Y:S07]  /*67b0*/  LDSM.16.M88.4 R184, [R0+0x13100] ;  /* 0x0131000000b8783b */ /* 0x000e6e0000000200 */
[C---:B-1----:R-:W-:Y:S08]  /*67c0*/  HMMA.16816.F32 R4, R208.reuse, R180, R4 ;  /* 0x000000b4d004723c */ /* 0x042ff00000001804 */
[C---:B------:R-:W-:Y:S01]  /*67d0*/  HMMA.16816.F32 R8, R208.reuse, R182, R8 ;  /* 0x000000b6d008723c */ /* 0x040fe20000001808 */
[----:B------:R-:W1:Y:S07]  /*67e0*/  LDSM.16.M88.4 R180, [R0+0x13900] ;  /* 0x0139000000b4783b */ /* 0x000e6e0000000200 */
[C---:B------:R-:W-:Y:S08]  /*67f0*/  HMMA.16816.F32 R12, R208.reuse, R176, R12 ;  /* 0x000000b0d00c723c */ /* 0x040ff0000000180c */
[C---:B------:R-:W-:Y:S01]  /*6800*/  HMMA.16816.F32 R16, R208.reuse, R178, R16 ;  /* 0x000000b2d010723c */ /* 0x040fe20000001810 */
[----:B------:R-:W1:Y:S07]  /*6810*/  LDSM.16.M88.4 R176, [R250+0x2000] ;  /* 0x00200000fab0783b */ /* 0x000e6e0000000200 */
[C---:B------:R-:W-:Y:S08]  /*6820*/  HMMA.16816.F32 R20, R208.reuse, R184, R20 ;  /* 0x000000b8d014723c */ /* 0x040ff00000001814 */
[C---:B------:R-:W-:Y:S01]  /*6830*/  HMMA.16816.F32 R24, R208.reuse, R186, R24 ;  /* 0x000000bad018723c */ /* 0x040fe20000001818 */
[----:B------:R-:W1:Y:S07]  /*6840*/  LDSM.16.M88.4 R184, [R250+0x2800] ;  /* 0x00280000fab8783b */ /* 0x000e6e0000000200 */
[C---:B-1----:R-:W-:Y:S08]  /*6850*/  HMMA.16816.F32 R28, R208.reuse, R180, R28 ;  /* 0x000000b4d01c723c */ /* 0x042ff0000000181c */
[----:B------:R-:W-:Y:S01]  /*6860*/  HMMA.16816.F32 R32, R208, R182, R32 ;  /* 0x000000b6d020723c */ /* 0x000fe20000001820 */
        /* <DEDUP_REMOVED lines=8> */
[C---:B------:R-:W-:Y:S01]  /*68f0*/  HMMA.16816.F32 R24, R212.reuse, R182, R24 ;  /* 0x000000b6d418723c */ /* 0x040fe20000001818 */
[----:B------:R-:W1:Y:S07]  /*6900*/  LDSM.16.M88.4 R180, [R135+0x14900] ;  /* 0x0149000087b4783b */ /* 0x000e6e0000000200 */
[C---:B------:R-:W-:Y:S08]  /*6910*/  HMMA.16816.F32 R28, R212.reuse, R176, R28 ;  /* 0x000000b0d41c723c */ /* 0x040ff0000000181c */
[----:B------:R-:W-:Y:S01]  /*6920*/  HMMA.16816.F32 R32, R212, R178, R32 ;  /* 0x000000b2d420723c */ /* 0x000fe20000001820 */
[----:B------:R-:W1:Y:S07]  /*6930*/  LDSM.16.M88.4 R176, [R135+0x15100] ;  /* 0x0151000087b0783b */ /* 0x000e6e0000000200 */
[C---:B------:R-:W-:Y:S08]  /*6940*/  HMMA.16816.F32 R4, R216.reuse, R184, R4 ;  /* 0x000000b8d804723c */ /* 0x040ff00000001804 */
[C---:B------:R-:W-:Y:S01]  /*6950*/  HMMA.16816.F32 R8, R216.reuse, R186, R8 ;  /* 0x000000bad808723c */ /* 0x040fe20000001808 */
[----:B------:R-:W1:Y:S07]  /*6960*/  LDSM.16.M88.4 R184, [R135+0x15900] ;  /* 0x0159000087b8783b */ /* 0x000e6e0000000200 */
[C---:B-1----:R-:W-:Y:S08]  /*6970*/  HMMA.16816.F32 R12, R216.reuse, R180, R12 ;  /* 0x000000b4d80c723c */ /* 0x042ff0000000180c */
[C---:B------:R-:W-:Y:S08]  /*6980*/  HMMA.16816.F32 R16, R216.reuse, R182, R16 ;  /* 0x000000b6d810723c */ /* 0x040ff00000001810 */
[C---:B------:R-:W-:Y:S08]  /*6990*/  HMMA.16816.F32 R20, R216.reuse, R176, R20 ;  /* 0x000000b0d814723c */ /* 0x040ff00000001814 */
[C---:B------:R-:W-:Y:S08]  /*69a0*/  HMMA.16816.F32 R24, R216.reuse, R178, R24 ;  /* 0x000000b2d818723c */ /* 0x040ff00000001818 */
[C---:B------:R-:W-:Y:S08]  /*69b0*/  HMMA.16816.F32 R28, R216.reuse, R184, R28 ;  /* 0x000000b8d81c723c */ /* 0x040ff0000000181c */
[----:B------:R-:W-:Y:S01]  /*69c0*/  HMMA.16816.F32 R32, R216, R186, R32 ;  /* 0x000000bad820723c */ /* 0x000fe20000001820 */
[----:B----4-:R1:W-:Y:S05]  /*69d0*/  LDSM.16.M88.4 R176, [R188] ;  /* 0x00000000bcb0783b */ /* 0x0103ea0000000200 */
[----:B--2---:R2:W4:Y:S05]  /*69e0*/  LDSM.16.M88.4 R180, [R189] ;  /* 0x00000000bdb4783b */ /* 0x00452a0000000200 */
[----:B-1----:R-:W5:Y:S05]  /*69f0*/  LDL R188, [R1+0x10] ;  /* 0x0000100001bc7983 */ /* 0x002f6a0000100800 */
[----:B---3--:R1:W3:Y:S05]  /*6a00*/  LDSM.16.M88.4 R184, [R3] ;  /* 0x0000000003b8783b */ /* 0x0082ea0000000200 */
[----:B--2---:R-:W2:Y:S01]  /*6a10*/  LDL R189, [R1+0x14] ;  /* 0x0000140001bd7983 */ /* 0x004ea20000100800 */
[C---:B----4-:R-:W-:Y:S04]  /*6a20*/  HMMA.16816.F32 R4, R220.reuse, R180, R4 ;  /* 0x000000b4dc04723c */ /* 0x050fe80000001804 */
[----:B-1----:R-:W4:Y:S04]  /*6a30*/  LDL R3, [R1+0xc] ;  /* 0x00000c0001037983 */ /* 0x002f280000100800 */
[C---:B------:R-:W-:Y:S01]  /*6a40*/  HMMA.16816.F32 R8, R220.reuse, R182, R8 ;  /* 0x000000b6dc08723c */ /* 0x040fe20000001808 */
[----:B------:R1:W1:Y:S07]  /*6a50*/  LDSM.16.M88.4 R180, [R2] ;  /* 0x0000000002b4783b */ /* 0x00026e0000000200 */
[C---:B------:R-:W-:Y:S08]  /*6a60*/  HMMA.16816.F32 R12, R220.reuse, R176, R12 ;  /* 0x000000b0dc0c723c */ /* 0x040ff0000000180c */
[C---:B------:R-:W-:Y:S01]  /*6a70*/  HMMA.16816.F32 R16, R220.reuse, R178, R16 ;  /* 0x000000b2dc10723c */ /* 0x040fe20000001810 */
[----:B------:R-:W1:Y:S07]  /*6a80*/  LDSM.16.M88.4 R176, [R0+0x14100] ;  /* 0x0141000000b0783b */ /* 0x000e6e0000000200 */
[C---:B---3--:R-:W-:Y:S01]  /*6a90*/  HMMA.16816.F32 R20, R220.reuse, R184, R20 ;  /* 0x000000b8dc14723c */ /* 0x048fe20000001814 */
[----:B-1----:R-:W3:Y:S07]  /*6aa0*/  LDL R2, [R1+0x8] ;  /* 0x0000080001027983 */ /* 0x002eee0000100800 */
        /* <DEDUP_REMOVED lines=33> */
[C---:B------:R-:W-:Y:S08]  /*6cc0*/  HMMA.16816.F32 R16, R232.reuse, R178, R16 ;  /* 0x000000b2e810723c */ /* 0x040ff00000001810 */
[C---:B-1----:R-:W-:Y:S08]  /*6cd0*/  HMMA.16816.F32 R20, R232.reuse, R184, R20 ;  /* 0x000000b8e814723c */ /* 0x042ff00000001814 */
[C---:B------:R-:W-:Y:S08]  /*6ce0*/  HMMA.16816.F32 R24, R232.reuse, R186, R24 ;  /* 0x000000bae818723c */ /* 0x040ff00000001818 */
[C---:B------:R-:W-:Y:S08]  /*6cf0*/  HMMA.16816.F32 R28, R232.reuse, R180, R28 ;  /* 0x000000b4e81c723c */ /* 0x040ff0000000181c */
[----:B------:R-:W-:Y:S01]  /*6d00*/  HMMA.16816.F32 R32, R232, R182, R32 ;  /* 0x000000b6e820723c */ /* 0x000fe20000001820 */
[----:B-----5:R-:W-:Y:S05]  /*6d10*/  LDSM.16.M88.4 R184, [R188] ;  /* 0x00000000bcb8783b */ /* 0x020fea0000000200 */
[----:B--2---:R-:W1:Y:S05]  /*6d20*/  LDSM.16.M88.4 R176, [R189] ;  /* 0x00000000bdb0783b */ /* 0x004e6a0000000200 */
[----:B----4-:R-:W2:Y:S01]  /*6d30*/  LDSM.16.M88.4 R180, [R3] ;  /* 0x0000000003b4783b */ /* 0x010ea20000000200 */
[C---:B-1----:R-:W-:Y:S08]  /*6d40*/  HMMA.16816.F32 R4, R236.reuse, R176, R4 ;  /* 0x000000b0ec04723c */ /* 0x042ff00000001804 */
[C---:B------:R-:W-:Y:S01]  /*6d50*/  HMMA.16816.F32 R8, R236.reuse, R178, R8 ;  /* 0x000000b2ec08723c */ /* 0x040fe20000001808 */
[----:B---3--:R-:W1:Y:S07]  /*6d60*/  LDSM.16.M88.4 R176, [R2] ;  /* 0x0000000002b0783b */ /* 0x008e6e0000000200 */
[C---:B------:R-:W-:Y:S08]  /*6d70*/  HMMA.16816.F32 R12, R236.reuse, R184, R12 ;  /* 0x000000b8ec0c723c */ /* 0x040ff0000000180c */
[C---:B------:R-:W-:Y:S01]  /*6d80*/  HMMA.16816.F32 R16, R236.reuse, R186, R16 ;  /* 0x000000baec10723c */ /* 0x040fe20000001810 */
[----:B------:R-:W3:Y:S07]  /*6d90*/  LDSM.16.M88.4 R184, [R0+0x16100] ;  /* 0x0161000000b8783b */ /* 0x000eee0000000200 */
[C---:B--2---:R-:W-:Y:S08]  /*6da0*/  HMMA.16816.F32 R20, R236.reuse, R180, R20 ;  /* 0x000000b4ec14723c */ /* 0x044ff00000001814 */
[C---:B------:R-:W-:Y:S01]  /*6db0*/  HMMA.16816.F32 R24, R236.reuse, R182, R24 ;  /* 0x000000b6ec18723c */ /* 0x040fe20000001818 */
[----:B------:R-:W2:Y:S07]  /*6dc0*/  LDSM.16.M88.4 R180, [R0+0x16900] ;  /* 0x0169000000b4783b */ /* 0x000eae0000000200 */
[C---:B-1----:R-:W-:Y:S08]  /*6dd0*/  HMMA.16816.F32 R28, R236.reuse, R176, R28 ;  /* 0x000000b0ec1c723c */ /* 0x042ff0000000181c */
[----:B------:R-:W-:Y:S01]  /*6de0*/  HMMA.16816.F32 R32, R236, R178, R32 ;  /* 0x000000b2ec20723c */ /* 0x000fe20000001820 */
[----:B------:R-:W1:Y:S07]  /*6df0*/  LDSM.16.M88.4 R176, [R0+0x17100] ;  /* 0x0171000000b0783b */ /* 0x000e6e0000000200 */
[C---:B---3--:R-:W-:Y:S08]  /*6e00*/  HMMA.16816.F32 R4, R240.reuse, R184, R4 ;  /* 0x000000b8f004723c */ /* 0x048ff00000001804 */
[C---:B------:R-:W-:Y:S01]  /*6e10*/  HMMA.16816.F32 R8, R240.reuse, R186, R8 ;  /* 0x000000baf008723c */ /* 0x040fe20000001808 */
[----:B------:R-:W3:Y:S07]  /*6e20*/  LDSM.16.M88.4 R184, [R0+0x17900] ;  /* 0x0179000000b8783b */ /* 0x000eee0000000200 */
[C---:B--2---:R-:W-:Y:S08]  /*6e30*/  HMMA.16816.F32 R12, R240.reuse, R180, R12 ;  /* 0x000000b4f00c723c */ /* 0x044ff0000000180c */
[C---:B------:R-:W-:Y:S01]  /*6e40*/  HMMA.16816.F32 R16, R240.reuse, R182, R16 ;  /* 0x000000b6f010723c */ /* 0x040fe20000001810 */
[----:B------:R-:W2:Y:S07]  /*6e50*/  LDSM.16.M88.4 R180, [R250+0x6000] ;  /* 0x00600000fab4783b */ /* 0x000eae0000000200 */
[C---:B-1----:R-:W-:Y:S08]  /*6e60*/  HMMA.16816.F32 R20, R240.reuse, R176, R20 ;  /* 0x000000b0f014723c */ /* 0x042ff00000001814 */
[C---:B------:R-:W-:Y:S01]  /*6e70*/  HMMA.16816.F32 R24, R240.reuse, R178, R24 ;  /* 0x000000b2f018723c */ /* 0x040fe20000001818 */
[----:B------:R-:W1:Y:S07]  /*6e80*/  LDSM.16.M88.4 R176, [R250+0x6800] ;  /* 0x00680000fab0783b */ /* 0x000e6e0000000200 */
[C---:B---3--:R-:W-:Y:S08]  /*6e90*/  HMMA.16816.F32 R28, R240.reuse, R184, R28 ;  /* 0x000000b8f01c723c */ /* 0x048ff0000000181c */
[----:B------:R-:W-:Y:S08]  /*6ea0*/  HMMA.16816.F32 R32, R240, R186, R32 ;  /* 0x000000baf020723c */ /* 0x000ff00000001820 */
[C---:B--2---:R-:W-:Y:S08]  /*6eb0*/  HMMA.16816.F32 R4, R244.reuse, R180, R4 ;  /* 0x000000b4f404723c */ /* 0x044ff00000001804 */
[C---:B------:R-:W-:Y:S08]  /*6ec0*/  HMMA.16816.F32 R8, R244.reuse, R182, R8 ;  /* 0x000000b6f408723c */ /* 0x040ff00000001808 */
[C---:B-1----:R-:W-:Y:S08]  /*6ed0*/  HMMA.16816.F32 R12, R244.reuse, R176, R12 ;  /* 0x000000b0f40c723c */ /* 0x042ff0000000180c */
[----:B------:R-:W-:Y:S01]  /*6ee0*/  FMUL.FTZ R6, R6, c[0x0][0x320] ;  /* 0x0000c80006067a20 */ /* 0x000fe20000410000 */
[C---:B------:R-:W-:Y:S03]  /*6ef0*/  HMMA.16816.F32 R16, R244.reuse, R178, R16 ;  /* 0x000000b2f410723c */ /* 0x040fe60000001810 */
[----:B------:R-:W1:Y:S01]  /*6f00*/  MUFU.TANH R2, R6 ;  /* 0x0000000600027308 */ /* 0x000e620000002400 */
[----:B------:R-:W-:Y:S02]  /*6f10*/  FMUL.FTZ R7, R7, c[0x0][0x320] ;  /* 0x0000c80007077a20 */ /* 0x000fe40000410000 */
[----:B------:R-:W-:Y:S02]  /*6f20*/  FMUL.FTZ R4, R4, c[0x0][0x320] ;  /* 0x0000c80004047a20 */ /* 0x000fe40000410000 */
[----:B------:R-:W-:Y:S04]  /*6f30*/  FMUL.FTZ R5, R5, c[0x0][0x320] ;  /* 0x0000c80005057a20 */ /* 0x000fe80000410000 */
[----:B------:R-:W-:Y:S01]  /*6f40*/  FMUL.FTZ R8, R8, c[0x0][0x320] ;  /* 0x0000c80008087a20 */ /* 0x000fe20000410000 */
[----:B------:R-:W2:Y:S01]  /*6f50*/  MUFU.TANH R0, R7 ;  /* 0x0000000700007308 */ /* 0x000ea20000002400 */
[----:B------:R-:W-:Y:S02]  /*6f60*/  FMUL.FTZ R9, R9, c[0x0][0x320] ;  /* 0x0000c80009097a20 */ /* 0x000fe40000410000 */
[----:B------:R-:W-:Y:S02]  /*6f70*/  FMUL.FTZ R10, R10, c[0x0][0x320] ;  /* 0x0000c8000a0a7a20 */ /* 0x000fe40000410000 */
[----:B------:R-:W-:Y:S02]  /*6f80*/  FMUL.FTZ R11, R11, c[0x0][0x320] ;  /* 0x0000c8000b0b7a20 */ /* 0x000fe40000410000 */
[----:B------:R-:W-:Y:S02]  /*6f90*/  FMUL.FTZ R13, R13, c[0x0][0x320] ;  /* 0x0000c8000d0d7a20 */ /* 0x000fe40000410000 */
[----:B------:R-:W-:Y:S01]  /*6fa0*/  FMUL.FTZ R14, R14, c[0x0][0x320] ;  /* 0x0000c8000e0e7a20 */ /* 0x000fe20000410000 */
[----:B------:R-:W-:Y:S01]  /*6fb0*/  MUFU.TANH R184, R4 ;  /* 0x0000000400b87308 */ /* 0x000fe20000002400 */
[----:B------:R-:W-:Y:S02]  /*6fc0*/  FMUL.FTZ R15, R15, c[0x0][0x320] ;  /* 0x0000c8000f0f7a20 */ /* 0x000fe40000410000 */
[----:B------:R-:W-:Y:S01]  /*6fd0*/  FMUL.FTZ R16, R16, c[0x0][0x320] ;  /* 0x0000c80010107a20 */ /* 0x000fe20000410000 */
[----:B-1----:R-:W-:Y:S01]  /*6fe0*/  STL [R1+0x48], R2 ;  /* 0x0000480201007387 */ /* 0x002fe20000100800 */
[----:B------:R-:W-:Y:S02]  /*6ff0*/  FMUL.FTZ R17, R17, c[0x0][0x320] ;  /* 0x0000c80011117a20 */ /* 0x000fe40000410000 */
[----:B------:R-:W-:Y:S02]  /*7000*/  FMUL.FTZ R18, R18, c[0x0][0x320] ;  /* 0x0000c80012127a20 */ /* 0x000fe40000410000 */
[----:B------:R-:W-:Y:S01]  /*7010*/  FMUL.FTZ R19, R19, c[0x0][0x320] ;  /* 0x0000c80013137a20 */ /* 0x000fe20000410000 */
[----:B------:R1:W-:Y:S01]  /*7020*/  MUFU.TANH R186, R5 ;  /* 0x0000000500ba7308 */ /* 0x0003e20000002400 */
[----:B------:R-:W-:Y:S01]  /*7030*/  FMUL.FTZ R12, R12, c[0x0][0x320] ;  /* 0x0000c8000c0c7a20 */ /* 0x000fe20000410000 */
[----:B--2---:R2:W-:Y:S08]  /*7040*/  STL [R1+0x50], R0 ;  /* 0x0000500001007387 */ /* 0x0045f00000100800 */
[----:B------:R-:W-:Y:S10]  /*7050*/  MUFU.TANH R185, R8 ;  /* 0x0000000800b97308 */ /* 0x000ff40000002400 */
[----:B------:R-:W-:Y:S01]  /*7060*/  MUFU.TANH R183, R9 ;  /* 0x0000000900b77308 */ /* 0x000fe20000002400 */
[----:B-1----:R-:W1:Y:S09]  /*7070*/  LDSM.16.M88.4 R4, [R250+0x7000] ;  /* 0x00700000fa04783b */ /* 0x002e720000000200 */
[----:B--2---:R-:W2:Y:S10]  /*7080*/  MUFU.TANH R0, R10 ;  /* 0x0000000a00007308 */ /* 0x004eb40000002400 */
[----:B------:R3:W4:Y:S10]  /*7090*/  MUFU.TANH R191, R11 ;  /* 0x0000000b00bf7308 */ /* 0x0007340000002400 */
[----:B------:R-:W4:Y:S01]  /*70a0*/  MUFU.TANH R181, R13 ;  /* 0x0000000d00b57308 */ /* 0x000f220000002400 */
[----:B--2---:R-:W-:Y:S09]  /*70b0*/  STL [R1+0x4c], R0 ;  /* 0x00004c0001007387 */ /* 0x004ff20000100800 */
[----:B------:R-:W2:Y:S01]  /*70c0*/  MUFU.TANH R190, R14 ;  /* 0x0000000e00be7308 */ /* 0x000ea20000002400 */
[----:B---3--:R-:W3:Y:S01]  /*70d0*/  LDSM.16.M88.4 R8, [R250+0x7800] ;  /* 0x00780000fa08783b */ /* 0x008ee20000000200 */
[----:B------:R-:W-:Y:S08]  /*70e0*/  DEPBAR.LE SB0, 0x0 ;  /* 0x000080000000791a */ /* 0x000ff00000000000 */
[----:B------:R-:W2:Y:S01]  /*70f0*/  MUFU.TANH R189, R15 ;  /* 0x0000000f00bd7308 */ /* 0x000ea20000002400 */
[----:B------:R-:W-:Y:S01]  /*7100*/  BAR.SYNC.DEFER_BLOCKING 0x0 ;  /* 0x0000000000007b1d */ /* 0x000fe20000010000 */
[C---:B-1----:R-:W-:Y:S08]  /*7110*/  HMMA.16816.F32 R20, R244.reuse, R4, R20 ;  /* 0x00000004f414723c */ /* 0x042ff00000001814 */
[----:B------:R-:W1:Y:S01]  /*7120*/  MUFU.TANH R178, R16 ;  /* 0x0000001000b27308 */ /* 0x000e620000002400 */
[C---:B------:R-:W-:Y:S09]  /*7130*/  HMMA.16816.F32 R24, R244.reuse, R6, R24 ;  /* 0x00000006f418723c */ /* 0x040ff20000001818 */
[----:B------:R5:W1:Y:S06]  /*7140*/  MUFU.TANH R177, R17 ;  /* 0x0000001100b17308 */ /* 0x000a6c0000002400 */
[----:B------:R-:W-:Y:S02]  /*7150*/  FMUL.FTZ R20, R20, c[0x0][0x320] ;  /* 0x0000c80014147a20 */ /* 0x000fe40000410000 */
[----:B------:R-:W-:Y:S02]  /*7160*/  FMUL.FTZ R22, R22, c[0x0][0x320] ;  /* 0x0000c80016167a20 */ /* 0x000fe40000410000 */
[----:B------:R1:W1:Y:S01]  /*7170*/  MUFU.TANH R188, R18 ;  /* 0x0000001200bc7308 */ /* 0x0002620000002400 */
[----:B------:R-:W-:Y:S02]  /*7180*/  FMUL.FTZ R23, R23, c[0x0][0x320] ;  /* 0x0000c80017177a20 */ /* 0x000fe40000410000 */
[----:B------:R-:W-:Y:S01]  /*7190*/  FMUL.FTZ R21, R21, c[0x0][0x320] ;  /* 0x0000c80015157a20 */ /* 0x000fe20000410000 */
[C---:B---3--:R-:W-:Y:S06]  /*71a0*/  HMMA.16816.F32 R28, R244.reuse, R8, R28 ;  /* 0x00000008f41c723c */ /* 0x048fec000000181c */
[----:B------:R3:W2:Y:S02]  /*71b0*/  MUFU.TANH R187, R19 ;  /* 0x0000001300bb7308 */ /* 0x0006a40000002400 */
[----:B------:R-:W-:Y:S04]  /*71c0*/  HMMA.16816.F32 R32, R244, R10, R32 ;  /* 0x0000000af420723c */ /* 0x000fe80000001820 */
[----:B-----5:R-:W-:Y:S04]  /*71d0*/  FMUL.FTZ R17, R25, c[0x0][0x320] ;  /* 0x0000c80019117a20 */ /* 0x020fe80000410000 */
[----:B------:R5:W2:Y:S08]  /*71e0*/  MUFU.TANH R176, R20 ;  /* 0x0000001400b07308 */ /* 0x000ab00000002400 */
[----:B------:R-:W-:Y:S02]  /*71f0*/  FMUL.FTZ R16, R28, c[0x0][0x320] ;  /* 0x0000c8001c107a20 */ /* 0x000fe40000410000 */
[----:B------:R2:W2:Y:S01]  /*7200*/  MUFU.TANH R180, R22 ;  /* 0x0000001600b47308 */ /* 0x0004a20000002400 */
[----:B------:R-:W-:Y:S02]  /*7210*/  FMUL.FTZ R15, R29, c[0x0][0x320] ;  /* 0x0000c8001d0f7a20 */ /* 0x000fe40000410000 */
[----:B-1----:R-:W-:Y:S02]  /*7220*/  FMUL.FTZ R18, R31, c[0x0][0x320] ;  /* 0x0000c8001f127a20 */ /* 0x002fe40000410000 */
[----:B---3--:R-:W-:Y:S02]  /*7230*/  FMUL.FTZ R19, R24, c[0x0][0x320] ;  /* 0x0000c80018137a20 */ /* 0x008fe40000410000 */
[----:B------:R-:W-:Y:S02]  /*7240*/  FMUL.FTZ R14, R32, c[0x0][0x320] ;  /* 0x0000c800200e7a20 */ /* 0x000fe40000410000 */
[----:B------:R-:W-:Y:S01]  /*7250*/  FMUL.FTZ R13, R33, c[0x0][0x320] ;  /* 0x0000c800210d7a20 */ /* 0x000fe20000410000 */
[----:B------:R1:W3:Y:S01]  /*7260*/  MUFU.TANH R179, R23 ;  /* 0x0000001700b37308 */ /* 0x0002e20000002400 */
[----:B------:R-:W-:Y:S02]  /*7270*/  FMUL.FTZ R4, R34, c[0x0][0x320] ;  /* 0x0000c80022047a20 */ /* 0x000fe40000410000 */
[----:B------:R-:W-:Y:S02]  /*7280*/  FMUL.FTZ R0, R35, c[0x0][0x320] ;  /* 0x0000c80023007a20 */ /* 0x000fe40000410000 */
[----:B-----5:R-:W-:Y:S05]  /*7290*/  FMUL.FTZ R20, R30, c[0x0][0x320] ;  /* 0x0000c8001e147a20 */ /* 0x020fea0000410000 */
[----:B------:R3:W3:Y:S01]  /*72a0*/  MUFU.TANH R182, R12 ;  /* 0x0000000c00b67308 */ /* 0x0006e20000002400 */
[----:B--2---:R-:W-:Y:S09]  /*72b0*/  FMUL.FTZ R22, R27, c[0x0][0x320] ;  /* 0x0000c8001b167a20 */ /* 0x004ff20000410000 */
[----:B------:R-:W2:Y:S01]  /*72c0*/  MUFU.TANH R21, R21 ;  /* 0x0000001500157308 */ /* 0x000ea20000002400 */
[----:B-1----:R-:W-:Y:S09]  /*72d0*/  FMUL.FTZ R23, R26, c[0x0][0x320] ;  /* 0x0000c8001a177a20 */ /* 0x002ff20000410000 */
[----:B------:R-:W1:Y:S10]  /*72e0*/  MUFU.TANH R19, R19 ;  /* 0x0000001300137308 */ /* 0x000e740000002400 */
        /* <DEDUP_REMOVED lines=10> */
[----:B------:R1:W1:Y:S02]  /*7390*/  MUFU.TANH R3, R0 ;  /* 0x0000000000037308 */ /* 0x0002640000002400 */
[----:B-1234-:R-:W-:-:S05]  /*73a0*/  @P0 BRA `(.L_x_5) ;  /* 0xffffe5d000000947 */ /* 0x01efca000383ffff */
.L_x_4:
[----:B----4-:R-:W2:Y:S01]  /*73b0*/  LDL.LU R9, [R1+0x64] ;  /* 0x0000640001097983 */ /* 0x010ea20000300800 */
[----:B------:R-:W-:Y:S01]  /*73c0*/  FMNMX.FTZ R132, R184, R133, !PT ;  /* 0x00000085b8847209 */ /* 0x000fe20007810000 */
[----:B------:R-:W-:Y:S01]  /*73d0*/  UIADD3 UR4, UR8, -0x1, URZ ;  /* 0xffffffff08047890 */ /* 0x000fe2000fffe03f */
[----:B------:R-:W-:Y:S01]  /*73e0*/  ISETP.LT.AND P0, PT, RZ, UR8, PT ;  /* 0x00000008ff007c0c */ /* 0x000fe2000bf01270 */
[----:B------:R-:W3:Y:S01]  /*73f0*/  LDL.LU R8, [R1+0x48] ;  /* 0x0000480001087983 */ /* 0x000ee20000300800 */
[----:B------:R-:W-:Y:S03]  /*7400*/  FMNMX.FTZ R132, R186, R132, !PT ;  /* 0x00000084ba847209 */ /* 0x000fe60007810000 */
[----:B------:R-:W4:Y:S01]  /*7410*/  LDL.LU R12, [R1+0x50] ;  /* 0x00005000010c7983 */ /* 0x000f220000300800 */
[----:B------:R-:W-:Y:S01]  /*7420*/  FMNMX.FTZ R132, R185, R132, !PT ;  /* 0x00000084b9847209 */ /* 0x000fe20007810000 */
[----:B------:R-:W-:Y:S02]  /*7430*/  UMOV UR8, UR4 ;  /* 0x0000000400087c82 */ /* 0x000fe40008000000 */
[----:B------:R-:W5:Y:S01]  /*7440*/  LDL.LU R10, [R1+0x4c] ;  /* 0x00004c00010a7983 */ /* 0x000f620000300800 */
[----:B------:R-:W-:Y:S03]  /*7450*/  FMNMX.FTZ R132, R183, R132, !PT ;  /* 0x00000084b7847209 */ /* 0x000fe60007810000 */
[----:B------:R-:W0:Y:S01]  /*7460*/  LDGDEPBAR ;  /* 0x00000000000079af */ /* 0x000e220000000000 */
[----:B------:R-:W-:Y:S04]  /*7470*/  FMNMX.FTZ R132, R182, R132, !PT ;  /* 0x00000084b6847209 */ /* 0x000fe80007810000 */
        /* <DEDUP_REMOVED lines=10> */
[----:B------:R-:W-:Y:S05]  /*7520*/  FMNMX.FTZ R132, R13, R132, !PT ;  /* 0x000000840d847209 */ /* 0x000fea0007810000 */
[----:B------:R-:W1:Y:S02]  /*7530*/  SHFL.BFLY PT, R0, R132, 0x2, 0x1f ;  /* 0x0c401f0084007f89 */ /* 0x000e6400000e0000 */
[----:B-1----:R-:W-:Y:S06]  /*7540*/  FMNMX.FTZ R132, R132, R0, !PT ;  /* 0x0000000084847209 */ /* 0x002fec0007810000 */
[----:B------:R-:W1:Y:S02]  /*7550*/  SHFL.BFLY PT, R0, R132, 0x1, 0x1f ;  /* 0x0c201f0084007f89 */ /* 0x000e6400000e0000 */
[----:B-1----:R-:W-:Y:S05]  /*7560*/  FMNMX.FTZ R132, R132, R0, !PT ;  /* 0x0000000084847209 */ /* 0x002fea0007810000 */
[C---:B------:R-:W-:Y:S02]  /*7570*/  FADD.FTZ R0, -R132.reuse, R133 ;  /* 0x0000008584007221 */ /* 0x040fe40000010100 */
[----:B------:R-:W-:Y:S02]  /*7580*/  FMUL.FTZ R2, R132, c[0x0][0x2d0] ;  /* 0x0000b40084027a20 */ /* 0x000fe40000410000 */
[----:B------:R-:W-:Y:S02]  /*7590*/  FMUL.FTZ R0, R0, c[0x0][0x2d0] ;  /* 0x0000b40000007a20 */ /* 0x000fe40000410000 */
[--C-:B------:R-:W-:Y:S02]  /*75a0*/  FFMA.FTZ R184, R184, c[0x0][0x2d0], -R2.reuse ;  /* 0x0000b400b8b87a23 */ /* 0x100fe40000010802 */
[--C-:B------:R-:W-:Y:S01]  /*75b0*/  FFMA.FTZ R26, R176, c[0x0][0x2d0], -R2.reuse ;  /* 0x0000b400b01a7a23 */ /* 0x100fe20000010802 */
[----:B------:R-:W1:Y:S01]  /*75c0*/  MUFU.EX2 R6, R0 ;  /* 0x0000000000067308 */ /* 0x000e620000000800 */
[--C-:B------:R-:W-:Y:S02]  /*75d0*/  FFMA.FTZ R5, R186, c[0x0][0x2d0], -R2.reuse ;  /* 0x0000b400ba057a23 */ /* 0x100fe40000010802 */
[--C-:B------:R-:W-:Y:S02]  /*75e0*/  FFMA.FTZ R7, R185, c[0x0][0x2d0], -R2.reuse ;  /* 0x0000b400b9077a23 */ /* 0x100fe40000010802 */
[--C-:B------:R-:W-:Y:S02]  /*75f0*/  FFMA.FTZ R183, R183, c[0x0][0x2d0], -R2.reuse ;  /* 0x0000b400b7b77a23 */ /* 0x100fe40000010802 */
[--C-:B------:R-:W-:Y:S02]  /*7600*/  FFMA.FTZ R186, R182, c[0x0][0x2d0], -R2.reuse ;  /* 0x0000b400b6ba7a23 */ /* 0x100fe40000010802 */
[--C-:B------:R-:W-:Y:S01]  /*7610*/  FFMA.FTZ R182, R178, c[0x0][0x2d0], -R2.reuse ;  /* 0x0000b400b2b67a23 */ /* 0x100fe20000010802 */
[----:B------:R-:W2:Y:S01]  /*7620*/  MUFU.EX2 R176, R184 ;  /* 0x000000b800b07308 */ /* 0x000ea20000000800 */
        /* <DEDUP_REMOVED lines=9> */
[----:B------:R-:W-:Y:S02]  /*76c0*/  FFMA.FTZ R11, R19, c[0x0][0x2d0], -R2 ;  /* 0x0000b400130b7a23 */ /* 0x000fe40000010802 */
[C---:B-1----:R-:W-:Y:S01]  /*76d0*/  FMUL.FTZ R32, R6.reuse, R136 ;  /* 0x0000008806207220 */ /* 0x042fe20000410000 */
[----:B------:R-:W1:Y:S01]  /*76e0*/  MUFU.EX2 R7, R7 ;  /* 0x0000000700077308 */ /* 0x000e620000000800 */
[C---:B------:R-:W-:Y:S02]  /*76f0*/  FMUL.FTZ R33, R6.reuse, R137 ;  /* 0x0000008906217220 */ /* 0x040fe40000410000 */
[C---:B------:R-:W-:Y:S01]  /*7700*/  FMUL.FTZ R13, R6.reuse, R157 ;  /* 0x0000009d060d7220 */ /* 0x040fe20000410000 */
[----:B------:R-:W-:Y:S01]  /*7710*/  MOV R157, R28 ;  /* 0x0000001c009d7202 */ /* 0x000fe20000000f00 */
[C---:B------:R-:W-:Y:S02]  /*7720*/  FMUL.FTZ R28, R6.reuse, R140 ;  /* 0x0000008c061c7220 */ /* 0x040fe40000410000 */
[C---:B------:R-:W-:Y:S02]  /*7730*/  FMUL.FTZ R16, R6.reuse, R152 ;  /* 0x0000009806107220 */ /* 0x040fe40000410000 */
[C---:B------:R-:W-:Y:S01]  /*7740*/  FMUL.FTZ R17, R6.reuse, R153 ;  /* 0x0000009906117220 */ /* 0x040fe20000410000 */
[----:B------:R-:W1:Y:S01]  /*7750*/  MUFU.EX2 R178, R183 ;  /* 0x000000b700b27308 */ /* 0x000e620000000800 */
[----:B------:R-:W-:Y:S01]  /*7760*/  MOV R153, R29 ;  /* 0x0000001d00997202 */ /* 0x000fe20000000f00 */
[C---:B------:R-:W-:Y:S02]  /*7770*/  FMUL.FTZ R29, R6.reuse, R141 ;  /* 0x0000008d061d7220 */ /* 0x040fe40000410000 */
[C---:B------:R-:W-:Y:S01]  /*7780*/  FMUL.FTZ R21, R6.reuse, R149 ;  /* 0x0000009506157220 */ /* 0x040fe20000410000 */
[----:B------:R-:W-:Y:S01]  /*7790*/  MOV R149, R31 ;  /* 0x0000001f00957202 */ /* 0x000fe20000000f00 */
[C---:B------:R-:W-:Y:S02]  /*77a0*/  FMUL.FTZ R36, R6.reuse, R36 ;  /* 0x0000002406247220 */ /* 0x040fe40000410000 */
        /* <DEDUP_REMOVED lines=47> */
[----:B--2---:R-:W-:Y:S01]  /*7aa0*/  FFMA.FTZ R0, R6, R9, R176 ;  /* 0x0000000906007223 */ /* 0x004fe200000100b0 */
[C---:B------:R-:W-:Y:S01]  /*7ab0*/  F2FP.PACK_AB R176, R5.reuse, R176 ;  /* 0x000000b005b0723e */ /* 0x040fe200000000ff */
[----:B------:R-:W2:Y:S02]  /*7ac0*/  LDL.LU R9, [R1+0x84] ;  /* 0x0000840001097983 */ /* 0x000ea40000300800 */
[----:B------:R-:W-:Y:S04]  /*7ad0*/  FADD.FTZ R0, R5, R0 ;  /* 0x0000000005007221 */ /* 0x000fe80000010000 */
[----:B-1----:R-:W-:Y:S04]  /*7ae0*/  FADD.FTZ R0, R7, R0 ;  /* 0x0000000007007221 */ /* 0x002fe80000010000 */
[----:B------:R-:W-:Y:S01]  /*7af0*/  FADD.FTZ R183, R178, R0 ;  /* 0x00000000b2b77221 */ /* 0x000fe20000010000 */
[----:B---3--:R-:W-:Y:S02]  /*7b00*/  FMNMX.FTZ R0, R8, R134, !PT ;  /* 0x0000008608007209 */ /* 0x008fe40007810000 */
[----:B------:R-:W-:Y:S02]  /*7b10*/  F2FP.PACK_AB R178, R178, R7 ;  /* 0x00000007b2b2723e */ /* 0x000fe400000000ff */
[----:B----4-:R-:W-:Y:S04]  /*7b20*/  FMNMX.FTZ R0, R12, R0, !PT ;  /* 0x000000000c007209 */ /* 0x010fe80007810000 */
[----:B-----5:R-:W-:Y:S04]  /*7b30*/  FMNMX.FTZ R0, R10, R0, !PT ;  /* 0x000000000a007209 */ /* 0x020fe80007810000 */
        /* <DEDUP_REMOVED lines=18> */
[----:B------:R-:W-:Y:S01]  /*7c60*/  FMUL.FTZ R5, R2, c[0x0][0x2d0] ;  /* 0x0000b40002057a20 */ /* 0x000fe20000410000 */
[----:B------:R-:W-:Y:S01]  /*7c70*/  MUFU.EX2 R134, R181 ;  /* 0x000000b500867308 */ /* 0x000fe20000000800 */
[----:B------:R-:W-:Y:S02]  /*7c80*/  FMUL.FTZ R0, R0, c[0x0][0x2d0] ;  /* 0x0000b40000007a20 */ /* 0x000fe40000410000 */
[--C-:B------:R-:W-:Y:S02]  /*7c90*/  FFMA.FTZ R8, R8, c[0x0][0x2d0], -R5.reuse ;  /* 0x0000b40008087a23 */ /* 0x100fe40000010805 */
[--C-:B------:R-:W-:Y:S02]  /*7ca0*/  FFMA.FTZ R7, R12, c[0x0][0x2d0], -R5.reuse ;  /* 0x0000b4000c077a23 */ /* 0x100fe40000010805 */
        /* <DEDUP_REMOVED lines=8> */
[----:B------:R-:W-:Y:S01]  /*7d30*/  MUFU.EX2 R8, R8 ;  /* 0x0000000800087308 */ /* 0x000fe20000000800 */
[--C-:B------:R-:W-:Y:S02]  /*7d40*/  FFMA.FTZ R14, R22, c[0x0][0x2d0], -R5.reuse ;  /* 0x0000b400160e7a23 */ /* 0x100fe40000010805 */
[--C-:B------:R-:W-:Y:S02]  /*7d50*/  FFMA.FTZ R18, R18, c[0x0][0x2d0], -R5.reuse ;  /* 0x0000b40012127a23 */ /* 0x100fe40000010805 */
[--C-:B------:R-:W-:Y:S02]  /*7d60*/  FFMA.FTZ R19, R4, c[0x0][0x2d0], -R5.reuse ;  /* 0x0000b40004137a23 */ /* 0x100fe40000010805 */
[C---:B------:R-:W-:Y:S01]  /*7d70*/  FMUL.FTZ R4, R6.reuse, R164 ;  /* 0x000000a406047220 */ /* 0x040fe20000410000 */
[----:B------:R-:W-:Y:S01]  /*7d80*/  MOV R164, R15 ;  /* 0x0000000f00a47202 */ /* 0x000fe20000000f00 */
[C---:B------:R-:W-:Y:S01]  /*7d90*/  FMUL.FTZ R12, R6.reuse, R156 ;  /* 0x0000009c060c7220 */ /* 0x040fe20000410000 */
[----:B------:R-:W3:Y:S01]  /*7da0*/  MUFU.EX2 R7, R7 ;  /* 0x0000000700077308 */ /* 0x000ee20000000800 */
[C---:B------:R-:W-:Y:S01]  /*7db0*/  FMUL.FTZ R20, R6.reuse, R148 ;  /* 0x0000009406147220 */ /* 0x040fe20000410000 */
[----:B------:R-:W-:Y:S01]  /*7dc0*/  MOV R156, R25 ;  /* 0x00000019009c7202 */ /* 0x000fe20000000f00 */
[----:B------:R-:W-:Y:S01]  /*7dd0*/  FMUL.FTZ R25, R6, R145 ;  /* 0x0000009106197220 */ /* 0x000fe20000410000 */
[----:B------:R-:W-:Y:S01]  /*7de0*/  MOV R148, R11 ;  /* 0x0000000b00947202 */ /* 0x000fe20000000f00 */
[C---:B-1----:R-:W-:Y:S02]  /*7df0*/  FMUL.FTZ R34, R0.reuse, R138 ;  /* 0x0000008a00227220 */ /* 0x042fe40000410000 */
[----:B------:R-:W-:Y:S02]  /*7e00*/  FMUL.FTZ R35, R0, R139 ;  /* 0x0000008b00237220 */ /* 0x000fe40000410000 */
[----:B------:R-:W1:Y:S01]  /*7e10*/  LDSM.16.MT88.4 R136, [R248+0x100] ;  /* 0x00010000f888783b */ /* 0x000e620000004200 */
[----:B------:R-:W4:Y:S01]  /*7e20*/  MUFU.EX2 R179, R133 ;  /* 0x0000008500b37308 */ /* 0x000f220000000800 */
[--C-:B------:R-:W-:Y:S02]  /*7e30*/  FFMA.FTZ R190, R190, c[0x0][0x2d0], -R5.reuse ;  /* 0x0000b400bebe7a23 */ /* 0x100fe40000010805 */
[--C-:B------:R-:W-:Y:S02]  /*7e40*/  FFMA.FTZ R189, R189, c[0x0][0x2d0], -R5.reuse ;  /* 0x0000b400bdbd7a23 */ /* 0x100fe40000010805 */
[--C-:B------:R-:W-:Y:S02]  /*7e50*/  FFMA.FTZ R188, R188, c[0x0][0x2d0], -R5.reuse ;  /* 0x0000b400bcbc7a23 */ /* 0x100fe40000010805 */
[----:B------:R-:W-:Y:S02]  /*7e60*/  FFMA.FTZ R187, R187, c[0x0][0x2d0], -R5 ;  /* 0x0000b400bbbb7a23 */ /* 0x000fe40000010805 */
[----:B------:R-:W-:Y:S01]  /*7e70*/  FMUL.FTZ R5, R6, R165 ;  /* 0x000000a506057220 */ /* 0x000fe20000410000 */
[----:B------:R-:W5:Y:S01]  /*7e80*/  MUFU.EX2 R191, R191 ;  /* 0x000000bf00bf7308 */ /* 0x000f620000000800 */
[C---:B------:R-:W-:Y:S01]  /*7e90*/  FMUL.FTZ R11, R0.reuse, R163 ;  /* 0x000000a3000b7220 */ /* 0x040fe20000410000 */
[----:B------:R-:W-:Y:S01]  /*7ea0*/  MOV R165, R19 ;  /* 0x0000001300a57202 */ /* 0x000fe20000000f00 */
[C---:B------:R-:W-:Y:S01]  /*7eb0*/  FMUL.FTZ R15, R0.reuse, R159 ;  /* 0x0000009f000f7220 */ /* 0x040fe20000410000 */
[C---:B---3--:R-:W-:Y:S01]  /*7ec0*/  F2FP.PACK_AB R177, R7.reuse, R8 ;  /* 0x0000000807b1723e */ /* 0x048fe200000000ff */
[C---:B------:R-:W-:Y:S01]  /*7ed0*/  FMUL.FTZ R19, R0.reuse, R155 ;  /* 0x0000009b00137220 */ /* 0x040fe20000410000 */
[----:B------:R-:W-:Y:S01]  /*7ee0*/  MOV R163, R27 ;  /* 0x0000001b00a37202 */ /* 0x000fe20000000f00 */
[C---:B------:R-:W-:Y:S02]  /*7ef0*/  FMUL.FTZ R22, R0.reuse, R150 ;  /* 0x0000009600167220 */ /* 0x040fe40000410000 */
[C---:B------:R-:W-:Y:S01]  /*7f00*/  FMUL.FTZ R23, R0.reuse, R151 ;  /* 0x0000009700177220 */ /* 0x040fe20000410000 */
[----:B------:R-:W-:Y:S01]  /*7f10*/  MUFU.EX2 R148, R148 ;  /* 0x0000009400947308 */ /* 0x000fe20000000800 */
[C---:B------:R-:W-:Y:S02]  /*7f20*/  FMUL.FTZ R27, R0.reuse, R147 ;  /* 0x00000093001b7220 */ /* 0x040fe40000410000 */
[C---:B------:R-:W-:Y:S02]  /*7f30*/  FMUL.FTZ R31, R0.reuse, R143 ;  /* 0x0000008f001f7220 */ /* 0x040fe40000410000 */
[C---:B------:R-:W-:Y:S02]  /*7f40*/  FMUL.FTZ R38, R0.reuse, R38 ;  /* 0x0000002600267220 */ /* 0x040fe40000410000 */
[C---:B------:R-:W-:Y:S02]  /*7f50*/  FMUL.FTZ R39, R0.reuse, R39 ;  /* 0x0000002700277220 */ /* 0x040fe40000410000 */
[C---:B------:R-:W-:Y:S01]  /*7f60*/  FMUL.FTZ R42, R0.reuse, R42 ;  /* 0x0000002a002a7220 */ /* 0x040fe20000410000 */
[----:B------:R-:W3:Y:S01]  /*7f70*/  MUFU.EX2 R133, R186 ;  /* 0x000000ba00857308 */ /* 0x000ee20000000800 */
[C---:B------:R-:W-:Y:S02]  /*7f80*/  FMUL.FTZ R43, R0.reuse, R43 ;  /* 0x0000002b002b7220 */ /* 0x040fe40000410000 */
[C---:B------:R-:W-:Y:S02]  /*7f90*/  FMUL.FTZ R46, R0.reuse, R46 ;  /* 0x0000002e002e7220 */ /* 0x040fe40000410000 */
[C---:B------:R-:W-:Y:S02]  /*7fa0*/  FMUL.FTZ R47, R0.reuse, R47 ;  /* 0x0000002f002f7220 */ /* 0x040fe40000410000 */
        /* <DEDUP_REMOVED lines=47> */
[----:B--2---:R-:W-:Y:S02]  /*82a0*/  FFMA.FTZ R3, R0, R9, R8 ;  /* 0x0000000900037223 */ /* 0x004fe40000010008 */
[C---:B------:R-:W-:Y:S01]  /*82b0*/  FMUL.FTZ R8, R6.reuse, R160 ;  /* 0x000000a006087220 */ /* 0x040fe20000410000 */
[----:B------:R-:W-:Y:S01]  /*82c0*/  MOV R160, R18 ;  /* 0x0000001200a07202 */ /* 0x000fe20000000f00 */
[----:B------:R-:W-:Y:S02]  /*82d0*/  FADD.FTZ R3, R7, R3 ;  /* 0x0000000307037221 */ /* 0x000fe40000010000 */
[C---:B------:R-:W-:Y:S01]  /*82e0*/  FMUL.FTZ R9, R6.reuse, R161 ;  /* 0x000000a106097220 */ /* 0x040fe20000410000 */
[----:B------:R-:W-:Y:S01]  /*82f0*/  MOV R161, R24 ;  /* 0x0000001800a17202 */ /* 0x000fe20000000f00 */
[----:B----4-:R-:W-:Y:S01]  /*8300*/  FADD.FTZ R152, R179, R3 ;  /* 0x00000003b3987221 */ /* 0x010fe20000010000 */
[----:B-----5:R-:W-:Y:S01]  /*8310*/  F2FP.PACK_AB R179, R191, R179 ;  /* 0x000000b3bfb3723e */ /* 0x020fe200000000ff */
[----:B------:R-:W-:Y:S01]  /*8320*/  FMUL.FTZ R24, R6, R144 ;  /* 0x0000009006187220 */ /* 0x000fe20000410000 */
[----:B------:R-:W-:Y:S01]  /*8330*/  MUFU.EX2 R181, R161 ;  /* 0x000000a100b57308 */ /* 0x000fe20000000800 */
[C---:B------:R-:W-:Y:S01]  /*8340*/  FMUL.FTZ R6, R0.reuse, R166 ;  /* 0x000000a600067220 */ /* 0x040fe20000410000 */
[----:B------:R-:W-:Y:S01]  /*8350*/  MOV R166, R14 ;  /* 0x0000000e00a67202 */ /* 0x000fe20000000f00 */
[C---:B------:R-:W-:Y:S01]  /*8360*/  FMUL.FTZ R7, R0.reuse, R167 ;  /* 0x000000a700077220 */ /* 0x040fe20000410000 */
[----:B------:R-:W-:Y:S01]  /*8370*/  MOV R167, R10 ;  /* 0x0000000a00a77202 */ /* 0x000fe20000000f00 */
[C---:B------:R-:W-:Y:S02]  /*8380*/  FMUL.FTZ R18, R0.reuse, R154 ;  /* 0x0000009a00127220 */ /* 0x040fe40000410000 */
[C---:B------:R-:W-:Y:S01]  /*8390*/  FMUL.FTZ R10, R0.reuse, R162 ;  /* 0x000000a2000a7220 */ /* 0x040fe20000410000 */
[----:B------:R-:W-:Y:S01]  /*83a0*/  MOV R162, R30 ;  /* 0x0000001e00a27202 */ /* 0x000fe20000000f00 */
[C---:B------:R-:W-:Y:S01]  /*83b0*/  FMUL.FTZ R30, R0.reuse, R142 ;  /* 0x0000008e001e7220 */ /* 0x040fe20000410000 */
[C---:B-1----:R-:W-:Y:S01]  /*83c0*/  HMMA.16816.F32 R4, R176.reuse, R136, R4 ;  /* 0x00000088b004723c */ /* 0x042fe20000001804 */
[----:B------:R-:W-:Y:S01]  /*83d0*/  LDSM.16.MT88.4 R140, [R248+0x900] ;  /* 0x00090000f88c783b */ /* 0x000fe20000004200 */
[----:B------:R-:W-:Y:S03]  /*83e0*/  MUFU.EX2 R144, R182 ;  /* 0x000000b600907308 */ /* 0x000fe60000000800 */
[C---:B------:R-:W-:Y:S01]  /*83f0*/  FMUL.FTZ R14, R0.reuse, R158 ;  /* 0x0000009e000e7220 */ /* 0x040fe20000410000 */
[----:B------:R-:W-:Y:S01]  /*8400*/  MOV R158, R26 ;  /* 0x0000001a009e7202 */ /* 0x000fe20000000f00 */
[----:B------:R-:W-:Y:S01]  /*8410*/  FMUL.FTZ R26, R0, R146 ;  /* 0x00000092001a7220 */ /* 0x000fe20000410000 */
[C---:B------:R-:W-:Y:S01]  /*8420*/  HMMA.16816.F32 R8, R176.reuse, R138, R8 ;  /* 0x0000008ab008723c */ /* 0x040fe20000001808 */
[----:B------:R-:W1:Y:S03]  /*8430*/  LDSM.16.MT88.4 R136, [R249+0x100] ;  /* 0x00010000f988783b */ /* 0x000e660000004200 */
[----:B------:R-:W-:Y:S01]  /*8440*/  MUFU.EX2 R182, R160 ;  /* 0x000000a000b67308 */ /* 0x000fe20000000800 */
[----:B---3--:R-:W-:Y:S09]  /*8450*/  FADD.FTZ R0, R133, R183 ;  /* 0x000000b785007221 */ /* 0x008ff20000010000 */
[----:B------:R-:W2:Y:S10]  /*8460*/  MUFU.EX2 R3, R185 ;  /* 0x000000b900037308 */ /* 0x000eb40000000800 */
[----:B------:R3:W-:Y:S10]  /*8470*/  MUFU.EX2 R183, R166 ;  /* 0x000000a600b77308 */ /* 0x0007f40000000800 */
[----:B------:R-:W-:Y:S01]  /*8480*/  MUFU.EX2 R185, R180 ;  /* 0x000000b400b97308 */ /* 0x000fe20000000800 */
[C---:B--2---:R-:W-:Y:S01]  /*8490*/  FADD.FTZ R0, R3.reuse, R0 ;  /* 0x0000000003007221 */ /* 0x044fe20000010000 */
[C---:B-1----:R-:W-:Y:S03]  /*84a0*/  HMMA.16816.F32 R12, R176.reuse, R136, R12 ;  /* 0x00000088b00c723c */ /* 0x042fe6000000180c */
[----:B------:R-:W-:Y:S05]  /*84b0*/  FADD.FTZ R0, R144, R0 ;  /* 0x0000000090007221 */ /* 0x000fea0000010000 */
[----:B------:R-:W-:Y:S01]  /*84c0*/  MUFU.EX2 R184, R167 ;  /* 0x000000a700b87308 */ /* 0x000fe20000000800 */
[----:B---3--:R-:W-:Y:S01]  /*84d0*/  MOV R166, R149 ;  /* 0x0000009500a67202 */ /* 0x008fe20000000f00 */
[C---:B------:R-:W-:Y:S01]  /*84e0*/  HMMA.16816.F32 R16, R176.reuse, R138, R16 ;  /* 0x0000008ab010723c */ /* 0x040fe20000001810 */
[----:B------:R-:W1:Y:S02]  /*84f0*/  LDSM.16.MT88.4 R136, [R252+0x100] ;  /* 0x00010000fc88783b */ /* 0x000e640000004200 */
[C---:B------:R-:W-:Y:S05]  /*8500*/  FADD.FTZ R0, R134.reuse, R0 ;  /* 0x0000000086007221 */ /* 0x040fea0000010000 */
[----:B------:R-:W-:Y:S01]  /*8510*/  MUFU.EX2 R180, R165 ;  /* 0x000000a500b47308 */ /* 0x000fe20000000800 */
[C---:B-1----:R-:W-:Y:S08]  /*8520*/  HMMA.16816.F32 R20, R176.reuse, R136, R20 ;  /* 0x00000088b014723c */ /* 0x042ff00000001814 */
[C---:B------:R-:W-:Y:S01]  /*8530*/  HMMA.16816.F32 R24, R176.reuse, R138, R24 ;  /* 0x0000008ab018723c */ /* 0x040fe20000001818 */
[----:B------:R-:W1:Y:S07]  /*8540*/  LDSM.16.MT88.4 R136, [R251+0x100] ;  /* 0x00010000fb88783b */ /* 0x000e6e0000004200 */
        /* <DEDUP_REMOVED lines=36> */
[C---:B-1----:R-:W-:Y:S07]  /*8790*/  HMMA.16816.F32 R124, R176.reuse, R136, R124 ;  /* 0x00000088b07c723c */ /* 0x042fee000000187c */
[----:B------:R-:W-:Y:S01]  /*87a0*/  F2FP.PACK_AB R136, R3, R133 ;  /* 0x000000850388723e */ /* 0x000fe200000000ff */
[----:B------:R-:W-:Y:S01]  /*87b0*/  HMMA.16816.F32 R128, R176, R138, R128 ;  /* 0x0000008ab080723c */ /* 0x000fe20000001880 */
[----:B------:R-:W-:Y:S03]  /*87c0*/  MUFU.EX2 R3, R163 ;  /* 0x000000a300037308 */ /* 0x000fe60000000800 */
[----:B------:R-:W-:Y:S03]  /*87d0*/  F2FP.PACK_AB R137, R189, R190 ;  /* 0x000000bebd89723e */ /* 0x000fe600000000ff */
[----:B------:R-:W-:Y:S02]  /*87e0*/  F2FP.PACK_AB R138, R134, R144 ;  /* 0x00000090868a723e */ /* 0x000fe400000000ff */
[----:B------:R-:W1:Y:S02]  /*87f0*/  LDSM.16.MT88.4 R144, [R249+0x900] ;  /* 0x00090000f990783b */ /* 0x000e640000004200 */
[----:B------:R2:W-:Y:S01]  /*8800*/  MUFU.EX2 R134, R162 ;  /* 0x000000a200867308 */ /* 0x0005e20000000800 */
[----:B------:R-:W-:Y:S02]  /*8810*/  F2FP.PACK_AB R139, R187, R188 ;  /* 0x000000bcbb8b723e */ /* 0x000fe400000000ff */
[----:B------:R-:W-:Y:S05]  /*8820*/  F2FP.PACK_AB R177, R182, R181 ;  /* 0x000000b5b6b1723e */ /* 0x000fea00000000ff */
[C---:B------:R-:W-:Y:S02]  /*8830*/  HMMA.16816.F32 R4, R136.reuse, R140, R4 ;  /* 0x0000008c8804723c */ /* 0x040fe40000001804 */
[----:B------:R-:W-:Y:S06]  /*8840*/  MUFU.EX2 R176, R153 ;  /* 0x0000009900b07308 */ /* 0x000fec0000000800 */
[C---:B------:R-:W-:Y:S01]  /*8850*/  HMMA.16816.F32 R8, R136.reuse, R142, R8 ;  /* 0x0000008e8808723c */ /* 0x040fe20000001808 */
[----:B------:R-:W3:Y:S03]  /*8860*/  LDSM.16.MT88.4 R140, [R252+0x900] ;  /* 0x00090000fc8c783b */ /* 0x000ee60000004200 */
[----:B------:R-:W4:Y:S05]  /*8870*/  MUFU.EX2 R133, R158 ;  /* 0x0000009e00857308 */ /* 0x000f2a0000000800 */
[----:B--2---:R-:W-:Y:S05]  /*8880*/  LDSM.16.MT88.4 R160, [R248+0x1900] ;  /* 0x00190000f8a0783b */ /* 0x004fea0000004200 */
[----:B------:R-:W-:Y:S01]  /*8890*/  MUFU.EX2 R178, R156 ;  /* 0x0000009c00b27308 */ /* 0x000fe20000000800 */
[C---:B-1----:R-:W-:Y:S03]  /*88a0*/  HMMA.16816.F32 R12, R136.reuse, R144, R12 ;  /* 0x00000090880c723c */ /* 0x042fe6000000180c */
[----:B----4-:R-:W-:Y:S05]  /*88b0*/  FADD.FTZ R0, R133, R0 ;  /* 0x0000000085007221 */ /* 0x010fea0000010000 */
[C---:B------:R-:W-:Y:S01]  /*88c0*/  HMMA.16816.F32 R16, R136.reuse, R146, R16 ;  /* 0x000000928810723c */ /* 0x040fe20000001810 */
[----:B------:R-:W1:Y:S03]  /*88d0*/  LDSM.16.MT88.4 R144, [R251+0x900] ;  /* 0x00090000fb90783b */ /* 0x000e660000004200 */
[C---:B------:R-:W-:Y:S04]  /*88e0*/  FADD.FTZ R0, R3.reuse, R0 ;  /* 0x0000000003007221 */ /* 0x040fe80000010000 */
[----:B------:R-:W-:Y:S01]  /*88f0*/  FADD.FTZ R0, R148, R0 ;  /* 0x0000000094007221 */ /* 0x000fe20000010000 */
[C---:B---3--:R-:W-:Y:S03]  /*8900*/  HMMA.16816.F32 R20, R136.reuse, R140, R20 ;  /* 0x0000008c8814723c */ /* 0x048fe60000001814 */
[C---:B------:R-:W-:Y:S05]  /*8910*/  FADD.FTZ R0, R134.reuse, R0 ;  /* 0x0000000086007221 */ /* 0x040fea0000010000 */
[C---:B------:R-:W-:Y:S01]  /*8920*/  HMMA.16816.F32 R24, R136.reuse, R142, R24 ;  /* 0x0000008e8818723c */ /* 0x040fe20000001818 */
[----:B------:R-:W2:Y:S07]  /*8930*/  LDSM.16.MT88.4 R140, [R248+0x2900] ;  /* 0x00290000f88c783b */ /* 0x000eae0000004200 */
[C---:B-1----:R-:W-:Y:S08]  /*8940*/  HMMA.16816.F32 R28, R136.reuse, R144, R28 ;  /* 0x00000090881c723c */ /* 0x042ff0000000181c */
[C---:B------:R-:W-:Y:S01]  /*8950*/  HMMA.16816.F32 R32, R136.reuse, R146, R32 ;  /* 0x000000928820723c */ /* 0x040fe20000001820 */
[----:B------:R-:W1:Y:S07]  /*8960*/  LDSM.16.MT88.4 R144, [R249+0x2900] ;  /* 0x00290000f990783b */ /* 0x000e6e0000004200 */
[C---:B--2---:R-:W-:Y:S08]  /*8970*/  HMMA.16816.F32 R36, R136.reuse, R140, R36 ;  /* 0x0000008c8824723c */ /* 0x044ff00000001824 */
        /* <DEDUP_REMOVED lines=33> */
[----:B------:R-:W-:Y:S01]  /*8b90*/  HMMA.16816.F32 R128, R136, R146, R128 ;  /* 0x000000928880723c */ /* 0x000fe20000001880 */
[----:B------:R-:W1:Y:S06]  /*8ba0*/  LDSM.16.MT88.4 R144, [R249+0x1100] ;  /* 0x00110000f990783b */ /* 0x000e6c0000004200 */
[----:B------:R-:W-:Y:S02]  /*8bb0*/  F2FP.PACK_AB R138, R134, R148 ;  /* 0x00000094868a723e */ /* 0x000fe400000000ff */
[----:B------:R-:W3:Y:S01]  /*8bc0*/  LDSM.16.MT88.4 R148, [R252+0x1100] ;  /* 0x00110000fc94783b */ /* 0x000ee20000004200 */
[----:B------:R-:W4:Y:S02]  /*8bd0*/  MUFU.EX2 R134, R164 ;  /* 0x000000a400867308 */ /* 0x000f240000000800 */
[----:B------:R-:W-:Y:S02]  /*8be0*/  F2FP.PACK_AB R136, R3, R133 ;  /* 0x000000850388723e */ /* 0x000fe400000000ff */
[----:B------:R-:W-:Y:S02]  /*8bf0*/  F2FP.PACK_AB R137, R185, R186 ;  /* 0x000000bab989723e */ /* 0x000fe400000000ff */
[----:B------:R-:W-:Y:S04]  /*8c00*/  F2FP.PACK_AB R139, R183, R184 ;  /* 0x000000b8b78b723e */ /* 0x000fe800000000ff */
[----:B------:R-:W5:Y:S03]  /*8c10*/  MUFU.EX2 R3, R166 ;  /* 0x000000a600037308 */ /* 0x000f660000000800 */
[C---:B--2---:R-:W-:Y:S07]  /*8c20*/  HMMA.16816.F32 R4, R136.reuse, R140, R4 ;  /* 0x0000008c8804723c */ /* 0x044fee0000001804 */
[----:B------:R-:W2:Y:S01]  /*8c30*/  MUFU.EX2 R133, R157 ;  /* 0x0000009d00857308 */ /* 0x000ea20000000800 */
[C---:B------:R-:W-:Y:S01]  /*8c40*/  HMMA.16816.F32 R8, R136.reuse, R142, R8 ;  /* 0x0000008e8808723c */ /* 0x040fe20000001808 */
[----:B------:R-:W3:Y:S03]  /*8c50*/  LDSM.16.MT88.4 R140, [R251+0x1100] ;  /* 0x00110000fb8c783b */ /* 0x000ee60000004200 */
[----:B----4-:R-:W-:Y:S04]  /*8c60*/  F2FP.PACK_AB R179, R134, R180 ;  /* 0x000000b486b3723e */ /* 0x010fe800000000ff */
[C---:B-1----:R-:W-:Y:S04]  /*8c70*/  HMMA.16816.F32 R12, R136.reuse, R144, R12 ;  /* 0x00000090880c723c */ /* 0x042fe8000000180c */
[----:B-----5:R-:W-:Y:S04]  /*8c80*/  FADD.FTZ R0, R3, R0 ;  /* 0x0000000003007221 */ /* 0x020fe80000010000 */
[C---:B------:R-:W-:Y:S01]  /*8c90*/  FADD.FTZ R0, R176.reuse, R0 ;  /* 0x00000000b0007221 */ /* 0x040fe20000010000 */
[C---:B------:R-:W-:Y:S01]  /*8ca0*/  HMMA.16816.F32 R16, R136.reuse, R146, R16 ;  /* 0x000000928810723c */ /* 0x040fe20000001810 */
[----:B------:R-:W1:Y:S02]  /*8cb0*/  LDSM.16.MT88.4 R144, [R248+0x3100] ;  /* 0x00310000f890783b */ /* 0x000e640000004200 */
[----:B------:R-:W-:Y:S01]  /*8cc0*/  F2FP.PACK_AB R176, R176, R3 ;  /* 0x00000003b0b0723e */ /* 0x000fe200000000ff */
[----:B------:R-:W-:Y:S02]  /*8cd0*/  FADD.FTZ R3, R191, R152 ;  /* 0x00000098bf037221 */ /* 0x000fe40000010000 */
[----:B--2---:R-:W-:Y:S02]  /*8ce0*/  FADD.FTZ R0, R133, R0 ;  /* 0x0000000085007221 */ /* 0x004fe40000010000 */
[C---:B---3--:R-:W-:Y:S01]  /*8cf0*/  HMMA.16816.F32 R20, R136.reuse, R148, R20 ;  /* 0x000000948814723c */ /* 0x048fe20000001814 */
[----:B------:R-:W-:Y:S03]  /*8d00*/  LDSM.16.MT88.4 R152, [R249+0x1900] ;  /* 0x00190000f998783b */ /* 0x000fe60000004200 */
[C---:B------:R-:W-:Y:S01]  /*8d10*/  FADD.FTZ R0, R178.reuse, R0 ;  /* 0x00000000b2007221 */ /* 0x040fe20000010000 */
[----:B------:R-:W-:Y:S02]  /*8d20*/  F2FP.PACK_AB R178, R178, R133 ;  /* 0x00000085b2b2723e */ /* 0x000fe400000000ff */
[----:B------:R-:W-:Y:S01]  /*8d30*/  MOV R133, R132 ;  /* 0x0000008400857202 */ /* 0x000fe20000000f00 */
[C---:B------:R-:W-:Y:S01]  /*8d40*/  HMMA.16816.F32 R24, R136.reuse, R150, R24 ;  /* 0x000000968818723c */ /* 0x040fe20000001818 */
[----:B------:R-:W2:Y:S07]  /*8d50*/  LDSM.16.MT88.4 R148, [R249+0x3100] ;  /* 0x00310000f994783b */ /* 0x000eae0000004200 */
[C---:B------:R-:W-:Y:S01]  /*8d60*/  HMMA.16816.F32 R28, R136.reuse, R140, R28 ;  /* 0x0000008c881c723c */ /* 0x040fe2000000181c */
[----:B------:R3:W-:Y:S07]  /*8d70*/  STL [R1+0x64], R0 ;  /* 0x0000640001007387 */ /* 0x0007ee0000100800 */
[C---:B------:R-:W-:Y:S01]  /*8d80*/  HMMA.16816.F32 R32, R136.reuse, R142, R32 ;  /* 0x0000008e8820723c */ /* 0x040fe20000001820 */
[----:B------:R-:W4:Y:S07]  /*8d90*/  LDSM.16.MT88.4 R140, [R252+0x3100] ;  /* 0x00310000fc8c783b */ /* 0x000f2e0000004200 */
[C---:B-1----:R-:W-:Y:S08]  /*8da0*/  HMMA.16816.F32 R36, R136.reuse, R144, R36 ;  /* 0x000000908824723c */ /* 0x042ff00000001824 */
[C---:B------:R-:W-:Y:S01]  /*8db0*/  HMMA.16816.F32 R40, R136.reuse, R146, R40 ;  /* 0x000000928828723c */ /* 0x040fe20000001828 */
[----:B------:R-:W1:Y:S03]  /*8dc0*/  LDSM.16.MT88.4 R144, [R251+0x3100] ;  /* 0x00310000fb90783b */ /* 0x000e660000004200 */
[----:B---3--:R-:W-:Y:S04]  /*8dd0*/  FADD.FTZ R0, R190, R3 ;  /* 0x00000003be007221 */ /* 0x008fe80000010000 */
[C---:B--2---:R-:W-:Y:S04]  /*8de0*/  HMMA.16816.F32 R44, R136.reuse, R148, R44 ;  /* 0x00000094882c723c */ /* 0x044fe8000000182c */
[----:B------:R-:W-:Y:S04]  /*8df0*/  FADD.FTZ R0, R189, R0 ;  /* 0x00000000bd007221 */ /* 0x000fe80000010000 */
[C---:B------:R-:W-:Y:S01]  /*8e00*/  HMMA.16816.F32 R48, R136.reuse, R150, R48 ;  /* 0x000000968830723c */ /* 0x040fe20000001830 */
[----:B------:R-:W2:Y:S03]  /*8e10*/  LDSM.16.MT88.4 R148, [R248+0x5100] ;  /* 0x00510000f894783b */ /* 0x000ea60000004200 */
[----:B------:R-:W-:Y:S04]  /*8e20*/  FADD.FTZ R0, R188, R0 ;  /* 0x00000000bc007221 */ /* 0x000fe80000010000 */
[C---:B----4-:R-:W-:Y:S04]  /*8e30*/  HMMA.16816.F32 R52, R136.reuse, R140, R52 ;  /* 0x0000008c8834723c */ /* 0x050fe80000001834 */
[----:B------:R-:W-:Y:S04]  /*8e40*/  FADD.FTZ R0, R187, R0 ;  /* 0x00000000bb007221 */ /* 0x000fe80000010000 */
[C---:B------:R-:W-:Y:S01]  /*8e50*/  HMMA.16816.F32 R56, R136.reuse, R142, R56 ;  /* 0x0000008e8838723c */ /* 0x040fe20000001838 */
[----:B------:R-:W3:Y:S03]  /*8e60*/  LDSM.16.MT88.4 R140, [R249+0x5100] ;  /* 0x00510000f98c783b */ /* 0x000ee60000004200 */
[----:B------:R-:W-:Y:S04]  /*8e70*/  FADD.FTZ R0, R186, R0 ;  /* 0x00000000ba007221 */ /* 0x000fe80000010000 */
[----:B------:R-:W-:Y:S01]  /*8e80*/  FADD.FTZ R0, R185, R0 ;  /* 0x00000000b9007221 */ /* 0x000fe20000010000 */
[C---:B-1----:R-:W-:Y:S03]  /*8e90*/  HMMA.16816.F32 R60, R136.reuse, R144, R60 ;  /* 0x00000090883c723c */ /* 0x042fe6000000183c */
[----:B------:R-:W-:Y:S04]  /*8ea0*/  FADD.FTZ R0, R184, R0 ;  /* 0x00000000b8007221 */ /* 0x000fe80000010000 */
[----:B------:R-:W-:Y:S01]  /*8eb0*/  FADD.FTZ R0, R183, R0 ;  /* 0x00000000b7007221 */ /* 0x000fe20000010000 */
[C---:B------:R-:W-:Y:S01]  /*8ec0*/  HMMA.16816.F32 R64, R136.reuse, R146, R64 ;  /* 0x000000928840723c */ /* 0x040fe20000001840 */
[----:B------:R-:W1:Y:S03]  /*8ed0*/  LDSM.16.MT88.4 R144, [R252+0x5100] ;  /* 0x00510000fc90783b */ /* 0x000e660000004200 */
[----:B------:R-:W-:Y:S04]  /*8ee0*/  FADD.FTZ R0, R181, R0 ;  /* 0x00000000b5007221 */ /* 0x000fe80000010000 */
[C---:B--2---:R-:W-:Y:S04]  /*8ef0*/  HMMA.16816.F32 R68, R136.reuse, R148, R68 ;  /* 0x000000948844723c */ /* 0x044fe80000001844 */
[----:B------:R-:W-:Y:S04]  /*8f00*/  FADD.FTZ R0, R182, R0 ;  /* 0x00000000b6007221 */ /* 0x000fe80000010000 */
[C---:B------:R-:W-:Y:S01]  /*8f10*/  HMMA.16816.F32 R72, R136.reuse, R150, R72 ;  /* 0x000000968848723c */ /* 0x040fe20000001848 */
[----:B------:R-:W2:Y:S03]  /*8f20*/  LDSM.16.MT88.4 R148, [R251+0x5100] ;  /* 0x00510000fb94783b */ /* 0x000ea60000004200 */
[----:B------:R-:W-:Y:S04]  /*8f30*/  FADD.FTZ R0, R180, R0 ;  /* 0x00000000b4007221 */ /* 0x000fe80000010000 */
[C---:B---3--:R-:W-:Y:S04]  /*8f40*/  HMMA.16816.F32 R76, R136.reuse, R140, R76 ;  /* 0x0000008c884c723c */ /* 0x048fe8000000184c */
[----:B------:R-:W-:Y:S01]  /*8f50*/  FADD.FTZ R0, R134, R0 ;  /* 0x0000000086007221 */ /* 0x000fe20000010000 */
[----:B------:R-:W-:Y:S03]  /*8f60*/  MOV R134, R2 ;  /* 0x0000000200867202 */ /* 0x000fe60000000f00 */
[C---:B------:R-:W-:Y:S01]  /*8f70*/  HMMA.16816.F32 R80, R136.reuse, R142, R80 ;  /* 0x0000008e8850723c */ /* 0x040fe20000001850 */
[----:B------:R-:W3:Y:S07]  /*8f80*/  LDSM.16.MT88.4 R140, [R248+0x7100] ;  /* 0x00710000f88c783b */ /* 0x000eee0000004200 */
[C---:B-1----:R-:W-:Y:S01]  /*8f90*/  HMMA.16816.F32 R84, R136.reuse, R144, R84 ;  /* 0x000000908854723c */ /* 0x042fe20000001854 */
[----:B------:R-:W-:Y:S07]  /*8fa0*/  STL [R1+0x84], R0 ;  /* 0x0000840001007387 */ /* 0x000fee0000100800 */
[C---:B------:R-:W-:Y:S01]  /*8fb0*/  HMMA.16816.F32 R88, R136.reuse, R146, R88 ;  /* 0x000000928858723c */ /* 0x040fe20000001858 */
[----:B------:R-:W1:Y:S07]  /*8fc0*/  LDSM.16.MT88.4 R144, [R249+0x7100] ;  /* 0x00710000f990783b */ /* 0x000e6e0000004200 */
[C---:B--2---:R-:W-:Y:S08]  /*8fd0*/  HMMA.16816.F32 R92, R136.reuse, R148, R92 ;  /* 0x00000094885c723c */ /* 0x044ff0000000185c */
[C---:B------:R-:W-:Y:S01]  /*8fe0*/  HMMA.16816.F32 R96, R136.reuse, R150, R96 ;  /* 0x000000968860723c */ /* 0x040fe20000001860 */
[----:B------:R-:W2:Y:S07]  /*8ff0*/  LDSM.16.MT88.4 R148, [R252+0x7100] ;  /* 0x00710000fc94783b */ /* 0x000eae0000004200 */
[C---:B---3--:R-:W-:Y:S08]  /*9000*/  HMMA.16816.F32 R100, R136.reuse, R140, R100 ;  /* 0x0000008c8864723c */ /* 0x048ff00000001864 */
[C---:B------:R-:W-:Y:S01]  /*9010*/  HMMA.16816.F32 R104, R136.reuse, R142, R104 ;  /* 0x0000008e8868723c */ /* 0x040fe20000001868 */
[----:B------:R-:W3:Y:S07]  /*9020*/  LDSM.16.MT88.4 R140, [R251+0x7100] ;  /* 0x00710000fb8c783b */ /* 0x000eee0000004200 */
[C---:B-1----:R-:W-:Y:S08]  /*9030*/  HMMA.16816.F32 R108, R136.reuse, R144, R108 ;  /* 0x00000090886c723c */ /* 0x042ff0000000186c */
[C---:B------:R-:W-:Y:S01]  /*9040*/  HMMA.16816.F32 R112, R136.reuse, R146, R112 ;  /* 0x000000928870723c */ /* 0x040fe20000001870 */
[----:B------:R-:W1:Y:S07]  /*9050*/  LDSM.16.MT88.4 R144, [R252+0x1900] ;  /* 0x00190000fc90783b */ /* 0x000e6e0000004200 */
[C---:B--2---:R-:W-:Y:S08]  /*9060*/  HMMA.16816.F32 R116, R136.reuse, R148, R116 ;  /* 0x000000948874723c */ /* 0x044ff00000001874 */
[C---:B------:R-:W-:Y:S08]  /*9070*/  HMMA.16816.F32 R120, R136.reuse, R150, R120 ;  /* 0x000000968878723c */ /* 0x040ff00000001878 */
[C---:B---3--:R-:W-:Y:S08]  /*9080*/  HMMA.16816.F32 R124, R136.reuse, R140, R124 ;  /* 0x0000008c887c723c */ /* 0x048ff0000000187c */
[----:B------:R-:W-:Y:S01]  /*9090*/  HMMA.16816.F32 R128, R136, R142, R128 ;  /* 0x0000008e8880723c */ /* 0x000fe20000001880 */
[----:B------:R-:W2:Y:S07]  /*90a0*/  LDSM.16.MT88.4 R136, [R251+0x1900] ;  /* 0x00190000fb88783b */ /* 0x000eae0000004200 */
[C---:B------:R-:W-:Y:S01]  /*90b0*/  HMMA.16816.F32 R164, R176.reuse, R160, R4 ;  /* 0x000000a0b0a4723c */ /* 0x040fe20000001804 */
[----:B------:R-:W3:Y:S07]  /*90c0*/  LDSM.16.MT88.4 R4, [R248+0x3900] ;  /* 0x00390000f804783b */ /* 0x000eee0000004200 */
[C---:B------:R-:W-:Y:S01]  /*90d0*/  HMMA.16816.F32 R160, R176.reuse, R162, R8 ;  /* 0x000000a2b0a0723c */ /* 0x040fe20000001808 */
[----:B------:R-:W4:Y:S07]  /*90e0*/  LDSM.16.MT88.4 R8, [R249+0x3900] ;  /* 0x00390000f908783b */ /* 0x000f2e0000004200 */
[C---:B------:R-:W-:Y:S01]  /*90f0*/  HMMA.16816.F32 R156, R176.reuse, R152, R12 ;  /* 0x00000098b09c723c */ /* 0x040fe2000000180c */
[----:B------:R-:W5:Y:S07]  /*9100*/  LDSM.16.MT88.4 R12, [R252+0x3900] ;  /* 0x00390000fc0c783b */ /* 0x000f6e0000004200 */
[C---:B------:R-:W-:Y:S01]  /*9110*/  HMMA.16816.F32 R152, R176.reuse, R154, R16 ;  /* 0x0000009ab098723c */ /* 0x040fe20000001810 */
[----:B------:R-:W4:Y:S07]  /*9120*/  LDSM.16.MT88.4 R16, [R251+0x3900] ;  /* 0x00390000fb10783b */ /* 0x000f2e0000004200 */
[C---:B-1----:R-:W-:Y:S08]  /*9130*/  HMMA.16816.F32 R148, R176.reuse, R144, R20 ;  /* 0x00000090b094723c */ /* 0x042ff00000001814 */
[C---:B------:R-:W-:Y:S08]  /*9140*/  HMMA.16816.F32 R144, R176.reuse, R146, R24 ;  /* 0x00000092b090723c */ /* 0x040ff00000001818 */
[C---:B--2---:R-:W-:Y:S08]  /*9150*/  HMMA.16816.F32 R140, R176.reuse, R136, R28 ;  /* 0x00000088b08c723c */ /* 0x044ff0000000181c */
[C---:B------:R-:W-:Y:S08]  /*9160*/  HMMA.16816.F32 R136, R176.reuse, R138, R32 ;  /* 0x0000008ab088723c */ /* 0x040ff00000001820 */
[C---:B---3--:R-:W-:Y:S08]  /*9170*/  HMMA.16816.F32 R36, R176.reuse, R4, R36 ;  /* 0x00000004b024723c */ /* 0x048ff00000001824 */
[C---:B------:R-:W-:Y:S01]  /*9180*/  HMMA.16816.F32 R40, R176.reuse, R6, R40 ;  /* 0x00000006b028723c */ /* 0x040fe20000001828 */
[----:B------:R-:W1:Y:S07]  /*9190*/  LDSM.16.MT88.4 R4, [R248+0x5900] ;  /* 0x00590000f804783b */ /* 0x000e6e0000004200 */
[C---:B----4-:R-:W-:Y:S08]  /*91a0*/  HMMA.16816.F32 R44, R176.reuse, R8, R44 ;  /* 0x00000008b02c723c */ /* 0x050ff0000000182c */
[C---:B------:R-:W-:Y:S01]  /*91b0*/  HMMA.16816.F32 R48, R176.reuse, R10, R48 ;  /* 0x0000000ab030723c */ /* 0x040fe20000001830 */
[----:B------:R-:W2:Y:S07]  /*91c0*/  LDSM.16.MT88.4 R8, [R249+0x5900] ;  /* 0x00590000f908783b */ /* 0x000eae0000004200 */
[C---:B-----5:R-:W-:Y:S08]  /*91d0*/  HMMA.16816.F32 R52, R176.reuse, R12, R52 ;  /* 0x0000000cb034723c */ /* 0x060ff00000001834 */
[C---:B------:R-:W-:Y:S01]  /*91e0*/  HMMA.16816.F32 R56, R176.reuse, R14, R56 ;  /* 0x0000000eb038723c */ /* 0x040fe20000001838 */
[----:B------:R-:W3:Y:S07]  /*91f0*/  LDSM.16.MT88.4 R12, [R252+0x5900] ;  /* 0x00590000fc0c783b */ /* 0x000eee0000004200 */
[C---:B------:R-:W-:Y:S08]  /*9200*/  HMMA.16816.F32 R60, R176.reuse, R16, R60 ;  /* 0x00000010b03c723c */ /* 0x040ff0000000183c */
[C---:B------:R-:W-:Y:S01]  /*9210*/  HMMA.16816.F32 R64, R176.reuse, R18, R64 ;  /* 0x00000012b040723c */ /* 0x040fe20000001840 */
[----:B------:R-:W4:Y:S07]  /*9220*/  LDSM.16.MT88.4 R16, [R251+0x5900] ;  /* 0x00590000fb10783b */ /* 0x000f2e0000004200 */
[C---:B-1----:R-:W-:Y:S08]  /*9230*/  HMMA.16816.F32 R68, R176.reuse, R4, R68 ;  /* 0x00000004b044723c */ /* 0x042ff00000001844 */
        /* <DEDUP_REMOVED lines=8> */
[C---:B----4-:R-:W-:Y:S08]  /*92c0*/  HMMA.16816.F32 R92, R176.reuse, R16, R92 ;  /* 0x00000010b05c723c */ /* 0x050ff0000000185c */
[C---:B------:R-:W-:Y:S01]  /*92d0*/  HMMA.16816.F32 R96, R176.reuse, R18, R96 ;  /* 0x00000012b060723c */ /* 0x040fe20000001860 */
[----:B------:R-:W4:Y:S07]  /*92e0*/  LDSM.16.MT88.4 R16, [R251+0x7900] ;  /* 0x00790000fb10783b */ /* 0x000f2e0000004200 */
[C---:B-1----:R-:W-:Y:S08]  /*92f0*/  HMMA.16816.F32 R100, R176.reuse, R4, R100 ;  /* 0x00000004b064723c */ /* 0x042ff00000001864 */
[C---:B------:R-:W-:Y:S08]  /*9300*/  HMMA.16816.F32 R104, R176.reuse, R6, R104 ;  /* 0x00000006b068723c */ /* 0x040ff00000001868 */
[C---:B--2---:R-:W-:Y:S08]  /*9310*/  HMMA.16816.F32 R108, R176.reuse, R8, R108 ;  /* 0x00000008b06c723c */ /* 0x044ff0000000186c */
[C---:B------:R-:W-:Y:S08]  /*9320*/  HMMA.16816.F32 R112, R176.reuse, R10, R112 ;  /* 0x0000000ab070723c */ /* 0x040ff00000001870 */
[C---:B---3--:R-:W-:Y:S08]  /*9330*/  HMMA.16816.F32 R116, R176.reuse, R12, R116 ;  /* 0x0000000cb074723c */ /* 0x048ff00000001874 */
[C---:B------:R-:W-:Y:S08]  /*9340*/  HMMA.16816.F32 R120, R176.reuse, R14, R120 ;  /* 0x0000000eb078723c */ /* 0x040ff00000001878 */
[C---:B----4-:R-:W-:Y:S08]  /*9350*/  HMMA.16816.F32 R124, R176.reuse, R16, R124 ;  /* 0x00000010b07c723c */ /* 0x050ff0000000187c */
[----:B------:R-:W-:Y:S01]  /*9360*/  HMMA.16816.F32 R128, R176, R18, R128 ;  /* 0x00000012b080723c */ /* 0x000fe20000001880 */
[----:B------:R-:W-:-:S07]  /*9370*/  @P0 BRA `(.L_x_3) ;  /* 0xffffca5000000947 */ /* 0x000fce000383ffff */
.L_x_2:
[----:B------:R-:W2:Y:S04]  /*9380*/  LDL.LU R0, [R1+0x64] ;  /* 0x0000640001007983 */ /* 0x000ea80000300800 */
[----:B------:R-:W1:Y:S01]  /*9390*/  S2R R8, SR_TID.X ;  /* 0x0000000000087919 */ /* 0x000e620000002100 */
[----:B------:R-:W-:Y:S01]  /*93a0*/  MOV R178, c[0x0][0x4e8] ;  /* 0x00013a0000b27a02 */ /* 0x000fe20000000f00 */
[----:B------:R-:W3:Y:S01]  /*93b0*/  S2UR UR7, SR_CTAID.Y ;  /* 0x00000000000779c3 */ /* 0x000ee20000002600 */
[----:B------:R-:W-:Y:S01]  /*93c0*/  ULDC.64 UR4, c[0x0][0x490] ;  /* 0x0001240000047ab9 */ /* 0x000fe20000000a00 */
[----:B------:R-:W4:Y:S04]  /*93d0*/  LDL.LU R3, [R1+0x84] ;  /* 0x0000840001037983 */ /* 0x000f280000300800 */
[----:B------:R-:W4:Y:S01]  /*93e0*/  LDL.LU R9, [R1+0xb4] ;  /* 0x0000b40001097983 */ /* 0x000f220000300800 */
[----:B------:R-:W-:-:S03]  /*93f0*/  ISETP.NE.AND P4, PT, R178, 0x1, PT ;  /* 0x00000001b200780c */ /* 0x000fc60003f85270 */
[----:B------:R-:W4:Y:S01]  /*9400*/  LDL.LU R179, [R1+0xb8] ;  /* 0x0000b80001b37983 */ /* 0x000f220000300800 */
[----:B-1----:R-:W-:-:S04]  /*9410*/  SHF.R.S32.HI R5, RZ, 0x1f, R8 ;  /* 0x0000001fff057819 */ /* 0x002fc80000011408 */
[CC--:B------:R-:W-:Y:S02]  /*9420*/  LEA.HI R177, R5.reuse, R8.reuse, RZ, 0x5 ;  /* 0x0000000805b17211 */ /* 0x0c0fe400078f28ff */
[----:B------:R-:W-:Y:S02]  /*9430*/  LEA.HI R5, R5, R8, RZ, 0x2 ;  /* 0x0000000805057211 */ /* 0x000fe400078f10ff */
[----:B------:R-:W-:Y:S01]  /*9440*/  LOP3.LUT R4, R177, 0xffffffe0, RZ, 0xc0, !PT ;  /* 0xffffffe0b1047812 */ /* 0x000fe200078ec0ff */
[----:B---3--:R-:W-:Y:S01]  /*9450*/  USHF.R.S32.HI UR6, URZ, 0x1f, UR7 ;  /* 0x0000001f3f067899 */ /* 0x008fe20008011407 */
[----:B------:R-:W-:-:S03]  /*9460*/  LOP3.LUT R17, R5, 0xfffffffc, RZ, 0xc0, !PT ;  /* 0xfffffffc05117812 */ /* 0x000fc600078ec0ff */
[----:B------:R-:W-:Y:S01]  /*9470*/  UIMAD UR8, UR6, UR4, URZ ;  /* 0x00000004060872a4 */ /* 0x000fe2000f8e023f */
[----:B------:R-:W-:Y:S01]  /*9480*/  IADD3 R17, -R17, R8, RZ ;  /* 0x0000000811117210 */ /* 0x000fe20007ffe1ff */
[----:B------:R-:W-:Y:S02]  /*9490*/  UIMAD.WIDE.U32 UR10, UR7, UR4, URZ ;  /* 0x00000004070a72a5 */ /* 0x000fe4000f8e003f */
[----:B------:R-:W-:-:S03]  /*94a0*/  UIMAD UR8, UR7, UR5, UR8 ;  /* 0x00000005070872a4 */ /* 0x000fc6000f8e0208 */
[----:B------:R-:W-:Y:S02]  /*94b0*/  ULDC.64 UR4, c[0x0][0x3e8] ;  /* 0x0000fa0000047ab9 */ /* 0x000fe40000000a00 */
[----:B------:R-:W-:Y:S01]  /*94c0*/  UIMAD.WIDE.U32 UR12, UR7, UR4, URZ ;  /* 0x00000004070c72a5 */ /* 0x000fe2000f8e003f */
[----:B------:R-:W-:Y:S06]  /*94d0*/  BAR.SYNC.DEFER_BLOCKING 0x1, 0x100 ;  /* 0x0044000000007b1d */ /* 0x000fec0000010000 */
[----:B--2---:R-:W1:Y:S04]  /*94e0*/  SHFL.BFLY PT, R11, R0, 0x2, 0x1f ;  /* 0x0c401f00000b7f89 */ /* 0x004e6800000e0000 */
[----:B----4-:R-:W2:Y:S01]  /*94f0*/  SHFL.BFLY PT, R6, R3, 0x2, 0x1f ;  /* 0x0c401f0003067f89 */ /* 0x010ea200000e0000 */
[----:B------:R-:W-:Y:S01]  /*9500*/  MOV R15, R9 ;  /* 0x00000009000f7202 */ /* 0x000fe20000000f00 */
[----:B-1----:R-:W-:-:S05]  /*9510*/  FADD.FTZ R11, R11, R0 ;  /* 0x000000000b0b7221 */ /* 0x002fca0000010000 */
[----:B------:R-:W1:Y:S01]  /*9520*/  SHFL.BFLY PT, R0, R11, 0x1, 0x1f ;  /* 0x0c201f000b007f89 */ /* 0x000e6200000e0000 */
[----:B--2---:R-:W-:-:S05]  /*9530*/  FADD.FTZ R6, R6, R3 ;  /* 0x0000000306067221 */ /* 0x004fca0000010000 */
[----:B------:R-:W2:Y:S01]  /*9540*/  SHFL.BFLY PT, R3, R6, 0x1, 0x1f ;  /* 0x0c201f0006037f89 */ /* 0x000ea200000e0000 */
[----:B-1----:R-:W-:Y:S01]  /*9550*/  FADD.FTZ R11, R11, R0 ;  /* 0x000000000b0b7221 */ /* 0x002fe20000010000 */
[----:B------:R-:W-:-:S04]  /*9560*/  MOV R0, RZ ;  /* 0x000000ff00007202 */ /* 0x000fc80000000f00 */
[----:B------:R-:W-:Y:S01]  /*9570*/  FSETP.NE.FTZ.AND P1, PT, R11, RZ, PT ;  /* 0x000000ff0b00720b */ /* 0x000fe20003f35000 */
[----:B--2---:R-:W-:Y:S02]  /*9580*/  FADD.FTZ R6, R6, R3 ;  /* 0x0000000306067221 */ /* 0x004fe40000010000 */
[----:B------:R-:W-:-:S03]  /*9590*/  @P4 IMAD.HI.U32 R3, R9, c[0x0][0x4ec], RZ ;  /* 0x00013b0009034a27 */ /* 0x000fc600078e00ff */
[----:B------:R-:W-:Y:S02]  /*95a0*/  FSETP.NE.FTZ.AND P0, PT, R6, RZ, PT ;  /* 0x000000ff0600720b */ /* 0x000fe40003f15000 */
[----:B------:R-:W-:Y:S02]  /*95b0*/  @P4 SHF.R.U32.HI R15, RZ, c[0x0][0x4f0], R3 ;  /* 0x00013c00ff0f4a19 */ /* 0x000fe40000011603 */
[----:B------:R-:W-:-:S03]  /*95c0*/  IADD3 R3, -R4, R8, RZ ;  /* 0x0000000804037210 */ /* 0x000fc60007ffe1ff */
[----:B------:R-:W1:Y:S01]  /*95d0*/  @P1 MUFU.RCP R0, R11 ;  /* 0x0000000b00001308 */ /* 0x000e620000001000 */
[----:B------:R-:W-:Y:S02]  /*95e0*/  MOV R4, RZ ;  /* 0x000000ff00047202 */ /* 0x000fe40000000f00 */
[----:B------:R-:W-:Y:S02]  /*95f0*/  LOP3.LUT P3, RZ, R3, 0x3, RZ, 0xc0, !PT ;  /* 0x0000000303ff7812 */ /* 0x000fe4000786c0ff */
[----:B------:R-:W-:-:S03]  /*9600*/  IADD3 R7, -R15, RZ, RZ ;  /* 0x000000ff0f077210 */ /* 0x000fc60007ffe1ff */
[----:B------:R-:W2:Y:S01]  /*9610*/  @P0 MUFU.RCP R4, R6 ;  /* 0x0000000600040308 */ /* 0x000ea20000001000 */
[C---:B-1----:R-:W-:Y:S02]  /*9620*/  FMUL.FTZ R85, R0.reuse, R85 ;  /* 0x0000005500557220 */ /* 0x042fe40000410000 */
[C---:B------:R-:W-:Y:S02]  /*9630*/  FMUL.FTZ R84, R0.reuse, R84 ;  /* 0x0000005400547220 */ /* 0x040fe40000410000 */
[C---:B------:R-:W-:Y:S02]  /*9640*/  FMUL.FTZ R176, R0.reuse, R165 ;  /* 0x000000a500b07220 */ /* 0x040fe40000410000 */
[----:B------:R-:W-:Y:S02]  /*9650*/  FMUL.FTZ R14, R0, R164 ;  /* 0x000000a4000e7220 */ /* 0x000fe40000410000 */
[C---:B--2---:R-:W-:Y:S02]  /*9660*/  FMUL.FTZ R87, R4.reuse, R87 ;  /* 0x0000005704577220 */ /* 0x044fe40000410000 */
[----:B------:R-:W-:-:S02]  /*9670*/  FMUL.FTZ R30, R4, R86 ;  /* 0x00000056041e7220 */ /* 0x000fc40000410000 */
[C---:B------:R-:W-:Y:S02]  /*9680*/  FMUL.FTZ R175, R0.reuse, R161 ;  /* 0x000000a100af7220 */ /* 0x040fe40000410000 */
[C---:B------:R-:W-:Y:S01]  /*9690*/  FMUL.FTZ R20, R0.reuse, R156 ;  /* 0x0000009c00147220 */ /* 0x040fe20000410000 */
[----:B------:R-:W-:Y:S01]  /*96a0*/  F2FP.PACK_AB R30, R87, R30 ;  /* 0x0000001e571e723e */ /* 0x000fe200000000ff */
[C---:B------:R-:W-:Y:S01]  /*96b0*/  FMUL.FTZ R173, R0.reuse, R153 ;  /* 0x0000009900ad7220 */ /* 0x040fe20000410000 */
[----:B------:R-:W2:Y:S01]  /*96c0*/  LDL.LU R87, [R1+0xb0] ;  /* 0x0000b00001577983 */ /* 0x000ea20000300800 */
[C---:B------:R-:W-:Y:S02]  /*96d0*/  FMUL.FTZ R22, R0.reuse, R152 ;  /* 0x0000009800167220 */ /* 0x040fe40000410000 */
[----:B------:R-:W-:Y:S01]  /*96e0*/  FMUL.FTZ R172, R0, R149 ;  /* 0x0000009500ac7220 */ /* 0x000fe20000410000 */
[----:B------:R-:W3:Y:S01]  /*96f0*/  LDL R86, [R1+0xac] ;  /* 0x0000ac0001567983 */ /* 0x000ee20000100800 */
[----:B------:R-:W-:-:S02]  /*9700*/  FMUL.FTZ R12, R4, R46 ;  /* 0x0000002e040c7220 */ /* 0x000fc40000410000 */
[C---:B------:R-:W-:Y:S02]  /*9710*/  FMUL.FTZ R31, R4.reuse, R55 ;  /* 0x00000037041f7220 */ /* 0x040fe40000410000 */
[----:B------:R-:W-:Y:S02]  /*9720*/  FMUL.FTZ R46, R4, R54 ;  /* 0x00000036042e7220 */ /* 0x000fe40000410000 */
[C---:B------:R-:W-:Y:S02]  /*9730*/  FMUL.FTZ R24, R0.reuse, R148 ;  /* 0x0000009400187220 */ /* 0x040fe40000410000 */
[C---:B------:R-:W-:Y:S01]  /*9740*/  FMUL.FTZ R26, R0.reuse, R144 ;  /* 0x00000090001a7220 */ /* 0x040fe20000410000 */
[----:B------:R-:W-:Y:S01]  /*9750*/  F2FP.PACK_AB R46, R31, R46 ;  /* 0x0000002e1f2e723e */ /* 0x000fe200000000ff */
[C---:B------:R-:W-:Y:S01]  /*9760*/  FMUL.FTZ R170, R0.reuse, R141 ;  /* 0x0000008d00aa7220 */ /* 0x040fe20000410000 */
[----:B------:R-:W-:Y:S01]  /*9770*/  F2FP.PACK_AB R31, R85, R84 ;  /* 0x00000054551f723e */ /* 0x000fe200000000ff */
[C---:B------:R-:W-:Y:S01]  /*9780*/  FMUL.FTZ R18, R0.reuse, R160 ;  /* 0x000000a000127220 */ /* 0x040fe20000410000 */
[----:B------:R1:W5:Y:S01]  /*9790*/  LDL R85, [R1+0x80] ;  /* 0x0000800001557983 */ /* 0x0003620000100800 */
[----:B------:R-:W-:-:S02]  /*97a0*/  FMUL.FTZ R174, R0, R157 ;  /* 0x0000009d00ae7220 */ /* 0x000fc40000410000 */
[C---:B------:R-:W-:Y:S02]  /*97b0*/  FMUL.FTZ R171, R0.reuse, R145 ;  /* 0x0000009100ab7220 */ /* 0x040fe40000410000 */
[C---:B------:R-:W-:Y:S02]  /*97c0*/  FMUL.FTZ R144, R0.reuse, R140 ;  /* 0x0000008c00907220 */ /* 0x040fe40000410000 */
[C---:B------:R-:W-:Y:S02]  /*97d0*/  FMUL.FTZ R169, R0.reuse, R137 ;  /* 0x0000008900a97220 */ /* 0x040fe40000410000 */
[C---:B------:R-:W-:Y:S02]  /*97e0*/  FMUL.FTZ R141, R0.reuse, R136 ;  /* 0x00000088008d7220 */ /* 0x040fe40000410000 */
[C---:B------:R-:W-:Y:S02]  /*97f0*/  FMUL.FTZ R168, R0.reuse, R37 ;  /* 0x0000002500a87220 */ /* 0x040fe40000410000 */
        /* <DEDUP_REMOVED lines=8> */
[C---:B------:R-:W-:Y:S01]  /*9880*/  FMUL.FTZ R148, R0.reuse, R77 ;  /* 0x0000004d00947220 */ /* 0x040fe20000410000 */
[----:B------:R-:W-:Y:S01]  /*9890*/  SHF.R.S32.HI R3, RZ, 0x2, R5 ;  /* 0x00000002ff037819 */ /* 0x000fe20000011405 */
        /* <DEDUP_REMOVED lines=35> */
[----:B------:R-:W-:Y:S01]  /*9ad0*/  FMUL.FTZ R128, R0, R128 ;  /* 0x0000008000807220 */ /* 0x000fe20000410000 */
[----:B------:R-:W-:Y:S01]  /*9ae0*/  SHF.R.S32.HI R0, RZ, 0x1f, R5 ;  /* 0x0000001fff007819 */ /* 0x000fe20000011405 */
[C---:B------:R-:W-:Y:S01]  /*9af0*/  FMUL.FTZ R39, R4.reuse, R39 ;  /* 0x0000002704277220 */ /* 0x040fe20000410000 */
[----:B------:R-:W4:Y:S01]  /*9b00*/  @P0 MUFU.LG2 R6, R6 ;  /* 0x0000000600060308 */ /* 0x000f220000000c00 */
[----:B------:R-:W-:Y:S01]  /*9b10*/  FMUL.FTZ R16, R4, R38 ;  /* 0x0000002604107220 */ /* 0x000fe20000410000 */
[----:B------:R-:W-:Y:S01]  /*9b20*/  LEA.HI R0, R0, R3, RZ, 0x3 ;  /* 0x0000000300007211 */ /* 0x000fe200078f18ff */
[----:B------:R-:W-:-:S03]  /*9b30*/  IMAD R133, R7, c[0x0][0x4e8], R9 ;  /* 0x00013a0007857a24 */ /* 0x000fc600078e0209 */
[----:B------:R-:W-:Y:S02]  /*9b40*/  F2FP.PACK_AB R54, R39, R16 ;  /* 0x000000102736723e */ /* 0x000fe400000000ff */
[----:B------:R-:W-:Y:S01]  /*9b50*/  LOP3.LUT R0, R0, 0xfffffff8, RZ, 0xc0, !PT ;  /* 0xfffffff800007812 */ /* 0x000fe200078ec0ff */
[----:B------:R-:W1:Y:S03]  /*9b60*/  S2R R16, SR_CTAID.Z ;  /* 0x0000000000107919 */ /* 0x000e660000002700 */
[----:B------:R-:W-:Y:S02]  /*9b70*/  IADD3 R10, R3, -R0, RZ ;  /* 0x80000000030a7210 */ /* 0x000fe40007ffe0ff */
[----:B------:R-:W-:Y:S02]  /*9b80*/  @P1 MOV R3, 0x3f317218 ;  /* 0x3f31721800031802 */ /* 0x000fe40000000f00 */
[----:B------:R-:W-:-:S02]  /*9b90*/  @P0 MOV R0, 0x3f317218 ;  /* 0x3f31721800000802 */ /* 0x000fc40000000f00 */
[----:B------:R-:W-:Y:S01]  /*9ba0*/  MOV R9, UR13 ;  /* 0x0000000d00097c02 */ /* 0x000fe20008000f00 */
[----:B------:R-:W-:Y:S01]  /*9bb0*/  @P1 FMUL.FTZ R9, R3, c[0x0][0x2d0] ;  /* 0x0000b40003091a20 */ /* 0x000fe20000410000 */
[----:B------:R-:W1:Y:S01]  /*9bc0*/  @P1 MUFU.LG2 R11, R11 ;  /* 0x0000000b000b1308 */ /* 0x000e620000000c00 */
[----:B----4-:R-:W-:Y:S02]  /*9bd0*/  @P0 FMUL.FTZ R3, R6, 0.69314718246459960938 ;  /* 0x3f31721806030820 */ /* 0x010fe40000410000 */
[----:B------:R-:W-:Y:S01]  /*9be0*/  @P0 FMUL.FTZ R0, R0, c[0x0][0x2d0] ;  /* 0x0000b40000000a20 */ /* 0x000fe20000410000 */
[----:B------:R-:W-:Y:S01]  /*9bf0*/  UIMAD UR6, UR6, UR4, URZ ;  /* 0x00000004060672a4 */ /* 0x000fe2000f8e023f */
[----:B------:R-:W-:Y:S01]  /*9c00*/  MOV R80, 0xff800000 ;  /* 0xff80000000507802 */ /* 0x000fe20000000f00 */
[----:B------:R-:W-:Y:S02]  /*9c10*/  FMUL.FTZ R52, R4, R42 ;  /* 0x0000002a04347220 */ /* 0x000fe40000410000 */
[----:B------:R-:W-:Y:S01]  /*9c20*/  @P0 FFMA.FTZ R80, R0, R2, R3 ;  /* 0x0000000200500223 */ /* 0x000fe20000010003 */
[----:B------:R-:W-:Y:S01]  /*9c30*/  SHF.R.S32.HI R0, RZ, 0x5, R177 ;  /* 0x00000005ff007819 */ /* 0x000fe200000114b1 */
[----:B------:R-:W-:-:S02]  /*9c40*/  FMUL.FTZ R42, R4, R62 ;  /* 0x0000003e042a7220 */ /* 0x000fc40000410000 */
[C---:B------:R-:W-:Y:S02]  /*9c50*/  FMUL.FTZ R40, R4.reuse, R66 ;  /* 0x0000004204287220 */ /* 0x040fe40000410000 */
[C---:B------:R-:W-:Y:S02]  /*9c60*/  FMUL.FTZ R38, R4.reuse, R70 ;  /* 0x0000004604267220 */ /* 0x040fe40000410000 */
[C---:B------:R-:W-:Y:S02]  /*9c70*/  FMUL.FTZ R36, R4.reuse, R74 ;  /* 0x0000004a04247220 */ /* 0x040fe40000410000 */
[C---:B------:R-:W-:Y:S01]  /*9c80*/  FMUL.FTZ R34, R4.reuse, R78 ;  /* 0x0000004e04227220 */ /* 0x040fe20000410000 */
[----:B------:R-:W-:Y:S01]  /*9c90*/  UIMAD UR5, UR7, UR5, UR6 ;  /* 0x00000005070572a4 */ /* 0x000fe2000f8e0206 */
        /* <DEDUP_REMOVED lines=50> */
[----:B------:R-:W-:Y:S01]  /*9fc0*/  FMUL.FTZ R130, R4, R130 ;  /* 0x0000008204827220 */ /* 0x000fe20000410000 */
[----:B------:R-:W-:Y:S02]  /*9fd0*/  MOV R4, UR10 ;  /* 0x0000000a00047c02 */ /* 0x000fe40008000f00 */
[----:B------:R-:W-:Y:S02]  /*9fe0*/  MOV R8, UR12 ;  /* 0x0000000c00087c02 */ /* 0x000fe40008000f00 */
[----:B------:R-:W-:Y:S01]  /*9ff0*/  SHF.R.S32.HI R3, RZ, 0x1f, R0 ;  /* 0x0000001fff037819 */ /* 0x000fe20000011400 */
[----:B------:R-:W-:Y:S01]  /*a000*/  UIADD3 UR5, UR13, UR5, URZ ;  /* 0x000000050d057290 */ /* 0x000fe2000fffe03f */
[----:B------:R-:W-:Y:S01]  /*a010*/  MOV R6, R4 ;  /* 0x0000000400067202 */ /* 0x000fe20000000f00 */
[----:B------:R-:W4:Y:S01]  /*a020*/  S2R R84, SR_CTAID.X ;  /* 0x0000000000547919 */ /* 0x000f220000002500 */
[----:B------:R-:W-:Y:S02]  /*a030*/  MOV R4, R8 ;  /* 0x0000000800047202 */ /* 0x000fe40000000f00 */
[----:B------:R-:W-:-:S02]  /*a040*/  LEA.HI R3, R3, R0, RZ, 0x3 ;  /* 0x0000000003037211 */ /* 0x000fc400078f18ff */
[----:B-1----:R-:W-:Y:S02]  /*a050*/  SHF.R.S32.HI R8, RZ, 0x1f, R16 ;  /* 0x0000001fff087819 */ /* 0x002fe40000011410 */
[----:B------:R-:W-:Y:S01]  /*a060*/  LEA.HI R2, R17, R17, RZ, 0x1 ;  /* 0x0000001111027211 */ /* 0x000fe200078f08ff */
[----:B------:R-:W-:Y:S01]  /*a070*/  UIADD3 UR8, UR11, UR8, URZ ;  /* 0x000000080b087290 */ /* 0x000fe2000fffe03f */
[----:B------:R-:W-:Y:S01]  /*a080*/  MOV R5, UR11 ;  /* 0x0000000b00057c02 */ /* 0x000fe20008000f00 */
[----:B------:R-:W-:Y:S01]  /*a090*/  @P1 FMUL.FTZ R11, R11, 0.69314718246459960938 ;  /* 0x3f3172180b0b1820 */ /* 0x000fe20000410000 */
[----:B------:R-:W-:Y:S01]  /*a0a0*/  MOV R5, UR5 ;  /* 0x0000000500057c02 */ /* 0x000fe20008000f00 */
[----:B------:R-:W-:Y:S01]  /*a0b0*/  IMAD R82, R8, c[0x0][0x3f0], RZ ;  /* 0x0000fc0008527a24 */ /* 0x000fe200078e02ff */
[----:B------:R-:W-:Y:S02]  /*a0c0*/  LOP3.LUT R3, R3, 0xffffff8, RZ, 0xc0, !PT ;  /* 0x0ffffff803037812 */ /* 0x000fe400078ec0ff */
[----:B------:R-:W-:-:S02]  /*a0d0*/  LOP3.LUT R2, R2, 0x1ffffffe, RZ, 0xc0, !PT ;  /* 0x1ffffffe02027812 */ /* 0x000fc400078ec0ff */
[----:B------:R-:W-:Y:S01]  /*a0e0*/  MOV R81, 0xff800000 ;  /* 0xff80000000517802 */ /* 0x000fe20000000f00 */
[----:B------:R-:W-:Y:S01]  /*a0f0*/  @P1 FFMA.FTZ R81, R9, R132, R11 ;  /* 0x0000008409511223 */ /* 0x000fe2000001000b */
[----:B------:R-:W-:Y:S02]  /*a100*/  F2FP.PACK_AB R50, R47, R12 ;  /* 0x0000000c2f32723e */ /* 0x000fe400000000ff */
[----:B------:R-:W-:Y:S01]  /*a110*/  F2FP.PACK_AB R34, R79, R34 ;  /* 0x000000224f22723e */ /* 0x000fe200000000ff */
[----:B------:R-:W-:Y:S01]  /*a120*/  IMAD R79, R8, c[0x0][0x498], RZ ;  /* 0x00012600084f7a24 */ /* 0x000fe200078e02ff */
[----:B------:R-:W-:Y:S02]  /*a130*/  MOV R7, UR8 ;  /* 0x0000000800077c02 */ /* 0x000fe40008000f00 */
[C---:B------:R-:W-:Y:S02]  /*a140*/  IADD3 R9, R0.reuse, -R3, RZ ;  /* 0x8000000300097210 */ /* 0x040fe40007ffe0ff */
[----:B------:R-:W-:Y:S01]  /*a150*/  LEA R12, R0, R17, 0x9 ;  /* 0x00000011000c7211 */ /* 0x000fe200078e48ff */
[C---:B------:R-:W-:Y:S01]  /*a160*/  IMAD R0, R16.reuse, c[0x0][0x3f4], R82 ;  /* 0x0000fd0010007a24 */ /* 0x040fe200078e0252 */
[----:B------:R-:W-:Y:S01]  /*a170*/  IADD3 R11, R17, -R2, RZ ;  /* 0x80000002110b7210 */ /* 0x000fe20007ffe0ff */
[----:B------:R-:W-:Y:S01]  /*a180*/  IMAD.WIDE.U32 R2, R16, c[0x0][0x3f0], R4 ;  /* 0x0000fc0010027a25 */ /* 0x000fe200078e0004 */
[----:B------:R-:W-:-:S02]  /*a190*/  SHF.L.U32 R4, R10, 0x6, RZ ;  /* 0x000000060a047819 */ /* 0x000fc400000006ff */
[----:B------:R-:W-:Y:S01]  /*a1a0*/  SHF.R.S32.HI R8, RZ, 0x2, R179 ;  /* 0x00000002ff087819 */ /* 0x000fe200000114b3 */
[----:B------:R-:W-:Y:S01]  /*a1b0*/  IMAD R79, R16, c[0x0][0x49c], R79 ;  /* 0x00012700104f7a24 */ /* 0x000fe200078e024f */
[----:B------:R-:W-:Y:S01]  /*a1c0*/  LOP3.LUT R5, R10, 0x1, RZ, 0xc0, !PT ;  /* 0x000000010a057812 */ /* 0x000fe200078ec0ff */
[----:B------:R-:W-:Y:S01]  /*a1d0*/  IMAD.WIDE.U32 R16, R16, c[0x0][0x498], R6 ;  /* 0x0001260010107a25 */ /* 0x000fe200078e0006 */
[----:B------:R-:W-:Y:S02]  /*a1e0*/  IADD3 R3, R3, R0, RZ ;  /* 0x0000000003037210 */ /* 0x000fe40007ffe0ff */
[----:B------:R-:W-:Y:S02]  /*a1f0*/  LOP3.LUT R7, R4, 0x1c0, RZ, 0xc0, !PT ;  /* 0x000001c004077812 */ /* 0x000fe400078ec0ff */
[----:B------:R-:W-:Y:S02]  /*a200*/  LEA R0, R9, R8, 0x4 ;  /* 0x0000000809007211 */ /* 0x000fe400078e20ff */
[----:B------:R-:W-:-:S02]  /*a210*/  R2P PR, R10, 0x6 ;  /* 0x000000060a007804 */ /* 0x000fc40000000000 */
[----:B------:R-:W-:Y:S02]  /*a220*/  ISETP.NE.U32.AND P0, PT, R5, 0x1, PT ;  /* 0x000000010500780c */ /* 0x000fe40003f05070 */
[----:B------:R-:W-:Y:S02]  /*a230*/  LEA.HI R7, R7, R7, RZ, 0x1d ;  /* 0x0000000707077211 */ /* 0x000fe400078fe8ff */
[----:B------:R-:W-:Y:S02]  /*a240*/  SHF.R.S32.HI R5, RZ, 0x1f, R15 ;  /* 0x0000001fff057819 */ /* 0x000fe4000001140f */
[----:B------:R-:W-:Y:S02]  /*a250*/  LEA R4, R11, R0, 0x3 ;  /* 0x000000000b047211 */ /* 0x000fe400078e18ff */
[----:B------:R-:W-:Y:S01]  /*a260*/  F2FP.PACK_AB R32, R83, R32 ;  /* 0x000000205320723e */ /* 0x000fe200000000ff */
[----:B------:R-:W-:Y:S01]  /*a270*/  IMAD R83, R178, c[0x0][0x388], RZ ;  /* 0x0000e200b2537a24 */ /* 0x000fe200078e02ff */
[----:B------:R-:W-:-:S02]  /*a280*/  LEA R7, R12, R7, 0x1 ;  /* 0x000000070c077211 */ /* 0x000fc400078e08ff */
[C---:B----4-:R-:W-:Y:S01]  /*a290*/  LEA R12, R84.reuse, R4, 0x7 ;  /* 0x00000004540c7211 */ /* 0x050fe200078e38ff */
[----:B------:R-:W-:Y:S01]  /*a2a0*/  IMAD R4, R5, c[0x0][0x3e0], RZ ;  /* 0x0000f80005047a24 */ /* 0x000fe200078e02ff */
[----:B------:R-:W-:Y:S01]  /*a2b0*/  LEA R0, R84, R0, 0x7 ;  /* 0x0000000054007211 */ /* 0x000fe200078e38ff */
[----:B------:R-:W-:-:S03]  /*a2c0*/  IMAD.WIDE.U32 R2, R15, c[0x0][0x3e0], R2 ;  /* 0x0000f8000f027a25 */ /* 0x000fc600078e0002 */
[CC--:B------:R-:W-:Y:S01]  /*a2d0*/  ISETP.GE.OR P5, PT, R0.reuse, R83.reuse, P3 ;  /* 0x000000530000720c */ /* 0x0c0fe20001fa6670 */
[----:B------:R-:W-:Y:S01]  /*a2e0*/  IMAD R4, R15, c[0x0][0x3e4], R4 ;  /* 0x0000f9000f047a24 */ /* 0x000fe200078e0204 */
[----:B------:R-:W-:Y:S01]  /*a2f0*/  IADD3 R0, R0, 0x8, RZ ;  /* 0x0000000800007810 */ /* 0x000fe20007ffe0ff */
[----:B------:R-:W-:Y:S01]  /*a300*/  @P4 IMAD.HI.U32 R8, R12, c[0x0][0x4ec], RZ ;  /* 0x00013b000c084a27 */ /* 0x000fe200078e00ff */
[----:B------:R-:W-:Y:S02]  /*a310*/  F2FP.PACK_AB R14, R176, R14 ;  /* 0x0000000eb00e723e */ /* 0x000fe400000000ff */
[----:B------:R-:W-:Y:S02]  /*a320*/  SHF.L.U32 R7, R7, 0x1, RZ ;  /* 0x0000000107077819 */ /* 0x000fe400000006ff */
[----:B------:R-:W-:Y:S02]  /*a330*/  ISETP.GE.OR P3, PT, R0, R83, P3 ;  /* 0x000000530000720c */ /* 0x000fe40001f66670 */
[----:B------:R-:W-:-:S02]  /*a340*/  IADD3 R3, R3, R4, RZ ;  /* 0x0000000403037210 */ /* 0x000fc40007ffe0ff */
[----:B------:R-:W-:Y:S02]  /*a350*/  MOV R0, R12 ;  /* 0x0000000c00007202 */ /* 0x000fe40000000f00 */
[----:B------:R-:W-:Y:S01]  /*a360*/  @P4 SHF.R.U32.HI R0, RZ, c[0x0][0x4f0], R8 ;  /* 0x00013c00ff004a19 */ /* 0x000fe20000011608 */
[----:B------:R1:W-:Y:S01]  /*a370*/  STS [R7+0x80], R14 ;  /* 0x0000800e07007388 */ /* 0x0003e20000000800 */
[----:B------:R-:W-:Y:S02]  /*a380*/  SHF.R.S32.HI R5, RZ, 0x1f, R133 ;  /* 0x0000001fff057819 */ /* 0x000fe40000011485 */
[----:B------:R-:W-:-:S03]  /*a390*/  IADD3 R9, R7, 0x80, RZ ;  /* 0x0000008007097810 */ /* 0x000fc60007ffe0ff */
[----:B------:R-:W-:Y:S01]  /*a3a0*/  IMAD R4, R5, c[0x0][0x3d8], RZ ;  /* 0x0000f60005047a24 */ /* 0x000fe200078e02ff */
[----:B------:R-:W-:Y:S02]  /*a3b0*/  MOV R5, 0x20 ;  /* 0x0000002000057802 */ /* 0x000fe40000000f00 */
[----:B------:R-:W-:Y:S01]  /*a3c0*/  IADD3 R6, R7, 0x70, RZ ;  /* 0x0000007007067810 */ /* 0x000fe20007ffe0ff */
[----:B------:R-:W-:Y:S01]  /*a3d0*/  IMAD R82, R133, c[0x0][0x3dc], R4 ;  /* 0x0000f70085527a24 */ /* 0x000fe200078e0204 */
[----:B------:R-:W-:Y:S02]  /*a3e0*/  @P0 IADD3 R6, R9, 0x10, RZ ;  /* 0x0000001009060810 */ /* 0x000fe40007ffe0ff */
[----:B------:R-:W-:Y:S02]  /*a3f0*/  SHF.R.S32.HI R4, RZ, 0x1f, R0 ;  /* 0x0000001fff047819 */ /* 0x000fe40000011400 */
[C---:B------:R-:W-:Y:S01]  /*a400*/  IADD3 R10, P0, R0.reuse, R16, RZ ;  /* 0x00000010000a7210 */ /* 0x040fe20007f1e0ff */
[----:B-1----:R-:W-:Y:S01]  /*a410*/  IMAD.WIDE.U32 R14, R133, c[0x0][0x3d8], R2 ;  /* 0x0000f600850e7a25 */ /* 0x002fe200078e0002 */
[----:B------:R-:W-:-:S05]  /*a420*/  IADD3 R3, -R0, RZ, RZ ;  /* 0x000000ff00037210 */ /* 0x000fca0007ffe1ff */
[----:B------:R-:W-:Y:S01]  /*a430*/  IMAD R3, R3, c[0x0][0x4e8], R12 ;  /* 0x00013a0003037a24 */ /* 0x000fe200078e020c */
[----:B------:R-:W-:-:S04]  /*a440*/  SEL R2, R5, 0xffffffe0, !P1 ;  /* 0xffffffe005027807 */ /* 0x000fc80004800000 */
[----:B------:R-:W-:Y:S02]  /*a450*/  SHF.R.S32.HI R5, RZ, 0x1f, R3 ;  /* 0x0000001fff057819 */ /* 0x000fe40000011403 */
[----:B------:R-:W-:Y:S02]  /*a460*/  IADD3.X R11, R4, R17, R79, P0, !PT ;  /* 0x00000011040b7210 */ /* 0x000fe400007fe44f */
[----:B------:R-:W-:Y:S01]  /*a470*/  MOV R4, 0x40 ;  /* 0x0000004000047802 */ /* 0x000fe20000000f00 */
[----:B------:R-:W-:Y:S01]  /*a480*/  IMAD R5, R5, c[0x0][0x488], RZ ;  /* 0x0001220005057a24 */ /* 0x000fe200078e02ff */
[----:B------:R-:W-:Y:S01]  /*a490*/  F2FP.PACK_AB R13, R167, R13 ;  /* 0x0000000da70d723e */ /* 0x000fe200000000ff */
[----:B------:R-:W-:Y:S01]  /*a4a0*/  IMAD.WIDE.U32 R10, R3, c[0x0][0x488], R10 ;  /* 0x00012200030a7a25 */ /* 0x000fe200078e000a */
[----:B------:R-:W-:Y:S02]  /*a4b0*/  SEL R12, R4, 0xffffffc0, !P2 ;  /* 0xffffffc0040c7807 */ /* 0x000fe40005000000 */
[----:B------:R-:W-:Y:S01]  /*a4c0*/  F2FP.PACK_AB R18, R175, R18 ;  /* 0x00000012af12723e */ /* 0x000fe200000000ff */
[----:B------:R-:W-:Y:S01]  /*a4d0*/  IMAD R5, R3, c[0x0][0x48c], R5 ;  /* 0x0001230003057a24 */ /* 0x000fe200078e0205 */
[----:B------:R-:W-:-:S02]  /*a4e0*/  F2FP.PACK_AB R19, R163, R19 ;  /* 0x00000013a313723e */ /* 0x000fc400000000ff */
[----:B------:R-:W-:Y:S02]  /*a4f0*/  F2FP.PACK_AB R20, R174, R20 ;  /* 0x00000014ae14723e */ /* 0x000fe400000000ff */
[----:B------:R-:W-:Y:S02]  /*a500*/  F2FP.PACK_AB R23, R159, R23 ;  /* 0x000000179f17723e */ /* 0x000fe400000000ff */
[----:B------:R-:W-:Y:S02]  /*a510*/  IADD3 R0, R7, R2, RZ ;  /* 0x0000000207007210 */ /* 0x000fe40007ffe0ff */
[----:B------:R-:W-:Y:S02]  /*a520*/  F2FP.PACK_AB R22, R173, R22 ;  /* 0x00000016ad16723e */ /* 0x000fe400000000ff */
[----:B------:R-:W-:Y:S02]  /*a530*/  F2FP.PACK_AB R21, R155, R21 ;  /* 0x000000159b15723e */ /* 0x000fe400000000ff */
[----:B------:R-:W-:Y:S01]  /*a540*/  IADD3 R2, R2, R6, RZ ;  /* 0x0000000602027210 */ /* 0x000fe20007ffe0ff */
[----:B------:R-:W-:Y:S01]  /*a550*/  STS [R7+0x480], R13 ;  /* 0x0004800d07007388 */ /* 0x000fe20000000800 */
[----:B------:R-:W-:-:S02]  /*a560*/  F2FP.PACK_AB R24, R172, R24 ;  /* 0x00000018ac18723e */ /* 0x000fc400000000ff */
[----:B------:R-:W-:Y:S02]  /*a570*/  F2FP.PACK_AB R25, R151, R25 ;  /* 0x000000199719723e */ /* 0x000fe400000000ff */
[----:B------:R-:W-:Y:S01]  /*a580*/  IADD3 R4, R7, R12, RZ ;  /* 0x0000000c07047210 */ /* 0x000fe20007ffe0ff */
[----:B------:R-:W-:Y:S01]  /*a590*/  STS [R6], R18 ;  /* 0x0000001206007388 */ /* 0x000fe20000000800 */
[----:B------:R-:W-:Y:S02]  /*a5a0*/  F2FP.PACK_AB R26, R171, R26 ;  /* 0x0000001aab1a723e */ /* 0x000fe400000000ff */
[----:B------:R-:W-:Y:S01]  /*a5b0*/  F2FP.PACK_AB R27, R147, R27 ;  /* 0x0000001b931b723e */ /* 0x000fe200000000ff */
[----:B------:R-:W-:Y:S01]  /*a5c0*/  STS [R6+0x400], R19 ;  /* 0x0004001306007388 */ /* 0x000fe20000000800 */
[----:B------:R-:W-:Y:S02]  /*a5d0*/  IADD3 R8, R12, R6, RZ ;  /* 0x000000060c087210 */ /* 0x000fe40007ffe0ff */
[----:B------:R-:W-:Y:S01]  /*a5e0*/  F2FP.PACK_AB R59, R170, R144 ;  /* 0x00000090aa3b723e */ /* 0x000fe200000000ff */
[----:B------:R-:W-:Y:S01]  /*a5f0*/  STS [R0+0x80], R20 ;  /* 0x0000801400007388 */ /* 0x000fe20000000800 */
[----:B------:R-:W-:-:S02]  /*a600*/  F2FP.PACK_AB R58, R143, R142 ;  /* 0x0000008e8f3a723e */ /* 0x000fc400000000ff */
[----:B------:R-:W-:Y:S01]  /*a610*/  IADD3 R3, R12, R0, RZ ;  /* 0x000000000c037210 */ /* 0x000fe20007ffe0ff */
[----:B------:R-:W-:Y:S01]  /*a620*/  STS [R0+0x480], R23 ;  /* 0x0004801700007388 */ /* 0x000fe20000000800 */
[----:B------:R-:W-:Y:S02]  /*a630*/  IADD3 R11, R11, R5, RZ ;  /* 0x000000050b0b7210 */ /* 0x000fe40007ffe0ff */
[----:B------:R-:W-:Y:S01]  /*a640*/  F2FP.PACK_AB R57, R169, R141 ;  /* 0x0000008da939723e */ /* 0x000fe200000000ff */
[----:B------:R-:W-:Y:S01]  /*a650*/  STS [R2], R22 ;  /* 0x0000001602007388 */ /* 0x000fe20000000800 */
[----:B------:R-:W-:Y:S02]  /*a660*/  F2FP.PACK_AB R56, R139, R56 ;  /* 0x000000388b38723e */ /* 0x000fe400000000ff */
[----:B------:R-:W-:Y:S01]  /*a670*/  IADD3 R5, R2, R12, RZ ;  /* 0x0000000c02057210 */ /* 0x000fe20007ffe0ff */
[----:B------:R-:W-:Y:S01]  /*a680*/  STS [R2+0x400], R21 ;  /* 0x0004001502007388 */ /* 0x000fe20000000800 */
[----:B------:R-:W-:-:S02]  /*a690*/  F2FP.PACK_AB R55, R168, R140 ;  /* 0x0000008ca837723e */ /* 0x000fc400000000ff */
[----:B------:R-:W-:Y:S01]  /*a6a0*/  F2FP.PACK_AB R53, R165, R137 ;  /* 0x00000089a535723e */ /* 0x000fe200000000ff */
[----:B------:R-:W-:Y:S01]  /*a6b0*/  STS [R4+0x80], R24 ;  /* 0x0000801804007388 */ /* 0x000fe20000000800 */
[----:B------:R-:W-:Y:S02]  /*a6c0*/  F2FP.PACK_AB R52, R43, R52 ;  /* 0x000000342b34723e */ /* 0x000fe400000000ff */
[----:B------:R-:W-:Y:S01]  /*a6d0*/  F2FP.PACK_AB R51, R164, R136 ;  /* 0x00000088a433723e */ /* 0x000fe200000000ff */
[----:B------:R-:W-:Y:S01]  /*a6e0*/  STS [R4+0x480], R25 ;  /* 0x0004801904007388 */ /* 0x000fe20000000800 */
[----:B------:R-:W-:Y:S02]  /*a6f0*/  F2FP.PACK_AB R49, R161, R49 ;  /* 0x00000031a131723e */ /* 0x000fe400000000ff */
[----:B------:R-:W-:Y:S01]  /*a700*/  F2FP.PACK_AB R48, R33, R48 ;  /* 0x000000302130723e */ /* 0x000fe200000000ff */
[----:B------:R-:W-:Y:S01]  /*a710*/  STS [R8], R26 ;  /* 0x0000001a08007388 */ /* 0x000fe20000000800 */
[----:B------:R-:W-:-:S03]  /*a720*/  F2FP.PACK_AB R47, R160, R135 ;  /* 0x00000087a02f723e */ /* 0x000fc600000000ff */
[----:B------:R-:W-:Y:S01]  /*a730*/  STS [R8+0x400], R27 ;  /* 0x0004001b08007388 */ /* 0x000fe20000000800 */
[----:B------:R-:W-:-:S03]  /*a740*/  F2FP.PACK_AB R45, R157, R45 ;  /* 0x0000002d9d2d723e */ /* 0x000fc600000000ff */
[----:B------:R-:W-:Y:S01]  /*a750*/  STS [R3+0x80], R59 ;  /* 0x0000803b03007388 */ /* 0x000fe20000000800 */
[----:B------:R-:W-:-:S03]  /*a760*/  F2FP.PACK_AB R44, R29, R44 ;  /* 0x0000002c1d2c723e */ /* 0x000fc600000000ff */
[----:B------:R-:W-:Y:S01]  /*a770*/  STS [R3+0x480], R58 ;  /* 0x0004803a03007388 */ /* 0x000fe20000000800 */
[----:B------:R-:W-:-:S03]  /*a780*/  F2FP.PACK_AB R43, R156, R134 ;  /* 0x000000869c2b723e */ /* 0x000fc600000000ff */
        /* <DEDUP_REMOVED lines=18> */
[----:B------:R-:W-:Y:S04]  /*a8b0*/  STS [R2+0x4400], R48 ;  /* 0x0044003002007388 */ /* 0x000fe80000000800 */
[----:B------:R-:W-:Y:S04]  /*a8c0*/  STS [R4+0x4080], R47 ;  /* 0x0040802f04007388 */ /* 0x000fe80000000800 */
        /* <DEDUP_REMOVED lines=33> */
[----:B------:R-:W-:-:S03]  /*aae0*/  LEA R9, P0, R10, c[0x0][0x450], 0x2 ;  /* 0x000114000a097a11 */ /* 0x000fc600078010ff */
        /* <DEDUP_REMOVED lines=13> */
[----:B------:R-:W-:-:S03]  /*abc0*/  LEA.HI.X R11, R10, c[0x0][0x454], R11, 0x2, P0 ;  /* 0x000115000a0b7a11 */ /* 0x000fc600000f140b */
[----:B------:R-:W-:Y:S04]  /*abd0*/  STS [R7+0xc480], R74 ;  /* 0x00c4804a07007388 */ /* 0x000fe80000000800 */
[----:B------:R-:W-:Y:S04]  /*abe0*/  STS [R6+0xc000], R73 ;  /* 0x00c0004906007388 */ /* 0x000fe80000000800 */
[----:B------:R-:W-:Y:S04]  /*abf0*/  STS [R6+0xc400], R72 ;  /* 0x00c4004806007388 */ /* 0x000fe80000000800 */
[----:B------:R-:W-:Y:S04]  /*ac00*/  STS [R0+0xc080], R71 ;  /* 0x00c0804700007388 */ /* 0x000fe80000000800 */
[----:B------:R2:W-:Y:S04]  /*ac10*/  STS [R0+0xc480], R70 ;  /* 0x00c4804600007388 */ /* 0x0005e80000000800 */
[----:B------:R-:W-:Y:S04]  /*ac20*/  STS [R2+0xc000], R69 ;  /* 0x00c0004502007388 */ /* 0x000fe80000000800 */
        /* <DEDUP_REMOVED lines=9> */
[----:B------:R-:W-:Y:S04]  /*acc0*/  SHFL.IDX PT, R12, R9, RZ, 0x1c1f ;  /* 0x001c1fff090c7589 */ /* 0x000fe800000e0000 */
[----:B------:R-:W1:Y:S04]  /*acd0*/  SHFL.IDX PT, R13, R11, RZ, 0x1c1f ;  /* 0x001c1fff0b0d7589 */ /* 0x000e6800000e0000 */
[----:B------:R-:W-:Y:S06]  /*ace0*/  BAR.SYNC.DEFER_BLOCKING 0x1, 0x100 ;  /* 0x0044000000007b1d */ /* 0x000fec0000010000 */
[----:B------:R-:W-:Y:S04]  /*acf0*/  SHFL.IDX PT, R10, R9, 0x1, 0x1c1f ;  /* 0x003c1f00090a7f89 */ /* 0x000fe800000e0000 */
[----:B------:R-:W4:Y:S01]  /*ad00*/  SHFL.IDX PT, R11, R11, 0x1, 0x1c1f ;  /* 0x003c1f000b0b7f89 */ /* 0x000f2200000e0000 */
[----:B--2---:R-:W-:-:S03]  /*ad10*/  SHF.L.U32 R0, R87, 0x1, RZ ;  /* 0x0000000157007819 */ /* 0x004fc600000006ff */
[----:B-1----:R-:W-:Y:S04]  /*ad20*/  @!P5 ST.E [R12.64], R81 ;  /* 0x000000510c00d985 */ /* 0x002fe8000c10190e */
[----:B----4-:R1:W-:Y:S04]  /*ad30*/  @!P3 ST.E [R10.64], R80 ;  /* 0x000000500a00b985 */ /* 0x0103e8000c10190e */
[----:B------:R2:W4:Y:S04]  /*ad40*/  LDS.128 R40, [R0+0x1080] ;  /* 0x0010800000287984 */ /* 0x0005280000000c00 */
[----:B------:R2:W1:Y:S04]  /*ad50*/  LDS.128 R56, [R0+0x2080] ;  /* 0x0020800000387984 */ /* 0x0004680000000c00 */
[----:B------:R2:W2:Y:S04]  /*ad60*/  LDS.128 R68, [R0+0x3080] ;  /* 0x0030800000447984 */ /* 0x0004a80000000c00 */
        /* <DEDUP_REMOVED lines=8> */
[----:B------:R2:W2:Y:S01]  /*adf0*/  LDS.128 R72, [R0+0xf080] ;  /* 0x00f0800000487984 */ /* 0x0004a20000000c00 */
[----:B------:R-:W-:-:S02]  /*ae00*/  IADD3 R2, R15, R82, RZ ;  /* 0x000000520f027210 */ /* 0x000fc40007ffe0ff */
[----:B-1----:R-:W-:-:S04]  /*ae10*/  LEA R11, P0, R14, c[0x0][0x380], 0x1 ;  /* 0x0000e0000e0b7a11 */ /* 0x002fc800078008ff */
[----:B------:R-:W-:Y:S02]  /*ae20*/  LEA.HI.X R10, R14, c[0x0][0x384], R2, 0x1, P0 ;  /* 0x0000e1000e0a7a11 */ /* 0x000fe400000f0c02 */
[----:B---3--:R-:W-:Y:S01]  /*ae30*/  ISETP.GE.AND P0, PT, R86, R83, PT ;  /* 0x000000535600720c */ /* 0x008fe20003f06270 */
[----:B------:R1:W3:Y:S01]  /*ae40*/  SHFL.IDX PT, R2, R11, RZ, 0x181f ;  /* 0x00181fff0b027589 */ /* 0x0002e200000e0000 */
[----:B------:R-:W-:Y:S03]  /*ae50*/  BSSY B0, `(.L_x_6) ;  /* 0x000001f000007945 */ /* 0x000fe60003800000 */
[----:B------:R1:W1:Y:S08]  /*ae60*/  SHFL.IDX PT, R3, R10, RZ, 0x181f ;  /* 0x00181fff0a037589 */ /* 0x00027000000e0000 */
[----:B------:R-:W-:Y:S05]  /*ae70*/  @P0 BRA `(.L_x_7) ;  /* 0x000001c000000947 */ /* 0x000fea0003800000 */
[----:B----4-:R-:W4:Y:S01]  /*ae80*/  LDS.128 R24, [R0+0x80] ;  /* 0x0000800000187984 */ /* 0x010f220000000c00 */
[----:B-----5:R-:W-:-:S02]  /*ae90*/  IADD3 R6, R85, 0x40, RZ ;  /* 0x0000004055067810 */ /* 0x020fc40007ffe0ff */
[C---:B------:R-:W-:Y:S01]  /*aea0*/  IADD3 R7, R85.reuse, 0x80, RZ ;  /* 0x0000008055077810 */ /* 0x040fe20007ffe0ff */
[----:B------:R-:W3:Y:S01]  /*aeb0*/  LDS.128 R20, [R0+0x4080] ;  /* 0x0040800000147984 */ /* 0x000ee20000000c00 */
[----:B------:R-:W-:Y:S02]  /*aec0*/  IADD3 R8, R85, 0xc0, RZ ;  /* 0x000000c055087810 */ /* 0x000fe40007ffe0ff */
[----:B------:R-:W-:Y:S01]  /*aed0*/  ISETP.GE.AND P2, PT, R6, c[0x0][0x3c8], PT ;  /* 0x0000f20006007a0c */ /* 0x000fe20003f46270 */
[----:B------:R-:W2:Y:S01]  /*aee0*/  LDS.128 R16, [R0+0x8080] ;  /* 0x0080800000107984 */ /* 0x000ea20000000c00 */
[----:B------:R-:W-:Y:S02]  /*aef0*/  ISETP.GE.AND P1, PT, R7, c[0x0][0x3c8], PT ;  /* 0x0000f20007007a0c */ /* 0x000fe40003f26270 */
[----:B------:R-:W-:Y:S01]  /*af00*/  ISETP.GE.AND P0, PT, R8, c[0x0][0x3c8], PT ;  /* 0x0000f20008007a0c */ /* 0x000fe20003f06270 */
[----:B------:R1:W2:Y:S01]  /*af10*/  LDS.128 R12, [R0+0xc080] ;  /* 0x00c08000000c7984 */ /* 0x0002a20000000c00 */
[----:B------:R-:W-:-:S07]  /*af20*/  ISETP.GE.AND P3, PT, R85, c[0x0][0x3c8], PT ;  /* 0x0000f20055007a0c */ /* 0x000fce0003f66270 */
[----:B------:R-:W-:-:S04]  /*af30*/  @!P2 SHF.R.S32.HI R4, RZ, 0x1f, R6 ;  /* 0x0000001fff04a819 */ /* 0x000fc80000011406 */
[----:B------:R-:W-:Y:S02]  /*af40*/  @!P0 SHF.R.S32.HI R5, RZ, 0x1f, R8 ;  /* 0x0000001fff058819 */ /* 0x000fe40000011408 */
[----:B------:R-:W-:-:S04]  /*af50*/  @!P2 LEA.HI R6, R4, R6, RZ, 0x3 ;  /* 0x000000060406a211 */ /* 0x000fc800078f18ff */
[----:B------:R-:W-:Y:S02]  /*af60*/  @!P2 LOP3.LUT R6, R6, 0xfffffff8, RZ, 0xc0, !PT ;  /* 0xfffffff80606a812 */ /* 0x000fe400078ec0ff */
[----:B-12---:R-:W-:-:S04]  /*af70*/  @!P1 SHF.R.S32.HI R0, RZ, 0x1f, R7 ;  /* 0x0000001fff009819 */ /* 0x006fc80000011407 */
[----:B------:R-:W-:Y:S01]  /*af80*/  @!P1 LEA.HI R4, R0, R7, RZ, 0x3 ;  /* 0x0000000700049211 */ /* 0x000fe200078f18ff */
[--C-:B---3--:R-:W-:Y:S01]  /*af90*/  @!P2 IMAD.WIDE R6, R6, 0x2, R2.reuse ;  /* 0x000000020606a825 */ /* 0x108fe200078e0202 */
[----:B------:R-:W-:Y:S02]  /*afa0*/  @!P0 LEA.HI R0, R5, R8, RZ, 0x3 ;  /* 0x0000000805008211 */ /* 0x000fe400078f18ff */
[----:B------:R-:W-:Y:S01]  /*afb0*/  @!P1 LOP3.LUT R4, R4, 0xfffffff8, RZ, 0xc0, !PT ;  /* 0xfffffff804049812 */ /* 0x000fe200078ec0ff */
[----:B------:R-:W-:Y:S01]  /*afc0*/  @!P3 IMAD.WIDE R8, R85, 0x2, R2 ;  /* 0x000000025508b825 */ /* 0x000fe200078e0202 */
[----:B------:R-:W-:-:S03]  /*afd0*/  @!P0 LOP3.LUT R0, R0, 0xfffffff8, RZ, 0xc0, !PT ;  /* 0xfffffff800008812 */ /* 0x000fc600078ec0ff */
[--C-:B------:R-:W-:Y:S01]  /*afe0*/  @!P1 IMAD.WIDE R4, R4, 0x2, R2.reuse ;  /* 0x0000000204049825 */ /* 0x100fe200078e0202 */
[----:B----4-:R1:W-:Y:S03]  /*aff0*/  @!P3 ST.E.128 [R8.64], R24 ;  /* 0x000000180800b985 */ /* 0x0103e6000c101d0e */
[----:B------:R-:W-:Y:S01]  /*b000*/  @!P0 IMAD.WIDE R2, R0, 0x2, R2 ;  /* 0x0000000200028825 */ /* 0x000fe200078e0202 */
[----:B------:R1:W-:Y:S04]  /*b010*/  @!P2 ST.E.128 [R6.64], R20 ;  /* 0x000000140600a985 */ /* 0x0003e8000c101d0e */
[----:B------:R1:W-:Y:S04]  /*b020*/  @!P1 ST.E.128 [R4.64], R16 ;  /* 0x0000001004009985 */ /* 0x0003e8000c101d0e */
[----:B------:R1:W-:Y:S02]  /*b030*/  @!P0 ST.E.128 [R2.64], R12 ;  /* 0x0000000c02008985 */ /* 0x0003e4000c101d0e */
.L_x_7:
[----:B----4-:R-:W-:Y:S05]  /*b040*/  BSYNC B0 ;  /* 0x0000000000007941 */ /* 0x010fea0003800000 */
.L_x_6:
[----:B--2---:R-:W-:Y:S01]  /*b050*/  IADD3 R0, R86, 0x20, RZ ;  /* 0x0000002056007810 */ /* 0x004fe20007ffe0ff */
[----:B-1----:R1:W2:Y:S01]  /*b060*/  SHFL.IDX PT, R3, R10, 0x1, 0x181f ;  /* 0x00381f000a037f89 */ /* 0x0022a200000e0000 */
[----:B------:R-:W-:Y:S02]  /*b070*/  BSSY B0, `(.L_x_8) ;  /* 0x000001c000007945 */ /* 0x000fe40003800000 */
[----:B------:R-:W-:Y:S01]  /*b080*/  ISETP.GE.AND P0, PT, R0, R83, PT ;  /* 0x000000530000720c */ /* 0x000fe20003f06270 */
[----:B---3--:R1:W3:-:S12]  /*b090*/  SHFL.IDX PT, R2, R11, 0x1, 0x181f ;  /* 0x00381f000b027f89 */ /* 0x0082d800000e0000 */
[----:B------:R-:W-:Y:S05]  /*b0a0*/  @P0 BRA `(.L_x_9) ;  /* 0x0000018000000947 */ /* 0x000fea0003800000 */
[C---:B-----5:R-:W-:Y:S02]  /*b0b0*/  IADD3 R6, R85.reuse, 0x40, RZ ;  /* 0x0000004055067810 */ /* 0x060fe40007ffe0ff */
[C---:B------:R-:W-:Y:S02]  /*b0c0*/  IADD3 R7, R85.reuse, 0x80, RZ ;  /* 0x0000008055077810 */ /* 0x040fe40007ffe0ff */
[----:B------:R-:W-:Y:S02]  /*b0d0*/  IADD3 R8, R85, 0xc0, RZ ;  /* 0x000000c055087810 */ /* 0x000fe40007ffe0ff */
[----:B------:R-:W-:Y:S02]  /*b0e0*/  ISETP.GE.AND P2, PT, R6, c[0x0][0x3c8], PT ;  /* 0x0000f20006007a0c */ /* 0x000fe40003f46270 */
[----:B------:R-:W-:Y:S02]  /*b0f0*/  ISETP.GE.AND P1, PT, R7, c[0x0][0x3c8], PT ;  /* 0x0000f20007007a0c */ /* 0x000fe40003f26270 */
[----:B------:R-:W-:-:S02]  /*b100*/  ISETP.GE.AND P0, PT, R8, c[0x0][0x3c8], PT ;  /* 0x0000f20008007a0c */ /* 0x000fc40003f06270 */
[----:B------:R-:W-:-:S07]  /*b110*/  ISETP.GE.AND P3, PT, R85, c[0x0][0x3c8], PT ;  /* 0x0000f20055007a0c */ /* 0x000fce0003f66270 */
[----:B------:R-:W-:Y:S02]  /*b120*/  @!P2 SHF.R.S32.HI R4, RZ, 0x1f, R6 ;  /* 0x0000001fff04a819 */ /* 0x000fe40000011406 */
[----:B------:R-:W-:Y:S02]  /*b130*/  @!P1 SHF.R.S32.HI R0, RZ, 0x1f, R7 ;  /* 0x0000001fff009819 */ /* 0x000fe40000011407 */
[----:B------:R-:W-:Y:S02]  /*b140*/  @!P0 SHF.R.S32.HI R5, RZ, 0x1f, R8 ;  /* 0x0000001fff058819 */ /* 0x000fe40000011408 */
[----:B------:R-:W-:Y:S02]  /*b150*/  @!P2 LEA.HI R6, R4, R6, RZ, 0x3 ;  /* 0x000000060406a211 */ /* 0x000fe400078f18ff */
[----:B------:R-:W-:Y:S02]  /*b160*/  @!P1 LEA.HI R4, R0, R7, RZ, 0x3 ;  /* 0x0000000700049211 */ /* 0x000fe400078f18ff */
[----:B------:R-:W-:Y:S01]  /*b170*/  @!P0 LEA.HI R0, R5, R8, RZ, 0x3 ;  /* 0x0000000805008211 */ /* 0x000fe200078f18ff */
[----:B--23--:R-:W-:Y:S01]  /*b180*/  @!P3 IMAD.WIDE R8, R85, 0x2, R2 ;  /* 0x000000025508b825 */ /* 0x00cfe200078e0202 */
[----:B------:R-:W-:-:S02]  /*b190*/  @!P2 LOP3.LUT R6, R6, 0xfffffff8, RZ, 0xc0, !PT ;  /* 0xfffffff80606a812 */ /* 0x000fc400078ec0ff */
[----:B------:R-:W-:Y:S02]  /*b1a0*/  @!P1 LOP3.LUT R4, R4, 0xfffffff8, RZ, 0xc0, !PT ;  /* 0xfffffff804049812 */ /* 0x000fe400078ec0ff */
[----:B------:R-:W-:Y:S01]  /*b1b0*/  @!P0 LOP3.LUT R0, R0, 0xfffffff8, RZ, 0xc0, !PT ;  /* 0xfffffff800008812 */ /* 0x000fe200078ec0ff */
[--C-:B------:R-:W-:Y:S01]  /*b1c0*/  @!P2 IMAD.WIDE R6, R6, 0x2, R2.reuse ;  /* 0x000000020606a825 */ /* 0x100fe200078e0202 */
[----:B------:R2:W-:Y:S03]  /*b1d0*/  @!P3 ST.E.128 [R8.64], R40 ;  /* 0x000000280800b985 */ /* 0x0005e6000c101d0e */
[--C-:B------:R-:W-:Y:S01]  /*b1e0*/  @!P1 IMAD.WIDE R4, R4, 0x2, R2.reuse ;  /* 0x0000000204049825 */ /* 0x100fe200078e0202 */
[----:B------:R2:W-:Y:S03]  /*b1f0*/  @!P2 ST.E.128 [R6.64], R36 ;  /* 0x000000240600a985 */ /* 0x0005e6000c101d0e */
[----:B------:R-:W-:Y:S01]  /*b200*/  @!P0 IMAD.WIDE R2, R0, 0x2, R2 ;  /* 0x0000000200028825 */ /* 0x000fe200078e0202 */
[----:B------:R2:W-:Y:S04]  /*b210*/  @!P1 ST.E.128 [R4.64], R32 ;  /* 0x0000002004009985 */ /* 0x0005e8000c101d0e */
[----:B------:R2:W-:Y:S02]  /*b220*/  @!P0 ST.E.128 [R2.64], R28 ;  /* 0x0000001c02008985 */ /* 0x0005e4000c101d0e */
.L_x_9:
[----:B------:R-:W-:Y:S05]  /*b230*/  BSYNC B0 ;  /* 0x0000000000007941 */ /* 0x000fea0003800000 */
.L_x_8:
[----:B------:R-:W-:Y:S01]  /*b240*/  IADD3 R0, R86, 0x40, RZ ;  /* 0x0000004056007810 */ /* 0x000fe20007ffe0ff */
[----:B--2---:R2:W4:Y:S01]  /*b250*/  SHFL.IDX PT, R3, R10, 0x2, 0x181f ;  /* 0x00581f000a037f89 */ /* 0x00452200000e0000 */
        /* <DEDUP_REMOVED lines=17> */
[----:B---34-:R-:W-:Y:S01]  /*b370*/  @!P3 IMAD.WIDE R8, R85, 0x2, R2 ;  /* 0x000000025508b825 */ /* 0x018fe200078e0202 */
        /* <DEDUP_REMOVED lines=10> */
.L_x_11:
[----:B------:R-:W-:Y:S05]  /*b420*/  BSYNC B0 ;  /* 0x0000000000007941 */ /* 0x000fea0003800000 */
.L_x_10:
[----:B------:R-:W-:Y:S01]  /*b430*/  IADD3 R0, R86, 0x60, RZ ;  /* 0x0000006056007810 */ /* 0x000fe20007ffe0ff */
[----:B---34-:R3:W4:Y:S03]  /*b440*/  SHFL.IDX PT, R3, R10, 0x3, 0x181f ;  /* 0x00781f000a037f89 */ /* 0x01872600000e0000 */
[----:B------:R-:W-:Y:S01]  /*b450*/  ISETP.GE.AND P0, PT, R0, R83, PT ;  /* 0x000000530000720c */ /* 0x000fe20003f06270 */
[----:B------:R3:W1:-:S12]  /*b460*/  SHFL.IDX PT, R2, R11, 0x3, 0x181f ;  /* 0x00781f000b027f89 */ /* 0x00065800000e0000 */
[----:B------:R-:W-:Y:S05]  /*b470*/  @P0 EXIT ;  /* 0x000000000000094d */ /* 0x000fea0003800000 */
[C---:B-----5:R-:W-:Y:S02]  /*b480*/  IADD3 R5, R85.reuse, 0x40, RZ ;  /* 0x0000004055057810 */ /* 0x060fe40007ffe0ff */
[----:B------:R-:W-:Y:S02]  /*b490*/  IADD3 R6, R85, 0x80, RZ ;  /* 0x0000008055067810 */ /* 0x000fe40007ffe0ff */
[----:B------:R-:W-:Y:S02]  /*b4a0*/  ISETP.GE.AND P1, PT, R5, c[0x0][0x3c8], PT ;  /* 0x0000f20005007a0c */ /* 0x000fe40003f26270 */
[----:B------:R-:W-:Y:S02]  /*b4b0*/  ISETP.GE.AND P0, PT, R6, c[0x0][0x3c8], PT ;  /* 0x0000f20006007a0c */ /* 0x000fe40003f06270 */
[----:B------:R-:W-:-:S09]  /*b4c0*/  ISETP.GE.AND P2, PT, R85, c[0x0][0x3c8], PT ;  /* 0x0000f20055007a0c */ /* 0x000fd20003f46270 */
[----:B------:R-:W-:Y:S02]  /*b4d0*/  @!P1 SHF.R.S32.HI R4, RZ, 0x1f, R5 ;  /* 0x0000001fff049819 */ /* 0x000fe40000011405 */
[----:B------:R-:W-:Y:S02]  /*b4e0*/  @!P0 SHF.R.S32.HI R0, RZ, 0x1f, R6 ;  /* 0x0000001fff008819 */ /* 0x000fe40000011406 */
[----:B------:R-:W-:Y:S01]  /*b4f0*/  @!P1 LEA.HI R4, R4, R5, RZ, 0x3 ;  /* 0x0000000504049211 */ /* 0x000fe200078f18ff */
[--C-:B-1--4-:R-:W-:Y:S01]  /*b500*/  @!P2 IMAD.WIDE R8, R85, 0x2, R2.reuse ;  /* 0x000000025508a825 */ /* 0x112fe200078e0202 */
[----:B------:R-:W-:Y:S02]  /*b510*/  @!P0 LEA.HI R0, R0, R6, RZ, 0x3 ;  /* 0x0000000600008211 */ /* 0x000fe400078f18ff */
[----:B------:R-:W-:Y:S02]  /*b520*/  @!P1 LOP3.LUT R4, R4, 0xfffffff8, RZ, 0xc0, !PT ;  /* 0xfffffff804049812 */ /* 0x000fe400078ec0ff */
[----:B------:R-:W-:Y:S01]  /*b530*/  @!P0 LOP3.LUT R0, R0, 0xfffffff8, RZ, 0xc0, !PT ;  /* 0xfffffff800008812 */ /* 0x000fe200078ec0ff */
[----:B------:R1:W-:Y:S02]  /*b540*/  @!P2 ST.E.128 [R8.64], R68 ;  /* 0x000000440800a985 */ /* 0x0003e4000c101d0e */
[----:B------:R-:W-:-:S04]  /*b550*/  @!P1 IMAD.WIDE R6, R4, 0x2, R2 ;  /* 0x0000000204069825 */ /* 0x000fc800078e0202 */
[----:B------:R-:W-:Y:S01]  /*b560*/  @!P0 IMAD.WIDE R4, R0, 0x2, R2 ;  /* 0x0000000200048825 */ /* 0x000fe200078e0202 */
[----:B------:R-:W-:Y:S01]  /*b570*/  IADD3 R0, R85, 0xc0, RZ ;  /* 0x000000c055007810 */ /* 0x000fe20007ffe0ff */
[----:B------:R1:W-:Y:S04]  /*b580*/  @!P1 ST.E.128 [R6.64], R64 ;  /* 0x0000004006009985 */ /* 0x0003e8000c101d0e */
[----:B------:R1:W-:Y:S01]  /*b590*/  @!P0 ST.E.128 [R4.64], R60 ;  /* 0x0000003c04008985 */ /* 0x0003e2000c101d0e */
[----:B------:R-:W-:-:S13]  /*b5a0*/  ISETP.GE.AND P0, PT, R0, c[0x0][0x3c8], PT ;  /* 0x0000f20000007a0c */ /* 0x000fda0003f06270 */
[----:B------:R-:W-:Y:S05]  /*b5b0*/  @P0 EXIT ;  /* 0x000000000000094d */ /* 0x000fea0003800000 */
[----:B-1----:R-:W-:-:S04]  /*b5c0*/  SHF.R.S32.HI R4, RZ, 0x1f, R0 ;  /* 0x0000001fff047819 */ /* 0x002fc80000011400 */
[----:B------:R-:W-:-:S04]  /*b5d0*/  LEA.HI R0, R4, R0, RZ, 0x3 ;  /* 0x0000000004007211 */ /* 0x000fc800078f18ff */
[----:B------:R-:W-:-:S05]  /*b5e0*/  LOP3.LUT R0, R0, 0xfffffff8, RZ, 0xc0, !PT ;  /* 0xfffffff800007812 */ /* 0x000fca00078ec0ff */
[----:B------:R-:W-:-:S05]  /*b5f0*/  IMAD.WIDE R2, R0, 0x2, R2 ;  /* 0x0000000200027825 */ /* 0x000fca00078e0202 */
[----:B------:R-:W-:Y:S01]  /*b600*/  ST.E.128 [R2.64], R72 ;  /* 0x0000004802007985 */ /* 0x000fe2000c101d0e */
[----:B------:R-:W-:Y:S05]  /*b610*/  EXIT ;  /* 0x000000000000794d */ /* 0x000fea0003800000 */
.L_x_12:
[----:B------:R-:W-:-:S00]  /*b620*/  BRA `(.L_x_12) ;  /* 0xfffffff000007947 */ /* 0x000fc0000383ffff */
[----:B------:R-:W-:-:S00]  /*b630*/  NOP ;  /* 0x0000000000007918 */ /* 0x000fc00000000000 */
        /* <DEDUP_REMOVED lines=12> */
.L_x_3532:


//--------------------- .text._ZN7cutlass13device_kernelIN5flash19enable_sm80_to_sm89INS1_16FlashAttnFwdSm80INS1_25CollectiveMainloopFwdSm80ILi8ELi1ELb1EN4cute5tupleIJNS5_1CILi128EEENS7_ILi64EEENS7_ILi256EEEEEELi256ENS_6half_tEfNS_4arch4Sm80ELb0ELb0ELb1ELb1ELb1ELb0ELb1ELb0EEENS1_21CollectiveEpilogueFwdINS6_IJS8_SA_S9_EEENS6_IJNS7_ILi1EEESI_SI_EEESC_SE_Li256ELb1ELb1ELb0ELb0EEENS1_19SingleTileSchedulerILb1ELb0ELb1ELi128EEEEEEEEEvNT_6ParamsE --------------------------
	.section	.text._ZN7cutlass13device_kernelIN5flash19enable_sm80_to_sm89INS1_16FlashAttnFwdSm80INS1_25CollectiveMainloopFwdSm80ILi8ELi1ELb1EN4cute5tupleIJNS5_1CILi128EEENS7_ILi64EEENS7_ILi256EEEEEELi256ENS_6half_tEfNS_4arch4Sm80ELb0ELb0ELb1ELb1ELb1ELb0ELb1ELb0EEENS1_21CollectiveEpilogueFwdINS6_IJS8_SA_S9_EEENS6_IJNS7_ILi1EEESI_SI_EEESC_SE_Li256ELb1ELb1ELb0ELb0EEENS1_19SingleTileSchedulerILb1ELb0ELb1ELi128EEEEEEEEEvNT_6ParamsE,"ax",@progbits
	.sectioninfo	@"SHI_REGISTERS=255"
	.align	128
.text._ZN7cutlass13device_kernelIN5flash19enable_sm80_to_sm89INS1_16FlashAttnFwdSm80INS1_25CollectiveMainloopFwdSm80ILi8ELi1ELb1EN4cute5tupleIJNS5_1CILi128EEENS7_ILi64EEENS7_ILi256EEEEEELi256ENS_6half_tEfNS_4arch4Sm80ELb0ELb0ELb1ELb1ELb1ELb0ELb1ELb0EEENS1_21CollectiveEpilogueFwdINS6_IJS8_SA_S9_EEENS6_IJNS7_ILi1EEESI_SI_EEESC_SE_Li256ELb1ELb1ELb0ELb0EEENS1_19SingleTileSchedulerILb1ELb0ELb1ELi128EEEEEEEEEvNT_6ParamsE:
        .type           _ZN7cutlass13device_kernelIN5flash19enable_sm80_to_sm89INS1_16FlashAttnFwdSm80INS1_25CollectiveMainloopFwdSm80ILi8ELi1ELb1EN4cute5tupleIJNS5_1CILi128EEENS7_ILi64EEENS7_ILi256EEEEEELi256ENS_6half_tEfNS_4arch4Sm80ELb0ELb0ELb1ELb1ELb1ELb0ELb1ELb0EEENS1_21CollectiveEpilogueFwdINS6_IJS8_SA_S9_EEENS6_IJNS7_ILi1EEESI_SI_EEESC_SE_Li256ELb1ELb1ELb0ELb0EEENS1_19SingleTileSchedulerILb1ELb0ELb1ELi128EEEEEEEEEvNT_6ParamsE,@function
        .size           _ZN7cutlass13device_kernelIN5flash19enable_sm80_to_sm89INS1_16FlashAttnFwdSm80INS1_25CollectiveMainloopFwdSm80ILi8ELi1ELb1EN4cute5tupleIJNS5_1CILi128EEENS7_ILi64EEENS7_ILi256EEEEEELi256ENS_6half_tEfNS_4arch4Sm80ELb0ELb0ELb1ELb1ELb1ELb0ELb1ELb0EEENS1_21CollectiveEpilogueFwdINS6_IJS8_SA_S9_EEENS6_IJNS7_ILi1EEESI_SI_EEESC_SE_Li256ELb1ELb1ELb0ELb0EEENS1_19SingleTileSchedulerILb1ELb0ELb1ELi128EEEEEEEEEvNT_6ParamsE,(.L_x_3533 - _ZN7cutlass13device_kernelIN5flash19enable_sm80_to_sm89INS1_16FlashAttnFwdSm80INS1_25CollectiveMainloopFwdSm80ILi8ELi1ELb1EN4cute5tupleIJNS5_1CILi128EEENS7_ILi64EEENS7_ILi256EEEEEELi256ENS_6half_tEfNS_4arch4Sm80ELb0ELb0ELb1ELb1ELb1ELb0ELb1ELb0EEENS1_21CollectiveEpilogueFwdINS6_IJS8_SA_S9_EEENS6_IJNS7_ILi1EEESI_SI_EEESC_SE_Li256ELb1ELb1ELb0ELb0EEENS1_19SingleTileSchedulerILb1ELb0ELb1ELi128EEEEEEEEEvNT_6ParamsE)
        .other          _ZN7cutlass13device_kernelIN5flash19enable_sm80_to_sm89INS1_16FlashAttnFwdSm80INS1_25CollectiveMainloopFwdSm80ILi8ELi1ELb1EN4cute5tupleIJNS5_1CILi128EEENS7_ILi64EEENS7_ILi256EEEEEELi256ENS_6half_tEfNS_4arch4Sm80ELb0ELb0ELb1ELb1ELb1ELb0ELb1ELb0EEENS1_21CollectiveEpilogueFwdINS6_IJS8_SA_S9_EEENS6_IJNS7_ILi1EEESI_SI_EEESC_SE_Li256ELb1ELb1ELb0ELb0EEENS1_19SingleTileSchedulerILb1ELb0ELb1ELi128EEEEEEEEEvNT_6ParamsE,@"STO_CUDA_ENTRY STV_DEFAULT"
_ZN7cutlass13device_kernelIN5flash19enable_sm80_to_sm89INS1_16FlashAttnFwdSm80INS1_25CollectiveMainloopFwdSm80ILi8ELi1ELb1EN4cute5tupleIJNS5_1CILi128EEENS7_ILi64EEENS7_ILi256EEEEEELi256ENS_6half_tEfNS_4arch4Sm80ELb0ELb0ELb1ELb1ELb1ELb0ELb1ELb0EEENS1_21CollectiveEpilogueFwdINS6_IJS8_SA_S9_EEENS6_IJNS7_ILi1EEESI_SI_EEESC_SE_Li256ELb1ELb1ELb0ELb0EEENS1_19SingleTileSchedulerILb1ELb0ELb1ELi128EEEEEEEEEvNT_6ParamsE:
[----:B------:R-:W-:Y:S02]  /*0000*/  MOV R1, c[0x0][0x28] ;  /* 0x00000a0000017a02 */ /* 0x000fe40000000f00 */
[----:B------:R-:W1:Y:S01]  /*0010*/  S2R R85, SR_TID.X ;  /* 0x0000000000557919 */ /* 0x000e620000002100 */
[----:B------:R-:W2:Y:S01]  /*0020*/  S2UR UR11, SR_CTAID.Z ;  /* 0x00000000000b79c3 */ /* 0x000ea20000002700 */
[----:B------:R-:W-:Y:S01]  /*0030*/  UMOV UR14, 0x4 ;  /* 0x00000004000e7882 */ /* 0x000fe20000000000 */
[----:B------:R-:W-:Y:S01]  /*0040*/  IADD3 R1, R1, -0xa8, RZ ;  /* 0xffffff5801017810 */ /* 0x000fe20007ffe0ff */
[----:B------:R-:W-:Y:S02]  /*0050*/  ULDC.64 UR6, c[0x0][0x568] ;  /* 0x00015a0000067ab9 */ /* 0x000fe40000000a00 */
[----:B------:R-:W-:-:S03]  /*0060*/  ULDC.64 UR12, c[0x0][0x118] ;  /* 0x00004600000c7ab9 */ /* 0x000fc60000000a00 */
[----:B------:R-:W3:Y:S01]  /*0070*/  S2UR UR5, SR_CTAID.X ;  /* 0x00000000000579c3 */ /* 0x000ee20000002500 */
[----:B-1----:R-:W-:Y:S01]  /*0080*/  SHF.R.U32.HI R0, RZ, 0x5, R85 ;  /* 0x00000005ff007819 */ /* 0x002fe20000011655 */
[----:B--2---:R-:W-:-:S05]  /*0090*/  UIMAD.WIDE UR6, UR11, UR14, UR6 ;  /* 0x0000000e0b0672a5 */ /* 0x004fca000f8e0206 */
[----:B------:R-:W1:Y:S02]  /*00a0*/  SHFL.IDX PT, R0, R0, RZ, 0x1f ;  /* 0x00001fff00007589 */ /* 0x000e6400000e0000 */
[----:B-1----:R-:W-:-:S13]  /*00b0*/  ISETP.NE.AND P0, PT, R0, RZ, PT ;  /* 0x000000ff0000720c */ /* 0x002fda0003f05270 */
[----:B---3--:R-:W-:Y:S05]  /*00c0*/  @!P0 BRA `(.L_x_13) ;  /* 0x000001c000008947 */ /* 0x008fea0003800000 */
[----:B------:R-:W-:-:S04]  /*00d0*/  ISETP.NE.U32.AND P0, PT, RZ, c[0x0][0x568], PT ;  /* 0x00015a00ff007a0c */ /* 0x000fc80003f05070 */
[----:B------:R-:W-:-:S13]  /*00e0*/  ISETP.NE.AND.EX P0, PT, RZ, c[0x0][0x56c], PT, P0 ;  /* 0x00015b00ff007a0c */ /* 0x000fda0003f05300 */
[----:B------:R-:W-:Y:S05]  /*00f0*/  @!P0 BRA `(.L_x_14) ;  /* 0x0000005000008947 */ /* 0x000fea0003800000 */
[----:B------:R-:W-:Y:S02]  /*0100*/  MOV R2, UR6 ;  /* 0x0000000600027c02 */ /* 0x000fe40008000f00 */
[----:B------:R-:W-:-:S05]  /*0110*/  MOV R3, UR7 ;  /* 0x0000000700037c02 */ /* 0x000fca0008000f00 */
[----:B------:R-:W2:Y:S02]  /*0120*/  LDG.E R0, [R2.64] ;  /* 0x0000000c02007981 */ /* 0x000ea4000c1e1900 */
[----:B--2---:R1:W2:Y:S02]  /*0130*/  R2UR UR6, R0 ;  /* 0x00000000000673c2 */ /* 0x0042a400000e0000 */
[----:B-12---:R-:W-:Y:S05]  /*0140*/  BRA `(.L_x_15) ;  /* 0x000000e000007947 */ /* 0x006fea0003800000 */
.L_x_14:
[----:B------:R-:W-:-:S04]  /*0150*/  ISETP.NE.U32.AND P0, PT, RZ, c[0x0][0x560], PT ;  /* 0x00015800ff007a0c */ /* 0x000fc80003f05070 */
[----:B------:R-:W-:-:S13]  /*0160*/  ISETP.NE.AND.EX P0, PT, RZ, c[0x0][0x564], PT, P0 ;  /* 0x00015900ff007a0c */ /* 0x000fda0003f05300 */
[----:B------:R-:W-:Y:S05]  /*0170*/  @!P0 BRA `(.L_x_16) ;  /* 0x000000a000008947 */ /* 0x000fea0003800000 */
[----:B------:R-:W-:Y:S02]  /*0180*/  ULDC.64 UR6, c[0x0][0x560] ;  /* 0x0001580000067ab9 */ /* 0x000fe40000000a00 */
[----:B------:R-:W-:-:S06]  /*0190*/  UIMAD.WIDE UR6, UR11, UR14, UR6 ;  /* 0x0000000e0b0672a5 */ /* 0x000fcc000f8e0206 */
[----:B------:R-:W-:Y:S02]  /*01a0*/  MOV R2, UR6 ;  /* 0x0000000600027c02 */ /* 0x000fe40008000f00 */
[----:B------:R-:W-:-:S05]  /*01b0*/  MOV R3, UR7 ;  /* 0x0000000700037c02 */ /* 0x000fca0008000f00 */
[----:B------:R1:W2:Y:S04]  /*01c0*/  LDG.E R0, [R2.64] ;  /* 0x0000000c02007981 */ /* 0x0002a8000c1e1900 */
[----:B-1----:R-:W3:Y:S01]  /*01d0*/  LDG.E R2, [R2.64+0x4] ;  /* 0x0000040c02027981 */ /* 0x002ee2000c1e1900 */
[----:B--2---:R-:W1:Y:S08]  /*01e0*/  R2UR UR4, R0 ;  /* 0x00000000000473c2 */ /* 0x004e7000000e0000 */
[----:B---3--:R-:W1:Y:S02]  /*01f0*/  R2UR UR6, R2 ;  /* 0x00000000020673c2 */ /* 0x008e6400000e0000 */
[----:B-1----:R-:W-:Y:S01]  /*0200*/  UIADD3 UR6, -UR4, UR6, URZ ;  /* 0x0000000604067290 */ /* 0x002fe2000fffe13f */
[----:B------:R-:W-:Y:S05]  /*0210*/  BRA `(.L_x_15) ;  /* 0x0000001000007947 */ /* 0x000fea0003800000 */
.L_x_16:
[----:B------:R-:W-:Y:S02]  /*0220*/  ULDC UR6, c[0x0][0x54c] ;  /* 0x0001530000067ab9 */ /* 0x000fe40000000800 */
.L_x_15:
[----:B------:R-:W-:Y:S02]  /*0230*/  ULDC UR4, c[0x0][0x548] ;  /* 0x0001520000047ab9 */ /* 0x000fe40000000800 */
[----:B------:R-:W-:-:S02]  /*0240*/  USHF.L.U32 UR5, UR5, 0x7, URZ ;  /* 0x0000000705057899 */ /* 0x000fc4000800063f */
[----:B------:R-:W-:-:S04]  /*0250*/  UIMAD UR4, UR6, UR4, URZ ;  /* 0x00000004060472a4 */ /* 0x000fc8000f8e023f */
[----:B------:R-:W-:-:S04]  /*0260*/  UISETP.GE.AND UP0, UPT, UR5, UR4, UPT ;  /* 0x000000040500728c */ /* 0x000fc8000bf06270 */
[----:B------:R-:W-:Y:S01]  /*0270*/  USEL UR11, UR11, 0xffffffff, !UP0 ;  /* 0xffffffff0b0b7887 */ /* 0x000fe2000c000000 */
[----:B------:R-:W-:Y:S05]  /*0280*/  BRA `(.L_x_17) ;  /* 0x000001b000007947 */ /* 0x000fea0003800000 */
.L_x_13:
        /* <DEDUP_REMOVED lines=8> */
.L_x_18:
        /* <DEDUP_REMOVED lines=13> */
.L_x_20:
[----:B------:R-:W-:Y:S02]  /*03e0*/  ULDC UR6, c[0x0][0x54c] ;  /* 0x0001530000067ab9 */ /* 0x000fe40000000800 */
.L_x_19:
[----:B------:R-:W-:Y:S02]  /*03f0*/  ULDC UR4, c[0x0][0x548] ;  /* 0x0001520000047ab9 */ /* 0x000fe40000000800 */
[----:B------:R-:W-:-:S02]  /*0400*/  USHF.L.U32 UR5, UR5, 0x7, URZ ;  /* 0x0000000705057899 */ /* 0x000fc4000800063f */
[----:B------:R-:W-:-:S04]  /*0410*/  UIMAD UR4, UR6, UR4, URZ ;  /* 0x00000004060472a4 */ /* 0x000fc8000f8e023f */
[----:B------:R-:W-:-:S04]  /*0420*/  UISETP.GE.AND UP0, UPT, UR5, UR4, UPT ;  /* 0x000000040500728c */ /* 0x000fc8000bf06270 */
[----:B------:R-:W-:-:S06]  /*0430*/  USEL UR11, UR11, 0xffffffff, !UP0 ;  /* 0xffffffff0b0b7887 */ /* 0x000fcc000c000000 */
.L_x_17:
[----:B------:R-:W-:-:S13]  /*0440*/  ISETP.LE.AND P0, PT, RZ, UR11, PT ;  /* 0x0000000bff007c0c */ /* 0x000fda000bf03270 */
[----:B------:R-:W-:Y:S05]  /*0450*/  @!P0 EXIT ;  /* 0x000000000000894d */ /* 0x000fea0003800000 */
[----:B------:R-:W-:Y:S02]  /*0460*/  ULDC.64 UR4, c[0x0][0x370] ;  /* 0x0000dc0000047ab9 */ /* 0x000fe40000000a00 */
[----:B------:R-:W-:Y:S02]  /*0470*/  UISETP.NE.U32.AND UP0, UPT, URZ, UR4, UPT ;  /* 0x000000043f00728c */ /* 0x000fe4000bf05070 */
[----:B------:R-:W-:Y:S02]  /*0480*/  ULDC.64 UR6, c[0x0][0x370] ;  /* 0x0000dc0000067ab9 */ /* 0x000fe40000000a00 */
[----:B------:R-:W-:-:S03]  /*0490*/  UISETP.NE.AND.EX UP0, UPT, URZ, UR5, UPT, UP0 ;  /* 0x000000053f00728c */ /* 0x000fc6000bf05300 */
[----:B------:R-:W-:Y:S02]  /*04a0*/  ULDC.64 UR4, c[0x0][0x348] ;  /* 0x0000d20000047ab9 */ /* 0x000fe40000000a00 */
[----:B------:R-:W-:Y:S01]  /*04b0*/  UISETP.NE.U32.AND UP1, UPT, URZ, UR4, UPT ;  /* 0x000000043f00728c */ /* 0x000fe2000bf25070 */
[----:B------:R-:W-:-:S03]  /*04c0*/  PLOP3.LUT P2, PT, PT, PT, UP0, 0x80, 0x0 ;  /* 0x000000000000781c */ /* 0x000fc60003f4f008 */
[----:B------:R-:W-:Y:S02]  /*04d0*/  UISETP.NE.AND.EX UP1, UPT, URZ, UR5, UPT, UP1 ;  /* 0x000000053f00728c */ /* 0x000fe4000bf25310 */
[----:B------:R-:W-:Y:S02]  /*04e0*/  @UP0 UIMAD.WIDE UR6, UR11, UR14, UR6 ;  /* 0x0000000e0b0602a5 */ /* 0x000fe4000f8e0206 */
[----:B------:R-:W-:Y:S02]  /*04f0*/  ULDC.64 UR4, c[0x0][0x348] ;  /* 0x0000d20000047ab9 */ /* 0x000fe40000000a00 */
[----:B------:R-:W-:Y:S01]  /*0500*/  UIMAD.WIDE UR4, UR11, UR14, UR4 ;  /* 0x0000000e0b0472a5 */ /* 0x000fe2000f8e0204 */
[----:B------:R-:W-:Y:S01]  /*0510*/  PLOP3.LUT P0, PT, PT, PT, UP1, 0x80, 0x0 ;  /* 0x000000000000781c */ /* 0x000fe20003f0f018 */
[----:B------:R-:W-:Y:S02]  /*0520*/  IMAD.U32 R2, RZ, RZ, UR6 ;  /* 0x00000006ff027e24 */ /* 0x000fe4000f8e00ff */
[----:B------:R-:W-:-:S02]  /*0530*/  IMAD.U32 R3, RZ, RZ, UR7 ;  /* 0x00000007ff037e24 */ /* 0x000fc4000f8e00ff */
[----:B------:R-:W-:Y:S01]  /*0540*/  MOV R6, UR4 ;  /* 0x0000000400067c02 */ /* 0x000fe20008000f00 */
[----:B------:R-:W-:Y:S01]  /*0550*/  IMAD.U32 R7, RZ, RZ, UR5 ;  /* 0x00000005ff077e24 */ /* 0x000fe2000f8e00ff */
[----:B------:R-:W-:Y:S01]  /*0560*/  ULDC.64 UR4, c[0x0][0x360] ;  /* 0x0000d80000047ab9 */ /* 0x000fe20000000a00 */
[----:B------:R-:W2:Y:S01]  /*0570*/  @P2 LDG.E R2, [R2.64] ;  /* 0x0000000c02022981 */ /* 0x000ea2000c1e1900 */
[----:B------:R-:W-:-:S04]  /*0580*/  UISETP.NE.U32.AND UP0, UPT, URZ, UR4, UPT ;  /* 0x000000043f00728c */ /* 0x000fc8000bf05070 */
[----:B------:R-:W-:Y:S01]  /*0590*/  UISETP.NE.AND.EX UP0, UPT, URZ, UR5, UPT, UP0 ;  /* 0x000000053f00728c */ /* 0x000fe2000bf05300 */
[----:B------:R-:W3:Y:S02]  /*05a0*/  @P0 LDG.E R0, [R6.64] ;  /* 0x0000000c06000981 */ /* 0x000ee4000c1e1900 */
[----:B------:R-:W-:-:S03]  /*05b0*/  ULDC.64 UR4, c[0x0][0x360] ;  /* 0x0000d80000047ab9 */ /* 0x000fc60000000a00 */
[----:B------:R-:W-:-:S05]  /*05c0*/  PLOP3.LUT P1, PT, PT, PT, UP0, 0x80, 0x0 ;  /* 0x000000000000781c */ /* 0x000fca0003f2f008 */
[----:B------:R-:W-:Y:S01]  /*05d0*/  @UP0 UIMAD.WIDE UR4, UR11, UR14, UR4 ;  /* 0x0000000e0b0402a5 */ /* 0x000fe2000f8e0204 */
[----:B------:R-:W-:-:S05]  /*05e0*/  MOV R13, c[0x0][0x168] ;  /* 0x00005a00000d7a02 */ /* 0x000fca0000000f00 */
[----:B------:R-:W-:Y:S01]  /*05f0*/  IMAD.U32 R4, RZ, RZ, UR4 ;  /* 0x00000004ff047e24 */ /* 0x000fe2000f8e00ff */
[----:B------:R-:W-:-:S05]  /*0600*/  MOV R5, UR5 ;  /* 0x0000000500057c02 */ /* 0x000fca0008000f00 */
[----:B------:R1:W5:Y:S01]  /*0610*/  @P1 LDG.E R13, [R4.64] ;  /* 0x0000000c040d1981 */ /* 0x000362000c1e1900 */
[----:B------:R-:W4:Y:S01]  /*0620*/  S2UR UR9, SR_CTAID.Y ;  /* 0x00000000000979c3 */ /* 0x000f220000002600 */
[----:B------:R-:W-:Y:S02]  /*0630*/  UMOV UR10, URZ ;  /* 0x0000003f000a7c82 */ /* 0x000fe40008000000 */
[----:B------:R-:W-:Y:S02]  /*0640*/  UMOV UR15, URZ ;  /* 0x0000003f000f7c82 */ /* 0x000fe40008000000 */
[----:B------:R-:W-:Y:S02]  /*0650*/  ULDC UR5, c[0x0][0x2ac] ;  /* 0x0000ab0000057ab9 */ /* 0x000fe40000000800 */
[----:B------:R-:W-:Y:S02]  /*0660*/  ULDC UR4, c[0x0][0x1d0] ;  /* 0x0000740000047ab9 */ /* 0x000fe40000000800 */
[----:B------:R-:W-:-:S02]  /*0670*/  UIMAD UR4, UR5, UR4, URZ ;  /* 0x00000004050472a4 */ /* 0x000fc4000f8e023f */
[----:B----4-:R-:W-:Y:S01]  /*0680*/  USHF.R.S32.HI UR8, URZ, 0x1f, UR9 ;  /* 0x0000001f3f087899 */ /* 0x010fe20008011409 */
[----:B--2---:R1:W2:Y:S08]  /*0690*/  @P2 R2UR UR10, R2 ;  /* 0x00000000020a23c2 */ /* 0x0042b000000e0000 */
[----:B---3--:R1:W3:Y:S02]  /*06a0*/  @P0 R2UR UR15, R0 ;  /* 0x00000000000f03c2 */ /* 0x0082e400000e0000 */
[----:B-123--:R-:W-:Y:S05]  /*06b0*/  @P1 BRA `(.L_x_21) ;  /* 0x0000004000001947 */ /* 0x00efea0003800000 */
[----:B------:R-:W-:Y:S05]  /*06c0*/  @!P0 BRA `(.L_x_21) ;  /* 0x0000003000008947 */ /* 0x000fea0003800000 */
[----:B------:R-:W2:Y:S04]  /*06d0*/  LDG.E R0, [R6.64] ;  /* 0x0000000c06007981 */ /* 0x000ea8000c1e1900 */
[----:B------:R-:W2:Y:S02]  /*06e0*/  LDG.E R2, [R6.64+0x4] ;  /* 0x0000040c06027981 */ /* 0x000ea4000c1e1900 */
[----:B--2--5:R-:W-:-:S02]  /*06f0*/  IADD3 R13, -R0, R2, RZ ;  /* 0x00000002000d7210 */ /* 0x024fc40007ffe1ff */
.L_x_21:
[----:B------:R-:W-:-:S04]  /*0700*/  ISETP.NE.U32.AND P0, PT, RZ, c[0x0][0x368], PT ;  /* 0x0000da00ff007a0c */ /* 0x000fc80003f05070 */
[----:B------:R-:W-:-:S13]  /*0710*/  ISETP.NE.AND.EX P0, PT, RZ, c[0x0][0x36c], PT, P0 ;  /* 0x0000db00ff007a0c */ /* 0x000fda0003f05300 */
[----:B------:R-:W-:Y:S05]  /*0720*/  @!P0 BRA `(.L_x_22) ;  /* 0x0000007000008947 */ /* 0x000fea0003800000 */
[----:B------:R-:W-:Y:S02]  /*0730*/  ULDC.64 UR4, c[0x0][0x368] ;  /* 0x0000da0000047ab9 */ /* 0x000fe40000000a00 */
[----:B------:R-:W-:-:S06]  /*0740*/  UIMAD.WIDE UR4, UR11, UR14, UR4 ;  /* 0x0000000e0b0472a5 */ /* 0x000fcc000f8e0204 */
[----:B------:R-:W-:Y:S02]  /*0750*/  MOV R2, UR4 ;  /* 0x0000000400027c02 */ /* 0x000fe40008000f00 */
[----:B------:R-:W-:-:S05]  /*0760*/  MOV R3, UR5 ;  /* 0x0000000500037c02 */ /* 0x000fca0008000f00 */
[----:B------:R-:W2:Y:S02]  /*0770*/  LDG.E R0, [R2.64] ;  /* 0x0000000c02007981 */ /* 0x000ea4000c1e1900 */
[----:B--2---:R1:W2:Y:S02]  /*0780*/  R2UR UR4, R0 ;  /* 0x00000000000473c2 */ /* 0x0042a400000e0000 */
[----:B-12---:R-:W-:Y:S05]  /*0790*/  BRA `(.L_x_23) ;  /* 0x000000c000007947 */ /* 0x006fea0003800000 */
.L_x_22:
[----:B------:R-:W-:-:S04]  /*07a0*/  ISETP.NE.U32.AND P0, PT, RZ, c[0x0][0x350], PT ;  /* 0x0000d400ff007a0c */ /* 0x000fc80003f05070 */
[----:B------:R-:W-:-:S13]  /*07b0*/  ISETP.NE.AND.EX P0, PT, RZ, c[0x0][0x354], PT, P0 ;  /* 0x0000d500ff007a0c */ /* 0x000fda0003f05300 */
[----:B------:R-:W-:Y:S05]  /*07c0*/  @!P0 BRA `(.L_x_23) ;  /* 0x0000009000008947 */ /* 0x000fea0003800000 */
[----:B------:R-:W-:Y:S02]  /*07d0*/  ULDC.64 UR4, c[0x0][0x350] ;  /* 0x0000d40000047ab9 */ /* 0x000fe40000000a00 */
[----:B------:R-:W-:-:S06]  /*07e0*/  UIMAD.WIDE UR4, UR11, UR14, UR4 ;  /* 0x0000000e0b0472a5 */ /* 0x000fcc000f8e0204 */
[----:B------:R-:W-:Y:S02]  /*07f0*/  MOV R2, UR4 ;  /* 0x0000000400027c02 */ /* 0x000fe40008000f00 */
[----:B------:R-:W-:-:S05]  /*0800*/  MOV R3, UR5 ;  /* 0x0000000500037c02 */ /* 0x000fca0008000f00 */
[----:B------:R-:W2:Y:S04]  /*0810*/  LDG.E R4, [R2.64] ;  /* 0x0000000c02047981 */ /* 0x000ea8000c1e1900 */
[----:B------:R-:W3:Y:S01]  /*0820*/  LDG.E R0, [R2.64+0x4] ;  /* 0x0000040c02007981 */ /* 0x000ee2000c1e1900 */
[----:B--2---:R-:W1:Y:S08]  /*0830*/  R2UR UR5, R4 ;  /* 0x00000000040573c2 */ /* 0x004e7000000e0000 */
[----:B---3--:R-:W1:Y:S02]  /*0840*/  R2UR UR4, R0 ;  /* 0x00000000000473c2 */ /* 0x008e6400000e0000 */
[----:B-1----:R-:W-:-:S06]  /*0850*/  UIADD3 UR4, -UR5, UR4, URZ ;  /* 0x0000000405047290 */ /* 0x002fcc000fffe13f */
.L_x_23:
[----:B------:R-:W-:Y:S01]  /*0860*/  UIADD3 UR7, -UR10, UR4, URZ ;  /* 0x000000040a077290 */ /* 0x000fe2000fffe13f */
[----:B------:R-:W-:Y:S01]  /*0870*/  PLOP3.LUT P2, PT, PT, PT, PT, 0x80, 0x0 ;  /* 0x000000000000781c */ /* 0x000fe20003f4f070 */
[----:B------:R-:W-:Y:S01]  /*0880*/  CS2R R10, SRZ ;  /* 0x00000000000a7805 */ /* 0x000fe2000001ff00 */
[----:B------:R-:W-:Y:S01]  /*0890*/  IMAD.MOV.U32 R130, RZ, RZ, RZ ;  /* 0x000000ffff827224 */ /* 0x000fe200078e00ff */
[----:B------:R-:W-:Y:S01]  /*08a0*/  UISETP.GE.AND UP0, UPT, UR7, 0x1, UPT ;  /* 0x000000010700788c */ /* 0x000fe2000bf06270 */
[----:B------:R-:W-:Y:S01]  /*08b0*/  CS2R R128, SRZ ;  /* 0x0000000000807805 */ /* 0x000fe2000001ff00 */
[----:B------:R-:W-:Y:S01]  /*08c0*/  UIADD3 UR4, UR7, 0x3f, URZ ;  /* 0x0000003f07047890 */ /* 0x000fe2000fffe03f */
[----:B------:R-:W-:Y:S01]  /*08d0*/  CS2R R14, SRZ ;  /* 0x00000000000e7805 */ /* 0x000fe2000001ff00 */
[----:B------:R-:W-:Y:S01]  /*08e0*/  IMAD.MOV.U32 R126, RZ, RZ, RZ ;  /* 0x000000ffff7e7224 */ /* 0x000fe200078e00ff */
[----:B------:R-:W-:Y:S01]  /*08f0*/  CS2R R124, SRZ ;  /* 0x00000000007c7805 */ /* 0x000fe2000001ff00 */
[----:B------:R-:W-:Y:S01]  /*0900*/  PLOP3.LUT P0, PT, PT, PT, UP0, 0x80, 0x0 ;  /* 0x000000000000781c */ /* 0x000fe20003f0f008 */
[----:B------:R-:W-:Y:S01]  /*0910*/  USHF.R.S32.HI UR6, URZ, 0x1f, UR4 ;  /* 0x0000001f3f067899 */ /* 0x000fe20008011404 */
[----:B------:R-:W-:Y:S01]  /*0920*/  MOV R122, RZ ;  /* 0x000000ff007a7202 */ /* 0x000fe20000000f00 */
[----:B------:R-:W-:Y:S01]  /*0930*/  CS2R R120, SRZ ;  /* 0x0000000000787805 */ /* 0x000fe2000001ff00 */
[----:B------:R-:W-:Y:S01]  /*0940*/  CS2R R118, SRZ ;  /* 0x0000000000767805 */ /* 0x000fe2000001ff00 */
[----:B------:R-:W-:Y:S01]  /*0950*/  ULEA.HI UR6, UR6, UR4, URZ, 0x6 ;  /* 0x0000000406067291 */ /* 0x000fe2000f8f303f */
[----:B------:R-:W-:Y:S01]  /*0960*/  CS2R R116, SRZ ;  /* 0x0000000000747805 */ /* 0x000fe2000001ff00 */
[----:B------:R-:W-:Y:S01]  /*0970*/  CS2R R16, SRZ ;  /* 0x0000000000107805 */ /* 0x000fe2000001ff00 */
[----:B------:R-:W-:Y:S01]  /*0980*/  IMAD.MOV.U32 R114, RZ, RZ, RZ ;  /* 0x000000ffff727224 */ /* 0x000fe200078e00ff */
[----:B------:R-:W-:Y:S01]  /*0990*/  CS2R R112, SRZ ;  /* 0x0000000000707805 */ /* 0x000fe2000001ff00 */
[----:B------:R-:W-:Y:S01]  /*09a0*/  CS2R R18, SRZ ;  /* 0x0000000000127805 */ /* 0x000fe2000001ff00 */
[----:B------:R-:W-:Y:S01]  /*09b0*/  MOV R110, RZ ;  /* 0x000000ff006e7202 */ /* 0x000fe20000000f00 */
[----:B------:R-:W-:Y:S01]  /*09c0*/  CS2R R108, SRZ ;  /* 0x00000000006c7805 */ /* 0x000fe2000001ff00 */
[----:B------:R-:W-:Y:S01]  /*09d0*/  CS2R R106, SRZ ;  /* 0x00000000006a7805 */ /* 0x000fe2000001ff00 */
[----:B------:R-:W-:Y:S01]  /*09e0*/  CS2R R20, SRZ ;  /* 0x0000000000147805 */ /* 0x000fe2000001ff00 */
[----:B------:R-:W-:Y:S01]  /*09f0*/  IMAD.MOV.U32 R104, RZ, RZ, RZ ;  /* 0x000000ffff687224 */ /* 0x000fe200078e00ff */
[----:B------:R-:W-:Y:S01]  /*0a00*/  CS2R R102, SRZ ;  /* 0x0000000000667805 */ /* 0x000fe2000001ff00 */
[----:B------:R-:W-:Y:S01]  /*0a10*/  MOV R23, RZ ;  /* 0x000000ff00177202 */ /* 0x000fe20000000f00 */
[----:B------:R-:W-:Y:S01]  /*0a20*/  IMAD.MOV.U32 R100, RZ, RZ, RZ ;  /* 0x000000ffff647224 */ /* 0x000fe200078e00ff */
[----:B------:R-:W-:Y:S01]  /*0a30*/  CS2R R98, SRZ ;  /* 0x0000000000627805 */ /* 0x000fe2000001ff00 */
[----:B------:R-:W-:Y:S01]  /*0a40*/  CS2R R24, SRZ ;  /* 0x0000000000187805 */ /* 0x000fe2000001ff00 */
[----:B------:R-:W-:Y:S01]  /*0a50*/  MOV R96, RZ ;  /* 0x000000ff00607202 */ /* 0x000fe20000000f00 */
[----:B------:R-:W-:Y:S01]  /*0a60*/  CS2R R94, SRZ ;  /* 0x00000000005e7805 */ /* 0x000fe2000001ff00 */
        /* <DEDUP_REMOVED lines=27> */
[----:B------:R-:W-:Y:S01]  /*0c20*/  CS2R R46, SRZ ;  /* 0x00000000002e7805 */ /* 0x000fe2000001ff00 */
[----:B------:R-:W-:Y:S01]  /*0c30*/  CS2R R8, SRZ ;  /* 0x0000000000087805 */ /* 0x000fe2000001ff00 */
[----:B------:R-:W-:Y:S01]  /*0c40*/  CS2R R42, SRZ ;  /* 0x00000000002a7805 */ /* 0x000fe2000001ff00 */
[----:B------:R-:W-:Y:S01]  /*0c50*/  IMAD.MOV.U32 R41, RZ, RZ, RZ ;  /* 0x000000ffff297224 */ /* 0x000fe200078e00ff */
        /* <DEDUP_REMOVED lines=19> */
[----:B------:R-:W-:Y:S05]  /*0d90*/  @!P0 BRA `(.L_x_24) ;  /* 0x0000955000008947 */ /* 0x000fea0003800000 */
[----:B------:R-:W-:Y:S02]  /*0da0*/  ULDC.64 UR4, c[0x0][0x340] ;  /* 0x0000d00000047ab9 */ /* 0x000fe40000000a00 */
[----:B------:R-:W-:-:S04]  /*0db0*/  UISETP.NE.U32.AND UP0, UPT, URZ, UR4, UPT ;  /* 0x000000043f00728c */ /* 0x000fc8000bf05070 */
[----:B------:R-:W-:-:S03]  /*0dc0*/  UISETP.NE.AND.EX UP0, UPT, URZ, UR5, UPT, UP0 ;  /* 0x000000053f00728c */ /* 0x000fc6000bf05300 */
[----:B------:R-:W-:-:S03]  /*0dd0*/  ULDC.64 UR4, c[0x0][0x340] ;  /* 0x0000d00000047ab9 */ /* 0x000fc60000000a00 */
[----:B------:R-:W-:-:S05]  /*0de0*/  PLOP3.LUT P0, PT, PT, PT, UP0, 0x80, 0x0 ;  /* 0x000000000000781c */ /* 0x000fca0003f0f008 */
[----:B------:R-:W-:-:S06]  /*0df0*/  @UP0 UIMAD.WIDE UR4, UR11, UR14, UR4 ;  /* 0x0000000e0b0402a5 */ /* 0x000fcc000f8e0204 */
[----:B------:R-:W-:Y:S02]  /*0e00*/  IMAD.U32 R2, RZ, RZ, UR4 ;  /* 0x00000004ff027e24 */ /* 0x000fe4000f8e00ff */
[----:B------:R-:W-:Y:S01]  /*0e10*/  IMAD.U32 R3, RZ, RZ, UR5 ;  /* 0x00000005ff037e24 */ /* 0x000fe2000f8e00ff */
[----:B------:R-:W-:Y:S01]  /*0e20*/  SHF.R.S32.HI R32, RZ, 0x1f, R85 ;  /* 0x0000001fff207819 */ /* 0x000fe20000011455 */
[----:B------:R-:W-:Y:S01]  /*0e30*/  USHF.R.S32.HI UR6, URZ, 0x6, UR6 ;  /* 0x000000063f067899 */ /* 0x000fe20008011406 */
[----:B------:R-:W-:Y:S01]  /*0e40*/  IMAD.MOV.U32 R88, RZ, RZ, c[0x0][0x2b8] ;  /* 0x0000ae00ff587624 */ /* 0x000fe200078e00ff */
[----:B------:R-:W-:Y:S01]  /*0e50*/  ULDC.64 UR4, c[0x0][0x2b0] ;  /* 0x0000ac0000047ab9 */ /* 0x000fe20000000a00 */
[----:B------:R-:W-:Y:S01]  /*0e60*/  LEA.HI R18, R32, R85, RZ, 0x3 ;  /* 0x0000005520127211 */ /* 0x000fe200078f18ff */
[----:B------:R-:W2:Y:S01]  /*0e70*/  @P0 LDG.E R0, [R2.64] ;  /* 0x0000000c02000981 */ /* 0x000ea2000c1e1900 */
[----:B------:R-:W-:-:S03]  /*0e80*/  IMAD.MOV.U32 R19, RZ, RZ, RZ ;  /* 0x000000ffff137224 */ /* 0x000fc600078e00ff */
[----:B------:R-:W-:Y:S01]  /*0e90*/  BAR.SYNC.DEFER_BLOCKING 0x0 ;  /* 0x0000000000007b1d */ /* 0x000fe20000010000 */
[----:B------:R-:W-:Y:S02]  /*0ea0*/  SHF.R.S32.HI R21, RZ, 0x3, R18 ;  /* 0x00000003ff157819 */ /* 0x000fe40000011412 */
[----:B------:R-:W-:-:S03]  /*0eb0*/  ISETP.NE.AND P1, PT, R88, 0x1, PT ;  /* 0x000000015800780c */ /* 0x000fc60003f25270 */
[----:B------:R-:W1:Y:S01]  /*0ec0*/  S2R R17, SR_CTAID.X ;  /* 0x0000000000117919 */ /* 0x000e620000002500 */
[----:B------:R-:W-:Y:S01]  /*0ed0*/  USEL UR19, UR11, URZ, !UP1 ;  /* 0x0000003f0b137287 */ /* 0x000fe2000c800000 */
[----:B-----5:R-:W-:Y:S01]  /*0ee0*/  IMAD R13, R13, c[0x0][0x2c4], RZ ;  /* 0x0000b1000d0d7a24 */ /* 0x020fe200078e02ff */
[----:B--2---:R2:W3:Y:S02]  /*0ef0*/  @P0 R2UR UR18, R0 ;  /* 0x00000000001203c2 */ /* 0x0044e400000e0000 */
[----:B---3--:R-:W-:Y:S02]  /*0f00*/  @!UP0 UMOV UR18, UR11 ;  /* 0x0000000b00128c82 */ /* 0x008fe40008000000 */
[----:B------:R-:W-:Y:S02]  /*0f10*/  USHF.R.S32.HI UR14, URZ, 0x1f, UR18 ;  /* 0x0000001f3f0e7899 */ /* 0x000fe40008011412 */
[----:B------:R-:W-:Y:S02]  /*0f20*/  UIMAD.WIDE.U32 UR16, UR18, UR4, URZ ;  /* 0x00000004121072a5 */ /* 0x000fe4000f8e003f */
[----:B------:R-:W-:-:S04]  /*0f30*/  UIMAD UR14, UR14, UR4, URZ ;  /* 0x000000040e0e72a4 */ /* 0x000fc8000f8e023f */
[----:B------:R-:W-:Y:S01]  /*0f40*/  UIMAD UR14, UR18, UR5, UR14 ;  /* 0x00000005120e72a4 */ /* 0x000fe2000f8e020e */
[----:B--2---:R-:W-:-:S03]  /*0f50*/  LOP3.LUT R0, R18, 0xfffffff8, RZ, 0xc0, !PT ;  /* 0xfffffff812007812 */ /* 0x004fc600078ec0ff */
[----:B------:R-:W-:Y:S02]  /*0f60*/  UIADD3 UR14, UR17, UR14, URZ ;  /* 0x0000000e110e7290 */ /* 0x000fe4000fffe03f */
[----:B------:R-:W-:Y:S01]  /*0f70*/  USHF.R.S32.HI UR18, URZ, 0x1f, UR15 ;  /* 0x0000001f3f127899 */ /* 0x000fe2000801140f */
[----:B------:R-:W-:Y:S01]  /*0f80*/  IMAD.IADD R20, R85, 0x1, -R0 ;  /* 0x0000000155147824 */ /* 0x000fe200078e0a00 */
[----:B------:R-:W-:Y:S01]  /*0f90*/  ULDC.64 UR4, c[0x0][0x178] ;  /* 0x00005e0000047ab9 */ /* 0x000fe20000000a00 */
[----:B------:R-:W-:Y:S02]  /*0fa0*/  IMAD.U32 R0, RZ, RZ, UR6 ;  /* 0x00000006ff007e24 */ /* 0x000fe4000f8e00ff */
[----:B------:R-:W-:-:S04]  /*0fb0*/  IMAD R87, R20, 0x20, R21 ;  /* 0x0000002014577824 */ /* 0x000fc800078e0215 */
[--C-:B------:R-:W-:Y:S01]  /*0fc0*/  IMAD R0, R0, 0x40, R87.reuse ;  /* 0x0000004000007824 */ /* 0x100fe200078e0257 */
[----:B------:R-:W-:Y:S02]  /*0fd0*/  UIMAD UR18, UR18, UR4, URZ ;  /* 0x00000004121272a4 */ /* 0x000fe4000f8e023f */
[----:B------:R-:W-:Y:S01]  /*0fe0*/  UIMAD.WIDE.U32 UR20, UR15, UR4, URZ ;  /* 0x000000040f1472a5 */ /* 0x000fe2000f8e003f */
[----:B-1----:R-:W-:Y:S01]  /*0ff0*/  IMAD R4, R17, 0x80, R87 ;  /* 0x0000008011047824 */ /* 0x002fe200078e0257 */
[----:B------:R-:W-:Y:S01]  /*1000*/  IADD3 R0, R0, -0x40, RZ ;  /* 0xffffffc000007810 */ /* 0x000fe20007ffe0ff */
[----:B------:R-:W-:Y:S01]  /*1010*/  IMAD.SHL.U32 R133, R20, 0x8, RZ ;  /* 0x0000000814857824 */ /* 0x000fe200078e00ff */
[----:B------:R-:W-:Y:S02]  /*1020*/  STL [R1+0x84], R87 ;  /* 0x0000845701007387 */ /* 0x000fe40000100800 */
[C---:B------:R-:W-:Y:S02]  /*1030*/  ISETP.GE.AND P0, PT, R0.reuse, UR7, PT ;  /* 0x0000000700007c0c */ /* 0x040fe4000bf06270 */
[----:B------:R-:W-:-:S02]  /*1040*/  IADD3 R16, R0, UR10, RZ ;  /* 0x0000000a00107c10 */ /* 0x000fc4000fffe0ff */
[----:B------:R-:W-:-:S03]  /*1050*/  ISETP.GT.OR P0, PT, R87, 0x3f, P0 ;  /* 0x0000003f5700780c */ /* 0x000fc60000704670 */
[----:B------:R-:W-:-:S04]  /*1060*/  @P1 IMAD.HI.U32 R0, R16, c[0x0][0x2bc], RZ ;  /* 0x0000af0010001a27 */ /* 0x000fc800078e00ff */
[----:B------:R-:W-:Y:S01]  /*1070*/  IMAD.MOV.U32 R12, RZ, RZ, R16 ;  /* 0x000000ffff0c7224 */ /* 0x000fe200078e0010 */
[----:B------:R-:W-:-:S05]  /*1080*/  @P1 SHF.R.U32.HI R12, RZ, c[0x0][0x2c0], R0 ;  /* 0x0000b000ff0c1a19 */ /* 0x000fca0000011600 */
[----:B------:R-:W-:-:S04]  /*1090*/  @!P0 IADD3 R0, P2, R12, UR16, RZ ;  /* 0x000000100c008c10 */ /* 0x000fc8000ff5e0ff */
[----:B------:R-:W-:Y:S02]  /*10a0*/  @!P0 LEA R2, P1, R0, c[0x0][0x2a0], 0x2 ;  /* 0x0000a80000028a11 */ /* 0x000fe400078210ff */
[----:B------:R-:W-:-:S04]  /*10b0*/  @!P0 LEA.HI.X.SX32 R3, R12, UR14, 0x1, P2 ;  /* 0x0000000e0c038c11 */ /* 0x000fc800090f0eff */
[----:B------:R-:W-:-:S05]  /*10c0*/  @!P0 LEA.HI.X R3, R0, c[0x0][0x2a4], R3, 0x2, P1 ;  /* 0x0000a90000038a11 */ /* 0x000fca00008f1403 */
[----:B------:R1:W2:Y:S01]  /*10d0*/  @!P0 LDG.E R19, [R2.64] ;  /* 0x0000000c02138981 */ /* 0x0002a2000c1e1900 */
[----:B------:R-:W-:Y:S01]  /*10e0*/  IMAD.MOV.U32 R0, RZ, RZ, c[0x0][0x2c4] ;  /* 0x0000b100ff007624 */ /* 0x000fe200078e00ff */
[----:B------:R-:W-:Y:S01]  /*10f0*/  UIMAD UR18, UR15, UR5, UR18 ;  /* 0x000000050f1272a4 */ /* 0x000fe2000f8e0212 */
[----:B------:R-:W-:Y:S01]  /*1100*/  IMAD R17, R17, 0x80, R21 ;  /* 0x0000008011117824 */ /* 0x000fe200078e0215 */
[C---:B------:R-:W-:Y:S01]  /*1110*/  IADD3 R52, R133.reuse, 0x40, RZ ;  /* 0x0000004085347810 */ /* 0x040fe20007ffe0ff */
[----:B------:R-:W-:Y:S01]  /*1120*/  ULDC.64 UR4, c[0x0][0x1b8] ;  /* 0x00006e0000047ab9 */ /* 0x000fe20000000a00 */
[----:B------:R-:W-:Y:S01]  /*1130*/  ISETP.NE.AND P0, PT, R0, 0x1, PT ;  /* 0x000000010000780c */ /* 0x000fe20003f05270 */
[----:B------:R-:W-:Y:S01]  /*1140*/  UIADD3 UR21, UR21, UR18, URZ ;  /* 0x0000001215157290 */ /* 0x000fe2000fffe03f */
[----:B------:R-:W-:Y:S01]  /*1150*/  IMAD.MOV.U32 R0, RZ, RZ, R4 ;  /* 0x000000ffff007224 */ /* 0x000fe200078e0004 */
[----:B------:R-:W-:Y:S01]  /*1160*/  UIMAD UR15, UR8, UR4, URZ ;  /* 0x00000004080f72a4 */ /* 0x000fe2000f8e023f */
[C---:B------:R-:W-:Y:S01]  /*1170*/  IADD3 R53, R133.reuse, 0x80, RZ ;  /* 0x0000008085357810 */ /* 0x040fe20007ffe0ff */
[----:B------:R-:W-:Y:S01]  /*1180*/  USHF.R.S32.HI UR18, URZ, 0x1f, UR11 ;  /* 0x0000001f3f127899 */ /* 0x000fe2000801140b */
[C---:B------:R-:W-:Y:S01]  /*1190*/  IADD3 R23, R133.reuse, 0xc0, RZ ;  /* 0x000000c085177810 */ /* 0x040fe20007ffe0ff */
[----:B------:R-:W-:Y:S01]  /*11a0*/  UIMAD UR15, UR9, UR5, UR15 ;  /* 0x00000005090f72a4 */ /* 0x000fe2000f8e020f */
[----:B------:R-:W-:Y:S01]  /*11b0*/  ISETP.GE.AND P4, PT, R133, c[0x0][0x198], PT ;  /* 0x0000660085007a0c */ /* 0x000fe20003f86270 */
[----:B------:R-:W-:Y:S01]  /*11c0*/  UIMAD.WIDE.U32 UR20, UR9, UR4, UR20 ;  /* 0x00000004091472a5 */ /* 0x000fe2000f8e0014 */
[----:B------:R-:W-:Y:S01]  /*11d0*/  ISETP.GE.AND P3, PT, R52, c[0x0][0x198], PT ;  /* 0x0000660034007a0c */ /* 0x000fe20003f66270 */
[----:B------:R-:W-:Y:S01]  /*11e0*/  USEL UR18, UR18, URZ, !UP1 ;  /* 0x0000003f12127287 */ /* 0x000fe2000c800000 */
[----:B------:R-:W-:Y:S01]  /*11f0*/  ISETP.GE.AND P2, PT, R53, c[0x0][0x198], PT ;  /* 0x0000660035007a0c */ /* 0x000fe20003f46270 */
[----:B------:R-:W-:Y:S01]  /*1200*/  ULDC.64 UR4, c[0x0][0x1c0] ;  /* 0x0000700000047ab9 */ /* 0x000fe20000000a00 */
[----:B------:R-:W-:Y:S01]  /*1210*/  ISETP.GE.AND P5, PT, R23, c[0x0][0x198], PT ;  /* 0x0000660017007a0c */ /* 0x000fe20003fa6270 */
[----:B------:R-:W-:Y:S01]  /*1220*/  UIMAD UR18, UR18, UR4, URZ ;  /* 0x00000004121272a4 */ /* 0x000fe2000f8e023f */
[----:B------:R-:W-:Y:S01]  /*1230*/  LOP3.LUT P6, RZ, R20, 0x2, RZ, 0xc0, !PT ;  /* 0x0000000214ff7812 */ /* 0x000fe200078cc0ff */
[----:B------:R-:W-:Y:S01]  /*1240*/  UIADD3 UR21, UR21, UR15, URZ ;  /* 0x0000000f15157290 */ /* 0x000fe2000fffe03f */
[----:B------:R-:W-:Y:S01]  /*1250*/  LEA.HI R84, R32, R85, RZ, 0x5 ;  /* 0x0000005520547211 */ /* 0x000fe200078f28ff */
[----:B-1----:R-:W-:Y:S01]  /*1260*/  @P0 IMAD.HI.U32 R2, R4, c[0x0][0x2c8], RZ ;  /* 0x0000b20004020a27 */ /* 0x002fe200078e00ff */
[----:B------:R-:W-:-:S02]  /*1270*/  UIMAD UR5, UR19, UR5, UR18 ;  /* 0x00000005130572a4 */ /* 0x000fc4000f8e0212 */
[----:B------:R-:W-:Y:S01]  /*1280*/  UIMAD.WIDE.U32 UR20, UR19, UR4, UR20 ;  /* 0x00000004131472a5 */ /* 0x000fe2000f8e0014 */
[----:B------:R-:W-:Y:S01]  /*1290*/  IMAD.SHL.U32 R232, R84, 0x20, RZ ;  /* 0x0000002054e87824 */ /* 0x000fe200078e00ff */
[----:B------:R-:W-:Y:S01]  /*12a0*/  @P0 SHF.R.U32.HI R0, RZ, c[0x0][0x2cc], R2 ;  /* 0x0000b300ff000a19 */ /* 0x000fe20000011602 */
[----:B------:R-:W-:Y:S02]  /*12b0*/  UISETP.GE.AND UP0, UPT, UR7, 0x41, UPT ;  /* 0x000000410700788c */ /* 0x000fe4000bf06270 */
[----:B------:R-:W-:Y:S01]  /*12c0*/  UIADD3 UR5, UR21, UR5, URZ ;  /* 0x0000000515057290 */ /* 0x000fe2000fffe03f */
[--C-:B------:R-:W-:Y:S01]  /*12d0*/  SHF.R.S32.HI R6, RZ, 0x1f, R0.reuse ;  /* 0x0000001fff067819 */ /* 0x100fe20000011400 */
[----:B------:R-:W-:Y:S01]  /*12e0*/  IMAD.MOV R5, RZ, RZ, -R0 ;  /* 0x000000ffff057224 */ /* 0x000fe200078e0a00 */
[----:B------:R-:W-:Y:S01]  /*12f0*/  LOP3.LUT R232, R232, 0x7ffffc00, RZ, 0xc0, !PT ;  /* 0x7ffffc00e8e87812 */ /* 0x000fe200078ec0ff */
[----:B------:R-:W-:Y:S02]  /*1300*/  IMAD.U32 R3, RZ, RZ, UR21 ;  /* 0x00000015ff037e24 */ /* 0x000fe4000f8e00ff */
[----:B------:R-:W-:-:S02]  /*1310*/  IMAD.U32 R2, RZ, RZ, UR20 ;  /* 0x00000014ff027e24 */ /* 0x000fc4000f8e00ff */
[----:B------:R-:W-:Y:S01]  /*1320*/  IMAD.U32 R3, RZ, RZ, UR5 ;  /* 0x00000005ff037e24 */ /* 0x000fe2000f8e00ff */
[----:B------:R-:W-:Y:S01]  /*1330*/  ULDC.64 UR4, c[0x0][0x1e8] ;  /* 0x00007a0000047ab9 */ /* 0x000fe20000000a00 */
[----:B------:R-:W-:Y:S01]  /*1340*/  IMAD R6, R6, c[0x0][0x1b0], RZ ;  /* 0x00006c0006067a24 */ /* 0x000fe200078e02ff */
[----:B------:R-:W-:Y:S01]  /*1350*/  UIMAD UR15, UR8, UR4, URZ ;  /* 0x00000004080f72a4 */ /* 0x000fe2000f8e023f */
[----:B------:R-:W-:Y:S01]  /*1360*/  IMAD R4, R5, c[0x0][0x2c4], R4 ;  /* 0x0000b10005047a24 */ /* 0x000fe200078e0204 */
[----:B------:R-:W-:Y:S01]  /*1370*/  UIMAD.WIDE.U32 UR18, UR9, UR4, URZ ;  /* 0x00000004091272a5 */ /* 0x000fe2000f8e003f */
[C---:B------:R-:W-:Y:S01]  /*1380*/  IMAD R5, R0.reuse, c[0x0][0x1b4], R6 ;  /* 0x00006d0000057a24 */ /* 0x040fe200078e0206 */
[----:B------:R-:W-:Y:S01]  /*1390*/  UIMAD UR15, UR9, UR5, UR15 ;  /* 0x00000005090f72a4 */ /* 0x000fe2000f8e020f */
[----:B------:R-:W-:Y:S01]  /*13a0*/  IMAD.WIDE.U32 R2, R0, c[0x0][0x1b0], R2 ;  /* 0x00006c0000027a25 */ /* 0x000fe200078e0002 */
[----:B------:R-:W-:Y:S01]  /*13b0*/  SHF.R.S32.HI R0, RZ, 0x1f, R4 ;  /* 0x0000001fff007819 */ /* 0x000fe20000011404 */
[----:B------:R-:W-:-:S02]  /*13c0*/  ULDC.64 UR4, c[0x0][0x210] ;  /* 0x0000840000047ab9 */ /* 0x000fc40000000a00 */
[----:B------:R-:W-:Y:S01]  /*13d0*/  IMAD.IADD R3, R3, 0x1, R5 ;  /* 0x0000000103037824 */ /* 0x000fe200078e0205 */
[----:B------:R-:W-:Y:S01]  /*13e0*/  UIADD3 UR15, UR19, UR15, URZ ;  /* 0x0000000f130f7290 */ /* 0x000fe2000fffe03f */
[----:B------:R-:W-:Y:S01]  /*13f0*/  IMAD R0, R0, c[0x0][0x1a8], RZ ;  /* 0x00006a0000007a24 */ /* 0x000fe200078e02ff */
[----:B------:R-:W-:Y:S01]  /*1400*/  UIMAD.WIDE.U32 UR20, UR9, UR4, URZ ;  /* 0x00000004091472a5 */ /* 0x000fe2000f8e003f */
[----:B------:R-:W-:Y:S01]  /*1410*/  IMAD.SHL.U32 R5, R21, 0x40, RZ ;  /* 0x0000004015057824 */ /* 0x000fe200078e00ff */
[----:B------:R-:W-:Y:S01]  /*1420*/  UIMAD UR4, UR8, UR4, URZ ;  /* 0x00000004080472a4 */ /* 0x000fe2000f8e023f */
[C---:B------:R-:W-:Y:S02]  /*1430*/  IMAD R6, R4.reuse, c[0x0][0x1ac], R0 ;  /* 0x00006b0004067a24 */ /* 0x040fe400078e0200 */
[----:B------:R-:W-:Y:S01]  /*1440*/  IMAD.WIDE.U32 R2, R4, c[0x0][0x1a8], R2 ;  /* 0x00006a0004027a25 */ /* 0x000fe200078e0002 */
[----:B------:R-:W-:Y:S01]  /*1450*/  LOP3.LUT R0, R5, 0x1c0, RZ, 0xc0, !PT ;  /* 0x000001c005007812 */ /* 0x000fe200078ec0ff */
[----:B------:R-:W-:-:S02]  /*1460*/  UIMAD UR5, UR9, UR5, UR4 ;  /* 0x00000005090572a4 */ /* 0x000fc4000f8e0204 */
[----:B------:R-:W-:Y:S01]  /*1470*/  ULEA UR4, UR6, 0xffffffc0, 0x6 ;  /* 0xffffffc006047891 */ /* 0x000fe2000f8e303f */
[----:B------:R-:W-:Y:S01]  /*1480*/  SHF.R.U32.HI R5, RZ, 0x3, R0 ;  /* 0x00000003ff057819 */ /* 0x000fe20000011600 */
[----:B------:R-:W-:Y:S01]  /*1490*/  UIADD3 UR5, UR21, UR5, URZ ;  /* 0x0000000515057290 */ /* 0x000fe2000fffe03f */
[----:B------:R-:W-:Y:S01]  /*14a0*/  LOP3.LUT R4, R0, 0x38, R133, 0xf8, !PT ;  /* 0x0000003800047812 */ /* 0x000fe200078ef885 */
[----:B------:R-:W-:Y:S01]  /*14b0*/  IMAD.IADD R0, R3, 0x1, R6 ;  /* 0x0000000103007824 */ /* 0x000fe200078e0206 */
[----:B------:R-:W-:Y:S01]  /*14c0*/  LEA R15, P0, R2, c[0x0][0x160], 0x1 ;  /* 0x00005800020f7a11 */ /* 0x000fe200078008ff */
[----:B------:R-:W-:Y:S01]  /*14d0*/  UIADD3 UR4, UR7, -UR4, URZ ;  /* 0x8000000407047290 */ /* 0x000fe2000fffe03f */
[----:B------:R-:W-:Y:S02]  /*14e0*/  LEA.HI R3, R32, R85, RZ, 0x6 ;  /* 0x0000005520037211 */ /* 0x000fe400078f30ff */
[----:B------:R-:W-:Y:S02]  /*14f0*/  LEA.HI.X R14, R2, c[0x0][0x164], R0, 0x1, P0 ;  /* 0x00005900020e7a11 */ /* 0x000fe400000f0c00 */
[----:B------:R-:W-:Y:S01]  /*1500*/  SHFL.IDX PT, R2, R15, RZ, 0x181f ;  /* 0x00181fff0f027589 */ /* 0x000fe200000e0000 */
[----:B------:R-:W-:Y:S01]  /*1510*/  IMAD.SHL.U32 R0, R3, 0x8, RZ ;  /* 0x0000000803007824 */ /* 0x000fe200078e00ff */
[----:B------:R-:W-:-:S02]  /*1520*/  LOP3.LUT R4, R4, R5, RZ, 0x3c, !PT ;  /* 0x0000000504047212 */ /* 0x000fc400078e3cff */
[----:B------:R-:W1:Y:S01]  /*1530*/  SHFL.IDX PT, R3, R14, RZ, 0x181f ;  /* 0x00181fff0e037589 */ /* 0x000e6200000e0000 */
[----:B------:R-:W-:Y:S02]  /*1540*/  ISETP.GE.AND P0, PT, R17, R13, PT ;  /* 0x0000000d1100720c */ /* 0x000fe40003f06270 */
[----:B------:R-:W-:Y:S02]  /*1550*/  LOP3.LUT R6, R4, 0xfffffe00, R0, 0xf8, !PT ;  /* 0xfffffe0004067812 */ /* 0x000fe400078ef800 */
[----:B------:R-:W-:Y:S02]  /*1560*/  SHF.R.S32.HI R5, RZ, 0x1f, R52 ;  /* 0x0000001fff057819 */ /* 0x000fe40000011434 */
[----:B------:R-:W-:Y:S01]  /*1570*/  SHF.R.S32.HI R4, RZ, 0x1f, R53 ;  /* 0x0000001fff047819 */ /* 0x000fe20000011435 */
[----:B------:R-:W-:Y:S01]  /*1580*/  IMAD.SHL.U32 R86, R6, 0x2, RZ ;  /* 0x0000000206567824 */ /* 0x000fe200078e00ff */
[----:B------:R-:W-:Y:S02]  /*1590*/  SHF.R.S32.HI R0, RZ, 0x1f, R23 ;  /* 0x0000001fff007819 */ /* 0x000fe40000011417 */
[----:B------:R-:W-:-:S02]  /*15a0*/  LEA.HI R5, R5, R52, RZ, 0x3 ;  /* 0x0000003405057211 */ /* 0x000fc400078f18ff */
[----:B------:R-:W-:Y:S02]  /*15b0*/  LEA.HI R4, R4, R53, RZ, 0x3 ;  /* 0x0000003504047211 */ /* 0x000fe400078f18ff */
[----:B------:R-:W-:Y:S02]  /*15c0*/  LEA.HI R0, R0, R23, RZ, 0x3 ;  /* 0x0000001700007211 */ /* 0x000fe400078f18ff */
[----:B------:R-:W-:Y:S02]  /*15d0*/  LOP3.LUT R134, R5, 0xfffffff8, RZ, 0xc0, !PT ;  /* 0xfffffff805867812 */ /* 0x000fe400078ec0ff */
[----:B------:R-:W-:Y:S01]  /*15e0*/  LOP3.LUT R176, R4, 0xfffffff8, RZ, 0xc0, !PT ;  /* 0xfffffff804b07812 */ /* 0x000fe200078ec0ff */
[----:B------:R-:W-:Y:S01]  /*15f0*/  SHFL.IDX PT, R5, R14, 0x1, 0x181f ;  /* 0x00381f000e057f89 */ /* 0x000fe200000e0000 */
[----:B------:R-:W-:Y:S02]  /*1600*/  LOP3.LUT R177, R0, 0xfffffff8, RZ, 0xc0, !PT ;  /* 0xfffffff800b17812 */ /* 0x000fe400078ec0ff */
[----:B------:R-:W-:Y:S01]  /*1610*/  IADD3 R0, R17, 0x20, RZ ;  /* 0x0000002011007810 */ /* 0x000fe20007ffe0ff */
[----:B------:R-:W3:Y:S01]  /*1620*/  SHFL.IDX PT, R4, R15, 0x1, 0x181f ;  /* 0x00381f000f047f89 */ /* 0x000ee200000e0000 */
[----:B-1----:R-:W-:Y:S01]  /*1630*/  @!P0 IMAD.WIDE R10, R133, 0x2, R2 ;  /* 0x00000002850a8825 */ /* 0x002fe200078e0202 */
[----:B------:R-:W-:-:S02]  /*1640*/  IADD3 R21, -R21, UR4, RZ ;  /* 0x0000000415157c10 */ /* 0x000fc4000fffe1ff */
[----:B------:R-:W-:Y:S01]  /*1650*/  SHF.R.S32.HI R178, RZ, 0x1f, R134 ;  /* 0x0000001fffb27819 */ /* 0x000fe20000011486 */
[----:B------:R-:W-:Y:S01]  /*1660*/  @!P0 IMAD.WIDE R8, R134, 0x2, R2 ;  /* 0x0000000286088825 */ /* 0x000fe200078e0202 */
[----:B------:R1:W-:Y:S01]  /*1670*/  @!P0 LDGSTS.E.BYPASS.LTC128B.128 [R86+0x100], [R10.64], !P4 ;  /* 0x001000000a568fae */ /* 0x0003e2000e101d4c */
[----:B------:R-:W-:Y:S02]  /*1680*/  SHF.R.S32.HI R179, RZ, 0x1f, R176 ;  /* 0x0000001fffb37819 */ /* 0x000fe400000114b0 */
[--C-:B------:R-:W-:Y:S01]  /*1690*/  @!P0 IMAD.WIDE R6, R176, 0x2, R2.reuse ;  /* 0x00000002b0068825 */ /* 0x100fe200078e0202 */
[----:B------:R3:W-:Y:S03]  /*16a0*/  @!P0 LDGSTS.E.BYPASS.LTC128B.128 [R86+0x4100], [R8.64], !P3 ;  /* 0x0410000008568fae */ /* 0x0007e6000d901d4c */
[----:B------:R-:W-:Y:S01]  /*16b0*/  @!P0 IMAD.WIDE R2, R177, 0x2, R2 ;  /* 0x00000002b1028825 */ /* 0x000fe200078e0202 */
[----:B------:R4:W-:Y:S04]  /*16c0*/  @!P0 LDGSTS.E.BYPASS.LTC128B.128 [R86+0x8100], [R6.64], !P2 ;  /* 0x0810000006568fae */ /* 0x0009e8000d101d4c */
[----:B------:R4:W-:Y:S01]  /*16d0*/  @!P0 LDGSTS.E.BYPASS.LTC128B.128 [R86+0xc100], [R2.64], !P5 ;  /* 0x0c10000002568fae */ /* 0x0009e2000e901d4c */
[----:B------:R-:W-:Y:S01]  /*16e0*/  ISETP.GE.AND P0, PT, R0, R13, PT ;  /* 0x0000000d0000720c */ /* 0x000fe20003f06270 */
[----:B------:R-:W-:-:S04]  /*16f0*/  IMAD.MOV R0, RZ, RZ, -R12 ;  /* 0x000000ffff007224 */ /* 0x000fc800078e0a0c */
[----:B------:R-:W-:Y:S01]  /*1700*/  IMAD R22, R0, c[0x0][0x2b8], R16 ;  /* 0x0000ae0000167a24 */ /* 0x000fe200078e0210 */
[----:B------:R-:W-:-:S04]  /*1710*/  IADD3 R0, R17, 0x40, RZ ;  /* 0x0000004011007810 */ /* 0x000fc80007ffe0ff */
[----:B-1----:R-:W-:-:S03]  /*1720*/  SHF.R.S32.HI R10, RZ, 0x1f, R22 ;  /* 0x0000001fff0a7819 */ /* 0x002fc60000011416 */
[----:B---3--:R-:W-:-:S04]  /*1730*/  @!P0 IMAD.WIDE R8, R134, 0x2, R4 ;  /* 0x0000000286088825 */ /* 0x008fc800078e0204 */
[--C-:B----4-:R-:W-:Y:S01]  /*1740*/  @!P0 IMAD.WIDE R6, R133, 0x2, R4.reuse ;  /* 0x0000000285068825 */ /* 0x110fe200078e0204 */
[----:B------:R-:W-:Y:S04]  /*1750*/  SHFL.IDX PT, R2, R15, 0x2, 0x181f ;  /* 0x00581f000f027f89 */ /* 0x000fe800000e0000 */
[----:B------:R-:W1:Y:S04]  /*1760*/  SHFL.IDX PT, R3, R14, 0x2, 0x181f ;  /* 0x00581f000e037f89 */ /* 0x000e6800000e0000 */
[----:B------:R3:W-:Y:S04]  /*1770*/  @!P0 LDGSTS.E.BYPASS.LTC128B.128 [R86+0x1100], [R6.64], !P4 ;  /* 0x0110000006568fae */ /* 0x0007e8000e101d4c */
[----:B------:R1:W-:Y:S01]  /*1780*/  @!P0 LDGSTS.E.BYPASS.LTC128B.128 [R86+0x5100], [R8.64], !P3 ;  /* 0x0510000008568fae */ /* 0x0003e2000d901d4c */
[----:B---3--:R-:W-:-:S04]  /*1790*/  @!P0 IMAD.WIDE R6, R176, 0x2, R4 ;  /* 0x00000002b0068825 */ /* 0x008fc800078e0204 */
[----:B------:R-:W-:Y:S01]  /*17a0*/  @!P0 IMAD.WIDE R4, R177, 0x2, R4 ;  /* 0x00000002b1048825 */ /* 0x000fe200078e0204 */
[----:B------:R3:W-:Y:S04]  /*17b0*/  @!P0 LDGSTS.E.BYPASS.LTC128B.128 [R86+0x9100], [R6.64], !P2 ;  /* 0x0910000006568fae */ /* 0x0007e8000d101d4c */
[----:B------:R4:W-:Y:S01]  /*17c0*/  @!P0 LDGSTS.E.BYPASS.LTC128B.128 [R86+0xd100], [R4.64], !P5 ;  /* 0x0d10000004568fae */ /* 0x0009e2000e901d4c */
[----:B------:R-:W-:Y:S01]  /*17d0*/  ISETP.GE.AND P0, PT, R0, R13, PT ;  /* 0x0000000d0000720c */ /* 0x000fe20003f06270 */
[----:B------:R-:W-:-:S04]  /*17e0*/  IMAD R0, R10, c[0x0][0x1e0], RZ ;  /* 0x000078000a007a24 */ /* 0x000fc800078e02ff */
[----:B------:R-:W-:-:S08]  /*17f0*/  IMAD R0, R22, c[0x0][0x1e4], R0 ;  /* 0x0000790016007a24 */ /* 0x000fd000078e0200 */
[----:B-1----:R-:W-:-:S05]  /*1800*/  @!P0 IMAD.WIDE R8, R133, 0x2, R2 ;  /* 0x0000000285088825 */ /* 0x002fca00078e0202 */
[----:B------:R1:W-:Y:S01]  /*1810*/  @!P0 LDGSTS.E.BYPASS.LTC128B.128 [R86+0x2100], [R8.64], !P4 ;  /* 0x0210000008568fae */ /* 0x0003e2000e101d4c */
[----:B---3--:R-:W-:-:S04]  /*1820*/  @!P0 IMAD.WIDE R6, R134, 0x2, R2 ;  /* 0x0000000286068825 */ /* 0x008fc800078e0202 */
[----:B----4-:R-:W-:Y:S01]  /*1830*/  IMAD.WIDE.U32 R4, R22, c[0x0][0x1e0], RZ ;  /* 0x0000780016047a25 */ /* 0x010fe200078e00ff */
[----:B------:R3:W-:Y:S03]  /*1840*/  @!P0 LDGSTS.E.BYPASS.LTC128B.128 [R86+0x6100], [R6.64], !P3 ;  /* 0x0610000006568fae */ /* 0x0007e6000d901d4c */
[----:B------:R-:W-:Y:S02]  /*1850*/  IMAD.IADD R5, R5, 0x1, R0 ;  /* 0x0000000105057824 */ /* 0x000fe400078e0200 */
[----:B-1----:R-:W-:-:S04]  /*1860*/  @!P0 IMAD.WIDE R8, R176, 0x2, R2 ;  /* 0x00000002b0088825 */ /* 0x002fc800078e0202 */
[----:B------:R-:W-:Y:S01]  /*1870*/  @!P0 IMAD.WIDE R2, R177, 0x2, R2 ;  /* 0x00000002b1028825 */ /* 0x000fe200078e0202 */
[----:B------:R1:W-:Y:S03]  /*1880*/  @!P0 LDGSTS.E.BYPASS.LTC128B.128 [R86+0xa100], [R8.64], !P2 ;  /* 0x0a10000008568fae */ /* 0x0003e6000d101d4c */
[----:B---3--:R-:W-:Y:S01]  /*1890*/  IMAD R6, R10, c[0x0][0x208], RZ ;  /* 0x000082000a067a24 */ /* 0x008fe200078e02ff */
[----:B------:R3:W-:Y:S03]  /*18a0*/  @!P0 LDGSTS.E.BYPASS.LTC128B.128 [R86+0xe100], [R2.64], !P5 ;  /* 0x0e10000002568fae */ /* 0x0007e6000e901d4c */
[----:B------:R-:W-:Y:S01]  /*18b0*/  IMAD R6, R22, c[0x0][0x20c], R6 ;  /* 0x0000830016067a24 */ /* 0x000fe200078e0206 */
[----:B-1----:R-:W-:-:S04]  /*18c0*/  IADD3 R8, R17, 0x60, RZ ;  /* 0x0000006011087810 */ /* 0x002fc80007ffe0ff */
[----:B------:R-:W-:Y:S01]  /*18d0*/  ISETP.GE.AND P1, PT, R8, R13, PT ;  /* 0x0000000d0800720c */ /* 0x000fe20003f26270 */
[----:B---3--:R-:W-:-:S04]  /*18e0*/  IMAD.WIDE.U32 R2, R22, c[0x0][0x208], RZ ;  /* 0x0000820016027a25 */ /* 0x008fc800078e00ff */
[----:B------:R-:W-:Y:S02]  /*18f0*/  IMAD.IADD R3, R3, 0x1, R6 ;  /* 0x0000000103037824 */ /* 0x000fe400078e0206 */
[----:B------:R-:W-:Y:S01]  /*1900*/  SHFL.IDX PT, R6, R15, 0x3, 0x181f ;  /* 0x00781f000f067f89 */ /* 0x000fe200000e0000 */
[----:B--2---:R-:W-:Y:S01]  /*1910*/  SHF.R.S32.HI R9, RZ, 0x1f, R19 ;  /* 0x0000001fff097819 */ /* 0x004fe20000011413 */
[----:B------:R-:W-:Y:S02]  /*1920*/  IMAD.WIDE.U32 R4, R19, c[0x0][0x1f0], R4 ;  /* 0x00007c0013047a25 */ /* 0x000fe400078e0004 */
[----:B------:R1:W-:Y:S02]  /*1930*/  STL [R1+0x50], R19 ;  /* 0x0000501301007387 */ /* 0x0003e40000100800 */
[----:B------:R-:W-:Y:S02]  /*1940*/  IMAD R0, R9, c[0x0][0x1f0], RZ ;  /* 0x00007c0009007a24 */ /* 0x000fe400078e02ff */
[----:B------:R-:W-:Y:S01]  /*1950*/  STL [R1+0x4c], R86 ;  /* 0x00004c5601007387 */ /* 0x000fe20000100800 */
[----:B------:R-:W-:-:S03]  /*1960*/  IMAD.WIDE.U32 R2, R19, c[0x0][0x218], R2 ;  /* 0x0000860013027a25 */ /* 0x000fc600078e0002 */
[----:B------:R-:W-:Y:S01]  /*1970*/  STL [R1+0x54], R22 ;  /* 0x0000541601007387 */ /* 0x000fe20000100800 */
[----:B------:R-:W-:Y:S01]  /*1980*/  IMAD R7, R19, c[0x0][0x1f4], R0 ;  /* 0x00007d0013077a24 */ /* 0x000fe200078e0200 */
[----:B------:R-:W-:-:S04]  /*1990*/  IADD3 R0, P0, R4, UR18, RZ ;  /* 0x0000001204007c10 */ /* 0x000fc8000ff1e0ff */
[----:B------:R-:W-:Y:S02]  /*19a0*/  IADD3.X R4, R5, UR15, R7, P0, !PT ;  /* 0x0000000f05047c10 */ /* 0x000fe400087fe407 */
[----:B------:R-:W-:Y:S01]  /*19b0*/  LEA R13, P0, R0, c[0x0][0x1c8], 0x1 ;  /* 0x00007200000d7a11 */ /* 0x000fe200078008ff */
[----:B------:R-:W2:Y:S01]  /*19c0*/  SHFL.IDX PT, R7, R14, 0x3, 0x181f ;  /* 0x00781f000e077f89 */ /* 0x000ea200000e0000 */
[----:B------:R-:W-:Y:S02]  /*19d0*/  LEA.HI R5, R32, R85, RZ, 0x4 ;  /* 0x0000005520057211 */ /* 0x000fe400078f20ff */
[----:B------:R-:W-:Y:S01]  /*19e0*/  LEA.HI.X R12, R0, c[0x0][0x1cc], R4, 0x1, P0 ;  /* 0x00007300000c7a11 */ /* 0x000fe200000f0c04 */
[----:B------:R-:W-:Y:S01]  /*19f0*/  IMAD R4, R9, c[0x0][0x218], RZ ;  /* 0x0000860009047a24 */ /* 0x000fe200078e02ff */
[----:B------:R-:W-:Y:S01]  /*1a00*/  LOP3.LUT R0, R5, 0xfffffff0, RZ, 0xc0, !PT ;  /* 0xfffffff005007812 */ /* 0x000fe200078ec0ff */
[----:B------:R-:W-:Y:S01]  /*1a10*/  IMAD.SHL.U32 R9, R20, 0x40, RZ ;  /* 0x0000004014097824 */ /* 0x000fe200078e00ff */
[----:B------:R-:W-:Y:S01]  /*1a20*/  SHF.R.S32.HI R10, RZ, 0x4, R5 ;  /* 0x00000004ff0a7819 */ /* 0x000fe20000011405 */
[----:B------:R-:W-:Y:S01]  /*1a30*/  IMAD R4, R19, c[0x0][0x21c], R4 ;  /* 0x0000870013047a24 */ /* 0x000fe200078e0204 */
[----:B------:R-:W-:Y:S01]  /*1a40*/  IADD3 R8, P0, R2, UR20, RZ ;  /* 0x0000001402087c10 */ /* 0x000fe2000ff1e0ff */
[----:B------:R-:W-:Y:S01]  /*1a50*/  IMAD.IADD R2, R85, 0x1, -R0 ;  /* 0x0000000155027824 */ /* 0x000fe200078e0a00 */
[----:B------:R-:W-:-:S02]  /*1a60*/  LEA.HI R5, R5, R10, RZ, 0x1 ;  /* 0x0000000a05057211 */ /* 0x000fc400078f08ff */
[----:B------:R-:W-:Y:S02]  /*1a70*/  LOP3.LUT R0, R9, 0x1c0, RZ, 0xc0, !PT ;  /* 0x000001c009007812 */ /* 0x000fe400078ec0ff */
[----:B------:R-:W-:Y:S02]  /*1a80*/  IADD3.X R9, R3, UR5, R4, P0, !PT ;  /* 0x0000000503097c10 */ /* 0x000fe400087fe404 */
[----:B------:R-:W-:Y:S02]  /*1a90*/  LOP3.LUT R4, R5, 0xfffffffe, RZ, 0xc0, !PT ;  /* 0xfffffffe05047812 */ /* 0x000fe400078ec0ff */
[----:B------:R-:W-:Y:S02]  /*1aa0*/  LOP3.LUT R5, R0, 0x8, R18, 0xf8, !PT ;  /* 0x0000000800057812 */ /* 0x000fe400078ef812 */
[----:B------:R-:W-:Y:S01]  /*1ab0*/  SHF.R.U32.HI R0, RZ, 0x3, R0 ;  /* 0x00000003ff007819 */ /* 0x000fe20000011600 */
[----:B-1----:R-:W-:Y:S01]  /*1ac0*/  IMAD.IADD R19, R10, 0x1, -R4 ;  /* 0x000000010a137824 */ /* 0x002fe200078e0a04 */
[----:B------:R-:W-:-:S02]  /*1ad0*/  LEA R3, P0, R8, c[0x0][0x1f8], 0x1 ;  /* 0x00007e0008037a11 */ /* 0x000fc400078008ff */
[----:B------:R-:W-:Y:S02]  /*1ae0*/  SHF.R.S32.HI R11, RZ, 0x1f, R2 ;  /* 0x0000001fff0b7819 */ /* 0x000fe40000011402 */
[----:B------:R-:W-:Y:S01]  /*1af0*/  LOP3.LUT R5, R5, R0, RZ, 0x3c, !PT ;  /* 0x0000000005057212 */ /* 0x000fe200078e3cff */
[----:B------:R-:W1:Y:S01]  /*1b00*/  SHFL.IDX PT, R17, R3, RZ, 0x181f ;  /* 0x00181fff03117589 */ /* 0x000e6200000e0000 */
[----:B------:R-:W-:Y:S01]  /*1b10*/  LEA.HI.X R0, R8, c[0x0][0x1fc], R9, 0x1, P0 ;  /* 0x00007f0008007a11 */ /* 0x000fe200000f0c09 */
[--C-:B--2---:R-:W-:Y:S01]  /*1b20*/  @!P1 IMAD.WIDE R8, R133, 0x2, R6.reuse ;  /* 0x0000000285089825 */ /* 0x104fe200078e0206 */
[----:B------:R-:W-:Y:S01]  /*1b30*/  LEA.HI R22, R11, R2, RZ, 0x3 ;  /* 0x000000020b167211 */ /* 0x000fe200078f18ff */
[----:B------:R2:W-:Y:S01]  /*1b40*/  SHFL.IDX PT, R15, R3, 0x1, 0x181f ;  /* 0x00381f00030f7f89 */ /* 0x0005e200000e0000 */
[----:B------:R-:W-:Y:S01]  /*1b50*/  ISETP.GE.AND P0, PT, R21, 0x1, PT ;  /* 0x000000011500780c */ /* 0x000fe20003f06270 */
[----:B------:R-:W-:Y:S01]  /*1b60*/  @!P1 IMAD.WIDE R10, R176, 0x2, R6 ;  /* 0x00000002b00a9825 */ /* 0x000fe200078e0206 */
[----:B------:R-:W-:Y:S01]  /*1b70*/  LOP3.LUT R4, R22, 0xfffffff8, RZ, 0xc0, !PT ;  /* 0xfffffff816047812 */ /* 0x000fe200078ec0ff */
[----:B------:R-:W-:Y:S04]  /*1b80*/  SHFL.IDX PT, R16, R0, RZ, 0x181f ;  /* 0x00181fff00107589 */ /* 0x000fe800000e0000 */
[----:B------:R3:W-:Y:S01]  /*1b90*/  SHFL.IDX PT, R14, R0, 0x1, 0x181f ;  /* 0x00381f00000e7f89 */ /* 0x0007e200000e0000 */
[----:B------:R-:W-:-:S03]  /*1ba0*/  IMAD.IADD R18, R2, 0x1, -R4 ;  /* 0x0000000102127824 */ /* 0x000fc600078e0a04 */
[----:B------:R-:W-:Y:S04]  /*1bb0*/  SHFL.IDX PT, R4, R13, RZ, 0x181f ;  /* 0x00181fff0d047589 */ /* 0x000fe800000e0000 */
[----:B------:R4:W-:Y:S01]  /*1bc0*/  @!P1 LDGSTS.E.BYPASS.LTC128B.128 [R86+0x3100], [R8.64], !P4 ;  /* 0x0310000008569fae */ /* 0x0009e2000e101d4c */
[----:B------:R-:W-:Y:S01]  /*1bd0*/  ISETP.GE.AND P4, PT, R52, c[0x0][0x1d4], PT ;  /* 0x0000750034007a0c */ /* 0x000fe20003f86270 */
[----:B--2---:R-:W-:-:S04]  /*1be0*/  @!P1 IMAD.WIDE R2, R134, 0x2, R6 ;  /* 0x0000000286029825 */ /* 0x004fc800078e0206 */
[----:B------:R-:W-:Y:S01]  /*1bf0*/  @!P1 IMAD.WIDE R6, R177, 0x2, R6 ;  /* 0x00000002b1069825 */ /* 0x000fe200078e0206 */
[----:B------:R2:W-:Y:S03]  /*1c00*/  @!P1 LDGSTS.E.BYPASS.LTC128B.128 [R86+0x7100], [R2.64], !P3 ;  /* 0x0710000002569fae */ /* 0x0005e6000d901d4c */
[----:B---3--:R-:W-:Y:S01]  /*1c10*/  IMAD R0, R19, 0x200, R5 ;  /* 0x0000020013007824 */ /* 0x008fe200078e0205 */
[----:B------:R3:W-:Y:S03]  /*1c20*/  @!P1 LDGSTS.E.BYPASS.LTC128B.128 [R86+0xb100], [R10.64], !P2 ;  /* 0x0b1000000a569fae */ /* 0x0007e6000d101d4c */
[----:B------:R-:W-:Y:S01]  /*1c30*/  IMAD.SHL.U32 R135, R0, 0x2, RZ ;  /* 0x0000000200877824 */ /* 0x000fe200078e00ff */
[----:B------:R-:W3:Y:S04]  /*1c40*/  SHFL.IDX PT, R5, R12, RZ, 0x181f ;  /* 0x00181fff0c057589 */ /* 0x000ee800000e0000 */
[----:B------:R4:W-:Y:S01]  /*1c50*/  @!P1 LDGSTS.E.BYPASS.LTC128B.128 [R86+0xf100], [R6.64], !P5 ;  /* 0x0f10000006569fae */ /* 0x0009e2000e901d4c */
[----:B------:R-:W-:-:S02]  /*1c60*/  ISETP.GE.AND P5, PT, R133, c[0x0][0x1d4], PT ;  /* 0x0000750085007a0c */ /* 0x000fc40003fa6270 */
[C---:B------:R-:W-:Y:S01]  /*1c70*/  IADD3 R0, R135.reuse, 0x10100, RZ ;  /* 0x0001010087007810 */ /* 0x040fe20007ffe0ff */
[----:B------:R-:W0:Y:S01]  /*1c80*/  LDGDEPBAR ;  /* 0x00000000000079af */ /* 0x000e220000000000 */
[----:B------:R-:W-:Y:S02]  /*1c90*/  IADD3 R89, R135, 0x10120, RZ ;  /* 0x0001012087597810 */ /* 0x000fe40007ffe0ff */
[----:B------:R-:W-:Y:S01]  /*1ca0*/  @P6 IADD3 R89, R0, -0x20, RZ ;  /* 0xffffffe000596810 */ /* 0x000fe20007ffe0ff */
[----:B------:R-:W-:Y:S01]  /*1cb0*/  IMAD.SHL.U32 R0, R18, 0x40, RZ ;  /* 0x0000004012007824 */ /* 0x000fe200078e00ff */
[----:B------:R-:W-:-:S03]  /*1cc0*/  ISETP.GE.AND P6, PT, R133, c[0x0][0x1d4], PT ;  /* 0x0000750085007a0c */ /* 0x000fc60003fc6270 */
[----:B------:R-:W-:Y:S01]  /*1cd0*/  STL [R1+0x4], R89 ;  /* 0x0000045901007387 */ /* 0x000fe20000100800 */
[----:B------:R-:W-:Y:S01]  /*1ce0*/  LOP3.LUT R0, R0, 0x1c0, RZ, 0xc0, !PT ;  /* 0x000001c000007812 */ /* 0x000fe200078ec0ff */
[----:B--2---:R-:W-:-:S05]  /*1cf0*/  IMAD.WIDE R2, R133, 0x2, RZ ;  /* 0x0000000285027825 */ /* 0x004fca00078e02ff */
[----:B-1----:R-:W-:Y:S01]  /*1d00*/  IADD3 R30, P3, R17, R2, RZ ;  /* 0x00000002111e7210 */ /* 0x002fe20007f7e0ff */
[----:B---3--:R-:W-:Y:S01]  /*1d10*/  @P0 IMAD.WIDE R10, R134, 0x2, R4 ;  /* 0x00000002860a0825 */ /* 0x008fe200078e0204 */
[----:B------:R-:W-:Y:S02]  /*1d20*/  IADD3 R28, P2, R2, R15, RZ ;  /* 0x0000000f021c7210 */ /* 0x000fe40007f5e0ff */
[----:B------:R-:W-:Y:S01]  /*1d30*/  SHFL.IDX PT, R2, R13, 0x1, 0x181f ;  /* 0x00381f000d027f89 */ /* 0x000fe200000e0000 */
[----:B------:R-:W-:Y:S01]  /*1d40*/  IMAD.X R31, R16, 0x1, R3, P3 ;  /* 0x00000001101f7824 */ /* 0x000fe200018e0603 */
[----:B------:R-:W-:Y:S01]  /*1d50*/  ISETP.GE.AND P3, PT, R53, c[0x0][0x1d4], PT ;  /* 0x0000750035007a0c */ /* 0x000fe20003f66270 */
[----:B------:R-:W-:Y:S01]  /*1d60*/  IMAD.X R29, R3, 0x1, R14, P2 ;  /* 0x00000001031d7824 */ /* 0x000fe200010e060e */
[----:B------:R-:W-:Y:S01]  /*1d70*/  ISETP.GE.AND P2, PT, R23, c[0x0][0x1d4], PT ;  /* 0x0000750017007a0c */ /* 0x000fe20003f46270 */
[----:B------:R1:W2:Y:S01]  /*1d80*/  SHFL.IDX PT, R3, R12, 0x1, 0x181f ;  /* 0x00381f000c037f89 */ /* 0x0002a200000e0000 */
[----:B----4-:R-:W-:-:S04]  /*1d90*/  @P0 IMAD.WIDE R8, R176, 0x2, R4 ;  /* 0x00000002b0080825 */ /* 0x010fc800078e0204 */
[----:B------:R-:W-:-:S05]  /*1da0*/  IMAD.WIDE R6, R134, 0x2, RZ ;  /* 0x0000000286067825 */ /* 0x000fca00078e02ff */
[----:B------:R-:W-:-:S05]  /*1db0*/  IADD3 R26, P1, R17, R6, RZ ;  /* 0x00000006111a7210 */ /* 0x000fca0007f3e0ff */
[----:B------:R-:W-:Y:S01]  /*1dc0*/  IMAD.X R27, R16, 0x1, R7, P1 ;  /* 0x00000001101b7824 */ /* 0x000fe200008e0607 */
[----:B------:R-:W-:-:S05]  /*1dd0*/  IADD3 R24, P1, R6, R15, RZ ;  /* 0x0000000f06187210 */ /* 0x000fca0007f3e0ff */
[----:B------:R-:W-:Y:S02]  /*1de0*/  IMAD.X R25, R7, 0x1, R14, P1 ;  /* 0x0000000107197824 */ /* 0x000fe400008e060e */
[----:B-1----:R-:W-:-:S04]  /*1df0*/  @P0 IMAD.WIDE R12, R133, 0x2, R4 ;  /* 0x00000002850c0825 */ /* 0x002fc800078e0204 */
[----:B------:R-:W-:Y:S01]  /*1e00*/  @P0 IMAD.WIDE R4, R177, 0x2, R4 ;  /* 0x00000002b1040825 */ /* 0x000fe200078e0204 */
[----:B------:R1:W-:Y:S04]  /*1e10*/  @P0 LDGSTS.E.BYPASS.LTC128B.128 [R86+0x10100], [R12.64], !P5 ;  /* 0x101000000c560fae */ /* 0x0003e8000e901d4c */
[----:B------:R3:W-:Y:S04]  /*1e20*/  @P0 LDGSTS.E.BYPASS.LTC128B.128 [R86+0x12100], [R10.64], !P4 ;  /* 0x121000000a560fae */ /* 0x0007e8000e101d4c */
[----:B------:R4:W-:Y:S04]  /*1e30*/  @P0 LDGSTS.E.BYPASS.LTC128B.128 [R86+0x14100], [R8.64], !P3 ;  /* 0x1410000008560fae */ /* 0x0009e8000d901d4c */
[----:B------:R1:W-:Y:S01]  /*1e40*/  @P0 LDGSTS.E.BYPASS.LTC128B.128 [R86+0x16100], [R4.64], !P2 ;  /* 0x1610000004560fae */ /* 0x0003e2000d101d4c */
[----:B------:R-:W-:-:S13]  /*1e50*/  ISETP.GT.AND P0, PT, R21, 0x20, PT ;  /* 0x000000201500780c */ /* 0x000fda0003f04270 */
[----:B--2---:R-:W-:-:S05]  /*1e60*/  @P0 IMAD.WIDE R6, R133, 0x2, R2 ;  /* 0x0000000285060825 */ /* 0x004fca00078e0202 */
[----:B------:R2:W-:Y:S01]  /*1e70*/  @P0 LDGSTS.E.BYPASS.LTC128B.128 [R86+0x11100], [R6.64], !P5 ;  /* 0x1110000006560fae */ /* 0x0005e2000e901d4c */
[----:B----4-:R-:W-:Y:S02]  /*1e80*/  IMAD.SHL.U32 R8, R19, 0x8, RZ ;  /* 0x0000000813087824 */ /* 0x010fe400078e00ff */
[----:B-1----:R-:W-:-:S03]  /*1e90*/  IMAD.WIDE R4, R176, 0x2, RZ ;  /* 0x00000002b0047825 */ /* 0x002fc600078e02ff */
[----:B------:R-:W-:Y:S02]  /*1ea0*/  LOP3.LUT R8, R0, 0x8, R8, 0xf8, !PT ;  /* 0x0000000800087812 */ /* 0x000fe400078ef808 */
[----:B------:R-:W-:Y:S02]  /*1eb0*/  SHF.R.U32.HI R0, RZ, 0x3, R0 ;  /* 0x00000003ff007819 */ /* 0x000fe40000011600 */
[----:B------:R-:W-:Y:S02]  /*1ec0*/  IADD3 R12, P1, R17, R4, RZ ;  /* 0x00000004110c7210 */ /* 0x000fe40007f3e0ff */
[----:B------:R-:W-:Y:S01]  /*1ed0*/  LOP3.LUT R0, R8, R0, RZ, 0x3c, !PT ;  /* 0x0000000008007212 */ /* 0x000fe200078e3cff */
[----:B------:R-:W-:-:S04]  /*1ee0*/  @P0 IMAD.WIDE R8, R134, 0x2, R2 ;  /* 0x0000000286080825 */ /* 0x000fc800078e0202 */
[----:B------:R-:W-:Y:S01]  /*1ef0*/  IMAD.X R13, R16, 0x1, R5, P1 ;  /* 0x00000001100d7824 */ /* 0x000fe200008e0605 */
[----:B------:R1:W-:Y:S01]  /*1f00*/  @P0 LDGSTS.E.BYPASS.LTC128B.128 [R86+0x13100], [R8.64], !P4 ;  /* 0x1310000008560fae */ /* 0x0003e2000e101d4c */
[----:B---3--:R-:W-:Y:S01]  /*1f10*/  IADD3 R10, P1, R4, R15, RZ ;  /* 0x0000000f040a7210 */ /* 0x008fe20007f3e0ff */
[----:B--2---:R-:W-:-:S04]  /*1f20*/  @P0 IMAD.WIDE R6, R176, 0x2, R2 ;  /* 0x00000002b0060825 */ /* 0x004fc800078e0202 */
[----:B------:R-:W-:Y:S01]  /*1f30*/  @P0 IMAD.WIDE R2, R177, 0x2, R2 ;  /* 0x00000002b1020825 */ /* 0x000fe200078e0202 */
[----:B------:R2:W-:Y:S03]  /*1f40*/  @P0 LDGSTS.E.BYPASS.LTC128B.128 [R86+0x15100], [R6.64], !P3 ;  /* 0x1510000006560fae */ /* 0x0005e6000d901d4c */
[----:B------:R-:W-:Y:S01]  /*1f50*/  IMAD.X R11, R5, 0x1, R14, P1 ;  /* 0x00000001050b7824 */ /* 0x000fe200008e060e */
[----:B------:R3:W-:Y:S01]  /*1f60*/  @P0 LDGSTS.E.BYPASS.LTC128B.128 [R86+0x17100], [R2.64], !P2 ;  /* 0x1710000002560fae */ /* 0x0007e2000d101d4c */
[----:B------:R-:W-:-:S03]  /*1f70*/  IMAD.WIDE R4, R177, 0x2, RZ ;  /* 0x00000002b1047825 */ /* 0x000fc600078e02ff */
[----:B------:R-:W0:Y:S02]  /*1f80*/  LDGDEPBAR ;  /* 0x00000000000079af */ /* 0x000e240000000000 */
[----:B-1----:R-:W-:-:S05]  /*1f90*/  IADD3 R8, P1, R17, R4, RZ ;  /* 0x0000000411087210 */ /* 0x002fca0007f3e0ff */
[----:B------:R-:W-:Y:S01]  /*1fa0*/  IMAD.X R9, R16, 0x1, R5, P1 ;  /* 0x0000000110097824 */ /* 0x000fe200008e0605 */
[----:B------:R-:W-:Y:S02]  /*1fb0*/  LOP3.LUT P1, RZ, R18, 0x4, RZ, 0xc0, !PT ;  /* 0x0000000412ff7812 */ /* 0x000fe4000782c0ff */
[----:B--2---:R-:W-:Y:S01]  /*1fc0*/  IADD3 R6, P0, R4, R15, RZ ;  /* 0x0000000f04067210 */ /* 0x004fe20007f1e0ff */
[----:B------:R-:W-:Y:S02]  /*1fd0*/  IMAD.MOV.U32 R4, RZ, RZ, 0x10 ;  /* 0x00000010ff047424 */ /* 0x000fe400078e00ff */
[----:B---3--:R-:W-:Y:S01]  /*1fe0*/  IMAD.SHL.U32 R3, R22, 0x40, RZ ;  /* 0x0000004016037824 */ /* 0x008fe200078e00ff */
[----:B------:R-:W-:-:S04]  /*1ff0*/  DEPBAR.LE SB0, 0x1 ;  /* 0x000080400000791a */ /* 0x000fc80000000000 */
[----:B------:R-:W-:Y:S01]  /*2000*/  LOP3.LUT R3, R0, 0xfffffe00, R3, 0xf8, !PT ;  /* 0xfffffe0000037812 */ /* 0x000fe200078ef803 */
[----:B------:R-:W-:Y:S01]  /*2010*/  IMAD.X R7, R5, 0x1, R14, P0 ;  /* 0x0000000105077824 */ /* 0x000fe200000e060e */
[----:B------:R-:W-:Y:S01]  /*2020*/  BAR.SYNC.DEFER_BLOCKING 0x0 ;  /* 0x0000000000007b1d */ /* 0x000fe20000010000 */
[----:B------:R-:W-:Y:S01]  /*2030*/  LOP3.LUT P0, RZ, R18, 0x2, RZ, 0xc0, !PT ;  /* 0x0000000212ff7812 */ /* 0x000fe2000780c0ff */
[----:B------:R-:W-:Y:S01]  /*2040*/  IMAD.MOV.U32 R0, RZ, RZ, 0x20 ;  /* 0x00000020ff007424 */ /* 0x000fe200078e00ff */
[----:B------:R-:W-:Y:S01]  /*2050*/  IADD3 R5, R89, 0x1000, RZ ;  /* 0x0000100059057810 */ /* 0x000fe20007ffe0ff */
[----:B------:R-:W-:Y:S01]  /*2060*/  IMAD.IADD R232, R3, 0x1, R232 ;  /* 0x0000000103e87824 */ /* 0x000fe200078e02e8 */
[----:B------:R-:W-:Y:S01]  /*2070*/  SEL R4, R4, 0xfffffff0, !P0 ;  /* 0xfffffff004047807 */ /* 0x000fe20004000000 */
[----:B------:R-:W-:Y:S01]  /*2080*/  IMAD.MOV.U32 R2, RZ, RZ, 0x40 ;  /* 0x00000040ff027424 */ /* 0x000fe200078e00ff */
[----:B------:R-:W-:Y:S02]  /*2090*/  SEL R0, R0, 0xffffffe0, !P1 ;  /* 0xffffffe000007807 */ /* 0x000fe40004800000 */
[C---:B------:R-:W-:Y:S01]  /*20a0*/  LEA R240, R232.reuse, 0x100, 0x1 ;  /* 0x00000100e8f07811 */ /* 0x040fe200078e08ff */
[----:B------:R-:W-:Y:S01]  /*20b0*/  IMAD.SHL.U32 R232, R232, 0x2, RZ ;  /* 0x00000002e8e87824 */ /* 0x000fe200078e00ff */
[----:B------:R-:W-:-:S02]  /*20c0*/  ISETP.LT.OR P0, PT, R21, 0x1, P6 ;  /* 0x000000011500780c */ /* 0x000fc40003701670 */
[----:B------:R-:W-:Y:S01]  /*20d0*/  ISETP.GE.AND P1, PT, R52, c[0x0][0x1d4], PT ;  /* 0x0000750034007a0c */ /* 0x000fe20003f26270 */
[--C-:B------:R-:W-:Y:S01]  /*20e0*/  IMAD R236, R4, 0x2, R240.reuse ;  /* 0x0000000204ec7824 */ /* 0x100fe200078e02f0 */
[----:B------:R-:W-:Y:S01]  /*20f0*/  ISETP.GE.AND P6, PT, R53, c[0x0][0x1d4], PT ;  /* 0x0000750035007a0c */ /* 0x000fe20003fc6270 */
[C---:B------:R-:W-:Y:S02]  /*2100*/  IMAD R240, R0.reuse, 0x2, R240 ;  /* 0x0000000200f07824 */ /* 0x040fe400078e02f0 */
[----:B------:R-:W-:Y:S01]  /*2110*/  IMAD R244, R0, 0x2, R236 ;  /* 0x0000000200f47824 */ /* 0x000fe200078e02ec */
[----:B------:R-:W-:Y:S04]  /*2120*/  LDSM.16.M88.4 R168, [R232+0x100] ;  /* 0x00010000e8a8783b */ /* 0x000fe80000000200 */
[----:B------:R-:W-:Y:S04]  /*2130*/  LDSM.16.M88.4 R200, [R232+0x4100] ;  /* 0x00410000e8c8783b */ /* 0x000fe80000000200 */
[----:B------:R-:W-:Y:S04]  /*2140*/  LDSM.16.M88.4 R216, [R232+0x8100] ;  /* 0x00810000e8d8783b */ /* 0x000fe80000000200 */
[----:B------:R-:W-:Y:S04]  /*2150*/  LDSM.16.M88.4 R172, [R236] ;  /* 0x00000000ecac783b */ /* 0x000fe80000000200 */
        /* <DEDUP_REMOVED lines=8> */
[----:B------:R-:W-:Y:S04]  /*21e0*/  LDSM.16.M88.4 R232, [R232+0xc100] ;  /* 0x00c10000e8e8783b */ /* 0x000fe80000000200 */
[----:B------:R-:W-:Y:S04]  /*21f0*/  LDSM.16.M88.4 R236, [R236+0xc000] ;  /* 0x00c00000ecec783b */ /* 0x000fe80000000200 */
[----:B------:R-:W-:Y:S04]  /*2200*/  LDSM.16.M88.4 R240, [R240+0xc000] ;  /* 0x00c00000f0f0783b */ /* 0x000fe80000000200 */
[----:B------:R-:W-:Y:S04]  /*2210*/  LDSM.16.M88.4 R244, [R244+0xc000] ;  /* 0x00c00000f4f4783b */ /* 0x000fe80000000200 */
[----:B------:R-:W-:Y:S06]  /*2220*/  BAR.SYNC.DEFER_BLOCKING 0x0 ;  /* 0x0000000000007b1d */ /* 0x000fec0000010000 */
[----:B------:R-:W-:-:S04]  /*2230*/  DEPBAR.LE SB0, 0x0 ;  /* 0x000080000000791a */ /* 0x000fc80000000000 */
[----:B------:R-:W-:Y:S06]  /*2240*/  BAR.SYNC.DEFER_BLOCKING 0x0 ;  /* 0x0000000000007b1d */ /* 0x000fec0000010000 */
[----:B------:R-:W1:Y:S04]  /*2250*/  LDSM.16.M88.4 R32, [R135+0x10100] ;  /* 0x010100008720783b */ /* 0x000e680000000200 */
[----:B------:R-:W-:Y:S04]  /*2260*/  LDSM.16.M88.4 R40, [R135+0x10900] ;  /* 0x010900008728783b */ /* 0x000fe80000000200 */
[----:B------:R-:W-:Y:S04]  /*2270*/  LDSM.16.M88.4 R44, [R135+0x11100] ;  /* 0x01110000872c783b */ /* 0x000fe80000000200 */
[----:B------:R-:W-:Y:S04]  /*2280*/  LDSM.16.M88.4 R48, [R135+0x11900] ;  /* 0x011900008730783b */ /* 0x000fe80000000200 */
[----:B------:R-:W2:Y:S04]  /*2290*/  LDSM.16.M88.4 R36, [R89] ;  /* 0x000000005924783b */ /* 0x000ea80000000200 */
[----:B------:R-:W3:Y:S04]  /*22a0*/  LDSM.16.M88.4 R60, [R89+0x800] ;  /* 0x00080000593c783b */ /* 0x000ee80000000200 */
[----:B------:R-:W4:Y:S04]  /*22b0*/  LDSM.16.M88.4 R68, [R89+0x1000] ;  /* 0x001000005944783b */ /* 0x000f280000000200 */
[----:B------:R-:W3:Y:S04]  /*22c0*/  LDSM.16.M88.4 R76, [R89+0x1800] ;  /* 0x00180000594c783b */ /* 0x000ee80000000200 */
[----:B------:R-:W-:Y:S01]  /*22d0*/  @!PT LDS RZ, [RZ] ;  /* 0x00000000fffff984 */ /* 0x000fe20000000800 */
[----:B------:R-:W-:Y:S01]  /*22e0*/  @!PT LDS RZ, [RZ] ;  /* 0x00000000fffff984 */ /* 0x000fe20000000800 */
[----:B------:R-:W-:Y:S01]  /*22f0*/  @!PT LDS RZ, [RZ] ;  /* 0x00000000fffff984 */ /* 0x000fe20000000800 */
[----:B------:R2:W-:Y:S01]  /*2300*/  LDGSTS.E.BYPASS.LTC128B.128 [R86+0x100], [R30.64], !P0 ;  /* 0x001000001e567fae */ /* 0x0005e2000c101d4c */
[C---:B------:R-:W-:Y:S01]  /*2310*/  ISETP.LT.OR P0, PT, R21.reuse, 0x1, P1 ;  /* 0x000000011500780c */ /* 0x040fe20000f01670 */
[----:B-1----:R-:W-:Y:S11]  /*2320*/  HMMA.16816.F32 R16, R168, R32, RZ ;  /* 0x00000020a810723c */ /* 0x002ff600000018ff */
[----:B------:R-:W-:Y:S01]  /*2330*/  @!UPT UIADD3 URZ, URZ, URZ, URZ ;  /* 0x0000003f3f3ff290 */ /* 0x000fe2000fffe03f */
[----:B------:R1:W-:Y:S01]  /*2340*/  LDGSTS.E.BYPASS.LTC128B.128 [R86+0x2100], [R26.64], !P0 ;  /* 0x021000001a567fae */ /* 0x0003e2000c101d4c */
[----:B------:R-:W-:Y:S02]  /*2350*/  ISETP.LT.OR P0, PT, R21, 0x1, P6 ;  /* 0x000000011500780c */ /* 0x000fe40003701670 */
[----:B------:R-:W-:-:S11]  /*2360*/  ISETP.GE.AND P6, PT, R23, c[0x0][0x1d4], PT ;  /* 0x0000750017007a0c */ /* 0x000fd60003fc6270 */
[----:B------:R1:W-:Y:S01]  /*2370*/  LDGSTS.E.BYPASS.LTC128B.128 [R86+0x4100], [R12.64], !P0 ;  /* 0x041000000c567fae */ /* 0x0003e2000c101d4c */
[----:B------:R-:W-:Y:S01]  /*2380*/  ISETP.LT.OR P0, PT, R21, 0x1, P6 ;  /* 0x000000011500780c */ /* 0x000fe20003701670 */
[----:B--2---:R-:W-:Y:S08]  /*2390*/  HMMA.16816.F32 R64, R172, R36, R16 ;  /* 0x00000024ac40723c */ /* 0x004ff00000001810 */
[----:B------:R-:W-:Y:S04]  /*23a0*/  HMMA.16816.F32 R16, R168, R42, RZ ;  /* 0x0000002aa810723c */ /* 0x000fe800000018ff */
[----:B------:R2:W-:Y:S01]  /*23b0*/  LDGSTS.E.BYPASS.LTC128B.128 [R86+0x6100], [R8.64], !P0 ;  /* 0x0610000008567fae */ /* 0x0005e2000c101d4c */
[----:B------:R-:W-:-:S04]  /*23c0*/  ISETP.GE.AND P0, PT, R133, c[0x0][0x1d4], PT ;  /* 0x0000750085007a0c */ /* 0x000fc80003f06270 */
[C---:B------:R-:W-:Y:S01]  /*23d0*/  ISETP.LT.OR P0, PT, R21.reuse, 0x21, P0 ;  /* 0x000000211500780c */ /* 0x040fe20000701670 */
[C---:B-1----:R-:W-:Y:S11]  /*23e0*/  HMMA.16816.F32 R12, R168.reuse, R34, RZ ;  /* 0x00000022a80c723c */ /* 0x042ff600000018ff */
[----:B------:R-:W-:Y:S01]  /*23f0*/  @!UPT UIADD3 URZ, URZ, URZ, URZ ;  /* 0x0000003f3f3ff290 */ /* 0x000fe2000fffe03f */
[----:B------:R1:W-:Y:S01]  /*2400*/  LDGSTS.E.BYPASS.LTC128B.128 [R86+0x1100], [R28.64], !P0 ;  /* 0x011000001c567fae */ /* 0x0003e2000c101d4c */
[----:B------:R-:W-:Y:S02]  /*2410*/  ISETP.LT.OR P0, PT, R21, 0x21, P1 ;  /* 0x000000211500780c */ /* 0x000fe40000f01670 */
[----:B------:R-:W-:Y:S01]  /*2420*/  ISETP.GE.AND P1, PT, R53, c[0x0][0x1d4], PT ;  /* 0x0000750035007a0c */ /* 0x000fe20003f26270 */
[----:B------:R-:W-:Y:S03]  /*2430*/  HMMA.16816.F32 R32, R168, R48, RZ ;  /* 0x00000030a820723c */ /* 0x000fe600000018ff */
[----:B------:R-:W-:-:S05]  /*2440*/  ISETP.LT.OR P1, PT, R21, 0x21, P1 ;  /* 0x000000211500780c */ /* 0x000fca0000f21670 */
[----:B---3--:R-:W-:Y:S02]  /*2450*/  HMMA.16816.F32 R16, R172, R62, R16 ;  /* 0x0000003eac10723c */ /* 0x008fe40000001810 */
[----:B------:R3:W-:Y:S01]  /*2460*/  LDGSTS.E.BYPASS.LTC128B.128 [R86+0x3100], [R24.64], !P0 ;  /* 0x0310000018567fae */ /* 0x0007e2000c101d4c */
[----:B------:R-:W-:-:S04]  /*2470*/  LOP3.LUT P0, RZ, R20, 0x4, RZ, 0xc0, !PT ;  /* 0x0000000414ff7812 */ /* 0x000fc8000780c0ff */
[----:B------:R-:W-:Y:S01]  /*2480*/  SEL R2, R2, 0xffffffc0, !P0 ;  /* 0xffffffc002027807 */ /* 0x000fe20004000000 */
[----:B------:R-:W-:Y:S01]  /*2490*/  HMMA.16816.F32 R56, R172, R38, R12 ;  /* 0x00000026ac38723c */ /* 0x000fe2000000180c */
[----:B------:R-:W-:Y:S01]  /*24a0*/  ISETP.LT.OR P0, PT, R21, 0x21, P6 ;  /* 0x000000211500780c */ /* 0x000fe20003701670 */
[----:B------:R2:W-:Y:S01]  /*24b0*/  LDGSTS.E.BYPASS.LTC128B.128 [R86+0x5100], [R10.64], !P1 ;  /* 0x051000000a567fae */ /* 0x0005e2000c901d4c */
[----:B------:R-:W-:Y:S01]  /*24c0*/  ISETP.GT.AND P1, PT, R87, 0x3f, PT ;  /* 0x0000003f5700780c */ /* 0x000fe20003f24270 */
[----:B------:R-:W-:Y:S02]  /*24d0*/  IMAD.IADD R90, R135, 0x1, R2 ;  /* 0x00000001875a7824 */ /* 0x000fe400078e0202 */
[----:B------:R-:W-:Y:S01]  /*24e0*/  IMAD.IADD R250, R2, 0x1, R89 ;  /* 0x0000000102fa7824 */ /* 0x000fe200078e0259 */
[----:B------:R-:W-:Y:S01]  /*24f0*/  IADD3 R2, R86, 0x100, RZ ;  /* 0x0000010056027810 */ /* 0x000fe20007ffe0ff */
[C---:B------:R-:W-:Y:S01]  /*2500*/  HMMA.16816.F32 R12, R168.reuse, R40, RZ ;  /* 0x00000028a80c723c */ /* 0x040fe200000018ff */
[----:B------:R-:W-:Y:S04]  /*2510*/  STL [R1], R90 ;  /* 0x0000005a01007387 */ /* 0x000fe80000100800 */
[----:B------:R2:W-:Y:S03]  /*2520*/  STL [R1+0x58], R2 ;  /* 0x0000580201007387 */ /* 0x0005e60000100800 */
[----:B-1----:R-:W-:Y:S01]  /*2530*/  HMMA.16816.F32 R28, R168, R46, RZ ;  /* 0x0000002ea81c723c */ /* 0x002fe200000018ff */
[----:B------:R1:W-:Y:S01]  /*2540*/  LDGSTS.E.BYPASS.LTC128B.128 [R86+0x7100], [R6.64], !P0 ;  /* 0x0710000006567fae */ /* 0x0003e2000c101d4c */
[----:B------:R-:W-:-:S03]  /*2550*/  PLOP3.LUT P0, PT, PT, PT, UP0, 0x40, 0x0 ;  /* 0x000000000000781c */ /* 0x000fc60003f0e808 */
[----:B------:R-:W4:Y:S03]  /*2560*/  LDSM.16.M88.4 R40, [R90+0x10100] ;  /* 0x010100005a28783b */ /* 0x000f260000000200 */
[C---:B---3--:R-:W-:Y:S01]  /*2570*/  HMMA.16816.F32 R24, R168.reuse, R44, RZ ;  /* 0x0000002ca818723c */ /* 0x048fe200000018ff */
[----:B------:R-:W3:Y:S04]  /*2580*/  LDSM.16.M88.4 R52, [R90+0x11100] ;  /* 0x011100005a34783b */ /* 0x000ee80000000200 */
[----:B------:R-:W3:Y:S03]  /*2590*/  LDSM.16.M88.4 R44, [R90+0x10900] ;  /* 0x010900005a2c783b */ /* 0x000ee60000000200 */
[----:B------:R-:W-:Y:S01]  /*25a0*/  HMMA.16816.F32 R36, R168, R50, RZ ;  /* 0x00000032a824723c */ /* 0x000fe200000018ff */
[----:B------:R-:W3:Y:S04]  /*25b0*/  LDSM.16.M88.4 R72, [R90+0x11900] ;  /* 0x011900005a48783b */ /* 0x000ee80000000200 */
[----:B------:R-:W3:Y:S01]  /*25c0*/  LDSM.16.M88.4 R48, [R250] ;  /* 0x00000000fa30783b */ /* 0x000ee20000000200 */
[----:B--2---:R-:W-:-:S02]  /*25d0*/  IADD3 R2, R89, 0x1800, RZ ;  /* 0x0000180059027810 */ /* 0x004fc40007ffe0ff */
[----:B------:R-:W-:Y:S01]  /*25e0*/  HMMA.16816.F32 R8, R172, R60, R12 ;  /* 0x0000003cac08723c */ /* 0x000fe2000000180c */
[----:B------:R-:W2:Y:S01]  /*25f0*/  LDSM.16.M88.4 R60, [R250+0x800] ;  /* 0x00080000fa3c783b */ /* 0x000ea20000000200 */
[----:B-1----:R-:W-:-:S03]  /*2600*/  IADD3 R6, R89, 0x800, RZ ;  /* 0x0000080059067810 */ /* 0x002fc60007ffe0ff */
[----:B------:R-:W-:Y:S03]  /*2610*/  LDSM.16.M88.4 R80, [R250+0x3800] ;  /* 0x00380000fa50783b */ /* 0x000fe60000000200 */
[C---:B----4-:R-:W-:Y:S01]  /*2620*/  HMMA.16816.F32 R20, R172.reuse, R68, R24 ;  /* 0x00000044ac14723c */ /* 0x050fe20000001818 */
[----:B------:R1:W-:Y:S04]  /*2630*/  STL [R1+0x40], R6 ;  /* 0x0000400601007387 */ /* 0x0003e80000100800 */
[----:B------:R4:W-:Y:S03]  /*2640*/  STL [R1+0x3c], R5 ;  /* 0x00003c0501007387 */ /* 0x0009e60000100800 */
[C---:B------:R-:W-:Y:S01]  /*2650*/  HMMA.16816.F32 R24, R172.reuse, R70, R28 ;  /* 0x00000046ac18723c */ /* 0x040fe2000000181c */
[----:B------:R-:W2:Y:S04]  /*2660*/  LDSM.16.M88.4 R68, [R250+0x1000] ;  /* 0x00100000fa44783b */ /* 0x000ea80000000200 */
[----:B------:R3:W-:Y:S03]  /*2670*/  STL [R1+0x38], R2 ;  /* 0x0000380201007387 */ /* 0x0007e60000100800 */
[C---:B------:R-:W-:Y:S01]  /*2680*/  HMMA.16816.F32 R28, R172.reuse, R76, R32 ;  /* 0x0000004cac1c723c */ /* 0x040fe20000001820 */
[----:B------:R-:W0:Y:S07]  /*2690*/  LDGDEPBAR ;  /* 0x00000000000079af */ /* 0x000e2e0000000000 */
[----:B------:R-:W-:Y:S01]  /*26a0*/  HMMA.16816.F32 R32, R172, R78, R36 ;  /* 0x0000004eac20723c */ /* 0x000fe20000001824 */
[----:B------:R-:W2:Y:S01]  /*26b0*/  LDSM.16.M88.4 R76, [R250+0x1800] ;  /* 0x00180000fa4c783b */ /* 0x000ea20000000200 */
[----:B-1----:R-:W-:-:S02]  /*26c0*/  IADD3 R6, R89, 0x2000, RZ ;  /* 0x0000200059067810 */ /* 0x002fc40007ffe0ff */
[----:B----4-:R-:W-:-:S03]  /*26d0*/  IADD3 R5, R89, 0x2800, RZ ;  /* 0x0000280059057810 */ /* 0x010fc60007ffe0ff */
[----:B------:R1:W-:Y:S01]  /*26e0*/  STL [R1+0x34], R6 ;  /* 0x0000340601007387 */ /* 0x0003e20000100800 */
[----:B------:R-:W-:Y:S03]  /*26f0*/  HMMA.16816.F32 R36, R192, R40, R64 ;  /* 0x00000028c024723c */ /* 0x000fe60000001840 */
[----:B------:R-:W-:Y:S01]  /*2700*/  LDSM.16.M88.4 R64, [R135+0x13100] ;  /* 0x013100008740783b */ /* 0x000fe20000000200 */
[----:B---3--:R-:W-:-:S03]  /*2710*/  IADD3 R2, R89, 0x3000, RZ ;  /* 0x0000300059027810 */ /* 0x008fc60007ffe0ff */
[----:B------:R3:W-:Y:S01]  /*2720*/  STL [R1+0x30], R5 ;  /* 0x0000300501007387 */ /* 0x0007e20000100800 */
[C---:B------:R-:W-:Y:S03]  /*2730*/  HMMA.16816.F32 R40, R192.reuse, R42, R56 ;  /* 0x0000002ac028723c */ /* 0x040fe60000001838 */
[----:B------:R-:W-:Y:S04]  /*2740*/  LDSM.16.M88.4 R56, [R135+0x12900] ;  /* 0x012900008738783b */ /* 0x000fe80000000200 */
[----:B------:R4:W-:Y:S01]  /*2750*/  STL [R1+0x2c], R2 ;  /* 0x00002c0201007387 */ /* 0x0009e20000100800 */
[C---:B------:R-:W-:Y:S08]  /*2760*/  HMMA.16816.F32 R20, R192.reuse, R52, R20 ;  /* 0x00000034c014723c */ /* 0x040ff00000001814 */
[----:B------:R-:W-:Y:S01]  /*2770*/  HMMA.16816.F32 R24, R192, R54, R24 ;  /* 0x00000036c018723c */ /* 0x000fe20000001818 */
[----:B------:R-:W2:Y:S01]  /*2780*/  LDSM.16.M88.4 R52, [R135+0x12100] ;  /* 0x012100008734783b */ /* 0x000ea20000000200 */
[----:B-1----:R-:W-:-:S05]  /*2790*/  IADD3 R6, R89, 0x3800, RZ ;  /* 0x0000380059067810 */ /* 0x002fca0007ffe0ff */
[----:B------:R1:W-:Y:S01]  /*27a0*/  STL [R1+0x28], R6 ;  /* 0x0000280601007387 */ /* 0x0003e20000100800 */
[----:B------:R-:W-:Y:S01]  /*27b0*/  HMMA.16816.F32 R12, R192, R44, R8 ;  /* 0x0000002cc00c723c */ /* 0x000fe20000001808 */
[----:B---3--:R-:W-:-:S05]  /*27c0*/  IADD3 R5, R89, 0x4000, RZ ;  /* 0x0000400059057810 */ /* 0x008fca0007ffe0ff */
[----:B------:R3:W-:Y:S02]  /*27d0*/  STL [R1+0x24], R5 ;  /* 0x0000240501007387 */ /* 0x0007e40000100800 */
[C---:B------:R-:W-:Y:S01]  /*27e0*/  HMMA.16816.F32 R8, R192.reuse, R46, R16 ;  /* 0x0000002ec008723c */ /* 0x040fe20000001810 */
[C---:B----4-:R-:W-:Y:S01]  /*27f0*/  IADD3 R2, R89.reuse, 0x4800, RZ ;  /* 0x0000480059027810 */ /* 0x050fe20007ffe0ff */
[----:B------:R-:W-:Y:S04]  /*2800*/  LDSM.16.M88.4 R44, [R89+0x2000] ;  /* 0x00200000592c783b */ /* 0x000fe80000000200 */
[----:B------:R4:W-:Y:S02]  /*2810*/  STL [R1+0x20], R2 ;  /* 0x0000200201007387 */ /* 0x0009e40000100800 */
[C---:B------:R-:W-:Y:S08]  /*2820*/  HMMA.16816.F32 R28, R192.reuse, R72, R28 ;  /* 0x00000048c01c723c */ /* 0x040ff0000000181c */
[----:B------:R-:W-:Y:S01]  /*2830*/  HMMA.16816.F32 R32, R192, R74, R32 ;  /* 0x0000004ac020723c */ /* 0x000fe20000001820 */
[----:B------:R-:W2:Y:S01]  /*2840*/  LDSM.16.M88.4 R72, [R135+0x13900] ;  /* 0x013900008748783b */ /* 0x000ea20000000200 */
[----:B-1----:R-:W-:-:S02]  /*2850*/  IADD3 R6, R89, 0x5000, RZ ;  /* 0x0000500059067810 */ /* 0x002fc40007ffe0ff */
[----:B---3--:R-:W-:-:S04]  /*2860*/  IADD3 R5, R89, 0x5800, RZ ;  /* 0x0000580059057810 */ /* 0x008fc80007ffe0ff */
[C---:B------:R-:W-:Y:S01]  /*2870*/  HMMA.16816.F32 R36, R196.reuse, R48, R36 ;  /* 0x00000030c424723c */ /* 0x040fe20000001824 */
[----:B------:R1:W-:Y:S04]  /*2880*/  STL [R1+0x1c], R6 ;  /* 0x00001c0601007387 */ /* 0x0003e80000100800 */
[----:B------:R3:W-:Y:S01]  /*2890*/  STL [R1+0x18], R5 ;  /* 0x0000180501007387 */ /* 0x0007e20000100800 */
[C---:B----4-:R-:W-:Y:S02]  /*28a0*/  IADD3 R2, R89.reuse, 0x6000, RZ ;  /* 0x0000600059027810 */ /* 0x050fe40007ffe0ff */
[C---:B------:R-:W-:Y:S01]  /*28b0*/  HMMA.16816.F32 R40, R196.reuse, R50, R40 ;  /* 0x00000032c428723c */ /* 0x040fe20000001828 */
[----:B------:R-:W-:Y:S04]  /*28c0*/  LDSM.16.M88.4 R48, [R90+0x12100] ;  /* 0x012100005a30783b */ /* 0x000fe80000000200 */
[----:B------:R4:W-:Y:S03]  /*28d0*/  STL [R1+0x14], R2 ;  /* 0x0000140201007387 */ /* 0x0009e60000100800 */
[C---:B--2---:R-:W-:Y:S08]  /*28e0*/  HMMA.16816.F32 R16, R196.reuse, R60, R12 ;  /* 0x0000003cc410723c */ /* 0x044ff0000000180c */
[----:B------:R-:W-:Y:S01]  /*28f0*/  HMMA.16816.F32 R12, R196, R62, R8 ;  /* 0x0000003ec40c723c */ /* 0x000fe20000001808 */
[----:B------:R-:W2:Y:S01]  /*2900*/  LDSM.16.M88.4 R60, [R89+0x2800] ;  /* 0x00280000593c783b */ /* 0x000ea20000000200 */
[----:B-1----:R-:W-:-:S02]  /*2910*/  IADD3 R6, R89, 0x6800, RZ ;  /* 0x0000680059067810 */ /* 0x002fc40007ffe0ff */
[----:B---3--:R-:W-:-:S03]  /*2920*/  IADD3 R5, R89, 0x7000, RZ ;  /* 0x0000700059057810 */ /* 0x008fc60007ffe0ff */
[----:B------:R-:W-:Y:S01]  /*2930*/  STL [R1+0x10], R6 ;  /* 0x0000100601007387 */ /* 0x000fe20000100800 */
[----:B------:R-:W-:Y:S01]  /*2940*/  HMMA.16816.F32 R8, R196, R68, R20 ;  /* 0x00000044c408723c */ /* 0x000fe20000001814 */
[----:B----4-:R-:W-:-:S07]  /*2950*/  IADD3 R2, R89, 0x7800, RZ ;  /* 0x0000780059027810 */ /* 0x010fce0007ffe0ff */
[C---:B------:R-:W-:Y:S01]  /*2960*/  HMMA.16816.F32 R24, R196.reuse, R70, R24 ;  /* 0x00000046c418723c */ /* 0x040fe20000001818 */
[----:B------:R-:W1:Y:S04]  /*2970*/  LDSM.16.M88.4 R68, [R89+0x3000] ;  /* 0x003000005944783b */ /* 0x000e680000000200 */
[----:B------:R-:W-:Y:S03]  /*2980*/  STL [R1+0x8], R2 ;  /* 0x0000080201007387 */ /* 0x000fe60000100800 */
[C---:B------:R-:W-:Y:S01]  /*2990*/  HMMA.16816.F32 R28, R196.reuse, R76, R28 ;  /* 0x0000004cc41c723c */ /* 0x040fe2000000181c */
[----:B------:R-:W-:Y:S07]  /*29a0*/  STL [R1+0xc], R5 ;  /* 0x00000c0501007387 */ /* 0x000fee0000100800 */
[----:B------:R-:W-:Y:S01]  /*29b0*/  HMMA.16816.F32 R32, R196, R78, R32 ;  /* 0x0000004ec420723c */ /* 0x000fe20000001820 */
[----:B------:R-:W3:Y:S07]  /*29c0*/  LDSM.16.M88.4 R76, [R89+0x3800] ;  /* 0x00380000594c783b */ /* 0x000eee0000000200 */
[C---:B------:R-:W-:Y:S08]  /*29d0*/  HMMA.16816.F32 R36, R200.reuse, R52, R36 ;  /* 0x00000034c824723c */ /* 0x040ff00000001824 */
[C---:B------:R-:W-:Y:S01]  /*29e0*/  HMMA.16816.F32 R40, R200.reuse, R54, R40 ;  /* 0x00000036c828723c */ /* 0x040fe20000001828 */
[----:B------:R-:W4:Y:S07]  /*29f0*/  LDSM.16.M88.4 R52, [R90+0x12900] ;  /* 0x012900005a34783b */ /* 0x000f2e0000000200 */
[C---:B------:R-:W-:Y:S08]  /*2a00*/  HMMA.16816.F32 R20, R200.reuse, R56, R16 ;  /* 0x00000038c814723c */ /* 0x040ff00000001810 */
[C---:B------:R-:W-:Y:S01]  /*2a10*/  HMMA.16816.F32 R16, R200.reuse, R58, R12 ;  /* 0x0000003ac810723c */ /* 0x040fe2000000180c */
[----:B------:R-:W1:Y:S07]  /*2a20*/  LDSM.16.M88.4 R56, [R90+0x13100] ;  /* 0x013100005a38783b */ /* 0x000e6e0000000200 */
[C---:B------:R-:W-:Y:S08]  /*2a30*/  HMMA.16816.F32 R12, R200.reuse, R64, R8 ;  /* 0x00000040c80c723c */ /* 0x040ff00000001808 */
[C---:B------:R-:W-:Y:S01]  /*2a40*/  HMMA.16816.F32 R8, R200.reuse, R66, R24 ;  /* 0x00000042c808723c */ /* 0x040fe20000001818 */
[----:B------:R-:W-:Y:S07]  /*2a50*/  LDSM.16.M88.4 R64, [R135+0x15100] ;  /* 0x015100008740783b */ /* 0x000fee0000000200 */
[C---:B------:R-:W-:Y:S08]  /*2a60*/  HMMA.16816.F32 R28, R200.reuse, R72, R28 ;  /* 0x00000048c81c723c */ /* 0x040ff0000000181c */
[----:B------:R-:W-:Y:S01]  /*2a70*/  HMMA.16816.F32 R32, R200, R74, R32 ;  /* 0x0000004ac820723c */ /* 0x000fe20000001820 */
[----:B------:R-:W3:Y:S07]  /*2a80*/  LDSM.16.M88.4 R72, [R90+0x13900] ;  /* 0x013900005a48783b */ /* 0x000eee0000000200 */
[C---:B------:R-:W-:Y:S08]  /*2a90*/  HMMA.16816.F32 R36, R204.reuse, R44, R36 ;  /* 0x0000002ccc24723c */ /* 0x040ff00000001824 */
[C---:B------:R-:W-:Y:S01]  /*2aa0*/  HMMA.16816.F32 R40, R204.reuse, R46, R40 ;  /* 0x0000002ecc28723c */ /* 0x040fe20000001828 */
[----:B------:R-:W4:Y:S07]  /*2ab0*/  LDSM.16.M88.4 R44, [R250+0x2000] ;  /* 0x00200000fa2c783b */ /* 0x000f2e0000000200 */
[C---:B--2---:R-:W-:Y:S08]  /*2ac0*/  HMMA.16816.F32 R24, R204.reuse, R60, R20 ;  /* 0x0000003ccc18723c */ /* 0x044ff00000001814 */
[C---:B------:R-:W-:Y:S01]  /*2ad0*/  HMMA.16816.F32 R20, R204.reuse, R62, R16 ;  /* 0x0000003ecc14723c */ /* 0x040fe20000001810 */
[----:B------:R-:W2:Y:S07]  /*2ae0*/  LDSM.16.M88.4 R60, [R250+0x2800] ;  /* 0x00280000fa3c783b */ /* 0x000eae0000000200 */
[C---:B-1----:R-:W-:Y:S08]  /*2af0*/  HMMA.16816.F32 R16, R204.reuse, R68, R12 ;  /* 0x00000044cc10723c */ /* 0x042ff0000000180c */
[C---:B------:R-:W-:Y:S01]  /*2b00*/  HMMA.16816.F32 R12, R204.reuse, R70, R8 ;  /* 0x00000046cc0c723c */ /* 0x040fe20000001808 */
[----:B------:R-:W1:Y:S07]  /*2b10*/  LDSM.16.M88.4 R68, [R250+0x3000] ;  /* 0x00300000fa44783b */ /* 0x000e6e0000000200 */
[C---:B---3--:R-:W-:Y:S08]  /*2b20*/  HMMA.16816.F32 R8, R204.reuse, R76, R28 ;  /* 0x0000004ccc08723c */ /* 0x048ff0000000181c */
[----:B------:R-:W-:Y:S01]  /*2b30*/  HMMA.16816.F32 R32, R204, R78, R32 ;  /* 0x0000004ecc20723c */ /* 0x000fe20000001820 */
[----:B------:R-:W-:Y:S07]  /*2b40*/  LDSM.16.M88.4 R76, [R135+0x15900] ;  /* 0x01590000874c783b */ /* 0x000fee0000000200 */
[C---:B------:R-:W-:Y:S08]  /*2b50*/  HMMA.16816.F32 R36, R208.reuse, R48, R36 ;  /* 0x00000030d024723c */ /* 0x040ff00000001824 */
[C---:B------:R-:W-:Y:S01]  /*2b60*/  HMMA.16816.F32 R40, R208.reuse, R50, R40 ;  /* 0x00000032d028723c */ /* 0x040fe20000001828 */
[----:B------:R-:W3:Y:S07]  /*2b70*/  LDSM.16.M88.4 R48, [R135+0x14100] ;  /* 0x014100008730783b */ /* 0x000eee0000000200 */
[C---:B----4-:R-:W-:Y:S08]  /*2b80*/  HMMA.16816.F32 R28, R208.reuse, R52, R24 ;  /* 0x00000034d01c723c */ /* 0x050ff00000001818 */
[C---:B------:R-:W-:Y:S01]  /*2b90*/  HMMA.16816.F32 R24, R208.reuse, R54, R20 ;  /* 0x00000036d018723c */ /* 0x040fe20000001814 */
[----:B------:R-:W-:Y:S07]  /*2ba0*/  LDSM.16.M88.4 R52, [R89+0x4800] ;  /* 0x004800005934783b */ /* 0x000fee0000000200 */
[C---:B------:R-:W-:Y:S08]  /*2bb0*/  HMMA.16816.F32 R20, R208.reuse, R56, R16 ;  /* 0x00000038d014723c */ /* 0x040ff00000001810 */
[C---:B------:R-:W-:Y:S01]  /*2bc0*/  HMMA.16816.F32 R16, R208.reuse, R58, R12 ;  /* 0x0000003ad010723c */ /* 0x040fe2000000180c */
[----:B------:R-:W4:Y:S07]  /*2bd0*/  LDSM.16.M88.4 R56, [R135+0x14900] ;  /* 0x014900008738783b */ /* 0x000f2e0000000200 */
[C---:B------:R-:W-:Y:S08]  /*2be0*/  HMMA.16816.F32 R12, R208.reuse, R72, R8 ;  /* 0x00000048d00c723c */ /* 0x040ff00000001808 */
[----:B------:R-:W-:Y:S01]  /*2bf0*/  HMMA.16816.F32 R8, R208, R74, R32 ;  /* 0x0000004ad008723c */ /* 0x000fe20000001820 */
[----:B------:R-:W-:Y:S07]  /*2c00*/  LDSM.16.M88.4 R72, [R89+0x5800] ;  /* 0x005800005948783b */ /* 0x000fee0000000200 */
[C---:B------:R-:W-:Y:S08]  /*2c10*/  HMMA.16816.F32 R36, R212.reuse, R44, R36 ;  /* 0x0000002cd424723c */ /* 0x040ff00000001824 */
[C---:B------:R-:W-:Y:S01]  /*2c20*/  HMMA.16816.F32 R40, R212.reuse, R46, R40 ;  /* 0x0000002ed428723c */ /* 0x040fe20000001828 */
[----:B------:R-:W3:Y:S07]  /*2c30*/  LDSM.16.M88.4 R44, [R89+0x4000] ;  /* 0x00400000592c783b */ /* 0x000eee0000000200 */
[C---:B--2---:R-:W-:Y:S08]  /*2c40*/  HMMA.16816.F32 R32, R212.reuse, R60, R28 ;  /* 0x0000003cd420723c */ /* 0x044ff0000000181c */
[C---:B------:R-:W-:Y:S01]  /*2c50*/  HMMA.16816.F32 R28, R212.reuse, R62, R24 ;  /* 0x0000003ed41c723c */ /* 0x040fe20000001818 */
[----:B------:R-:W2:Y:S07]  /*2c60*/  LDSM.16.M88.4 R60, [R89+0x5000] ;  /* 0x00500000593c783b */ /* 0x000eae0000000200 */
[C---:B-1----:R-:W-:Y:S08]  /*2c70*/  HMMA.16816.F32 R24, R212.reuse, R68, R20 ;  /* 0x00000044d418723c */ /* 0x042ff00000001814 */
[C---:B------:R-:W-:Y:S01]  /*2c80*/  HMMA.16816.F32 R20, R212.reuse, R70, R16 ;  /* 0x00000046d414723c */ /* 0x040fe20000001810 */
[----:B------:R-:W-:Y:S07]  /*2c90*/  LDSM.16.M88.4 R68, [R90+0x14900] ;  /* 0x014900005a44783b */ /* 0x000fee0000000200 */
[C---:B------:R-:W-:Y:S08]  /*2ca0*/  HMMA.16816.F32 R16, R212.reuse, R80, R12 ;  /* 0x00000050d410723c */ /* 0x040ff0000000180c */
[----:B------:R-:W-:Y:S08]  /*2cb0*/  HMMA.16816.F32 R12, R212, R82, R8 ;  /* 0x00000052d40c723c */ /* 0x000ff00000001808 */
[C---:B---3--:R-:W-:Y:S08]  /*2cc0*/  HMMA.16816.F32 R8, R216.reuse, R48, R36 ;  /* 0x00000030d808723c */ /* 0x048ff00000001824 */
[C---:B------:R-:W-:Y:S01]  /*2cd0*/  HMMA.16816.F32 R40, R216.reuse, R50, R40 ;  /* 0x00000032d828723c */ /* 0x040fe20000001828 */
[----:B------:R-:W1:Y:S07]  /*2ce0*/  LDSM.16.M88.4 R48, [R90+0x14100] ;  /* 0x014100005a30783b */ /* 0x000e6e0000000200 */
[C---:B----4-:R-:W-:Y:S08]  /*2cf0*/  HMMA.16816.F32 R36, R216.reuse, R56, R32 ;  /* 0x00000038d824723c */ /* 0x050ff00000001820 */
[C---:B------:R-:W-:Y:S01]  /*2d00*/  HMMA.16816.F32 R32, R216.reuse, R58, R28 ;  /* 0x0000003ad820723c */ /* 0x040fe2000000181c */
[----:B------:R-:W-:Y:S07]  /*2d10*/  LDSM.16.M88.4 R56, [R90+0x15900] ;  /* 0x015900005a38783b */ /* 0x000fee0000000200 */
[C---:B------:R-:W-:Y:S08]  /*2d20*/  HMMA.16816.F32 R28, R216.reuse, R64, R24 ;  /* 0x00000040d81c723c */ /* 0x040ff00000001818 */
        /* <DEDUP_REMOVED lines=8> */
[----:B-1----:R-:W-:Y:S01]  /*2db0*/  HMMA.16816.F32 R16, R224, R48, R12 ;  /* 0x00000030e010723c */ /* 0x002fe2000000180c */
        /* <DEDUP_REMOVED lines=70> */
[----:B------:R-:W2:Y:S06]  /*3220*/  MUFU.TANH R65, R29 ;  /* 0x0000001d00417308 */ /* 0x000eac0000002400 */
[----:B------:R-:W-:Y:S01]  /*3230*/  SHF.R.S32.HI R59, RZ, 0x1f, R133 ;  /* 0x0000001fff3b7819 */ /* 0x000fe20000011485 */
[----:B------:R-:W-:Y:S01]  /*3240*/  HMMA.16816.F32 R8, R232, R66, R68 ;  /* 0x00000042e808723c */ /* 0x000fe20000001844 */
[----:B------:R-:W2:Y:S01]  /*3250*/  MUFU.TANH R64, R30 ;  /* 0x0000001e00407308 */ /* 0x000ea20000002400 */
[----:B------:R-:W-:-:S06]  /*3260*/  SHF.R.S32.HI R58, RZ, 0x1f, R177 ;  /* 0x0000001fff3a7819 */ /* 0x000fcc00000114b1 */
[----:B-1----:R-:W-:Y:S01]  /*3270*/  HMMA.16816.F32 R32, R236, R54, R36 ;  /* 0x00000036ec20723c */ /* 0x002fe20000001824 */
[----:B------:R-:W1:Y:S07]  /*3280*/  LDSM.16.M88.4 R36, [R90+0x17900] ;  /* 0x017900005a24783b */ /* 0x000e6e0000000200 */
        /* <DEDUP_REMOVED lines=8> */
[----:B------:R-:W-:Y:S02]  /*3310*/  HMMA.16816.F32 R8, R236, R50, R8 ;  /* 0x00000032ec08723c */ /* 0x000fe40000001808 */
[----:B------:R-:W1:Y:S06]  /*3320*/  MUFU.TANH R49, R13 ;  /* 0x0000000d00317308 */ /* 0x000e6c0000002400 */
[----:B--2---:R-:W-:Y:S01]  /*3330*/  HMMA.16816.F32 R28, R240, R42, R32 ;  /* 0x0000002af01c723c */ /* 0x004fe20000001820 */
[----:B------:R-:W2:Y:S01]  /*3340*/  LDSM.16.M88.4 R32, [R250+0x7800] ;  /* 0x00780000fa20783b */ /* 0x000ea20000000200 */
[----:B------:R-:W-:Y:S01]  /*3350*/  FMUL.FTZ R24, R24, c[0x0][0x320] ;  /* 0x0000c80018187a20 */ /* 0x000fe20000410000 */
[----:B------:R-:W2:Y:S01]  /*3360*/  MUFU.TANH R48, R14 ;  /* 0x0000000e00307308 */ /* 0x000ea20000002400 */
[----:B------:R-:W-:Y:S01]  /*3370*/  FMUL.FTZ R25, R25, c[0x0][0x320] ;  /* 0x0000c80019197a20 */ /* 0x000fe20000410000 */
[----:B------:R-:W-:-:S04]  /*3380*/  DEPBAR.LE SB0, 0x0 ;  /* 0x000080000000791a */ /* 0x000fc80000000000 */
[----:B------:R-:W-:Y:S02]  /*3390*/  FMUL.FTZ R26, R26, c[0x0][0x320] ;  /* 0x0000c8001a1a7a20 */ /* 0x000fe40000410000 */
[----:B------:R-:W-:Y:S01]  /*33a0*/  FMUL.FTZ R27, R27, c[0x0][0x320] ;  /* 0x0000c8001b1b7a20 */ /* 0x000fe20000410000 */
[----:B------:R-:W2:Y:S04]  /*33b0*/  MUFU.TANH R56, R24 ;  /* 0x0000001800387308 */ /* 0x000ea80000002400 */
[----:B-1----:R-:W-:Y:S04]  /*33c0*/  HMMA.16816.F32 R8, R240, R38, R8 ;  /* 0x00000026f008723c */ /* 0x002fe80000001808 */
[----:B------:R-:W1:Y:S08]  /*33d0*/  MUFU.TANH R55, R25 ;  /* 0x0000001900377308 */ /* 0x000e700000002400 */
[----:B------:R-:W1:Y:S08]  /*33e0*/  MUFU.TANH R54, R26 ;  /* 0x0000001a00367308 */ /* 0x000e700000002400 */
[----:B------:R1:W1:Y:S04]  /*33f0*/  MUFU.TANH R53, R27 ;  /* 0x0000001b00357308 */ /* 0x0002680000002400 */
[C---:B--2---:R-:W-:Y:S08]  /*3400*/  HMMA.16816.F32 R8, R244.reuse, R34, R8 ;  /* 0x00000022f408723c */ /* 0x044ff00000001808 */
[----:B-1----:R-:W-:Y:S01]  /*3410*/  HMMA.16816.F32 R24, R244, R44, R16 ;  /* 0x0000002cf418723c */ /* 0x002fe20000001810 */
[----:B------:R1:W2:Y:S07]  /*3420*/  MUFU.TANH R45, R15 ;  /* 0x0000000f002d7308 */ /* 0x0002ae0000002400 */
[----:B------:R-:W-:Y:S08]  /*3430*/  HMMA.16816.F32 R16, R240, R36, R20 ;  /* 0x00000024f010723c */ /* 0x000ff00000001814 */
[----:B------:R-:W-:-:S02]  /*3440*/  FMUL.FTZ R8, R8, c[0x0][0x320] ;  /* 0x0000c80008087a20 */ /* 0x000fc40000410000 */
[----:B------:R-:W-:Y:S01]  /*3450*/  FMUL.FTZ R9, R9, c[0x0][0x320] ;  /* 0x0000c80009097a20 */ /* 0x000fe20000410000 */
[----:B------:R-:W-:Y:S01]  /*3460*/  HMMA.16816.F32 R20, R244, R46, R28 ;  /* 0x0000002ef414723c */ /* 0x000fe2000000181c */
[----:B------:R-:W-:Y:S02]  /*3470*/  FMUL.FTZ R10, R10, c[0x0][0x320] ;  /* 0x0000c8000a0a7a20 */ /* 0x000fe40000410000 */
[----:B------:R-:W-:Y:S01]  /*3480*/  FMUL.FTZ R11, R11, c[0x0][0x320] ;  /* 0x0000c8000b0b7a20 */ /* 0x000fe20000410000 */
[----:B------:R2:W2:Y:S01]  /*3490*/  MUFU.TANH R31, R9 ;  /* 0x00000009001f7308 */ /* 0x0004a20000002400 */
[----:B------:R-:W-:Y:S02]  /*34a0*/  FMUL.FTZ R24, R24, c[0x0][0x320] ;  /* 0x0000c80018187a20 */ /* 0x000fe40000410000 */
[----:B------:R-:W-:Y:S02]  /*34b0*/  FMUL.FTZ R25, R25, c[0x0][0x320] ;  /* 0x0000c80019197a20 */ /* 0x000fe40000410000 */
[----:B------:R-:W-:-:S03]  /*34c0*/  FMUL.FTZ R26, R26, c[0x0][0x320] ;  /* 0x0000c8001a1a7a20 */ /* 0x000fc60000410000 */
[----:B------:R2:W2:Y:S01]  /*34d0*/  MUFU.TANH R44, R24 ;  /* 0x00000018002c7308 */ /* 0x0004a20000002400 */
[----:B------:R-:W-:Y:S01]  /*34e0*/  FMUL.FTZ R27, R27, c[0x0][0x320] ;  /* 0x0000c8001b1b7a20 */ /* 0x000fe20000410000 */
[----:B-1----:R-:W-:Y:S06]  /*34f0*/  HMMA.16816.F32 R12, R244, R32, R16 ;  /* 0x00000020f40c723c */ /* 0x002fec0000001810 */
[----:B------:R1:W1:Y:S04]  /*3500*/  MUFU.TANH R43, R25 ;  /* 0x00000019002b7308 */ /* 0x0002680000002400 */
[----:B------:R-:W-:-:S02]  /*3510*/  FMUL.FTZ R20, R20, c[0x0][0x320] ;  /* 0x0000c80014147a20 */ /* 0x000fc40000410000 */
[----:B------:R-:W-:Y:S02]  /*3520*/  FMUL.FTZ R21, R21, c[0x0][0x320] ;  /* 0x0000c80015157a20 */ /* 0x000fe40000410000 */
[----:B------:R-:W-:Y:S01]  /*3530*/  FMUL.FTZ R22, R22, c[0x0][0x320] ;  /* 0x0000c80016167a20 */ /* 0x000fe20000410000 */
[----:B------:R1:W1:Y:S01]  /*3540*/  MUFU.TANH R42, R26 ;  /* 0x0000001a002a7308 */ /* 0x0002620000002400 */
[----:B------:R-:W-:-:S07]  /*3550*/  FMUL.FTZ R23, R23, c[0x0][0x320] ;  /* 0x0000c80017177a20 */ /* 0x000fce0000410000 */
[----:B------:R1:W1:Y:S01]  /*3560*/  MUFU.TANH R41, R27 ;  /* 0x0000001b00297308 */ /* 0x0002620000002400 */
[----:B------:R-:W-:Y:S02]  /*3570*/  FMUL.FTZ R12, R12, c[0x0][0x320] ;  /* 0x0000c8000c0c7a20 */ /* 0x000fe40000410000 */
[----:B------:R-:W-:Y:S02]  /*3580*/  FMUL.FTZ R13, R13, c[0x0][0x320] ;  /* 0x0000c8000d0d7a20 */ /* 0x000fe40000410000 */
[----:B------:R-:W-:-:S03]  /*3590*/  FMUL.FTZ R14, R14, c[0x0][0x320] ;  /* 0x0000c8000e0e7a20 */ /* 0x000fc60000410000 */
[----:B------:R1:W1:Y:S01]  /*35a0*/  MUFU.TANH R40, R20 ;  /* 0x0000001400287308 */ /* 0x0002620000002400 */
[----:B------:R-:W-:-:S07]  /*35b0*/  FMUL.FTZ R15, R15, c[0x0][0x320] ;  /* 0x0000c8000f0f7a20 */ /* 0x000fce0000410000 */
        /* <DEDUP_REMOVED lines=12> */
[----:B--234-:R-:W-:Y:S01]  /*3680*/  ULEA UR7, UR6, UR10, 0x6 ;  /* 0x0000000a06077291 */ /* 0x01cfe2000f8e303f */
[----:B------:R-:W-:Y:S01]  /*3690*/  ISETP.NE.AND P6, PT, R88, 0x1, PT ;  /* 0x000000015800780c */ /* 0x000fe20003fc5270 */
[----:B------:R-:W-:-:S04]  /*36a0*/  IMAD.MOV.U32 R9, RZ, RZ, RZ ;  /* 0x000000ffff097224 */ /* 0x000fc800078e00ff */
[----:B------:R-:W-:-:S05]  /*36b0*/  IMAD.U32 R5, RZ, RZ, UR7 ;  /* 0x00000007ff057e24 */ /* 0x000fca000f8e00ff */
[----:B------:R-:W-:-:S05]  /*36c0*/  IADD3 R5, R5, -0x80, R87 ;  /* 0xffffff8005057810 */ /* 0x000fca0007ffe057 */
[----:B------:R-:W-:-:S04]  /*36d0*/  @P6 IMAD.HI.U32 R6, R5, c[0x0][0x2bc], RZ ;  /* 0x0000af0005066a27 */ /* 0x000fc800078e00ff */
[----:B------:R-:W-:Y:S01]  /*36e0*/  IMAD.MOV.U32 R2, RZ, RZ, R5 ;  /* 0x000000ffff027224 */ /* 0x000fe200078e0005 */
[----:B------:R-:W-:-:S04]  /*36f0*/  @P6 SHF.R.U32.HI R2, RZ, c[0x0][0x2c0], R6 ;  /* 0x0000b000ff026a19 */ /* 0x000fc80000011606 */
[----:B------:R-:W-:-:S04]  /*3700*/  @!P1 IADD3 R7, P0, R2, UR16, RZ ;  /* 0x0000001002079c10 */ /* 0x000fc8000ff1e0ff */
[----:B-1----:R-:W-:Y:S02]  /*3710*/  @!P1 LEA.HI.X.SX32 R8, R2, UR14, 0x1, P0 ;  /* 0x0000000e02089c11 */ /* 0x002fe400080f0eff */
[----:B------:R-:W-:-:S04]  /*3720*/  @!P1 LEA R6, P0, R7, c[0x0][0x2a0], 0x2 ;  /* 0x0000a80007069a11 */ /* 0x000fc800078010ff */
[----:B------:R-:W-:-:S05]  /*3730*/  @!P1 LEA.HI.X R7, R7, c[0x0][0x2a4], R8, 0x2, P0 ;  /* 0x0000a90007079a11 */ /* 0x000fca00000f1408 */
[----:B------:R1:W2:Y:S01]  /*3740*/  @!P1 LDG.E R9, [R6.64] ;  /* 0x0000000c06099981 */ /* 0x0002a2000c1e1900 */
[----:B------:R-:W-:Y:S01]  /*3750*/  IMAD.MOV R2, RZ, RZ, -R2 ;  /* 0x000000ffff027224 */ /* 0x000fe200078e0a02 */
[----:B------:R-:W-:Y:S01]  /*3760*/  SEL R28, RZ, 0x10, P5 ;  /* 0x00000010ff1c7807 */ /* 0x000fe20002800000 */
[----:B------:R-:W-:Y:S01]  /*3770*/  IMAD.SHL.U32 R12, R133, 0x2, RZ ;  /* 0x00000002850c7824 */ /* 0x000fe200078e00ff */
[----:B------:R-:W-:Y:S01]  /*3780*/  SEL R27, RZ, 0x10, P4 ;  /* 0x00000010ff1b7807 */ /* 0x000fe20002000000 */
[----:B------:R-:W-:Y:S01]  /*3790*/  IMAD R10, R2, c[0x0][0x2b8], R5 ;  /* 0x0000ae00020a7a24 */ /* 0x000fe200078e0205 */
[----:B------:R-:W-:Y:S01]  /*37a0*/  IADD3 R20, -R28, 0x10, RZ ;  /* 0x000000101c147810 */ /* 0x000fe20007ffe1ff */
[----:B------:R-:W-:Y:S01]  /*37b0*/  IMAD.SHL.U32 R22, R177, 0x2, RZ ;  /* 0x00000002b1167824 */ /* 0x000fe200078e00ff */
[----:B------:R-:W-:Y:S02]  /*37c0*/  IADD3 R18, -R27, 0x10, RZ ;  /* 0x000000101b127810 */ /* 0x000fe40007ffe1ff */
[----:B------:R-:W-:Y:S01]  /*37d0*/  SHF.R.S32.HI R2, RZ, 0x1f, R10 ;  /* 0x0000001fff027819 */ /* 0x000fe2000001140a */
[----:B------:R3:W-:Y:S01]  /*37e0*/  STL [R1+0x54], R10 ;  /* 0x0000540a01007387 */ /* 0x0007e20000100800 */
[----:B------:R-:W-:-:S02]  /*37f0*/  LOP3.LUT R20, R20, 0xf, RZ, 0xc0, !PT ;  /* 0x0000000f14147812 */ /* 0x000fc400078ec0ff */
[----:B------:R-:W-:Y:S01]  /*3800*/  SEL R26, RZ, 0x10, P3 ;  /* 0x00000010ff1a7807 */ /* 0x000fe20001800000 */
[----:B------:R-:W-:Y:S01]  /*3810*/  IMAD R2, R2, c[0x0][0x1e0], RZ ;  /* 0x0000780002027a24 */ /* 0x000fe200078e02ff */
[----:B------:R-:W-:Y:S02]  /*3820*/  SHF.L.U64.HI R8, R133, 0x1, R59 ;  /* 0x0000000185087819 */ /* 0x000fe4000001023b */
[----:B------:R-:W-:Y:S01]  /*3830*/  LOP3.LUT R18, R18, 0xf, RZ, 0xc0, !PT ;  /* 0x0000000f12127812 */ /* 0x000fe200078ec0ff */
[----:B------:R-:W-:Y:S01]  /*3840*/  IMAD R2, R10, c[0x0][0x1e4], R2 ;  /* 0x000079000a027a24 */ /* 0x000fe200078e0202 */
[----:B------:R-:W-:Y:S02]  /*3850*/  IADD3 R16, -R26, 0x10, RZ ;  /* 0x000000101a107810 */ /* 0x000fe40007ffe1ff */
[----:B------:R-:W-:Y:S02]  /*3860*/  SEL R25, RZ, 0x10, P2 ;  /* 0x00000010ff197807 */ /* 0x000fe40001000000 */
[----:B------:R-:W-:Y:S01]  /*3870*/  SHF.L.U64.HI R11, R134, 0x1, R178 ;  /* 0x00000001860b7819 */ /* 0x000fe200000102b2 */
[----:B-1----:R-:W-:Y:S01]  /*3880*/  IMAD.WIDE.U32 R6, R10, c[0x0][0x1e0], RZ ;  /* 0x000078000a067a25 */ /* 0x002fe200078e00ff */
[----:B------:R-:W-:-:S02]  /*3890*/  LOP3.LUT R16, R16, 0xf, RZ, 0xc0, !PT ;  /* 0x0000000f10107812 */ /* 0x000fc400078ec0ff */
[----:B------:R-:W-:Y:S01]  /*38a0*/  IADD3 R14, -R25, 0x10, RZ ;  /* 0x00000010190e7810 */ /* 0x000fe20007ffe1ff */
[----:B------:R-:W-:Y:S01]  /*38b0*/  IMAD.IADD R7, R7, 0x1, R2 ;  /* 0x0000000107077824 */ /* 0x000fe200078e0202 */
[----:B------:R-:W-:Y:S02]  /*38c0*/  SHF.L.U64.HI R23, R176, 0x1, R179 ;  /* 0x00000001b0177819 */ /* 0x000fe400000102b3 */
[----:B------:R-:W-:Y:S02]  /*38d0*/  LOP3.LUT R14, R14, 0xf, RZ, 0xc0, !PT ;  /* 0x0000000f0e0e7812 */ /* 0x000fe400078ec0ff */
[----:B------:R-:W-:Y:S01]  /*38e0*/  SHF.L.U64.HI R24, R177, 0x1, R58 ;  /* 0x00000001b1187819 */ /* 0x000fe2000001023a */
[----:B---3--:R-:W-:Y:S01]  /*38f0*/  IMAD.SHL.U32 R10, R134, 0x2, RZ ;  /* 0x00000002860a7824 */ /* 0x008fe200078e00ff */
[----:B--2---:R-:W-:Y:S01]  /*3900*/  SHF.R.S32.HI R2, RZ, 0x1f, R9 ;  /* 0x0000001fff027819 */ /* 0x004fe20000011409 */
[----:B------:R-:W-:Y:S01]  /*3910*/  IMAD.WIDE.U32 R6, R9, c[0x0][0x1f0], R6 ;  /* 0x00007c0009067a25 */ /* 0x000fe200078e0006 */
[----:B------:R1:W-:Y:S03]  /*3920*/  STL [R1+0x50], R9 ;  /* 0x0000500901007387 */ /* 0x0003e60000100800 */
[----:B------:R-:W-:-:S04]  /*3930*/  IMAD R2, R2, c[0x0][0x1f0], RZ ;  /* 0x00007c0002027a24 */ /* 0x000fc800078e02ff */
[----:B------:R-:W-:Y:S01]  /*3940*/  IMAD R5, R9, c[0x0][0x1f4], R2 ;  /* 0x00007d0009057a24 */ /* 0x000fe200078e0202 */
[----:B------:R-:W-:-:S04]  /*3950*/  IADD3 R2, P0, R6, UR18, RZ ;  /* 0x0000001206027c10 */ /* 0x000fc8000ff1e0ff */
[----:B------:R-:W-:Y:S02]  /*3960*/  IADD3.X R6, R7, UR15, R5, P0, !PT ;  /* 0x0000000f07067c10 */ /* 0x000fe400087fe405 */
[----:B------:R-:W-:-:S04]  /*3970*/  LEA R7, P0, R2, c[0x0][0x1c8], 0x1 ;  /* 0x0000720002077a11 */ /* 0x000fc800078008ff */
[----:B------:R-:W-:Y:S02]  /*3980*/  LEA.HI.X R6, R2, c[0x0][0x1cc], R6, 0x1, P0 ;  /* 0x0000730002067a11 */ /* 0x000fe400000f0c06 */
[----:B------:R-:W2:Y:S04]  /*3990*/  SHFL.IDX PT, R2, R7, 0x1, 0x181f ;  /* 0x00381f0007027f89 */ /* 0x000ea800000e0000 */
[----:B------:R-:W3:Y:S01]  /*39a0*/  SHFL.IDX PT, R5, R6, 0x1, 0x181f ;  /* 0x00381f0006057f89 */ /* 0x000ee200000e0000 */
[----:B-1----:R-:W-:Y:S01]  /*39b0*/  IMAD.SHL.U32 R9, R176, 0x2, RZ ;  /* 0x00000002b0097824 */ /* 0x002fe200078e00ff */
[----:B--2---:R-:W-:-:S04]  /*39c0*/  IADD3 R20, P6, P0, R20, R2, R12 ;  /* 0x0000000214147210 */ /* 0x004fc800078de00c */
[----:B---3--:R-:W-:Y:S02]  /*39d0*/  IADD3.X R21, RZ, R5, R8, P6, P0 ;  /* 0x00000005ff157210 */ /* 0x008fe400037e0408 */
[----:B------:R-:W-:-:S04]  /*39e0*/  IADD3 R18, P6, P0, R18, R2, R10 ;  /* 0x0000000212127210 */ /* 0x000fc800078de00a */
[----:B------:R-:W-:Y:S02]  /*39f0*/  IADD3.X R19, RZ, R5, R11, P6, P0 ;  /* 0x00000005ff137210 */ /* 0x000fe400037e040b */
[----:B------:R-:W-:-:S04]  /*3a00*/  IADD3 R16, P6, P0, R16, R2, R9 ;  /* 0x0000000210107210 */ /* 0x000fc800078de009 */
[-C--:B------:R-:W-:Y:S02]  /*3a10*/  IADD3.X R17, RZ, R5.reuse, R23, P6, P0 ;  /* 0x00000005ff117210 */ /* 0x080fe400037e0417 */
[----:B------:R-:W-:Y:S02]  /*3a20*/  IADD3 R14, P6, P0, R14, R2, R22 ;  /* 0x000000020e0e7210 */ /* 0x000fe400078de016 */
[----:B------:R-:W1:Y:S02]  /*3a30*/  SHFL.IDX PT, R2, R7, RZ, 0x181f ;  /* 0x00181fff07027589 */ /* 0x000e6400000e0000 */
[----:B------:R-:W-:Y:S02]  /*3a40*/  IADD3.X R15, RZ, R5, R24, P6, P0 ;  /* 0x00000005ff0f7210 */ /* 0x000fe400037e0418 */
[----:B------:R-:W2:Y:S01]  /*3a50*/  SHFL.IDX PT, R5, R6, RZ, 0x181f ;  /* 0x00181fff06057589 */ /* 0x000ea200000e0000 */
[----:B-1----:R-:W-:-:S05]  /*3a60*/  IADD3 R12, P0, R2, R12, RZ ;  /* 0x0000000c020c7210 */ /* 0x002fca0007f1e0ff */
[----:B--2---:R-:W-:Y:S01]  /*3a70*/  IMAD.X R13, R5, 0x1, R8, P0 ;  /* 0x00000001050d7824 */ /* 0x004fe200000e0608 */
[----:B------:R-:W-:-:S04]  /*3a80*/  IADD3 R10, P0, R2, R10, RZ ;  /* 0x0000000a020a7210 */ /* 0x000fc80007f1e0ff */
[----:B------:R1:W-:Y:S01]  /*3a90*/  LDGSTS.E.BYPASS.LTC128B.128 [R86+0x10100], [R12.64], !P5 ;  /* 0x101000000c567fae */ /* 0x0003e2000e901d4c */
[----:B------:R-:W-:Y:S01]  /*3aa0*/  IMAD.X R11, R5, 0x1, R11, P0 ;  /* 0x00000001050b7824 */ /* 0x000fe200000e060b */
[----:B------:R-:W-:-:S04]  /*3ab0*/  IADD3 R8, P0, R2, R9, RZ ;  /* 0x0000000902087210 */ /* 0x000fc80007f1e0ff */
[----:B------:R1:W-:Y:S01]  /*3ac0*/  LDGSTS.E.BYPASS.LTC128B.128 [R86+0x12100], [R10.64], !P4 ;  /* 0x121000000a567fae */ /* 0x0003e2000e101d4c */
[----:B------:R-:W-:Y:S01]  /*3ad0*/  IMAD.X R9, R5, 0x1, R23, P0 ;  /* 0x0000000105097824 */ /* 0x000fe200000e0617 */
[----:B------:R-:W-:-:S04]  /*3ae0*/  IADD3 R6, P0, R2, R22, RZ ;  /* 0x0000001602067210 */ /* 0x000fc80007f1e0ff */
[----:B------:R1:W-:Y:S01]  /*3af0*/  LDGSTS.E.BYPASS.LTC128B.128 [R86+0x14100], [R8.64], !P3 ;  /* 0x1410000008567fae */ /* 0x0003e2000d901d4c */
[----:B------:R-:W-:Y:S01]  /*3b00*/  IMAD.X R7, R5, 0x1, R24, P0 ;  /* 0x0000000105077824 */ /* 0x000fe200000e0618 */
[----:B------:R-:W-:-:S04]  /*3b10*/  ISETP.NE.U32.AND P0, PT, R28, RZ, PT ;  /* 0x000000ff1c00720c */ /* 0x000fc80003f05070 */
[----:B------:R1:W-:Y:S09]  /*3b20*/  LDGSTS.E.BYPASS.LTC128B.128 [R86+0x16100], [R6.64], !P2 ;  /* 0x1610000006567fae */ /* 0x0003f2000d101d4c */
[----:B------:R1:W-:Y:S01]  /*3b30*/  LDGSTS.E.BYPASS.LTC128B.128.ZFILL [R86+0x11100], [R20.64], P0 ;  /* 0x1110000014567fae */ /* 0x0003e20008141d4c */
[----:B------:R-:W-:-:S13]  /*3b40*/  ISETP.NE.U32.AND P0, PT, R27, RZ, PT ;  /* 0x000000ff1b00720c */ /* 0x000fda0003f05070 */
[----:B------:R1:W-:Y:S01]  /*3b50*/  LDGSTS.E.BYPASS.LTC128B.128.ZFILL [R86+0x13100], [R18.64], P0 ;  /* 0x1310000012567fae */ /* 0x0003e20008141d4c */
[----:B------:R-:W-:-:S13]  /*3b60*/  ISETP.NE.U32.AND P0, PT, R26, RZ, PT ;  /* 0x000000ff1a00720c */ /* 0x000fda0003f05070 */
[----:B------:R1:W-:Y:S01]  /*3b70*/  LDGSTS.E.BYPASS.LTC128B.128.ZFILL [R86+0x15100], [R16.64], P0 ;  /* 0x1510000010567fae */ /* 0x0003e20008141d4c */
[----:B------:R-:W-:-:S13]  /*3b80*/  ISETP.NE.U32.AND P0, PT, R25, RZ, PT ;  /* 0x000000ff1900720c */ /* 0x000fda0003f05070 */
[----:B------:R1:W-:Y:S02]  /*3b90*/  LDGSTS.E.BYPASS.LTC128B.128.ZFILL [R86+0x17100], [R14.64], P0 ;  /* 0x171000000e567fae */ /* 0x0003e40008141d4c */
.L_x_25:
[----:B--234-:R-:W-:Y:S01]  /*3ba0*/  LOP3.LUT R2, R84, 0xffffffe0, RZ, 0xc0, !PT ;  /* 0xffffffe054027812 */ /* 0x01cfe200078ec0ff */
[----:B-1----:R-:W-:Y:S01]  /*3bb0*/  IMAD.U32 R6, RZ, RZ, UR4 ;  /* 0x00000004ff067e24 */ /* 0x002fe2000f8e00ff */
[----:B------:R-:W0:Y:S01]  /*3bc0*/  LDGDEPBAR ;  /* 0x00000000000079af */ /* 0x000e220000000000 */
[----:B------:R-:W-:Y:S02]  /*3bd0*/  IMAD.SHL.U32 R248, R3, 0x2, RZ ;  /* 0x0000000203f87824 */ /* 0x000fe400078e00ff */
[----:B------:R-:W-:Y:S02]  /*3be0*/  IMAD.IADD R2, R85, 0x1, -R2 ;  /* 0x0000000155027824 */ /* 0x000fe400078e0a02 */
[----:B------:R-:W-:Y:S01]  /*3bf0*/  IMAD R249, R4, 0x2, R248 ;  /* 0x0000000204f97824 */ /* 0x000fe200078e02f8 */
[C---:B------:R-:W-:Y:S01]  /*3c00*/  LEA R252, R0.reuse, R248, 0x1 ;  /* 0x000000f800fc7211 */ /* 0x040fe200078e08ff */
[----:B------:R-:W-:Y:S01]  /*3c10*/  LDSM.16.MT88.4 R60, [R248+0x2900] ;  /* 0x00290000f83c783b */ /* 0x000fe20000004200 */
[----:B------:R-:W-:Y:S01]  /*3c20*/  SHF.R.S32.HI R5, RZ, 0x1f, R2 ;  /* 0x0000001fff057819 */ /* 0x000fe20000011402 */
[----:B------:R-:W-:-:S02]  /*3c30*/  IMAD R251, R0, 0x2, R249 ;  /* 0x0000000200fb7824 */ /* 0x000fc400078e02f9 */
[----:B------:R-:W-:Y:S01]  /*3c40*/  LDSM.16.MT88.4 R24, [R252+0x100] ;  /* 0x00010000fc18783b */ /* 0x000fe20000004200 */
[----:B------:R-:W-:-:S03]  /*3c50*/  LEA.HI R5, R5, R2, RZ, 0x2 ;  /* 0x0000000205057211 */ /* 0x000fc600078f10ff */
[----:B------:R-:W-:Y:S01]  /*3c60*/  LDSM.16.MT88.4 R84, [R249+0x2900] ;  /* 0x00290000f954783b */ /* 0x000fe20000004200 */
[----:B------:R-:W-:-:S03]  /*3c70*/  LOP3.LUT R5, R5, 0x7ffffffc, RZ, 0xc0, !PT ;  /* 0x7ffffffc05057812 */ /* 0x000fc600078ec0ff */
[----:B------:R-:W-:Y:S01]  /*3c80*/  LDSM.16.MT88.4 R76, [R249+0x900] ;  /* 0x00090000f94c783b */ /* 0x000fe20000004200 */
[----:B------:R-:W-:-:S03]  /*3c90*/  IADD3 R2, R2, -R5, RZ ;  /* 0x8000000502027210 */ /* 0x000fc60007ffe0ff */
[----:B------:R-:W-:Y:S02]  /*3ca0*/  LDSM.16.MT88.4 R68, [R252+0x900] ;  /* 0x00090000fc44783b */ /* 0x000fe40000004200 */
[----:B------:R-:W-:-:S05]  /*3cb0*/  IMAD R2, R2, -0x2, R6 ;  /* 0xfffffffe02027824 */ /* 0x000fca00078e0206 */
[----:B------:R-:W-:-:S04]  /*3cc0*/  ISETP.GT.AND P0, PT, R2, RZ, PT ;  /* 0x000000ff0200720c */ /* 0x000fc80003f04270 */
[----:B------:R-:W-:Y:S02]  /*3cd0*/  FSEL R15, R74, -INF , P0 ;  /* 0xff8000004a0f7808 */ /* 0x000fe40000000000 */
[----:B------:R-:W-:Y:S02]  /*3ce0*/  FSEL R10, R80, -INF , P0 ;  /* 0xff800000500a7808 */ /* 0x000fe40000000000 */
[----:B------:R-:W-:Y:S01]  /*3cf0*/  ISETP.GT.AND P0, PT, R2, 0x1, PT ;  /* 0x000000010200780c */ /* 0x000fe20003f04270 */
[----:B------:R-:W-:Y:S03]  /*3d00*/  LDSM.16.MT88.4 R80, [R249+0x2100] ;  /* 0x00210000f950783b */ /* 0x000fe60000004200 */
        /* <DEDUP_REMOVED lines=54> */
[----:B------:R-:W-:Y:S02]  /*4070*/  FMNMX.FTZ R13, R19, R13, !PT ;  /* 0x0000000d130d7209 */ /* 0x000fe40007810000 */
[----:B------:R-:W-:Y:S02]  /*4080*/  ISETP.GT.AND P0, PT, R2, 0x38, PT ;  /* 0x000000380200780c */ /* 0x000fe40003f04270 */
[----:B------:R-:W-:Y:S02]  /*4090*/  FMNMX.FTZ R5, R106, R5, !PT ;  /* 0x000000056a057209 */ /* 0x000fe40007810000 */
[----:B------:R-:W-:Y:S02]  /*40a0*/  FMNMX.FTZ R13, R18, R13, !PT ;  /* 0x0000000d120d7209 */ /* 0x000fe40007810000 */
[----:B------:R-:W-:Y:S02]  /*40b0*/  FSEL R108, R29, -INF , P0 ;  /* 0xff8000001d6c7808 */ /* 0x000fe40000000000 */
[----:B------:R-:W-:-:S02]  /*40c0*/  FSEL R104, R33, -INF , P0 ;  /* 0xff80000021687808 */ /* 0x000fc40000000000 */
[----:B------:R-:W-:Y:S01]  /*40d0*/  ISETP.GT.AND P0, PT, R2, 0x39, PT ;  /* 0x000000390200780c */ /* 0x000fe20003f04270 */
[----:B------:R-:W-:Y:S01]  /*40e0*/  LDSM.16.MT88.4 R32, [R248+0x900] ;  /* 0x00090000f820783b */ /* 0x000fe20000004200 */
[----:B------:R-:W-:Y:S02]  /*40f0*/  FMNMX.FTZ R2, R105, R5, !PT ;  /* 0x0000000569027209 */ /* 0x000fe40007810000 */
[----:B------:R-:W-:Y:S02]  /*4100*/  FMNMX.FTZ R5, R17, R13, !PT ;  /* 0x0000000d11057209 */ /* 0x000fe40007810000 */
[----:B------:R-:W-:Y:S02]  /*4110*/  FSEL R102, R31, -INF , P0 ;  /* 0xff8000001f667808 */ /* 0x000fe40000000000 */
[----:B------:R-:W-:Y:S01]  /*4120*/  FMNMX.FTZ R5, R16, R5, !PT ;  /* 0x0000000510057209 */ /* 0x000fe20007810000 */
[----:B------:R-:W-:Y:S01]  /*4130*/  LDSM.16.MT88.4 R28, [R249+0x100] ;  /* 0x00010000f91c783b */ /* 0x000fe20000004200 */
[----:B------:R-:W-:-:S02]  /*4140*/  FMNMX.FTZ R2, R104, R2, !PT ;  /* 0x0000000268027209 */ /* 0x000fc40007810000 */
        /* <DEDUP_REMOVED lines=14> */
[----:B------:R-:W1:Y:S01]  /*4230*/  SHFL.BFLY PT, R132, R2, 0x1, 0x1f ;  /* 0x0c201f0002847f89 */ /* 0x000e6200000e0000 */
[----:B------:R-:W-:-:S05]  /*4240*/  FMNMX.FTZ R5, R101, R5, !PT ;  /* 0x0000000565057209 */ /* 0x000fca0007810000 */
[----:B------:R-:W2:Y:S01]  /*4250*/  SHFL.BFLY PT, R23, R5, 0x2, 0x1f ;  /* 0x0c401f0005177f89 */ /* 0x000ea200000e0000 */
[----:B-1----:R-:W-:-:S04]  /*4260*/  FMNMX.FTZ R132, R2, R132, !PT ;  /* 0x0000008402847209 */ /* 0x002fc80007810000 */
[C---:B------:R-:W-:Y:S01]  /*4270*/  FSETP.NEU.FTZ.AND P0, PT, R132.reuse, -INF , PT ;  /* 0xff8000008400780b */ /* 0x040fe20003f1d000 */
[----:B------:R-:W-:Y:S01]  /*4280*/  FMUL.FTZ R13, R132, c[0x0][0x2d0] ;  /* 0x0000b400840d7a20 */ /* 0x000fe20000410000 */
[----:B--2---:R-:W-:-:S04]  /*4290*/  FMNMX.FTZ R2, R5, R23, !PT ;  /* 0x0000001705027209 */ /* 0x004fc80007810000 */
[----:B------:R-:W-:Y:S01]  /*42a0*/  FSEL R13, R13, RZ, P0 ;  /* 0x000000ff0d0d7208 */ /* 0x000fe20000000000 */
[----:B------:R-:W1:Y:S04]  /*42b0*/  SHFL.BFLY PT, R5, R2, 0x1, 0x1f ;  /* 0x0c201f0002057f89 */ /* 0x000e6800000e0000 */
[--C-:B------:R-:W-:Y:S02]  /*42c0*/  FFMA.FTZ R12, R12, c[0x0][0x2d0], -R13.reuse ;  /* 0x0000b4000c0c7a23 */ /* 0x100fe4000001080d */
[--C-:B------:R-:W-:Y:S02]  /*42d0*/  FFMA.FTZ R14, R14, c[0x0][0x2d0], -R13.reuse ;  /* 0x0000b4000e0e7a23 */ /* 0x100fe4000001080d */
[----:B------:R2:W-:Y:S01]  /*42e0*/  MUFU.EX2 R98, R12 ;  /* 0x0000000c00627308 */ /* 0x0005e20000000800 */
[----:B------:R-:W-:-:S02]  /*42f0*/  FFMA.FTZ R10, R10, c[0x0][0x2d0], -R13 ;  /* 0x0000b4000a0a7a23 */ /* 0x000fc4000001080d */
[--C-:B------:R-:W-:Y:S02]  /*4300*/  FFMA.FTZ R9, R9, c[0x0][0x2d0], -R13.reuse ;  /* 0x0000b40009097a23 */ /* 0x100fe4000001080d */
[--C-:B------:R-:W-:Y:S02]  /*4310*/  FFMA.FTZ R8, R8, c[0x0][0x2d0], -R13.reuse ;  /* 0x0000b40008087a23 */ /* 0x100fe4000001080d */
[--C-:B------:R-:W-:Y:S01]  /*4320*/  FFMA.FTZ R7, R7, c[0x0][0x2d0], -R13.reuse ;  /* 0x0000b40007077a23 */ /* 0x100fe2000001080d */
[----:B------:R-:W-:Y:S01]  /*4330*/  MUFU.EX2 R100, R14 ;  /* 0x0000000e00647308 */ /* 0x000fe20000000800 */
[--C-:B------:R-:W-:Y:S02]  /*4340*/  FFMA.FTZ R11, R11, c[0x0][0x2d0], -R13.reuse ;  /* 0x0000b4000b0b7a23 */ /* 0x100fe4000001080d */
[----:B------:R-:W-:Y:S01]  /*4350*/  FFMA.FTZ R6, R6, c[0x0][0x2d0], -R13 ;  /* 0x0000b40006067a23 */ /* 0x000fe2000001080d */
[----:B-1----:R-:W-:-:S04]  /*4360*/  FMNMX.FTZ R2, R5, R2, !PT ;  /* 0x0000000205027209 */ /* 0x002fc80007810000 */
[----:B------:R-:W-:Y:S01]  /*4370*/  MUFU.EX2 R91, R10 ;  /* 0x0000000a005b7308 */ /* 0x000fe20000000800 */
[C---:B------:R-:W-:Y:S01]  /*4380*/  FSETP.NEU.FTZ.AND P0, PT, R2.reuse, -INF , PT ;  /* 0xff8000000200780b */ /* 0x040fe20003f1d000 */
[----:B--2---:R-:W-:-:S06]  /*4390*/  FMUL.FTZ R12, R2, c[0x0][0x2d0] ;  /* 0x0000b400020c7a20 */ /* 0x004fcc0000410000 */
[----:B------:R-:W1:Y:S01]  /*43a0*/  MUFU.EX2 R90, R9 ;  /* 0x00000009005a7308 */ /* 0x000e620000000800 */
[----:B------:R-:W-:Y:S02]  /*43b0*/  FSEL R12, R12, RZ, P0 ;  /* 0x000000ff0c0c7208 */ /* 0x000fe40000000000 */
[----:B------:R-:W-:-:S03]  /*43c0*/  PLOP3.LUT P0, PT, PT, PT, UP0, 0x40, 0x0 ;  /* 0x000000000000781c */ /* 0x000fc60003f0e808 */
[--C-:B------:R-:W-:Y:S02]  /*43d0*/  FFMA.FTZ R3, R19, c[0x0][0x2d0], -R12.reuse ;  /* 0x0000b40013037a23 */ /* 0x100fe4000001080c */
[--C-:B------:R-:W-:Y:S01]  /*43e0*/  FFMA.FTZ R15, R15, c[0x0][0x2d0], -R12.reuse ;  /* 0x0000b4000f0f7a23 */ /* 0x100fe2000001080c */
[----:B------:R1:W-:Y:S01]  /*43f0*/  MUFU.EX2 R93, R8 ;  /* 0x00000008005d7308 */ /* 0x0003e20000000800 */
[----:B------:R-:W-:-:S07]  /*4400*/  FFMA.FTZ R20, R20, c[0x0][0x2d0], -R12 ;  /* 0x0000b40014147a23 */ /* 0x000fce000001080c */
[----:B------:R2:W-:Y:S08]  /*4410*/  MUFU.EX2 R14, R3 ;  /* 0x00000003000e7308 */ /* 0x0005f00000000800 */
[----:B------:R-:W-:Y:S01]  /*4420*/  MUFU.EX2 R88, R15 ;  /* 0x0000000f00587308 */ /* 0x000fe20000000800 */
[----:B-1----:R-:W-:Y:S01]  /*4430*/  F2FP.PACK_AB R8, R90, R91 ;  /* 0x0000005b5a08723e */ /* 0x002fe200000000ff */
[----:B--2---:R-:W-:-:S06]  /*4440*/  FFMA.FTZ R3, R18, c[0x0][0x2d0], -R12 ;  /* 0x0000b40012037a23 */ /* 0x004fcc000001080c */
[----:B------:R-:W1:Y:S08]  /*4450*/  MUFU.EX2 R92, R7 ;  /* 0x00000007005c7308 */ /* 0x000e700000000800 */
[----:B------:R-:W2:Y:S08]  /*4460*/  MUFU.EX2 R15, R20 ;  /* 0x00000014000f7308 */ /* 0x000eb00000000800 */
[----:B------:R3:W4:Y:S01]  /*4470*/  MUFU.EX2 R89, R3 ;  /* 0x0000000300597308 */ /* 0x0007220000000800 */
[----:B-1----:R-:W-:-:S07]  /*4480*/  F2FP.PACK_AB R10, R92, R93 ;  /* 0x0000005d5c0a723e */ /* 0x002fce00000000ff */
[----:B------:R4:W-:Y:S01]  /*4490*/  MUFU.EX2 R99, R11 ;  /* 0x0000000b00637308 */ /* 0x0009e20000000800 */
[----:B--2---:R-:W-:Y:S01]  /*44a0*/  F2FP.PACK_AB R9, R15, R88 ;  /* 0x000000580f09723e */ /* 0x004fe200000000ff */
[----:B---3--:R-:W-:-:S06]  /*44b0*/  FFMA.FTZ R3, R17, c[0x0][0x2d0], -R12 ;  /* 0x0000b40011037a23 */ /* 0x008fcc000001080c */
[----:B------:R-:W1:Y:S01]  /*44c0*/  MUFU.EX2 R96, R6 ;  /* 0x0000000600607308 */ /* 0x000e620000000800 */
[----:B----4-:R-:W-:-:S07]  /*44d0*/  F2FP.PACK_AB R11, R89, R14 ;  /* 0x0000000e590b723e */ /* 0x010fce00000000ff */
[----:B------:R2:W-:Y:S01]  /*44e0*/  MUFU.EX2 R94, R3 ;  /* 0x00000003005e7308 */ /* 0x0005e20000000800 */
[----:B------:R-:W-:Y:S01]  /*44f0*/  HMMA.16816.F32 R40, R8, R24, RZ ;  /* 0x000000180828723c */ /* 0x000fe200000018ff */
[----:B-1----:R-:W-:Y:S02]  /*4500*/  F2FP.PACK_AB R4, R98, R96 ;  /* 0x000000606204723e */ /* 0x002fe400000000ff */
[----:B------:R-:W-:-:S05]  /*4510*/  F2FP.PACK_AB R6, R100, R99 ;  /* 0x000000636406723e */ /* 0x000fca00000000ff */
[----:B------:R-:W-:Y:S01]  /*4520*/  HMMA.16816.F32 R56, R8, R28, RZ ;  /* 0x0000001c0838723c */ /* 0x000fe200000018ff */
[----:B--2---:R-:W-:-:S04]  /*4530*/  FFMA.FTZ R3, R16, c[0x0][0x2d0], -R12 ;  /* 0x0000b40010037a23 */ /* 0x004fc8000001080c */
[----:B------:R1:W2:Y:S03]  /*4540*/  MUFU.EX2 R95, R3 ;  /* 0x00000003005f7308 */ /* 0x0002a60000000800 */
[C---:B------:R-:W-:Y:S08]  /*4550*/  HMMA.16816.F32 R16, R8.reuse, R38, RZ ;  /* 0x000000260810723c */ /* 0x040ff000000018ff */
[----:B------:R-:W-:Y:S01]  /*4560*/  HMMA.16816.F32 R44, R8, R30, RZ ;  /* 0x0000001e082c723c */ /* 0x000fe200000018ff */
[----:B-1----:R-:W-:Y:S01]  /*4570*/  FFMA.FTZ R3, R21, c[0x0][0x2d0], -R12 ;  /* 0x0000b40015037a23 */ /* 0x002fe2000001080c */
[----:B--2---:R-:W-:-:S06]  /*4580*/  F2FP.PACK_AB R5, R95, R94 ;  /* 0x0000005e5f05723e */ /* 0x004fcc00000000ff */
[----:B------:R-:W-:Y:S01]  /*4590*/  HMMA.16816.F32 R28, R8, R50, RZ ;  /* 0x00000032081c723c */ /* 0x000fe200000018ff */
[----:B------:R1:W-:Y:S02]  /*45a0*/  MUFU.EX2 R97, R3 ;  /* 0x0000000300617308 */ /* 0x0003e40000000800 */
[----:B-1----:R-:W-:-:S05]  /*45b0*/  FFMA.FTZ R3, R22, c[0x0][0x2d0], -R12 ;  /* 0x0000b40016037a23 */ /* 0x002fca000001080c */
[C---:B------:R-:W-:Y:S01]  /*45c0*/  HMMA.16816.F32 R20, R8.reuse, R36, RZ ;  /* 0x000000240814723c */ /* 0x040fe200000018ff */
[----:B------:R-:W1:Y:S07]  /*45d0*/  MUFU.EX2 R103, R3 ;  /* 0x0000000300677308 */ /* 0x000e6e0000000800 */
[C---:B------:R-:W-:Y:S08]  /*45e0*/  HMMA.16816.F32 R36, R8.reuse, R26, RZ ;  /* 0x0000001a0824723c */ /* 0x040ff000000018ff */
[----:B------:R-:W-:Y:S01]  /*45f0*/  HMMA.16816.F32 R24, R8, R52, RZ ;  /* 0x000000340818723c */ /* 0x000fe200000018ff */
[----:B-1----:R-:W-:-:S07]  /*4600*/  F2FP.PACK_AB R7, R103, R97 ;  /* 0x000000616707723e */ /* 0x002fce00000000ff */
[----:B------:R-:W-:Y:S08]  /*4610*/  HMMA.16816.F32 R120, R4, R34, R16 ;  /* 0x000000220478723c */ /* 0x000ff00000001810 */
[----:B------:R-:W-:Y:S08]  /*4620*/  HMMA.16816.F32 R16, R8, R80, RZ ;  /* 0x000000500810723c */ /* 0x000ff000000018ff */
[----:B------:R-:W-:Y:S08]  /*4630*/  HMMA.16816.F32 R164, R4, R32, R20 ;  /* 0x0000002004a4723c */ /* 0x000ff00000001814 */
[----:B------:R-:W-:Y:S01]  /*4640*/  HMMA.16816.F32 R32, R8, R48, RZ ;  /* 0x000000300820723c */ /* 0x000fe200000018ff */
[----:B------:R-:W1:Y:S01]  /*4650*/  LDSM.16.MT88.4 R48, [R252+0x2100] ;  /* 0x00210000fc30783b */ /* 0x000e620000004200 */
[----:B------:R-:W-:Y:S01]  /*4660*/  IMAD.MOV.U32 R130, RZ, RZ, R122 ;  /* 0x000000ffff827224 */ /* 0x000fe200078e007a */
[----:B------:R-:W-:Y:S01]  /*4670*/  MOV R129, R123 ;  /* 0x0000007b00817202 */ /* 0x000fe20000000f00 */
[----:B------:R-:W-:-:S02]  /*4680*/  IMAD.MOV.U32 R128, RZ, RZ, R120 ;  /* 0x000000ffff807224 */ /* 0x000fc400078e0078 */
[----:B------:R-:W-:Y:S02]  /*4690*/  IMAD.MOV.U32 R127, RZ, RZ, R121 ;  /* 0x000000ffff7f7224 */ /* 0x000fe400078e0079 */
[C---:B------:R-:W-:Y:S08]  /*46a0*/  HMMA.16816.F32 R24, R4.reuse, R60, R24 ;  /* 0x0000003c0418723c */ /* 0x040ff00000001818 */
[C---:B------:R-:W-:Y:S08]  /*46b0*/  HMMA.16816.F32 R16, R4.reuse, R84, R16 ;  /* 0x000000540410723c */ /* 0x040ff00000001810 */
[----:B------:R-:W-:Y:S01]  /*46c0*/  HMMA.16816.F32 R148, R4, R78, R44 ;  /* 0x0000004e0494723c */ /* 0x000fe2000000182c */
[----:B------:R-:W-:Y:S07]  /*46d0*/  LDSM.16.MT88.4 R44, [R248+0x4100] ;  /* 0x00410000f82c783b */ /* 0x000fee0000004200 */
[----:B------:R-:W-:Y:S01]  /*46e0*/  MOV R145, R25 ;  /* 0x0000001900917202 */ /* 0x000fe20000000f00 */
[----:B------:R-:W-:Y:S01]  /*46f0*/  IMAD.MOV.U32 R144, RZ, RZ, R26 ;  /* 0x000000ffff907224 */ /* 0x000fe200078e001a */
[----:B------:R-:W-:Y:S01]  /*4700*/  MOV R138, R24 ;  /* 0x00000018008a7202 */ /* 0x000fe20000000f00 */
[----:B------:R-:W-:Y:S01]  /*4710*/  IMAD.MOV.U32 R139, RZ, RZ, R27 ;  /* 0x000000ffff8b7224 */ /* 0x000fe200078e001b */
[----:B------:R-:W-:Y:S01]  /*4720*/  HMMA.16816.F32 R20, R8, R54, RZ ;  /* 0x000000360814723c */ /* 0x000fe200000018ff */
[----:B------:R-:W2:Y:S03]  /*4730*/  LDSM.16.MT88.4 R24, [R252+0x2900] ;  /* 0x00290000fc18783b */ /* 0x000ea60000004200 */
[----:B------:R-:W-:Y:S01]  /*4740*/  IMAD.MOV.U32 R137, RZ, RZ, R19 ;  /* 0x000000ffff897224 */ /* 0x000fe200078e0013 */
[----:B------:R-:W-:Y:S01]  /*4750*/  MOV R131, R17 ;  /* 0x0000001100837202 */ /* 0x000fe20000000f00 */
[----:B------:R-:W-:Y:S01]  /*4760*/  IMAD.MOV.U32 R136, RZ, RZ, R18 ;  /* 0x000000ffff887224 */ /* 0x000fe200078e0012 */
[----:B------:R-:W-:Y:S01]  /*4770*/  LDSM.16.MT88.4 R52, [R249+0x4100] ;  /* 0x00410000f934783b */ /* 0x000fe20000004200 */
[----:B------:R-:W-:Y:S01]  /*4780*/  HMMA.16816.F32 R120, R4, R68, R40 ;  /* 0x000000440478723c */ /* 0x000fe20000001828 */
[----:B------:R-:W-:-:S02]  /*4790*/  IMAD.MOV.U32 R80, RZ, RZ, R16 ;  /* 0x000000ffff507224 */ /* 0x000fc400078e0010 */
[----:B------:R-:W3:Y:S05]  /*47a0*/  LDSM.16.MT88.4 R40, [R251+0x2900] ;  /* 0x00290000fb28783b */ /* 0x000eea0000004200 */
[C---:B------:R-:W-:Y:S08]  /*47b0*/  HMMA.16816.F32 R28, R4.reuse, R66, R28 ;  /* 0x00000042041c723c */ /* 0x040ff0000000181c */
[----:B------:R-:W-:Y:S08]  /*47c0*/  HMMA.16816.F32 R32, R4, R64, R32 ;  /* 0x000000400420723c */ /* 0x000ff00000001820 */
[----:B-1----:R-:W-:Y:S01]  /*47d0*/  HMMA.16816.F32 R16, R8, R48, RZ ;  /* 0x000000300810723c */ /* 0x002fe200000018ff */
[----:B------:R-:W-:Y:S01]  /*47e0*/  IMAD.MOV.U32 R124, RZ, RZ, R120 ;  /* 0x000000ffff7c7224 */ /* 0x000fe200078e0078 */
[----:B------:R-:W-:Y:S01]  /*47f0*/  MOV R126, R122 ;  /* 0x0000007a007e7202 */ /* 0x000fe20000000f00 */
[----:B------:R-:W-:Y:S01]  /*4800*/  IMAD.MOV.U32 R125, RZ, RZ, R123 ;  /* 0x000000ffff7d7224 */ /* 0x000fe200078e007b */
[----:B------:R-:W-:-:S04]  /*4810*/  MOV R123, R121 ;  /* 0x00000079007b7202 */ /* 0x000fc80000000f00 */
[C---:B------:R-:W-:Y:S01]  /*4820*/  HMMA.16816.F32 R156, R4.reuse, R76, R56 ;  /* 0x0000004c049c723c */ /* 0x040fe20000001838 */
[----:B------:R-:W1:Y:S01]  /*4830*/  LDSM.16.MT88.4 R56, [R248+0x4900] ;  /* 0x00490000f838783b */ /* 0x000e620000004200 */
[----:B------:R-:W-:Y:S01]  /*4840*/  IMAD.MOV.U32 R153, RZ, RZ, R29 ;  /* 0x000000ffff997224 */ /* 0x000fe200078e001d */
[----:B------:R-:W-:Y:S01]  /*4850*/  MOV R152, R30 ;  /* 0x0000001e00987202 */ /* 0x000fe20000000f00 */
[----:B------:R-:W-:Y:S02]  /*4860*/  IMAD.MOV.U32 R147, RZ, RZ, R31 ;  /* 0x000000ffff937224 */ /* 0x000fe400078e001f */
[----:B------:R-:W-:Y:S02]  /*4870*/  IMAD.MOV.U32 R146, RZ, RZ, R28 ;  /* 0x000000ffff927224 */ /* 0x000fe400078e001c */
[----:B------:R-:W-:Y:S01]  /*4880*/  HMMA.16816.F32 R140, R4, R70, R36 ;  /* 0x00000046048c723c */ /* 0x000fe20000001824 */
[----:B------:R-:W-:Y:S01]  /*4890*/  IMAD.MOV.U32 R120, RZ, RZ, R32 ;  /* 0x000000ffff787224 */ /* 0x000fe200078e0020 */
[----:B------:R-:W-:Y:S01]  /*48a0*/  MOV R118, R34 ;  /* 0x0000002200767202 */ /* 0x000fe20000000f00 */
[----:B------:R-:W-:-:S02]  /*48b0*/  IMAD.MOV.U32 R81, RZ, RZ, R33 ;  /* 0x000000ffff517224 */ /* 0x000fc400078e0021 */
[----:B------:R-:W-:-:S03]  /*48c0*/  IMAD.MOV.U32 R119, RZ, RZ, R35 ;  /* 0x000000ffff777224 */ /* 0x000fc600078e0023 */
[----:B------:R-:W-:Y:S01]  /*48d0*/  HMMA.16816.F32 R64, R4, R62, R20 ;  /* 0x0000003e0440723c */ /* 0x000fe20000001814 */
[----:B------:R-:W4:Y:S07]  /*48e0*/  LDSM.16.MT88.4 R60, [R252+0x4100] ;  /* 0x00410000fc3c783b */ /* 0x000f2e0000004200 */
[C---:B------:R-:W-:Y:S08]  /*48f0*/  HMMA.16816.F32 R20, R8.reuse, R82, RZ ;  /* 0x000000520814723c */ /* 0x040ff000000018ff */
[C---:B------:R-:W-:Y:S01]  /*4900*/  HMMA.16816.F32 R36, R8.reuse, R50, RZ ;  /* 0x000000320824723c */ /* 0x040fe200000018ff */
[----:B------:R-:W5:Y:S07]  /*4910*/  LDSM.16.MT88.4 R48, [R249+0x4900] ;  /* 0x00490000f930783b */ /* 0x000f6e0000004200 */
[C---:B------:R-:W-:Y:S08]  /*4920*/  HMMA.16816.F32 R28, R8.reuse, R74, RZ ;  /* 0x0000004a081c723c */ /* 0x040ff000000018ff */
[----:B------:R-:W-:Y:S08]  /*4930*/  HMMA.16816.F32 R32, R8, R72, RZ ;  /* 0x000000480820723c */ /* 0x000ff000000018ff */
[----:B--2---:R-:W-:Y:S08]  /*4940*/  HMMA.16816.F32 R72, R4, R24, R16 ;  /* 0x000000180448723c */ /* 0x004ff00000001810 */
[----:B------:R-:W-:Y:S07]  /*4950*/  HMMA.16816.F32 R16, R8, R44, RZ ;  /* 0x0000002c0810723c */ /* 0x000fee00000018ff */
[----:B------:R-:W-:Y:S01]  /*4960*/  IMAD.MOV.U32 R44, RZ, RZ, R130 ;  /* 0x000000ffff2c7224 */ /* 0x000fe200078e0082 */
[----:B------:R-:W-:Y:S01]  /*4970*/  HMMA.16816.F32 R68, R4, R86, R20 ;  /* 0x000000560444723c */ /* 0x000fe20000001814 */
[----:B------:R-:W-:-:S07]  /*4980*/  IMAD.MOV.U32 R45, RZ, RZ, R129 ;  /* 0x000000ffff2d7224 */ /* 0x000fce00078e0081 */
[C---:B------:R-:W-:Y:S01]  /*4990*/  HMMA.16816.F32 R76, R4.reuse, R26, R36 ;  /* 0x0000001a044c723c */ /* 0x040fe20000001824 */
[----:B------:R-:W2:Y:S07]  /*49a0*/  LDSM.16.MT88.4 R36, [R252+0x4900] ;  /* 0x00490000fc24783b */ /* 0x000eae0000004200 */
[C---:B---3--:R-:W-:Y:S08]  /*49b0*/  HMMA.16816.F32 R160, R4.reuse, R42, R28 ;  /* 0x0000002a04a0723c */ /* 0x048ff0000000181c */
[----:B------:R-:W-:Y:S01]  /*49c0*/  HMMA.16816.F32 R84, R4, R40, R32 ;  /* 0x000000280454723c */ /* 0x000fe20000001820 */
[----:B------:R-:W3:Y:S07]  /*49d0*/  LDSM.16.MT88.4 R40, [R251+0x4100] ;  /* 0x00410000fb28783b */ /* 0x000eee0000004200 */
[----:B------:R-:W-:Y:S07]  /*49e0*/  HMMA.16816.F32 R24, R8, R54, RZ ;  /* 0x000000360818723c */ /* 0x000fee00000018ff */
[----:B------:R-:W-:Y:S01]  /*49f0*/  MOV R54, R144 ;  /* 0x0000009000367202 */ /* 0x000fe20000000f00 */
[----:B-1----:R-:W-:Y:S01]  /*4a00*/  HMMA.16816.F32 R16, R4, R56, R16 ;  /* 0x000000380410723c */ /* 0x002fe20000001810 */
[----:B------:R-:W-:Y:S01]  /*4a10*/  IMAD.MOV.U32 R122, RZ, RZ, R163 ;  /* 0x000000ffff7a7224 */ /* 0x000fe200078e00a3 */
[----:B------:R-:W-:Y:S01]  /*4a20*/  MOV R121, R161 ;  /* 0x000000a100797202 */ /* 0x000fe20000000f00 */
[----:B------:R-:W-:-:S02]  /*4a30*/  IMAD.MOV.U32 R83, RZ, RZ, R162 ;  /* 0x000000ffff537224 */ /* 0x000fc400078e00a2 */
[----:B------:R-:W-:Y:S02]  /*4a40*/  IMAD.MOV.U32 R82, RZ, RZ, R160 ;  /* 0x000000ffff527224 */ /* 0x000fe400078e00a0 */
[----:B------:R-:W-:Y:S01]  /*4a50*/  IMAD.MOV.U32 R55, RZ, RZ, R139 ;  /* 0x000000ffff377224 */ /* 0x000fe200078e008b */
[C---:B----4-:R-:W-:Y:S07]  /*4a60*/  HMMA.16816.F32 R20, R8.reuse, R60, RZ ;  /* 0x0000003c0814723c */ /* 0x050fee00000018ff */
[----:B------:R-:W-:Y:S01]  /*4a70*/  IMAD.MOV.U32 R61, RZ, RZ, R153 ;  /* 0x000000ffff3d7224 */ /* 0x000fe200078e0099 */
[----:B------:R-:W-:Y:S01]  /*4a80*/  HMMA.16816.F32 R28, R8, R52, RZ ;  /* 0x00000034081c723c */ /* 0x000fe200000018ff */
[----:B------:R-:W-:-:S06]  /*4a90*/  IMAD.MOV.U32 R60, RZ, RZ, R146 ;  /* 0x000000ffff3c7224 */ /* 0x000fcc00078e0092 */
[----:B------:R-:W-:Y:S01]  /*4aa0*/  IMAD.MOV.U32 R53, RZ, RZ, R145 ;  /* 0x000000ffff357224 */ /* 0x000fe200078e0091 */
[----:B-----5:R-:W-:Y:S01]  /*4ab0*/  HMMA.16816.F32 R160, R4, R50, R24 ;  /* 0x0000003204a0723c */ /* 0x020fe20000001818 */
[----:B------:R-:W1:Y:S01]  /*4ac0*/  LDSM.16.MT88.4 R24, [R251+0x4900] ;  /* 0x00490000fb18783b */ /* 0x000e620000004200 */
[----:B------:R-:W-:Y:S01]  /*4ad0*/  MOV R57, R19 ;  /* 0x0000001300397202 */ /* 0x000fe20000000f00 */
[----:B------:R-:W-:Y:S01]  /*4ae0*/  IMAD.MOV.U32 R56, RZ, RZ, R17 ;  /* 0x000000ffff387224 */ /* 0x000fe200078e0011 */
[----:B------:R-:W-:Y:S01]  /*4af0*/  MOV R3, R16 ;  /* 0x0000001000037202 */ /* 0x000fe20000000f00 */
[----:B------:R-:W-:Y:S02]  /*4b00*/  IMAD.MOV.U32 R0, RZ, RZ, R18 ;  /* 0x000000ffff007224 */ /* 0x000fe400078e0012 */
[----:B------:R-:W-:Y:S01]  /*4b10*/  IMAD.MOV.U32 R52, RZ, RZ, R138 ;  /* 0x000000ffff347224 */ /* 0x000fe200078e008a */
[----:B------:R-:W-:Y:S01]  /*4b20*/  HMMA.16816.F32 R16, R8, R62, RZ ;  /* 0x0000003e0810723c */ /* 0x000fe200000018ff */
[----:B------:R-:W-:Y:S01]  /*4b30*/  IMAD.MOV.U32 R50, RZ, RZ, R136 ;  /* 0x000000ffff327224 */ /* 0x000fe200078e0088 */
[----:B------:R-:W-:-:S05]  /*4b40*/  MOV R51, R122 ;  /* 0x0000007a00337202 */ /* 0x000fca0000000f00 */
[----:B------:R-:W-:Y:S01]  /*4b50*/  IMAD.MOV.U32 R62, RZ, RZ, R152 ;  /* 0x000000ffff3e7224 */ /* 0x000fe200078e0098 */
[----:B--2---:R-:W-:Y:S01]  /*4b60*/  HMMA.16816.F32 R184, R4, R36, R20 ;  /* 0x0000002404b8723c */ /* 0x004fe20000001814 */
[----:B------:R-:W-:-:S06]  /*4b70*/  MOV R63, R147 ;  /* 0x00000093003f7202 */ /* 0x000fcc0000000f00 */
[----:B------:R-:W-:Y:S01]  /*4b80*/  MOV R36, R80 ;  /* 0x0000005000247202 */ /* 0x000fe20000000f00 */
[----:B------:R-:W-:Y:S01]  /*4b90*/  HMMA.16816.F32 R188, R4, R48, R28 ;  /* 0x0000003004bc723c */ /* 0x000fe2000000181c */
[----:B------:R-:W2:Y:S01]  /*4ba0*/  LDSM.16.MT88.4 R28, [R248+0x6100] ;  /* 0x00610000f81c783b */ /* 0x000ea20000004200 */
[----:B------:R-:W-:Y:S01]  /*4bb0*/  IMAD.MOV.U32 R37, RZ, RZ, R131 ;  /* 0x000000ffff257224 */ /* 0x000fe200078e0083 */
[----:B------:R-:W-:-:S04]  /*4bc0*/  MOV R80, R128 ;  /* 0x0000008000507202 */ /* 0x000fc80000000f00 */
[----:B------:R-:W-:Y:S01]  /*4bd0*/  MOV R49, R137 ;  /* 0x0000008900317202 */ /* 0x000fe20000000f00 */
[----:B---3--:R-:W-:Y:S01]  /*4be0*/  HMMA.16816.F32 R20, R8, R40, RZ ;  /* 0x000000280814723c */ /* 0x008fe200000018ff */
[----:B------:R-:W-:-:S06]  /*4bf0*/  IMAD.MOV.U32 R48, RZ, RZ, R123 ;  /* 0x000000ffff307224 */ /* 0x000fcc00078e007b */
[----:B------:R-:W-:Y:S01]  /*4c00*/  MOV R40, R57 ;  /* 0x0000003900287202 */ /* 0x000fe20000000f00 */
[----:B------:R-:W-:Y:S01]  /*4c10*/  HMMA.16816.F32 R152, R4, R38, R16 ;  /* 0x000000260498723c */ /* 0x000fe20000001810 */
[----:B------:R-:W-:Y:S01]  /*4c20*/  MOV R41, R82 ;  /* 0x0000005200297202 */ /* 0x000fe20000000f00 */
[----:B------:R-:W-:-:S05]  /*4c30*/  FFMA.FTZ R82, R105, c[0x0][0x2d0], -R13 ;  /* 0x0000b40069527a23 */ /* 0x000fca000001080d */
[----:B------:R-:W-:Y:S01]  /*4c40*/  IMAD.MOV.U32 R38, RZ, RZ, R121 ;  /* 0x000000ffff267224 */ /* 0x000fe200078e0079 */
[----:B------:R-:W-:Y:S01]  /*4c50*/  HMMA.16816.F32 R16, R8, R42, RZ ;  /* 0x0000002a0810723c */ /* 0x000fe200000018ff */
[----:B------:R-:W-:Y:S02]  /*4c60*/  IMAD.MOV.U32 R39, RZ, RZ, R83 ;  /* 0x000000ffff277224 */ /* 0x000fe400078e0053 */
[----:B------:R-:W-:-:S04]  /*4c70*/  FFMA.FTZ R83, R106, c[0x0][0x2d0], -R13 ;  /* 0x0000b4006a537a23 */ /* 0x000fc8000001080d */
[----:B------:R-:W-:Y:S01]  /*4c80*/  IMAD.MOV.U32 R42, RZ, RZ, R56 ;  /* 0x000000ffff2a7224 */ /* 0x000fe200078e0038 */
[----:B-1----:R-:W-:Y:S01]  /*4c90*/  HMMA.16816.F32 R144, R4, R24, R20 ;  /* 0x000000180490723c */ /* 0x002fe20000001814 */
[----:B------:R-:W1:Y:S01]  /*4ca0*/  LDSM.16.MT88.4 R20, [R248+0x6900] ;  /* 0x00690000f814783b */ /* 0x000e620000004200 */
[----:B------:R-:W-:Y:S02]  /*4cb0*/  IMAD.MOV.U32 R43, RZ, RZ, R0 ;  /* 0x000000ffff2b7224 */ /* 0x000fe400078e0000 */
[----:B------:R-:W-:Y:S01]  /*4cc0*/  FADD.FTZ R0, R91, R90 ;  /* 0x0000005a5b007221 */ /* 0x000fe20000010000 */
[----:B------:R-:W-:Y:S01]  /*4cd0*/  MOV R90, R3 ;  /* 0x00000003005a7202 */ /* 0x000fe20000000f00 */
[----:B------:R-:W-:Y:S01]  /*4ce0*/  FADD.FTZ R3, R88, R15 ;  /* 0x0000000f58037221 */ /* 0x000fe20000010000 */
[----:B------:R-:W-:Y:S01]  /*4cf0*/  MOV R106, R43 ;  /* 0x0000002b006a7202 */ /* 0x000fe20000000f00 */
[----:B------:R-:W-:Y:S01]  /*4d00*/  HMMA.16816.F32 R32, R8, R46, RZ ;  /* 0x0000002e0820723c */ /* 0x000fe200000018ff */
[----:B------:R-:W-:-:S02]  /*4d10*/  IMAD.MOV.U32 R91, RZ, RZ, R51 ;  /* 0x000000ffff5b7224 */ /* 0x000fc400078e0033 */
[----:B------:R-:W-:Y:S02]  /*4d20*/  FADD.FTZ R3, R14, R3 ;  /* 0x000000030e037221 */ /* 0x000fe40000010000 */
[----:B------:R-:W-:Y:S02]  /*4d30*/  IMAD.MOV.U32 R105, RZ, RZ, R42 ;  /* 0x000000ffff697224 */ /* 0x000fe400078e002a */
[----:B------:R-:W-:Y:S01]  /*4d40*/  IMAD.MOV.U32 R47, RZ, RZ, R127 ;  /* 0x000000ffff2f7224 */ /* 0x000fe200078e007f */
[----:B------:R-:W-:Y:S01]  /*4d50*/  HMMA.16816.F32 R136, R4, R26, R16 ;  /* 0x0000001a0488723c */ /* 0x000fe20000001810 */
[----:B------:R-:W3:Y:S01]  /*4d60*/  LDSM.16.MT88.4 R24, [R249+0x6100] ;  /* 0x00610000f918783b */ /* 0x000ee20000004200 */
[----:B------:R-:W-:Y:S02]  /*4d70*/  IMAD.MOV.U32 R46, RZ, RZ, R124 ;  /* 0x000000ffff2e7224 */ /* 0x000fe400078e007c */
[----:B------:R-:W-:Y:S01]  /*4d80*/  FADD.FTZ R3, R89, R3 ;  /* 0x0000000359037221 */ /* 0x000fe20000010000 */
[----:B------:R-:W-:Y:S01]  /*4d90*/  MOV R89, R38 ;  /* 0x0000002600597202 */ /* 0x000fe20000000f00 */
[----:B------:R-:W-:Y:S01]  /*4da0*/  IMAD.MOV.U32 R88, RZ, RZ, R41 ;  /* 0x000000ffff587224 */ /* 0x000fe200078e0029 */
[----:B------:R-:W-:Y:S01]  /*4db0*/  MOV R51, R46 ;  /* 0x0000002e00337202 */ /* 0x000fe20000000f00 */
[----:B--2---:R-:W-:Y:S01]  /*4dc0*/  HMMA.16816.F32 R16, R8, R28, RZ ;  /* 0x0000001c0810723c */ /* 0x004fe200000018ff */
[----:B------:R-:W-:-:S02]  /*4dd0*/  FADD.FTZ R3, R94, R3 ;  /* 0x000000035e037221 */ /* 0x000fc40000010000 */
[----:B------:R-:W-:Y:S02]  /*4de0*/  IMAD.MOV.U32 R46, RZ, RZ, R80 ;  /* 0x000000ffff2e7224 */ /* 0x000fe400078e0050 */
[----:B------:R-:W-:Y:S02]  /*4df0*/  FADD.FTZ R3, R95, R3 ;  /* 0x000000035f037221 */ /* 0x000fe40000010000 */
[----:B------:R-:W-:Y:S01]  /*4e00*/  IMAD.MOV.U32 R95, RZ, RZ, R49 ;  /* 0x000000ffff5f7224 */ /* 0x000fe200078e0031 */
[----:B------:R-:W-:Y:S01]  /*4e10*/  HMMA.16816.F32 R180, R4, R58, R32 ;  /* 0x0000003a04b4723c */ /* 0x000fe20000001820 */
[--C-:B------:R-:W-:Y:S02]  /*4e20*/  FFMA.FTZ R28, R116, c[0x0][0x2d0], -R12.reuse ;  /* 0x0000b400741c7a23 */ /* 0x100fe4000001080c */
[----:B------:R-:W-:Y:S01]  /*4e30*/  FFMA.FTZ R49, R113, c[0x0][0x2d0], -R12 ;  /* 0x0000b40071317a23 */ /* 0x000fe2000001080c */
[----:B------:R-:W-:Y:S01]  /*4e40*/  MOV R113, R48 ;  /* 0x0000003000717202 */ /* 0x000fe20000000f00 */
[----:B------:R-:W-:-:S02]  /*4e50*/  IMAD.MOV.U32 R94, RZ, RZ, R50 ;  /* 0x000000ffff5e7224 */ /* 0x000fc400078e0032 */
[----:B------:R-:W-:Y:S01]  /*4e60*/  IMAD.MOV.U32 R34, RZ, RZ, R126 ;  /* 0x000000ffff227224 */ /* 0x000fe200078e007e */
[----:B------:R-:W-:Y:S01]  /*4e70*/  MOV R35, R125 ;  /* 0x0000007d00237202 */ /* 0x000fe20000000f00 */
[----:B------:R-:W-:Y:S02]  /*4e80*/  IMAD.MOV.U32 R32, RZ, RZ, R120 ;  /* 0x000000ffff207224 */ /* 0x000fe400078e0078 */
[----:B------:R-:W-:Y:S02]  /*4e90*/  IMAD.MOV.U32 R33, RZ, RZ, R81 ;  /* 0x000000ffff217224 */ /* 0x000fe400078e0051 */
[--C-:B------:R-:W-:Y:S01]  /*4ea0*/  FFMA.FTZ R29, R110, c[0x0][0x2d0], -R13.reuse ;  /* 0x0000b4006e1d7a23 */ /* 0x100fe2000001080d */
[----:B------:R-:W-:Y:S01]  /*4eb0*/  MOV R116, R32 ;  /* 0x0000002000747202 */ /* 0x000fe20000000f00 */
[--C-:B------:R-:W-:Y:S01]  /*4ec0*/  FFMA.FTZ R81, R104, c[0x0][0x2d0], -R13.reuse ;  /* 0x0000b40068517a23 */ /* 0x100fe2000001080d */
[----:B-1----:R-:W-:Y:S01]  /*4ed0*/  HMMA.16816.F32 R128, R4, R20, R16 ;  /* 0x000000140480723c */ /* 0x002fe20000001810 */
[----:B------:R-:W-:-:S02]  /*4ee0*/  FFMA.FTZ R80, R102, c[0x0][0x2d0], -R13 ;  /* 0x0000b40066507a23 */ /* 0x000fc4000001080d */
[--C-:B------:R-:W-:Y:S02]  /*4ef0*/  FFMA.FTZ R32, R115, c[0x0][0x2d0], -R12.reuse ;  /* 0x0000b40073207a23 */ /* 0x100fe4000001080c */
[--C-:B------:R-:W-:Y:S01]  /*4f00*/  FFMA.FTZ R48, R111, c[0x0][0x2d0], -R12.reuse ;  /* 0x0000b4006f307a23 */ /* 0x100fe2000001080c */
[----:B------:R-:W-:Y:S01]  /*4f10*/  MOV R111, R45 ;  /* 0x0000002d006f7202 */ /* 0x000fe20000000f00 */
[----:B------:R-:W-:Y:S01]  /*4f20*/  FFMA.FTZ R50, R108, c[0x0][0x2d0], -R12 ;  /* 0x0000b4006c327a23 */ /* 0x000fe2000001080c */
[----:B------:R-:W-:Y:S01]  /*4f30*/  HMMA.16816.F32 R16, R8, R30, RZ ;  /* 0x0000001e0810723c */ /* 0x000fe200000018ff */
[----:B------:R-:W-:Y:S01]  /*4f40*/  MOV R108, R46 ;  /* 0x0000002e006c7202 */ /* 0x000fe20000000f00 */
[----:B------:R-:W-:Y:S02]  /*4f50*/  IMAD.MOV.U32 R110, RZ, RZ, R44 ;  /* 0x000000ffff6e7224 */ /* 0x000fe400078e002c */
[----:B------:R-:W-:Y:S01]  /*4f60*/  FADD.FTZ R0, R93, R0 ;  /* 0x000000005d007221 */ /* 0x000fe20000010000 */
[----:B------:R-:W-:Y:S01]  /*4f70*/  MOV R93, R37 ;  /* 0x00000025005d7202 */ /* 0x000fe20000000f00 */
[----:B------:R-:W-:-:S02]  /*4f80*/  IMAD.MOV.U32 R104, RZ, RZ, R90 ;  /* 0x000000ffff687224 */ /* 0x000fc400078e005a */
[--C-:B------:R-:W-:Y:S02]  /*4f90*/  FFMA.FTZ R30, R109, c[0x0][0x2d0], -R13.reuse ;  /* 0x0000b4006d1e7a23 */ /* 0x100fe4000001080d */
[----:B------:R-:W-:Y:S02]  /*4fa0*/  FFMA.FTZ R31, R107, c[0x0][0x2d0], -R13 ;  /* 0x0000b4006b1f7a23 */ /* 0x000fe4000001080d */
[----:B------:R-:W-:Y:S02]  /*4fb0*/  IMAD.MOV.U32 R109, RZ, RZ, R47 ;  /* 0x000000ffff6d7224 */ /* 0x000fe400078e002f */
[----:B------:R-:W-:Y:S02]  /*4fc0*/  IMAD.MOV.U32 R107, RZ, RZ, R40 ;  /* 0x000000ffff6b7224 */ /* 0x000fe400078e0028 */
[----:B------:R-:W-:Y:S02]  /*4fd0*/  FADD.FTZ R0, R92, R0 ;  /* 0x000000005c007221 */ /* 0x000fe40000010000 */
[----:B------:R-:W-:-:S02]  /*4fe0*/  IMAD.MOV.U32 R90, RZ, RZ, R39 ;  /* 0x000000ffff5a7224 */ /* 0x000fc400078e0027 */
[----:B------:R-:W-:Y:S02]  /*4ff0*/  FADD.FTZ R0, R96, R0 ;  /* 0x0000000060007221 */ /* 0x000fe40000010000 */
[----:B------:R-:W-:Y:S02]  /*5000*/  IMAD.MOV.U32 R92, RZ, RZ, R36 ;  /* 0x000000ffff5c7224 */ /* 0x000fe400078e0024 */
[----:B------:R-:W-:Y:S01]  /*5010*/  HMMA.16816.F32 R124, R4, R22, R16 ;  /* 0x00000016047c723c */ /* 0x000fe20000001810 */
[----:B------:R-:W1:Y:S01]  /*5020*/  LDSM.16.MT88.4 R20, [R249+0x6900] ;  /* 0x00690000f914783b */ /* 0x000e620000004200 */
[----:B------:R-:W-:Y:S02]  /*5030*/  FADD.FTZ R0, R98, R0 ;  /* 0x0000000062007221 */ /* 0x000fe40000010000 */
[----:B------:R-:W-:Y:S02]  /*5040*/  IMAD.MOV.U32 R115, RZ, RZ, R35 ;  /* 0x000000ffff737224 */ /* 0x000fe400078e0023 */
[----:B------:R-:W-:-:S02]  /*5050*/  FADD.FTZ R0, R99, R0 ;  /* 0x0000000063007221 */ /* 0x000fc40000010000 */
[----:B---3--:R-:W-:Y:S07]  /*5060*/  HMMA.16816.F32 R16, R8, R24, RZ ;  /* 0x000000180810723c */ /* 0x008fee00000018ff */
[--C-:B------:R-:W-:Y:S02]  /*5070*/  FFMA.FTZ R25, R117, c[0x0][0x2d0], -R12.reuse ;  /* 0x0000b40075197a23 */ /* 0x100fe4000001080c */
[----:B------:R-:W-:Y:S02]  /*5080*/  IMAD.MOV.U32 R117, RZ, RZ, R33 ;  /* 0x000000ffff757224 */ /* 0x000fe400078e0021 */
[----:B------:R-:W-:-:S02]  /*5090*/  FFMA.FTZ R33, R114, c[0x0][0x2d0], -R12 ;  /* 0x0000b40072217a23 */ /* 0x000fc4000001080c */
[----:B------:R-:W-:Y:S02]  /*50a0*/  FADD.FTZ R24, R100, R0 ;  /* 0x0000000064187221 */ /* 0x000fe40000010000 */
[----:B------:R-:W-:Y:S01]  /*50b0*/  MUFU.EX2 R0, R29 ;  /* 0x0000001d00007308 */ /* 0x000fe20000000800 */
[----:B------:R-:W-:-:S08]  /*50c0*/  IMAD.MOV.U32 R114, RZ, RZ, R34 ;  /* 0x000000ffff727224 */ /* 0x000fd000078e0022 */
[----:B-1----:R-:W-:Y:S08]  /*50d0*/  HMMA.16816.F32 R120, R4, R20, R16 ;  /* 0x000000140478723c */ /* 0x002ff00000001810 */
[----:B------:R-:W-:Y:S07]  /*50e0*/  HMMA.16816.F32 R16, R8, R26, RZ ;  /* 0x0000001a0810723c */ /* 0x000fee00000018ff */
[----:B------:R-:W-:-:S02]  /*50f0*/  FFMA.FTZ R26, R112, c[0x0][0x2d0], -R13 ;  /* 0x0000b400701a7a23 */ /* 0x000fc4000001080d */
[----:B------:R-:W-:Y:S02]  /*5100*/  IMAD.MOV.U32 R112, RZ, RZ, R51 ;  /* 0x000000ffff707224 */ /* 0x000fe400078e0033 */
[----:B------:R-:W-:Y:S02]  /*5110*/  FFMA.FTZ R51, R101, c[0x0][0x2d0], -R12 ;  /* 0x0000b40065337a23 */ /* 0x000fe4000001080c */
[----:B------:R-:W-:Y:S02]  /*5120*/  FADD.FTZ R27, R97, R3 ;  /* 0x00000003611b7221 */ /* 0x000fe40000010000 */
[----:B------:R-:W1:Y:S09]  /*5130*/  MUFU.EX2 R3, R26 ;  /* 0x0000001a00037308 */ /* 0x000e720000000800 */
[----:B------:R-:W-:Y:S01]  /*5140*/  HMMA.16816.F32 R56, R4, R22, R16 ;  /* 0x000000160438723c */ /* 0x000fe20000001810 */
[----:B------:R-:W2:Y:S04]  /*5150*/  LDSM.16.MT88.4 R20, [R252+0x6100] ;  /* 0x00610000fc14783b */ /* 0x000ea80000004200 */
[----:B------:R-:W3:Y:S03]  /*5160*/  LDSM.16.MT88.4 R16, [R252+0x6900] ;  /* 0x00690000fc10783b */ /* 0x000ee60000004200 */
[----:B--2---:R-:W-:Y:S11]  /*5170*/  HMMA.16816.F32 R12, R8, R20, RZ ;  /* 0x00000014080c723c */ /* 0x004ff600000018ff */
[----:B------:R-:W-:Y:S11]  /*5180*/  @!UPT UIADD3 URZ, URZ, URZ, URZ ;  /* 0x0000003f3f3ff290 */ /* 0x000ff6000fffe03f */
[----:B------:R-:W-:Y:S02]  /*5190*/  @!UPT UIADD3 URZ, URZ, URZ, URZ ;  /* 0x0000003f3f3ff290 */ /* 0x000fe4000fffe03f */
[----:B---3--:R-:W-:Y:S08]  /*51a0*/  HMMA.16816.F32 R44, R4, R16, R12 ;  /* 0x00000010042c723c */ /* 0x008ff0000000180c */
[----:B------:R-:W-:Y:S11]  /*51b0*/  HMMA.16816.F32 R12, R8, R22, RZ ;  /* 0x00000016080c723c */ /* 0x000ff600000018ff */
[----:B------:R-:W-:Y:S11]  /*51c0*/  @!UPT UIADD3 URZ, URZ, URZ, URZ ;  /* 0x0000003f3f3ff290 */ /* 0x000ff6000fffe03f */
[----:B------:R-:W-:Y:S02]  /*51d0*/  @!UPT UIADD3 URZ, URZ, URZ, URZ ;  /* 0x0000003f3f3ff290 */ /* 0x000fe4000fffe03f */
[----:B------:R-:W-:Y:S01]  /*51e0*/  HMMA.16816.F32 R40, R4, R18, R12 ;  /* 0x000000120428723c */ /* 0x000fe2000000180c */
[----:B------:R-:W2:Y:S07]  /*51f0*/  LDSM.16.MT88.4 R12, [R251+0x6100] ;  /* 0x00610000fb0c783b */ /* 0x000eae0000004200 */
[C---:B--2---:R-:W-:Y:S08]  /*5200*/  HMMA.16816.F32 R16, R8.reuse, R12, RZ ;  /* 0x0000000c0810723c */ /* 0x044ff000000018ff */
[----:B------:R-:W-:Y:S01]  /*5210*/  HMMA.16816.F32 R8, R8, R14, RZ ;  /* 0x0000000e0808723c */ /* 0x000fe200000018ff */
[----:B------:R-:W2:Y:S11]  /*5220*/  LDSM.16.MT88.4 R12, [R251+0x6900] ;  /* 0x00690000fb0c783b */ /* 0x000eb60000004200 */
[----:B------:R-:W-:Y:S04]  /*5230*/  @!UPT UIADD3 URZ, URZ, URZ, URZ ;  /* 0x0000003f3f3ff290 */ /* 0x000fe8000fffe03f */
[C---:B--2---:R-:W-:Y:S01]  /*5240*/  HMMA.16816.F32 R36, R4.reuse, R12, R16 ;  /* 0x0000000c0424723c */ /* 0x044fe20000001810 */
[----:B------:R-:W-:Y:S07]  /*5250*/  MUFU.EX2 R12, R33 ;  /* 0x00000021000c7308 */ /* 0x000fee0000000800 */
[----:B------:R-:W-:Y:S01]  /*5260*/  HMMA.16816.F32 R20, R4, R14, R8 ;  /* 0x0000000e0414723c */ /* 0x000fe20000001808 */
[----:B------:R-:W2:Y:S06]  /*5270*/  MUFU.EX2 R5, R30 ;  /* 0x0000001e00057308 */ /* 0x000eac0000000800 */
[----:B-1----:R-:W-:-:S02]  /*5280*/  FADD.FTZ R4, R3, R24 ;  /* 0x0000001803047221 */ /* 0x002fc40000010000 */
[----:B------:R-:W1:Y:S01]  /*5290*/  MUFU.EX2 R6, R31 ;  /* 0x0000001f00067308 */ /* 0x000e620000000800 */
[----:B------:R-:W-:Y:S02]  /*52a0*/  FADD.FTZ R10, R103, R27 ;  /* 0x0000001b670a7221 */ /* 0x000fe40000010000 */
[C---:B------:R-:W-:Y:S01]  /*52b0*/  FADD.FTZ R9, R0.reuse, R4 ;  /* 0x0000000400097221 */ /* 0x040fe20000010000 */
[----:B------:R-:W-:-:S04]  /*52c0*/  F2FP.PACK_AB R4, R0, R3 ;  /* 0x000000030004723e */ /* 0x000fc800000000ff */
[----:B------:R-:W3:Y:S01]  /*52d0*/  MUFU.EX2 R8, R25 ;  /* 0x0000001900087308 */ /* 0x000ee20000000800 */
[----:B--2---:R-:W-:-:S07]  /*52e0*/  FADD.FTZ R0, R5, R9 ;  /* 0x0000000905007221 */ /* 0x004fce0000010000 */
[----:B------:R-:W2:Y:S01]  /*52f0*/  MUFU.EX2 R7, R28 ;  /* 0x0000001c00077308 */ /* 0x000ea20000000800 */
[C---:B-1----:R-:W-:Y:S01]  /*5300*/  FADD.FTZ R14, R6.reuse, R0 ;  /* 0x00000000060e7221 */ /* 0x042fe20000010000 */
[----:B------:R-:W-:Y:S01]  /*5310*/  F2FP.PACK_AB R6, R6, R5 ;  /* 0x000000050606723e */ /* 0x000fe200000000ff */
[----:B---3--:R-:W-:-:S05]  /*5320*/  FADD.FTZ R3, R8, R10 ;  /* 0x0000000a08037221 */ /* 0x008fca0000010000 */
[----:B------:R-:W1:Y:S01]  /*5330*/  MUFU.EX2 R0, R32 ;  /* 0x0000002000007308 */ /* 0x000e620000000800 */
[C---:B--2---:R-:W-:Y:S01]  /*5340*/  F2FP.PACK_AB R5, R7.reuse, R8 ;  /* 0x000000080705723e */ /* 0x044fe200000000ff */
[----:B------:R-:W-:Y:S01]  /*5350*/  FADD.FTZ R3, R7, R3 ;  /* 0x0000000307037221 */ /* 0x000fe20000010000 */
[----:B------:R-:W2:Y:S01]  /*5360*/  LDSM.16.MT88.4 R8, [R248+0x1100] ;  /* 0x00110000f808783b */ /* 0x000ea20000004200 */
[----:B-1----:R-:W-:Y:S02]  /*5370*/  F2FP.PACK_AB R7, R12, R0 ;  /* 0x000000000c07723e */ /* 0x002fe400000000ff */
[----:B------:R-:W-:-:S05]  /*5380*/  FADD.FTZ R13, R0, R3 ;  /* 0x00000003000d7221 */ /* 0x000fca0000010000 */
[C---:B--2---:R-:W-:Y:S08]  /*5390*/  HMMA.16816.F32 R164, R4.reuse, R8, R164 ;  /* 0x0000000804a4723c */ /* 0x044ff000000018a4 */
        /* <DEDUP_REMOVED lines=28> */
[----:B------:R-:W1:Y:S04]  /*5560*/  LDSM.16.MT88.4 R8, [R252+0x5100] ;  /* 0x00510000fc08783b */ /* 0x000e680000004200 */
[----:B------:R-:W-:Y:S03]  /*5570*/  LDSM.16.MT88.4 R160, [R248+0x1900] ;  /* 0x00190000f8a0783b */ /* 0x000fe60000004200 */
[C---:B-1----:R-:W-:Y:S11]  /*5580*/  HMMA.16816.F32 R112, R4.reuse, R8, R184 ;  /* 0x000000080470723c */ /* 0x042ff600000018b8 */
[----:B------:R-:W-:Y:S11]  /*5590*/  @!UPT UIADD3 URZ, URZ, URZ, URZ ;  /* 0x0000003f3f3ff290 */ /* 0x000ff6000fffe03f */
[----:B------:R-:W-:Y:S02]  /*55a0*/  @!UPT UIADD3 URZ, URZ, URZ, URZ ;  /* 0x0000003f3f3ff290 */ /* 0x000fe4000fffe03f */
[----:B------:R-:W-:Y:S01]  /*55b0*/  MOV R9, R115 ;  /* 0x0000007300097202 */ /* 0x000fe20000000f00 */
[----:B------:R-:W-:Y:S02]  /*55c0*/  IMAD.MOV.U32 R8, RZ, RZ, R112 ;  /* 0x000000ffff087224 */ /* 0x000fe400078e0070 */
[----:B------:R-:W-:Y:S02]  /*55d0*/  IMAD.MOV.U32 R110, RZ, RZ, R113 ;  /* 0x000000ffff6e7224 */ /* 0x000fe400078e0071 */
[----:B------:R-:W-:Y:S02]  /*55e0*/  IMAD.MOV.U32 R109, RZ, RZ, R114 ;  /* 0x000000ffff6d7224 */ /* 0x000fe400078e0072 */
[C---:B------:R-:W-:Y:S07]  /*55f0*/  HMMA.16816.F32 R112, R4.reuse, R10, R152 ;  /* 0x0000000a0470723c */ /* 0x040fee0000001898 */
[----:B------:R-:W-:Y:S01]  /*5600*/  IMAD.MOV.U32 R155, RZ, RZ, R9 ;  /* 0x000000ffff9b7224 */ /* 0x000fe200078e0009 */
[----:B------:R-:W-:Y:S01]  /*5610*/  MOV R152, R8 ;  /* 0x0000000800987202 */ /* 0x000fe20000000f00 */
[----:B------:R-:W-:Y:S01]  /*5620*/  IMAD.MOV.U32 R154, RZ, RZ, R109 ;  /* 0x000000ffff9a7224 */ /* 0x000fe200078e006d */
[----:B------:R-:W1:Y:S01]  /*5630*/  LDSM.16.MT88.4 R8, [R251+0x5100] ;  /* 0x00510000fb08783b */ /* 0x000e620000004200 */
[----:B------:R-:W-:Y:S11]  /*5640*/  MOV R153, R110 ;  /* 0x0000006e00997202 */ /* 0x000ff60000000f00 */
[----:B------:R-:W-:Y:S02]  /*5650*/  @!UPT UIADD3 URZ, URZ, URZ, URZ ;  /* 0x0000003f3f3ff290 */ /* 0x000fe4000fffe03f */
[----:B------:R-:W-:Y:S01]  /*5660*/  IMAD.MOV.U32 R108, RZ, RZ, R113 ;  /* 0x000000ffff6c7224 */ /* 0x000fe200078e0071 */
[----:B------:R-:W-:Y:S01]  /*5670*/  MOV R15, R114 ;  /* 0x00000072000f7202 */ /* 0x000fe20000000f00 */
[----:B------:R-:W-:Y:S02]  /*5680*/  IMAD.MOV.U32 R3, RZ, RZ, R115 ;  /* 0x000000ffff037224 */ /* 0x000fe400078e0073 */
[----:B------:R-:W-:Y:S01]  /*5690*/  IMAD.MOV.U32 R0, RZ, RZ, R112 ;  /* 0x000000ffff007224 */ /* 0x000fe200078e0070 */
[C---:B-1----:R-:W-:Y:S07]  /*56a0*/  HMMA.16816.F32 R188, R4.reuse, R8, R144 ;  /* 0x0000000804bc723c */ /* 0x042fee0000001890 */
[----:B------:R-:W-:Y:S01]  /*56b0*/  IMAD.MOV.U32 R145, RZ, RZ, R108 ;  /* 0x000000ffff917224 */ /* 0x000fe200078e006c */
[C---:B------:R-:W-:Y:S01]  /*56c0*/  HMMA.16816.F32 R112, R4.reuse, R10, R136 ;  /* 0x0000000a0470723c */ /* 0x040fe20000001888 */
[----:B------:R-:W1:Y:S01]  /*56d0*/  LDSM.16.MT88.4 R8, [R248+0x7100] ;  /* 0x00710000f808783b */ /* 0x000e620000004200 */
[----:B------:R-:W-:Y:S01]  /*56e0*/  IMAD.MOV.U32 R146, RZ, RZ, R15 ;  /* 0x000000ffff927224 */ /* 0x000fe200078e000f */
[----:B------:R-:W-:Y:S01]  /*56f0*/  MOV R147, R3 ;  /* 0x0000000300937202 */ /* 0x000fe20000000f00 */
[----:B------:R-:W-:Y:S01]  /*5700*/  IMAD.MOV.U32 R144, RZ, RZ, R0 ;  /* 0x000000ffff907224 */ /* 0x000fe200078e0000 */
[----:B------:R-:W-:Y:S01]  /*5710*/  MUFU.EX2 R3, R83 ;  /* 0x0000005300037308 */ /* 0x000fe20000000800 */
[----:B------:R-:W-:Y:S07]  /*5720*/  LDSM.16.MT88.4 R136, [R251+0x1900] ;  /* 0x00190000fb88783b */ /* 0x000fee0000004200 */
[----:B------:R-:W2:Y:S01]  /*5730*/  MUFU.EX2 R0, R82 ;  /* 0x0000005200007308 */ /* 0x000ea20000000800 */
[C---:B-1----:R-:W-:Y:S07]  /*5740*/  HMMA.16816.F32 R108, R4.reuse, R8, R128 ;  /* 0x00000008046c723c */ /* 0x042fee0000001880 */
[----:B--2---:R-:W-:Y:S01]  /*5750*/  F2FP.PACK_AB R128, R0, R3 ;  /* 0x000000030080723e */ /* 0x004fe200000000ff */
[C---:B------:R-:W-:Y:S01]  /*5760*/  HMMA.16816.F32 R124, R4.reuse, R10, R124 ;  /* 0x0000000a047c723c */ /* 0x040fe2000000187c */
[----:B------:R-:W1:Y:S07]  /*5770*/  LDSM.16.MT88.4 R8, [R249+0x7100] ;  /* 0x00710000f908783b */ /* 0x000e6e0000004200 */
[C---:B-1----:R-:W-:Y:S08]  /*5780*/  HMMA.16816.F32 R116, R4.reuse, R8, R120 ;  /* 0x000000080474723c */ /* 0x042ff00000001878 */
[----:B------:R-:W-:Y:S11]  /*5790*/  HMMA.16816.F32 R8, R4, R10, R56 ;  /* 0x0000000a0408723c */ /* 0x000ff60000001838 */
[----:B------:R-:W-:Y:S05]  /*57a0*/  @!UPT UIADD3 URZ, URZ, URZ, URZ ;  /* 0x0000003f3f3ff290 */ /* 0x000fea000fffe03f */
[----:B------:R-:W-:Y:S01]  /*57b0*/  IMAD.MOV.U32 R123, RZ, RZ, R116 ;  /* 0x000000ffff7b7224 */ /* 0x000fe200078e0074 */
[----:B------:R-:W-:Y:S01]  /*57c0*/  MOV R122, R117 ;  /* 0x00000075007a7202 */ /* 0x000fe20000000f00 */
[----:B------:R-:W-:Y:S02]  /*57d0*/  IMAD.MOV.U32 R121, RZ, RZ, R118 ;  /* 0x000000ffff797224 */ /* 0x000fe400078e0076 */
[----:B------:R-:W-:-:S04]  /*57e0*/  IMAD.MOV.U32 R120, RZ, RZ, R119 ;  /* 0x000000ffff787224 */ /* 0x000fc800078e0077 */
[----:B------:R-:W-:Y:S01]  /*57f0*/  MOV R58, R8 ;  /* 0x00000008003a7202 */ /* 0x000fe20000000f00 */
[----:B------:R-:W-:Y:S01]  /*5800*/  IMAD.MOV.U32 R57, RZ, RZ, R9 ;  /* 0x000000ffff397224 */ /* 0x000fe200078e0009 */
[----:B------:R-:W-:Y:S01]  /*5810*/  MOV R15, R11 ;  /* 0x0000000b000f7202 */ /* 0x000fe20000000f00 */
[----:B------:R-:W-:Y:S02]  /*5820*/  IMAD.MOV.U32 R56, RZ, RZ, R10 ;  /* 0x000000ffff387224 */ /* 0x000fe400078e000a */
[----:B------:R-:W1:Y:S02]  /*5830*/  LDSM.16.MT88.4 R8, [R252+0x7100] ;  /* 0x00710000fc08783b */ /* 0x000e640000004200 */
[C---:B-1----:R-:W-:Y:S08]  /*5840*/  HMMA.16816.F32 R116, R4.reuse, R8, R44 ;  /* 0x000000080474723c */ /* 0x042ff0000000182c */
[C---:B------:R-:W-:Y:S01]  /*5850*/  HMMA.16816.F32 R184, R4.reuse, R10, R40 ;  /* 0x0000000a04b8723c */ /* 0x040fe20000001828 */
[----:B------:R-:W1:Y:S04]  /*5860*/  LDSM.16.MT88.4 R8, [R251+0x7100] ;  /* 0x00710000fb08783b */ /* 0x000e680000004200 */
[----:B------:R-:W2:Y:S03]  /*5870*/  LDSM.16.MT88.4 R40, [R248+0x3900] ;  /* 0x00390000f828783b */ /* 0x000ea60000004200 */
[C---:B-1----:R-:W-:Y:S01]  /*5880*/  HMMA.16816.F32 R180, R4.reuse, R8, R36 ;  /* 0x0000000804b4723c */ /* 0x042fe20000001824 */
[----:B------:R-:W-:Y:S06]  /*5890*/  MUFU.EX2 R8, R50 ;  /* 0x0000003200087308 */ /* 0x000fec0000000800 */
[----:B------:R-:W-:Y:S01]  /*58a0*/  FADD.FTZ R9, R3, R14 ;  /* 0x0000000e03097221 */ /* 0x000fe20000010000 */
[----:B------:R-:W-:Y:S01]  /*58b0*/  HMMA.16816.F32 R20, R4, R10, R20 ;  /* 0x0000000a0414723c */ /* 0x000fe20000001814 */
[----:B------:R-:W1:Y:S01]  /*58c0*/  MUFU.EX2 R7, R49 ;  /* 0x0000003100077308 */ /* 0x000e620000000800 */
[----:B------:R-:W-:Y:S01]  /*58d0*/  MOV R14, R56 ;  /* 0x00000038000e7202 */ /* 0x000fe20000000f00 */
[----:B------:R-:W-:-:S04]  /*58e0*/  FADD.FTZ R9, R0, R9 ;  /* 0x0000000900097221 */ /* 0x000fc80000010000 */
[----:B------:R-:W-:Y:S02]  /*58f0*/  FADD.FTZ R10, R12, R13 ;  /* 0x0000000d0c0a7221 */ /* 0x000fe40000010000 */
[----:B------:R-:W3:Y:S01]  /*5900*/  MUFU.EX2 R6, R48 ;  /* 0x0000003000067308 */ /* 0x000ee20000000800 */
[----:B------:R-:W-:Y:S02]  /*5910*/  IMAD.MOV.U32 R12, RZ, RZ, R58 ;  /* 0x000000ffff0c7224 */ /* 0x000fe400078e003a */
[----:B------:R-:W-:Y:S02]  /*5920*/  IMAD.MOV.U32 R13, RZ, RZ, R57 ;  /* 0x000000ffff0d7224 */ /* 0x000fe400078e0039 */
[----:B------:R-:W4:Y:S03]  /*5930*/  LDSM.16.MT88.4 R56, [R252+0x3900] ;  /* 0x00390000fc38783b */ /* 0x000f260000004200 */
[----:B------:R5:W2:Y:S01]  /*5940*/  MUFU.EX2 R11, R51 ;  /* 0x00000033000b7308 */ /* 0x000aa20000000800 */
[----:B-1----:R-:W-:-:S07]  /*5950*/  FADD.FTZ R3, R7, R10 ;  /* 0x0000000a07037221 */ /* 0x002fce0000010000 */
[----:B------:R-:W1:Y:S01]  /*5960*/  MUFU.EX2 R5, R81 ;  /* 0x0000005100057308 */ /* 0x000e620000000800 */
[----:B---3--:R-:W-:Y:S02]  /*5970*/  F2FP.PACK_AB R129, R6, R7 ;  /* 0x000000070681723e */ /* 0x008fe400000000ff */
[----:B------:R-:W-:Y:S01]  /*5980*/  MOV R7, R155 ;  /* 0x0000009b00077202 */ /* 0x000fe20000000f00 */
[----:B-----5:R-:W3:Y:S04]  /*5990*/  LDSM.16.MT88.4 R48, [R249+0x3900] ;  /* 0x00390000f930783b */ /* 0x020ee80000004200 */
[----:B------:R-:W5:Y:S01]  /*59a0*/  MUFU.EX2 R4, R80 ;  /* 0x0000005000047308 */ /* 0x000f620000000800 */
[----:B--2---:R-:W-:Y:S01]  /*59b0*/  F2FP.PACK_AB R131, R11, R8 ;  /* 0x000000080b83723e */ /* 0x004fe200000000ff */
[----:B-1----:R-:W-:Y:S01]  /*59c0*/  FADD.FTZ R0, R5, R9 ;  /* 0x0000000905007221 */ /* 0x002fe20000010000 */
[C---:B-----5:R-:W-:Y:S01]  /*59d0*/  F2FP.PACK_AB R130, R4.reuse, R5 ;  /* 0x000000050482723e */ /* 0x060fe200000000ff */
[----:B------:R-:W-:Y:S02]  /*59e0*/  LDSM.16.MT88.4 R80, [R249+0x5900] ;  /* 0x00590000f950783b */ /* 0x000fe40000004200 */
[----:B------:R-:W-:Y:S01]  /*59f0*/  FADD.FTZ R0, R4, R0 ;  /* 0x0000000004007221 */ /* 0x000fe20000010000 */
[----:B------:R-:W-:Y:S01]  /*5a00*/  MOV R5, R153 ;  /* 0x0000009900057202 */ /* 0x000fe20000000f00 */
[----:B------:R-:W-:-:S02]  /*5a10*/  IMAD.MOV.U32 R4, RZ, RZ, R152 ;  /* 0x000000ffff047224 */ /* 0x000fc400078e0098 */
[C---:B------:R-:W-:Y:S01]  /*5a20*/  HMMA.16816.F32 R36, R128.reuse, R40, R52 ;  /* 0x000000288024723c */ /* 0x040fe20000001834 */
[----:B------:R1:W-:Y:S07]  /*5a30*/  STL [R1+0x5c], R0 ;  /* 0x00005c0001007387 */ /* 0x0003ee0000100800 */
[C---:B----4-:R-:W-:Y:S01]  /*5a40*/  HMMA.16816.F32 R52, R128.reuse, R56, R72 ;  /* 0x000000388034723c */ /* 0x050fe20000001848 */
[----:B------:R-:W2:Y:S07]  /*5a50*/  LDSM.16.MT88.4 R72, [R248+0x5900] ;  /* 0x00590000f848783b */ /* 0x000eae0000004200 */
[C---:B---3--:R-:W-:Y:S01]  /*5a60*/  HMMA.16816.F32 R44, R128.reuse, R48, R64 ;  /* 0x00000030802c723c */ /* 0x048fe20000001840 */
[----:B------:R-:W3:Y:S07]  /*5a70*/  LDSM.16.MT88.4 R64, [R251+0x3900] ;  /* 0x00390000fb40783b */ /* 0x000eee0000004200 */
[----:B------:R-:W-:Y:S01]  /*5a80*/  HMMA.16816.F32 R40, R128, R42, R60 ;  /* 0x0000002a8028723c */ /* 0x000fe2000000183c */
[----:B-1----:R-:W-:-:S02]  /*5a90*/  FADD.FTZ R0, R6, R3 ;  /* 0x0000000306007221 */ /* 0x002fc40000010000 */
[----:B------:R-:W-:Y:S02]  /*5aa0*/  IMAD.MOV.U32 R6, RZ, RZ, R154 ;  /* 0x000000ffff067224 */ /* 0x000fe400078e009a */
[----:B------:R-:W1:Y:S01]  /*5ab0*/  LDSM.16.MT88.4 R152, [R249+0x1900] ;  /* 0x00190000f998783b */ /* 0x000e620000004200 */
[----:B------:R-:W-:Y:S02]  /*5ac0*/  FADD.FTZ R0, R8, R0 ;  /* 0x0000000008007221 */ /* 0x000fe40000010000 */
[----:B------:R-:W-:Y:S02]  /*5ad0*/  HMMA.16816.F32 R48, R128, R50, R68 ;  /* 0x000000328030723c */ /* 0x000fe40000001844 */
[----:B------:R-:W-:-:S06]  /*5ae0*/  FADD.FTZ R0, R11, R0 ;  /* 0x000000000b007221 */ /* 0x000fcc0000010000 */
[C---:B------:R-:W-:Y:S01]  /*5af0*/  HMMA.16816.F32 R164, R128.reuse, R160, R164 ;  /* 0x000000a080a4723c */ /* 0x040fe200000018a4 */
[----:B------:R-:W-:Y:S07]  /*5b00*/  STL [R1+0x80], R0 ;  /* 0x0000800001007387 */ /* 0x000fee0000100800 */
[C---:B------:R-:W-:Y:S07]  /*5b10*/  HMMA.16816.F32 R160, R128.reuse, R162, R16 ;  /* 0x000000a280a0723c */ /* 0x040fee0000001810 */
[----:B------:R-:W-:Y:S01]  /*5b20*/  IMAD.MOV.U32 R16, RZ, RZ, R123 ;  /* 0x000000ffff107224 */ /* 0x000fe200078e007b */
[C---:B--2---:R-:W-:Y:S01]  /*5b30*/  HMMA.16816.F32 R68, R128.reuse, R72, R92 ;  /* 0x000000488044723c */ /* 0x044fe2000000185c */
[----:B------:R-:W-:Y:S01]  /*5b40*/  MOV R17, R122 ;  /* 0x0000007a00117202 */ /* 0x000fe20000000f00 */
[----:B------:R-:W-:Y:S01]  /*5b50*/  IMAD.MOV.U32 R18, RZ, RZ, R121 ;  /* 0x000000ffff127224 */ /* 0x000fe200078e0079 */
[----:B------:R-:W-:Y:S01]  /*5b60*/  MOV R19, R120 ;  /* 0x0000007800137202 */ /* 0x000fe20000000f00 */
[----:B------:R-:W-:Y:S01]  /*5b70*/  IMAD.MOV.U32 R120, RZ, RZ, R144 ;  /* 0x000000ffff787224 */ /* 0x000fe200078e0090 */
[----:B------:R-:W-:Y:S01]  /*5b80*/  MOV R121, R145 ;  /* 0x0000009100797202 */ /* 0x000fe20000000f00 */
[----:B------:R-:W-:Y:S01]  /*5b90*/  IMAD.MOV.U32 R122, RZ, RZ, R146 ;  /* 0x000000ffff7a7224 */ /* 0x000fe200078e0092 */
[----:B------:R-:W-:Y:S01]  /*5ba0*/  MOV R123, R147 ;  /* 0x00000093007b7202 */ /* 0x000fe20000000f00 */
[C---:B---3--:R-:W-:Y:S01]  /*5bb0*/  HMMA.16816.F32 R60, R128.reuse, R64, R84 ;  /* 0x00000040803c723c */ /* 0x048fe20000001854 */
[----:B------:R-:W-:Y:S07]  /*5bc0*/  LDSM.16.MT88.4 R144, [R252+0x1900] ;  /* 0x00190000fc90783b */ /* 0x000fee0000004200 */
[C---:B------:R-:W-:Y:S01]  /*5bd0*/  HMMA.16816.F32 R64, R128.reuse, R66, R88 ;  /* 0x000000428040723c */ /* 0x040fe20000001858 */
[----:B------:R-:W2:Y:S07]  /*5be0*/  LDSM.16.MT88.4 R88, [R252+0x5900] ;  /* 0x00590000fc58783b */ /* 0x000eae0000004200 */
[C---:B------:R-:W-:Y:S01]  /*5bf0*/  HMMA.16816.F32 R72, R128.reuse, R74, R96 ;  /* 0x0000004a8048723c */ /* 0x040fe20000001860 */
[----:B------:R-:W3:Y:S07]  /*5c00*/  LDSM.16.MT88.4 R96, [R251+0x5900] ;  /* 0x00590000fb60783b */ /* 0x000eee0000004200 */
[C---:B------:R-:W-:Y:S08]  /*5c10*/  HMMA.16816.F32 R56, R128.reuse, R58, R76 ;  /* 0x0000003a8038723c */ /* 0x040ff0000000184c */
[C---:B------:R-:W-:Y:S08]  /*5c20*/  HMMA.16816.F32 R76, R128.reuse, R80, R100 ;  /* 0x00000050804c723c */ /* 0x040ff00000001864 */
[C---:B------:R-:W-:Y:S01]  /*5c30*/  HMMA.16816.F32 R80, R128.reuse, R82, R104 ;  /* 0x000000528050723c */ /* 0x040fe20000001868 */
[----:B------:R-:W4:Y:S07]  /*5c40*/  LDSM.16.MT88.4 R104, [R248+0x7900] ;  /* 0x00790000f868783b */ /* 0x000f2e0000004200 */
[C---:B-1----:R-:W-:Y:S08]  /*5c50*/  HMMA.16816.F32 R156, R128.reuse, R152, R156 ;  /* 0x00000098809c723c */ /* 0x042ff0000000189c */
[C---:B--2---:R-:W-:Y:S01]  /*5c60*/  HMMA.16816.F32 R84, R128.reuse, R88, R4 ;  /* 0x000000588054723c */ /* 0x044fe20000001804 */
[----:B------:R-:W-:Y:S07]  /*5c70*/  LDSM.16.MT88.4 R4, [R251+0x7900] ;  /* 0x00790000fb04783b */ /* 0x000fee0000004200 */
[C---:B---3--:R-:W-:Y:S08]  /*5c80*/  HMMA.16816.F32 R92, R128.reuse, R96, R188 ;  /* 0x00000060805c723c */ /* 0x048ff000000018bc */
[C---:B------:R-:W-:Y:S01]  /*5c90*/  HMMA.16816.F32 R88, R128.reuse, R90, R120 ;  /* 0x0000005a8058723c */ /* 0x040fe20000001878 */
[----:B------:R-:W1:Y:S07]  /*5ca0*/  LDSM.16.MT88.4 R120, [R252+0x7900] ;  /* 0x00790000fc78783b */ /* 0x000e6e0000004200 */
[C---:B------:R-:W-:Y:S01]  /*5cb0*/  HMMA.16816.F32 R96, R128.reuse, R98, R112 ;  /* 0x000000628060723c */ /* 0x040fe20000001870 */
[----:B------:R-:W2:Y:S07]  /*5cc0*/  LDSM.16.MT88.4 R112, [R249+0x7900] ;  /* 0x00790000f970783b */ /* 0x000eae0000004200 */
[C---:B----4-:R-:W-:Y:S08]  /*5cd0*/  HMMA.16816.F32 R100, R128.reuse, R104, R108 ;  /* 0x000000688064723c */ /* 0x050ff0000000186c */
[C---:B------:R-:W-:Y:S08]  /*5ce0*/  HMMA.16816.F32 R148, R128.reuse, R144, R148 ;  /* 0x000000908094723c */ /* 0x040ff00000001894 */
[C---:B------:R-:W-:Y:S08]  /*5cf0*/  HMMA.16816.F32 R140, R128.reuse, R136, R140 ;  /* 0x00000088808c723c */ /* 0x040ff0000000188c */
[C---:B------:R-:W-:Y:S08]  /*5d00*/  HMMA.16816.F32 R104, R128.reuse, R106, R124 ;  /* 0x0000006a8068723c */ /* 0x040ff0000000187c */
[C---:B-1----:R-:W-:Y:S08]  /*5d10*/  HMMA.16816.F32 R116, R128.reuse, R120, R116 ;  /* 0x000000788074723c */ /* 0x042ff00000001874 */
[C---:B--2---:R-:W-:Y:S08]  /*5d20*/  HMMA.16816.F32 R108, R128.reuse, R112, R16 ;  /* 0x00000070806c723c */ /* 0x044ff00000001810 */
[C---:B------:R-:W-:Y:S08]  /*5d30*/  HMMA.16816.F32 R152, R128.reuse, R154, R24 ;  /* 0x0000009a8098723c */ /* 0x040ff00000001818 */
[C---:B------:R-:W-:Y:S08]  /*5d40*/  HMMA.16816.F32 R144, R128.reuse, R146, R28 ;  /* 0x000000928090723c */ /* 0x040ff0000000181c */
[C---:B------:R-:W-:Y:S08]  /*5d50*/  HMMA.16816.F32 R136, R128.reuse, R138, R32 ;  /* 0x0000008a8088723c */ /* 0x040ff00000001820 */
[C---:B------:R-:W-:Y:S08]  /*5d60*/  HMMA.16816.F32 R112, R128.reuse, R114, R12 ;  /* 0x000000728070723c */ /* 0x040ff0000000180c */
[C---:B------:R-:W-:Y:S08]  /*5d70*/  HMMA.16816.F32 R120, R128.reuse, R122, R184 ;  /* 0x0000007a8078723c */ /* 0x040ff000000018b8 */
[C---:B------:R-:W-:Y:S08]  /*5d80*/  HMMA.16816.F32 R124, R128.reuse, R4, R180 ;  /* 0x00000004807c723c */ /* 0x040ff000000018b4 */
[----:B------:R-:W-:Y:S01]  /*5d90*/  HMMA.16816.F32 R128, R128, R6, R20 ;  /* 0x000000068080723c */ /* 0x000fe20000001814 */
[----:B------:R-:W-:Y:S07]  /*5da0*/  @P0 BRA `(.L_x_26) ;  /* 0x00003b7000000947 */ /* 0x000fee0003800000 */
[----:B------:R-:W-:Y:S01]  /*5db0*/  SHF.R.S32.HI R15, RZ, 0x1f, R133 ;  /* 0x0000001fff0f7819 */ /* 0x000fe20000011485 */
[C---:B------:R-:W-:Y:S01]  /*5dc0*/  IMAD.SHL.U32 R3, R133.reuse, 0x2, RZ ;  /* 0x0000000285037824 */ /* 0x040fe200078e00ff */
[----:B------:R-:W-:Y:S01]  /*5dd0*/  SHF.L.U64.HI R0, R134, 0x1, R178 ;  /* 0x0000000186007819 */ /* 0x000fe200000102b2 */
[----:B------:R-:W-:Y:S01]  /*5de0*/  UIADD3 UR6, UR6, -0x2, URZ ;  /* 0xfffffffe06067890 */ /* 0x000fe2000fffe03f */
[----:B------:R-:W-:Y:S01]  /*5df0*/  SHF.L.U64.HI R4, R133, 0x1, R15 ;  /* 0x0000000185047819 */ /* 0x000fe2000001020f */
[----:B------:R-:W-:Y:S01]  /*5e00*/  IMAD.MOV.U32 R133, RZ, RZ, R132 ;  /* 0x000000ffff857224 */ /* 0x000fe200078e0084 */
[----:B------:R-:W-:-:S03]  /*5e10*/  SHF.R.S32.HI R15, RZ, 0x1f, R177 ;  /* 0x0000001fff0f7819 */ /* 0x000fc600000114b1 */
[----:B------:R1:W-:Y:S04]  /*5e20*/  STL [R1+0x7c], R4 ;  /* 0x00007c0401007387 */ /* 0x0003e80000100800 */
[----:B------:R2:W-:Y:S04]  /*5e30*/  STL [R1+0x78], R3 ;  /* 0x0000780301007387 */ /* 0x0005e80000100800 */
[----:B------:R3:W-:Y:S01]  /*5e40*/  STL [R1+0x74], R0 ;  /* 0x0000740001007387 */ /* 0x0007e20000100800 */
[----:B-1----:R-:W-:Y:S02]  /*5e50*/  IMAD.SHL.U32 R4, R134, 0x2, RZ ;  /* 0x0000000286047824 */ /* 0x002fe400078e00ff */
[----:B------:R-:W-:Y:S01]  /*5e60*/  IMAD.MOV.U32 R134, RZ, RZ, R2 ;  /* 0x000000ffff867224 */ /* 0x000fe200078e0002 */
[----:B------:R-:W-:-:S02]  /*5e70*/  SHF.L.U64.HI R2, R177, 0x1, R15 ;  /* 0x00000001b1027819 */ /* 0x000fc4000001020f */
[C---:B--2---:R-:W-:Y:S01]  /*5e80*/  SHF.L.U64.HI R3, R176.reuse, 0x1, R179 ;  /* 0x00000001b0037819 */ /* 0x044fe200000102b3 */
[----:B------:R-:W-:Y:S01]  /*5e90*/  STL [R1+0x70], R4 ;  /* 0x0000700401007387 */ /* 0x000fe20000100800 */
[----:B---3--:R-:W-:-:S03]  /*5ea0*/  IMAD.SHL.U32 R0, R176, 0x2, RZ ;  /* 0x00000002b0007824 */ /* 0x008fc600078e00ff */
[----:B------:R-:W-:Y:S04]  /*5eb0*/  STL [R1+0x6c], R3 ;  /* 0x00006c0301007387 */ /* 0x000fe80000100800 */
[----:B------:R1:W-:Y:S02]  /*5ec0*/  STL [R1+0x68], R0 ;  /* 0x0000680001007387 */ /* 0x0003e40000100800 */
[----:B-1----:R-:W-:-:S05]  /*5ed0*/  IMAD.SHL.U32 R0, R177, 0x2, RZ ;  /* 0x00000002b1007824 */ /* 0x002fca00078e00ff */
[----:B------:R1:W-:Y:S04]  /*5ee0*/  STL [R1+0x60], R0 ;  /* 0x0000600001007387 */ /* 0x0003e80000100800 */
[----:B------:R1:W-:Y:S01]  /*5ef0*/  STL [R1+0x64], R2 ;  /* 0x0000640201007387 */ /* 0x0003e20000100800 */
[----:B------:R-:W-:Y:S05]  /*5f00*/  BRA `(.L_x_27) ;  /* 0x0000045000007947 */ /* 0x000fea0003800000 */
.L_x_29:
[----:B------:R-:W2:Y:S01]  /*5f10*/  LDL R5, [R1+0x84] ;  /* 0x0000840001057983 */ /* 0x000ea20000100800 */
[----:B------:R-:W-:Y:S01]  /*5f20*/  IMAD.MOV.U32 R2, RZ, RZ, c[0x0][0x2b8] ;  /* 0x0000ae00ff027624 */ /* 0x000fe200078e00ff */
[----:B------:R-:W-:Y:S01]  /*5f30*/  ULEA UR4, UR6, UR10, 0x6 ;  /* 0x0000000a06047291 */ /* 0x000fe2000f8e303f */
[----:B------:R-:W-:Y:S01]  /*5f40*/  IMAD.MOV.U32 R8, RZ, RZ, RZ ;  /* 0x000000ffff087224 */ /* 0x000fe200078e00ff */
[----:B------:R-:W3:Y:S02]  /*5f50*/  LDL R31, [R1+0x78] ;  /* 0x00007800011f7983 */ /* 0x000ee40000100800 */
[----:B------:R-:W-:Y:S02]  /*5f60*/  ISETP.NE.AND P6, PT, R2, 0x1, PT ;  /* 0x000000010200780c */ /* 0x000fe40003fc5270 */
[----:B------:R-:W4:Y:S01]  /*5f70*/  LDL R30, [R1+0x7c] ;  /* 0x00007c00011e7983 */ /* 0x000f220000100800 */
[----:B------:R-:W-:Y:S03]  /*5f80*/  IMAD.U32 R2, RZ, RZ, UR4 ;  /* 0x00000004ff027e24 */ /* 0x000fe6000f8e00ff */
[----:B------:R-:W5:Y:S04]  /*5f90*/  LDL R29, [R1+0x70] ;  /* 0x00007000011d7983 */ /* 0x000f680000100800 */
[----:B------:R-:W3:Y:S04]  /*5fa0*/  LDL R28, [R1+0x74] ;  /* 0x00007400011c7983 */ /* 0x000ee80000100800 */
        /* <DEDUP_REMOVED lines=29> */
[----:B------:R-:W-:Y:S01]  /*6180*/  LEA.HI.X R7, R0, c[0x0][0x1cc], R7, 0x1, P0 ;  /* 0x0000730000077a11 */ /* 0x000fe200000f0c07 */
[----:B------:R-:W3:Y:S04]  /*6190*/  SHFL.IDX PT, R5, R2, RZ, 0x181f ;  /* 0x00181fff02057589 */ /* 0x000ee800000e0000 */
[----:B------:R-:W4:Y:S04]  /*61a0*/  SHFL.IDX PT, R6, R7, RZ, 0x181f ;  /* 0x00181fff07067589 */ /* 0x000f2800000e0000 */
[----:B------:R-:W1:Y:S04]  /*61b0*/  SHFL.IDX PT, R0, R2, 0x1, 0x181f ;  /* 0x00381f0002007f89 */ /* 0x000e6800000e0000 */
[----:B------:R-:W2:Y:S01]  /*61c0*/  SHFL.IDX PT, R2, R7, 0x1, 0x181f ;  /* 0x00381f0007027f89 */ /* 0x000ea200000e0000 */
[C---:B---3--:R-:W-:Y:S05]  /*61d0*/  IADD3 R8, P0, R5.reuse, R31, RZ ;  /* 0x0000001f05087210 */ /* 0x048fea0007f1e0ff */
[C---:B----4-:R-:W-:Y:S05]  /*61e0*/  IMAD.X R9, R6.reuse, 0x1, R30, P0 ;  /* 0x0000000106097824 */ /* 0x050fea00000e061e */
[----:B------:R5:W-:Y:S02]  /*61f0*/  LDGSTS.E.BYPASS.LTC128B.128 [R132+0x10100], [R8.64], !P5 ;  /* 0x1010000008847fae */ /* 0x000be4000e901d4c */
[C---:B-----5:R-:W-:Y:S04]  /*6200*/  IADD3 R8, P0, R5.reuse, R29, RZ ;  /* 0x0000001d05087210 */ /* 0x060fe80007f1e0ff */
[CC--:B------:R-:W-:Y:S02]  /*6210*/  IADD3.X R9, R6.reuse, R28.reuse, RZ, P0, !PT ;  /* 0x0000001c06097210 */ /* 0x0c0fe400007fe4ff */
[C---:B------:R-:W-:Y:S03]  /*6220*/  IADD3 R10, P0, R5.reuse, R27, RZ ;  /* 0x0000001b050a7210 */ /* 0x040fe60007f1e0ff */
[----:B------:R3:W-:Y:S02]  /*6230*/  LDGSTS.E.BYPASS.LTC128B.128 [R132+0x12100], [R8.64], !P4 ;  /* 0x1210000008847fae */ /* 0x0007e4000e101d4c */
[C---:B------:R-:W-:Y:S05]  /*6240*/  IMAD.X R11, R6.reuse, 0x1, R26, P0 ;  /* 0x00000001060b7824 */ /* 0x040fea00000e061a */
[----:B------:R4:W-:Y:S01]  /*6250*/  LDGSTS.E.BYPASS.LTC128B.128 [R132+0x14100], [R10.64], !P3 ;  /* 0x141000000a847fae */ /* 0x0009e2000d901d4c */
[----:B---3--:R-:W-:Y:S05]  /*6260*/  IADD3 R8, P0, R5, R25, RZ ;  /* 0x0000001905087210 */ /* 0x008fea0007f1e0ff */
[----:B------:R-:W-:Y:S01]  /*6270*/  IMAD.X R9, R6, 0x1, R24, P0 ;  /* 0x0000000106097824 */ /* 0x000fe200000e0618 */
[----:B-1----:R-:W-:Y:S04]  /*6280*/  IADD3 R6, P0, R0, R31, RZ ;  /* 0x0000001f00067210 */ /* 0x002fe80007f1e0ff */
[----:B------:R1:W-:Y:S01]  /*6290*/  LDGSTS.E.BYPASS.LTC128B.128 [R132+0x16100], [R8.64], !P2 ;  /* 0x1610000008847fae */ /* 0x0003e2000d101d4c */
[----:B--2---:R-:W-:Y:S05]  /*62a0*/  IMAD.X R7, R2, 0x1, R30, P0 ;  /* 0x0000000102077824 */ /* 0x004fea00000e061e */
        /* <DEDUP_REMOVED lines=11> */
.L_x_27:
[----:B------:R-:W2:Y:S01]  /*6360*/  LDL R4, [R1+0x54] ;  /* 0x0000540001047983 */ /* 0x000ea20000100800 */
[----:B------:R-:W-:Y:S04]  /*6370*/  DEPBAR.LE SB0, 0x0 ;  /* 0x000080000000791a */ /* 0x000fe80000000000 */
[----:B------:R-:W3:Y:S01]  /*6380*/  LDL R6, [R1+0x50] ;  /* 0x0000500001067983 */ /* 0x000ee20000100800 */
[----:B------:R-:W-:Y:S04]  /*6390*/  UISETP.GE.AND UP0, UPT, UR6, 0x1, UPT ;  /* 0x000000010600788c */ /* 0x000fe8000bf06270 */
[----:B------:R4:W-:Y:S05]  /*63a0*/  STL [R1+0xa0], R42 ;  /* 0x0000a02a01007387 */ /* 0x0009ea0000100800 */
[----:B------:R1:W-:Y:S05]  /*63b0*/  STL [R1+0x9c], R41 ;  /* 0x00009c2901007387 */ /* 0x0003ea0000100800 */
[----:B------:R1:W-:Y:S05]  /*63c0*/  STL [R1+0x98], R40 ;  /* 0x0000982801007387 */ /* 0x0003ea0000100800 */
[----:B------:R1:W-:Y:S05]  /*63d0*/  STL [R1+0x94], R39 ;  /* 0x0000942701007387 */ /* 0x0003ea0000100800 */
[----:B------:R1:W-:Y:S05]  /*63e0*/  STL [R1+0x90], R38 ;  /* 0x0000902601007387 */ /* 0x0003ea0000100800 */
[----:B------:R1:W-:Y:S05]  /*63f0*/  STL [R1+0x8c], R37 ;  /* 0x00008c2501007387 */ /* 0x0003ea0000100800 */
[----:B------:R1:W-:Y:S05]  /*6400*/  STL [R1+0x88], R36 ;  /* 0x0000882401007387 */ /* 0x0003ea0000100800 */
[----:B------:R-:W3:Y:S05]  /*6410*/  LDL R22, [R1+0x3c] ;  /* 0x00003c0001167983 */ /* 0x000eea0000100800 */
[----:B------:R-:W3:Y:S05]  /*6420*/  LDL R23, [R1+0x40] ;  /* 0x0000400001177983 */ /* 0x000eea0000100800 */
[----:B------:R-:W3:Y:S05]  /*6430*/  LDL R20, [R1+0x78] ;  /* 0x0000780001147983 */ /* 0x000eea0000100800 */
[----:B------:R-:W3:Y:S05]  /*6440*/  LDL R21, [R1+0x38] ;  /* 0x0000380001157983 */ /* 0x000eea0000100800 */
[----:B----4-:R-:W4:Y:S05]  /*6450*/  LDL R42, [R1+0x7c] ;  /* 0x00007c00012a7983 */ /* 0x010f2a0000100800 */
[----:B------:R-:W4:Y:S05]  /*6460*/  LDL R5, [R1+0x4] ;  /* 0x0000040001057983 */ /* 0x000f2a0000100800 */
[----:B-1----:R-:W4:Y:S05]  /*6470*/  LDL R41, [R1+0x70] ;  /* 0x0000700001297983 */ /* 0x002f2a0000100800 */
[----:B------:R-:W4:Y:S05]  /*6480*/  LDL R40, [R1+0x74] ;  /* 0x0000740001287983 */ /* 0x000f2a0000100800 */
[----:B------:R-:W4:Y:S05]  /*6490*/  LDL R29, [R1+0x58] ;  /* 0x00005800011d7983 */ /* 0x000f2a0000100800 */
[----:B------:R-:W4:Y:S05]  /*64a0*/  LDL R39, [R1+0x68] ;  /* 0x0000680001277983 */ /* 0x000f2a0000100800 */
[----:B------:R-:W4:Y:S05]  /*64b0*/  LDL R132, [R1+0x4c] ;  /* 0x00004c0001847983 */ /* 0x000f2a0000100800 */
[----:B------:R-:W4:Y:S05]  /*64c0*/  LDL R38, [R1+0x6c] ;  /* 0x00006c0001267983 */ /* 0x000f2a0000100800 */
[----:B------:R-:W4:Y:S05]  /*64d0*/  LDL R37, [R1+0x60] ;  /* 0x0000600001257983 */ /* 0x000f2a0000100800 */
[----:B------:R-:W4:Y:S05]  /*64e0*/  LDL R36, [R1+0x64] ;  /* 0x0000640001247983 */ /* 0x000f2a0000100800 */
[----:B------:R-:W-:Y:S06]  /*64f0*/  BAR.SYNC.DEFER_BLOCKING 0x0 ;  /* 0x0000000000007b1d */ /* 0x000fec0000010000 */
[----:B------:R-:W-:Y:S05]  /*6500*/  LDSM.16.M88.4 R8, [R135+0x10100] ;  /* 0x010100008708783b */ /* 0x000fea0000000200 */
[----:B------:R-:W-:Y:S05]  /*6510*/  LDSM.16.M88.4 R16, [R135+0x10900] ;  /* 0x010900008710783b */ /* 0x000fea0000000200 */
[----:B------:R-:W-:Y:S05]  /*6520*/  LDSM.16.M88.4 R24, [R135+0x11100] ;  /* 0x011100008718783b */ /* 0x000fea0000000200 */
[----:B------:R-:W-:Y:S01]  /*6530*/  LDSM.16.M88.4 R32, [R135+0x11900] ;  /* 0x011900008720783b */ /* 0x000fe20000000200 */
[----:B--2---:R-:W-:Y:S01]  /*6540*/  SHF.R.S32.HI R0, RZ, 0x1f, R4 ;  /* 0x0000001fff007819 */ /* 0x004fe20000011404 */
[----:B------:R-:W-:Y:S04]  /*6550*/  IMAD.WIDE.U32 R2, R4, c[0x0][0x208], RZ ;  /* 0x0000820004027a25 */ /* 0x000fe800078e00ff */
[----:B------:R-:W-:Y:S04]  /*6560*/  IMAD R0, R0, c[0x0][0x208], RZ ;  /* 0x0000820000007a24 */ /* 0x000fe800078e02ff */
[----:B------:R-:W-:Y:S01]  /*6570*/  IMAD R0, R4, c[0x0][0x20c], R0 ;  /* 0x0000830004007a24 */ /* 0x000fe200078e0200 */
[----:B---3--:R-:W-:Y:S04]  /*6580*/  SHF.R.S32.HI R4, RZ, 0x1f, R6 ;  /* 0x0000001fff047819 */ /* 0x008fe80000011406 */
        /* <DEDUP_REMOVED lines=8> */
[----:B------:R-:W1:Y:S05]  /*6610*/  SHFL.IDX PT, R0, R3, RZ, 0x181f ;  /* 0x00181fff03007589 */ /* 0x000e6a00000e0000 */
[----:B------:R-:W4:Y:S05]  /*6620*/  SHFL.IDX PT, R2, R28, RZ, 0x181f ;  /* 0x00181fff1c027589 */ /* 0x000f2a00000e0000 */
[----:B------:R2:W-:Y:S05]  /*6630*/  LDSM.16.M88.4 R184, [R22] ;  /* 0x0000000016b8783b */ /* 0x0005ea0000000200 */
[----:B------:R-:W-:Y:S05]  /*6640*/  LDSM.16.M88.4 R180, [R23] ;  /* 0x0000000017b4783b */ /* 0x000fea0000000200 */
[----:B------:R-:W3:Y:S01]  /*6650*/  SHFL.IDX PT, R3, R3, 0x1, 0x181f ;  /* 0x00381f0003037f89 */ /* 0x000ee200000e0000 */
[----:B-1----:R-:W-:Y:S04]  /*6660*/  IADD3 R12, P0, R0, R20, RZ ;  /* 0x00000014000c7210 */ /* 0x002fe80007f1e0ff */
[----:B------:R-:W1:Y:S01]  /*6670*/  SHFL.IDX PT, R28, R28, 0x1, 0x181f ;  /* 0x00381f001c1c7f89 */ /* 0x000e6200000e0000 */
[----:B----4-:R-:W-:Y:S04]  /*6680*/  IADD3.X R13, R2, R42, RZ, P0, !PT ;  /* 0x0000002a020d7210 */ /* 0x010fe800007fe4ff */
[----:B------:R-:W-:Y:S05]  /*6690*/  LDSM.16.M88.4 R188, [R21] ;  /* 0x0000000015bc783b */ /* 0x000fea0000000200 */
[----:B------:R4:W1:Y:S01]  /*66a0*/  LDSM.16.M88.4 R176, [R5] ;  /* 0x0000000005b0783b */ /* 0x0008620000000200 */
[----:B------:R-:W-:Y:S04]  /*66b0*/  IADD3 R14, P0, R0, R41, RZ ;  /* 0x00000029000e7210 */ /* 0x000fe80007f1e0ff */
[----:B------:R-:W-:Y:S01]  /*66c0*/  IADD3.X R15, R2, R40, RZ, P0, !PT ;  /* 0x00000028020f7210 */ /* 0x000fe200007fe4ff */
[----:B------:R-:W-:Y:S01]  /*66d0*/  @!PT LDS RZ, [RZ] ;  /* 0x00000000fffff984 */ /* 0x000fe20000000800 */
[----:B------:R-:W-:Y:S01]  /*66e0*/  @!PT LDS RZ, [RZ] ;  /* 0x00000000fffff984 */ /* 0x000fe20000000800 */
[----:B------:R-:W-:Y:S01]  /*66f0*/  @!PT LDS RZ, [RZ] ;  /* 0x00000000fffff984 */ /* 0x000fe20000000800 */
[----:B------:R1:W-:Y:S01]  /*6700*/  LDGSTS.E.BYPASS.LTC128B.128 [R29], [R12.64], !P5 ;  /* 0x000000000c1d7fae */ /* 0x0003e2000e901d4c */
[----:B--2---:R-:W-:Y:S01]  /*6710*/  IADD3 R22, P0, R0, R39, RZ ;  /* 0x0000002700167210 */ /* 0x004fe20007f1e0ff */
[C---:B----4-:R-:W-:Y:S03]  /*6720*/  HMMA.16816.F32 R4, R168.reuse, R8, RZ ;  /* 0x00000008a804723c */ /* 0x050fe600000018ff */
[----:B------:R2:W-:Y:S01]  /*6730*/  LDGSTS.E.BYPASS.LTC128B.128 [R132+0x2100], [R14.64], !P4 ;  /* 0x021000000e847fae */ /* 0x0005e2000e101d4c */
[----:B------:R-:W-:Y:S04]  /*6740*/  IADD3.X R23, R2, R38, RZ, P0, !PT ;  /* 0x0000002602177210 */ /* 0x000fe800007fe4ff */
[C---:B------:R-:W-:Y:S01]  /*6750*/  HMMA.16816.F32 R8, R168.reuse, R10, RZ ;  /* 0x0000000aa808723c */ /* 0x040fe200000018ff */
[----:B------:R4:W-:Y:S03]  /*6760*/  LDGSTS.E.BYPASS.LTC128B.128 [R132+0x4100], [R22.64], !P3 ;  /* 0x0410000016847fae */ /* 0x0009e6000d901d4c */
[----:B------:R-:W-:Y:S04]  /*6770*/  IADD3 R30, P0, R0, R37, RZ ;  /* 0x00000025001e7210 */ /* 0x000fe80007f1e0ff */
[----:B------:R-:W-:Y:S04]  /*6780*/  IADD3.X R31, R2, R36, RZ, P0, !PT ;  /* 0x00000024021f7210 */ /* 0x000fe800007fe4ff */
[C---:B---3--:R-:W-:Y:S01]  /*6790*/  IADD3 R20, P0, R3.reuse, R20, RZ ;  /* 0x0000001403147210 */ /* 0x048fe20007f1e0ff */
[----:B------:R3:W-:Y:S03]  /*67a0*/  LDGSTS.E.BYPASS.LTC128B.128 [R132+0x6100], [R30.64], !P2 ;  /* 0x061000001e847fae */ /* 0x0007e6000d101d4c */
[C---:B-1----:R-:W-:Y:S02]  /*67b0*/  IADD3.X R21, R28.reuse, R42, RZ, P0, !PT ;  /* 0x0000002a1c157210 */ /* 0x042fe400007fe4ff */
[----:B------:R1:W5:Y:S01]  /*67c0*/  LDL.LU R42, [R1+0xa0] ;  /* 0x0000a000012a7983 */ /* 0x0003620000300800 */
[C---:B--2---:R-:W-:Y:S04]  /*67d0*/  HMMA.16816.F32 R12, R168.reuse, R16, RZ ;  /* 0x00000010a80c723c */ /* 0x044fe800000018ff */
[----:B------:R2:W-:Y:S04]  /*67e0*/  LDGSTS.E.BYPASS.LTC128B.128 [R29+0x1000], [R20.64], !P5 ;  /* 0x01000000141d7fae */ /* 0x0005e8000e901d4c */
[C---:B------:R-:W-:Y:S01]  /*67f0*/  HMMA.16816.F32 R16, R168.reuse, R18, RZ ;  /* 0x00000012a810723c */ /* 0x040fe200000018ff */
[C---:B----4-:R-:W-:Y:S02]  /*6800*/  IADD3 R22, P0, R3.reuse, R41, RZ ;  /* 0x0000002903167210 */ /* 0x050fe40007f1e0ff */
[----:B------:R1:W5:Y:S02]  /*6810*/  LDL.LU R41, [R1+0x9c] ;  /* 0x00009c0001297983 */ /* 0x0003640000300800 */
[C---:B------:R-:W-:Y:S03]  /*6820*/  IADD3.X R23, R28.reuse, R40, RZ, P0, !PT ;  /* 0x000000281c177210 */ /* 0x040fe600007fe4ff */
[----:B------:R1:W5:Y:S05]  /*6830*/  LDL.LU R40, [R1+0x98] ;  /* 0x0000980001287983 */ /* 0x00036a0000300800 */
[----:B------:R4:W-:Y:S01]  /*6840*/  LDGSTS.E.BYPASS.LTC128B.128 [R29+0x3000], [R22.64], !P4 ;  /* 0x03000000161d7fae */ /* 0x0009e2000e101d4c */
[C---:B--2---:R-:W-:Y:S04]  /*6850*/  IADD3 R20, P0, R3.reuse, R39, RZ ;  /* 0x0000002703147210 */ /* 0x044fe80007f1e0ff */
[----:B------:R1:W5:Y:S01]  /*6860*/  LDL.LU R39, [R1+0x94] ;  /* 0x0000940001277983 */ /* 0x0003620000300800 */
[C---:B------:R-:W-:Y:S02]  /*6870*/  IADD3.X R21, R28.reuse, R38, RZ, P0, !PT ;  /* 0x000000261c157210 */ /* 0x040fe400007fe4ff */
[----:B------:R-:W-:Y:S02]  /*6880*/  IADD3 R2, P0, R3, R37, RZ ;  /* 0x0000002503027210 */ /* 0x000fe40007f1e0ff */
[----:B------:R-:W2:Y:S02]  /*6890*/  LDL R0, [R1] ;  /* 0x0000000001007983 */ /* 0x000ea40000100800 */
[----:B------:R-:W-:Y:S03]  /*68a0*/  IADD3.X R3, R28, R36, RZ, P0, !PT ;  /* 0x000000241c037210 */ /* 0x000fe600007fe4ff */
[----:B------:R4:W-:Y:S01]  /*68b0*/  LDGSTS.E.BYPASS.LTC128B.128 [R29+0x5000], [R20.64], !P3 ;  /* 0x05000000141d7fae */ /* 0x0009e2000d901d4c */
[----:B------:R-:W-:Y:S04]  /*68c0*/  PLOP3.LUT P0, PT, PT, PT, UP0, 0x80, 0x0 ;  /* 0x000000000000781c */ /* 0x000fe80003f0f008 */
[----:B------:R1:W-:Y:S05]  /*68d0*/  LDGSTS.E.BYPASS.LTC128B.128 [R29+0x7000], [R2.64], !P2 ;  /* 0x07000000021d7fae */ /* 0x0003ea000d101d4c */
[----:B------:R-:W0:Y:S05]  /*68e0*/  LDGDEPBAR ;  /* 0x00000000000079af */ /* 0x000e2a0000000000 */
[----:B------:R2:W5:Y:S05]  /*68f0*/  LDL.LU R38, [R1+0x90] ;  /* 0x0000900001267983 */ /* 0x00056a0000300800 */
[----:B------:R2:W5:Y:S05]  /*6900*/  LDL.LU R37, [R1+0x8c] ;  /* 0x00008c0001257983 */ /* 0x00056a0000300800 */
[----:B------:R2:W5:Y:S01]  /*6910*/  LDL.LU R36, [R1+0x88] ;  /* 0x0000880001247983 */ /* 0x0005620000300800 */
[C---:B----4-:R-:W-:Y:S04]  /*6920*/  HMMA.16816.F32 R20, R168.reuse, R24, RZ ;  /* 0x00000018a814723c */ /* 0x050fe800000018ff */
[----:B-1----:R-:W4:Y:S04]  /*6930*/  LDL R3, [R1+0x28] ;  /* 0x0000280001037983 */ /* 0x002f280000100800 */
[C---:B------:R-:W-:Y:S01]  /*6940*/  HMMA.16816.F32 R24, R168.reuse, R26, RZ ;  /* 0x0000001aa818723c */ /* 0x040fe200000018ff */
[----:B------:R-:W4:Y:S07]  /*6950*/  LDL R2, [R1+0x2c] ;  /* 0x00002c0001027983 */ /* 0x000f2e0000100800 */
[C---:B---3--:R-:W-:Y:S08]  /*6960*/  HMMA.16816.F32 R28, R168.reuse, R32, RZ ;  /* 0x00000020a81c723c */ /* 0x048ff000000018ff */
        /* <DEDUP_REMOVED lines=8> */
[----:B------:R-:W3:Y:S05]  /*69f0*/  LDL R188, [R1+0x34] ;  /* 0x0000340001bc7983 */ /* 0x000eea0000100800 */
[----:B------:R-:W3:Y:S02]  /*6a00*/  LDL R189, [R1+0x30] ;  /* 0x0000300001bd7983 */ /* 0x000ee40000100800 */
[----:B------:R-:W-:Y:S03]  /*6a10*/  HMMA.16816.F32 R32, R172, R190, R32 ;  /* 0x000000beac20723c */ /* 0x000fe60000001820 */
[----:B--2---:R-:W1:Y:S05]  /*6a20*/  LDSM.16.M88.4 R176, [R0+0x10100] ;  /* 0x0101000000b0783b */ /* 0x004e6a0000000200 */
[----:B------:R-:W2:Y:S05]  /*6a30*/  LDSM.16.M88.4 R180, [R0+0x10900] ;  /* 0x0109000000b4783b */ /* 0x000eaa0000000200 */
[----:B------:R-:W-:Y:S01]  /*6a40*/  LDSM.16.M88.4 R184, [R0+0x11900] ;  /* 0x0119000000b8783b */ /* 0x000fe20000000200 */
[C---:B-1----:R-:W-:Y:S08]  /*6a50*/  HMMA.16816.F32 R4, R192.reuse, R176, R4 ;  /* 0x000000b0c004723c */ /* 0x042ff00000001804 */
[C---:B------:R-:W-:Y:S01]  /*6a60*/  HMMA.16816.F32 R8, R192.reuse, R178, R8 ;  /* 0x000000b2c008723c */ /* 0x040fe20000001808 */
[----:B------:R-:W1:Y:S07]  /*6a70*/  LDSM.16.M88.4 R176, [R0+0x11100] ;  /* 0x0111000000b0783b */ /* 0x000e6e0000000200 */
[C---:B--2---:R-:W-:Y:S08]  /*6a80*/  HMMA.16816.F32 R12, R192.reuse, R180, R12 ;  /* 0x000000b4c00c723c */ /* 0x044ff0000000180c */
[C---:B------:R-:W-:Y:S01]  /*6a90*/  HMMA.16816.F32 R16, R192.reuse, R182, R16 ;  /* 0x000000b6c010723c */ /* 0x040fe20000001810 */
[----:B------:R-:W2:Y:S07]  /*6aa0*/  LDSM.16.M88.4 R180, [R250] ;  /* 0x00000000fab4783b */ /* 0x000eae0000000200 */
[C---:B-1----:R-:W-:Y:S08]  /*6ab0*/  HMMA.16816.F32 R20, R192.reuse, R176, R20 ;  /* 0x000000b0c014723c */ /* 0x042ff00000001814 */
[C---:B------:R-:W-:Y:S01]  /*6ac0*/  HMMA.16816.F32 R24, R192.reuse, R178, R24 ;  /* 0x000000b2c018723c */ /* 0x040fe20000001818 */
[----:B------:R-:W1:Y:S07]  /*6ad0*/  LDSM.16.M88.4 R176, [R250+0x800] ;  /* 0x00080000fab0783b */ /* 0x000e6e0000000200 */
[C---:B------:R-:W-:Y:S08]  /*6ae0*/  HMMA.16816.F32 R28, R192.reuse, R184, R28 ;  /* 0x000000b8c01c723c */ /* 0x040ff0000000181c */
[----:B------:R-:W-:Y:S01]  /*6af0*/  HMMA.16816.F32 R32, R192, R186, R32 ;  /* 0x000000bac020723c */ /* 0x000fe20000001820 */
        /* <DEDUP_REMOVED lines=8> */
[C---:B------:R-:W-:Y:S01]  /*6b80*/  HMMA.16816.F32 R24, R196.reuse, R186, R24 ;  /* 0x000000bac418723c */ /* 0x040fe20000001818 */
[----:B------:R-:W3:Y:S07]  /*6b90*/  LDSM.16.M88.4 R184, [R135+0x12900] ;  /* 0x0129000087b8783b */ /* 0x000eee0000000200 */
[C---:B--2---:R-:W-:Y:S08]  /*6ba0*/  HMMA.16816.F32 R28, R196.reuse, R180, R28 ;  /* 0x000000b4c41c723c */ /* 0x044ff0000000181c */
[----:B------:R-:W-:Y:S01]  /*6bb0*/  HMMA.16816.F32 R32, R196, R182, R32 ;  /* 0x000000b6c420723c */ /* 0x000fe20000001820 */
[----:B------:R-:W2:Y:S07]  /*6bc0*/  LDSM.16.M88.4 R180, [R135+0x13100] ;  /* 0x0131000087b4783b */ /* 0x000eae0000000200 */
[C---:B-1----:R-:W-:Y:S08]  /*6bd0*/  HMMA.16816.F32 R4, R200.reuse, R176, R4 ;  /* 0x000000b0c804723c */ /* 0x042ff00000001804 */
[C---:B------:R-:W-:Y:S01]  /*6be0*/  HMMA.16816.F32 R8, R200.reuse, R178, R8 ;  /* 0x000000b2c808723c */ /* 0x040fe20000001808 */
[----:B------:R-:W1:Y:S07]  /*6bf0*/  LDSM.16.M88.4 R176, [R135+0x13900] ;  /* 0x0139000087b0783b */ /* 0x000e6e0000000200 */
[C---:B---3--:R-:W-:Y:S08]  /*6c00*/  HMMA.16816.F32 R12, R200.reuse, R184, R12 ;  /* 0x000000b8c80c723c */ /* 0x048ff0000000180c */
[C---:B------:R-:W-:Y:S01]  /*6c10*/  HMMA.16816.F32 R16, R200.reuse, R186, R16 ;  /* 0x000000bac810723c */ /* 0x040fe20000001810 */
[----:B------:R3:W4:Y:S07]  /*6c20*/  LDSM.16.M88.4 R184, [R188] ;  /* 0x00000000bcb8783b */ /* 0x00072e0000000200 */
[C---:B--2---:R-:W-:Y:S08]  /*6c30*/  HMMA.16816.F32 R20, R200.reuse, R180, R20 ;  /* 0x000000b4c814723c */ /* 0x044ff00000001814 */
[C---:B------:R-:W-:Y:S01]  /*6c40*/  HMMA.16816.F32 R24, R200.reuse, R182, R24 ;  /* 0x000000b6c818723c */ /* 0x040fe20000001818 */
[----:B------:R2:W4:Y:S05]  /*6c50*/  LDSM.16.M88.4 R180, [R189] ;  /* 0x00000000bdb4783b */ /* 0x00052a0000000200 */
[----:B---3--:R-:W3:Y:S02]  /*6c60*/  LDL R188, [R1+0x20] ;  /* 0x0000200001bc7983 */ /* 0x008ee40000100800 */
[C---:B-1----:R-:W-:Y:S08]  /*6c70*/  HMMA.16816.F32 R28, R200.reuse, R176, R28 ;  /* 0x000000b0c81c723c */ /* 0x042ff0000000181c */
[----:B------:R-:W-:Y:S01]  /*6c80*/  HMMA.16816.F32 R32, R200, R178, R32 ;  /* 0x000000b2c820723c */ /* 0x000fe20000001820 */
[----:B----4-:R1:W4:Y:S05]  /*6c90*/  LDSM.16.M88.4 R176, [R2] ;  /* 0x0000000002b0783b */ /* 0x01032a0000000200 */
[----:B--2---:R-:W2:Y:S02]  /*6ca0*/  LDL R189, [R1+0x24] ;  /* 0x0000240001bd7983 */ /* 0x004ea40000100800 */
[C---:B------:R-:W-:Y:S08]  /*6cb0*/  HMMA.16816.F32 R4, R204.reuse, R184, R4 ;  /* 0x000000b8cc04723c */ /* 0x040ff00000001804 */
[C---:B------:R-:W-:Y:S01]  /*6cc0*/  HMMA.16816.F32 R8, R204.reuse, R186, R8 ;  /* 0x000000bacc08723c */ /* 0x040fe20000001808 */
[----:B------:R4:W4:Y:S07]  /*6cd0*/  LDSM.16.M88.4 R184, [R3] ;  /* 0x0000000003b8783b */ /* 0x00092e0000000200 */
[C---:B------:R-:W-:Y:S01]  /*6ce0*/  HMMA.16816.F32 R12, R204.reuse, R180, R12 ;  /* 0x000000b4cc0c723c */ /* 0x040fe2000000180c */
[----:B-1----:R-:W2:Y:S07]  /*6cf0*/  LDL R2, [R1+0x18] ;  /* 0x0000180001027983 */ /* 0x002eae0000100800 */
[C---:B------:R-:W-:Y:S01]  /*6d00*/  HMMA.16816.F32 R16, R204.reuse, R182, R16 ;  /* 0x000000b6cc10723c */ /* 0x040fe20000001810 */
[----:B------:R-:W1:Y:S05]  /*6d10*/  LDSM.16.M88.4 R180, [R0+0x12100] ;  /* 0x0121000000b4783b */ /* 0x000e6a0000000200 */
[----:B----4-:R-:W4:Y:S02]  /*6d20*/  LDL R3, [R1+0x1c] ;  /* 0x00001c0001037983 */ /* 0x010f240000100800 */
        /* <DEDUP_REMOVED lines=39> */
[----:B---3--:R1:W-:Y:S05]  /*6fa0*/  LDSM.16.M88.4 R176, [R188] ;  /* 0x00000000bcb0783b */ /* 0x0083ea0000000200 */
[----:B--2---:R2:W2:Y:S05]  /*6fb0*/  LDSM.16.M88.4 R180, [R189] ;  /* 0x00000000bdb4783b */ /* 0x0044aa0000000200 */
[----:B-1----:R-:W3:Y:S05]  /*6fc0*/  LDL R188, [R1+0x10] ;  /* 0x0000100001bc7983 */ /* 0x002eea0000100800 */
[----:B--2---:R-:W2:Y:S05]  /*6fd0*/  LDL R189, [R1+0x14] ;  /* 0x0000140001bd7983 */ /* 0x004eaa0000100800 */
[----:B----4-:R1:W4:Y:S01]  /*6fe0*/  LDSM.16.M88.4 R184, [R3] ;  /* 0x0000000003b8783b */ /* 0x0103220000000200 */
        /* <DEDUP_REMOVED lines=47> */
[----:B---3--:R-:W-:Y:S05]  /*72e0*/  LDSM.16.M88.4 R184, [R188] ;  /* 0x00000000bcb8783b */ /* 0x008fea0000000200 */
[----:B--2---:R-:W1:Y:S05]  /*72f0*/  LDSM.16.M88.4 R176, [R189] ;  /* 0x00000000bdb0783b */ /* 0x004e6a0000000200 */
[----:B------:R-:W2:Y:S01]  /*7300*/  LDSM.16.M88.4 R180, [R3] ;  /* 0x0000000003b4783b */ /* 0x000ea20000000200 */
[C---:B-1----:R-:W-:Y:S08]  /*7310*/  HMMA.16816.F32 R4, R236.reuse, R176, R4 ;  /* 0x000000b0ec04723c */ /* 0x042ff00000001804 */
[C---:B------:R-:W-:Y:S01]  /*7320*/  HMMA.16816.F32 R8, R236.reuse, R178, R8 ;  /* 0x000000b2ec08723c */ /* 0x040fe20000001808 */
[----:B----4-:R-:W1:Y:S07]  /*7330*/  LDSM.16.M88.4 R176, [R2] ;  /* 0x0000000002b0783b */ /* 0x010e6e0000000200 */
        /* <DEDUP_REMOVED lines=30> */
[----:B------:R-:W-:Y:S01]  /*7520*/  MUFU.TANH R183, R4 ;  /* 0x0000000400b77308 */ /* 0x000fe20000002400 */
        /* <DEDUP_REMOVED lines=8> */
[----:B-1----:R1:W-:Y:S01]  /*75b0*/  STL [R1+0x48], R0 ;  /* 0x0000480001007387 */ /* 0x0023e20000100800 */
[----:B------:R-:W-:Y:S02]  /*75c0*/  FMUL.FTZ R16, R16, c[0x0][0x320] ;  /* 0x0000c80010107a20 */ /* 0x000fe40000410000 */
[----:B------:R-:W-:Y:S02]  /*75d0*/  FMUL.FTZ R17, R17, c[0x0][0x320] ;  /* 0x0000c80011117a20 */ /* 0x000fe40000410000 */
[----:B------:R-:W-:Y:S01]  /*75e0*/  FMUL.FTZ R18, R18, c[0x0][0x320] ;  /* 0x0000c80012127a20 */ /* 0x000fe20000410000 */
[----:B------:R2:W-:Y:S01]  /*75f0*/  MUFU.TANH R191, R6 ;  /* 0x0000000600bf7308 */ /* 0x0005e20000002400 */
[----:B------:R-:W-:Y:S09]  /*7600*/  FMUL.FTZ R19, R19, c[0x0][0x320] ;  /* 0x0000c80013137a20 */ /* 0x000ff20000410000 */
[----:B------:R-:W-:Y:S10]  /*7610*/  MUFU.TANH R184, R8 ;  /* 0x0000000800b87308 */ /* 0x000ff40000002400 */
[----:B------:R-:W-:Y:S01]  /*7620*/  MUFU.TANH R182, R9 ;  /* 0x0000000900b67308 */ /* 0x000fe20000002400 */
[----:B--2---:R-:W2:Y:S09]  /*7630*/  LDSM.16.M88.4 R4, [R250+0x7000] ;  /* 0x00700000fa04783b */ /* 0x004eb20000000200 */
[----:B-1----:R-:W1:Y:S10]  /*7640*/  MUFU.TANH R0, R10 ;  /* 0x0000000a00007308 */ /* 0x002e740000002400 */
[----:B------:R3:W4:Y:S10]  /*7650*/  MUFU.TANH R190, R11 ;  /* 0x0000000b00be7308 */ /* 0x0007340000002400 */
[----:B------:R-:W4:Y:S01]  /*7660*/  MUFU.TANH R181, R12 ;  /* 0x0000000c00b57308 */ /* 0x000f220000002400 */
[----:B-1----:R-:W-:Y:S09]  /*7670*/  STL [R1+0x44], R0 ;  /* 0x0000440001007387 */ /* 0x002ff20000100800 */
[----:B------:R-:W1:Y:S01]  /*7680*/  MUFU.TANH R180, R13 ;  /* 0x0000000d00b47308 */ /* 0x000e620000002400 */
[----:B---3--:R-:W3:Y:S01]  /*7690*/  LDSM.16.M88.4 R8, [R250+0x7800] ;  /* 0x00780000fa08783b */ /* 0x008ee20000000200 */
[----:B------:R-:W-:Y:S08]  /*76a0*/  DEPBAR.LE SB0, 0x0 ;  /* 0x000080000000791a */ /* 0x000ff00000000000 */
[----:B------:R-:W1:Y:S01]  /*76b0*/  MUFU.TANH R189, R14 ;  /* 0x0000000e00bd7308 */ /* 0x000e620000002400 */
[----:B------:R-:W-:Y:S01]  /*76c0*/  BAR.SYNC.DEFER_BLOCKING 0x0 ;  /* 0x0000000000007b1d */ /* 0x000fe20000010000 */
[C---:B--2---:R-:W-:Y:S08]  /*76d0*/  HMMA.16816.F32 R20, R244.reuse, R4, R20 ;  /* 0x00000004f414723c */ /* 0x044ff00000001814 */
[----:B------:R-:W2:Y:S01]  /*76e0*/  MUFU.TANH R188, R15 ;  /* 0x0000000f00bc7308 */ /* 0x000ea20000002400 */
[C---:B------:R-:W-:Y:S09]  /*76f0*/  HMMA.16816.F32 R24, R244.reuse, R6, R24 ;  /* 0x00000006f418723c */ /* 0x040ff20000001818 */
[----:B------:R1:W1:Y:S06]  /*7700*/  MUFU.TANH R178, R16 ;  /* 0x0000001000b27308 */ /* 0x00026c0000002400 */
[----:B------:R-:W-:Y:S02]  /*7710*/  FMUL.FTZ R20, R20, c[0x0][0x320] ;  /* 0x0000c80014147a20 */ /* 0x000fe40000410000 */
[----:B------:R-:W-:Y:S02]  /*7720*/  FMUL.FTZ R22, R22, c[0x0][0x320] ;  /* 0x0000c80016167a20 */ /* 0x000fe40000410000 */
[----:B------:R2:W2:Y:S01]  /*7730*/  MUFU.TANH R177, R17 ;  /* 0x0000001100b17308 */ /* 0x0004a20000002400 */
[----:B------:R-:W-:Y:S01]  /*7740*/  FMUL.FTZ R23, R23, c[0x0][0x320] ;  /* 0x0000c80017177a20 */ /* 0x000fe20000410000 */
[C---:B---3--:R-:W-:Y:S08]  /*7750*/  HMMA.16816.F32 R28, R244.reuse, R8, R28 ;  /* 0x00000008f41c723c */ /* 0x048ff0000000181c */
[----:B------:R3:W3:Y:S01]  /*7760*/  MUFU.TANH R187, R18 ;  /* 0x0000001200bb7308 */ /* 0x0006e20000002400 */
[----:B------:R-:W-:Y:S03]  /*7770*/  HMMA.16816.F32 R32, R244, R10, R32 ;  /* 0x0000000af420723c */ /* 0x000fe60000001820 */
[----:B-1----:R-:W-:Y:S06]  /*7780*/  FMUL.FTZ R16, R25, c[0x0][0x320] ;  /* 0x0000c80019107a20 */ /* 0x002fec0000410000 */
[----:B------:R1:W1:Y:S06]  /*7790*/  MUFU.TANH R186, R19 ;  /* 0x0000001300ba7308 */ /* 0x00026c0000002400 */
[----:B------:R-:W-:Y:S04]  /*77a0*/  FMUL.FTZ R15, R28, c[0x0][0x320] ;  /* 0x0000c8001c0f7a20 */ /* 0x000fe80000410000 */
[----:B------:R4:W4:Y:S01]  /*77b0*/  MUFU.TANH R176, R20 ;  /* 0x0000001400b07308 */ /* 0x0009220000002400 */
[----:B------:R-:W-:Y:S02]  /*77c0*/  FMUL.FTZ R14, R29, c[0x0][0x320] ;  /* 0x0000c8001d0e7a20 */ /* 0x000fe40000410000 */
[----:B--2---:R-:W-:Y:S02]  /*77d0*/  FMUL.FTZ R17, R31, c[0x0][0x320] ;  /* 0x0000c8001f117a20 */ /* 0x004fe40000410000 */
[----:B---3--:R-:W-:Y:S02]  /*77e0*/  FMUL.FTZ R18, R24, c[0x0][0x320] ;  /* 0x0000c80018127a20 */ /* 0x008fe40000410000 */
[----:B------:R-:W-:Y:S02]  /*77f0*/  FMUL.FTZ R13, R32, c[0x0][0x320] ;  /* 0x0000c800200d7a20 */ /* 0x000fe40000410000 */
[----:B------:R-:W-:Y:S01]  /*7800*/  FMUL.FTZ R12, R33, c[0x0][0x320] ;  /* 0x0000c800210c7a20 */ /* 0x000fe20000410000 */
[----:B------:R2:W3:Y:S01]  /*7810*/  MUFU.TANH R179, R22 ;  /* 0x0000001600b37308 */ /* 0x0004e20000002400 */
[----:B------:R-:W-:Y:S02]  /*7820*/  FMUL.FTZ R4, R34, c[0x0][0x320] ;  /* 0x0000c80022047a20 */ /* 0x000fe40000410000 */
[----:B------:R-:W-:Y:S02]  /*7830*/  FMUL.FTZ R0, R35, c[0x0][0x320] ;  /* 0x0000c80023007a20 */ /* 0x000fe40000410000 */
[----:B-1----:R-:W-:Y:S05]  /*7840*/  FMUL.FTZ R19, R30, c[0x0][0x320] ;  /* 0x0000c8001e137a20 */ /* 0x002fea0000410000 */
[----:B------:R-:W1:Y:S01]  /*7850*/  MUFU.TANH R23, R23 ;  /* 0x0000001700177308 */ /* 0x000e620000002400 */
[----:B----4-:R-:W-:Y:S02]  /*7860*/  FMUL.FTZ R20, R21, c[0x0][0x320] ;  /* 0x0000c80015147a20 */ /* 0x010fe40000410000 */
[----:B------:R-:W-:Y:S07]  /*7870*/  FMUL.FTZ R21, R27, c[0x0][0x320] ;  /* 0x0000c8001b157a20 */ /* 0x000fee0000410000 */
[----:B------:R-:W4:Y:S01]  /*7880*/  MUFU.TANH R20, R20 ;  /* 0x0000001400147308 */ /* 0x000f220000002400 */
[----:B--2---:R-:W-:Y:S09]  /*7890*/  FMUL.FTZ R22, R26, c[0x0][0x320] ;  /* 0x0000c8001a167a20 */ /* 0x004ff20000410000 */
[----:B------:R-:W2:Y:S10]  /*78a0*/  MUFU.TANH R18, R18 ;  /* 0x0000001200127308 */ /* 0x000eb40000002400 */
        /* <DEDUP_REMOVED lines=11> */
[----:B-12345:R-:W-:-:S05]  /*7960*/  @P0 BRA `(.L_x_29) ;  /* 0xffffe5a000000947 */ /* 0x03efca000383ffff */
.L_x_28:
[----:B----4-:R-:W2:Y:S01]  /*7970*/  LDL.LU R8, [R1+0x5c] ;  /* 0x00005c0001087983 */ /* 0x010ea20000300800 */
[----:B------:R-:W-:Y:S02]  /*7980*/  FMNMX.FTZ R0, R183, R133, !PT ;  /* 0x00000085b7007209 */ /* 0x000fe40007810000 */
[----:B------:R-:W-:Y:S01]  /*7990*/  ISETP.LT.AND P0, PT, RZ, UR6, PT ;  /* 0x00000006ff007c0c */ /* 0x000fe2000bf01270 */
[----:B------:R-:W3:Y:S01]  /*79a0*/  LDL.LU R24, [R1+0x48] ;  /* 0x0000480001187983 */ /* 0x000ee20000300800 */
[----:B------:R-:W-:Y:S01]  /*79b0*/  FMNMX.FTZ R0, R185, R0, !PT ;  /* 0x00000000b9007209 */ /* 0x000fe20007810000 */
[----:B------:R-:W-:Y:S02]  /*79c0*/  UIADD3 UR6, UR6, -0x1, URZ ;  /* 0xffffffff06067890 */ /* 0x000fe4000fffe03f */
[----:B------:R-:W4:Y:S01]  /*79d0*/  LDL.LU R10, [R1+0x44] ;  /* 0x00004400010a7983 */ /* 0x000f220000300800 */
[----:B------:R-:W-:Y:S03]  /*79e0*/  FMNMX.FTZ R0, R184, R0, !PT ;  /* 0x00000000b8007209 */ /* 0x000fe60007810000 */
        /* <DEDUP_REMOVED lines=19> */
[C---:B------:R-:W-:Y:S02]  /*7b20*/  FMUL.FTZ R2, R132.reuse, c[0x0][0x2d0] ;  /* 0x0000b40084027a20 */ /* 0x040fe40000410000 */
[----:B------:R-:W-:Y:S02]  /*7b30*/  FADD.FTZ R0, -R132, R133 ;  /* 0x0000008584007221 */ /* 0x000fe40000010100 */
[--C-:B------:R-:W-:Y:S02]  /*7b40*/  FFMA.FTZ R183, R183, c[0x0][0x2d0], -R2.reuse ;  /* 0x0000b400b7b77a23 */ /* 0x100fe40000010802 */
        /* <DEDUP_REMOVED lines=18> */
[----:B------:R-:W-:Y:S02]  /*7c70*/  FFMA.FTZ R11, R18, c[0x0][0x2d0], -R2 ;  /* 0x0000b400120b7a23 */ /* 0x000fe40000010802 */
[C---:B-1----:R-:W-:Y:S02]  /*7c80*/  FMUL.FTZ R32, R6.reuse, R136 ;  /* 0x0000008806207220 */ /* 0x042fe40000410000 */
[C---:B------:R-:W-:Y:S01]  /*7c90*/  FMUL.FTZ R33, R6.reuse, R137 ;  /* 0x0000008906217220 */ /* 0x040fe20000410000 */
[----:B------:R-:W1:Y:S01]  /*7ca0*/  MUFU.EX2 R7, R7 ;  /* 0x0000000700077308 */ /* 0x000e620000000800 */
[C---:B------:R-:W-:Y:S01]  /*7cb0*/  FMUL.FTZ R12, R6.reuse, R156 ;  /* 0x0000009c060c7220 */ /* 0x040fe20000410000 */
[----:B------:R-:W-:Y:S01]  /*7cc0*/  MOV R156, R25 ;  /* 0x00000019009c7202 */ /* 0x000fe20000000f00 */
[C---:B------:R-:W-:Y:S02]  /*7cd0*/  FMUL.FTZ R25, R6.reuse, R145 ;  /* 0x0000009106197220 */ /* 0x040fe40000410000 */
[C---:B------:R-:W-:Y:S01]  /*7ce0*/  FMUL.FTZ R13, R6.reuse, R157 ;  /* 0x0000009d060d7220 */ /* 0x040fe20000410000 */
[----:B------:R-:W-:Y:S01]  /*7cf0*/  MOV R157, R28 ;  /* 0x0000001c009d7202 */ /* 0x000fe20000000f00 */
[C---:B------:R-:W-:Y:S02]  /*7d00*/  FMUL.FTZ R28, R6.reuse, R140 ;  /* 0x0000008c061c7220 */ /* 0x040fe40000410000 */
[C---:B------:R-:W-:Y:S01]  /*7d10*/  FMUL.FTZ R16, R6.reuse, R152 ;  /* 0x0000009806107220 */ /* 0x040fe20000410000 */
[----:B------:R-:W1:Y:S01]  /*7d20*/  MUFU.EX2 R178, R182 ;  /* 0x000000b600b27308 */ /* 0x000e620000000800 */
[C---:B------:R-:W-:Y:S01]  /*7d30*/  FMUL.FTZ R20, R6.reuse, R148 ;  /* 0x0000009406147220 */ /* 0x040fe20000410000 */
[----:B------:R-:W-:Y:S01]  /*7d40*/  MOV R148, R11 ;  /* 0x0000000b00947202 */ /* 0x000fe20000000f00 */
        /* <DEDUP_REMOVED lines=50> */
[C---:B------:R-:W-:Y:S03]  /*8070*/  F2FP.PACK_AB R176, R5.reuse, R176 ;  /* 0x000000b005b0723e */ /* 0x040fe600000000ff */
[----:B------:R-:W-:Y:S04]  /*8080*/  FADD.FTZ R0, R5, R0 ;  /* 0x0000000005007221 */ /* 0x000fe80000010000 */
[----:B-1----:R-:W-:Y:S04]  /*8090*/  FADD.FTZ R0, R7, R0 ;  /* 0x0000000007007221 */ /* 0x002fe80000010000 */
[C---:B------:R-:W-:Y:S01]  /*80a0*/  FADD.FTZ R182, R178.reuse, R0 ;  /* 0x00000000b2b67221 */ /* 0x040fe20000010000 */
[----:B------:R-:W-:Y:S02]  /*80b0*/  FMNMX.FTZ R0, R191, R134, !PT ;  /* 0x00000086bf007209 */ /* 0x000fe40007810000 */
[----:B------:R-:W-:Y:S02]  /*80c0*/  F2FP.PACK_AB R178, R178, R7 ;  /* 0x00000007b2b2723e */ /* 0x000fe400000000ff */
[----:B---3--:R-:W-:Y:S04]  /*80d0*/  FMNMX.FTZ R0, R24, R0, !PT ;  /* 0x0000000018007209 */ /* 0x008fe80007810000 */
[----:B----4-:R-:W-:Y:S04]  /*80e0*/  FMNMX.FTZ R0, R10, R0, !PT ;  /* 0x000000000a007209 */ /* 0x010fe80007810000 */
        /* <DEDUP_REMOVED lines=31> */
[----:B------:R-:W5:Y:S01]  /*82e0*/  MUFU.EX2 R8, R8 ;  /* 0x0000000800087308 */ /* 0x000f620000000800 */
[--C-:B------:R-:W-:Y:S02]  /*82f0*/  FFMA.FTZ R19, R19, c[0x0][0x2d0], -R5.reuse ;  /* 0x0000b40013137a23 */ /* 0x100fe40000010805 */
[--C-:B------:R-:W-:Y:S02]  /*8300*/  FFMA.FTZ R18, R4, c[0x0][0x2d0], -R5.reuse ;  /* 0x0000b40004127a23 */ /* 0x100fe40000010805 */
[C---:B------:R-:W-:Y:S01]  /*8310*/  FMUL.FTZ R4, R6.reuse, R164 ;  /* 0x000000a406047220 */ /* 0x040fe20000410000 */
[----:B------:R-:W-:Y:S01]  /*8320*/  MOV R164, R15 ;  /* 0x0000000f00a47202 */ /* 0x000fe20000000f00 */
[C---:B------:R-:W-:Y:S01]  /*8330*/  FMUL.FTZ R17, R6.reuse, R153 ;  /* 0x0000009906117220 */ /* 0x040fe20000410000 */
[----:B------:R-:W-:Y:S01]  /*8340*/  MOV R153, R29 ;  /* 0x0000001d00997202 */ /* 0x000fe20000000f00 */
[----:B------:R-:W-:Y:S01]  /*8350*/  FMUL.FTZ R29, R6, R141 ;  /* 0x0000008d061d7220 */ /* 0x000fe20000410000 */
[----:B------:R-:W2:Y:S01]  /*8360*/  MUFU.EX2 R7, R7 ;  /* 0x0000000700077308 */ /* 0x000ea20000000800 */
[--C-:B------:R-:W-:Y:S02]  /*8370*/  FFMA.FTZ R189, R189, c[0x0][0x2d0], -R5.reuse ;  /* 0x0000b400bdbd7a23 */ /* 0x100fe40000010805 */
[--C-:B------:R-:W-:Y:S02]  /*8380*/  FFMA.FTZ R188, R188, c[0x0][0x2d0], -R5.reuse ;  /* 0x0000b400bcbc7a23 */ /* 0x100fe40000010805 */
[C---:B-1----:R-:W-:Y:S02]  /*8390*/  FMUL.FTZ R34, R0.reuse, R138 ;  /* 0x0000008a00227220 */ /* 0x042fe40000410000 */
[----:B------:R-:W-:Y:S02]  /*83a0*/  FMUL.FTZ R35, R0, R139 ;  /* 0x0000008b00237220 */ /* 0x000fe40000410000 */
[----:B------:R-:W1:Y:S01]  /*83b0*/  LDSM.16.MT88.4 R136, [R248+0x100] ;  /* 0x00010000f888783b */ /* 0x000e620000004200 */
[----:B------:R-:W3:Y:S01]  /*83c0*/  MUFU.EX2 R179, R133 ;  /* 0x0000008500b37308 */ /* 0x000ee20000000800 */
[--C-:B------:R-:W-:Y:S02]  /*83d0*/  FFMA.FTZ R187, R187, c[0x0][0x2d0], -R5.reuse ;  /* 0x0000b400bbbb7a23 */ /* 0x100fe40000010805 */
[--C-:B------:R-:W-:Y:S02]  /*83e0*/  FFMA.FTZ R186, R186, c[0x0][0x2d0], -R5.reuse ;  /* 0x0000b400baba7a23 */ /* 0x100fe40000010805 */
[----:B-----5:R-:W-:Y:S02]  /*83f0*/  FFMA.FTZ R3, R0, R9, R8 ;  /* 0x0000000900037223 */ /* 0x020fe40000010008 */
[C---:B------:R-:W-:Y:S01]  /*8400*/  FMUL.FTZ R9, R6.reuse, R161 ;  /* 0x000000a106097220 */ /* 0x040fe20000410000 */
[----:B------:R-:W-:Y:S01]  /*8410*/  MOV R161, R19 ;  /* 0x0000001300a17202 */ /* 0x000fe20000000f00 */
[----:B------:R-:W-:Y:S01]  /*8420*/  FFMA.FTZ R14, R21, c[0x0][0x2d0], -R5 ;  /* 0x0000b400150e7a23 */ /* 0x000fe20000010805 */
[----:B------:R-:W4:Y:S01]  /*8430*/  MUFU.EX2 R190, R190 ;  /* 0x000000be00be7308 */ /* 0x000f220000000800 */
[C---:B------:R-:W-:Y:S01]  /*8440*/  FMUL.FTZ R5, R6.reuse, R165 ;  /* 0x000000a506057220 */ /* 0x040fe20000410000 */
[----:B------:R-:W-:Y:S01]  /*8450*/  MOV R165, R18 ;  /* 0x0000001200a57202 */ /* 0x000fe20000000f00 */
[C---:B------:R-:W-:Y:S01]  /*8460*/  FMUL.FTZ R21, R6.reuse, R149 ;  /* 0x0000009506157220 */ /* 0x040fe20000410000 */
[C---:B--2---:R-:W-:Y:S01]  /*8470*/  F2FP.PACK_AB R177, R7.reuse, R8 ;  /* 0x0000000807b1723e */ /* 0x044fe200000000ff */
[----:B------:R-:W-:Y:S01]  /*8480*/  FADD.FTZ R3, R7, R3 ;  /* 0x0000000307037221 */ /* 0x000fe20000010000 */
[----:B------:R-:W-:Y:S01]  /*8490*/  MOV R149, R31 ;  /* 0x0000001f00957202 */ /* 0x000fe20000000f00 */
[C---:B------:R-:W-:Y:S01]  /*84a0*/  FMUL.FTZ R8, R6.reuse, R160 ;  /* 0x000000a006087220 */ /* 0x040fe20000410000 */
[----:B------:R-:W-:Y:S01]  /*84b0*/  MOV R160, R24 ;  /* 0x0000001800a07202 */ /* 0x000fe20000000f00 */
[----:B------:R-:W-:Y:S01]  /*84c0*/  FMUL.FTZ R24, R6, R144 ;  /* 0x0000009006187220 */ /* 0x000fe20000410000 */
[----:B------:R-:W-:Y:S01]  /*84d0*/  MUFU.EX2 R191, R191 ;  /* 0x000000bf00bf7308 */ /* 0x000fe20000000800 */
[C---:B------:R-:W-:Y:S01]  /*84e0*/  FMUL.FTZ R6, R0.reuse, R166 ;  /* 0x000000a600067220 */ /* 0x040fe20000410000 */
[----:B------:R-:W-:Y:S01]  /*84f0*/  MOV R166, R14 ;  /* 0x0000000e00a67202 */ /* 0x000fe20000000f00 */
[C---:B------:R-:W-:Y:S01]  /*8500*/  FMUL.FTZ R7, R0.reuse, R167 ;  /* 0x000000a700077220 */ /* 0x040fe20000410000 */
[----:B------:R-:W-:Y:S01]  /*8510*/  MOV R167, R10 ;  /* 0x0000000a00a77202 */ /* 0x000fe20000000f00 */
[----:B---3--:R-:W-:Y:S02]  /*8520*/  FADD.FTZ R152, R179, R3 ;  /* 0x00000003b3987221 */ /* 0x008fe40000010000 */
[C---:B------:R-:W-:Y:S01]  /*8530*/  FMUL.FTZ R10, R0.reuse, R162 ;  /* 0x000000a2000a7220 */ /* 0x040fe20000410000 */
[----:B------:R-:W-:Y:S01]  /*8540*/  MOV R162, R30 ;  /* 0x0000001e00a27202 */ /* 0x000fe20000000f00 */
[C---:B------:R-:W-:Y:S01]  /*8550*/  FMUL.FTZ R11, R0.reuse, R163 ;  /* 0x000000a3000b7220 */ /* 0x040fe20000410000 */
[----:B------:R-:W-:Y:S01]  /*8560*/  MOV R163, R27 ;  /* 0x0000001b00a37202 */ /* 0x000fe20000000f00 */
[C---:B------:R-:W-:Y:S01]  /*8570*/  FMUL.FTZ R14, R0.reuse, R158 ;  /* 0x0000009e000e7220 */ /* 0x040fe20000410000 */
[----:B------:R-:W-:Y:S01]  /*8580*/  MOV R158, R26 ;  /* 0x0000001a009e7202 */ /* 0x000fe20000000f00 */
[----:B------:R-:W-:Y:S01]  /*8590*/  FMUL.FTZ R15, R0, R159 ;  /* 0x0000009f000f7220 */ /* 0x000fe20000410000 */
[----:B----4-:R-:W-:Y:S01]  /*85a0*/  F2FP.PACK_AB R179, R190, R179 ;  /* 0x000000b3beb3723e */ /* 0x010fe200000000ff */
[C---:B------:R-:W-:Y:S01]  /*85b0*/  FMUL.FTZ R18, R0.reuse, R154 ;  /* 0x0000009a00127220 */ /* 0x040fe20000410000 */
[----:B------:R-:W-:Y:S01]  /*85c0*/  MUFU.EX2 R144, R181 ;  /* 0x000000b500907308 */ /* 0x000fe20000000800 */
[C---:B------:R-:W-:Y:S02]  /*85d0*/  FMUL.FTZ R19, R0.reuse, R155 ;  /* 0x0000009b00137220 */ /* 0x040fe40000410000 */
[C---:B------:R-:W-:Y:S02]  /*85e0*/  FMUL.FTZ R22, R0.reuse, R150 ;  /* 0x0000009600167220 */ /* 0x040fe40000410000 */
[C---:B-1----:R-:W-:Y:S05]  /*85f0*/  HMMA.16816.F32 R4, R176.reuse, R136, R4 ;  /* 0x00000088b004723c */ /* 0x042fea0000001804 */
[C---:B------:R-:W-:Y:S01]  /*8600*/  FMUL.FTZ R23, R0.reuse, R151 ;  /* 0x0000009700177220 */ /* 0x040fe20000410000 */
[----:B------:R-:W-:Y:S01]  /*8610*/  MUFU.EX2 R181, R161 ;  /* 0x000000a100b57308 */ /* 0x000fe20000000800 */
[C---:B------:R-:W-:Y:S01]  /*8620*/  FMUL.FTZ R26, R0.reuse, R146 ;  /* 0x00000092001a7220 */ /* 0x040fe20000410000 */
[C---:B------:R-:W-:Y:S01]  /*8630*/  HMMA.16816.F32 R8, R176.reuse, R138, R8 ;  /* 0x0000008ab008723c */ /* 0x040fe20000001808 */
[----:B------:R-:W1:Y:S03]  /*8640*/  LDSM.16.MT88.4 R136, [R249+0x100] ;  /* 0x00010000f988783b */ /* 0x000e660000004200 */
[C---:B------:R-:W-:Y:S02]  /*8650*/  FMUL.FTZ R27, R0.reuse, R147 ;  /* 0x00000093001b7220 */ /* 0x040fe40000410000 */
[C---:B------:R-:W-:Y:S02]  /*8660*/  FMUL.FTZ R30, R0.reuse, R142 ;  /* 0x0000008e001e7220 */ /* 0x040fe40000410000 */
[C---:B------:R-:W-:Y:S01]  /*8670*/  FMUL.FTZ R31, R0.reuse, R143 ;  /* 0x0000008f001f7220 */ /* 0x040fe20000410000 */
[----:B------:R-:W-:Y:S01]  /*8680*/  MUFU.EX2 R180, R160 ;  /* 0x000000a000b47308 */ /* 0x000fe20000000800 */
[----:B------:R-:W-:Y:S02]  /*8690*/  LDSM.16.MT88.4 R140, [R248+0x900] ;  /* 0x00090000f88c783b */ /* 0x000fe40000004200 */
        /* <DEDUP_REMOVED lines=17> */
[C---:B------:R-:W-:Y:S01]  /*87b0*/  FMUL.FTZ R66, R0.reuse, R66 ;  /* 0x0000004200427220 */ /* 0x040fe20000410000 */
[C---:B-1----:R-:W-:Y:S03]  /*87c0*/  HMMA.16816.F32 R12, R176.reuse, R136, R12 ;  /* 0x00000088b00c723c */ /* 0x042fe6000000180c */
[C---:B------:R-:W-:Y:S02]  /*87d0*/  FMUL.FTZ R67, R0.reuse, R67 ;  /* 0x0000004300437220 */ /* 0x040fe40000410000 */
[C---:B------:R-:W-:Y:S02]  /*87e0*/  FMUL.FTZ R70, R0.reuse, R70 ;  /* 0x0000004600467220 */ /* 0x040fe40000410000 */
[C---:B------:R-:W-:Y:S01]  /*87f0*/  FMUL.FTZ R71, R0.reuse, R71 ;  /* 0x0000004700477220 */ /* 0x040fe20000410000 */
[C---:B------:R-:W-:Y:S01]  /*8800*/  HMMA.16816.F32 R16, R176.reuse, R138, R16 ;  /* 0x0000008ab010723c */ /* 0x040fe20000001810 */
[----:B------:R-:W1:Y:S01]  /*8810*/  LDSM.16.MT88.4 R136, [R252+0x100] ;  /* 0x00010000fc88783b */ /* 0x000e620000004200 */
[----:B------:R-:W2:Y:S02]  /*8820*/  MUFU.EX2 R133, R185 ;  /* 0x000000b900857308 */ /* 0x000ea40000000800 */
[C---:B------:R-:W-:Y:S02]  /*8830*/  FMUL.FTZ R74, R0.reuse, R74 ;  /* 0x0000004a004a7220 */ /* 0x040fe40000410000 */
[C---:B------:R-:W-:Y:S02]  /*8840*/  FMUL.FTZ R75, R0.reuse, R75 ;  /* 0x0000004b004b7220 */ /* 0x040fe40000410000 */
[C---:B------:R-:W-:Y:S04]  /*8850*/  FMUL.FTZ R78, R0.reuse, R78 ;  /* 0x0000004e004e7220 */ /* 0x040fe80000410000 */
        /* <DEDUP_REMOVED lines=17> */
[C---:B------:R-:W-:Y:S01]  /*8970*/  FMUL.FTZ R107, R0.reuse, R107 ;  /* 0x0000006b006b7220 */ /* 0x040fe20000410000 */
[C---:B-1----:R-:W-:Y:S02]  /*8980*/  HMMA.16816.F32 R20, R176.reuse, R136, R20 ;  /* 0x00000088b014723c */ /* 0x042fe40000001814 */
[----:B------:R-:W1:Y:S01]  /*8990*/  MUFU.EX2 R186, R186 ;  /* 0x000000ba00ba7308 */ /* 0x000e620000000800 */
[C---:B------:R-:W-:Y:S02]  /*89a0*/  FMUL.FTZ R110, R0.reuse, R110 ;  /* 0x0000006e006e7220 */ /* 0x040fe40000410000 */
[C---:B------:R-:W-:Y:S02]  /*89b0*/  FMUL.FTZ R111, R0.reuse, R111 ;  /* 0x0000006f006f7220 */ /* 0x040fe40000410000 */
[C---:B------:R-:W-:Y:S01]  /*89c0*/  FMUL.FTZ R114, R0.reuse, R114 ;  /* 0x0000007200727220 */ /* 0x040fe20000410000 */
[C---:B------:R-:W-:Y:S01]  /*89d0*/  HMMA.16816.F32 R24, R176.reuse, R138, R24 ;  /* 0x0000008ab018723c */ /* 0x040fe20000001818 */
[----:B------:R-:W4:Y:S03]  /*89e0*/  LDSM.16.MT88.4 R136, [R251+0x100] ;  /* 0x00010000fb88783b */ /* 0x000f260000004200 */
[C---:B------:R-:W-:Y:S02]  /*89f0*/  FMUL.FTZ R115, R0.reuse, R115 ;  /* 0x0000007300737220 */ /* 0x040fe40000410000 */
[C---:B------:R-:W-:Y:S02]  /*8a00*/  FMUL.FTZ R118, R0.reuse, R118 ;  /* 0x0000007600767220 */ /* 0x040fe40000410000 */
[C---:B------:R-:W-:Y:S04]  /*8a10*/  FMUL.FTZ R119, R0.reuse, R119 ;  /* 0x0000007700777220 */ /* 0x040fe80000410000 */
[C---:B------:R-:W-:Y:S02]  /*8a20*/  FMUL.FTZ R122, R0.reuse, R122 ;  /* 0x0000007a007a7220 */ /* 0x040fe40000410000 */
[C---:B------:R-:W-:Y:S02]  /*8a30*/  FMUL.FTZ R123, R0.reuse, R123 ;  /* 0x0000007b007b7220 */ /* 0x040fe40000410000 */
[C---:B------:R-:W-:Y:S02]  /*8a40*/  FMUL.FTZ R126, R0.reuse, R126 ;  /* 0x0000007e007e7220 */ /* 0x040fe40000410000 */
[C---:B------:R-:W-:Y:S02]  /*8a50*/  FMUL.FTZ R127, R0.reuse, R127 ;  /* 0x0000007f007f7220 */ /* 0x040fe40000410000 */
[C---:B------:R-:W-:Y:S02]  /*8a60*/  FMUL.FTZ R130, R0.reuse, R130 ;  /* 0x0000008200827220 */ /* 0x040fe40000410000 */
[----:B------:R-:W-:Y:S02]  /*8a70*/  FMUL.FTZ R131, R0, R131 ;  /* 0x0000008300837220 */ /* 0x000fe40000410000 */
[----:B--2---:R-:W-:Y:S02]  /*8a80*/  FADD.FTZ R0, R133, R182 ;  /* 0x000000b685007221 */ /* 0x004fe40000010000 */
[----:B------:R2:W-:Y:S02]  /*8a90*/  MUFU.EX2 R182, R166 ;  /* 0x000000a600b67308 */ /* 0x0005e40000000800 */
[C---:B------:R-:W-:Y:S04]  /*8aa0*/  FADD.FTZ R0, R3.reuse, R0 ;  /* 0x0000000003007221 */ /* 0x040fe80000010000 */
[----:B------:R-:W-:Y:S04]  /*8ab0*/  FADD.FTZ R0, R144, R0 ;  /* 0x0000000090007221 */ /* 0x000fe80000010000 */
[----:B------:R-:W-:Y:S01]  /*8ac0*/  FADD.FTZ R0, R134, R0 ;  /* 0x0000000086007221 */ /* 0x000fe20000010000 */
[C---:B----4-:R-:W-:Y:S08]  /*8ad0*/  HMMA.16816.F32 R28, R176.reuse, R136, R28 ;  /* 0x00000088b01c723c */ /* 0x050ff0000000181c */
[C---:B------:R-:W-:Y:S01]  /*8ae0*/  HMMA.16816.F32 R32, R176.reuse, R138, R32 ;  /* 0x0000008ab020723c */ /* 0x040fe20000001820 */
[----:B------:R-:W4:Y:S03]  /*8af0*/  LDSM.16.MT88.4 R136, [R248+0x2100] ;  /* 0x00210000f888783b */ /* 0x000f260000004200 */
[----:B--2---:R-:W-:Y:S04]  /*8b00*/  MOV R166, R149 ;  /* 0x0000009500a67202 */ /* 0x004fe80000000f00 */
[C---:B----4-:R-:W-:Y:S08]  /*8b10*/  HMMA.16816.F32 R36, R176.reuse, R136, R36 ;  /* 0x00000088b024723c */ /* 0x050ff00000001824 */
[C---:B------:R-:W-:Y:S01]  /*8b20*/  HMMA.16816.F32 R40, R176.reuse, R138, R40 ;  /* 0x0000008ab028723c */ /* 0x040fe20000001828 */
[----:B------:R-:W2:Y:S07]  /*8b30*/  LDSM.16.MT88.4 R136, [R249+0x2100] ;  /* 0x00210000f988783b */ /* 0x000eae0000004200 */
[C---:B--2---:R-:W-:Y:S08]  /*8b40*/  HMMA.16816.F32 R44, R176.reuse, R136, R44 ;  /* 0x00000088b02c723c */ /* 0x044ff0000000182c */
        /* <DEDUP_REMOVED lines=29> */
[C---:B--2---:R-:W-:Y:S07]  /*8d20*/  HMMA.16816.F32 R124, R176.reuse, R136, R124 ;  /* 0x00000088b07c723c */ /* 0x044fee000000187c */
[----:B------:R-:W-:Y:S01]  /*8d30*/  F2FP.PACK_AB R136, R3, R133 ;  /* 0x000000850388723e */ /* 0x000fe200000000ff */
[----:B------:R-:W-:Y:S01]  /*8d40*/  HMMA.16816.F32 R128, R176, R138, R128 ;  /* 0x0000008ab080723c */ /* 0x000fe20000001880 */
[----:B------:R-:W-:Y:S03]  /*8d50*/  MUFU.EX2 R3, R163 ;  /* 0x000000a300037308 */ /* 0x000fe60000000800 */
[----:B---3--:R-:W-:Y:S03]  /*8d60*/  F2FP.PACK_AB R137, R188, R189 ;  /* 0x000000bdbc89723e */ /* 0x008fe600000000ff */
[----:B------:R-:W-:Y:S02]  /*8d70*/  F2FP.PACK_AB R138, R134, R144 ;  /* 0x00000090868a723e */ /* 0x000fe400000000ff */
[----:B------:R-:W2:Y:S02]  /*8d80*/  LDSM.16.MT88.4 R144, [R249+0x900] ;  /* 0x00090000f990783b */ /* 0x000ea40000004200 */
[----:B------:R3:W-:Y:S01]  /*8d90*/  MUFU.EX2 R134, R162 ;  /* 0x000000a200867308 */ /* 0x0007e20000000800 */
[----:B-1----:R-:W-:Y:S02]  /*8da0*/  F2FP.PACK_AB R139, R186, R187 ;  /* 0x000000bbba8b723e */ /* 0x002fe400000000ff */
[----:B------:R-:W-:Y:S05]  /*8db0*/  F2FP.PACK_AB R177, R180, R181 ;  /* 0x000000b5b4b1723e */ /* 0x000fea00000000ff */
[C---:B------:R-:W-:Y:S02]  /*8dc0*/  HMMA.16816.F32 R4, R136.reuse, R140, R4 ;  /* 0x0000008c8804723c */ /* 0x040fe40000001804 */
[----:B------:R-:W-:Y:S06]  /*8dd0*/  MUFU.EX2 R176, R153 ;  /* 0x0000009900b07308 */ /* 0x000fec0000000800 */
[C---:B------:R-:W-:Y:S01]  /*8de0*/  HMMA.16816.F32 R8, R136.reuse, R142, R8 ;  /* 0x0000008e8808723c */ /* 0x040fe20000001808 */
[----:B------:R-:W1:Y:S03]  /*8df0*/  LDSM.16.MT88.4 R140, [R252+0x900] ;  /* 0x00090000fc8c783b */ /* 0x000e660000004200 */
[----:B------:R-:W4:Y:S05]  /*8e00*/  MUFU.EX2 R133, R158 ;  /* 0x0000009e00857308 */ /* 0x000f2a0000000800 */
[----:B---3--:R-:W-:Y:S05]  /*8e10*/  LDSM.16.MT88.4 R160, [R248+0x1900] ;  /* 0x00190000f8a0783b */ /* 0x008fea0000004200 */
[----:B------:R-:W-:Y:S01]  /*8e20*/  MUFU.EX2 R178, R156 ;  /* 0x0000009c00b27308 */ /* 0x000fe20000000800 */
[C---:B--2---:R-:W-:Y:S03]  /*8e30*/  HMMA.16816.F32 R12, R136.reuse, R144, R12 ;  /* 0x00000090880c723c */ /* 0x044fe6000000180c */
[----:B----4-:R-:W-:Y:S05]  /*8e40*/  FADD.FTZ R0, R133, R0 ;  /* 0x0000000085007221 */ /* 0x010fea0000010000 */
[C---:B------:R-:W-:Y:S01]  /*8e50*/  HMMA.16816.F32 R16, R136.reuse, R146, R16 ;  /* 0x000000928810723c */ /* 0x040fe20000001810 */
[----:B------:R-:W2:Y:S03]  /*8e60*/  LDSM.16.MT88.4 R144, [R251+0x900] ;  /* 0x00090000fb90783b */ /* 0x000ea60000004200 */
[C---:B------:R-:W-:Y:S04]  /*8e70*/  FADD.FTZ R0, R3.reuse, R0 ;  /* 0x0000000003007221 */ /* 0x040fe80000010000 */
[----:B------:R-:W-:Y:S01]  /*8e80*/  FADD.FTZ R0, R148, R0 ;  /* 0x0000000094007221 */ /* 0x000fe20000010000 */
[C---:B-1----:R-:W-:Y:S03]  /*8e90*/  HMMA.16816.F32 R20, R136.reuse, R140, R20 ;  /* 0x0000008c8814723c */ /* 0x042fe60000001814 */
[C---:B------:R-:W-:Y:S05]  /*8ea0*/  FADD.FTZ R0, R134.reuse, R0 ;  /* 0x0000000086007221 */ /* 0x040fea0000010000 */
        /* <DEDUP_REMOVED lines=39> */
[----:B------:R-:W-:Y:S01]  /*9120*/  HMMA.16816.F32 R128, R136, R146, R128 ;  /* 0x000000928880723c */ /* 0x000fe20000001880 */
[----:B------:R-:W2:Y:S06]  /*9130*/  LDSM.16.MT88.4 R144, [R249+0x1100] ;  /* 0x00110000f990783b */ /* 0x000eac0000004200 */
[----:B------:R-:W-:Y:S02]  /*9140*/  F2FP.PACK_AB R138, R134, R148 ;  /* 0x00000094868a723e */ /* 0x000fe400000000ff */
[----:B------:R-:W3:Y:S01]  /*9150*/  LDSM.16.MT88.4 R148, [R252+0x1100] ;  /* 0x00110000fc94783b */ /* 0x000ee20000004200 */
[----:B------:R-:W4:Y:S02]  /*9160*/  MUFU.EX2 R134, R166 ;  /* 0x000000a600867308 */ /* 0x000f240000000800 */
[----:B------:R-:W-:Y:S02]  /*9170*/  F2FP.PACK_AB R136, R3, R133 ;  /* 0x000000850388723e */ /* 0x000fe400000000ff */
[----:B------:R-:W-:Y:S02]  /*9180*/  F2FP.PACK_AB R137, R184, R191 ;  /* 0x000000bfb889723e */ /* 0x000fe400000000ff */
[----:B------:R-:W-:Y:S04]  /*9190*/  F2FP.PACK_AB R139, R182, R183 ;  /* 0x000000b7b68b723e */ /* 0x000fe800000000ff */
[----:B------:R-:W5:Y:S03]  /*91a0*/  MUFU.EX2 R133, R157 ;  /* 0x0000009d00857308 */ /* 0x000f660000000800 */
[C---:B-1----:R-:W-:Y:S08]  /*91b0*/  HMMA.16816.F32 R4, R136.reuse, R140, R4 ;  /* 0x0000008c8804723c */ /* 0x042ff00000001804 */
[C---:B------:R-:W-:Y:S01]  /*91c0*/  HMMA.16816.F32 R8, R136.reuse, R142, R8 ;  /* 0x0000008e8808723c */ /* 0x040fe20000001808 */
[----:B------:R-:W1:Y:S03]  /*91d0*/  LDSM.16.MT88.4 R140, [R251+0x1100] ;  /* 0x00110000fb8c783b */ /* 0x000e660000004200 */
[----:B----4-:R-:W-:Y:S04]  /*91e0*/  FADD.FTZ R0, R134, R0 ;  /* 0x0000000086007221 */ /* 0x010fe80000010000 */
[C---:B------:R-:W-:Y:S01]  /*91f0*/  FADD.FTZ R0, R176.reuse, R0 ;  /* 0x00000000b0007221 */ /* 0x040fe20000010000 */
[----:B------:R-:W-:Y:S01]  /*9200*/  F2FP.PACK_AB R176, R176, R134 ;  /* 0x00000086b0b0723e */ /* 0x000fe200000000ff */
[C---:B--2---:R-:W-:Y:S03]  /*9210*/  HMMA.16816.F32 R12, R136.reuse, R144, R12 ;  /* 0x00000090880c723c */ /* 0x044fe6000000180c */
[----:B-----5:R-:W-:Y:S01]  /*9220*/  FADD.FTZ R3, R133, R0 ;  /* 0x0000000085037221 */ /* 0x020fe20000010000 */
[----:B------:R-:W-:Y:S01]  /*9230*/  MOV R134, R2 ;  /* 0x0000000200867202 */ /* 0x000fe20000000f00 */
[----:B------:R-:W-:Y:S02]  /*9240*/  FADD.FTZ R0, R190, R152 ;  /* 0x00000098be007221 */ /* 0x000fe40000010000 */
[----:B------:R-:W-:Y:S01]  /*9250*/  LDSM.16.MT88.4 R152, [R249+0x1900] ;  /* 0x00190000f998783b */ /* 0x000fe20000004200 */
[C---:B------:R-:W-:Y:S04]  /*9260*/  HMMA.16816.F32 R16, R136.reuse, R146, R16 ;  /* 0x000000928810723c */ /* 0x040fe80000001810 */
[C---:B------:R-:W-:Y:S01]  /*9270*/  FADD.FTZ R3, R178.reuse, R3 ;  /* 0x00000003b2037221 */ /* 0x040fe20000010000 */
[----:B------:R-:W-:Y:S01]  /*9280*/  F2FP.PACK_AB R178, R178, R133 ;  /* 0x00000085b2b2723e */ /* 0x000fe200000000ff */
[----:B------:R-:W-:Y:S01]  /*9290*/  FADD.FTZ R0, R189, R0 ;  /* 0x00000000bd007221 */ /* 0x000fe20000010000 */
[----:B------:R-:W2:Y:S01]  /*92a0*/  LDSM.16.MT88.4 R144, [R248+0x3100] ;  /* 0x00310000f890783b */ /* 0x000ea20000004200 */
[C---:B---3--:R-:W-:Y:S01]  /*92b0*/  HMMA.16816.F32 R20, R136.reuse, R148, R20 ;  /* 0x000000948814723c */ /* 0x048fe20000001814 */
[----:B------:R-:W-:Y:S03]  /*92c0*/  MUFU.EX2 R133, R165 ;  /* 0x000000a500857308 */ /* 0x000fe60000000800 */
[----:B------:R-:W-:Y:S03]  /*92d0*/  FADD.FTZ R0, R188, R0 ;  /* 0x00000000bc007221 */ /* 0x000fe60000010000 */
[----:B------:R3:W-:Y:S01]  /*92e0*/  STL [R1+0x5c], R3 ;  /* 0x00005c0301007387 */ /* 0x0007e20000100800 */
[C---:B------:R-:W-:Y:S03]  /*92f0*/  HMMA.16816.F32 R24, R136.reuse, R150, R24 ;  /* 0x000000968818723c */ /* 0x040fe60000001818 */
[----:B------:R-:W4:Y:S01]  /*9300*/  LDSM.16.MT88.4 R148, [R249+0x3100] ;  /* 0x00310000f994783b */ /* 0x000f220000004200 */
[----:B------:R-:W-:Y:S04]  /*9310*/  FADD.FTZ R0, R187, R0 ;  /* 0x00000000bb007221 */ /* 0x000fe80000010000 */
[C---:B-1----:R-:W-:Y:S04]  /*9320*/  HMMA.16816.F32 R28, R136.reuse, R140, R28 ;  /* 0x0000008c881c723c */ /* 0x042fe8000000181c */
[----:B------:R-:W-:Y:S04]  /*9330*/  FADD.FTZ R0, R186, R0 ;  /* 0x00000000ba007221 */ /* 0x000fe80000010000 */
[C---:B------:R-:W-:Y:S01]  /*9340*/  HMMA.16816.F32 R32, R136.reuse, R142, R32 ;  /* 0x0000008e8820723c */ /* 0x040fe20000001820 */
[----:B------:R-:W1:Y:S03]  /*9350*/  LDSM.16.MT88.4 R140, [R252+0x3100] ;  /* 0x00310000fc8c783b */ /* 0x000e660000004200 */
[----:B------:R-:W-:Y:S01]  /*9360*/  FADD.FTZ R0, R191, R0 ;  /* 0x00000000bf007221 */ /* 0x000fe20000010000 */
[----:B---3--:R-:W3:Y:S03]  /*9370*/  MUFU.EX2 R3, R164 ;  /* 0x000000a400037308 */ /* 0x008ee60000000800 */
[----:B------:R-:W-:Y:S04]  /*9380*/  FADD.FTZ R0, R184, R0 ;  /* 0x00000000b8007221 */ /* 0x000fe80000010000 */
[----:B------:R-:W-:Y:S01]  /*9390*/  FADD.FTZ R0, R183, R0 ;  /* 0x00000000b7007221 */ /* 0x000fe20000010000 */
[C---:B--2---:R-:W-:Y:S03]  /*93a0*/  HMMA.16816.F32 R36, R136.reuse, R144, R36 ;  /* 0x000000908824723c */ /* 0x044fe60000001824 */
[----:B------:R-:W-:Y:S04]  /*93b0*/  FADD.FTZ R0, R182, R0 ;  /* 0x00000000b6007221 */ /* 0x000fe80000010000 */
[----:B------:R-:W-:Y:S01]  /*93c0*/  FADD.FTZ R0, R181, R0 ;  /* 0x00000000b5007221 */ /* 0x000fe20000010000 */
[C---:B------:R-:W-:Y:S01]  /*93d0*/  HMMA.16816.F32 R40, R136.reuse, R146, R40 ;  /* 0x000000928828723c */ /* 0x040fe20000001828 */
[----:B------:R-:W2:Y:S03]  /*93e0*/  LDSM.16.MT88.4 R144, [R251+0x3100] ;  /* 0x00310000fb90783b */ /* 0x000ea60000004200 */
[----:B------:R-:W-:Y:S04]  /*93f0*/  FADD.FTZ R0, R180, R0 ;  /* 0x00000000b4007221 */ /* 0x000fe80000010000 */
[C---:B----4-:R-:W-:Y:S04]  /*9400*/  HMMA.16816.F32 R44, R136.reuse, R148, R44 ;  /* 0x00000094882c723c */ /* 0x050fe8000000182c */
[----:B---3--:R-:W-:Y:S01]  /*9410*/  F2FP.PACK_AB R179, R3, R133 ;  /* 0x0000008503b3723e */ /* 0x008fe200000000ff */
[----:B------:R-:W-:Y:S01]  /*9420*/  FADD.FTZ R0, R133, R0 ;  /* 0x0000000085007221 */ /* 0x000fe20000010000 */
[----:B------:R-:W-:Y:S02]  /*9430*/  MOV R133, R132 ;  /* 0x0000008400857202 */ /* 0x000fe40000000f00 */
[C---:B------:R-:W-:Y:S01]  /*9440*/  HMMA.16816.F32 R48, R136.reuse, R150, R48 ;  /* 0x000000968830723c */ /* 0x040fe20000001830 */
[----:B------:R-:W3:Y:S03]  /*9450*/  LDSM.16.MT88.4 R148, [R248+0x5100] ;  /* 0x00510000f894783b */ /* 0x000ee60000004200 */
[----:B------:R-:W-:Y:S04]  /*9460*/  FADD.FTZ R0, R3, R0 ;  /* 0x0000000003007221 */ /* 0x000fe80000010000 */
        /* <DEDUP_REMOVED lines=26> */
[C---:B------:R-:W-:Y:S08]  /*9610*/  HMMA.16816.F32 R120, R136.reuse, R150, R120 ;  /* 0x000000968878723c */ /* 0x040ff00000001878 */
[C---:B-1----:R-:W-:Y:S08]  /*9620*/  HMMA.16816.F32 R124, R136.reuse, R140, R124 ;  /* 0x0000008c887c723c */ /* 0x042ff0000000187c */
[----:B------:R-:W-:Y:S01]  /*9630*/  HMMA.16816.F32 R128, R136, R142, R128 ;  /* 0x0000008e8880723c */ /* 0x000fe20000001880 */
[----:B------:R-:W1:Y:S07]  /*9640*/  LDSM.16.MT88.4 R136, [R251+0x1900] ;  /* 0x00190000fb88783b */ /* 0x000e6e0000004200 */
        /* <DEDUP_REMOVED lines=8> */
[C---:B--2---:R-:W-:Y:S08]  /*96d0*/  HMMA.16816.F32 R148, R176.reuse, R144, R20 ;  /* 0x00000090b094723c */ /* 0x044ff00000001814 */
[C---:B------:R-:W-:Y:S08]  /*96e0*/  HMMA.16816.F32 R144, R176.reuse, R146, R24 ;  /* 0x00000092b090723c */ /* 0x040ff00000001818 */
[C---:B-1----:R-:W-:Y:S08]  /*96f0*/  HMMA.16816.F32 R140, R176.reuse, R136, R28 ;  /* 0x00000088b08c723c */ /* 0x042ff0000000181c */
        /* <DEDUP_REMOVED lines=34> */
.L_x_26:
[----:B------:R-:W2:Y:S04]  /*9920*/  LDL.LU R5, [R1+0x5c] ;  /* 0x00005c0001057983 */ /* 0x000ea80000300800 */
[----:B------:R-:W3:Y:S01]  /*9930*/  LDL.LU R3, [R1+0x80] ;  /* 0x0000800001037983 */ /* 0x000ee20000300800 */
[----:B------:R-:W-:-:S03]  /*9940*/  PLOP3.LUT P2, PT, PT, PT, PT, 0x8, 0x0 ;  /* 0x000000000000781c */ /* 0x000fc60003f4e170 */
[----:B--2---:R-:W1:Y:S04]  /*9950*/  SHFL.BFLY PT, R0, R5, 0x2, 0x1f ;  /* 0x0c401f0005007f89 */ /* 0x004e6800000e0000 */
[----:B---3--:R-:W2:Y:S01]  /*9960*/  SHFL.BFLY PT, R4, R3, 0x2, 0x1f ;  /* 0x0c401f0003047f89 */ /* 0x008ea200000e0000 */
[----:B-1----:R-:W-:Y:S02]  /*9970*/  FADD.FTZ R0, R0, R5 ;  /* 0x0000000500007221 */ /* 0x002fe40000010000 */
[----:B--2---:R-:W-:-:S03]  /*9980*/  FADD.FTZ R4, R4, R3 ;  /* 0x0000000304047221 */ /* 0x004fc60000010000 */
[----:B------:R-:W1:Y:S01]  /*9990*/  SHFL.BFLY PT, R6, R0, 0x1, 0x1f ;  /* 0x0c201f0000067f89 */ /* 0x000e6200000e0000 */
[----:B------:R-:W-:-:S03]  /*99a0*/  MOV R3, RZ ;  /* 0x000000ff00037202 */ /* 0x000fc60000000f00 */
[----:B------:R-:W2:Y:S01]  /*99b0*/  SHFL.BFLY PT, R5, R4, 0x1, 0x1f ;  /* 0x0c201f0004057f89 */ /* 0x000ea200000e0000 */
[----:B-1----:R-:W-:Y:S01]  /*99c0*/  FADD.FTZ R6, R0, R6 ;  /* 0x0000000600067221 */ /* 0x002fe20000010000 */
[----:B------:R-:W-:Y:S01]  /*99d0*/  MOV R0, RZ ;  /* 0x000000ff00007202 */ /* 0x000fe20000000f00 */
[----:B--2---:R-:W-:-:S03]  /*99e0*/  FADD.FTZ R4, R5, R4 ;  /* 0x0000000405047221 */ /* 0x004fc60000010000 */
[----:B------:R-:W-:Y:S02]  /*99f0*/  FSETP.NE.FTZ.AND P1, PT, R6, RZ, PT ;  /* 0x000000ff0600720b */ /* 0x000fe40003f35000 */
[----:B------:R-:W-:-:S11]  /*9a00*/  FSETP.NE.FTZ.AND P0, PT, R4, RZ, PT ;  /* 0x000000ff0400720b */ /* 0x000fd60003f15000 */
[----:B------:R-:W1:Y:S08]  /*9a10*/  @P1 MUFU.RCP R3, R6 ;  /* 0x0000000600031308 */ /* 0x000e700000001000 */
[----:B------:R-:W2:Y:S08]  /*9a20*/  @P1 MUFU.LG2 R6, R6 ;  /* 0x0000000600061308 */ /* 0x000eb00000000c00 */
[----:B------:R-:W3:Y:S01]  /*9a30*/  @P0 MUFU.LG2 R7, R4 ;  /* 0x0000000400070308 */ /* 0x000ee20000000c00 */
[----:B-1----:R-:W-:-:S02]  /*9a40*/  FMUL.FTZ R12, R3, R36 ;  /* 0x00000024030c7220 */ /* 0x002fc40000410000 */
[C---:B------:R-:W-:Y:S02]  /*9a50*/  FMUL.FTZ R164, R3.reuse, R164 ;  /* 0x000000a403a47220 */ /* 0x040fe40000410000 */
[C---:B------:R-:W-:Y:S02]  /*9a60*/  FMUL.FTZ R8, R3.reuse, R165 ;  /* 0x000000a503087220 */ /* 0x040fe40000410000 */
[C---:B------:R-:W-:Y:S01]  /*9a70*/  FMUL.FTZ R160, R3.reuse, R160 ;  /* 0x000000a003a07220 */ /* 0x040fe20000410000 */
[----:B------:R1:W4:Y:S01]  /*9a80*/  @P0 MUFU.RCP R0, R4 ;  /* 0x0000000400000308 */ /* 0x0003220000001000 */
[C---:B------:R-:W-:Y:S02]  /*9a90*/  FMUL.FTZ R161, R3.reuse, R161 ;  /* 0x000000a103a17220 */ /* 0x040fe40000410000 */
[C---:B------:R-:W-:Y:S02]  /*9aa0*/  FMUL.FTZ R156, R3.reuse, R156 ;  /* 0x0000009c039c7220 */ /* 0x040fe40000410000 */
[----:B------:R-:W-:-:S02]  /*9ab0*/  FMUL.FTZ R157, R3, R157 ;  /* 0x0000009d039d7220 */ /* 0x000fc40000410000 */
[C---:B------:R-:W-:Y:S02]  /*9ac0*/  FMUL.FTZ R152, R3.reuse, R152 ;  /* 0x0000009803987220 */ /* 0x040fe40000410000 */
[C---:B------:R-:W-:Y:S02]  /*9ad0*/  FMUL.FTZ R153, R3.reuse, R153 ;  /* 0x0000009903997220 */ /* 0x040fe40000410000 */
[C---:B------:R-:W-:Y:S02]  /*9ae0*/  FMUL.FTZ R148, R3.reuse, R148 ;  /* 0x0000009403947220 */ /* 0x040fe40000410000 */
[C---:B------:R-:W-:Y:S02]  /*9af0*/  FMUL.FTZ R149, R3.reuse, R149 ;  /* 0x0000009503957220 */ /* 0x040fe40000410000 */
[C---:B------:R-:W-:Y:S01]  /*9b00*/  FMUL.FTZ R144, R3.reuse, R144 ;  /* 0x0000009003907220 */ /* 0x040fe20000410000 */
[----:B-1----:R-:W-:Y:S01]  /*9b10*/  @P1 MOV R4, 0x3f317218 ;  /* 0x3f31721800041802 */ /* 0x002fe20000000f00 */
        /* <DEDUP_REMOVED lines=12> */
[C---:B------:R-:W-:Y:S01]  /*9be0*/  FMUL.FTZ R20, R3.reuse, R52 ;  /* 0x0000003403147220 */ /* 0x040fe20000410000 */
[----:B------:R-:W-:Y:S01]  /*9bf0*/  MOV R52, 0xff800000 ;  /* 0xff80000000347802 */ /* 0x000fe20000000f00 */
[C---:B------:R-:W-:Y:S01]  /*9c00*/  FMUL.FTZ R35, R3.reuse, R53 ;  /* 0x0000003503237220 */ /* 0x040fe20000410000 */
[----:B------:R-:W-:Y:S01]  /*9c10*/  MOV R53, 0xff800000 ;  /* 0xff80000000357802 */ /* 0x000fe20000000f00 */
        /* <DEDUP_REMOVED lines=38> */
[----:B------:R-:W-:Y:S01]  /*9e80*/  @P0 MOV R3, 0x3f317218 ;  /* 0x3f31721800030802 */ /* 0x000fe20000000f00 */
[----:B------:R-:W-:Y:S02]  /*9e90*/  @P1 FMUL.FTZ R5, R4, c[0x0][0x2d0] ;  /* 0x0000b40004051a20 */ /* 0x000fe40000410000 */
[----:B--2---:R-:W-:Y:S02]  /*9ea0*/  @P1 FMUL.FTZ R6, R6, 0.69314718246459960938 ;  /* 0x3f31721806061820 */ /* 0x004fe40000410000 */
[----:B---3--:R-:W-:Y:S02]  /*9eb0*/  @P0 FMUL.FTZ R4, R7, 0.69314718246459960938 ;  /* 0x3f31721807040820 */ /* 0x008fe40000410000 */
[----:B------:R-:W-:Y:S02]  /*9ec0*/  @P0 FMUL.FTZ R3, R3, c[0x0][0x2d0] ;  /* 0x0000b40003030a20 */ /* 0x000fe40000410000 */
[----:B----4-:R-:W-:-:S02]  /*9ed0*/  FMUL.FTZ R166, R0, R166 ;  /* 0x000000a600a67220 */ /* 0x010fc40000410000 */
        /* <DEDUP_REMOVED lines=62> */
[----:B------:R-:W-:Y:S02]  /*a2c0*/  FMUL.FTZ R10, R0, R131 ;  /* 0x00000083000a7220 */ /* 0x000fe40000410000 */
[----:B------:R-:W-:Y:S02]  /*a2d0*/  @P1 FFMA.FTZ R52, R5, R132, R6 ;  /* 0x0000008405341223 */ /* 0x000fe40000010006 */
[----:B------:R-:W-:Y:S02]  /*a2e0*/  @P0 FFMA.FTZ R53, R3, R2, R4 ;  /* 0x0000000203350223 */ /* 0x000fe40000010004 */
.L_x_24:
[----:B------:R-:W-:Y:S01]  /*a2f0*/  USHF.R.S32.HI UR8, URZ, 0x1f, UR9 ;  /* 0x0000001f3f087899 */ /* 0x000fe20008011409 */
[----:B------:R-:W-:Y:S05]  /*a300*/  @P2 BRA `(.L_x_30) ;  /* 0x00001be000002947 */ /* 0x000fea0003800000 */
[----:B------:R-:W1:Y:S01]  /*a310*/  S2R R57, SR_TID.X ;  /* 0x0000000000397919 */ /* 0x000e620000002100 */
[----:B------:R-:W-:Y:S01]  /*a320*/  F2FP.PACK_AB R46, R47, R46 ;  /* 0x0000002e2f2e723e */ /* 0x000fe200000000ff */
[----:B------:R-:W-:Y:S01]  /*a330*/  ULDC.64 UR4, c[0x0][0x500] ;  /* 0x0001400000047ab9 */ /* 0x000fe20000000a00 */
[----:B------:R-:W-:Y:S01]  /*a340*/  F2FP.PACK_AB R42, R43, R42 ;  /* 0x0000002a2b2a723e */ /* 0x000fe200000000ff */
[----:B------:R-:W-:Y:S01]  /*a350*/  UISETP.NE.U32.AND UP1, UPT, URZ, UR4, UPT ;  /* 0x000000043f00728c */ /* 0x000fe2000bf25070 */
[----:B------:R-:W-:Y:S01]  /*a360*/  F2FP.PACK_AB R39, R39, R38 ;  /* 0x000000262727723e */ /* 0x000fe200000000ff */
[----:B------:R-:W-:Y:S01]  /*a370*/  UMOV UR6, 0x4 ;  /* 0x0000000400067882 */ /* 0x000fe20000000000 */
[----:B------:R-:W-:Y:S01]  /*a380*/  F2FP.PACK_AB R38, R41, R14 ;  /* 0x0000000e2926723e */ /* 0x000fe200000000ff */
[----:B------:R-:W-:Y:S01]  /*a390*/  UISETP.NE.AND.EX UP1, UPT, URZ, UR5, UPT, UP1 ;  /* 0x000000053f00728c */ /* 0x000fe2000bf25310 */
[----:B------:R-:W-:-:S02]  /*a3a0*/  F2FP.PACK_AB R8, R8, R164 ;  /* 0x000000a40808723e */ /* 0x000fc400000000ff */
[----:B------:R-:W-:Y:S01]  /*a3b0*/  F2FP.PACK_AB R167, R167, R166 ;  /* 0x000000a6a7a7723e */ /* 0x000fe200000000ff */
[----:B------:R-:W-:Y:S01]  /*a3c0*/  ULDC.64 UR4, c[0x0][0x500] ;  /* 0x0001400000047ab9 */ /* 0x000fe20000000a00 */
[----:B------:R-:W-:Y:S01]  /*a3d0*/  F2FP.PACK_AB R6, R161, R160 ;  /* 0x000000a0a106723e */ /* 0x000fe200000000ff */
[----:B------:R-:W-:Y:S01]  /*a3e0*/  UIMAD.WIDE UR4, UR11, UR6, UR4 ;  /* 0x000000060b0472a5 */ /* 0x000fe2000f8e0204 */
[----:B------:R-:W-:Y:S02]  /*a3f0*/  F2FP.PACK_AB R162, R163, R162 ;  /* 0x000000a2a3a2723e */ /* 0x000fe400000000ff */
[----:B------:R-:W-:Y:S02]  /*a400*/  F2FP.PACK_AB R5, R157, R156 ;  /* 0x0000009c9d05723e */ /* 0x000fe400000000ff */
[----:B------:R-:W-:Y:S02]  /*a410*/  F2FP.PACK_AB R158, R159, R158 ;  /* 0x0000009e9f9e723e */ /* 0x000fe400000000ff */
[----:B------:R-:W-:-:S02]  /*a420*/  F2FP.PACK_AB R7, R153, R152 ;  /* 0x000000989907723e */ /* 0x000fc400000000ff */
[----:B------:R-:W-:Y:S02]  /*a430*/  F2FP.PACK_AB R154, R155, R154 ;  /* 0x0000009a9b9a723e */ /* 0x000fe400000000ff */
[----:B-1----:R-:W-:Y:S02]  /*a440*/  SHF.R.S32.HI R47, RZ, 0x1f, R57 ;  /* 0x0000001fff2f7819 */ /* 0x002fe40000011439 */
[----:B------:R-:W-:Y:S02]  /*a450*/  F2FP.PACK_AB R49, R149, R148 ;  /* 0x000000949531723e */ /* 0x000fe400000000ff */
[CC--:B------:R-:W-:Y:S02]  /*a460*/  LEA.HI R2, R47.reuse, R57.reuse, RZ, 0x2 ;  /* 0x000000392f027211 */ /* 0x0c0fe400078f10ff */
[----:B------:R-:W-:Y:S02]  /*a470*/  LEA.HI R43, R47, R57, RZ, 0x5 ;  /* 0x000000392f2b7211 */ /* 0x000fe400078f28ff */
[----:B------:R-:W-:-:S02]  /*a480*/  SHF.R.S32.HI R4, RZ, 0x2, R2 ;  /* 0x00000002ff047819 */ /* 0x000fc40000011402 */
[----:B------:R-:W-:Y:S02]  /*a490*/  SHF.R.S32.HI R0, RZ, 0x1f, R2 ;  /* 0x0000001fff007819 */ /* 0x000fe40000011402 */
[----:B------:R-:W-:Y:S02]  /*a4a0*/  SHF.R.S32.HI R41, RZ, 0x5, R43 ;  /* 0x00000005ff297819 */ /* 0x000fe4000001142b */
[----:B------:R-:W-:Y:S02]  /*a4b0*/  LEA.HI R0, R0, R4, RZ, 0x3 ;  /* 0x0000000400007211 */ /* 0x000fe400078f18ff */
[----:B------:R-:W-:Y:S02]  /*a4c0*/  F2FP.PACK_AB R150, R151, R150 ;  /* 0x000000969796723e */ /* 0x000fe400000000ff */
[----:B------:R-:W-:Y:S02]  /*a4d0*/  LOP3.LUT R0, R0, 0xfffffff8, RZ, 0xc0, !PT ;  /* 0xfffffff800007812 */ /* 0x000fe400078ec0ff */
[----:B------:R-:W-:-:S02]  /*a4e0*/  F2FP.PACK_AB R48, R145, R144 ;  /* 0x000000909130723e */ /* 0x000fc400000000ff */
[----:B------:R-:W-:Y:S01]  /*a4f0*/  F2FP.PACK_AB R146, R147, R146 ;  /* 0x000000929392723e */ /* 0x000fe200000000ff */
[----:B------:R-:W-:Y:S01]  /*a500*/  IMAD.IADD R4, R4, 0x1, -R0 ;  /* 0x0000000104047824 */ /* 0x000fe200078e0a00 */
[----:B------:R-:W-:Y:S02]  /*a510*/  LOP3.LUT R0, R2, 0xfffffffc, RZ, 0xc0, !PT ;  /* 0xfffffffc02007812 */ /* 0x000fe400078ec0ff */
[----:B------:R-:W-:Y:S01]  /*a520*/  F2FP.PACK_AB R45, R141, R140 ;  /* 0x0000008c8d2d723e */ /* 0x000fe200000000ff */
[C---:B------:R-:W-:Y:S01]  /*a530*/  IMAD.SHL.U32 R2, R4.reuse, 0x40, RZ ;  /* 0x0000004004027824 */ /* 0x040fe200078e00ff */
[----:B------:R-:W-:Y:S01]  /*a540*/  LOP3.LUT R3, R4, 0x1, RZ, 0xc0, !PT ;  /* 0x0000000104037812 */ /* 0x000fe200078ec0ff */
[----:B------:R-:W-:Y:S01]  /*a550*/  IMAD.IADD R22, R57, 0x1, -R0 ;  /* 0x0000000139167824 */ /* 0x000fe200078e0a00 */
[----:B------:R-:W-:Y:S02]  /*a560*/  F2FP.PACK_AB R142, R143, R142 ;  /* 0x0000008e8f8e723e */ /* 0x000fe400000000ff */
[----:B------:R-:W-:Y:S01]  /*a570*/  LOP3.LUT R0, R2, 0x1c0, RZ, 0xc0, !PT ;  /* 0x000001c002007812 */ /* 0x000fe200078ec0ff */
[----:B------:R-:W-:Y:S01]  /*a580*/  IMAD R2, R41, 0x200, R22 ;  /* 0x0000020029027824 */ /* 0x000fe200078e0216 */
[----:B------:R-:W-:-:S02]  /*a590*/  ISETP.NE.U32.AND P0, PT, R3, 0x1, PT ;  /* 0x000000010300780c */ /* 0x000fc40003f05070 */
[----:B------:R-:W-:Y:S02]  /*a5a0*/  LEA.HI R0, R0, R0, RZ, 0x1d ;  /* 0x0000000000007211 */ /* 0x000fe400078fe8ff */
[----:B------:R-:W-:Y:S01]  /*a5b0*/  R2P PR, R4, 0x6 ;  /* 0x0000000604007804 */ /* 0x000fe20000000000 */
[----:B------:R-:W-:Y:S01]  /*a5c0*/  IMAD.MOV.U32 R4, RZ, RZ, 0x20 ;  /* 0x00000020ff047424 */ /* 0x000fe200078e00ff */
[----:B------:R-:W-:Y:S01]  /*a5d0*/  F2FP.PACK_AB R44, R137, R136 ;  /* 0x00000088892c723e */ /* 0x000fe200000000ff */
[----:B------:R-:W-:Y:S01]  /*a5e0*/  IMAD.U32 R0, R2, 0x2, R0 ;  /* 0x0000000202007824 */ /* 0x000fe200078e0000 */
[----:B------:R-:W-:Y:S02]  /*a5f0*/  F2FP.PACK_AB R138, R139, R138 ;  /* 0x0000008a8b8a723e */ /* 0x000fe400000000ff */
[----:B------:R-:W-:Y:S01]  /*a600*/  SEL R4, R4, 0xffffffe0, !P1 ;  /* 0xffffffe004047807 */ /* 0x000fe20004800000 */
[----:B------:R-:W-:Y:S01]  /*a610*/  IMAD.SHL.U32 R0, R0, 0x2, RZ ;  /* 0x0000000200007824 */ /* 0x000fe200078e00ff */
[----:B------:R-:W-:Y:S01]  /*a620*/  BAR.SYNC.DEFER_BLOCKING 0x1, 0x100 ;  /* 0x0044000000007b1d */ /* 0x000fe20000010000 */
[----:B------:R-:W-:-:S02]  /*a630*/  F2FP.PACK_AB R40, R37, R12 ;  /* 0x0000000c2528723e */ /* 0x000fc400000000ff */
[----:B------:R-:W-:Y:S02]  /*a640*/  F2FP.PACK_AB R37, R9, R16 ;  /* 0x000000100925723e */ /* 0x000fe400000000ff */
[C---:B------:R-:W-:Y:S02]  /*a650*/  IADD3 R3, R0.reuse, 0x80, RZ ;  /* 0x0000008000037810 */ /* 0x040fe40007ffe0ff */
[C---:B------:R-:W-:Y:S02]  /*a660*/  IADD3 R2, R0.reuse, 0x70, RZ ;  /* 0x0000007000027810 */ /* 0x040fe40007ffe0ff */
[----:B------:R-:W-:Y:S01]  /*a670*/  @P0 IADD3 R2, R3, 0x10, RZ ;  /* 0x0000001003020810 */ /* 0x000fe20007ffe0ff */
[----:B------:R-:W-:Y:S01]  /*a680*/  IMAD.IADD R3, R0, 0x1, R4 ;  /* 0x0000000100037824 */ /* 0x000fe200078e0204 */
[----:B------:R-:W-:Y:S02]  /*a690*/  F2FP.PACK_AB R36, R36, R18 ;  /* 0x000000122424723e */ /* 0x000fe400000000ff */
[----:B------:R-:W-:-:S02]  /*a6a0*/  F2FP.PACK_AB R50, R51, R50 ;  /* 0x000000323332723e */ /* 0x000fc400000000ff */
[----:B------:R-:W-:Y:S02]  /*a6b0*/  F2FP.PACK_AB R35, R35, R20 ;  /* 0x000000142323723e */ /* 0x000fe400000000ff */
[----:B------:R-:W-:Y:S02]  /*a6c0*/  F2FP.PACK_AB R54, R55, R54 ;  /* 0x000000363736723e */ /* 0x000fe400000000ff */
[----:B------:R-:W-:Y:S02]  /*a6d0*/  F2FP.PACK_AB R34, R34, R56 ;  /* 0x000000382222723e */ /* 0x000fe400000000ff */
[----:B------:R-:W-:Y:S02]  /*a6e0*/  F2FP.PACK_AB R58, R59, R58 ;  /* 0x0000003a3b3a723e */ /* 0x000fe400000000ff */
[----:B------:R-:W-:Y:S01]  /*a6f0*/  F2FP.PACK_AB R33, R33, R60 ;  /* 0x0000003c2121723e */ /* 0x000fe200000000ff */
[----:B------:R1:W-:Y:S01]  /*a700*/  STS [R0+0x80], R8 ;  /* 0x0000800800007388 */ /* 0x0003e20000000800 */
[----:B------:R-:W-:-:S02]  /*a710*/  F2FP.PACK_AB R62, R63, R62 ;  /* 0x0000003e3f3e723e */ /* 0x000fc400000000ff */
[----:B------:R-:W-:Y:S01]  /*a720*/  F2FP.PACK_AB R32, R32, R64 ;  /* 0x000000402020723e */ /* 0x000fe200000000ff */
[----:B------:R-:W-:Y:S01]  /*a730*/  STS [R0+0x480], R167 ;  /* 0x000480a700007388 */ /* 0x000fe20000000800 */
[----:B------:R-:W-:Y:S02]  /*a740*/  F2FP.PACK_AB R66, R67, R66 ;  /* 0x000000424342723e */ /* 0x000fe400000000ff */
[----:B------:R-:W-:Y:S01]  /*a750*/  F2FP.PACK_AB R31, R31, R68 ;  /* 0x000000441f1f723e */ /* 0x000fe200000000ff */
[----:B------:R2:W-:Y:S01]  /*a760*/  STS [R2], R6 ;  /* 0x0000000602007388 */ /* 0x0005e20000000800 */
[----:B------:R-:W-:Y:S02]  /*a770*/  F2FP.PACK_AB R70, R71, R70 ;  /* 0x000000464746723e */ /* 0x000fe400000000ff */
[----:B------:R-:W-:Y:S01]  /*a780*/  F2FP.PACK_AB R30, R30, R72 ;  /* 0x000000481e1e723e */ /* 0x000fe200000000ff */
[----:B------:R-:W-:Y:S01]  /*a790*/  STS [R2+0x400], R162 ;  /* 0x000400a202007388 */ /* 0x000fe20000000800 */
[----:B------:R-:W-:-:S02]  /*a7a0*/  F2FP.PACK_AB R74, R75, R74 ;  /* 0x0000004a4b4a723e */ /* 0x000fc400000000ff */
[----:B------:R-:W-:Y:S01]  /*a7b0*/  F2FP.PACK_AB R29, R29, R76 ;  /* 0x0000004c1d1d723e */ /* 0x000fe200000000ff */
[----:B------:R3:W-:Y:S01]  /*a7c0*/  STS [R3+0x80], R5 ;  /* 0x0000800503007388 */ /* 0x0007e20000000800 */
[----:B------:R-:W-:Y:S02]  /*a7d0*/  F2FP.PACK_AB R78, R79, R78 ;  /* 0x0000004e4f4e723e */ /* 0x000fe400000000ff */
[----:B------:R-:W-:Y:S01]  /*a7e0*/  F2FP.PACK_AB R28, R28, R80 ;  /* 0x000000501c1c723e */ /* 0x000fe200000000ff */
[----:B------:R-:W-:Y:S01]  /*a7f0*/  STS [R3+0x480], R158 ;  /* 0x0004809e03007388 */ /* 0x000fe20000000800 */
[----:B------:R-:W-:Y:S02]  /*a800*/  F2FP.PACK_AB R82, R83, R82 ;  /* 0x000000525352723e */ /* 0x000fe400000000ff */
[----:B------:R-:W-:Y:S01]  /*a810*/  F2FP.PACK_AB R27, R27, R84 ;  /* 0x000000541b1b723e */ /* 0x000fe200000000ff */
[----:B-1----:R-:W-:Y:S01]  /*a820*/  IMAD.MOV.U32 R8, RZ, RZ, 0x40 ;  /* 0x00000040ff087424 */ /* 0x002fe200078e00ff */
[----:B------:R-:W-:-:S02]  /*a830*/  F2FP.PACK_AB R86, R87, R86 ;  /* 0x000000565756723e */ /* 0x000fc400000000ff */
[----:B------:R-:W-:Y:S02]  /*a840*/  F2FP.PACK_AB R26, R26, R88 ;  /* 0x000000581a1a723e */ /* 0x000fe400000000ff */
[----:B------:R-:W-:Y:S02]  /*a850*/  F2FP.PACK_AB R90, R91, R90 ;  /* 0x0000005a5b5a723e */ /* 0x000fe400000000ff */
[----:B------:R-:W-:Y:S02]  /*a860*/  F2FP.PACK_AB R25, R25, R92 ;  /* 0x0000005c1919723e */ /* 0x000fe400000000ff */
[----:B--2---:R-:W-:Y:S01]  /*a870*/  SEL R6, R8, 0xffffffc0, !P2 ;  /* 0xffffffc008067807 */ /* 0x004fe20005000000 */
[----:B------:R-:W-:Y:S01]  /*a880*/  IMAD.IADD R8, R4, 0x1, R2 ;  /* 0x0000000104087824 */ /* 0x000fe200078e0202 */
[----:B------:R-:W-:Y:S02]  /*a890*/  F2FP.PACK_AB R94, R95, R94 ;  /* 0x0000005e5f5e723e */ /* 0x000fe400000000ff */
[----:B------:R-:W-:Y:S01]  /*a8a0*/  F2FP.PACK_AB R24, R24, R96 ;  /* 0x000000601818723e */ /* 0x000fe200000000ff */
[----:B------:R-:W-:Y:S01]  /*a8b0*/  IMAD.IADD R4, R6, 0x1, R3 ;  /* 0x0000000106047824 */ /* 0x000fe200078e0203 */
[----:B------:R1:W-:Y:S01]  /*a8c0*/  STS [R8], R7 ;  /* 0x0000000708007388 */ /* 0x0003e20000000800 */
[----:B---3--:R-:W-:Y:S01]  /*a8d0*/  IMAD.IADD R5, R0, 0x1, R6 ;  /* 0x0000000100057824 */ /* 0x008fe200078e0206 */
[----:B------:R-:W-:-:S02]  /*a8e0*/  F2FP.PACK_AB R98, R99, R98 ;  /* 0x000000626362723e */ /* 0x000fc400000000ff */
[----:B------:R-:W-:Y:S01]  /*a8f0*/  STS [R8+0x400], R154 ;  /* 0x0004009a08007388 */ /* 0x000fe20000000800 */
[----:B------:R-:W-:Y:S02]  /*a900*/  F2FP.PACK_AB R23, R23, R100 ;  /* 0x000000641717723e */ /* 0x000fe400000000ff */
[----:B------:R-:W-:Y:S01]  /*a910*/  F2FP.PACK_AB R103, R103, R102 ;  /* 0x000000666767723e */ /* 0x000fe200000000ff */
[----:B------:R-:W-:Y:S01]  /*a920*/  STS [R5+0x80], R49 ;  /* 0x0000803105007388 */ /* 0x000fe20000000800 */
[----:B------:R-:W-:Y:S02]  /*a930*/  F2FP.PACK_AB R21, R21, R104 ;  /* 0x000000681515723e */ /* 0x000fe400000000ff */
[----:B------:R-:W-:Y:S01]  /*a940*/  F2FP.PACK_AB R107, R107, R106 ;  /* 0x0000006a6b6b723e */ /* 0x000fe200000000ff */
[----:B------:R-:W-:Y:S01]  /*a950*/  STS [R5+0x480], R150 ;  /* 0x0004809605007388 */ /* 0x000fe20000000800 */
[----:B------:R-:W-:Y:S02]  /*a960*/  F2FP.PACK_AB R20, R109, R108 ;  /* 0x0000006c6d14723e */ /* 0x000fe400000000ff */
[----:B------:R-:W-:-:S02]  /*a970*/  F2FP.PACK_AB R19, R19, R110 ;  /* 0x0000006e1313723e */ /* 0x000fc400000000ff */
[----:B------:R-:W-:Y:S02]  /*a980*/  F2FP.PACK_AB R18, R113, R112 ;  /* 0x000000707112723e */ /* 0x000fe400000000ff */
[----:B------:R-:W-:Y:S02]  /*a990*/  F2FP.PACK_AB R17, R17, R114 ;  /* 0x000000721111723e */ /* 0x000fe400000000ff */
[----:B------:R-:W-:Y:S02]  /*a9a0*/  F2FP.PACK_AB R16, R117, R116 ;  /* 0x000000747510723e */ /* 0x000fe400000000ff */
[----:B-----5:R-:W-:Y:S01]  /*a9b0*/  F2FP.PACK_AB R13, R119, R118 ;  /* 0x00000076770d723e */ /* 0x020fe200000000ff */
[----:B-1----:R-:W-:Y:S01]  /*a9c0*/  IMAD.IADD R7, R6, 0x1, R2 ;  /* 0x0000000106077824 */ /* 0x002fe200078e0202 */
[----:B------:R-:W-:Y:S01]  /*a9d0*/  F2FP.PACK_AB R12, R121, R120 ;  /* 0x00000078790c723e */ /* 0x000fe200000000ff */
[----:B------:R-:W-:Y:S01]  /*a9e0*/  IMAD.IADD R6, R8, 0x1, R6 ;  /* 0x0000000108067824 */ /* 0x000fe200078e0206 */
[----:B------:R-:W-:-:S02]  /*a9f0*/  F2FP.PACK_AB R11, R11, R122 ;  /* 0x0000007a0b0b723e */ /* 0x000fc400000000ff */
[----:B------:R-:W-:Y:S01]  /*aa00*/  STS [R7], R48 ;  /* 0x0000003007007388 */ /* 0x000fe20000000800 */
[----:B------:R-:W-:Y:S02]  /*aa10*/  F2FP.PACK_AB R9, R125, R124 ;  /* 0x0000007c7d09723e */ /* 0x000fe400000000ff */
[----:B------:R-:W-:Y:S01]  /*aa20*/  F2FP.PACK_AB R15, R15, R126 ;  /* 0x0000007e0f0f723e */ /* 0x000fe200000000ff */
[----:B------:R-:W-:Y:S01]  /*aa30*/  STS [R7+0x400], R146 ;  /* 0x0004009207007388 */ /* 0x000fe20000000800 */
[----:B------:R-:W-:Y:S02]  /*aa40*/  F2FP.PACK_AB R14, R129, R128 ;  /* 0x00000080810e723e */ /* 0x000fe400000000ff */
[----:B------:R-:W-:Y:S01]  /*aa50*/  F2FP.PACK_AB R10, R10, R130 ;  /* 0x000000820a0a723e */ /* 0x000fe200000000ff */
[----:B------:R-:W-:Y:S01]  /*aa60*/  STS [R4+0x80], R45 ;  /* 0x0000802d04007388 */ /* 0x000fe20000000800 */
[----:B------:R-:W-:-:S03]  /*aa70*/  PLOP3.LUT P0, PT, PT, PT, UP1, 0x80, 0x0 ;  /* 0x000000000000781c */ /* 0x000fc60003f0f018 */
[----:B------:R-:W-:Y:S04]  /*aa80*/  STS [R4+0x480], R142 ;  /* 0x0004808e04007388 */ /* 0x000fe80000000800 */
[----:B------:R-:W-:Y:S04]  /*aa90*/  STS [R6], R44 ;  /* 0x0000002c06007388 */ /* 0x000fe80000000800 */
        /* <DEDUP_REMOVED lines=45> */
[----:B------:R2:W-:Y:S04]  /*ad70*/  STS [R4+0xc080], R9 ;  /* 0x00c0800904007388 */ /* 0x0005e80000000800 */
[----:B------:R3:W-:Y:S01]  /*ad80*/  STS [R4+0xc480], R15 ;  /* 0x00c4800f04007388 */ /* 0x0007e20000000800 */
[----:B-1----:R-:W-:-:S03]  /*ad90*/  IMAD.U32 R8, RZ, RZ, UR4 ;  /* 0x00000004ff087e24 */ /* 0x002fc6000f8e00ff */
[----:B------:R3:W-:Y:S04]  /*ada0*/  STS [R6+0xc000], R14 ;  /* 0x00c0000e06007388 */ /* 0x0007e80000000800 */
[----:B------:R3:W-:Y:S01]  /*adb0*/  STS [R6+0xc400], R10 ;  /* 0x00c4000a06007388 */ /* 0x0007e20000000800 */
[----:B--2---:R-:W-:-:S03]  /*adc0*/  IMAD.U32 R9, RZ, RZ, UR5 ;  /* 0x00000005ff097e24 */ /* 0x004fc6000f8e00ff */
[----:B------:R-:W-:Y:S06]  /*add0*/  BAR.SYNC.DEFER_BLOCKING 0x1, 0x100 ;  /* 0x0044000000007b1d */ /* 0x000fec0000010000 */
[----:B------:R-:W-:Y:S02]  /*ade0*/  ULDC.64 UR4, c[0x0][0x508] ;  /* 0x0001420000047ab9 */ /* 0x000fe40000000a00 */
[----:B------:R-:W-:Y:S01]  /*adf0*/  UISETP.NE.U32.AND UP0, UPT, URZ, UR4, UPT ;  /* 0x000000043f00728c */ /* 0x000fe2000bf05070 */
[----:B------:R-:W2:Y:S03]  /*ae00*/  @P0 LDG.E R0, [R8.64] ;  /* 0x0000000c08000981 */ /* 0x000ea6000c1e1900 */
[----:B------:R-:W-:Y:S01]  /*ae10*/  UISETP.NE.AND.EX UP0, UPT, URZ, UR5, UPT, UP0 ;  /* 0x000000053f00728c */ /* 0x000fe2000bf05300 */
[----:B------:R-:W-:-:S02]  /*ae20*/  IMAD.MOV.U32 R16, RZ, RZ, c[0x0][0x388] ;  /* 0x0000e200ff107624 */ /* 0x000fc400078e00ff */
[----:B------:R-:W-:-:S03]  /*ae30*/  ULDC.64 UR4, c[0x0][0x508] ;  /* 0x0001420000047ab9 */ /* 0x000fc60000000a00 */
[----:B------:R-:W-:-:S05]  /*ae40*/  PLOP3.LUT P1, PT, PT, PT, UP0, 0x80, 0x0 ;  /* 0x000000000000781c */ /* 0x000fca0003f2f008 */
[----:B------:R-:W-:-:S06]  /*ae50*/  @UP0 UIMAD.WIDE UR4, UR11, UR6, UR4 ;  /* 0x000000060b0402a5 */ /* 0x000fcc000f8e0204 */
[----:B------:R-:W-:Y:S02]  /*ae60*/  IMAD.U32 R2, RZ, RZ, UR4 ;  /* 0x00000004ff027e24 */ /* 0x000fe4000f8e00ff */
[----:B------:R-:W-:-:S05]  /*ae70*/  IMAD.U32 R3, RZ, RZ, UR5 ;  /* 0x00000005ff037e24 */ /* 0x000fca000f8e00ff */
[----:B------:R3:W5:Y:S01]  /*ae80*/  @P1 LDG.E R16, [R2.64] ;  /* 0x0000000c02101981 */ /* 0x000762000c1e1900 */
[----:B------:R-:W-:Y:S02]  /*ae90*/  UMOV UR16, URZ ;  /* 0x0000003f00107c82 */ /* 0x000fe40008000000 */
[----:B------:R-:W-:Y:S01]  /*aea0*/  UMOV UR17, URZ ;  /* 0x0000003f00117c82 */ /* 0x000fe20008000000 */
[----:B--2---:R-:W1:Y:S02]  /*aeb0*/  @P0 R2UR UR5, R0 ;  /* 0x00000000000503c2 */ /* 0x004e6400000e0000 */
[----:B-1----:R-:W-:Y:S02]  /*aec0*/  @UP1 USHF.R.S32.HI UR4, URZ, 0x1f, UR5 ;  /* 0x0000001f3f041899 */ /* 0x002fe40008011405 */
[----:B------:R-:W-:-:S05]  /*aed0*/  @UP1 UMOV UR16, UR5 ;  /* 0x0000000500101c82 */ /* 0x000fca0008000000 */
[----:B------:R-:W-:Y:S01]  /*aee0*/  @UP1 UMOV UR17, UR4 ;  /* 0x0000000400111c82 */ /* 0x000fe20008000000 */
[----:B------:R-:W-:Y:S05]  /*aef0*/  @P1 BRA `(.L_x_31) ;  /* 0x0000004000001947 */ /* 0x000fea0003800000 */
[----:B---3--:R-:W-:Y:S05]  /*af00*/  @!P0 BRA `(.L_x_31) ;  /* 0x0000003000008947 */ /* 0x008fea0003800000 */
[----:B------:R-:W2:Y:S04]  /*af10*/  LDG.E R0, [R8.64] ;  /* 0x0000000c08007981 */ /* 0x000ea8000c1e1900 */
[----:B------:R-:W2:Y:S02]  /*af20*/  LDG.E R2, [R8.64+0x4] ;  /* 0x0000040c08027981 */ /* 0x000ea4000c1e1900 */
[----:B--2--5:R-:W-:Y:S02]  /*af30*/  IADD3 R16, -R0, R2, RZ ;  /* 0x0000000200107210 */ /* 0x024fe40007ffe1ff */
.L_x_31:
[----:B---3--:R-:W-:Y:S01]  /*af40*/  SHF.R.S32.HI R0, RZ, 0x1f, R41 ;  /* 0x0000001fff007819 */ /* 0x008fe20000011429 */
[----:B------:R-:W-:Y:S01]  /*af50*/  IMAD.MOV.U32 R2, RZ, RZ, c[0x0][0x4e8] ;  /* 0x00013a00ff027624 */ /* 0x000fe200078e00ff */
[----:B------:R-:W-:Y:S01]  /*af60*/  LOP3.LUT R3, R43, 0xffffffe0, RZ, 0xc0, !PT ;  /* 0xffffffe02b037812 */ /* 0x000fe200078ec0ff */
[----:B------:R-:W1:Y:S01]  /*af70*/  S2R R28, SR_CTAID.X ;  /* 0x00000000001c7919 */ /* 0x000e620000002500 */
[----:B------:R-:W-:Y:S01]  /*af80*/  LEA.HI R0, R0, R41, RZ, 0x3 ;  /* 0x0000002900007211 */ /* 0x000fe200078f18ff */
[----:B------:R-:W-:Y:S01]  /*af90*/  ULDC.64 UR4, c[0x0][0x3a0] ;  /* 0x0000e80000047ab9 */ /* 0x000fe20000000a00 */
[----:B------:R-:W-:Y:S01]  /*afa0*/  ISETP.NE.AND P1, PT, R2, 0x1, PT ;  /* 0x000000010200780c */ /* 0x000fe20003f25270 */
[----:B------:R-:W-:Y:S01]  /*afb0*/  IMAD.IADD R3, R57, 0x1, -R3 ;  /* 0x0000000139037824 */ /* 0x000fe200078e0a03 */
[----:B------:R-:W-:Y:S01]  /*afc0*/  LOP3.LUT R0, R0, 0xffffff8, RZ, 0xc0, !PT ;  /* 0x0ffffff800007812 */ /* 0x000fe200078ec0ff */
[----:B------:R-:W-:Y:S01]  /*afd0*/  UMOV UR15, UR17 ;  /* 0x00000011000f7c82 */ /* 0x000fe20008000000 */
[----:B------:R-:W-:Y:S01]  /*afe0*/  LEA.HI R6, R47, R57, RZ, 0x3 ;  /* 0x000000392f067211 */ /* 0x000fe200078f18ff */
[----:B------:R-:W-:Y:S01]  /*aff0*/  UIMAD UR17, UR17, UR4, URZ ;  /* 0x00000004111172a4 */ /* 0x000fe2000f8e023f */
[----:B------:R-:W-:Y:S01]  /*b000*/  SHF.R.S32.HI R2, RZ, 0x1f, R3 ;  /* 0x0000001fff027819 */ /* 0x000fe20000011403 */
[----:B------:R-:W-:Y:S01]  /*b010*/  IMAD.IADD R4, R41, 0x1, -R0 ;  /* 0x0000000129047824 */ /* 0x000fe200078e0a00 */
[----:B------:R-:W-:Y:S01]  /*b020*/  LEA.HI R0, R22, R22, RZ, 0x1 ;  /* 0x0000001616007211 */ /* 0x000fe200078f08ff */
[----:B------:R-:W-:Y:S01]  /*b030*/  UMOV UR14, UR16 ;  /* 0x00000010000e7c82 */ /* 0x000fe20008000000 */
[----:B------:R-:W-:Y:S01]  /*b040*/  LEA.HI R2, R2, R3, RZ, 0x2 ;  /* 0x0000000302027211 */ /* 0x000fe200078f10ff */
[----:B------:R-:W-:Y:S01]  /*b050*/  ULDC.64 UR6, c[0x0][0x490] ;  /* 0x0001240000067ab9 */ /* 0x000fe20000000a00 */
[----:B------:R-:W-:Y:S01]  /*b060*/  LOP3.LUT R0, R0, 0x1ffffffe, RZ, 0xc0, !PT ;  /* 0x1ffffffe00007812 */ /* 0x000fe200078ec0ff */
[----:B------:R-:W-:Y:S01]  /*b070*/  UIMAD.WIDE.U32 UR18, UR16, UR4, URZ ;  /* 0x00000004101272a5 */ /* 0x000fe2000f8e003f */
[----:B------:R-:W-:Y:S01]  /*b080*/  SHF.R.S32.HI R2, RZ, 0x2, R2 ;  /* 0x00000002ff027819 */ /* 0x000fe20000011402 */
[----:B------:R-:W-:Y:S01]  /*b090*/  UIMAD UR17, UR16, UR5, UR17 ;  /* 0x00000005101172a4 */ /* 0x000fe2000f8e0211 */
[----:B------:R-:W-:Y:S01]  /*b0a0*/  LOP3.LUT P2, RZ, R3, 0x3, RZ, 0xc0, !PT ;  /* 0x0000000303ff7812 */ /* 0x000fe2000784c0ff */
[----:B------:R-:W-:Y:S01]  /*b0b0*/  IMAD.IADD R0, R22, 0x1, -R0 ;  /* 0x0000000116007824 */ /* 0x000fe200078e0a00 */
[----:B------:R-:W-:Y:S01]  /*b0c0*/  USHF.R.S32.HI UR16, URZ, 0x1f, UR11 ;  /* 0x0000001f3f107899 */ /* 0x000fe2000801140b */
[----:B------:R-:W-:Y:S01]  /*b0d0*/  IMAD R15, R4, 0x10, R2 ;  /* 0x00000010040f7824 */ /* 0x000fe200078e0202 */
[----:B------:R-:W-:Y:S01]  /*b0e0*/  UIMAD UR10, UR8, UR6, URZ ;  /* 0x00000006080a72a4 */ /* 0x000fe2000f8e023f */
[----:B------:R-:W-:Y:S01]  /*b0f0*/  LOP3.LUT R4, R6, 0xfffffff8, RZ, 0xc0, !PT ;  /* 0xfffffff806047812 */ /* 0x000fe200078ec0ff */
[----:B------:R-:W-:Y:S01]  /*b100*/  USEL UR16, UR16, URZ, !UP1 ;  /* 0x0000003f10107287 */ /* 0x000fe2000c800000 */
[----:B------:R-:W-:Y:S01]  /*b110*/  IMAD R0, R0, 0x8, R15 ;  /* 0x0000000800007824 */ /* 0x000fe200078e020f */
[----:B------:R-:W-:Y:S01]  /*b120*/  UIMAD.WIDE.U32 UR14, UR9, UR6, UR14 ;  /* 0x00000006090e72a5 */ /* 0x000fe2000f8e000e */
[----:B------:R-:W-:Y:S01]  /*b130*/  SHF.R.S32.HI R14, RZ, 0x3, R6 ;  /* 0x00000003ff0e7819 */ /* 0x000fe20000011406 */
[----:B------:R-:W-:Y:S01]  /*b140*/  UIMAD UR10, UR9, UR7, UR10 ;  /* 0x00000007090a72a4 */ /* 0x000fe2000f8e020a */
[----:B------:R-:W-:Y:S01]  /*b150*/  IMAD.IADD R7, R57, 0x1, -R4 ;  /* 0x0000000139077824 */ /* 0x000fe200078e0a04 */
[----:B-1----:R-:W-:Y:S01]  /*b160*/  LEA R0, R28, R0, 0x7 ;  /* 0x000000001c007211 */ /* 0x002fe200078e38ff */
[----:B------:R-:W-:Y:S01]  /*b170*/  ULDC.64 UR6, c[0x0][0x498] ;  /* 0x0001260000067ab9 */ /* 0x000fe20000000a00 */
[----:B-----5:R-:W-:Y:S01]  /*b180*/  IMAD R29, R16, c[0x0][0x4e8], RZ ;  /* 0x00013a00101d7a24 */ /* 0x020fe200078e02ff */
[----:B------:R-:W-:Y:S01]  /*b190*/  USEL UR11, UR11, URZ, !UP1 ;  /* 0x0000003f0b0b7287 */ /* 0x000fe2000c800000 */
[----:B------:R-:W-:Y:S01]  /*b1a0*/  LEA R6, R7, R14, 0x5 ;  /* 0x0000000e07067211 */ /* 0x000fe200078e28ff */
[----:B------:R-:W-:Y:S01]  /*b1b0*/  @P1 IMAD.HI.U32 R3, R0, c[0x0][0x4ec], RZ ;  /* 0x00013b0000031a27 */ /* 0x000fe200078e00ff */
[----:B------:R-:W-:Y:S01]  /*b1c0*/  UIMAD UR20, UR16, UR6, URZ ;  /* 0x00000006101472a4 */ /* 0x000fe2000f8e023f */
[----:B------:R-:W-:Y:S01]  /*b1d0*/  LEA.HI R18, R47, R57, RZ, 0x6 ;  /* 0x000000392f127211 */ /* 0x000fe200078f30ff */
[----:B------:R-:W-:Y:S01]  /*b1e0*/  UIADD3 UR15, UR15, UR10, URZ ;  /* 0x0000000a0f0f7290 */ /* 0x000fe2000fffe03f */
[----:B------:R-:W-:Y:S01]  /*b1f0*/  IMAD.MOV.U32 R2, RZ, RZ, R0 ;  /* 0x000000ffff027224 */ /* 0x000fe200078e0000 */
[----:B------:R-:W-:Y:S01]  /*b200*/  @P1 SHF.R.U32.HI R2, RZ, c[0x0][0x4f0], R3 ;  /* 0x00013c00ff021a19 */ /* 0x000fe20000011603 */
[----:B------:R-:W-:Y:S01]  /*b210*/  UIMAD UR7, UR11, UR7, UR20 ;  /* 0x000000070b0772a4 */ /* 0x000fe2000f8e0214 */
[----:B------:R-:W-:Y:S01]  /*b220*/  IMAD R6, R28, 0x80, R6 ;  /* 0x000000801c067824 */ /* 0x000fe200078e0206 */
[----:B------:R-:W-:Y:S01]  /*b230*/  UIMAD.WIDE.U32 UR14, UR11, UR6, UR14 ;  /* 0x000000060b0e72a5 */ /* 0x000fe2000f8e000e */
[--C-:B------:R-:W-:Y:S01]  /*b240*/  SHF.R.S32.HI R5, RZ, 0x1f, R2.reuse ;  /* 0x0000001fff057819 */ /* 0x100fe20000011402 */
[----:B------:R-:W-:Y:S01]  /*b250*/  IMAD.MOV R3, RZ, RZ, -R2 ;  /* 0x000000ffff037224 */ /* 0x000fe200078e0a02 */
[----:B------:R-:W-:Y:S01]  /*b260*/  ULDC.64 UR4, c[0x0][0x3e8] ;  /* 0x0000fa0000047ab9 */ /* 0x000fe20000000a00 */
[----:B------:R-:W-:Y:S01]  /*b270*/  @P1 IMAD.HI.U32 R10, R6, c[0x0][0x4ec], RZ ;  /* 0x00013b00060a1a27 */ /* 0x000fe200078e00ff */
[----:B------:R-:W-:Y:S01]  /*b280*/  UIMAD UR8, UR8, UR4, URZ ;  /* 0x00000004080872a4 */ /* 0x000fe2000f8e023f */
[----:B------:R-:W-:Y:S01]  /*b290*/  IADD3 R2, P0, R2, UR14, RZ ;  /* 0x0000000e02027c10 */ /* 0x000fe2000ff1e0ff */
[----:B------:R-:W-:Y:S01]  /*b2a0*/  UIADD3 UR19, UR19, UR17, URZ ;  /* 0x0000001113137290 */ /* 0x000fe2000fffe03f */
[----:B------:R-:W-:Y:S01]  /*b2b0*/  IMAD R0, R3, c[0x0][0x4e8], R0 ;  /* 0x00013a0003007a24 */ /* 0x000fe200078e0200 */
[----:B------:R-:W-:Y:S01]  /*b2c0*/  UIMAD UR5, UR9, UR5, UR8 ;  /* 0x00000005090572a4 */ /* 0x000fe2000f8e0208 */
[----:B------:R-:W-:Y:S01]  /*b2d0*/  IMAD.U32 R3, RZ, RZ, UR7 ;  /* 0x00000007ff037e24 */ /* 0x000fe2000f8e00ff */
[----:B------:R-:W-:Y:S01]  /*b2e0*/  UIMAD.WIDE.U32 UR18, UR9, UR4, UR18 ;  /* 0x00000004091272a5 */ /* 0x000fe2000f8e0012 */
[----:B------:R-:W-:Y:S01]  /*b2f0*/  BSSY B0, `(.L_x_32) ;  /* 0x0000062000007945 */ /* 0x000fe20003800000 */
[----:B------:R-:W-:Y:S01]  /*b300*/  SHF.R.S32.HI R4, RZ, 0x1f, R0 ;  /* 0x0000001fff047819 */ /* 0x000fe20000011400 */
[----:B------:R-:W-:Y:S01]  /*b310*/  ULDC.64 UR6, c[0x0][0x3f0] ;  /* 0x0000fc0000067ab9 */ /* 0x000fe20000000a00 */
[----:B------:R-:W-:Y:S01]  /*b320*/  IADD3.X R3, R5, UR15, R3, P0, !PT ;  /* 0x0000000f05037c10 */ /* 0x000fe200087fe403 */
[----:B------:R-:W-:Y:S01]  /*b330*/  IMAD.SHL.U32 R5, R14, 0x40, RZ ;  /* 0x000000400e057824 */ /* 0x000fe200078e00ff */
[----:B------:R-:W-:Y:S01]  /*b340*/  UIMAD UR16, UR16, UR6, URZ ;  /* 0x00000006101072a4 */ /* 0x000fe2000f8e023f */
[----:B------:R-:W-:Y:S01]  /*b350*/  IMAD R4, R4, c[0x0][0x488], RZ ;  /* 0x0001220004047a24 */ /* 0x000fe200078e02ff */
[----:B------:R-:W-:Y:S01]  /*b360*/  UIADD3 UR19, UR19, UR5, URZ ;  /* 0x0000000513137290 */ /* 0x000fe2000fffe03f */
[----:B------:R-:W-:Y:S01]  /*b370*/  IMAD.WIDE.U32 R2, R0, c[0x0][0x488], R2 ;  /* 0x0001220000027a25 */ /* 0x000fe200078e0002 */
[----:B------:R-:W-:Y:S01]  /*b380*/  LOP3.LUT R5, R5, 0x1c0, RZ, 0xc0, !PT ;  /* 0x000001c005057812 */ /* 0x000fe200078ec0ff */
[----:B------:R-:W-:-:S02]  /*b390*/  UIMAD UR7, UR11, UR7, UR16 ;  /* 0x000000070b0772a4 */ /* 0x000fc4000f8e0210 */
[----:B------:R-:W-:Y:S01]  /*b3a0*/  IMAD R9, R0, c[0x0][0x48c], R4 ;  /* 0x0001230000097a24 */ /* 0x000fe200078e0204 */
[----:B------:R-:W-:Y:S01]  /*b3b0*/  SHF.R.U32.HI R8, RZ, 0x3, R5 ;  /* 0x00000003ff087819 */ /* 0x000fe20000011605 */
[----:B------:R-:W-:Y:S01]  /*b3c0*/  IMAD.SHL.U32 R4, R7, 0x8, RZ ;  /* 0x0000000807047824 */ /* 0x000fe200078e00ff */
[C---:B------:R-:W-:Y:S01]  /*b3d0*/  LEA R7, P0, R2.reuse, c[0x0][0x450], 0x2 ;  /* 0x0001140002077a11 */ /* 0x040fe200078010ff */
[----:B------:R-:W-:Y:S01]  /*b3e0*/  IMAD.IADD R3, R3, 0x1, R9 ;  /* 0x0000000103037824 */ /* 0x000fe200078e0209 */
[----:B------:R-:W-:Y:S01]  /*b3f0*/  UIMAD.WIDE.U32 UR18, UR11, UR6, UR18 ;  /* 0x000000060b1272a5 */ /* 0x000fe2000f8e0012 */
[----:B------:R-:W-:Y:S01]  /*b400*/  IMAD.MOV.U32 R0, RZ, RZ, R6 ;  /* 0x000000ffff007224 */ /* 0x000fe200078e0006 */
[----:B------:R-:W-:Y:S01]  /*b410*/  LOP3.LUT R5, R5, 0x38, R4, 0xf8, !PT ;  /* 0x0000003805057812 */ /* 0x000fe200078ef804 */
[----:B------:R-:W-:Y:S01]  /*b420*/  SHFL.IDX PT, R12, R7, RZ, 0x1c1f ;  /* 0x001c1fff070c7589 */ /* 0x000fe200000e0000 */
[----:B------:R-:W-:Y:S01]  /*b430*/  @P1 SHF.R.U32.HI R0, RZ, c[0x0][0x4f0], R10 ;  /* 0x00013c00ff001a19 */ /* 0x000fe2000001160a */
[----:B------:R-:W-:Y:S01]  /*b440*/  UIADD3 UR7, UR19, UR7, URZ ;  /* 0x0000000713077290 */ /* 0x000fe2000fffe03f */
[----:B------:R-:W-:Y:S01]  /*b450*/  LOP3.LUT R17, R5, R8, RZ, 0x3c, !PT ;  /* 0x0000000805117212 */ /* 0x000fe200078e3cff */
[----:B------:R1:W-:Y:S01]  /*b460*/  SHFL.IDX PT, R10, R7, 0x1, 0x1c1f ;  /* 0x003c1f00070a7f89 */ /* 0x0003e200000e0000 */
[----:B------:R-:W-:Y:S01]  /*b470*/  LEA.HI.X R5, R2, c[0x0][0x454], R3, 0x2, P0 ;  /* 0x0001150002057a11 */ /* 0x000fe200000f1403 */
[--C-:B------:R-:W-:Y:S01]  /*b480*/  IMAD.MOV R8, RZ, RZ, -R0.reuse ;  /* 0x000000ffff087224 */ /* 0x100fe200078e0a00 */
[----:B------:R-:W-:Y:S01]  /*b490*/  SHF.R.S32.HI R9, RZ, 0x1f, R0 ;  /* 0x0000001fff097819 */ /* 0x000fe20000011400 */
[----:B------:R-:W-:Y:S01]  /*b4a0*/  IMAD.U32 R3, RZ, RZ, UR19 ;  /* 0x00000013ff037e24 */ /* 0x000fe2000f8e00ff */
[----:B------:R-:W-:Y:S01]  /*b4b0*/  MOV R2, UR18 ;  /* 0x0000001200027c02 */ /* 0x000fe20008000f00 */
[----:B------:R-:W2:Y:S01]  /*b4c0*/  SHFL.IDX PT, R13, R5, RZ, 0x1c1f ;  /* 0x001c1fff050d7589 */ /* 0x000ea200000e0000 */
[----:B------:R-:W-:-:S02]  /*b4d0*/  IMAD.U32 R3, RZ, RZ, UR7 ;  /* 0x00000007ff037e24 */ /* 0x000fc4000f8e00ff */
[----:B------:R-:W-:Y:S01]  /*b4e0*/  IMAD R6, R8, c[0x0][0x4e8], R6 ;  /* 0x00013a0008067a24 */ /* 0x000fe200078e0206 */
[----:B------:R3:W4:Y:S01]  /*b4f0*/  SHFL.IDX PT, R11, R5, 0x1, 0x1c1f ;  /* 0x003c1f00050b7f89 */ /* 0x00072200000e0000 */
[----:B------:R-:W-:-:S04]  /*b500*/  IMAD.WIDE.U32 R2, R0, c[0x0][0x3e0], R2 ;  /* 0x0000f80000027a25 */ /* 0x000fc800078e0002 */
[----:B-1----:R-:W-:-:S04]  /*b510*/  IMAD R7, R9, c[0x0][0x3e0], RZ ;  /* 0x0000f80009077a24 */ /* 0x002fc800078e02ff */
[----:B------:R-:W-:Y:S01]  /*b520*/  IMAD R7, R0, c[0x0][0x3e4], R7 ;  /* 0x0000f90000077a24 */ /* 0x000fe200078e0207 */
[----:B------:R-:W-:-:S04]  /*b530*/  SHF.R.S32.HI R0, RZ, 0x1f, R6 ;  /* 0x0000001fff007819 */ /* 0x000fc80000011406 */
[----:B------:R-:W-:Y:S01]  /*b540*/  IADD3 R3, R3, R7, RZ ;  /* 0x0000000703037210 */ /* 0x000fe20007ffe0ff */
[----:B---3--:R-:W-:Y:S02]  /*b550*/  IMAD R5, R28, 0x80, R15 ;  /* 0x000000801c057824 */ /* 0x008fe400078e020f */
[----:B------:R-:W-:Y:S02]  /*b560*/  IMAD R0, R0, c[0x0][0x3d8], RZ ;  /* 0x0000f60000007a24 */ /* 0x000fe400078e02ff */
[----:B------:R-:W-:Y:S01]  /*b570*/  IMAD.WIDE.U32 R2, R6, c[0x0][0x3d8], R2 ;  /* 0x0000f60006027a25 */ /* 0x000fe200078e0002 */
[C---:B------:R-:W-:Y:S02]  /*b580*/  IADD3 R8, R5.reuse, 0x8, RZ ;  /* 0x0000000805087810 */ /* 0x040fe40007ffe0ff */
[-C--:B------:R-:W-:Y:S01]  /*b590*/  ISETP.GE.OR P1, PT, R5, R29.reuse, P2 ;  /* 0x0000001d0500720c */ /* 0x080fe20001726670 */
[----:B------:R-:W-:Y:S01]  /*b5a0*/  IMAD.SHL.U32 R5, R18, 0x8, RZ ;  /* 0x0000000812057824 */ /* 0x000fe200078e00ff */
[----:B------:R-:W-:Y:S01]  /*b5b0*/  ISETP.GE.OR P0, PT, R8, R29, P2 ;  /* 0x0000001d0800720c */ /* 0x000fe20001706670 */
[----:B------:R-:W-:-:S03]  /*b5c0*/  IMAD R28, R28, 0x80, R14 ;  /* 0x000000801c1c7824 */ /* 0x000fc600078e020e */
[----:B------:R-:W-:Y:S01]  /*b5d0*/  LOP3.LUT R7, R17, 0x7ffffe00, R5, 0xf8, !PT ;  /* 0x7ffffe0011077812 */ /* 0x000fe200078ef805 */
[----:B------:R-:W-:-:S04]  /*b5e0*/  IMAD R5, R6, c[0x0][0x3dc], R0 ;  /* 0x0000f70006057a24 */ /* 0x000fc800078e0200 */
[----:B------:R-:W-:Y:S02]  /*b5f0*/  IMAD.SHL.U32 R0, R7, 0x2, RZ ;  /* 0x0000000207007824 */ /* 0x000fe400078e00ff */
[----:B--2---:R1:W-:Y:S01]  /*b600*/  @!P1 ST.E [R12.64], R52 ;  /* 0x000000340c009985 */ /* 0x0043e2000c10190c */
[----:B------:R-:W-:-:S03]  /*b610*/  IMAD.IADD R3, R3, 0x1, R5 ;  /* 0x0000000103037824 */ /* 0x000fc600078e0205 */
[----:B----4-:R1:W-:Y:S01]  /*b620*/  @!P0 ST.E [R10.64], R53 ;  /* 0x000000350a008985 */ /* 0x0103e2000c10190c */
[----:B------:R-:W-:-:S03]  /*b630*/  LEA R31, P0, R2, c[0x0][0x380], 0x1 ;  /* 0x0000e000021f7a11 */ /* 0x000fc600078008ff */
[----:B------:R1:W2:Y:S01]  /*b640*/  LDS.128 R44, [R0+0x1080] ;  /* 0x00108000002c7984 */ /* 0x0002a20000000c00 */
[----:B------:R-:W-:Y:S02]  /*b650*/  LEA.HI.X R30, R2, c[0x0][0x384], R3, 0x1, P0 ;  /* 0x0000e100021e7a11 */ /* 0x000fe400000f0c03 */
[----:B------:R-:W-:Y:S01]  /*b660*/  ISETP.GE.AND P0, PT, R28, R29, PT ;  /* 0x0000001d1c00720c */ /* 0x000fe20003f06270 */
[----:B------:R1:W3:Y:S04]  /*b670*/  LDS.128 R60, [R0+0x2080] ;  /* 0x00208000003c7984 */ /* 0x0002e80000000c00 */
[----:B------:R1:W4:Y:S04]  /*b680*/  LDS.128 R72, [R0+0x3080] ;  /* 0x0030800000487984 */ /* 0x0003280000000c00 */
[----:B------:R1:W1:Y:S04]  /*b690*/  LDS.128 R40, [R0+0x5080] ;  /* 0x0050800000287984 */ /* 0x0002680000000c00 */
        /* <DEDUP_REMOVED lines=8> */
[----:B------:R1:W1:Y:S04]  /*b720*/  SHFL.IDX PT, R2, R31, RZ, 0x181f ;  /* 0x00181fff1f027589 */ /* 0x00026800000e0000 */
[----:B------:R1:W1:Y:S01]  /*b730*/  SHFL.IDX PT, R3, R30, RZ, 0x181f ;  /* 0x00181fff1e037589 */ /* 0x00026200000e0000 */
[----:B------:R-:W-:Y:S05]  /*b740*/  @P0 BRA `(.L_x_33) ;  /* 0x000001c000000947 */ /* 0x000fea0003800000 */
[----:B--234-:R-:W2:Y:S01]  /*b750*/  LDS.128 R24, [R0+0x80] ;  /* 0x0000800000187984 */ /* 0x01cea20000000c00 */
[----:B------:R-:W-:-:S02]  /*b760*/  IADD3 R7, R4, 0x40, RZ ;  /* 0x0000004004077810 */ /* 0x000fc40007ffe0ff */
[C---:B------:R-:W-:Y:S01]  /*b770*/  IADD3 R8, R4.reuse, 0x80, RZ ;  /* 0x0000008004087810 */ /* 0x040fe20007ffe0ff */
[----:B------:R-:W3:Y:S01]  /*b780*/  LDS.128 R20, [R0+0x4080] ;  /* 0x0040800000147984 */ /* 0x000ee20000000c00 */
[----:B------:R-:W-:Y:S02]  /*b790*/  IADD3 R9, R4, 0xc0, RZ ;  /* 0x000000c004097810 */ /* 0x000fe40007ffe0ff */
[----:B------:R-:W-:Y:S01]  /*b7a0*/  ISETP.GE.AND P2, PT, R7, c[0x0][0x3c8], PT ;  /* 0x0000f20007007a0c */ /* 0x000fe20003f46270 */
[----:B------:R-:W4:Y:S01]  /*b7b0*/  LDS.128 R16, [R0+0x8080] ;  /* 0x0080800000107984 */ /* 0x000f220000000c00 */
[----:B------:R-:W-:Y:S02]  /*b7c0*/  ISETP.GE.AND P1, PT, R8, c[0x0][0x3c8], PT ;  /* 0x0000f20008007a0c */ /* 0x000fe40003f26270 */
[----:B------:R-:W-:Y:S01]  /*b7d0*/  ISETP.GE.AND P0, PT, R9, c[0x0][0x3c8], PT ;  /* 0x0000f20009007a0c */ /* 0x000fe20003f06270 */
[----:B-1----:R1:W5:Y:S01]  /*b7e0*/  LDS.128 R12, [R0+0xc080] ;  /* 0x00c08000000c7984 */ /* 0x0023620000000c00 */
[----:B------:R-:W-:-:S07]  /*b7f0*/  ISETP.GE.AND P3, PT, R4, c[0x0][0x3c8], PT ;  /* 0x0000f20004007a0c */ /* 0x000fce0003f66270 */
[----:B------:R-:W-:-:S04]  /*b800*/  @!P2 SHF.R.S32.HI R5, RZ, 0x1f, R7 ;  /* 0x0000001fff05a819 */ /* 0x000fc80000011407 */
[----:B------:R-:W-:Y:S02]  /*b810*/  @!P0 SHF.R.S32.HI R6, RZ, 0x1f, R9 ;  /* 0x0000001fff068819 */ /* 0x000fe40000011409 */
[----:B------:R-:W-:Y:S01]  /*b820*/  @!P2 LEA.HI R7, R5, R7, RZ, 0x3 ;  /* 0x000000070507a211 */ /* 0x000fe200078f18ff */
[----:B------:R-:W-:Y:S01]  /*b830*/  @!P3 IMAD.WIDE R10, R4, 0x2, R2 ;  /* 0x00000002040ab825 */ /* 0x000fe200078e0202 */
[----:B-1----:R-:W-:-:S04]  /*b840*/  @!P1 SHF.R.S32.HI R0, RZ, 0x1f, R8 ;  /* 0x0000001fff009819 */ /* 0x002fc80000011408 */
[----:B------:R-:W-:Y:S01]  /*b850*/  @!P1 LEA.HI R5, R0, R8, RZ, 0x3 ;  /* 0x0000000800059211 */ /* 0x000fe200078f18ff */
[----:B--2---:R1:W-:Y:S01]  /*b860*/  @!P3 ST.E.128 [R10.64], R24 ;  /* 0x000000180a00b985 */ /* 0x0043e2000c101d0c */
[----:B------:R-:W-:Y:S02]  /*b870*/  @!P0 LEA.HI R0, R6, R9, RZ, 0x3 ;  /* 0x0000000906008211 */ /* 0x000fe400078f18ff */
[----:B------:R-:W-:Y:S02]  /*b880*/  @!P2 LOP3.LUT R6, R7, 0xfffffff8, RZ, 0xc0, !PT ;  /* 0xfffffff80706a812 */ /* 0x000fe400078ec0ff */
[----:B------:R-:W-:Y:S02]  /*b890*/  @!P1 LOP3.LUT R5, R5, 0xfffffff8, RZ, 0xc0, !PT ;  /* 0xfffffff805059812 */ /* 0x000fe400078ec0ff */
[----:B------:R-:W-:Y:S01]  /*b8a0*/  @!P0 LOP3.LUT R0, R0, 0xfffffff8, RZ, 0xc0, !PT ;  /* 0xfffffff800008812 */ /* 0x000fe200078ec0ff */
[----:B------:R-:W-:-:S04]  /*b8b0*/  @!P2 IMAD.WIDE R8, R6, 0x2, R2 ;  /* 0x000000020608a825 */ /* 0x000fc800078e0202 */
[--C-:B------:R-:W-:Y:S01]  /*b8c0*/  @!P1 IMAD.WIDE R6, R5, 0x2, R2.reuse ;  /* 0x0000000205069825 */ /* 0x100fe200078e0202 */
[----:B---3--:R1:W-:Y:S03]  /*b8d0*/  @!P2 ST.E.128 [R8.64], R20 ;  /* 0x000000140800a985 */ /* 0x0083e6000c101d0c */
[----:B------:R-:W-:Y:S01]  /*b8e0*/  @!P0 IMAD.WIDE R2, R0, 0x2, R2 ;  /* 0x0000000200028825 */ /* 0x000fe200078e0202 */
[----:B----4-:R1:W-:Y:S04]  /*b8f0*/  @!P1 ST.E.128 [R6.64], R16 ;  /* 0x0000001006009985 */ /* 0x0103e8000c101d0c */
[----:B-----5:R1:W-:Y:S02]  /*b900*/  @!P0 ST.E.128 [R2.64], R12 ;  /* 0x0000000c02008985 */ /* 0x0203e4000c101d0c */
.L_x_33:
[----:B--234-:R-:W-:Y:S05]  /*b910*/  BSYNC B0 ;  /* 0x0000000000007941 */ /* 0x01cfea0003800000 */
.L_x_32:
[----:B-1----:R-:W-:Y:S01]  /*b920*/  IADD3 R0, R28, 0x20, RZ ;  /* 0x000000201c007810 */ /* 0x002fe20007ffe0ff */
[----:B------:R1:W2:Y:S01]  /*b930*/  SHFL.IDX PT, R3, R30, 0x1, 0x181f ;  /* 0x00381f001e037f89 */ /* 0x0002a200000e0000 */
[----:B------:R-:W-:Y:S02]  /*b940*/  BSSY B0, `(.L_x_34) ;  /* 0x000001c000007945 */ /* 0x000fe40003800000 */
[----:B------:R-:W-:Y:S01]  /*b950*/  ISETP.GE.AND P0, PT, R0, R29, PT ;  /* 0x0000001d0000720c */ /* 0x000fe20003f06270 */
[----:B------:R1:W3:-:S12]  /*b960*/  SHFL.IDX PT, R2, R31, 0x1, 0x181f ;  /* 0x00381f001f027f89 */ /* 0x0002d800000e0000 */
[----:B------:R-:W-:Y:S05]  /*b970*/  @P0 BRA `(.L_x_35) ;  /* 0x0000018000000947 */ /* 0x000fea0003800000 */
[C---:B------:R-:W-:Y:S02]  /*b980*/  IADD3 R7, R4.reuse, 0x40, RZ ;  /* 0x0000004004077810 */ /* 0x040fe40007ffe0ff */
        /* <DEDUP_REMOVED lines=9> */
[----:B------:R-:W-:Y:S01]  /*ba20*/  @!P2 LEA.HI R7, R5, R7, RZ, 0x3 ;  /* 0x000000070507a211 */ /* 0x000fe200078f18ff */
[----:B--23--:R-:W-:Y:S01]  /*ba30*/  @!P3 IMAD.WIDE R10, R4, 0x2, R2 ;  /* 0x00000002040ab825 */ /* 0x00cfe200078e0202 */
[----:B------:R-:W-:Y:S02]  /*ba40*/  @!P1 LEA.HI R5, R0, R8, RZ, 0x3 ;  /* 0x0000000800059211 */ /* 0x000fe400078f18ff */
[----:B------:R-:W-:-:S02]  /*ba50*/  @!P0 LEA.HI R0, R6, R9, RZ, 0x3 ;  /* 0x0000000906008211 */ /* 0x000fc400078f18ff */
[----:B------:R-:W-:Y:S01]  /*ba60*/  @!P2 LOP3.LUT R6, R7, 0xfffffff8, RZ, 0xc0, !PT ;  /* 0xfffffff80706a812 */ /* 0x000fe200078ec0ff */
[----:B------:R2:W-:Y:S01]  /*ba70*/  @!P3 ST.E.128 [R10.64], R44 ;  /* 0x0000002c0a00b985 */ /* 0x0005e2000c101d0c */
[----:B------:R-:W-:Y:S02]  /*ba80*/  @!P1 LOP3.LUT R5, R5, 0xfffffff8, RZ, 0xc0, !PT ;  /* 0xfffffff805059812 */ /* 0x000fe400078ec0ff */
[----:B------:R-:W-:Y:S01]  /*ba90*/  @!P0 LOP3.LUT R0, R0, 0xfffffff8, RZ, 0xc0, !PT ;  /* 0xfffffff800008812 */ /* 0x000fe200078ec0ff */
[----:B------:R-:W-:-:S04]  /*baa0*/  @!P2 IMAD.WIDE R8, R6, 0x2, R2 ;  /* 0x000000020608a825 */ /* 0x000fc800078e0202 */
[--C-:B------:R-:W-:Y:S01]  /*bab0*/  @!P1 IMAD.WIDE R6, R5, 0x2, R2.reuse ;  /* 0x0000000205069825 */ /* 0x100fe200078e0202 */
[----:B------:R2:W-:Y:S03]  /*bac0*/  @!P2 ST.E.128 [R8.64], R40 ;  /* 0x000000280800a985 */ /* 0x0005e6000c101d0c */
[----:B------:R-:W-:Y:S01]  /*bad0*/  @!P0 IMAD.WIDE R2, R0, 0x2, R2 ;  /* 0x0000000200028825 */ /* 0x000fe200078e0202 */
[----:B------:R2:W-:Y:S04]  /*bae0*/  @!P1 ST.E.128 [R6.64], R36 ;  /* 0x0000002406009985 */ /* 0x0005e8000c101d0c */
[----:B------:R2:W-:Y:S02]  /*baf0*/  @!P0 ST.E.128 [R2.64], R32 ;  /* 0x0000002002008985 */ /* 0x0005e4000c101d0c */
.L_x_35:
[----:B------:R-:W-:Y:S05]  /*bb00*/  BSYNC B0 ;  /* 0x0000000000007941 */ /* 0x000fea0003800000 */
.L_x_34:
[----:B------:R-:W-:Y:S01]  /*bb10*/  IADD3 R0, R28, 0x40, RZ ;  /* 0x000000401c007810 */ /* 0x000fe20007ffe0ff */
[----:B--2---:R2:W4:Y:S01]  /*bb20*/  SHFL.IDX PT, R3, R30, 0x2, 0x181f ;  /* 0x00581f001e037f89 */ /* 0x00452200000e0000 */
[----:B------:R-:W-:Y:S02]  /*bb30*/  BSSY B0, `(.L_x_36) ;  /* 0x000001c000007945 */ /* 0x000fe40003800000 */
[----:B------:R-:W-:Y:S01]  /*bb40*/  ISETP.GE.AND P0, PT, R0, R29, PT ;  /* 0x0000001d0000720c */ /* 0x000fe20003f06270 */
[----:B---3--:R2:W3:-:S12]  /*bb50*/  SHFL.IDX PT, R2, R31, 0x2, 0x181f ;  /* 0x00581f001f027f89 */ /* 0x0084d800000e0000 */
        /* <DEDUP_REMOVED lines=12> */
[----:B---34-:R-:W-:Y:S01]  /*bc20*/  @!P3 IMAD.WIDE R10, R4, 0x2, R2 ;  /* 0x00000002040ab825 */ /* 0x018fe200078e0202 */
        /* <DEDUP_REMOVED lines=12> */
.L_x_37:
[----:B------:R-:W-:Y:S05]  /*bcf0*/  BSYNC B0 ;  /* 0x0000000000007941 */ /* 0x000fea0003800000 */
.L_x_36:
[----:B------:R-:W-:Y:S01]  /*bd00*/  IADD3 R0, R28, 0x60, RZ ;  /* 0x000000601c007810 */ /* 0x000fe20007ffe0ff */
[----:B---34-:R3:W4:Y:S03]  /*bd10*/  SHFL.IDX PT, R3, R30, 0x3, 0x181f ;  /* 0x00781f001e037f89 */ /* 0x01872600000e0000 */
[----:B------:R-:W-:Y:S01]  /*bd20*/  ISETP.GE.AND P0, PT, R0, R29, PT ;  /* 0x0000001d0000720c */ /* 0x000fe20003f06270 */
[----:B------:R3:W1:-:S12]  /*bd30*/  SHFL.IDX PT, R2, R31, 0x3, 0x181f ;  /* 0x00781f001f027f89 */ /* 0x00065800000e0000 */
[----:B------:R-:W-:Y:S05]  /*bd40*/  @P0 EXIT ;  /* 0x000000000000094d */ /* 0x000fea0003800000 */
[C---:B------:R-:W-:Y:S02]  /*bd50*/  IADD3 R6, R4.reuse, 0x40, RZ ;  /* 0x0000004004067810 */ /* 0x040fe40007ffe0ff */
        /* <DEDUP_REMOVED lines=19> */
[----:B------:R-:W-:-:S04]  /*be90*/  SHF.R.S32.HI R4, RZ, 0x1f, R0 ;  /* 0x0000001fff047819 */ /* 0x000fc80000011400 */
[----:B------:R-:W-:-:S04]  /*bea0*/  LEA.HI R0, R4, R0, RZ, 0x3 ;  /* 0x0000000004007211 */ /* 0x000fc800078f18ff */
[----:B------:R-:W-:-:S05]  /*beb0*/  LOP3.LUT R0, R0, 0xfffffff8, RZ, 0xc0, !PT ;  /* 0xfffffff800007812 */ /* 0x000fca00078ec0ff */
[----:B------:R-:W-:-:S05]  /*bec0*/  IMAD.WIDE R2, R0, 0x2, R2 ;  /* 0x0000000200027825 */ /* 0x000fca00078e0202 */
[----:B------:R-:W-:Y:S01]  /*bed0*/  ST.E.128 [R2.64], R76 ;  /* 0x0000004c02007985 */ /* 0x000fe2000c101d0c */
[----:B------:R-:W-:Y:S05]  /*bee0*/  EXIT ;  /* 0x000000000000794d */ /* 0x000fea0003800000 */
.L_x_30:
[----:B------:R-:W-:Y:S02]  /*bef0*/  ULDC.64 UR4, c[0x0][0x500] ;  /* 0x0001400000047ab9 */ /* 0x000fe40000000a00 */
[----:B------:R-:W-:Y:S02]  /*bf00*/  UISETP.NE.U32.AND UP1, UPT, URZ, UR4, UPT ;  /* 0x000000043f00728c */ /* 0x000fe4000bf25070 */
[----:B------:R-:W-:Y:S02]  /*bf10*/  UMOV UR6, 0x4 ;  /* 0x0000000400067882 */ /* 0x000fe40000000000 */
[----:B------:R-:W-:-:S03]  /*bf20*/  UISETP.NE.AND.EX UP1, UPT, URZ, UR5, UPT, UP1 ;  /* 0x000000053f00728c */ /* 0x000fc6000bf25310 */
[----:B------:R-:W-:Y:S02]  /*bf30*/  ULDC.64 UR4, c[0x0][0x500] ;  /* 0x0001400000047ab9 */ /* 0x000fe40000000a00 */
[----:B------:R-:W-:Y:S01]  /*bf40*/  UIMAD.WIDE UR4, UR11, UR6, UR4 ;  /* 0x000000060b0472a5 */ /* 0x000fe2000f8e0204 */
[----:B------:R-:W-:-:S05]  /*bf50*/  PLOP3.LUT P0, PT, PT, PT, UP1, 0x80, 0x0 ;  /* 0x000000000000781c */ /* 0x000fca0003f0f018 */
[----:B------:R-:W-:Y:S01]  /*bf60*/  IMAD.U32 R4, RZ, RZ, UR4 ;  /* 0x00000004ff047e24 */ /* 0x000fe2000f8e00ff */
[----:B------:R-:W-:Y:S01]  /*bf70*/  MOV R5, UR5 ;  /* 0x0000000500057c02 */ /* 0x000fe20008000f00 */
[----:B------:R-:W-:-:S06]  /*bf80*/  ULDC.64 UR4, c[0x0][0x508] ;  /* 0x0001420000047ab9 */ /* 0x000fcc0000000a00 */
[----:B------:R-:W2:Y:S01]  /*bf90*/  @P0 LDG.E R0, [R4.64] ;  /* 0x0000000c04000981 */ /* 0x000ea2000c1e1900 */
[----:B------:R-:W-:Y:S01]  /*bfa0*/  UISETP.NE.U32.AND UP0, UPT, URZ, UR4, UPT ;  /* 0x000000043f00728c */ /* 0x000fe2000bf05070 */
[----:B------:R-:W-:-:S03]  /*bfb0*/  IMAD.MOV.U32 R9, RZ, RZ, c[0x0][0x388] ;  /* 0x0000e200ff097624 */ /* 0x000fc600078e00ff */
[----:B------:R-:W-:-:S03]  /*bfc0*/  UISETP.NE.AND.EX UP0, UPT, URZ, UR5, UPT, UP0 ;  /* 0x000000053f00728c */ /* 0x000fc6000bf05300 */
[----:B------:R-:W-:-:S03]  /*bfd0*/  ULDC.64 UR4, c[0x0][0x508] ;  /* 0x0001420000047ab9 */ /* 0x000fc60000000a00 */
[----:B------:R-:W-:-:S05]  /*bfe0*/  PLOP3.LUT P1, PT, PT, PT, UP0, 0x80, 0x0 ;  /* 0x000000000000781c */ /* 0x000fca0003f2f008 */
[----:B------:R-:W-:-:S06]  /*bff0*/  @UP0 UIMAD.WIDE UR4, UR11, UR6, UR4 ;  /* 0x000000060b0402a5 */ /* 0x000fcc000f8e0204 */
[----:B------:R-:W-:Y:S01]  /*c000*/  MOV R2, UR4 ;  /* 0x0000000400027c02 */ /* 0x000fe20008000f00 */
[----:B------:R-:W-:-:S05]  /*c010*/  IMAD.U32 R3, RZ, RZ, UR5 ;  /* 0x00000005ff037e24 */ /* 0x000fca000f8e00ff */
[----:B------:R1:W5:Y:S01]  /*c020*/  @P1 LDG.E R9, [R2.64] ;  /* 0x0000000c02091981 */ /* 0x000362000c1e1900 */
[----:B------:R-:W-:Y:S02]  /*c030*/  UMOV UR14, URZ ;  /* 0x0000003f000e7c82 */ /* 0x000fe40008000000 */
[----:B------:R-:W-:Y:S01]  /*c040*/  UMOV UR15, URZ ;  /* 0x0000003f000f7c82 */ /* 0x000fe20008000000 */
[----:B--2---:R-:W2:Y:S02]  /*c050*/  @P0 R2UR UR5, R0 ;  /* 0x00000000000503c2 */ /* 0x004ea400000e0000 */
[----:B--2---:R-:W-:Y:S02]  /*c060*/  @UP1 USHF.R.S32.HI UR4, URZ, 0x1f, UR5 ;  /* 0x0000001f3f041899 */ /* 0x004fe40008011405 */
[----:B------:R-:W-:-:S05]  /*c070*/  @UP1 UMOV UR14, UR5 ;  /* 0x00000005000e1c82 */ /* 0x000fca0008000000 */
[----:B------:R-:W-:Y:S01]  /*c080*/  @UP1 UMOV UR15, UR4 ;  /* 0x00000004000f1c82 */ /* 0x000fe20008000000 */
[----:B------:R-:W-:Y:S05]  /*c090*/  @P1 BRA `(.L_x_38) ;  /* 0x0000004000001947 */ /* 0x000fea0003800000 */
[----:B-1----:R-:W-:Y:S05]  /*c0a0*/  @!P0 BRA `(.L_x_38) ;  /* 0x0000003000008947 */ /* 0x002fea0003800000 */
[----:B------:R-:W2:Y:S04]  /*c0b0*/  LDG.E R0, [R4.64] ;  /* 0x0000000c04007981 */ /* 0x000ea8000c1e1900 */
[----:B------:R-:W2:Y:S02]  /*c0c0*/  LDG.E R2, [R4.64+0x4] ;  /* 0x0000040c04027981 */ /* 0x000ea4000c1e1900 */
[----:B--2--5:R-:W-:Y:S02]  /*c0d0*/  IADD3 R9, -R0, R2, RZ ;  /* 0x0000000200097210 */ /* 0x024fe40007ffe1ff */
.L_x_38:
[----:B-1----:R-:W1:Y:S01]  /*c0e0*/  S2R R8, SR_TID.X ;  /* 0x0000000000087919 */ /* 0x002e620000002100 */
[----:B------:R-:W-:Y:S01]  /*c0f0*/  USHF.R.S32.HI UR6, URZ, 0x1f, UR11 ;  /* 0x0000001f3f067899 */ /* 0x000fe2000801140b */
[----:B------:R-:W-:Y:S01]  /*c100*/  BSSY B0, `(.L_x_39) ;  /* 0x0000029000007945 */ /* 0x000fe20003800000 */
[----:B------:R-:W-:-:S02]  /*c110*/  USEL UR11, UR11, URZ, !UP1 ;  /* 0x0000003f0b0b7287 */ /* 0x000fc4000c800000 */
[----:B------:R-:W-:Y:S01]  /*c120*/  USEL UR6, UR6, URZ, !UP1 ;  /* 0x0000003f06067287 */ /* 0x000fe2000c800000 */
[----:B-1----:R-:W-:-:S13]  /*c130*/  ISETP.GE.AND P0, PT, R8, 0x80, PT ;  /* 0x000000800800780c */ /* 0x002fda0003f06270 */
[----:B------:R-:W-:Y:S05]  /*c140*/  @P0 BRA `(.L_x_40) ;  /* 0x0000024000000947 */ /* 0x000fea0003800000 */
[----:B------:R-:W1:Y:S01]  /*c150*/  S2R R3, SR_CTAID.X ;  /* 0x0000000000037919 */ /* 0x000e620000002500 */
[----:B-----5:R-:W-:Y:S01]  /*c160*/  IMAD R0, R9, c[0x0][0x4e8], RZ ;  /* 0x00013a0009007a24 */ /* 0x020fe200078e02ff */
[----:B-1----:R-:W-:-:S04]  /*c170*/  LEA R3, R3, R8, 0x7 ;  /* 0x0000000803037211 */ /* 0x002fc800078e38ff */
[----:B------:R-:W-:-:S13]  /*c180*/  ISETP.GE.AND P0, PT, R3, R0, PT ;  /* 0x000000000300720c */ /* 0x000fda0003f06270 */
[----:B------:R-:W-:Y:S05]  /*c190*/  @P0 BRA `(.L_x_40) ;  /* 0x000001f000000947 */ /* 0x000fea0003800000 */
[----:B------:R-:W-:Y:S01]  /*c1a0*/  IMAD.MOV.U32 R0, RZ, RZ, c[0x0][0x4e8] ;  /* 0x00013a00ff007624 */ /* 0x000fe200078e00ff */
[----:B------:R-:W-:Y:S01]  /*c1b0*/  ULDC.64 UR4, c[0x0][0x490] ;  /* 0x0001240000047ab9 */ /* 0x000fe20000000a00 */
[----:B------:R-:W-:Y:S01]  /*c1c0*/  IMAD.MOV.U32 R2, RZ, RZ, R3 ;  /* 0x000000ffff027224 */ /* 0x000fe200078e0003 */
[----:B------:R-:W-:Y:S02]  /*c1d0*/  UIMAD UR7, UR8, UR4, URZ ;  /* 0x00000004080772a4 */ /* 0x000fe4000f8e023f */
[----:B------:R-:W-:Y:S01]  /*c1e0*/  ISETP.NE.AND P0, PT, R0, 0x1, PT ;  /* 0x000000010000780c */ /* 0x000fe20003f05270 */
[----:B------:R-:W-:Y:S02]  /*c1f0*/  UMOV UR16, UR14 ;  /* 0x0000000e00107c82 */ /* 0x000fe40008000000 */
[----:B------:R-:W-:Y:S02]  /*c200*/  UMOV UR17, UR15 ;  /* 0x0000000f00117c82 */ /* 0x000fe40008000000 */
[----:B------:R-:W-:-:S02]  /*c210*/  UIMAD.WIDE.U32 UR16, UR9, UR4, UR16 ;  /* 0x00000004091072a5 */ /* 0x000fc4000f8e0010 */
[----:B------:R-:W-:-:S03]  /*c220*/  UIMAD UR7, UR9, UR5, UR7 ;  /* 0x00000005090772a4 */ /* 0x000fc6000f8e0207 */
[----:B------:R-:W-:Y:S02]  /*c230*/  ULDC.64 UR4, c[0x0][0x498] ;  /* 0x0001260000047ab9 */ /* 0x000fe40000000a00 */
[----:B------:R-:W-:Y:S01]  /*c240*/  UIADD3 UR17, UR7, UR17, URZ ;  /* 0x0000001107117290 */ /* 0x000fe2000fffe03f */
[----:B------:R-:W-:Y:S01]  /*c250*/  @P0 IMAD.HI.U32 R0, R3, c[0x0][0x4ec], RZ ;  /* 0x00013b0003000a27 */ /* 0x000fe200078e00ff */
[----:B------:R-:W-:Y:S02]  /*c260*/  UIMAD UR7, UR6, UR4, URZ ;  /* 0x00000004060772a4 */ /* 0x000fe4000f8e023f */
[----:B------:R-:W-:Y:S02]  /*c270*/  UIMAD.WIDE.U32 UR16, UR11, UR4, UR16 ;  /* 0x000000040b1072a5 */ /* 0x000fe4000f8e0010 */
[----:B------:R-:W-:Y:S01]  /*c280*/  @P0 SHF.R.U32.HI R2, RZ, c[0x0][0x4f0], R0 ;  /* 0x00013c00ff020a19 */ /* 0x000fe20000011600 */
[----:B------:R-:W-:-:S03]  /*c290*/  UIMAD UR5, UR11, UR5, UR7 ;  /* 0x000000050b0572a4 */ /* 0x000fc6000f8e0207 */
[----:B------:R-:W-:-:S03]  /*c2a0*/  IADD3 R0, -R2, RZ, RZ ;  /* 0x000000ff02007210 */ /* 0x000fc60007ffe1ff */
[----:B------:R-:W-:Y:S02]  /*c2b0*/  IMAD.U32 R5, RZ, RZ, UR5 ;  /* 0x00000005ff057e24 */ /* 0x000fe4000f8e00ff */
[----:B------:R-:W-:Y:S01]  /*c2c0*/  IMAD R0, R0, c[0x0][0x4e8], R3 ;  /* 0x00013a0000007a24 */ /* 0x000fe200078e0203 */
[----:B------:R-:W-:Y:S02]  /*c2d0*/  SHF.R.S32.HI R3, RZ, 0x1f, R2 ;  /* 0x0000001fff037819 */ /* 0x000fe40000011402 */
[----:B------:R-:W-:Y:S02]  /*c2e0*/  IADD3 R2, P0, R2, UR16, RZ ;  /* 0x0000001002027c10 */ /* 0x000fe4000ff1e0ff */
[----:B------:R-:W-:Y:S02]  /*c2f0*/  SHF.R.S32.HI R4, RZ, 0x1f, R0 ;  /* 0x0000001fff047819 */ /* 0x000fe40000011400 */
[----:B------:R-:W-:-:S03]  /*c300*/  IADD3.X R3, R3, UR17, R5, P0, !PT ;  /* 0x0000001103037c10 */ /* 0x000fc600087fe405 */
[----:B------:R-:W-:Y:S02]  /*c310*/  IMAD R4, R4, c[0x0][0x488], RZ ;  /* 0x0001220004047a24 */ /* 0x000fe400078e02ff */
[----:B------:R-:W-:-:S04]  /*c320*/  IMAD.WIDE.U32 R2, R0, c[0x0][0x488], R2 ;  /* 0x0001220000027a25 */ /* 0x000fc800078e0002 */
[----:B------:R-:W-:-:S05]  /*c330*/  IMAD R4, R0, c[0x0][0x48c], R4 ;  /* 0x0001230000047a24 */ /* 0x000fca00078e0204 */
[----:B------:R-:W-:Y:S02]  /*c340*/  IADD3 R0, R3, R4, RZ ;  /* 0x0000000403007210 */ /* 0x000fe40007ffe0ff */
[----:B------:R-:W-:-:S04]  /*c350*/  LEA R4, P0, R2, c[0x0][0x450], 0x2 ;  /* 0x0001140002047a11 */ /* 0x000fc800078010ff */
[----:B------:R-:W-:Y:S01]  /*c360*/  LEA.HI.X R5, R2, c[0x0][0x454], R0, 0x2, P0 ;  /* 0x0001150002057a11 */ /* 0x000fe200000f1400 */
[----:B------:R-:W-:-:S05]  /*c370*/  IMAD.MOV.U32 R0, RZ, RZ, -0x800000 ;  /* 0xff800000ff007424 */ /* 0x000fca00078e00ff */
[----:B------:R1:W-:Y:S03]  /*c380*/  STG.E [R4.64], R0 ;  /* 0x0000000004007986 */ /* 0x0003e6000c10190c */
.L_x_40:
[----:B------:R-:W-:Y:S05]  /*c390*/  BSYNC B0 ;  /* 0x0000000000007941 */ /* 0x000fea0003800000 */
.L_x_39:
[----:B------:R-:W2:Y:S01]  /*c3a0*/  S2R R14, SR_CTAID.X ;  /* 0x00000000000e7919 */ /* 0x000ea20000002500 */
[----:B-1----:R-:W-:Y:S01]  /*c3b0*/  SHF.R.S32.HI R0, RZ, 0x1f, R8 ;  /* 0x0000001fff007819 */ /* 0x002fe20000011408 */
[----:B------:R-:W-:Y:S01]  /*c3c0*/  IMAD.MOV.U32 R3, RZ, RZ, c[0x0][0x4e8] ;  /* 0x00013a00ff037624 */ /* 0x000fe200078e00ff */
[----:B------:R-:W-:Y:S01]  /*c3d0*/  ULDC.64 UR4, c[0x0][0x3a0] ;  /* 0x0000e80000047ab9 */ /* 0x000fe20000000a00 */
[----:B-----5:R-:W-:Y:S01]  /*c3e0*/  IMAD R16, R9, c[0x0][0x4e8], RZ ;  /* 0x00013a0009107a24 */ /* 0x020fe200078e02ff */
[----:B------:R-:W-:Y:S01]  /*c3f0*/  LEA.HI R0, R0, R8, RZ, 0x3 ;  /* 0x0000000800007211 */ /* 0x000fe200078f18ff */
[----:B------:R-:W-:Y:S01]  /*c400*/  UIMAD UR7, UR15, UR4, URZ ;  /* 0x000000040f0772a4 */ /* 0x000fe2000f8e023f */
[----:B------:R-:W-:Y:S01]  /*c410*/  ISETP.NE.AND P0, PT, R3, 0x1, PT ;  /* 0x000000010300780c */ /* 0x000fe20003f05270 */
[----:B------:R-:W-:Y:S01]  /*c420*/  UIMAD.WIDE.U32 UR16, UR14, UR4, URZ ;  /* 0x000000040e1072a5 */ /* 0x000fe2000f8e003f */
[----:B------:R-:W-:Y:S01]  /*c430*/  LOP3.LUT R2, R0, 0xfffffff8, RZ, 0xc0, !PT ;  /* 0xfffffff800027812 */ /* 0x000fe200078ec0ff */
[----:B------:R-:W-:Y:S01]  /*c440*/  UIMAD UR7, UR14, UR5, UR7 ;  /* 0x000000050e0772a4 */ /* 0x000fe2000f8e0207 */
[----:B------:R-:W-:Y:S01]  /*c450*/  SHF.R.S32.HI R7, RZ, 0x3, R0 ;  /* 0x00000003ff077819 */ /* 0x000fe20000011400 */
[----:B------:R-:W-:Y:S01]  /*c460*/  BSSY B0, `(.L_x_41) ;  /* 0x0000041000007945 */ /* 0x000fe20003800000 */
[----:B------:R-:W-:Y:S01]  /*c470*/  ULDC.64 UR4, c[0x0][0x3e8] ;  /* 0x0000fa0000047ab9 */ /* 0x000fe20000000a00 */
[----:B------:R-:W-:Y:S01]  /*c480*/  IMAD.IADD R8, R8, 0x1, -R2 ;  /* 0x0000000108087824 */ /* 0x000fe200078e0a02 */
[----:B------:R-:W-:-:S02]  /*c490*/  UIADD3 UR17, UR17, UR7, URZ ;  /* 0x0000000711117290 */ /* 0x000fc4000fffe03f */
[----:B------:R-:W-:Y:S02]  /*c4a0*/  UIMAD UR7, UR8, UR4, URZ ;  /* 0x00000004080772a4 */ /* 0x000fe4000f8e023f */
[----:B------:R-:W-:Y:S01]  /*c4b0*/  LEA R0, R8, R7, 0x5 ;  /* 0x0000000708007211 */ /* 0x000fe200078e28ff */
[----:B------:R-:W-:Y:S02]  /*c4c0*/  UIMAD.WIDE.U32 UR16, UR9, UR4, UR16 ;  /* 0x00000004091072a5 */ /* 0x000fe4000f8e0010 */
[----:B------:R-:W-:Y:S02]  /*c4d0*/  UIMAD UR7, UR9, UR5, UR7 ;  /* 0x00000005090772a4 */ /* 0x000fe4000f8e0207 */
[C---:B--2---:R-:W-:Y:S01]  /*c4e0*/  IMAD R0, R14.reuse, 0x80, R0 ;  /* 0x000000800e007824 */ /* 0x044fe200078e0200 */
[----:B------:R-:W-:Y:S01]  /*c4f0*/  ULDC.64 UR4, c[0x0][0x3f0] ;  /* 0x0000fc0000047ab9 */ /* 0x000fe20000000a00 */
[----:B------:R-:W-:Y:S01]  /*c500*/  IMAD R14, R14, 0x80, R7 ;  /* 0x000000800e0e7824 */ /* 0x000fe200078e0207 */
[----:B------:R-:W-:Y:S01]  /*c510*/  UIMAD UR6, UR6, UR4, URZ ;  /* 0x00000004060672a4 */ /* 0x000fe2000f8e023f */
[----:B------:R-:W-:Y:S01]  /*c520*/  @P0 IMAD.HI.U32 R2, R0, c[0x0][0x4ec], RZ ;  /* 0x00013b0000020a27 */ /* 0x000fe200078e00ff */
[----:B------:R-:W-:-:S02]  /*c530*/  UIADD3 UR17, UR7, UR17, URZ ;  /* 0x0000001107117290 */ /* 0x000fc4000fffe03f */
[----:B------:R-:W-:Y:S01]  /*c540*/  UIMAD UR5, UR11, UR5, UR6 ;  /* 0x000000050b0572a4 */ /* 0x000fe2000f8e0206 */
[----:B------:R-:W-:Y:S01]  /*c550*/  IMAD.MOV.U32 R4, RZ, RZ, R0 ;  /* 0x000000ffff047224 */ /* 0x000fe200078e0000 */
[----:B------:R-:W-:Y:S01]  /*c560*/  @P0 SHF.R.U32.HI R4, RZ, c[0x0][0x4f0], R2 ;  /* 0x00013c00ff040a19 */ /* 0x000fe20000011602 */
[----:B------:R-:W-:-:S03]  /*c570*/  UIMAD.WIDE.U32 UR16, UR11, UR4, UR16 ;  /* 0x000000040b1072a5 */ /* 0x000fc6000f8e0010 */
[----:B------:R-:W-:Y:S01]  /*c580*/  IADD3 R2, -R4, RZ, RZ ;  /* 0x000000ff04027210 */ /* 0x000fe20007ffe1ff */
[----:B------:R-:W-:Y:S01]  /*c590*/  UIADD3 UR5, UR17, UR5, URZ ;  /* 0x0000000511057290 */ /* 0x000fe2000fffe03f */
[----:B------:R-:W-:-:S03]  /*c5a0*/  SHF.R.S32.HI R3, RZ, 0x1f, R4 ;  /* 0x0000001fff037819 */ /* 0x000fc60000011404 */
[----:B------:R-:W-:Y:S02]  /*c5b0*/  IMAD R5, R2, c[0x0][0x4e8], R0 ;  /* 0x00013a0002057a24 */ /* 0x000fe400078e0200 */
[----:B------:R-:W-:Y:S02]  /*c5c0*/  IMAD R0, R3, c[0x0][0x3e0], RZ ;  /* 0x0000f80003007a24 */ /* 0x000fe400078e02ff */
[----:B------:R-:W-:Y:S01]  /*c5d0*/  IMAD.U32 R3, RZ, RZ, UR17 ;  /* 0x00000011ff037e24 */ /* 0x000fe2000f8e00ff */
[----:B------:R-:W-:Y:S01]  /*c5e0*/  MOV R3, UR5 ;  /* 0x0000000500037c02 */ /* 0x000fe20008000f00 */
[----:B------:R-:W-:Y:S02]  /*c5f0*/  IMAD.U32 R2, RZ, RZ, UR16 ;  /* 0x00000010ff027e24 */ /* 0x000fe4000f8e00ff */
[C---:B------:R-:W-:Y:S01]  /*c600*/  IMAD R6, R4.reuse, c[0x0][0x3e4], R0 ;  /* 0x0000f90004067a24 */ /* 0x040fe200078e0200 */
[----:B------:R-:W-:Y:S01]  /*c610*/  SHF.R.S32.HI R0, RZ, 0x1f, R5 ;  /* 0x0000001fff007819 */ /* 0x000fe20000011405 */
[----:B------:R-:W-:-:S04]  /*c620*/  IMAD.WIDE.U32 R2, R4, c[0x0][0x3e0], R2 ;  /* 0x0000f80004027a25 */ /* 0x000fc800078e0002 */
[----:B------:R-:W-:Y:S02]  /*c630*/  IMAD R0, R0, c[0x0][0x3d8], RZ ;  /* 0x0000f60000007a24 */ /* 0x000fe400078e02ff */
[----:B------:R-:W-:Y:S02]  /*c640*/  IMAD.IADD R3, R3, 0x1, R6 ;  /* 0x0000000103037824 */ /* 0x000fe400078e0206 */
[C---:B------:R-:W-:Y:S02]  /*c650*/  IMAD R0, R5.reuse, c[0x0][0x3dc], R0 ;  /* 0x0000f70005007a24 */ /* 0x040fe400078e0200 */
[----:B------:R-:W-:-:S05]  /*c660*/  IMAD.WIDE.U32 R2, R5, c[0x0][0x3d8], R2 ;  /* 0x0000f60005027a25 */ /* 0x000fca00078e0002 */
[----:B------:R-:W-:Y:S02]  /*c670*/  IADD3 R0, R3, R0, RZ ;  /* 0x0000000003007210 */ /* 0x000fe40007ffe0ff */
[----:B------:R-:W-:-:S04]  /*c680*/  LEA R17, P0, R2, c[0x0][0x380], 0x1 ;  /* 0x0000e00002117a11 */ /* 0x000fc800078008ff */
[----:B------:R-:W-:Y:S02]  /*c690*/  LEA.HI.X R15, R2, c[0x0][0x384], R0, 0x1, P0 ;  /* 0x0000e100020f7a11 */ /* 0x000fe400000f0c00 */
[----:B------:R-:W-:Y:S01]  /*c6a0*/  ISETP.GE.AND P0, PT, R14, R16, PT ;  /* 0x000000100e00720c */ /* 0x000fe20003f06270 */
[----:B------:R1:W2:Y:S01]  /*c6b0*/  SHFL.IDX PT, R2, R17, RZ, 0x181f ;  /* 0x00181fff11027589 */ /* 0x0002a200000e0000 */
[----:B------:R-:W-:-:S03]  /*c6c0*/  SHF.L.U32 R0, R8, 0x3, RZ ;  /* 0x0000000308007819 */ /* 0x000fc600000006ff */
[----:B------:R1:W3:Y:S01]  /*c6d0*/  SHFL.IDX PT, R3, R15, RZ, 0x181f ;  /* 0x00181fff0f037589 */ /* 0x0002e200000e0000 */
[C---:B------:R-:W-:Y:S02]  /*c6e0*/  IADD3 R11, R0.reuse, 0x40, RZ ;  /* 0x00000040000b7810 */ /* 0x040fe40007ffe0ff */
[C---:B------:R-:W-:Y:S02]  /*c6f0*/  IADD3 R12, R0.reuse, 0x80, RZ ;  /* 0x00000080000c7810 */ /* 0x040fe40007ffe0ff */
[----:B------:R-:W-:-:S03]  /*c700*/  IADD3 R13, R0, 0xc0, RZ ;  /* 0x000000c0000d7810 */ /* 0x000fc60007ffe0ff */
[----:B------:R-:W-:Y:S05]  /*c710*/  @P0 BRA `(.L_x_42) ;  /* 0x0000015000000947 */ /* 0x000fea0003800000 */
[----:B------:R-:W-:Y:S02]  /*c720*/  ISETP.GE.AND P2, PT, R11, c[0x0][0x3c8], PT ;  /* 0x0000f2000b007a0c */ /* 0x000fe40003f46270 */
[----:B------:R-:W-:Y:S02]  /*c730*/  ISETP.GE.AND P1, PT, R12, c[0x0][0x3c8], PT ;  /* 0x0000f2000c007a0c */ /* 0x000fe40003f26270 */
[----:B------:R-:W-:Y:S02]  /*c740*/  ISETP.GE.AND P0, PT, R13, c[0x0][0x3c8], PT ;  /* 0x0000f2000d007a0c */ /* 0x000fe40003f06270 */
        /* <DEDUP_REMOVED lines=9> */
[----:B------:R2:W-:Y:S01]  /*c7e0*/  @!P3 ST.E.128 [R8.64], RZ ;  /* 0x000000ff0800b985 */ /* 0x0005e2000c101d0c */
[----:B------:R-:W-:Y:S02]  /*c7f0*/  @!P1 LOP3.LUT R5, R5, 0xfffffff8, RZ, 0xc0, !PT ;  /* 0xfffffff805059812 */ /* 0x000fe400078ec0ff */
[----:B------:R-:W-:Y:S01]  /*c800*/  @!P0 LOP3.LUT R10, R4, 0xfffffff8, RZ, 0xc0, !PT ;  /* 0xfffffff8040a8812 */ /* 0x000fe200078ec0ff */
[----:B------:R-:W-:-:S04]  /*c810*/  @!P2 IMAD.WIDE R6, R6, 0x2, R2 ;  /* 0x000000020606a825 */ /* 0x000fc800078e0202 */
[--C-:B------:R-:W-:Y:S01]  /*c820*/  @!P1 IMAD.WIDE R4, R5, 0x2, R2.reuse ;  /* 0x0000000205049825 */ /* 0x100fe200078e0202 */
[----:B------:R2:W-:Y:S03]  /*c830*/  @!P2 ST.E.128 [R6.64], RZ ;  /* 0x000000ff0600a985 */ /* 0x0005e6000c101d0c */
[----:B------:R-:W-:Y:S01]  /*c840*/  @!P0 IMAD.WIDE R2, R10, 0x2, R2 ;  /* 0x000000020a028825 */ /* 0x000fe200078e0202 */
[----:B------:R2:W-:Y:S04]  /*c850*/  @!P1 ST.E.128 [R4.64], RZ ;  /* 0x000000ff04009985 */ /* 0x0005e8000c101d0c */
[----:B------:R2:W-:Y:S02]  /*c860*/  @!P0 ST.E.128 [R2.64], RZ ;  /* 0x000000ff02008985 */ /* 0x0005e4000c101d0c */
.L_x_42:
[----:B------:R-:W-:Y:S05]  /*c870*/  BSYNC B0 ;  /* 0x0000000000007941 */ /* 0x000fea0003800000 */
.L_x_41:
[----:B--2---:R-:W-:Y:S01]  /*c880*/  IADD3 R4, R14, 0x20, RZ ;  /* 0x000000200e047810 */ /* 0x004fe20007ffe0ff */
[----:B---3--:R2:W3:Y:S01]  /*c890*/  SHFL.IDX PT, R3, R15, 0x1, 0x181f ;  /* 0x00381f000f037f89 */ /* 0x0084e200000e0000 */
[----:B------:R-:W-:Y:S02]  /*c8a0*/  BSSY B0, `(.L_x_43) ;  /* 0x0000019000007945 */ /* 0x000fe40003800000 */
[----:B------:R-:W-:Y:S01]  /*c8b0*/  ISETP.GE.AND P0, PT, R4, R16, PT ;  /* 0x000000100400720c */ /* 0x000fe20003f06270 */
[----:B------:R2:W4:-:S12]  /*c8c0*/  SHFL.IDX PT, R2, R17, 0x1, 0x181f ;  /* 0x00381f0011027f89 */ /* 0x00051800000e0000 */
        /* <DEDUP_REMOVED lines=22> */
.L_x_44:
[----:B------:R-:W-:Y:S05]  /*ca30*/  BSYNC B0 ;  /* 0x0000000000007941 */ /* 0x000fea0003800000 */
.L_x_43:
[----:B---3--:R-:W-:Y:S01]  /*ca40*/  IADD3 R4, R14, 0x40, RZ ;  /* 0x000000400e047810 */ /* 0x008fe20007ffe0ff */
[----:B------:R3:W1:Y:S01]  /*ca50*/  SHFL.IDX PT, R3, R15, 0x2, 0x181f ;  /* 0x00581f000f037f89 */ /* 0x00066200000e0000 */
[----:B------:R-:W-:Y:S02]  /*ca60*/  BSSY B0, `(.L_x_45) ;  /* 0x0000019000007945 */ /* 0x000fe40003800000 */
[----:B------:R-:W-:Y:S01]  /*ca70*/  ISETP.GE.AND P0, PT, R4, R16, PT ;  /* 0x000000100400720c */ /* 0x000fe20003f06270 */
[----:B----4-:R3:W4:-:S12]  /*ca80*/  SHFL.IDX PT, R2, R17, 0x2, 0x181f ;  /* 0x00581f0011027f89 */ /* 0x01071800000e0000 */
        /* <DEDUP_REMOVED lines=9> */
[----:B-1--4-:R-:W-:Y:S01]  /*cb20*/  @!P3 IMAD.WIDE R8, R0, 0x2, R2 ;  /* 0x000000020008b825 */ /* 0x012fe200078e0202 */
        /* <DEDUP_REMOVED lines=12> */
.L_x_46:
[----:B------:R-:W-:Y:S05]  /*cbf0*/  BSYNC B0 ;  /* 0x0000000000007941 */ /* 0x000fea0003800000 */
.L_x_45:
[----:B-1----:R-:W-:Y:S01]  /*cc00*/  IADD3 R4, R14, 0x60, RZ ;  /* 0x000000600e047810 */ /* 0x002fe20007ffe0ff */
[----:B------:R1:W2:Y:S03]  /*cc10*/  SHFL.IDX PT, R3, R15, 0x3, 0x181f ;  /* 0x00781f000f037f89 */ /* 0x0002a600000e0000 */
[----:B------:R-:W-:Y:S01]  /*cc20*/  ISETP.GE.AND P0, PT, R4, R16, PT ;  /* 0x000000100400720c */ /* 0x000fe20003f06270 */
[----:B----4-:R1:W4:-:S12]  /*cc30*/  SHFL.IDX PT, R2, R17, 0x3, 0x181f ;  /* 0x00781f0011027f89 */ /* 0x01031800000e0000 */
[----:B------:R-:W-:Y:S05]  /*cc40*/  @P0 EXIT ;  /* 0x000000000000094d */ /* 0x000fea0003800000 */
[----:B------:R-:W-:Y:S02]  /*cc50*/  ISETP.GE.AND P1, PT, R11, c[0x0][0x3c8], PT ;  /* 0x0000f2000b007a0c */ /* 0x000fe40003f26270 */
[----:B------:R-:W-:Y:S02]  /*cc60*/  ISETP.GE.AND P0, PT, R12, c[0x0][0x3c8], PT ;  /* 0x0000f2000c007a0c */ /* 0x000fe40003f06270 */
[----:B------:R-:W-:-:S09]  /*cc70*/  ISETP.GE.AND P2, PT, R0, c[0x0][0x3c8], PT ;  /* 0x0000f20000007a0c */ /* 0x000fd20003f46270 */
[----:B------:R-:W-:Y:S02]  /*cc80*/  @!P1 SHF.R.S32.HI R5, RZ, 0x1f, R11 ;  /* 0x0000001fff059819 */ /* 0x000fe4000001140b */
[----:B------:R-:W-:Y:S02]  /*cc90*/  @!P0 SHF.R.S32.HI R4, RZ, 0x1f, R12 ;  /* 0x0000001fff048819 */ /* 0x000fe4000001140c */
[----:B------:R-:W-:Y:S01]  /*cca0*/  @!P1 LEA.HI R5, R5, R11, RZ, 0x3 ;  /* 0x0000000b05059211 */ /* 0x000fe200078f18ff */
[--C-:B--2-4-:R-:W-:Y:S01]  /*ccb0*/  @!P2 IMAD.WIDE R8, R0, 0x2, R2.reuse ;  /* 0x000000020008a825 */ /* 0x114fe200078e0202 */
[----:B------:R-:W-:Y:S02]  /*ccc0*/  @!P0 LEA.HI R4, R4, R12, RZ, 0x3 ;  /* 0x0000000c04048211 */ /* 0x000fe400078f18ff */
[----:B------:R-:W-:Y:S02]  /*ccd0*/  @!P1 LOP3.LUT R5, R5, 0xfffffff8, RZ, 0xc0, !PT ;  /* 0xfffffff805059812 */ /* 0x000fe400078ec0ff */
[----:B------:R-:W-:Y:S01]  /*cce0*/  @!P0 LOP3.LUT R4, R4, 0xfffffff8, RZ, 0xc0, !PT ;  /* 0xfffffff804048812 */ /* 0x000fe200078ec0ff */
[----:B------:R2:W-:Y:S02]  /*ccf0*/  @!P2 ST.E.128 [R8.64], RZ ;  /* 0x000000ff0800a985 */ /* 0x0005e4000c101d0c */
[----:B------:R-:W-:-:S04]  /*cd00*/  @!P1 IMAD.WIDE R6, R5, 0x2, R2 ;  /* 0x0000000205069825 */ /* 0x000fc800078e0202 */
[----:B------:R-:W-:Y:S01]  /*cd10*/  @!P0 IMAD.WIDE R4, R4, 0x2, R2 ;  /* 0x0000000204048825 */ /* 0x000fe200078e0202 */
[----:B------:R2:W-:Y:S04]  /*cd20*/  @!P1 ST.E.128 [R6.64], RZ ;  /* 0x000000ff06009985 */ /* 0x0005e8000c101d0c */
[----:B------:R2:W-:Y:S01]  /*cd30*/  @!P0 ST.E.128 [R4.64], RZ ;  /* 0x000000ff04008985 */ /* 0x0005e2000c101d0c */
[----:B------:R-:W-:-:S13]  /*cd40*/  ISETP.GE.AND P0, PT, R13, c[0x0][0x3c8], PT ;  /* 0x0000f2000d007a0c */ /* 0x000fda0003f06270 */
[----:B------:R-:W-:Y:S05]  /*cd50*/  @P0 EXIT ;  /* 0x000000000000094d */ /* 0x000fea0003800000 */
[----:B------:R-:W-:-:S04]  /*cd60*/  SHF.R.S32.HI R0, RZ, 0x1f, R13 ;  /* 0x0000001fff007819 */ /* 0x000fc8000001140d */
[----:B------:R-:W-:-:S04]  /*cd70*/  LEA.HI R0, R0, R13, RZ, 0x3 ;  /* 0x0000000d00007211 */ /* 0x000fc800078f18ff */
[----:B------:R-:W-:-:S05]  /*cd80*/  LOP3.LUT R0, R0, 0xfffffff8, RZ, 0xc0, !PT ;  /* 0xfffffff800007812 */ /* 0x000fca00078ec0ff */
[----:B------:R-:W-:-:S05]  /*cd90*/  IMAD.WIDE R2, R0, 0x2, R2 ;  /* 0x0000000200027825 */ /* 0x000fca00078e0202 */
[----:B------:R-:W-:Y:S01]  /*cda0*/  ST.E.128 [R2.64], RZ ;  /* 0x000000ff02007985 */ /* 0x000fe2000c101d0c */
[----:B------:R-:W-:Y:S05]  /*cdb0*/  EXIT ;  /* 0x000000000000794d */ /* 0x000fea0003800000 */
.L_x_47:
        /* <DEDUP_REMOVED lines=12> */
.L_x_3533:


//--------------------- .text._ZN7cutlass13device_kernelIN5flash19enable_sm80_to_sm89INS1_16FlashAttnFwdSm80INS1_25CollectiveMainloopFwdSm80ILi8ELi1ELb0EN4cute5tupleIJNS5_1CILi128EEENS7_ILi32EEENS7_ILi256EEEEEELi256ENS_6half_tEfNS_4arch4Sm80ELb0ELb0ELb1ELb1ELb1ELb1ELb1ELb0EEENS1_21CollectiveEpilogueFwdINS6_IJS8_SA_S9_EEENS6_IJNS7_ILi1EEESI_SI_EEESC_SE_Li256ELb1ELb1ELb0ELb0EEENS1_19SingleTileSchedulerILb1ELb0ELb1ELi128EEEEEEEEEvNT_6ParamsE --------------------------
	.section	.text._ZN7cutlass13device_kernelIN5flash19enable_sm80_to_sm89INS1_16FlashAttnFwdSm80INS1_25CollectiveMainloopFwdSm80ILi8ELi1ELb0EN4cute5tupleIJNS5_1CILi128EEENS7_ILi32EEENS7_ILi256EEEEEELi256ENS_6half_tEfNS_4arch4Sm80ELb0ELb0ELb1ELb1ELb1ELb1ELb1ELb0EEENS1_21CollectiveEpilogueFwdINS6_IJS8_SA_S9_EEENS6_IJNS7_ILi1EEESI_SI_EEESC_SE_Li256ELb1ELb1ELb0ELb0EEENS1_19SingleTileSchedulerILb1ELb0ELb1ELi128EEEEEEEEEvNT_6ParamsE,"ax",@progbits
	.sectioninfo	@"SHI_REGISTERS=248"
	.align	128
.text._ZN7cutlass13device_kernelIN5flash19enable_sm80_to_sm89INS1_16FlashAttnFwdSm80INS1_25CollectiveMainloopFwdSm80ILi8ELi1ELb0EN4cute5tupleIJNS5_1CILi128EEENS7_ILi32EEENS7_ILi256EEEEEELi256ENS_6half_tEfNS_4arch4Sm80ELb0ELb0ELb1ELb1ELb1ELb1ELb1ELb0EEENS1_21CollectiveEpilogueFwdINS6_IJS8_SA_S9_EEENS6_IJNS7_ILi1EEESI_SI_EEESC_SE_Li256ELb1ELb1ELb0ELb0EEENS1_19SingleTileSchedulerILb1ELb0ELb1ELi128EEEEEEEEEvNT_6ParamsE:
        .type           _ZN7cutlass13device_kernelIN5flash19enable_sm80_to_sm89INS1_16FlashAttnFwdSm80INS1_25CollectiveMainloopFwdSm80ILi8ELi1ELb0EN4cute5tupleIJNS5_1CILi128EEENS7_ILi32EEENS7_ILi256EEEEEELi256ENS_6half_tEfNS_4arch4Sm80ELb0ELb0ELb1ELb1ELb1ELb1ELb1ELb0EEENS1_21CollectiveEpilogueFwdINS6_IJS8_SA_S9_EEENS6_IJNS7_ILi1EEESI_SI_EEESC_SE_Li256ELb1ELb1ELb0ELb0EEENS1_19SingleTileSchedulerILb1ELb0ELb1ELi128EEEEEEEEEvNT_6ParamsE,@function
        .size           _ZN7cutlass13device_kernelIN5flash19enable_sm80_to_sm89INS1_16FlashAttnFwdSm80INS1_25CollectiveMainloopFwdSm80ILi8ELi1ELb0EN4cute5tupleIJNS5_1CILi128EEENS7_ILi32EEENS7_ILi256EEEEEELi256ENS_6half_tEfNS_4arch4Sm80ELb0ELb0ELb1ELb1ELb1ELb1ELb1ELb0EEENS1_21CollectiveEpilogueFwdINS6_IJS8_SA_S9_EEENS6_IJNS7_ILi1EEESI_SI_EEESC_SE_Li256ELb1ELb1ELb0ELb0EEENS1_19SingleTileSchedulerILb1ELb0ELb1ELi128EEEEEEEEEvNT_6ParamsE,(.L_x_3534 - _ZN7cutlass13device_kernelIN5flash19enable_sm80_to_sm89INS1_16FlashAttnFwdSm80INS1_25CollectiveMainloopFwdSm80ILi8ELi1ELb0EN4cute5tupleIJNS5_1CILi128EEENS7_ILi32EEENS7_ILi256EEEEEELi256ENS_6half_tEfNS_4arch4Sm80ELb0ELb0ELb1ELb1ELb1ELb1ELb1ELb0EEENS1_21CollectiveEpilogueFwdINS6_IJS8_SA_S9_EEENS6_IJNS7_ILi1EEESI_SI_EEESC_SE_Li256ELb1ELb1ELb0ELb0EEENS1_19SingleTileSchedulerILb1ELb0ELb1ELi128EEEEEEEEEvNT_6ParamsE)
        .other          _ZN7cutlass13device_kernelIN5flash19enable_sm80_to_sm89INS1_16FlashAttnFwdSm80INS1_25CollectiveMainloopFwdSm80ILi8ELi1ELb0EN4cute5tupleIJNS5_1CILi128EEENS7_ILi32EEENS7_ILi256EEEEEELi256ENS_6half_tEfNS_4arch4Sm80ELb0ELb0ELb1ELb1ELb1ELb1ELb1ELb0EEENS1_21CollectiveEpilogueFwdINS6_IJS8_SA_S9_EEENS6_IJNS7_ILi1EEESI_SI_EEESC_SE_Li256ELb1ELb1ELb0ELb0EEENS1_19SingleTileSchedulerILb1ELb0ELb1ELi128EEEEEEEEEvNT_6ParamsE,@"STO_CUDA_ENTRY STV_DEFAULT"
_ZN7cutlass13device_kernelIN5flash19enable_sm80_to_sm89INS1_16FlashAttnFwdSm80INS1_25CollectiveMainloopFwdSm80ILi8ELi1ELb0EN4cute5tupleIJNS5_1CILi128EEENS7_ILi32EEENS7_ILi256EEEEEELi256ENS_6half_tEfNS_4arch4Sm80ELb0ELb0ELb1ELb1ELb1ELb1ELb1ELb0EEENS1_21CollectiveEpilogueFwdINS6_IJS8_SA_S9_EEENS6_IJNS7_ILi1EEESI_SI_EEESC_SE_Li256ELb1ELb1ELb0ELb0EEENS1_19SingleTileSchedulerILb1ELb0ELb1ELi128EEEEEEEEEvNT_6ParamsE:
[----:B------:R-:W-:Y:S02]  /*0000*/  MOV R1, c[0x0][0x28] ;  /* 0x00000a0000017a02 */ /* 0x000fe40000000f00 */
[----:B------:R-:W1:Y:S01]  /*0010*/  S2R R62, SR_TID.X ;  /* 0x00000000003e7919 */ /* 0x000e620000002100 */
[----:B------:R-:W2:Y:S01]  /*0020*/  S2UR UR20, SR_CTAID.Z ;  /* 0x00000000001479c3 */ /* 0x000ea20000002700 */
[----:B------:R-:W-:Y:S02]  /*0030*/  UMOV UR6, 0x4 ;  /* 0x0000000400067882 */ /* 0x000fe40000000000 */
[----:B------:R-:W-:Y:S02]  /*0040*/  ULDC.64 UR4, c[0x0][0x568] ;  /* 0x00015a0000047ab9 */ /* 0x000fe40000000a00 */
[----:B------:R-:W-:-:S03]  /*0050*/  ULDC.64 UR22, c[0x0][0x118] ;  /* 0x0000460000167ab9 */ /* 0x000fc60000000a00 */
[----:B------:R-:W3:Y:S01]  /*0060*/  S2UR UR14, SR_CTAID.X ;  /* 0x00000000000e79c3 */ /* 0x000ee20000002500 */
[----:B-1----:R-:W-:Y:S01]  /*0070*/  SHF.R.U32.HI R0, RZ, 0x5, R62 ;  /* 0x00000005ff007819 */ /* 0x002fe2000001163e */
[----:B--2---:R-:W-:-:S05]  /*0080*/  UIMAD.WIDE UR4, UR20, UR6, UR4 ;  /* 0x00000006140472a5 */ /* 0x004fca000f8e0204 */
[----:B------:R-:W1:Y:S02]  /*0090*/  SHFL.IDX PT, R0, R0, RZ, 0x1f ;  /* 0x00001fff00007589 */ /* 0x000e6400000e0000 */
[----:B-1----:R-:W-:-:S13]  /*00a0*/  ISETP.NE.AND P0, PT, R0, RZ, PT ;  /* 0x000000ff0000720c */ /* 0x002fda0003f05270 */
[----:B------:R-:W-:Y:S05]  /*00b0*/  @!P0 BRA `(.L_x_48) ;  /* 0x000001c000008947 */ /* 0x000fea0003800000 */
[----:B---3--:R-:W-:-:S04]  /*00c0*/  ISETP.NE.U32.AND P0, PT, RZ, c[0x0][0x568], PT ;  /* 0x00015a00ff007a0c */ /* 0x008fc80003f05070 */
[----:B------:R-:W-:-:S13]  /*00d0*/  ISETP.NE.AND.EX P0, PT, RZ, c[0x0][0x56c], PT, P0 ;  /* 0x00015b00ff007a0c */ /* 0x000fda0003f05300 */
[----:B------:R-:W-:Y:S05]  /*00e0*/  @!P0 BRA `(.L_x_49) ;  /* 0x0000005000008947 */ /* 0x000fea0003800000 */
[----:B------:R-:W-:Y:S02]  /*00f0*/  MOV R2, UR4 ;  /* 0x0000000400027c02 */ /* 0x000fe40008000f00 */
[----:B------:R-:W-:-:S05]  /*0100*/  MOV R3, UR5 ;  /* 0x0000000500037c02 */ /* 0x000fca0008000f00 */
[----:B------:R-:W2:Y:S02]  /*0110*/  LDG.E R2, [R2.64] ;  /* 0x0000001602027981 */ /* 0x000ea4000c1e1900 */
[----:B--2---:R1:W2:Y:S02]  /*0120*/  R2UR UR7, R2 ;  /* 0x00000000020773c2 */ /* 0x0042a400000e0000 */
[----:B-12---:R-:W-:Y:S05]  /*0130*/  BRA `(.L_x_50) ;  /* 0x000000e000007947 */ /* 0x006fea0003800000 */
.L_x_49:
        /* <DEDUP_REMOVED lines=11> */
[----:B-1----:R-:W-:Y:S01]  /*01f0*/  UIADD3 UR7, -UR4, UR7, URZ ;  /* 0x0000000704077290 */ /* 0x002fe2000fffe13f */
[----:B------:R-:W-:Y:S05]  /*0200*/  BRA `(.L_x_50) ;  /* 0x0000001000007947 */ /* 0x000fea0003800000 */
.L_x_51:
[----:B------:R-:W-:Y:S02]  /*0210*/  ULDC UR7, c[0x0][0x54c] ;  /* 0x0001530000077ab9 */ /* 0x000fe40000000800 */
.L_x_50:
[----:B------:R-:W-:Y:S02]  /*0220*/  ULDC UR4, c[0x0][0x548] ;  /* 0x0001520000047ab9 */ /* 0x000fe40000000800 */
[----:B------:R-:W-:-:S02]  /*0230*/  USHF.L.U32 UR5, UR14, 0x7, URZ ;  /* 0x000000070e057899 */ /* 0x000fc4000800063f */
[----:B------:R-:W-:-:S04]  /*0240*/  UIMAD UR4, UR7, UR4, URZ ;  /* 0x00000004070472a4 */ /* 0x000fc8000f8e023f */
[----:B------:R-:W-:-:S04]  /*0250*/  UISETP.GE.AND UP0, UPT, UR5, UR4, UPT ;  /* 0x000000040500728c */ /* 0x000fc8000bf06270 */
[----:B------:R-:W-:Y:S01]  /*0260*/  USEL UR20, UR20, 0xffffffff, !UP0 ;  /* 0xffffffff14147887 */ /* 0x000fe2000c000000 */
[----:B------:R-:W-:Y:S05]  /*0270*/  BRA `(.L_x_52) ;  /* 0x000001b000007947 */ /* 0x000fea0003800000 */
.L_x_48:
        /* <DEDUP_REMOVED lines=8> */
.L_x_53:
        /* <DEDUP_REMOVED lines=13> */
.L_x_55:
[----:B------:R-:W-:Y:S02]  /*03d0*/  ULDC UR7, c[0x0][0x54c] ;  /* 0x0001530000077ab9 */ /* 0x000fe40000000800 */
.L_x_54:
[----:B------:R-:W-:Y:S02]  /*03e0*/  ULDC UR4, c[0x0][0x548] ;  /* 0x0001520000047ab9 */ /* 0x000fe40000000800 */
[----:B------:R-:W-:-:S02]  /*03f0*/  USHF.L.U32 UR5, UR14, 0x7, URZ ;  /* 0x000000070e057899 */ /* 0x000fc4000800063f */
[----:B------:R-:W-:-:S04]  /*0400*/  UIMAD UR4, UR7, UR4, URZ ;  /* 0x00000004070472a4 */ /* 0x000fc8000f8e023f */
[----:B------:R-:W-:-:S04]  /*0410*/  UISETP.GE.AND UP0, UPT, UR5, UR4, UPT ;  /* 0x000000040500728c */ /* 0x000fc8000bf06270 */
[----:B------:R-:W-:-:S06]  /*0420*/  USEL UR20, UR20, 0xffffffff, !UP0 ;  /* 0xffffffff14147887 */ /* 0x000fcc000c000000 */
.L_x_52:
[----:B------:R-:W-:-:S13]  /*0430*/  ISETP.LE.AND P0, PT, RZ, UR20, PT ;  /* 0x00000014ff007c0c */ /* 0x000fda000bf03270 */
[----:B------:R-:W-:Y:S05]  /*0440*/  @!P0 EXIT ;  /* 0x000000000000894d */ /* 0x000fea0003800000 */
[----:B------:R-:W-:Y:S01]  /*0450*/  ULDC.64 UR4, c[0x0][0x360] ;  /* 0x0000d80000047ab9 */ /* 0x000fe20000000a00 */
[----:B------:R-:W-:Y:S01]  /*0460*/  ISETP.NE.U32.AND P3, PT, RZ, c[0x0][0x348], PT ;  /* 0x0000d200ff007a0c */ /* 0x000fe20003f65070 */
[----:B------:R-:W-:Y:S02]  /*0470*/  UISETP.NE.U32.AND UP0, UPT, URZ, UR4, UPT ;  /* 0x000000043f00728c */ /* 0x000fe4000bf05070 */
[----:B------:R-:W-:Y:S01]  /*0480*/  ULDC.64 UR8, c[0x0][0x370] ;  /* 0x0000dc0000087ab9 */ /* 0x000fe20000000a00 */
[----:B------:R-:W-:Y:S01]  /*0490*/  ISETP.NE.AND.EX P3, PT, RZ, c[0x0][0x34c], PT, P3 ;  /* 0x0000d300ff007a0c */ /* 0x000fe20003f65330 */
[----:B------:R-:W-:Y:S02]  /*04a0*/  UISETP.NE.AND.EX UP0, UPT, URZ, UR5, UPT, UP0 ;  /* 0x000000053f00728c */ /* 0x000fe4000bf05300 */
[----:B------:R-:W-:Y:S02]  /*04b0*/  UISETP.NE.U32.AND UP1, UPT, URZ, UR8, UPT ;  /* 0x000000083f00728c */ /* 0x000fe4000bf25070 */
[----:B------:R-:W-:-:S02]  /*04c0*/  ULDC.64 UR4, c[0x0][0x360] ;  /* 0x0000d80000047ab9 */ /* 0x000fc40000000a00 */
[----:B------:R-:W-:Y:S01]  /*04d0*/  UISETP.NE.AND.EX UP1, UPT, URZ, UR9, UPT, UP1 ;  /* 0x000000093f00728c */ /* 0x000fe2000bf25310 */
[----:B------:R-:W-:Y:S01]  /*04e0*/  PLOP3.LUT P1, PT, PT, PT, UP0, 0x80, 0x0 ;  /* 0x000000000000781c */ /* 0x000fe20003f2f008 */
[----:B------:R-:W-:Y:S02]  /*04f0*/  ULDC.64 UR10, c[0x0][0x370] ;  /* 0x0000dc00000a7ab9 */ /* 0x000fe40000000a00 */
[----:B------:R-:W-:Y:S02]  /*0500*/  ULDC.64 UR8, c[0x0][0x348] ;  /* 0x0000d20000087ab9 */ /* 0x000fe40000000a00 */
[----:B------:R-:W-:Y:S01]  /*0510*/  @UP0 UIMAD.WIDE UR4, UR20, UR6, UR4 ;  /* 0x00000006140402a5 */ /* 0x000fe2000f8e0204 */
[----:B------:R-:W-:Y:S01]  /*0520*/  PLOP3.LUT P2, PT, PT, PT, UP1, 0x80, 0x0 ;  /* 0x000000000000781c */ /* 0x000fe20003f4f018 */
[----:B------:R-:W-:Y:S01]  /*0530*/  UIMAD.WIDE UR8, UR20, UR6, UR8 ;  /* 0x00000006140872a5 */ /* 0x000fe2000f8e0208 */
[----:B------:R-:W-:Y:S02]  /*0540*/  ISETP.NE.U32.AND P4, PT, RZ, c[0x0][0x350], PT ;  /* 0x0000d400ff007a0c */ /* 0x000fe40003f85070 */
[----:B------:R-:W-:Y:S01]  /*0550*/  @UP1 UIMAD.WIDE UR10, UR20, UR6, UR10 ;  /* 0x00000006140a12a5 */ /* 0x000fe2000f8e020a */
[----:B------:R-:W-:Y:S01]  /*0560*/  IMAD.U32 R6, RZ, RZ, UR4 ;  /* 0x00000004ff067e24 */ /* 0x000fe2000f8e00ff */
[----:B------:R-:W-:Y:S01]  /*0570*/  MOV R7, UR5 ;  /* 0x0000000500077c02 */ /* 0x000fe20008000f00 */
[----:B------:R-:W-:Y:S01]  /*0580*/  ULDC.64 UR4, c[0x0][0x358] ;  /* 0x0000d60000047ab9 */ /* 0x000fe20000000a00 */
[----:B------:R-:W-:Y:S01]  /*0590*/  IMAD.U32 R10, RZ, RZ, UR8 ;  /* 0x00000008ff0a7e24 */ /* 0x000fe2000f8e00ff */
[----:B------:R-:W-:Y:S01]  /*05a0*/  UISETP.NE.U32.AND UP2, UPT, URZ, UR4, UPT ;  /* 0x000000043f00728c */ /* 0x000fe2000bf45070 */
[----:B------:R-:W-:Y:S01]  /*05b0*/  IMAD.U32 R11, RZ, RZ, UR9 ;  /* 0x00000009ff0b7e24 */ /* 0x000fe2000f8e00ff */
[----:B------:R-:W-:Y:S01]  /*05c0*/  ISETP.NE.AND.EX P4, PT, RZ, c[0x0][0x354], PT, P4 ;  /* 0x0000d500ff007a0c */ /* 0x000fe20003f85340 */
[----:B------:R-:W-:Y:S01]  /*05d0*/  IMAD.U32 R4, RZ, RZ, UR10 ;  /* 0x0000000aff047e24 */ /* 0x000fe2000f8e00ff */
[----:B------:R-:W-:Y:S01]  /*05e0*/  UISETP.NE.AND.EX UP2, UPT, URZ, UR5, UPT, UP2 ;  /* 0x000000053f00728c */ /* 0x000fe2000bf45320 */
[----:B------:R-:W-:Y:S01]  /*05f0*/  IMAD.U32 R5, RZ, RZ, UR11 ;  /* 0x0000000bff057e24 */ /* 0x000fe2000f8e00ff */
[----:B------:R-:W-:Y:S01]  /*0600*/  ULDC.64 UR8, c[0x0][0x350] ;  /* 0x0000d40000087ab9 */ /* 0x000fe20000000a00 */
[----:B------:R1:W2:Y:S01]  /*0610*/  @P1 LDG.E R0, [R6.64] ;  /* 0x0000001606001981 */ /* 0x0002a2000c1e1900 */
[----:B------:R-:W-:-:S02]  /*0620*/  ULDC.64 UR4, c[0x0][0x358] ;  /* 0x0000d60000047ab9 */ /* 0x000fc40000000a00 */
[----:B------:R-:W-:Y:S01]  /*0630*/  PLOP3.LUT P0, PT, PT, PT, UP2, 0x80, 0x0 ;  /* 0x000000000000781c */ /* 0x000fe20003f0f028 */
[----:B------:R-:W-:Y:S01]  /*0640*/  UIMAD.WIDE UR8, UR20, UR6, UR8 ;  /* 0x00000006140872a5 */ /* 0x000fe2000f8e0208 */
[----:B------:R-:W3:Y:S01]  /*0650*/  @P2 LDG.E R4, [R4.64] ;  /* 0x0000001604042981 */ /* 0x000ee2000c1e1900 */
[----:B------:R-:W-:Y:S01]  /*0660*/  UIMAD.WIDE UR4, UR20, UR6, UR4 ;  /* 0x00000006140472a5 */ /* 0x000fe2000f8e0204 */
[----:B------:R-:W-:Y:S01]  /*0670*/  MOV R73, RZ ;  /* 0x000000ff00497202 */ /* 0x000fe20000000f00 */
[----:B------:R-:W-:Y:S01]  /*0680*/  IMAD.MOV.U32 R2, RZ, RZ, RZ ;  /* 0x000000ffff027224 */ /* 0x000fe200078e00ff */
[----:B------:R-:W4:Y:S01]  /*0690*/  @P3 LDG.E R3, [R10.64] ;  /* 0x000000160a033981 */ /* 0x000f22000c1e1900 */
[----:B------:R-:W-:Y:S01]  /*06a0*/  IMAD.U32 R8, RZ, RZ, UR8 ;  /* 0x00000008ff087e24 */ /* 0x000fe2000f8e00ff */
[----:B------:R-:W-:-:S05]  /*06b0*/  MOV R9, UR9 ;  /* 0x0000000900097c02 */ /* 0x000fca0008000f00 */
[----:B------:R2:W5:Y:S01]  /*06c0*/  @P4 LDG.E R73, [R8.64] ;  /* 0x0000001608494981 */ /* 0x000562000c1e1900 */
[----:B-1----:R-:W-:Y:S01]  /*06d0*/  IMAD.U32 R6, RZ, RZ, UR4 ;  /* 0x00000004ff067e24 */ /* 0x002fe2000f8e00ff */
[----:B------:R-:W-:-:S05]  /*06e0*/  MOV R7, UR5 ;  /* 0x0000000500077c02 */ /* 0x000fca0008000f00 */
[----:B------:R1:W5:Y:S01]  /*06f0*/  @P0 LDG.E R2, [R6.64] ;  /* 0x0000001606020981 */ /* 0x000362000c1e1900 */
[----:B------:R-:W1:Y:S01]  /*0700*/  S2UR UR13, SR_CTAID.Y ;  /* 0x00000000000d79c3 */ /* 0x000e620000002600 */
[----:B------:R-:W-:Y:S02]  /*0710*/  UMOV UR15, URZ ;  /* 0x0000003f000f7c82 */ /* 0x000fe40008000000 */
[----:B------:R-:W-:Y:S02]  /*0720*/  ULDC UR19, c[0x0][0x168] ;  /* 0x00005a0000137ab9 */ /* 0x000fe40000000800 */
[----:B------:R-:W-:Y:S02]  /*0730*/  UMOV UR16, URZ ;  /* 0x0000003f00107c82 */ /* 0x000fe40008000000 */
[----:B------:R-:W-:Y:S02]  /*0740*/  ULDC UR4, c[0x0][0x2ac] ;  /* 0x0000ab0000047ab9 */ /* 0x000fe40000000800 */
[----:B------:R-:W-:-:S02]  /*0750*/  ULDC UR18, c[0x0][0x1d0] ;  /* 0x0000740000127ab9 */ /* 0x000fc40000000800 */
[----:B------:R-:W-:Y:S02]  /*0760*/  UIMAD UR18, UR4, UR18, URZ ;  /* 0x00000012041272a4 */ /* 0x000fe4000f8e023f */
[----:B------:R-:W-:Y:S02]  /*0770*/  ULDC UR17, c[0x0][0x228] ;  /* 0x00008a0000117ab9 */ /* 0x000fe40000000800 */
[----:B-1----:R-:W-:Y:S01]  /*0780*/  USHF.R.S32.HI UR12, URZ, 0x1f, UR13 ;  /* 0x0000001f3f0c7899 */ /* 0x002fe2000801140d */
[----:B--2---:R1:W2:Y:S08]  /*0790*/  @P1 R2UR UR19, R0 ;  /* 0x00000000001313c2 */ /* 0x0042b000000e0000 */
[----:B---3--:R1:W3:Y:S08]  /*07a0*/  @P2 R2UR UR15, R4 ;  /* 0x00000000040f23c2 */ /* 0x0082f000000e0000 */
[----:B----4-:R1:W4:Y:S01]  /*07b0*/  @P3 R2UR UR16, R3 ;  /* 0x00000000031033c2 */ /* 0x01032200000e0000 */
[----:B------:R-:W-:Y:S05]  /*07c0*/  @P1 BRA `(.L_x_56) ;  /* 0x0000006000001947 */ /* 0x000fea0003800000 */
[----:B------:R-:W-:Y:S05]  /*07d0*/  @!P3 BRA `(.L_x_56) ;  /* 0x000000500000b947 */ /* 0x000fea0003800000 */
[----:B-1--4-:R-:W4:Y:S04]  /*07e0*/  LDG.E R0, [R10.64] ;  /* 0x000000160a007981 */ /* 0x012f28000c1e1900 */
[----:B---3--:R-:W3:Y:S01]  /*07f0*/  LDG.E R3, [R10.64+0x4] ;  /* 0x000004160a037981 */ /* 0x008ee2000c1e1900 */
[----:B--2-4-:R-:W1:Y:S08]  /*0800*/  R2UR UR19, R0 ;  /* 0x00000000001373c2 */ /* 0x014e7000000e0000 */
[----:B---3--:R-:W1:Y:S02]  /*0810*/  R2UR UR4, R3 ;  /* 0x00000000030473c2 */ /* 0x008e6400000e0000 */
[----:B-1----:R-:W-:-:S06]  /*0820*/  UIADD3 UR19, -UR19, UR4, URZ ;  /* 0x0000000413137290 */ /* 0x002fcc000fffe13f */
.L_x_56:
[----:B------:R-:W-:-:S04]  /*0830*/  ISETP.NE.U32.AND P1, PT, RZ, c[0x0][0x368], PT ;  /* 0x0000da00ff007a0c */ /* 0x000fc80003f25070 */
[----:B------:R-:W-:-:S13]  /*0840*/  ISETP.NE.AND.EX P1, PT, RZ, c[0x0][0x36c], PT, P1 ;  /* 0x0000db00ff007a0c */ /* 0x000fda0003f25310 */
[----:B------:R-:W-:Y:S05]  /*0850*/  @!P1 BRA `(.L_x_57) ;  /* 0x0000007000009947 */ /* 0x000fea0003800000 */
[----:B------:R-:W-:Y:S02]  /*0860*/  ULDC.64 UR4, c[0x0][0x368] ;  /* 0x0000da0000047ab9 */ /* 0x000fe40000000a00 */
[----:B------:R-:W-:-:S06]  /*0870*/  UIMAD.WIDE UR4, UR20, UR6, UR4 ;  /* 0x00000006140472a5 */ /* 0x000fcc000f8e0204 */
[----:B-1----:R-:W-:Y:S02]  /*0880*/  MOV R4, UR4 ;  /* 0x0000000400047c02 */ /* 0x002fe40008000f00 */
[----:B------:R-:W-:-:S05]  /*0890*/  MOV R5, UR5 ;  /* 0x0000000500057c02 */ /* 0x000fca0008000f00 */
[----:B----4-:R-:W4:Y:S02]  /*08a0*/  LDG.E R0, [R4.64] ;  /* 0x0000001604007981 */ /* 0x010f24000c1e1900 */
[----:B----4-:R1:W4:Y:S01]  /*08b0*/  R2UR UR18, R0 ;  /* 0x00000000001273c2 */ /* 0x01032200000e0000 */
[----:B------:R-:W-:Y:S05]  /*08c0*/  BRA `(.L_x_58) ;  /* 0x0000006000007947 */ /* 0x000fea0003800000 */
.L_x_57:
[----:B------:R-:W-:Y:S05]  /*08d0*/  @!P4 BRA `(.L_x_58) ;  /* 0x000000500000c947 */ /* 0x000fea0003800000 */
[----:B-1--4-:R-:W4:Y:S04]  /*08e0*/  LDG.E R0, [R8.64] ;  /* 0x0000001608007981 */ /* 0x012f28000c1e1900 */
[----:B---3--:R-:W3:Y:S01]  /*08f0*/  LDG.E R3, [R8.64+0x4] ;  /* 0x0000041608037981 */ /* 0x008ee2000c1e1900 */
[----:B----4-:R-:W1:Y:S08]  /*0900*/  R2UR UR18, R0 ;  /* 0x00000000001273c2 */ /* 0x010e7000000e0000 */
[----:B---3--:R-:W1:Y:S02]  /*0910*/  R2UR UR4, R3 ;  /* 0x00000000030473c2 */ /* 0x008e6400000e0000 */
[----:B-1----:R-:W-:-:S06]  /*0920*/  UIADD3 UR18, -UR18, UR4, URZ ;  /* 0x0000000412127290 */ /* 0x002fcc000fffe13f */
.L_x_58:
[----:B-1--4-:R-:W4:Y:S01]  /*0930*/  @P0 LDG.E R0, [R6.64] ;  /* 0x0000001606000981 */ /* 0x012f22000c1e1900 */
[----:B------:R-:W-:-:S03]  /*0940*/  ULDC.64 UR4, c[0x0][0x378] ;  /* 0x0000de0000047ab9 */ /* 0x000fc60000000a00 */
[----:B---3--:R-:W3:Y:S01]  /*0950*/  @P0 LDG.E R3, [R6.64+0x4] ;  /* 0x0000041606030981 */ /* 0x008ee2000c1e1900 */
[----:B------:R-:W-:Y:S01]  /*0960*/  UISETP.NE.U32.AND UP0, UPT, URZ, UR4, UPT ;  /* 0x000000043f00728c */ /* 0x000fe2000bf05070 */
[----:B------:R-:W-:-:S03]  /*0970*/  IMAD.U32 R63, RZ, RZ, UR18 ;  /* 0x00000012ff3f7e24 */ /* 0x000fc6000f8e00ff */
[----:B------:R-:W-:-:S03]  /*0980*/  UISETP.NE.AND.EX UP0, UPT, URZ, UR5, UPT, UP0 ;  /* 0x000000053f00728c */ /* 0x000fc6000bf05300 */
[----:B------:R-:W-:-:S03]  /*0990*/  ULDC.64 UR4, c[0x0][0x378] ;  /* 0x0000de0000047ab9 */ /* 0x000fc60000000a00 */
[----:B------:R-:W-:-:S05]  /*09a0*/  PLOP3.LUT P1, PT, PT, PT, UP0, 0x80, 0x0 ;  /* 0x000000000000781c */ /* 0x000fca0003f2f008 */
[----:B------:R-:W-:-:S06]  /*09b0*/  @UP0 UIMAD.WIDE UR4, UR20, UR6, UR4 ;  /* 0x00000006140402a5 */ /* 0x000fcc000f8e0204 */
[----:B------:R-:W-:Y:S01]  /*09c0*/  MOV R4, UR4 ;  /* 0x0000000400047c02 */ /* 0x000fe20008000f00 */
[----:B------:R-:W-:-:S05]  /*09d0*/  IMAD.U32 R5, RZ, RZ, UR5 ;  /* 0x00000005ff057e24 */ /* 0x000fca000f8e00ff */
[----:B------:R1:W5:Y:S01]  /*09e0*/  @P1 LDG.E R63, [R4.64] ;  /* 0x00000016043f1981 */ /* 0x000362000c1e1900 */
[----:B------:R-:W-:-:S04]  /*09f0*/  UIADD3 UR5, -UR15, UR18, URZ ;  /* 0x000000120f057290 */ /* 0x000fc8000fffe13f */
[----:B------:R-:W-:-:S04]  /*0a00*/  UIADD3 UR8, -UR5, URZ, URZ ;  /* 0x0000003f05087290 */ /* 0x000fc8000fffe13f */
[----:B------:R-:W-:-:S04]  /*0a10*/  UISETP.LT.AND UP1, UPT, URZ, UR8, UPT ;  /* 0x000000083f00728c */ /* 0x000fc8000bf21270 */
[----:B------:R-:W-:Y:S01]  /*0a20*/  USEL UR8, URZ, UR8, !UP1 ;  /* 0x000000083f087287 */ /* 0x000fe2000c800000 */
[----:B----4-:R-:W4:Y:S08]  /*0a30*/  @P0 R2UR UR4, R0 ;  /* 0x00000000000403c2 */ /* 0x010f3000000e0000 */
[----:B---3--:R-:W4:Y:S02]  /*0a40*/  @P0 R2UR UR7, R3 ;  /* 0x00000000030703c2 */ /* 0x008f2400000e0000 */
[----:B----4-:R-:W-:-:S04]  /*0a50*/  @UP2 UIADD3 UR17, -UR4, UR7, URZ ;  /* 0x0000000704112290 */ /* 0x010fc8000fffe13f */
[----:B------:R-:W-:-:S04]  /*0a60*/  UIADD3 UR11, UR5, UR17, URZ ;  /* 0x00000011050b7290 */ /* 0x000fc8000fffe03f */
[----:B------:R-:W-:-:S04]  /*0a70*/  UIADD3 UR4, UR11, 0x1f, URZ ;  /* 0x0000001f0b047890 */ /* 0x000fc8000fffe03f */
[----:B------:R-:W-:-:S04]  /*0a80*/  USHF.R.S32.HI UR10, URZ, 0x1f, UR4 ;  /* 0x0000001f3f0a7899 */ /* 0x000fc80008011404 */
[----:B------:R-:W-:-:S04]  /*0a90*/  ULEA.HI UR10, UR10, UR4, URZ, 0x5 ;  /* 0x000000040a0a7291 */ /* 0x000fc8000f8f283f */
[----:B------:R-:W-:-:S04]  /*0aa0*/  ULOP3.LUT UR9, UR10, 0xffffffe0, URZ, 0xc0, !UPT ;  /* 0xffffffe00a097892 */ /* 0x000fc8000f8ec03f */
[----:B------:R-:W-:-:S04]  /*0ab0*/  UIADD3 UR5, -UR5, UR9, URZ ;  /* 0x0000000905057290 */ /* 0x000fc8000fffe13f */
[----:B------:R-:W-:-:S04]  /*0ac0*/  UISETP.LT.AND UP0, UPT, UR5, UR17, UPT ;  /* 0x000000110500728c */ /* 0x000fc8000bf01270 */
[----:B------:R-:W-:-:S04]  /*0ad0*/  USEL UR5, UR5, UR17, UP0 ;  /* 0x0000001105057287 */ /* 0x000fc80008000000 */
[----:B------:R-:W-:Y:S02]  /*0ae0*/  UISETP.GT.AND UP0, UPT, UR5, UR8, UPT ;  /* 0x000000080500728c */ /* 0x000fe4000bf04270 */
[----:B------:R-:W-:-:S07]  /*0af0*/  USHF.R.U32.HI UR8, URZ, 0x5, UR8 ;  /* 0x000000053f087899 */ /* 0x000fce0008011608 */
[----:B------:R-:W-:Y:S02]  /*0b00*/  UMOV UR7, UR8 ;  /* 0x0000000800077c82 */ /* 0x000fe40008000000 */
[----:B------:R-:W-:-:S04]  /*0b10*/  @UP0 UIADD3 UR5, UR5, 0x1f, URZ ;  /* 0x0000001f05050890 */ /* 0x000fc8000fffe03f */
[----:B------:R-:W-:-:S04]  /*0b20*/  @UP0 USHF.R.S32.HI UR4, URZ, 0x1f, UR5 ;  /* 0x0000001f3f040899 */ /* 0x000fc80008011405 */
[----:B------:R-:W-:-:S04]  /*0b30*/  @UP0 ULEA.HI UR4, UR4, UR5, URZ, 0x5 ;  /* 0x0000000504040291 */ /* 0x000fc8000f8f283f */
[----:B------:R-:W-:-:S04]  /*0b40*/  @UP0 USHF.R.S32.HI UR7, URZ, 0x5, UR4 ;  /* 0x000000053f070899 */ /* 0x000fc80008011404 */
[----:B------:R-:W-:-:S06]  /*0b50*/  UISETP.GT.AND UP0, UPT, UR7, UR8, UPT ;  /* 0x000000080700728c */ /* 0x000fcc000bf04270 */
[----:B------:R-:W-:-:S13]  /*0b60*/  PLOP3.LUT P0, PT, PT, PT, UP0, 0x80, 0x0 ;  /* 0x000000000000781c */ /* 0x000fda0003f0f008 */
[----:B------:R-:W-:Y:S05]  /*0b70*/  @!P0 BRA `(.L_x_59) ;  /* 0x00003dc000008947 */ /* 0x000fea0003800000 */
[----:B-1----:R-:W-:Y:S02]  /*0b80*/  ULDC.64 UR4, c[0x0][0x340] ;  /* 0x0000d00000047ab9 */ /* 0x002fe40000000a00 */
        /* <DEDUP_REMOVED lines=8> */
[----:B------:R-:W-:Y:S02]  /*0c10*/  UIADD3 UR26, UR7, -0x1, URZ ;  /* 0xffffffff071a7890 */ /* 0x000fe4000fffe03f */
[----:B------:R-:W-:Y:S01]  /*0c20*/  ULDC.64 UR4, c[0x0][0x240] ;  /* 0x0000900000047ab9 */ /* 0x000fe20000000a00 */
[----:B------:R1:W3:Y:S01]  /*0c30*/  @P1 LDG.E R4, [R8.64] ;  /* 0x0000001608041981 */ /* 0x0002e2000c1e1900 */
[----:B------:R-:W-:Y:S01]  /*0c40*/  LEA.HI R5, R7, R62, RZ, 0x3 ;  /* 0x0000003e07057211 */ /* 0x000fe200078f18ff */
[----:B------:R-:W-:Y:S01]  /*0c50*/  UMOV UR25, 0x5 ;  /* 0x0000000500197882 */ /* 0x000fe20000000000 */
[----:B------:R-:W-:Y:S01]  /*0c60*/  IMAD.U32 R116, RZ, RZ, UR13 ;  /* 0x0000000dff747e24 */ /* 0x000fe2000f8e00ff */
[----:B------:R-:W-:Y:S01]  /*0c70*/  ULDC.64 UR6, c[0x0][0x238] ;  /* 0x00008e0000067ab9 */ /* 0x000fe20000000a00 */
[----:B------:R-:W-:Y:S01]  /*0c80*/  SHF.R.S32.HI R105, RZ, 0x3, R5 ;  /* 0x00000003ff697819 */ /* 0x000fe20000011405 */
[----:B------:R-:W-:Y:S01]  /*0c90*/  UIMAD UR4, UR12, UR4, URZ ;  /* 0x000000040c0472a4 */ /* 0x000fe2000f8e023f */
[----:B------:R-:W-:Y:S01]  /*0ca0*/  LOP3.LUT R5, R5, 0xfffffff8, RZ, 0xc0, !PT ;  /* 0xfffffff805057812 */ /* 0x000fe200078ec0ff */
[----:B------:R-:W-:Y:S01]  /*0cb0*/  USHF.L.U64.HI UR21, UR6, UR25, UR7 ;  /* 0x0000001906157299 */ /* 0x000fe20008010207 */
[----:B------:R-:W-:Y:S01]  /*0cc0*/  SHF.R.S32.HI R3, RZ, 0x1f, R105 ;  /* 0x0000001fff037819 */ /* 0x000fe20000011469 */
[----:B------:R-:W-:Y:S01]  /*0cd0*/  USHF.L.U32 UR24, UR6, 0x5, URZ ;  /* 0x0000000506187899 */ /* 0x000fe2000800063f */
[C---:B-----5:R-:W-:Y:S01]  /*0ce0*/  IADD3 R118, P0, R105.reuse, R2, RZ ;  /* 0x0000000269767210 */ /* 0x060fe20007f1e0ff */
[----:B------:R-:W-:Y:S01]  /*0cf0*/  IMAD.IADD R0, R62, 0x1, -R5 ;  /* 0x000000013e007824 */ /* 0x000fe200078e0a05 */
[----:B------:R-:W-:Y:S01]  /*0d00*/  IADD3 R77, -R105, UR17, RZ ;  /* 0x00000011694d7c10 */ /* 0x000fe2000fffe1ff */
[----:B------:R-:W-:Y:S01]  /*0d10*/  USHF.R.S32.HI UR6, URZ, 0x1f, UR20 ;  /* 0x0000001f3f067899 */ /* 0x000fe20008011414 */
[----:B------:R-:W-:Y:S01]  /*0d20*/  LEA.HI.X.SX32 R119, R2, R3, 0x1, P0 ;  /* 0x0000000302777211 */ /* 0x000fe200000f0eff */
[C---:B------:R-:W-:Y:S01]  /*0d30*/  IMAD.SHL.U32 R16, R0.reuse, 0x8, RZ ;  /* 0x0000000800107824 */ /* 0x040fe200078e00ff */
[----:B------:R-:W-:Y:S01]  /*0d40*/  UIMAD UR7, UR13, UR5, UR4 ;  /* 0x000000050d0772a4 */ /* 0x000fe2000f8e0204 */
[----:B------:R-:W-:Y:S01]  /*0d50*/  IMAD.SHL.U32 R14, R0, 0x4, RZ ;  /* 0x00000004000e7824 */ /* 0x000fe200078e00ff */
[----:B------:R-:W-:Y:S01]  /*0d60*/  LEA.HI R100, R7, R62, RZ, 0x6 ;  /* 0x0000003e07647211 */ /* 0x000fe200078f30ff */
[----:B------:R-:W-:Y:S01]  /*0d70*/  IMAD.U32 R2, RZ, RZ, UR26 ;  /* 0x0000001aff027e24 */ /* 0x000fe2000f8e00ff */
[----:B------:R-:W-:Y:S01]  /*0d80*/  SHF.R.S32.HI R17, RZ, 0x1f, R16 ;  /* 0x0000001fff117819 */ /* 0x000fe20000011410 */
[----:B------:R-:W-:Y:S01]  /*0d90*/  USEL UR31, UR20, URZ, !UP2 ;  /* 0x0000003f141f7287 */ /* 0x000fe2000d000000 */
[----:B------:R-:W-:Y:S01]  /*0da0*/  IADD3 R12, R14, 0x40, RZ ;  /* 0x000000400e0c7810 */ /* 0x000fe20007ffe0ff */
[----:B------:R-:W-:Y:S01]  /*0db0*/  IMAD R5, R2, -0x20, R77 ;  /* 0xffffffe002057824 */ /* 0x000fe200078e024d */
[----:B------:R-:W-:Y:S01]  /*0dc0*/  USEL UR30, UR6, URZ, !UP2 ;  /* 0x0000003f061e7287 */ /* 0x000fe2000d000000 */
[----:B-1----:R-:W-:Y:S01]  /*0dd0*/  IMAD R9, R119, c[0x0][0x238], RZ ;  /* 0x00008e0077097a24 */ /* 0x002fe200078e02ff */
[----:B------:R-:W-:Y:S01]  /*0de0*/  ULDC.64 UR4, c[0x0][0x248] ;  /* 0x0000920000047ab9 */ /* 0x000fe20000000a00 */
[----:B------:R-:W-:Y:S01]  /*0df0*/  IMAD.IADD R11, R14, 0x1, R12 ;  /* 0x000000010e0b7824 */ /* 0x000fe200078e020c */
[----:B------:R-:W-:Y:S01]  /*0e00*/  ISETP.GT.AND P3, PT, R5, RZ, PT ;  /* 0x000000ff0500720c */ /* 0x000fe20003f64270 */
[----:B------:R-:W-:Y:S01]  /*0e10*/  IMAD R2, R118, c[0x0][0x23c], R9 ;  /* 0x00008f0076027a24 */ /* 0x000fe200078e0209 */
[----:B------:R-:W-:Y:S01]  /*0e20*/  ISETP.GE.AND P2, PT, R16, c[0x0][0x1d4], PT ;  /* 0x0000750010007a0c */ /* 0x000fe20003f46270 */
[----:B------:R-:W-:Y:S01]  /*0e30*/  IMAD.WIDE.U32 R8, R118, c[0x0][0x238], R16 ;  /* 0x00008e0076087a25 */ /* 0x000fe200078e0010 */
[----:B------:R-:W-:Y:S01]  /*0e40*/  ISETP.GE.AND P0, PT, R11, c[0x0][0x1d4], PT ;  /* 0x000075000b007a0c */ /* 0x000fe20003f06270 */
[----:B------:R-:W-:Y:S01]  /*0e50*/  UIMAD UR4, UR30, UR4, URZ ;  /* 0x000000041e0472a4 */ /* 0x000fe2000f8e023f */
[C---:B------:R-:W-:Y:S01]  /*0e60*/  IADD3 R104, R16.reuse, 0x80, RZ ;  /* 0x0000008010687810 */ /* 0x040fe20007ffe0ff */
[----:B------:R-:W-:Y:S01]  /*0e70*/  IMAD.IADD R9, R9, 0x1, R2 ;  /* 0x0000000109097824 */ /* 0x000fe200078e0202 */
[----:B------:R-:W-:Y:S01]  /*0e80*/  SEL R2, RZ, 0xffffffff, P0 ;  /* 0xffffffffff027807 */ /* 0x000fe20000000000 */
[----:B------:R-:W-:Y:S01]  /*0e90*/  IMAD.SHL.U32 R103, R105, 0x40, RZ ;  /* 0x0000004069677824 */ /* 0x000fe200078e00ff */
[----:B------:R-:W-:Y:S01]  /*0ea0*/  IADD3 R102, R16, 0xc0, RZ ;  /* 0x000000c010667810 */ /* 0x000fe20007ffe0ff */
[----:B------:R-:W-:Y:S01]  /*0eb0*/  IMAD.WIDE.U32 R116, R116, c[0x0][0x240], R8 ;  /* 0x0000900074747a25 */ /* 0x000fe200078e0008 */
[----:B------:R-:W-:Y:S01]  /*0ec0*/  SEL R5, RZ, 0x1, P2 ;  /* 0x00000001ff057807 */ /* 0x000fe20001000000 */
[----:B------:R-:W-:Y:S01]  /*0ed0*/  UIMAD UR5, UR31, UR5, UR4 ;  /* 0x000000051f0572a4 */ /* 0x000fe2000f8e0204 */
[----:B------:R-:W-:Y:S01]  /*0ee0*/  LOP3.LUT R103, R103, 0x1c0, RZ, 0xc0, !PT ;  /* 0x000001c067677812 */ /* 0x000fe200078ec0ff */
[----:B------:R-:W-:Y:S01]  /*0ef0*/  IMAD.SHL.U32 R100, R100, 0x8, RZ ;  /* 0x0000000864647824 */ /* 0x000fe200078e00ff */
[----:B------:R-:W-:Y:S01]  /*0f00*/  IADD3 R117, R117, UR7, RZ ;  /* 0x0000000775757c10 */ /* 0x000fe2000fffe0ff */
[----:B------:R-:W-:Y:S01]  /*0f10*/  IMAD.U32 R114, RZ, RZ, UR31 ;  /* 0x0000001fff727e24 */ /* 0x000fe2000f8e00ff */
[----:B------:R-:W-:Y:S01]  /*0f20*/  LOP3.LUT R99, R103, 0x38, R16, 0xf8, !PT ;  /* 0x0000003867637812 */ /* 0x000fe200078ef810 */
[----:B------:R-:W-:Y:S01]  /*0f30*/  IMAD.SHL.U32 R2, R2, 0x2, RZ ;  /* 0x0000000202027824 */ /* 0x000fe200078e00ff */
[----:B------:R-:W-:Y:S01]  /*0f40*/  LOP3.LUT R100, R100, 0xfffffe00, RZ, 0xc0, !PT ;  /* 0xfffffe0064647812 */ /* 0x000fe200078ec0ff */
[----:B------:R-:W-:Y:S01]  /*0f50*/  IMAD.WIDE.U32 R116, R114, c[0x0][0x248], R116 ;  /* 0x0000920072747a25 */ /* 0x000fe200078e0074 */
[----:B------:R-:W-:Y:S01]  /*0f60*/  SHF.R.U32.HI R101, RZ, 0x3, R103 ;  /* 0x00000003ff657819 */ /* 0x000fe20000011667 */
[----:B------:R-:W-:Y:S01]  /*0f70*/  BSSY B0, `(.L_x_60) ;  /* 0x0000028000007945 */ /* 0x000fe20003800000 */
[----:B------:R-:W-:Y:S01]  /*0f80*/  ISETP.GE.AND P0, PT, R102, c[0x0][0x1d4], PT ;  /* 0x0000750066007a0c */ /* 0x000fe20003f06270 */
[----:B------:R-:W-:Y:S01]  /*0f90*/  IMAD.U32 R98, RZ, RZ, UR26 ;  /* 0x0000001aff627e24 */ /* 0x000fe2000f8e00ff */
[----:B------:R-:W-:-:S02]  /*0fa0*/  LOP3.LUT R2, R2, 0x2, R5, 0xe2, !PT ;  /* 0x0000000202027812 */ /* 0x000fc400078ee205 */
[----:B------:R-:W-:Y:S02]  /*0fb0*/  LOP3.LUT R99, R100, R99, R101, 0xf6, !PT ;  /* 0x0000006364637212 */ /* 0x000fe400078ef665 */
[----:B------:R-:W-:Y:S02]  /*0fc0*/  SEL R94, RZ, 0x8, P0 ;  /* 0x00000008ff5e7807 */ /* 0x000fe40000000000 */
[----:B------:R-:W-:Y:S01]  /*0fd0*/  IADD3 R121, R117, UR5, RZ ;  /* 0x0000000575797c10 */ /* 0x000fe2000fffe0ff */
[----:B------:R-:W-:Y:S01]  /*0fe0*/  IMAD.SHL.U32 R99, R99, 0x2, RZ ;  /* 0x0000000263637824 */ /* 0x000fe200078e00ff */
[----:B---3--:R-:W1:Y:S01]  /*0ff0*/  @P1 R2UR UR28, R4 ;  /* 0x00000000041c13c2 */ /* 0x008e6200000e0000 */
[----:B------:R-:W-:-:S04]  /*1000*/  ISETP.GE.AND P1, PT, R104, c[0x0][0x1d4], PT ;  /* 0x0000750068007a0c */ /* 0x000fc80003f26270 */
[----:B------:R-:W-:-:S04]  /*1010*/  SEL R5, RZ, 0x4, P1 ;  /* 0x00000004ff057807 */ /* 0x000fc80000800000 */
[----:B------:R-:W-:Y:S01]  /*1020*/  LOP3.LUT R94, R94, R2, R5, 0xfe, !PT ;  /* 0x000000025e5e7212 */ /* 0x000fe200078efe05 */
[----:B-1----:R-:W-:-:S03]  /*1030*/  @UP0 USHF.R.S32.HI UR29, URZ, 0x1f, UR28 ;  /* 0x0000001f3f1d0899 */ /* 0x002fc6000801141c */
[----:B------:R-:W-:-:S04]  /*1040*/  @!UP0 UMOV UR28, UR20 ;  /* 0x00000014001c8c82 */ /* 0x000fc80008000000 */
[----:B------:R-:W-:Y:S01]  /*1050*/  @!UP0 UMOV UR29, UR6 ;  /* 0x00000006001d8c82 */ /* 0x000fe20008000000 */
[----:B------:R-:W-:Y:S05]  /*1060*/  @!P3 BRA `(.L_x_61) ;  /* 0x000001800000b947 */ /* 0x000fea0003800000 */
[----:B------:R-:W-:Y:S01]  /*1070*/  SHF.R.S32.HI R5, RZ, 0x1f, R98 ;  /* 0x0000001fff057819 */ /* 0x000fe20000011462 */
[----:B------:R-:W-:Y:S01]  /*1080*/  IMAD R2, R98, UR21, RZ ;  /* 0x0000001562027c24 */ /* 0x000fe2000f8e02ff */
[C---:B------:R-:W-:Y:S01]  /*1090*/  LOP3.LUT R4, R94.reuse, 0xff, RZ, 0xc0, !PT ;  /* 0x000000ff5e047812 */ /* 0x040fe200078ec0ff */
[----:B------:R-:W-:Y:S02]  /*10a0*/  IMAD.SHL.U32 R7, R94, 0x10, RZ ;  /* 0x000000105e077824 */ /* 0x000fe400078e00ff */
[----:B------:R-:W-:Y:S02]  /*10b0*/  IMAD.MOV.U32 R120, RZ, RZ, R116 ;  /* 0x000000ffff787224 */ /* 0x000fe400078e0074 */
[----:B------:R-:W-:Y:S01]  /*10c0*/  IMAD R2, R5, UR24, R2 ;  /* 0x0000001805027c24 */ /* 0x000fe2000f8e0202 */
[C---:B------:R-:W-:Y:S01]  /*10d0*/  SHF.L.U32 R5, R4.reuse, 0x2, RZ ;  /* 0x0000000204057819 */ /* 0x040fe200000006ff */
[C---:B------:R-:W-:Y:S01]  /*10e0*/  IMAD.SHL.U32 R6, R4.reuse, 0x8, RZ ;  /* 0x0000000804067824 */ /* 0x040fe200078e00ff */
[----:B------:R-:W-:Y:S01]  /*10f0*/  LOP3.LUT P4, RZ, R7, 0x10, RZ, 0xc0, !PT ;  /* 0x0000001007ff7812 */ /* 0x000fe2000788c0ff */
[----:B------:R-:W-:Y:S01]  /*1100*/  IMAD.SHL.U32 R4, R4, 0x2, RZ ;  /* 0x0000000204047824 */ /* 0x000fe200078e00ff */
[----:B------:R-:W-:Y:S01]  /*1110*/  LOP3.LUT P2, RZ, R5, 0x10, RZ, 0xc0, !PT ;  /* 0x0000001005ff7812 */ /* 0x000fe2000784c0ff */
[----:B------:R-:W-:Y:S01]  /*1120*/  IMAD.WIDE.U32 R8, R98, UR24, R120 ;  /* 0x0000001862087c25 */ /* 0x000fe2000f8e0078 */
[----:B------:R-:W-:-:S02]  /*1130*/  LOP3.LUT P3, RZ, R6, 0x10, RZ, 0xc0, !PT ;  /* 0x0000001006ff7812 */ /* 0x000fc4000786c0ff */
[----:B------:R-:W-:Y:S02]  /*1140*/  LOP3.LUT P1, RZ, R4, 0x10, RZ, 0xc0, !PT ;  /* 0x0000001004ff7812 */ /* 0x000fe4000782c0ff */
[----:B------:R-:W-:Y:S02]  /*1150*/  IADD3 R2, R9, R2, RZ ;  /* 0x0000000209027210 */ /* 0x000fe40007ffe0ff */
[----:B------:R-:W-:-:S04]  /*1160*/  LEA R4, P0, R8, c[0x0][0x220], 0x1 ;  /* 0x0000880008047a11 */ /* 0x000fc800078008ff */
[----:B------:R-:W-:-:S05]  /*1170*/  LEA.HI.X R5, R8, c[0x0][0x224], R2, 0x1, P0 ;  /* 0x0000890008057a11 */ /* 0x000fca00000f0c02 */
[----:B------:R-:W-:Y:S01]  /*1180*/  @!PT LDS RZ, [RZ] ;  /* 0x00000000fffff984 */ /* 0x000fe20000000800 */
[----:B------:R-:W-:Y:S01]  /*1190*/  @!PT LDS RZ, [RZ] ;  /* 0x00000000fffff984 */ /* 0x000fe20000000800 */
[----:B------:R-:W-:Y:S01]  /*11a0*/  @!PT LDS RZ, [RZ] ;  /* 0x00000000fffff984 */ /* 0x000fe20000000800 */
[----:B------:R1:W-:Y:S04]  /*11b0*/  LDGSTS.E.BYPASS.LTC128B.128 [R99+0xc080], [R4.64], P4 ;  /* 0x0c08000004637fae */ /* 0x0003e8000a101d56 */
[----:B------:R1:W-:Y:S04]  /*11c0*/  LDGSTS.E.BYPASS.LTC128B.128 [R99+0xd080], [R4.64+0x80], P3 ;  /* 0x0d08008004637fae */ /* 0x0003e80009901d56 */
[----:B------:R1:W-:Y:S04]  /*11d0*/  LDGSTS.E.BYPASS.LTC128B.128 [R99+0xe080], [R4.64+0x100], P2 ;  /* 0x0e08010004637fae */ /* 0x0003e80009101d56 */
[----:B------:R1:W-:Y:S02]  /*11e0*/  LDGSTS.E.BYPASS.LTC128B.128 [R99+0xf080], [R4.64+0x180], P1 ;  /* 0x0f08018004637fae */ /* 0x0003e40008901d56 */
.L_x_61:
[----:B------:R-:W-:Y:S05]  /*11f0*/  BSYNC B0 ;  /* 0x0000000000007941 */ /* 0x000fea0003800000 */
.L_x_60:
[----:B------:R-:W-:Y:S01]  /*1200*/  ISETP.GE.AND P4, PT, R11, c[0x0][0x27c], PT ;  /* 0x00009f000b007a0c */ /* 0x000fe20003f86270 */
[C---:B------:R-:W-:Y:S01]  /*1210*/  IMAD R108, R3.reuse, c[0x0][0x290], RZ ;  /* 0x0000a400036c7a24 */ /* 0x040fe200078e02ff */
[C---:B------:R-:W-:Y:S01]  /*1220*/  ISETP.GE.AND P3, PT, R16.reuse, c[0x0][0x27c], PT ;  /* 0x00009f0010007a0c */ /* 0x040fe20003f66270 */
[----:B------:R-:W-:Y:S01]  /*1230*/  IMAD R106, R3, c[0x0][0x280], RZ ;  /* 0x0000a000036a7a24 */ /* 0x000fe200078e02ff */
[----:B------:R-:W-:Y:S01]  /*1240*/  SEL R2, RZ, c[0x0][0x27c], !P4 ;  /* 0x00009f00ff027a07 */ /* 0x000fe20006000000 */
[----:B------:R-:W-:Y:S01]  /*1250*/  IMAD.U32 R3, RZ, RZ, UR13 ;  /* 0x0000000dff037e24 */ /* 0x000fe2000f8e00ff */
[----:B-1----:R-:W-:Y:S01]  /*1260*/  SEL R5, RZ, c[0x0][0x27c], !P3 ;  /* 0x00009f00ff057a07 */ /* 0x002fe20005800000 */
[----:B------:R-:W-:Y:S01]  /*1270*/  ULDC.64 UR4, c[0x0][0x260] ;  /* 0x0000980000047ab9 */ /* 0x000fe20000000a00 */
[----:B------:R-:W0:Y:S01]  /*1280*/  LDGDEPBAR ;  /* 0x00000000000079af */ /* 0x000e220000000000 */
[----:B------:R-:W-:Y:S01]  /*1290*/  IMAD.WIDE.U32 R6, R3, c[0x0][0x260], R16 ;  /* 0x0000980003067a25 */ /* 0x000fe200078e0010 */
[----:B------:R-:W-:Y:S01]  /*12a0*/  UIMAD UR4, UR12, UR4, URZ ;  /* 0x000000040c0472a4 */ /* 0x000fe2000f8e023f */
[----:B------:R-:W-:Y:S01]  /*12b0*/  SHF.R.S32.HI R15, RZ, 0x1f, R14 ;  /* 0x0000001fff0f7819 */ /* 0x000fe2000001140e */
[----:B------:R-:W-:Y:S01]  /*12c0*/  ULDC.64 UR6, c[0x0][0x290] ;  /* 0x0000a40000067ab9 */ /* 0x000fe20000000a00 */
[----:B------:R-:W-:Y:S01]  /*12d0*/  IMAD.IADD R3, R11, 0x1, R2 ;  /* 0x000000010b037824 */ /* 0x000fe200078e0202 */
[----:B------:R-:W-:Y:S01]  /*12e0*/  UIMAD UR32, UR13, UR5, UR4 ;  /* 0x000000050d2072a4 */ /* 0x000fe2000f8e0204 */
[----:B------:R-:W-:Y:S01]  /*12f0*/  IMAD.IADD R5, R16, 0x1, R5 ;  /* 0x0000000110057824 */ /* 0x000fe200078e0205 */
[----:B------:R-:W-:Y:S01]  /*1300*/  USHF.L.U64.HI UR26, UR6, UR25, UR7 ;  /* 0x00000019061a7299 */ /* 0x000fe20008010207 */
[----:B------:R-:W-:Y:S01]  /*1310*/  IMAD R93, R0, 0x20, R105 ;  /* 0x00000020005d7824 */ /* 0x000fe200078e0269 */
[----:B------:R-:W-:Y:S01]  /*1320*/  SHF.R.S32.HI R84, RZ, 0x1f, R3 ;  /* 0x0000001fff547819 */ /* 0x000fe20000011403 */
[----:B------:R-:W-:Y:S01]  /*1330*/  ULDC.64 UR4, c[0x0][0x268] ;  /* 0x00009a0000047ab9 */ /* 0x000fe20000000a00 */
[----:B------:R-:W-:Y:S01]  /*1340*/  SHF.R.S32.HI R2, RZ, 0x1f, R5 ;  /* 0x0000001fff027819 */ /* 0x000fe20000011405 */
[----:B------:R-:W-:Y:S01]  /*1350*/  UIMAD UR4, UR30, UR4, URZ ;  /* 0x000000041e0472a4 */ /* 0x000fe2000f8e023f */
[----:B------:R-:W-:Y:S01]  /*1360*/  LEA.HI R80, R84, R3, RZ, 0x3 ;  /* 0x0000000354507211 */ /* 0x000fe200078f18ff */
[----:B------:R-:W-:Y:S01]  /*1370*/  USHF.L.U32 UR27, UR6, 0x5, URZ ;  /* 0x00000005061b7899 */ /* 0x000fe2000800063f */
[----:B------:R-:W-:Y:S01]  /*1380*/  LEA.HI R78, R2, R5, RZ, 0x3 ;  /* 0x00000005024e7211 */ /* 0x000fe200078f18ff */
[----:B------:R-:W-:Y:S01]  /*1390*/  UIMAD UR31, UR31, UR5, UR4 ;  /* 0x000000051f1f72a4 */ /* 0x000fe2000f8e0204 */
[----:B------:R-:W-:Y:S01]  /*13a0*/  LEA.HI R84, R84, R3, RZ, 0x6 ;  /* 0x0000000354547211 */ /* 0x000fe200078f30ff */
[----:B------:R-:W-:Y:S01]  /*13b0*/  ULDC.64 UR6, c[0x0][0x280] ;  /* 0x0000a00000067ab9 */ /* 0x000fe20000000a00 */
[----:B------:R-:W-:Y:S01]  /*13c0*/  IADD3 R7, R7, UR32, RZ ;  /* 0x0000002007077c10 */ /* 0x000fe2000fffe0ff */
[----:B------:R-:W-:Y:S01]  /*13d0*/  ULDC.64 UR4, c[0x0][0x210] ;  /* 0x0000840000047ab9 */ /* 0x000fe20000000a00 */
[----:B------:R-:W-:Y:S01]  /*13e0*/  LEA.HI R2, R2, R5, RZ, 0x6 ;  /* 0x0000000502027211 */ /* 0x000fe200078f30ff */
[----:B------:R-:W-:Y:S01]  /*13f0*/  IMAD.SHL.U32 R84, R84, 0x20, RZ ;  /* 0x0000002054547824 */ /* 0x000fe200078e00ff */
[C---:B------:R-:W-:Y:S01]  /*1400*/  LOP3.LUT R4, R103.reuse, 0x38, R80, 0xf8, !PT ;  /* 0x0000003867047812 */ /* 0x040fe200078ef850 */
[----:B------:R-:W-:Y:S01]  /*1410*/  IMAD.WIDE.U32 R114, R114, c[0x0][0x268], R6 ;  /* 0x00009a0072727a25 */ /* 0x000fe200078e0006 */
[----:B------:R-:W-:Y:S01]  /*1420*/  USHF.L.U64.HI UR7, UR6, UR25, UR7 ;  /* 0x0000001906077299 */ /* 0x000fe20008010207 */
[----:B------:R-:W-:Y:S01]  /*1430*/  LOP3.LUT R6, R103, 0x38, R78, 0xf8, !PT ;  /* 0x0000003867067812 */ /* 0x000fe200078ef84e */
[----:B------:R-:W-:Y:S01]  /*1440*/  UIMAD UR25, UR12, UR4, URZ ;  /* 0x000000040c1972a4 */ /* 0x000fe2000f8e023f */
[----:B------:R-:W-:Y:S01]  /*1450*/  IMAD.SHL.U32 R2, R2, 0x20, RZ ;  /* 0x0000002002027824 */ /* 0x000fe200078e00ff */
[----:B------:R-:W-:Y:S01]  /*1460*/  LOP3.LUT R84, R84, 0x7ffff800, RZ, 0xc0, !PT ;  /* 0x7ffff80054547812 */ /* 0x000fe200078ec0ff */
[----:B------:R-:W-:Y:S01]  /*1470*/  UIMAD.WIDE.U32 UR32, UR13, UR4, URZ ;  /* 0x000000040d2072a5 */ /* 0x000fe2000f8e003f */
[-C--:B------:R-:W-:Y:S01]  /*1480*/  LOP3.LUT R3, R4, R101.reuse, RZ, 0x3c, !PT ;  /* 0x0000006504037212 */ /* 0x080fe200078e3cff */
[----:B------:R-:W-:Y:S01]  /*1490*/  UIMAD UR25, UR13, UR5, UR25 ;  /* 0x000000050d1972a4 */ /* 0x000fe2000f8e0219 */
[----:B------:R-:W-:Y:S01]  /*14a0*/  LOP3.LUT R2, R2, 0x7ffff800, RZ, 0xc0, !PT ;  /* 0x7ffff80002027812 */ /* 0x000fe200078ec0ff */
[C---:B------:R-:W-:Y:S01]  /*14b0*/  IMAD.WIDE.U32 R112, R105.reuse, c[0x0][0x290], R16 ;  /* 0x0000a40069707a25 */ /* 0x040fe200078e0010 */
[----:B------:R-:W-:Y:S01]  /*14c0*/  LOP3.LUT R85, R6, R101, RZ, 0x3c, !PT ;  /* 0x0000006506557212 */ /* 0x000fe200078e3cff */
[----:B------:R-:W-:Y:S01]  /*14d0*/  ULDC.64 UR4, c[0x0][0x1e8] ;  /* 0x00007a0000047ab9 */ /* 0x000fe20000000a00 */
[----:B------:R-:W-:Y:S01]  /*14e0*/  SHF.R.S32.HI R0, RZ, 0x1f, R63 ;  /* 0x0000001fff007819 */ /* 0x000fe2000001143f */
[----:B------:R-:W-:Y:S01]  /*14f0*/  IMAD R108, R105, c[0x0][0x294], R108 ;  /* 0x0000a500696c7a24 */ /* 0x000fe200078e026c */
[----:B------:R-:W-:Y:S01]  /*1500*/  IADD3 R84, R3, R84, R100 ;  /* 0x0000005403547210 */ /* 0x000fe20007ffe064 */
[----:B------:R-:W-:Y:S01]  /*1510*/  IMAD.WIDE.U32 R110, R105, c[0x0][0x280], R16 ;  /* 0x0000a000696e7a25 */ /* 0x000fe200078e0010 */
[----:B------:R-:W-:Y:S01]  /*1520*/  UIMAD UR30, UR12, UR4, URZ ;  /* 0x000000040c1e72a4 */ /* 0x000fe2000f8e023f */
[----:B------:R-:W-:Y:S01]  /*1530*/  IADD3 R85, R85, R2, R100 ;  /* 0x0000000255557210 */ /* 0x000fe20007ffe064 */
[----:B------:R-:W-:Y:S01]  /*1540*/  UIMAD.WIDE.U32 UR34, UR13, UR4, URZ ;  /* 0x000000040d2272a5 */ /* 0x000fe2000f8e003f */
[C---:B------:R-:W-:Y:S01]  /*1550*/  IMAD R106, R105.reuse, c[0x0][0x284], R106 ;  /* 0x0000a100696a7a24 */ /* 0x040fe200078e026a */
[----:B------:R-:W-:Y:S01]  /*1560*/  SHF.R.S32.HI R92, RZ, 0x1f, R11 ;  /* 0x0000001fff5c7819 */ /* 0x000fe2000001140b */
[C---:B------:R-:W-:Y:S01]  /*1570*/  IMAD.WIDE.U32 R18, R105.reuse, c[0x0][0x290], R14 ;  /* 0x0000a40069127a25 */ /* 0x040fe200078e000e */
[----:B------:R-:W-:Y:S01]  /*1580*/  SHF.R.S32.HI R91, RZ, 0x1f, R104 ;  /* 0x0000001fff5b7819 */ /* 0x000fe20000011468 */
[----:B------:R-:W-:Y:S01]  /*1590*/  UIMAD UR30, UR13, UR5, UR30 ;  /* 0x000000050d1e72a4 */ /* 0x000fe2000f8e021e */
[----:B------:R-:W-:Y:S01]  /*15a0*/  SHF.R.S32.HI R3, RZ, 0x1f, R102 ;  /* 0x0000001fff037819 */ /* 0x000fe20000011466 */
[----:B------:R-:W-:Y:S01]  /*15b0*/  IMAD.WIDE.U32 R8, R105, c[0x0][0x280], R14 ;  /* 0x0000a00069087a25 */ /* 0x000fe200078e000e */
[----:B------:R-:W-:Y:S01]  /*15c0*/  SHF.R.S32.HI R89, RZ, 0x3, R78 ;  /* 0x00000003ff597819 */ /* 0x000fe2000001144e */
[----:B------:R-:W-:Y:S01]  /*15d0*/  ULDC.64 UR4, c[0x0][0x2b0] ;  /* 0x0000ac0000047ab9 */ /* 0x000fe20000000a00 */
[----:B------:R-:W-:Y:S01]  /*15e0*/  SHF.R.S32.HI R88, RZ, 0x3, R80 ;  /* 0x00000003ff587819 */ /* 0x000fe20000011450 */
[C---:B------:R-:W-:Y:S01]  /*15f0*/  IMAD.SHL.U32 R97, R94.reuse, 0x10, RZ ;  /* 0x000000105e617824 */ /* 0x040fe200078e00ff */
[----:B------:R-:W-:Y:S01]  /*1600*/  LOP3.LUT R94, R94, 0xff, RZ, 0xc0, !PT ;  /* 0x000000ff5e5e7812 */ /* 0x000fe200078ec0ff */
[----:B------:R-:W-:Y:S01]  /*1610*/  IMAD R2, R0, c[0x0][0x290], RZ ;  /* 0x0000a40000027a24 */ /* 0x000fe200078e02ff */
[----:B------:R-:W-:Y:S01]  /*1620*/  LOP3.LUT R78, R78, 0xfffffff8, RZ, 0xc0, !PT ;  /* 0xfffffff84e4e7812 */ /* 0x000fe200078ec0ff */
[----:B------:R-:W-:Y:S01]  /*1630*/  IMAD R0, R0, c[0x0][0x280], RZ ;  /* 0x0000a00000007a24 */ /* 0x000fe200078e02ff */
[----:B------:R-:W-:Y:S01]  /*1640*/  LOP3.LUT R80, R80, 0xfffffff8, RZ, 0xc0, !PT ;  /* 0xfffffff850507812 */ /* 0x000fe200078ec0ff */
[----:B------:R-:W-:Y:S01]  /*1650*/  IMAD.IADD R113, R113, 0x1, R108 ;  /* 0x0000000171717824 */ /* 0x000fe200078e026c */
[----:B------:R-:W-:Y:S01]  /*1660*/  LEA.HI R92, R92, R11, RZ, 0x3 ;  /* 0x0000000b5c5c7211 */ /* 0x000fe200078f18ff */
[----:B------:R-:W-:Y:S01]  /*1670*/  IMAD.IADD R111, R111, 0x1, R106 ;  /* 0x000000016f6f7824 */ /* 0x000fe200078e026a */
[----:B------:R-:W-:Y:S01]  /*1680*/  LEA.HI R91, R91, R104, RZ, 0x3 ;  /* 0x000000685b5b7211 */ /* 0x000fe200078f18ff */
[----:B------:R-:W-:Y:S01]  /*1690*/  IMAD.IADD R109, R108, 0x1, R19 ;  /* 0x000000016c6d7824 */ /* 0x000fe200078e0213 */
[----:B------:R-:W-:Y:S01]  /*16a0*/  LEA.HI R90, R3, R102, RZ, 0x3 ;  /* 0x00000066035a7211 */ /* 0x000fe200078f18ff */
[----:B------:R-:W-:Y:S01]  /*16b0*/  IMAD.IADD R107, R106, 0x1, R9 ;  /* 0x000000016a6b7824 */ /* 0x000fe200078e0209 */
[----:B------:R-:W-:Y:S01]  /*16c0*/  UIMAD UR29, UR29, UR4, URZ ;  /* 0x000000041d1d72a4 */ /* 0x000fe2000f8e023f */
[----:B------:R-:W-:Y:S01]  /*16d0*/  IMAD.MOV.U32 R108, RZ, RZ, R18 ;  /* 0x000000ffff6c7224 */ /* 0x000fe200078e0012 */
[----:B------:R-:W-:Y:S01]  /*16e0*/  SHF.R.S32.HI R3, RZ, 0x1f, R78 ;  /* 0x0000001fff037819 */ /* 0x000fe2000001144e */
[----:B------:R-:W-:Y:S01]  /*16f0*/  IMAD.MOV.U32 R106, RZ, RZ, R8 ;  /* 0x000000ffff6a7224 */ /* 0x000fe200078e0008 */
[----:B------:R-:W-:Y:S01]  /*1700*/  SHF.R.S32.HI R79, RZ, 0x1f, R80 ;  /* 0x0000001fff4f7819 */ /* 0x000fe20000011450 */
[----:B------:R-:W-:Y:S01]  /*1710*/  IMAD.SHL.U32 R96, R94, 0x8, RZ ;  /* 0x000000085e607824 */ /* 0x000fe200078e00ff */
[----:B------:R-:W-:Y:S01]  /*1720*/  LOP3.LUT R92, R92, 0xfffffff8, RZ, 0xc0, !PT ;  /* 0xfffffff85c5c7812 */ /* 0x000fe200078ec0ff */
[----:B------:R-:W-:Y:S01]  /*1730*/  IMAD.SHL.U32 R95, R94, 0x4, RZ ;  /* 0x000000045e5f7824 */ /* 0x000fe200078e00ff */
[----:B------:R-:W-:Y:S01]  /*1740*/  LOP3.LUT R91, R91, 0xfffffff8, RZ, 0xc0, !PT ;  /* 0xfffffff85b5b7812 */ /* 0x000fe200078ec0ff */
[C---:B------:R-:W-:Y:S01]  /*1750*/  IMAD R5, R63.reuse, c[0x0][0x294], R2 ;  /* 0x0000a5003f057a24 */ /* 0x040fe200078e0202 */
[----:B------:R-:W-:Y:S01]  /*1760*/  LOP3.LUT R90, R90, 0xfffffff8, RZ, 0xc0, !PT ;  /* 0xfffffff85a5a7812 */ /* 0x000fe200078ec0ff */
[C---:B------:R-:W-:Y:S01]  /*1770*/  IMAD R69, R63.reuse, c[0x0][0x284], R0 ;  /* 0x0000a1003f457a24 */ /* 0x040fe200078e0200 */
[----:B------:R-:W-:Y:S01]  /*1780*/  UIMAD.WIDE.U32 UR36, UR28, UR4, URZ ;  /* 0x000000041c2472a5 */ /* 0x000fe2000f8e003f */
[----:B------:R-:W-:Y:S01]  /*1790*/  IMAD.SHL.U32 R94, R94, 0x2, RZ ;  /* 0x000000025e5e7824 */ /* 0x000fe200078e00ff */
[----:B------:R-:W-:Y:S01]  /*17a0*/  UIMAD UR29, UR28, UR5, UR29 ;  /* 0x000000051c1d72a4 */ /* 0x000fe2000f8e021d */
[----:B------:R-:W-:Y:S01]  /*17b0*/  IMAD.WIDE.U32 R110, R63, c[0x0][0x280], R110 ;  /* 0x0000a0003f6e7a25 */ /* 0x000fe200078e006e */
[----:B------:R-:W-:Y:S01]  /*17c0*/  SHF.L.U64.HI R76, R78, 0x1, R3 ;  /* 0x000000014e4c7819 */ /* 0x000fe20000010203 */
[----:B------:R-:W-:Y:S01]  /*17d0*/  USHF.L.U32 UR6, UR6, 0x5, URZ ;  /* 0x0000000506067899 */ /* 0x000fe2000800063f */
[----:B------:R-:W-:Y:S01]  /*17e0*/  SHF.L.U64.HI R79, R80, 0x1, R79 ;  /* 0x00000001504f7819 */ /* 0x000fe2000001024f */
[----:B------:R-:W-:Y:S01]  /*17f0*/  IMAD.MOV.U32 R2, RZ, RZ, c[0x0][0x2b8] ;  /* 0x0000ae00ff027624 */ /* 0x000fe200078e00ff */
[----:B------:R-:W-:Y:S01]  /*1800*/  IADD3 R73, R73, UR18, RZ ;  /* 0x0000001249497c10 */ /* 0x000fe2000fffe0ff */
[----:B------:R-:W-:Y:S01]  /*1810*/  IMAD.MOV.U32 R0, RZ, RZ, c[0x0][0x27c] ;  /* 0x00009f00ff007624 */ /* 0x000fe200078e00ff */
[C---:B------:R-:W-:Y:S01]  /*1820*/  IADD3 R10, R14.reuse, 0x60, RZ ;  /* 0x000000600e0a7810 */ /* 0x040fe20007ffe0ff */
[----:B------:R-:W-:Y:S01]  /*1830*/  IMAD.MOV.U32 R86, RZ, RZ, c[0x0][0x27c] ;  /* 0x00009f00ff567624 */ /* 0x000fe200078e00ff */
[----:B------:R-:W-:Y:S01]  /*1840*/  IADD3 R9, R14, 0x20, RZ ;  /* 0x000000200e097810 */ /* 0x000fe20007ffe0ff */
[----:B------:R-:W-:Y:S01]  /*1850*/  IMAD.WIDE.U32 R112, R63, c[0x0][0x290], R112 ;  /* 0x0000a4003f707a25 */ /* 0x000fe200078e0070 */
[----:B------:R-:W-:Y:S01]  /*1860*/  LOP3.LUT R97, R97, 0x10, RZ, 0xc0, !PT ;  /* 0x0000001061617812 */ /* 0x000fe200078ec0ff */
[----:B------:R-:W-:Y:S01]  /*1870*/  UIADD3 UR25, UR33, UR25, URZ ;  /* 0x0000001921197290 */ /* 0x000fe2000fffe03f */
[----:B------:R-:W-:Y:S01]  /*1880*/  LOP3.LUT R96, R96, 0x10, RZ, 0xc0, !PT ;  /* 0x0000001060607812 */ /* 0x000fe200078ec0ff */
[----:B------:R-:W-:Y:S01]  /*1890*/  IMAD.WIDE.U32 R108, R63, c[0x0][0x290], R108 ;  /* 0x0000a4003f6c7a25 */ /* 0x000fe200078e006c */
[----:B------:R-:W-:Y:S01]  /*18a0*/  LOP3.LUT R95, R95, 0x10, RZ, 0xc0, !PT ;  /* 0x000000105f5f7812 */ /* 0x000fe200078ec0ff */
[----:B------:R-:W-:Y:S01]  /*18b0*/  UIADD3 UR30, UR35, UR30, URZ ;  /* 0x0000001e231e7290 */ /* 0x000fe2000fffe03f */
[----:B------:R-:W-:Y:S01]  /*18c0*/  LOP3.LUT R94, R94, 0x10, RZ, 0xc0, !PT ;  /* 0x000000105e5e7812 */ /* 0x000fe200078ec0ff */
[----:B------:R-:W-:Y:S01]  /*18d0*/  IMAD.WIDE.U32 R106, R63, c[0x0][0x280], R106 ;  /* 0x0000a0003f6a7a25 */ /* 0x000fe200078e006a */
[----:B------:R-:W-:Y:S01]  /*18e0*/  SHF.R.S32.HI R83, RZ, 0x1f, R92 ;  /* 0x0000001fff537819 */ /* 0x000fe2000001145c */
[----:B------:R-:W-:Y:S01]  /*18f0*/  UIADD3 UR29, UR37, UR29, URZ ;  /* 0x0000001d251d7290 */ /* 0x000fe2000fffe03f */
[----:B------:R-:W-:Y:S01]  /*1900*/  SHF.R.S32.HI R82, RZ, 0x1f, R91 ;  /* 0x0000001fff527819 */ /* 0x000fe2000001145b */
[----:B------:R-:W-:Y:S01]  /*1910*/  IMAD.IADD R71, R111, 0x1, R69 ;  /* 0x000000016f477824 */ /* 0x000fe200078e0245 */
[----:B------:R-:W-:Y:S01]  /*1920*/  SHF.R.S32.HI R81, RZ, 0x1f, R90 ;  /* 0x0000001fff517819 */ /* 0x000fe2000001145a */
[----:B------:R-:W-:Y:S01]  /*1930*/  IMAD.SHL.U32 R86, R86, 0x2, RZ ;  /* 0x0000000256567824 */ /* 0x000fe200078e00ff */
[----:B------:R-:W-:Y:S01]  /*1940*/  IADD3 R75, R115, UR31, RZ ;  /* 0x0000001f734b7c10 */ /* 0x000fe2000fffe0ff */
[----:B------:R-:W-:Y:S01]  /*1950*/  IMAD.IADD R72, R113, 0x1, R5 ;  /* 0x0000000171487824 */ /* 0x000fe200078e0205 */
[----:B------:R-:W-:Y:S01]  /*1960*/  ISETP.NE.AND P5, PT, R2, 0x1, PT ;  /* 0x000000010200780c */ /* 0x000fe20003fa5270 */
[----:B------:R-:W-:Y:S01]  /*1970*/  IMAD.IADD R70, R5, 0x1, R109 ;  /* 0x0000000105467824 */ /* 0x000fe200078e026d */
[----:B------:R-:W-:Y:S01]  /*1980*/  BAR.SYNC.DEFER_BLOCKING 0x0 ;  /* 0x0000000000007b1d */ /* 0x000fe20000010000 */
[----:B------:R-:W-:Y:S01]  /*1990*/  IMAD.IADD R69, R69, 0x1, R107 ;  /* 0x0000000145457824 */ /* 0x000fe200078e026b */
[----:B------:R-:W-:Y:S01]  /*19a0*/  ISETP.GE.AND P6, PT, R0, 0x1, PT ;  /* 0x000000010000780c */ /* 0x000fe20003fc6270 */
[----:B------:R-:W-:-:S02]  /*19b0*/  IMAD.SHL.U32 R78, R78, 0x2, RZ ;  /* 0x000000024e4e7824 */ /* 0x000fc400078e00ff */
[----:B------:R-:W-:Y:S01]  /*19c0*/  IMAD.SHL.U32 R80, R80, 0x2, RZ ;  /* 0x0000000250507824 */ /* 0x000fe200078e00ff */
[----:B------:R-:W-:Y:S01]  /*19d0*/  ULDC.U8 UR4, c[0x0][0x298] ;  /* 0x0000a60000047ab9 */ /* 0x000fe20000000000 */
[----:B------:R-:W-:Y:S02]  /*19e0*/  IMAD.SHL.U32 R85, R85, 0x2, RZ ;  /* 0x0000000255557824 */ /* 0x000fe400078e00ff */
[----:B------:R-:W-:Y:S02]  /*19f0*/  IMAD.SHL.U32 R84, R84, 0x2, RZ ;  /* 0x0000000254547824 */ /* 0x000fe400078e00ff */
.L_x_80:
[----:B------:R-:W-:Y:S01]  /*1a00*/  IMAD.SHL.U32 R68, R98, 0x20, RZ ;  /* 0x0000002062447824 */ /* 0x000fe200078e00ff */
[----:B------:R-:W-:Y:S04]  /*1a10*/  DEPBAR.LE SB0, 0x0 ;  /* 0x000080000000791a */ /* 0x000fe80000000000 */
[----:B------:R-:W-:Y:S01]  /*1a20*/  IMAD.IADD R0, R93, 0x1, R68 ;  /* 0x000000015d007824 */ /* 0x000fe200078e0244 */
[----:B------:R-:W-:Y:S01]  /*1a30*/  BSSY B1, `(.L_x_62) ;  /* 0x0000299000017945 */ /* 0x000fe20003800000 */
[----:B------:R-:W-:Y:S02]  /*1a40*/  IMAD.MOV.U32 R87, RZ, RZ, RZ ;  /* 0x000000ffff577224 */ /* 0x000fe400078e00ff */
[----:B------:R-:W-:Y:S01]  /*1a50*/  IMAD.IADD R67, R73, 0x1, R0 ;  /* 0x0000000149437824 */ /* 0x000fe200078e0200 */
[----:B------:R-:W-:Y:S03]  /*1a60*/  ISETP.GE.AND P0, PT, R0, UR17, PT ;  /* 0x0000001100007c0c */ /* 0x000fe6000bf06270 */
[----:B------:R-:W-:Y:S01]  /*1a70*/  @P5 IMAD.HI.U32 R2, R67, c[0x0][0x2bc], RZ ;  /* 0x0000af0043025a27 */ /* 0x000fe200078e00ff */
[----:B------:R-:W-:Y:S02]  /*1a80*/  ISETP.GT.OR P0, PT, R93, 0x1f, P0 ;  /* 0x0000001f5d00780c */ /* 0x000fe40000704670 */
[----:B------:R-:W-:Y:S02]  /*1a90*/  MOV R0, R67 ;  /* 0x0000004300007202 */ /* 0x000fe40000000f00 */
[----:B------:R-:W-:Y:S09]  /*1aa0*/  @P5 SHF.R.U32.HI R0, RZ, c[0x0][0x2c0], R2 ;  /* 0x0000b000ff005a19 */ /* 0x000ff20000011602 */
[C---:B------:R-:W-:Y:S04]  /*1ab0*/  @!P0 IADD3 R3, P1, R0.reuse, UR36, RZ ;  /* 0x0000002400038c10 */ /* 0x040fe8000ff3e0ff */
[----:B------:R-:W-:Y:S01]  /*1ac0*/  @!P0 LEA.HI.X.SX32 R2, R0, UR29, 0x1, P1 ;  /* 0x0000001d00028c11 */ /* 0x000fe200088f0eff */
[----:B------:R-:W-:Y:S01]  /*1ad0*/  IMAD.MOV R0, RZ, RZ, -R0 ;  /* 0x000000ffff007224 */ /* 0x000fe200078e0a00 */
[C---:B-1----:R-:W-:Y:S03]  /*1ae0*/  @!P0 LEA R6, P1, R3.reuse, c[0x0][0x2a0], 0x2 ;  /* 0x0000a80003068a11 */ /* 0x042fe600078210ff */
[----:B------:R-:W-:Y:S01]  /*1af0*/  IMAD R67, R0, c[0x0][0x2b8], R67 ;  /* 0x0000ae0000437a24 */ /* 0x000fe200078e0243 */
[----:B------:R-:W-:Y:S03]  /*1b00*/  @!P0 LEA.HI.X R7, R3, c[0x0][0x2a4], R2, 0x2, P1 ;  /* 0x0000a90003078a11 */ /* 0x000fe600008f1402 */
[C---:B------:R-:W-:Y:S01]  /*1b10*/  IMAD.WIDE.U32 R4, R67.reuse, c[0x0][0x1e0], RZ ;  /* 0x0000780043047a25 */ /* 0x040fe200078e00ff */
[----:B------:R-:W-:Y:S01]  /*1b20*/  SHF.R.S32.HI R66, RZ, 0x1f, R67 ;  /* 0x0000001fff427819 */ /* 0x000fe20000011443 */
[----:B------:R-:W3:Y:S04]  /*1b30*/  @!P0 LDG.E R87, [R6.64] ;  /* 0x0000001606578981 */ /* 0x000ee8000c1e1900 */
[----:B------:R-:W-:Y:S01]  /*1b40*/  IMAD R0, R66, c[0x0][0x1e0], RZ ;  /* 0x0000780042007a24 */ /* 0x000fe200078e02ff */
[----:B------:R-:W-:Y:S03]  /*1b50*/  BAR.SYNC.DEFER_BLOCKING 0x0 ;  /* 0x0000000000007b1d */ /* 0x000fe60000010000 */
[----:B------:R-:W-:Y:S05]  /*1b60*/  IMAD R0, R67, c[0x0][0x1e4], R0 ;  /* 0x0000790043007a24 */ /* 0x000fea00078e0200 */
[----:B------:R-:W-:Y:S02]  /*1b70*/  IADD3 R5, R5, R0, RZ ;  /* 0x0000000005057210 */ /* 0x000fe40007ffe0ff */
[----:B---3--:R-:W-:Y:S03]  /*1b80*/  SHF.R.S32.HI R65, RZ, 0x1f, R87 ;  /* 0x0000001fff417819 */ /* 0x008fe60000011457 */
[----:B------:R-:W-:Y:S04]  /*1b90*/  IMAD.WIDE.U32 R4, R87, c[0x0][0x1f0], R4 ;  /* 0x00007c0057047a25 */ /* 0x000fe800078e0004 */
[----:B------:R-:W-:Y:S01]  /*1ba0*/  IMAD R2, R65, c[0x0][0x1f0], RZ ;  /* 0x00007c0041027a24 */ /* 0x000fe200078e02ff */
[----:B------:R-:W-:Y:S03]  /*1bb0*/  IADD3 R4, P1, R4, UR34, RZ ;  /* 0x0000002204047c10 */ /* 0x000fe6000ff3e0ff */
[----:B------:R-:W-:Y:S01]  /*1bc0*/  IMAD R2, R87, c[0x0][0x1f4], R2 ;  /* 0x00007d0057027a24 */ /* 0x000fe200078e0202 */
[C---:B------:R-:W-:Y:S04]  /*1bd0*/  LEA R0, P0, R4.reuse, c[0x0][0x1c8], 0x1 ;  /* 0x0000720004007a11 */ /* 0x040fe800078008ff */
[----:B------:R-:W-:Y:S04]  /*1be0*/  IADD3.X R3, R5, UR30, R2, P1, !PT ;  /* 0x0000001e05037c10 */ /* 0x000fe80008ffe402 */
[----:B------:R-:W-:Y:S01]  /*1bf0*/  LEA.HI.X R4, R4, c[0x0][0x1cc], R3, 0x1, P0 ;  /* 0x0000730004047a11 */ /* 0x000fe200000f0c03 */
[----:B----45:R-:W-:-:S05]  /*1c00*/  @!P6 BRA `(.L_x_63) ;  /* 0x000026000000e947 */ /* 0x030fca0003800000 */
[C---:B------:R-:W-:Y:S01]  /*1c10*/  IMAD R5, R98.reuse, UR7, RZ ;  /* 0x0000000762057c24 */ /* 0x040fe2000f8e02ff */
[----:B------:R-:W-:Y:S01]  /*1c20*/  ISETP.NE.AND P0, PT, RZ, UR4, PT ;  /* 0x00000004ff007c0c */ /* 0x000fe2000bf05270 */
[C---:B------:R-:W-:Y:S01]  /*1c30*/  IMAD R3, R98.reuse, UR26, RZ ;  /* 0x0000001a62037c24 */ /* 0x040fe2000f8e02ff */
[----:B------:R-:W-:Y:S01]  /*1c40*/  SHF.R.S32.HI R2, RZ, 0x1f, R98 ;  /* 0x0000001fff027819 */ /* 0x000fe20000011462 */
[----:B------:R-:W-:Y:S01]  /*1c50*/  IMAD.WIDE.U32 R20, R98, UR6, RZ ;  /* 0x0000000662147c25 */ /* 0x000fe2000f8e00ff */
[----:B------:R-:W-:Y:S03]  /*1c60*/  IADD3 R64, -R68, UR17, RZ ;  /* 0x0000001144407c10 */ /* 0x000fe6000fffe1ff */
[----:B------:R-:W-:Y:S01]  /*1c70*/  IMAD R5, R2, UR6, R5 ;  /* 0x0000000602057c24 */ /* 0x000fe2000f8e0205 */
[----:B------:R-:W-:Y:S01]  /*1c80*/  IMNMX R64, R64, 0x20, PT ;  /* 0x0000002040407817 */ /* 0x000fe20003800200 */
[----:B------:R-:W-:Y:S02]  /*1c90*/  IMAD R3, R2, UR27, R3 ;  /* 0x0000001b02037c24 */ /* 0x000fe4000f8e0203 */
[----:B------:R-:W-:Y:S01]  /*1ca0*/  IMAD.WIDE.U32 R6, R98, UR27, RZ ;  /* 0x0000001b62067c25 */ /* 0x000fe2000f8e00ff */
[----:B------:R-:W-:Y:S04]  /*1cb0*/  IADD3 R2, R21, R5, RZ ;  /* 0x0000000515027210 */ /* 0x000fe80007ffe0ff */
[----:B------:R-:W-:Y:S01]  /*1cc0*/  IADD3 R3, R7, R3, RZ ;  /* 0x0000000307037210 */ /* 0x000fe20007ffe0ff */
[----:B------:R-:W-:-:S05]  /*1cd0*/  @!P0 BRA `(.L_x_64) ;  /* 0x0000127000008947 */ /* 0x000fca0003800000 */
[----:B------:R-:W-:Y:S01]  /*1ce0*/  ISETP.GE.AND P2, PT, R105, R64, PT ;  /* 0x000000406900720c */ /* 0x000fe20003f46270 */
[----:B------:R-:W-:Y:S01]  /*1cf0*/  BSSY B0, `(.L_x_65) ;  /* 0x0000026000007945 */ /* 0x000fe20003800000 */
[----:B------:R-:W-:Y:S01]  /*1d00*/  CS2R R40, SRZ ;  /* 0x0000000000287805 */ /* 0x000fe2000001ff00 */
[----:B------:R-:W-:Y:S01]  /*1d10*/  CS2R R44, SRZ ;  /* 0x00000000002c7805 */ /* 0x000fe2000001ff00 */
[----:B------:R-:W-:Y:S01]  /*1d20*/  CS2R R46, SRZ ;  /* 0x00000000002e7805 */ /* 0x000fe2000001ff00 */
[----:B------:R-:W-:Y:S01]  /*1d30*/  CS2R R50, SRZ ;  /* 0x0000000000327805 */ /* 0x000fe2000001ff00 */
[----:B------:R-:W-:Y:S01]  /*1d40*/  CS2R R18, SRZ ;  /* 0x0000000000127805 */ /* 0x000fe2000001ff00 */
[----:B------:R-:W-:Y:S01]  /*1d50*/  CS2R R24, SRZ ;  /* 0x0000000000187805 */ /* 0x000fe2000001ff00 */
[----:B------:R-:W-:Y:S01]  /*1d60*/  CS2R R28, SRZ ;  /* 0x00000000001c7805 */ /* 0x000fe2000001ff00 */
[----:B------:R-:W-:Y:S04]  /*1d70*/  CS2R R32, SRZ ;  /* 0x0000000000207805 */ /* 0x000fe8000001ff00 */
[----:B------:R-:W-:-:S05]  /*1d80*/  @P2 BRA `(.L_x_66) ;  /* 0x000001c000002947 */ /* 0x000fca0003800000 */
[----:B------:R-:W-:Y:S01]  /*1d90*/  IADD3 R20, P1, R106, R20, RZ ;  /* 0x000000146a147210 */ /* 0x000fe20007f3e0ff */
[----:B------:R-:W-:Y:S01]  /*1da0*/  CS2R R50, SRZ ;  /* 0x0000000000327805 */ /* 0x000fe2000001ff00 */
[----:B------:R-:W-:Y:S01]  /*1db0*/  IADD3 R6, P0, R108, R6, RZ ;  /* 0x000000066c067210 */ /* 0x000fe20007f1e0ff */
[----:B------:R-:W-:Y:S01]  /*1dc0*/  CS2R R32, SRZ ;  /* 0x0000000000207805 */ /* 0x000fe2000001ff00 */
[----:B------:R-:W-:Y:S01]  /*1dd0*/  CS2R R46, SRZ ;  /* 0x00000000002e7805 */ /* 0x000fe2000001ff00 */
[----:B------:R-:W-:Y:S01]  /*1de0*/  IMAD.X R5, R2, 0x1, R69, P1 ;  /* 0x0000000102057824 */ /* 0x000fe200008e0645 */
[----:B------:R-:W-:Y:S01]  /*1df0*/  LEA R22, P1, R20, c[0x0][0x270], 0x1 ;  /* 0x00009c0014167a11 */ /* 0x000fe200078208ff */
[----:B------:R-:W-:Y:S01]  /*1e00*/  IMAD.X R3, R3, 0x1, R70, P0 ;  /* 0x0000000103037824 */ /* 0x000fe200000e0646 */
[----:B------:R-:W-:Y:S01]  /*1e10*/  LEA R2, P0, R6, c[0x0][0x288], 0x1 ;  /* 0x0000a20006027a11 */ /* 0x000fe200078008ff */
[----:B------:R-:W-:Y:S01]  /*1e20*/  CS2R R28, SRZ ;  /* 0x00000000001c7805 */ /* 0x000fe2000001ff00 */
[----:B------:R-:W-:Y:S01]  /*1e30*/  LEA.HI.X R23, R20, c[0x0][0x274], R5, 0x1, P1 ;  /* 0x00009d0014177a11 */ /* 0x000fe200008f0c05 */
[----:B------:R-:W-:Y:S01]  /*1e40*/  CS2R R44, SRZ ;  /* 0x00000000002c7805 */ /* 0x000fe2000001ff00 */
[----:B------:R-:W-:Y:S01]  /*1e50*/  ISETP.GE.AND P1, PT, R14, c[0x0][0x27c], PT ;  /* 0x00009f000e007a0c */ /* 0x000fe20003f26270 */
[----:B------:R-:W-:Y:S01]  /*1e60*/  CS2R R40, SRZ ;  /* 0x0000000000287805 */ /* 0x000fe2000001ff00 */
[----:B------:R-:W-:Y:S01]  /*1e70*/  LEA.HI.X R3, R6, c[0x0][0x28c], R3, 0x1, P0 ;  /* 0x0000a30006037a11 */ /* 0x000fe200000f0c03 */
[----:B------:R-:W-:Y:S01]  /*1e80*/  CS2R R24, SRZ ;  /* 0x0000000000187805 */ /* 0x000fe2000001ff00 */
[----:B------:R-:W-:Y:S01]  /*1e90*/  ISETP.GE.AND P0, PT, R9, c[0x0][0x27c], PT ;  /* 0x00009f0009007a0c */ /* 0x000fe20003f06270 */
[----:B------:R-:W-:Y:S08]  /*1ea0*/  CS2R R18, SRZ ;  /* 0x0000000000127805 */ /* 0x000ff0000001ff00 */
[----:B------:R1:W5:Y:S04]  /*1eb0*/  @!P1 LDG.E.64 R50, [R22.64] ;  /* 0x0000001616329981 */ /* 0x000368000c1e1b00 */
[----:B------:R1:W5:Y:S01]  /*1ec0*/  @!P1 LDG.E.64 R32, [R2.64] ;  /* 0x0000001602209981 */ /* 0x000362000c1e1b00 */
[----:B------:R-:W-:Y:S03]  /*1ed0*/  ISETP.GE.AND P1, PT, R12, c[0x0][0x27c], PT ;  /* 0x00009f000c007a0c */ /* 0x000fe60003f26270 */
[----:B------:R1:W5:Y:S04]  /*1ee0*/  @!P0 LDG.E.64 R46, [R22.64+0x40] ;  /* 0x00004016162e8981 */ /* 0x000368000c1e1b00 */
[----:B------:R1:W5:Y:S01]  /*1ef0*/  @!P0 LDG.E.64 R28, [R2.64+0x40] ;  /* 0x00004016021c8981 */ /* 0x000362000c1e1b00 */
[----:B------:R-:W-:Y:S05]  /*1f00*/  ISETP.GE.AND P0, PT, R10, c[0x0][0x27c], PT ;  /* 0x00009f000a007a0c */ /* 0x000fea0003f06270 */
[----:B------:R1:W5:Y:S04]  /*1f10*/  @!P1 LDG.E.64 R44, [R22.64+0x80] ;  /* 0x00008016162c9981 */ /* 0x000368000c1e1b00 */
[----:B------:R1:W5:Y:S04]  /*1f20*/  @!P1 LDG.E.64 R24, [R2.64+0x80] ;  /* 0x0000801602189981 */ /* 0x000368000c1e1b00 */
[----:B------:R1:W5:Y:S04]  /*1f30*/  @!P0 LDG.E.64 R40, [R22.64+0xc0] ;  /* 0x0000c01616288981 */ /* 0x000368000c1e1b00 */
[----:B------:R1:W5:Y:S02]  /*1f40*/  @!P0 LDG.E.64 R18, [R2.64+0xc0] ;  /* 0x0000c01602128981 */ /* 0x000364000c1e1b00 */
.L_x_66:
[----:B------:R-:W-:Y:S05]  /*1f50*/  BSYNC B0 ;  /* 0x0000000000007941 */ /* 0x000fea0003800000 */
.L_x_65:
[----:B------:R3:W4:Y:S04]  /*1f60*/  SHFL.IDX PT, R55, R4, RZ, 0x181f ;  /* 0x00181fff04377589 */ /* 0x00072800000e0000 */
[----:B------:R3:W1:Y:S01]  /*1f70*/  SHFL.IDX PT, R53, R0, RZ, 0x181f ;  /* 0x00181fff00357589 */ /* 0x00066200000e0000 */
[----:B------:R-:W-:-:S05]  /*1f80*/  @P2 BRA `(.L_x_67) ;  /* 0x0000243000002947 */ /* 0x000fca0003800000 */
[----:B------:R-:W-:Y:S01]  /*1f90*/  ISETP.GE.AND P0, PT, R16, c[0x0][0x1d4], PT ;  /* 0x0000750010007a0c */ /* 0x000fe20003f06270 */
[----:B-----5:R-:W-:Y:S01]  /*1fa0*/  IMAD.MOV.U32 R13, RZ, RZ, R44 ;  /* 0x000000ffff0d7224 */ /* 0x020fe200078e002c */
[----:B------:R-:W-:Y:S01]  /*1fb0*/  MOV R8, R45 ;  /* 0x0000002d00087202 */ /* 0x000fe20000000f00 */
[----:B---3--:R-:W-:Y:S01]  /*1fc0*/  IMAD.MOV.U32 R0, RZ, RZ, R19 ;  /* 0x000000ffff007224 */ /* 0x008fe200078e0013 */
[----:B-1----:R-:W-:Y:S01]  /*1fd0*/  MOV R2, R18 ;  /* 0x0000001200027202 */ /* 0x002fe20000000f00 */
[----:B------:R-:W-:Y:S01]  /*1fe0*/  IMAD.MOV.U32 R21, RZ, RZ, R40 ;  /* 0x000000ffff157224 */ /* 0x000fe200078e0028 */
[----:B------:R-:W-:Y:S01]  /*1ff0*/  PRMT R42, R8, 0x5410, R13 ;  /* 0x00005410082a7816 */ /* 0x000fe2000000000d */
[----:B------:R-:W-:Y:S01]  /*2000*/  IMAD.MOV.U32 R20, RZ, RZ, R41 ;  /* 0x000000ffff147224 */ /* 0x000fe200078e0029 */
[----:B------:R-:W-:Y:S01]  /*2010*/  PRMT R5, R0, 0x5410, R2 ;  /* 0x0000541000057816 */ /* 0x000fe20000000002 */
[----:B------:R-:W-:Y:S01]  /*2020*/  IMAD.MOV.U32 R13, RZ, RZ, R46 ;  /* 0x000000ffff0d7224 */ /* 0x000fe200078e002e */
[----:B------:R-:W-:Y:S01]  /*2030*/  MOV R3, R25 ;  /* 0x0000001900037202 */ /* 0x000fe20000000f00 */
[----:B------:R-:W-:Y:S01]  /*2040*/  IMAD.MOV.U32 R8, RZ, RZ, R47 ;  /* 0x000000ffff087224 */ /* 0x000fe200078e002f */
[----:B------:R-:W-:Y:S01]  /*2050*/  MOV R0, R29 ;  /* 0x0000001d00007202 */ /* 0x000fe20000000f00 */
[----:B------:R-:W-:Y:S01]  /*2060*/  IMAD.MOV.U32 R4, RZ, RZ, R24 ;  /* 0x000000ffff047224 */ /* 0x000fe200078e0018 */
[----:B------:R-:W-:Y:S01]  /*2070*/  PRMT R38, R20, 0x5410, R21 ;  /* 0x0000541014267816 */ /* 0x000fe20000000015 */
[----:B------:R-:W-:Y:S01]  /*2080*/  IMAD.MOV.U32 R2, RZ, RZ, R28 ;  /* 0x000000ffff027224 */ /* 0x000fe200078e001c */
[----:B------:R-:W-:Y:S01]  /*2090*/  PRMT R43, R8, 0x5410, R13 ;  /* 0x00005410082b7816 */ /* 0x000fe2000000000d */
[----:B------:R-:W-:Y:S01]  /*20a0*/  BSSY B0, `(.L_x_68) ;  /* 0x000003d000007945 */ /* 0x000fe20003800000 */
[----:B------:R-:W-:Y:S02]  /*20b0*/  PRMT R6, R3, 0x5410, R4 ;  /* 0x0000541003067816 */ /* 0x000fe40000000004 */
[----:B------:R-:W-:Y:S01]  /*20c0*/  PRMT R7, R0, 0x5410, R2 ;  /* 0x0000541000077816 */ /* 0x000fe20000000002 */
[----:B------:R-:W-:-:S05]  /*20d0*/  @P0 BRA `(.L_x_69) ;  /* 0x0000039000000947 */ /* 0x000fca0003800000 */
[----:B------:R-:W-:Y:S01]  /*20e0*/  ISETP.GE.AND P0, PT, R14, c[0x0][0x27c], PT ;  /* 0x00009f000e007a0c */ /* 0x000fe20003f06270 */
[----:B------:R-:W1:Y:S01]  /*20f0*/  LDS.128 R20, [R99+0xc080] ;  /* 0x00c0800063147984 */ /* 0x000e620000000c00 */
[----:B------:R-:W-:Y:S01]  /*2100*/  MOV R26, R32 ;  /* 0x00000020001a7202 */ /* 0x000fe20000000f00 */
[----:B------:R-:W-:Y:S01]  /*2110*/  IMAD.MOV.U32 R34, RZ, RZ, R50 ;  /* 0x000000ffff227224 */ /* 0x000fe200078e0032 */
[----:B------:R-:W-:Y:S02]  /*2120*/  MOV R27, R33 ;  /* 0x00000021001b7202 */ /* 0x000fe40000000f00 */
[----:B------:R-:W-:Y:S02]  /*2130*/  MOV R49, R51 ;  /* 0x0000003300317202 */ /* 0x000fe40000000f00 */
[C---:B------:R-:W-:Y:S04]  /*2140*/  LEA R60, P1, R16.reuse, R53, 0x1 ;  /* 0x00000035103c7211 */ /* 0x040fe800078208ff */
[----:B----4-:R-:W-:Y:S01]  /*2150*/  LEA.HI.X R61, R16, R55, R17, 0x1, P1 ;  /* 0x00000037103d7211 */ /* 0x010fe200008f0c11 */
[----:B------:R-:W-:Y:S01]  /*2160*/  @!P0 HADD2.F32 R35, -RZ, R34.H0_H0 ;  /* 0x20000022ff238230 */ /* 0x000fe20000004100 */
[--C-:B------:R-:W-:Y:S01]  /*2170*/  @!P0 SHF.R.U64 R31, R32, 0x10, R33.reuse ;  /* 0x00000010201f8819 */ /* 0x100fe20000001221 */
[----:B------:R-:W-:Y:S01]  /*2180*/  @!P0 HADD2.F32 R27, -RZ, R27.H0_H0 ;  /* 0x2000001bff1b8230 */ /* 0x000fe20000004100 */
[----:B------:R-:W-:Y:S01]  /*2190*/  @!P0 SHF.R.U32.HI R13, RZ, 0x10, R33 ;  /* 0x00000010ff0d8819 */ /* 0x000fe20000011621 */
[----:B------:R-:W-:Y:S01]  /*21a0*/  @!P0 HADD2.F32 R33, -RZ, R26.H0_H0 ;  /* 0x2000001aff218230 */ /* 0x000fe20000004100 */
[--C-:B------:R-:W-:Y:S01]  /*21b0*/  @!P0 SHF.R.U64 R37, R50, 0x10, R51.reuse ;  /* 0x0000001032258819 */ /* 0x100fe20000001233 */
[----:B------:R-:W-:Y:S01]  /*21c0*/  @!P0 HADD2.F32 R31, -RZ, R31.H0_H0 ;  /* 0x2000001fff1f8230 */ /* 0x000fe20000004100 */
[----:B------:R-:W-:Y:S01]  /*21d0*/  @!P0 SHF.R.U32.HI R39, RZ, 0x10, R51 ;  /* 0x00000010ff278819 */ /* 0x000fe20000011633 */
[----:B------:R-:W-:Y:S02]  /*21e0*/  @!P0 HADD2.F32 R13, -RZ, R13.H0_H0 ;  /* 0x2000000dff0d8230 */ /* 0x000fe40000004100 */
[----:B------:R-:W-:Y:S02]  /*21f0*/  @!P0 HADD2.F32 R37, -RZ, R37.H0_H0 ;  /* 0x20000025ff258230 */ /* 0x000fe40000004100 */
[----:B------:R-:W-:Y:S01]  /*2200*/  @!P0 HADD2.F32 R39, -RZ, R39.H0_H0 ;  /* 0x20000027ff278230 */ /* 0x000fe20000004100 */
[----:B-1----:R-:W-:Y:S02]  /*2210*/  @!P0 MOV R8, R20 ;  /* 0x0000001400088202 */ /* 0x002fe40000000f00 */
[----:B------:R-:W-:Y:S03]  /*2220*/  @!P0 MOV R26, R21 ;  /* 0x00000015001a8202 */ /* 0x000fe60000000f00 */
[--C-:B------:R-:W-:Y:S02]  /*2230*/  @!P0 HADD2.F32 R30, -RZ, R8.reuse.H1_H1 ;  /* 0x30000008ff1e8230 */ /* 0x100fe40000004100 */
[----:B------:R-:W-:Y:S02]  /*2240*/  @!P0 HADD2.F32 R8, -RZ, R8.H0_H0 ;  /* 0x20000008ff088230 */ /* 0x000fe40000004100 */
[--C-:B------:R-:W-:Y:S01]  /*2250*/  @!P0 HADD2.F32 R34, -RZ, R26.reuse.H1_H1 ;  /* 0x3000001aff228230 */ /* 0x100fe20000004100 */
[-C--:B------:R-:W-:Y:S02]  /*2260*/  @!P0 FMUL.FTZ R57, R30, R33.reuse ;  /* 0x000000211e398220 */ /* 0x080fe40000410000 */
[C---:B------:R-:W-:Y:S02]  /*2270*/  @!P0 FMUL.FTZ R0, R8.reuse, R33 ;  /* 0x0000002108008220 */ /* 0x040fe40000410000 */
[----:B------:R-:W-:Y:S01]  /*2280*/  @!P0 FFMA.FTZ R57, R8, R35, -R57 ;  /* 0x0000002308398223 */ /* 0x000fe20000010839 */
[----:B------:R-:W-:Y:S01]  /*2290*/  @!P0 HADD2.F32 R8, -RZ, R26.H0_H0 ;  /* 0x2000001aff088230 */ /* 0x000fe20000004100 */
[-C--:B------:R-:W-:Y:S02]  /*22a0*/  @!P0 FMUL.FTZ R59, R34, R31.reuse ;  /* 0x0000001f223b8220 */ /* 0x080fe40000410000 */
[----:B------:R-:W-:Y:S02]  /*22b0*/  @!P0 IMAD.MOV.U32 R26, RZ, RZ, R22 ;  /* 0x000000ffff1a8224 */ /* 0x000fe400078e0016 */
[C---:B------:R-:W-:Y:S02]  /*22c0*/  @!P0 FMUL.FTZ R2, R8.reuse, R31 ;  /* 0x0000001f08028220 */ /* 0x040fe40000410000 */
[----:B------:R-:W-:Y:S01]  /*22d0*/  @!P0 FFMA.FTZ R59, R8, R37, -R59 ;  /* 0x00000025083b8223 */ /* 0x000fe2000001083b */
[----:B------:R-:W-:Y:S01]  /*22e0*/  @!P0 MOV R8, R23 ;  /* 0x0000001700088202 */ /* 0x000fe20000000f00 */
[----:B------:R-:W-:Y:S01]  /*22f0*/  @!P0 FFMA.FTZ R0, R30, R35, R0 ;  /* 0x000000231e008223 */ /* 0x000fe20000010000 */
[--C-:B------:R-:W-:Y:S01]  /*2300*/  @!P0 HADD2.F32 R30, -RZ, R26.reuse.H1_H1 ;  /* 0x3000001aff1e8230 */ /* 0x100fe20000004100 */
[----:B------:R-:W-:Y:S01]  /*2310*/  @!P0 FFMA.FTZ R2, R34, R37, R2 ;  /* 0x0000002522028223 */ /* 0x000fe20000010002 */
[----:B------:R-:W-:Y:S02]  /*2320*/  @!P0 HADD2.F32 R26, -RZ, R26.H0_H0 ;  /* 0x2000001aff1a8230 */ /* 0x000fe40000004100 */
[--C-:B------:R-:W-:Y:S01]  /*2330*/  @!P0 HADD2.F32 R36, -RZ, R8.reuse.H1_H1 ;  /* 0x30000008ff248230 */ /* 0x100fe20000004100 */
[-C--:B------:R-:W-:Y:S01]  /*2340*/  @!P0 FMUL.FTZ R48, R30, R27.reuse ;  /* 0x0000001b1e308220 */ /* 0x080fe20000410000 */
[----:B------:R-:W-:Y:S01]  /*2350*/  @!P0 HADD2.F32 R8, -RZ, R8.H0_H0 ;  /* 0x20000008ff088230 */ /* 0x000fe20000004100 */
[----:B------:R-:W-:Y:S01]  /*2360*/  @!P0 FMUL.FTZ R3, R26, R27 ;  /* 0x0000001b1a038220 */ /* 0x000fe20000410000 */
[----:B------:R-:W-:Y:S01]  /*2370*/  @!P0 F2FP.PACK_AB R54, R2, R59 ;  /* 0x0000003b0236823e */ /* 0x000fe200000000ff */
[----:B------:R-:W-:Y:S01]  /*2380*/  @!P0 FMUL.FTZ R52, R36, R13 ;  /* 0x0000000d24348220 */ /* 0x000fe20000410000 */
[----:B------:R-:W-:Y:S01]  /*2390*/  @!P0 F2FP.PACK_AB R57, R0, R57 ;  /* 0x000000390039823e */ /* 0x000fe200000000ff */
[C---:B------:R-:W-:Y:S01]  /*23a0*/  @!P0 FMUL.FTZ R4, R8.reuse, R13 ;  /* 0x0000000d08048220 */ /* 0x040fe20000410000 */
[----:B------:R-:W-:Y:S01]  /*23b0*/  @!P0 HADD2.F32 R35, -RZ, R49.H0_H0 ;  /* 0x20000031ff238230 */ /* 0x000fe20000004100 */
[----:B------:R-:W-:Y:S01]  /*23c0*/  @!P0 FFMA.FTZ R52, R8, R39, -R52 ;  /* 0x0000002708348223 */ /* 0x000fe20000010834 */
[----:B------:R-:W-:Y:S01]  /*23d0*/  @!P0 MOV R20, R57 ;  /* 0x0000003900148202 */ /* 0x000fe20000000f00 */
[----:B------:R-:W-:Y:S02]  /*23e0*/  @!P0 IMAD.MOV.U32 R21, RZ, RZ, R54 ;  /* 0x000000ffff158224 */ /* 0x000fe400078e0036 */
[-C--:B------:R-:W-:Y:S02]  /*23f0*/  @!P0 FFMA.FTZ R3, R30, R35.reuse, R3 ;  /* 0x000000231e038223 */ /* 0x080fe40000010003 */
[----:B------:R-:W-:Y:S02]  /*2400*/  @!P0 FFMA.FTZ R48, R26, R35, -R48 ;  /* 0x000000231a308223 */ /* 0x000fe40000010830 */
[----:B------:R-:W-:Y:S03]  /*2410*/  @!P0 FFMA.FTZ R4, R36, R39, R4 ;  /* 0x0000002724048223 */ /* 0x000fe60000010004 */
[----:B------:R-:W-:Y:S02]  /*2420*/  @!P0 F2FP.PACK_AB R48, R3, R48 ;  /* 0x000000300330823e */ /* 0x000fe400000000ff */
[----:B------:R-:W-:Y:S02]  /*2430*/  @!P0 F2FP.PACK_AB R59, R4, R52 ;  /* 0x00000034043b823e */ /* 0x000fe400000000ff */
[----:B------:R-:W-:Y:S02]  /*2440*/  @!P0 MOV R22, R48 ;  /* 0x0000003000168202 */ /* 0x000fe40000000f00 */
[----:B------:R-:W-:Y:S05]  /*2450*/  @!P0 MOV R23, R59 ;  /* 0x0000003b00178202 */ /* 0x000fea0000000f00 */
[----:B------:R1:W-:Y:S02]  /*2460*/  ST.E.128 [R60.64], R20 ;  /* 0x000000143c007985 */ /* 0x0003e4000c101d16 */
.L_x_69:
[----:B------:R-:W-:Y:S05]  /*2470*/  BSYNC B0 ;  /* 0x0000000000007941 */ /* 0x000fea0003800000 */
.L_x_68:
[----:B------:R-:W-:Y:S01]  /*2480*/  ISETP.GE.AND P0, PT, R11, c[0x0][0x1d4], PT ;  /* 0x000075000b007a0c */ /* 0x000fe20003f06270 */
[----:B------:R-:W-:Y:S01]  /*2490*/  @!UPT UIADD3 URZ, URZ, URZ, URZ ;  /* 0x0000003f3f3ff290 */ /* 0x000fe2000fffe03f */
[----:B------:R-:W-:Y:S11]  /*24a0*/  BSSY B0, `(.L_x_70) ;  /* 0x0000037000007945 */ /* 0x000ff60003800000 */
[----:B------:R-:W-:-:S05]  /*24b0*/  @P0 BRA `(.L_x_71) ;  /* 0x0000035000000947 */ /* 0x000fca0003800000 */
[----:B------:R-:W-:Y:S01]  /*24c0*/  ISETP.GE.AND P0, PT, R9, c[0x0][0x27c], PT ;  /* 0x00009f0009007a0c */ /* 0x000fe20003f06270 */
[----:B-1----:R-:W1:Y:S01]  /*24d0*/  LDS.128 R20, [R99+0xd080] ;  /* 0x00d0800063147984 */ /* 0x002e620000000c00 */
[C---:B------:R-:W-:Y:S04]  /*24e0*/  LEA R56, P1, R92.reuse, R53, 0x1 ;  /* 0x000000355c387211 */ /* 0x040fe800078208ff */
[----:B----4-:R-:W-:Y:S07]  /*24f0*/  LEA.HI.X R57, R92, R55, R83, 0x1, P1 ;  /* 0x000000375c397211 */ /* 0x010fee00008f0c53 */
[----:B------:R-:W-:Y:S01]  /*2500*/  @!P0 HADD2.F32 R27, -RZ, R7.H1_H1 ;  /* 0x30000007ff1b8230 */ /* 0x000fe20000004100 */
[----:B------:R-:W-:Y:S01]  /*2510*/  @!P0 SHF.R.U64 R8, R28, 0x10, R29 ;  /* 0x000000101c088819 */ /* 0x000fe2000000121d */
[----:B------:R-:W-:Y:S01]  /*2520*/  @!P0 HADD2.F32 R33, -RZ, R43.H1_H1 ;  /* 0x3000002bff218230 */ /* 0x000fe20000004100 */
[----:B------:R-:W-:Y:S01]  /*2530*/  @!P0 SHF.R.U64 R32, R46, 0x10, R47 ;  /* 0x000000102e208819 */ /* 0x000fe2000000122f */
[----:B------:R-:W-:Y:S01]  /*2540*/  @!P0 HADD2.F32 R7, -RZ, R7.H0_H0 ;  /* 0x20000007ff078230 */ /* 0x000fe20000004100 */
[----:B------:R-:W-:Y:S01]  /*2550*/  @!P0 SHF.R.U32.HI R28, RZ, 0x10, R29 ;  /* 0x00000010ff1c8819 */ /* 0x000fe2000001161d */
        /* <DEDUP_REMOVED lines=8> */
[----:B------:R-:W-:Y:S01]  /*25e0*/  @!P0 HADD2.F32 R30, -RZ, R13.H0_H0 ;  /* 0x2000000dff1e8230 */ /* 0x000fe20000004100 */
[----:B------:R-:W-:Y:S01]  /*25f0*/  @!P0 MOV R13, R22 ;  /* 0x00000016000d8202 */ /* 0x000fe20000000f00 */
[--C-:B------:R-:W-:Y:S01]  /*2600*/  @!P0 HADD2.F32 R35, -RZ, R26.reuse.H1_H1 ;  /* 0x3000001aff238230 */ /* 0x100fe20000004100 */
[-C--:B------:R-:W-:Y:S02]  /*2610*/  @!P0 FMUL.FTZ R37, R31, R27.reuse ;  /* 0x0000001b1f258220 */ /* 0x080fe40000410000 */
[C---:B------:R-:W-:Y:S01]  /*2620*/  @!P0 FMUL.FTZ R0, R30.reuse, R27 ;  /* 0x0000001b1e008220 */ /* 0x040fe20000410000 */
[----:B------:R-:W-:Y:S01]  /*2630*/  @!P0 HADD2.F32 R27, -RZ, R26.H0_H0 ;  /* 0x2000001aff1b8230 */ /* 0x000fe20000004100 */
[-C--:B------:R-:W-:Y:S01]  /*2640*/  @!P0 FMUL.FTZ R39, R35, R8.reuse ;  /* 0x0000000823278220 */ /* 0x080fe20000410000 */
[--C-:B------:R-:W-:Y:S01]  /*2650*/  @!P0 HADD2.F32 R26, -RZ, R13.reuse.H0_H0 ;  /* 0x2000000dff1a8230 */ /* 0x100fe20000004100 */
[----:B------:R-:W-:Y:S01]  /*2660*/  @!P0 FFMA.FTZ R37, R30, R33, -R37 ;  /* 0x000000211e258223 */ /* 0x000fe20000010825 */
[----:B------:R-:W-:Y:S01]  /*2670*/  @!P0 HADD2.F32 R34, -RZ, R13.H1_H1 ;  /* 0x3000000dff228230 */ /* 0x000fe20000004100 */
[----:B------:R-:W-:Y:S01]  /*2680*/  @!P0 FMUL.FTZ R2, R27, R8 ;  /* 0x000000081b028220 */ /* 0x000fe20000410000 */
[----:B------:R-:W-:Y:S01]  /*2690*/  @!P0 MOV R8, R23 ;  /* 0x0000001700088202 */ /* 0x000fe20000000f00 */
[----:B------:R-:W-:Y:S01]  /*26a0*/  @!P0 FFMA.FTZ R0, R31, R33, R0 ;  /* 0x000000211f008223 */ /* 0x000fe20000010000 */
[----:B------:R-:W-:Y:S01]  /*26b0*/  @!P0 HADD2.F32 R31, -RZ, R43.H0_H0 ;  /* 0x2000002bff1f8230 */ /* 0x000fe20000004100 */
[-C--:B------:R-:W-:Y:S02]  /*26c0*/  @!P0 FMUL.FTZ R3, R26, R7.reuse ;  /* 0x000000071a038220 */ /* 0x080fe40000410000 */
[----:B------:R-:W-:Y:S01]  /*26d0*/  @!P0 FMUL.FTZ R48, R34, R7 ;  /* 0x0000000722308220 */ /* 0x000fe20000410000 */
[----:B------:R-:W-:Y:S01]  /*26e0*/  @!P0 F2FP.PACK_AB R37, R0, R37 ;  /* 0x000000250025823e */ /* 0x000fe200000000ff */
[-C--:B------:R-:W-:Y:S01]  /*26f0*/  @!P0 FFMA.FTZ R2, R35, R32.reuse, R2 ;  /* 0x0000002023028223 */ /* 0x080fe20000010002 */
[--C-:B------:R-:W-:Y:S01]  /*2700*/  @!P0 HADD2.F32 R33, -RZ, R8.reuse.H1_H1 ;  /* 0x30000008ff218230 */ /* 0x100fe20000004100 */
[----:B------:R-:W-:Y:S01]  /*2710*/  @!P0 FFMA.FTZ R3, R34, R31, R3 ;  /* 0x0000001f22038223 */ /* 0x000fe20000010003 */
[----:B------:R-:W-:Y:S01]  /*2720*/  @!P0 MOV R20, R37 ;  /* 0x0000002500148202 */ /* 0x000fe20000000f00 */
[----:B------:R-:W-:Y:S01]  /*2730*/  @!P0 HADD2.F32 R13, -RZ, R8.H0_H0 ;  /* 0x20000008ff0d8230 */ /* 0x000fe20000004100 */
[----:B------:R-:W-:Y:S02]  /*2740*/  @!P0 FFMA.FTZ R39, R27, R32, -R39 ;  /* 0x000000201b278223 */ /* 0x000fe40000010827 */
[-C--:B------:R-:W-:Y:S02]  /*2750*/  @!P0 FMUL.FTZ R49, R33, R28.reuse ;  /* 0x0000001c21318220 */ /* 0x080fe40000410000 */
[C---:B------:R-:W-:Y:S01]  /*2760*/  @!P0 FMUL.FTZ R4, R13.reuse, R28 ;  /* 0x0000001c0d048220 */ /* 0x040fe20000410000 */
[----:B------:R-:W-:Y:S01]  /*2770*/  @!P0 F2FP.PACK_AB R50, R2, R39 ;  /* 0x000000270232823e */ /* 0x000fe200000000ff */
[----:B------:R-:W-:Y:S02]  /*2780*/  @!P0 FFMA.FTZ R48, R26, R31, -R48 ;  /* 0x0000001f1a308223 */ /* 0x000fe40000010830 */
[----:B------:R-:W-:Y:S01]  /*2790*/  @!P0 FFMA.FTZ R49, R13, R36, -R49 ;  /* 0x000000240d318223 */ /* 0x000fe20000010831 */
[----:B------:R-:W-:Y:S01]  /*27a0*/  @!P0 MOV R21, R50 ;  /* 0x0000003200158202 */ /* 0x000fe20000000f00 */
[----:B------:R-:W-:Y:S01]  /*27b0*/  @!P0 FFMA.FTZ R4, R33, R36, R4 ;  /* 0x0000002421048223 */ /* 0x000fe20000010004 */
[----:B------:R-:W-:Y:S04]  /*27c0*/  @!P0 F2FP.PACK_AB R48, R3, R48 ;  /* 0x000000300330823e */ /* 0x000fe800000000ff */
[----:B------:R-:W-:Y:S02]  /*27d0*/  @!P0 F2FP.PACK_AB R49, R4, R49 ;  /* 0x000000310431823e */ /* 0x000fe400000000ff */
[----:B------:R-:W-:Y:S02]  /*27e0*/  @!P0 MOV R22, R48 ;  /* 0x0000003000168202 */ /* 0x000fe40000000f00 */
[----:B------:R-:W-:Y:S05]  /*27f0*/  @!P0 MOV R23, R49 ;  /* 0x0000003100178202 */ /* 0x000fea0000000f00 */
[----:B------:R1:W-:Y:S02]  /*2800*/  ST.E.128 [R56.64], R20 ;  /* 0x0000001438007985 */ /* 0x0003e4000c101d16 */
.L_x_71:
[----:B------:R-:W-:Y:S05]  /*2810*/  BSYNC B0 ;  /* 0x0000000000007941 */ /* 0x000fea0003800000 */
.L_x_70:
        /* <DEDUP_REMOVED lines=8> */
[--C-:B------:R-:W-:Y:S01]  /*28a0*/  @!P0 HADD2.F32 R29, -RZ, R42.reuse.H1_H1 ;  /* 0x3000002aff1d8230 */ /* 0x100fe20000004100 */
[--C-:B------:R-:W-:Y:S01]  /*28b0*/  @!P0 SHF.R.U64 R7, R24, 0x10, R25.reuse ;  /* 0x0000001018078819 */ /* 0x100fe20000001219 */
[----:B------:R-:W-:Y:S01]  /*28c0*/  @!P0 HADD2.F32 R30, -RZ, R42.H0_H0 ;  /* 0x2000002aff1e8230 */ /* 0x000fe20000004100 */
[----:B------:R-:W-:Y:S01]  /*28d0*/  @!P0 SHF.R.U32.HI R24, RZ, 0x10, R25 ;  /* 0x00000010ff188819 */ /* 0x000fe20000011619 */
[--C-:B------:R-:W-:Y:S01]  /*28e0*/  @!P0 HADD2.F32 R25, -RZ, R6.reuse.H1_H1 ;  /* 0x30000006ff198230 */ /* 0x100fe20000004100 */
[--C-:B------:R-:W-:Y:S01]  /*28f0*/  @!P0 SHF.R.U64 R31, R44, 0x10, R45.reuse ;  /* 0x000000102c1f8819 */ /* 0x100fe2000000122d */
[----:B------:R-:W-:Y:S01]  /*2900*/  @!P0 HADD2.F32 R7, -RZ, R7.H0_H0 ;  /* 0x20000007ff078230 */ /* 0x000fe20000004100 */
[----:B------:R-:W-:Y:S01]  /*2910*/  @!P0 SHF.R.U32.HI R32, RZ, 0x10, R45 ;  /* 0x00000010ff208819 */ /* 0x000fe2000001162d */
[----:B------:R-:W-:Y:S02]  /*2920*/  @!P0 HADD2.F32 R6, -RZ, R6.H0_H0 ;  /* 0x20000006ff068230 */ /* 0x000fe40000004100 */
        /* <DEDUP_REMOVED lines=8> */
[CC--:B------:R-:W-:Y:S01]  /*29b0*/  @!P0 FMUL.FTZ R33, R27.reuse, R25.reuse ;  /* 0x000000191b218220 */ /* 0x0c0fe20000410000 */
[----:B------:R-:W-:Y:S01]  /*29c0*/  @!P0 HADD2.F32 R26, -RZ, R13.H0_H0 ;  /* 0x2000000dff1a8230 */ /* 0x000fe20000004100 */
[C---:B------:R-:W-:Y:S02]  /*29d0*/  @!P0 FMUL.FTZ R0, R8.reuse, R25 ;  /* 0x0000001908008220 */ /* 0x040fe40000410000 */
[----:B------:R-:W-:Y:S01]  /*29e0*/  @!P0 FFMA.FTZ R33, R8, R29, -R33 ;  /* 0x0000001d08218223 */ /* 0x000fe20000010821 */
[----:B------:R-:W-:Y:S01]  /*29f0*/  @!P0 MOV R8, R22 ;  /* 0x0000001600088202 */ /* 0x000fe20000000f00 */
[-C--:B------:R-:W-:Y:S02]  /*2a00*/  @!P0 FMUL.FTZ R35, R28, R7.reuse ;  /* 0x000000071c238220 */ /* 0x080fe40000410000 */
[----:B------:R-:W-:Y:S01]  /*2a10*/  @!P0 FMUL.FTZ R2, R26, R7 ;  /* 0x000000071a028220 */ /* 0x000fe20000410000 */
[----:B------:R-:W-:Y:S01]  /*2a20*/  @!P0 MOV R7, R23 ;  /* 0x0000001700078202 */ /* 0x000fe20000000f00 */
[----:B------:R-:W-:Y:S01]  /*2a30*/  @!P0 FFMA.FTZ R0, R27, R29, R0 ;  /* 0x0000001d1b008223 */ /* 0x000fe20000010000 */
[--C-:B------:R-:W-:Y:S01]  /*2a40*/  @!P0 HADD2.F32 R13, -RZ, R8.reuse.H0_H0 ;  /* 0x20000008ff0d8230 */ /* 0x100fe20000004100 */
[-C--:B------:R-:W-:Y:S01]  /*2a50*/  @!P0 FFMA.FTZ R2, R28, R31.reuse, R2 ;  /* 0x0000001f1c028223 */ /* 0x080fe20000010002 */
[----:B------:R-:W-:Y:S01]  /*2a60*/  @!P0 HADD2.F32 R27, -RZ, R8.H1_H1 ;  /* 0x30000008ff1b8230 */ /* 0x000fe20000004100 */
[----:B------:R-:W-:Y:S01]  /*2a70*/  @!P0 FFMA.FTZ R35, R26, R31, -R35 ;  /* 0x0000001f1a238223 */ /* 0x000fe20000010823 */
[----:B------:R-:W-:Y:S01]  /*2a80*/  @!P0 F2FP.PACK_AB R33, R0, R33 ;  /* 0x000000210021823e */ /* 0x000fe200000000ff */
[-C--:B------:R-:W-:Y:S01]  /*2a90*/  @!P0 FMUL.FTZ R3, R13, R6.reuse ;  /* 0x000000060d038220 */ /* 0x080fe20000410000 */
[--C-:B------:R-:W-:Y:S01]  /*2aa0*/  @!P0 HADD2.F32 R29, -RZ, R7.reuse.H1_H1 ;  /* 0x30000007ff1d8230 */ /* 0x100fe20000004100 */
[----:B------:R-:W-:Y:S01]  /*2ab0*/  @!P0 FMUL.FTZ R34, R27, R6 ;  /* 0x000000061b228220 */ /* 0x000fe20000410000 */
[----:B------:R-:W-:Y:S01]  /*2ac0*/  @!P0 F2FP.PACK_AB R46, R2, R35 ;  /* 0x00000023022e823e */ /* 0x000fe200000000ff */
[----:B------:R-:W-:Y:S01]  /*2ad0*/  @!P0 HADD2.F32 R7, -RZ, R7.H0_H0 ;  /* 0x20000007ff078230 */ /* 0x000fe20000004100 */
[----:B------:R-:W-:Y:S01]  /*2ae0*/  @!P0 MOV R20, R33 ;  /* 0x0000002100148202 */ /* 0x000fe20000000f00 */
[----:B------:R-:W-:Y:S01]  /*2af0*/  @!P0 FMUL.FTZ R36, R29, R24 ;  /* 0x000000181d248220 */ /* 0x000fe20000410000 */
[----:B------:R-:W-:Y:S01]  /*2b00*/  @!P0 MOV R21, R46 ;  /* 0x0000002e00158202 */ /* 0x000fe20000000f00 */
[----:B------:R-:W-:Y:S02]  /*2b10*/  @!P0 FFMA.FTZ R3, R27, R30, R3 ;  /* 0x0000001e1b038223 */ /* 0x000fe40000010003 */
[----:B------:R-:W-:Y:S02]  /*2b20*/  @!P0 FMUL.FTZ R4, R7, R24 ;  /* 0x0000001807048220 */ /* 0x000fe40000410000 */
[----:B------:R-:W-:Y:S02]  /*2b30*/  @!P0 FFMA.FTZ R34, R13, R30, -R34 ;  /* 0x0000001e0d228223 */ /* 0x000fe40000010822 */
[-C--:B------:R-:W-:Y:S02]  /*2b40*/  @!P0 FFMA.FTZ R36, R7, R32.reuse, -R36 ;  /* 0x0000002007248223 */ /* 0x080fe40000010824 */
[----:B------:R-:W-:Y:S01]  /*2b50*/  @!P0 FFMA.FTZ R4, R29, R32, R4 ;  /* 0x000000201d048223 */ /* 0x000fe20000010004 */
[----:B------:R-:W-:Y:S04]  /*2b60*/  @!P0 F2FP.PACK_AB R34, R3, R34 ;  /* 0x000000220322823e */ /* 0x000fe800000000ff */
[----:B------:R-:W-:Y:S02]  /*2b70*/  @!P0 F2FP.PACK_AB R35, R4, R36 ;  /* 0x000000240423823e */ /* 0x000fe400000000ff */
[----:B------:R-:W-:Y:S02]  /*2b80*/  @!P0 MOV R22, R34 ;  /* 0x0000002200168202 */ /* 0x000fe40000000f00 */
[----:B------:R-:W-:Y:S05]  /*2b90*/  @!P0 MOV R23, R35 ;  /* 0x0000002300178202 */ /* 0x000fea0000000f00 */
[----:B------:R1:W-:Y:S02]  /*2ba0*/  ST.E.128 [R48.64], R20 ;  /* 0x0000001430007985 */ /* 0x0003e4000c101d16 */
.L_x_73:
[----:B------:R-:W-:Y:S05]  /*2bb0*/  BSYNC B0 ;  /* 0x0000000000007941 */ /* 0x000fea0003800000 */
.L_x_72:
[----:B------:R-:W-:Y:S11]  /*2bc0*/  ISETP.GE.AND P0, PT, R102, c[0x0][0x1d4], PT ;  /* 0x0000750066007a0c */ /* 0x000ff60003f06270 */
[----:B------:R-:W-:Y:S02]  /*2bd0*/  @!UPT UIADD3 URZ, URZ, URZ, URZ ;  /* 0x0000003f3f3ff290 */ /* 0x000fe4000fffe03f */
[----:B------:R-:W-:-:S05]  /*2be0*/  @P0 BRA `(.L_x_67) ;  /* 0x000017d000000947 */ /* 0x000fca0003800000 */
[----:B------:R-:W-:Y:S01]  /*2bf0*/  ISETP.GE.AND P0, PT, R10, c[0x0][0x27c], PT ;  /* 0x00009f000a007a0c */ /* 0x000fe20003f06270 */
[----:B-1----:R-:W1:Y:S01]  /*2c00*/  LDS.128 R20, [R99+0xf080] ;  /* 0x00f0800063147984 */ /* 0x002e620000000c00 */
[C---:B------:R-:W-:Y:S04]  /*2c10*/  LEA R42, P1, R90.reuse, R53, 0x1 ;  /* 0x000000355a2a7211 */ /* 0x040fe800078208ff */
[----:B----4-:R-:W-:Y:S07]  /*2c20*/  LEA.HI.X R43, R90, R55, R81, 0x1, P1 ;  /* 0x000000375a2b7211 */ /* 0x010fee00008f0c51 */
[--C-:B------:R-:W-:Y:S01]  /*2c30*/  @!P0 HADD2.F32 R13, -RZ, R5.reuse.H1_H1 ;  /* 0x30000005ff0d8230 */ /* 0x100fe20000004100 */
        /* <DEDUP_REMOVED lines=47> */
[----:B------:R1:W-:Y:S01]  /*2f30*/  ST.E.128 [R42.64], R20 ;  /* 0x000000142a007985 */ /* 0x0003e2000c101d16 */
[----:B------:R-:W-:-:S05]  /*2f40*/  BRA `(.L_x_67) ;  /* 0x0000147000007947 */ /* 0x000fca0003800000 */
.L_x_64:
        /* <DEDUP_REMOVED lines=21> */
[----:B------:R-:W-:Y:S02]  /*30a0*/  LEA.HI.X R19, R5, c[0x0][0x274], R2, 0x1, P1 ;  /* 0x00009d0005137a11 */ /* 0x000fe400008f0c02 */
[----:B------:R-:W-:Y:S02]  /*30b0*/  ISETP.GE.AND P1, PT, R16, c[0x0][0x27c], PT ;  /* 0x00009f0010007a0c */ /* 0x000fe40003f26270 */
[----:B------:R-:W-:Y:S02]  /*30c0*/  LEA.HI.X R21, R6, c[0x0][0x28c], R3, 0x1, P0 ;  /* 0x0000a30006157a11 */ /* 0x000fe400000f0c03 */
[----:B------:R-:W-:Y:S09]  /*30d0*/  ISETP.GE.AND P0, PT, R11, c[0x0][0x27c], PT ;  /* 0x00009f000b007a0c */ /* 0x000ff20003f06270 */
[----:B------:R1:W5:Y:S04]  /*30e0*/  @!P1 LDG.E.128 R40, [R18.64] ;  /* 0x0000001612289981 */ /* 0x000368000c1e1d00 */
[----:B------:R1:W5:Y:S04]  /*30f0*/  @!P0 LDG.E.128 R52, [R18.64+0x80] ;  /* 0x0000801612348981 */ /* 0x000368000c1e1d00 */
[----:B------:R1:W5:Y:S04]  /*3100*/  @!P1 LDG.E.128 R28, [R20.64] ;  /* 0x00000016141c9981 */ /* 0x000368000c1e1d00 */
[----:B------:R1:W5:Y:S02]  /*3110*/  @!P0 LDG.E.128 R24, [R20.64+0x80] ;  /* 0x0000801614188981 */ /* 0x000364000c1e1d00 */
.L_x_75:
[----:B------:R-:W-:Y:S05]  /*3120*/  BSYNC B0 ;  /* 0x0000000000007941 */ /* 0x000fea0003800000 */
.L_x_74:
[----:B------:R3:W4:Y:S04]  /*3130*/  SHFL.IDX PT, R123, R4, RZ, 0x181f ;  /* 0x00181fff047b7589 */ /* 0x00072800000e0000 */
[----:B------:R3:W1:Y:S01]  /*3140*/  SHFL.IDX PT, R122, R0, RZ, 0x181f ;  /* 0x00181fff007a7589 */ /* 0x00066200000e0000 */
[----:B------:R-:W-:-:S05]  /*3150*/  @P2 BRA `(.L_x_67) ;  /* 0x0000126000002947 */ /* 0x000fca0003800000 */
[----:B------:R-:W-:Y:S01]  /*3160*/  ISETP.GE.AND P0, PT, R16, c[0x0][0x1d4], PT ;  /* 0x0000750010007a0c */ /* 0x000fe20003f06270 */
[----:B-----5:R-:W-:Y:S01]  /*3170*/  IMAD.MOV.U32 R8, RZ, RZ, R54 ;  /* 0x000000ffff087224 */ /* 0x020fe200078e0036 */
[----:B---3--:R-:W-:Y:S01]  /*3180*/  MOV R4, R26 ;  /* 0x0000001a00047202 */ /* 0x008fe20000000f00 */
[----:B------:R-:W-:Y:S01]  /*3190*/  IMAD.MOV.U32 R7, RZ, RZ, R55 ;  /* 0x000000ffff077224 */ /* 0x000fe200078e0037 */
[----:B------:R-:W-:Y:S01]  /*31a0*/  MOV R0, R25 ;  /* 0x0000001900007202 */ /* 0x000fe20000000f00 */
[----:B------:R-:W-:Y:S01]  /*31b0*/  IMAD.MOV.U32 R6, RZ, RZ, R52 ;  /* 0x000000ffff067224 */ /* 0x000fe200078e0034 */
[----:B------:R-:W-:Y:S01]  /*31c0*/  IADD3 R125, -R86, c[0x0][0x1d4], RZ ;  /* 0x00007500567d7a10 */ /* 0x000fe20007ffe1ff */
[----:B------:R-:W-:Y:S01]  /*31d0*/  IMAD.MOV.U32 R5, RZ, RZ, R53 ;  /* 0x000000ffff057224 */ /* 0x000fe200078e0035 */
[----:B------:R-:W-:Y:S01]  /*31e0*/  PRMT R60, R7, 0x5410, R8 ;  /* 0x00005410073c7816 */ /* 0x000fe20000000008 */
[----:B------:R-:W-:Y:S01]  /*31f0*/  IMAD.MOV.U32 R3, RZ, RZ, R27 ;  /* 0x000000ffff037224 */ /* 0x000fe200078e001b */
[----:B------:R-:W-:Y:S01]  /*3200*/  BSSY B0, `(.L_x_76) ;  /* 0x0000084000007945 */ /* 0x000fe20003800000 */
[----:B------:R-:W-:Y:S01]  /*3210*/  IMAD.MOV.U32 R2, RZ, RZ, R24 ;  /* 0x000000ffff027224 */ /* 0x000fe200078e0018 */
[----:B------:R-:W-:Y:S02]  /*3220*/  PRMT R61, R6, 0x5410, R5 ;  /* 0x00005410063d7816 */ /* 0x000fe40000000005 */
[----:B------:R-:W-:Y:S02]  /*3230*/  PRMT R13, R3, 0x5410, R4 ;  /* 0x00005410030d7816 */ /* 0x000fe40000000004 */
[----:B-1----:R-:W-:Y:S01]  /*3240*/  PRMT R18, R2, 0x5410, R0 ;  /* 0x0000541002127816 */ /* 0x002fe20000000000 */
[----:B------:R-:W-:-:S05]  /*3250*/  @P0 BRA `(.L_x_77) ;  /* 0x000007e000000947 */ /* 0x000fca0003800000 */
[----:B------:R-:W-:Y:S01]  /*3260*/  IMAD.MOV.U32 R33, RZ, RZ, R28 ;  /* 0x000000ffff217224 */ /* 0x000fe200078e001c */
[----:B------:R-:W-:Y:S01]  /*3270*/  SEL R74, R86, R125, !P3 ;  /* 0x0000007d564a7207 */ /* 0x000fe20005800000 */
[----:B------:R-:W-:Y:S01]  /*3280*/  IMAD.MOV.U32 R38, RZ, RZ, R40 ;  /* 0x000000ffff267224 */ /* 0x000fe200078e0028 */
[----:B------:R-:W-:Y:S01]  /*3290*/  ISETP.GE.AND P0, PT, R16, c[0x0][0x27c], PT ;  /* 0x00009f0010007a0c */ /* 0x000fe20003f06270 */
[----:B------:R-:W-:Y:S01]  /*32a0*/  IMAD.MOV.U32 R44, RZ, RZ, R42 ;  /* 0x000000ffff2c7224 */ /* 0x000fe200078e002a */
[----:B------:R-:W-:Y:S01]  /*32b0*/  SHF.R.S32.HI R51, RZ, 0x1f, R74 ;  /* 0x0000001fff337819 */ /* 0x000fe2000001144a */
[----:B------:R-:W1:Y:S01]  /*32c0*/  LDS.128 R20, [R85+0xc080] ;  /* 0x00c0800055147984 */ /* 0x000e620000000c00 */
[----:B------:R-:W-:Y:S02]  /*32d0*/  MOV R48, R41 ;  /* 0x0000002900307202 */ /* 0x000fe40000000f00 */
[----:B------:R-:W-:Y:S02]  /*32e0*/  LEA.HI R74, R51, R74, RZ, 0x4 ;  /* 0x0000004a334a7211 */ /* 0x000fe400078f20ff */
[----:B------:R-:W-:Y:S02]  /*32f0*/  MOV R19, R31 ;  /* 0x0000001f00137202 */ /* 0x000fe40000000f00 */
[----:B------:R-:W-:Y:S02]  /*3300*/  LEA.HI.SX32 R127, R74, R89, 0x1c ;  /* 0x000000594a7f7211 */ /* 0x000fe400078fe2ff */
[----:B------:R-:W-:Y:S01]  /*3310*/  MOV R32, R29 ;  /* 0x0000001d00207202 */ /* 0x000fe20000000f00 */
[----:B------:R-:W-:Y:S01]  /*3320*/  @!P0 HADD2.F32 R36, -RZ, R33.H0_H0 ;  /* 0x20000021ff248230 */ /* 0x000fe20000004100 */
[----:B------:R-:W-:Y:S01]  /*3330*/  SHF.R.S32.HI R124, RZ, 0x1f, R127 ;  /* 0x0000001fff7c7819 */ /* 0x000fe2000001147f */
[----:B------:R-:W-:Y:S01]  /*3340*/  @!P0 HADD2.F32 R38, -RZ, R38.H0_H0 ;  /* 0x20000026ff268230 */ /* 0x000fe20000004100 */
[----:B------:R-:W-:Y:S02]  /*3350*/  SHF.L.U32 R51, R127, 0x3, RZ ;  /* 0x000000037f337819 */ /* 0x000fe400000006ff */
[----:B------:R-:W-:Y:S02]  /*3360*/  LEA.HI R124, R124, R127, RZ, 0x3 ;  /* 0x0000007f7c7c7211 */ /* 0x000fe400078f18ff */
[----:B------:R-:W-:Y:S02]  /*3370*/  ISETP.GE.AND P1, PT, R51, c[0x0][0x1d4], PT ;  /* 0x0000750033007a0c */ /* 0x000fe40003f26270 */
[----:B------:R-:W-:Y:S01]  /*3380*/  @!P0 SHF.R.U64 R40, R40, 0x10, R41 ;  /* 0x0000001028288819 */ /* 0x000fe20000001229 */
[----:B------:R-:W-:Y:S01]  /*3390*/  IMAD.SHL.U32 R124, R124, 0x100, RZ ;  /* 0x000001007c7c7824 */ /* 0x000fe200078e00ff */
[----:B------:R-:W-:Y:S02]  /*33a0*/  LOP3.LUT R126, R103, 0x38, R51, 0xf8, !PT ;  /* 0x00000038677e7812 */ /* 0x000fe400078ef833 */
[----:B------:R-:W-:Y:S01]  /*33b0*/  @!P0 SHF.R.U32.HI R46, RZ, 0x10, R41 ;  /* 0x00000010ff2e8819 */ /* 0x000fe20000011629 */
[----:B------:R-:W-:Y:S01]  /*33c0*/  @!P0 HADD2.F32 R40, -RZ, R40.H0_H0 ;  /* 0x20000028ff288230 */ /* 0x000fe20000004100 */
[----:B------:R-:W-:Y:S02]  /*33d0*/  LOP3.LUT R127, R126, R101, RZ, 0x3c, !PT ;  /* 0x000000657e7f7212 */ /* 0x000fe400078e3cff */
[----:B------:R-:W-:Y:S02]  /*33e0*/  LOP3.LUT R124, R124, 0x7ffff800, RZ, 0xc0, !PT ;  /* 0x7ffff8007c7c7812 */ /* 0x000fe400078ec0ff */
[----:B------:R-:W-:Y:S01]  /*33f0*/  @!P0 SHF.R.U64 R45, R42, 0x10, R43 ;  /* 0x000000102a2d8819 */ /* 0x000fe2000000122b */
[----:B----4-:R-:W-:Y:S01]  /*3400*/  @!P1 IMAD.WIDE R132, R51, 0x2, R122 ;  /* 0x0000000233849825 */ /* 0x010fe200078e027a */
[----:B------:R-:W-:Y:S02]  /*3410*/  IADD3 R124, R127, R124, R100 ;  /* 0x0000007c7f7c7210 */ /* 0x000fe40007ffe064 */
[----:B------:R-:W-:Y:S01]  /*3420*/  MOV R47, R43 ;  /* 0x0000002b002f7202 */ /* 0x000fe20000000f00 */
[----:B------:R-:W-:Y:S01]  /*3430*/  @!P0 HADD2.F32 R45, -RZ, R45.H0_H0 ;  /* 0x2000002dff2d8230 */ /* 0x000fe20000004100 */
[----:B------:R-:W-:Y:S02]  /*3440*/  SHF.L.U32 R74, R124, 0x1, RZ ;  /* 0x000000017c4a7819 */ /* 0x000fe400000006ff */
[--C-:B------:R-:W-:Y:S01]  /*3450*/  @!P0 SHF.R.U64 R34, R28, 0x10, R29.reuse ;  /* 0x000000101c228819 */ /* 0x100fe2000000121d */
[----:B------:R-:W-:Y:S01]  /*3460*/  IMAD.MOV.U32 R28, RZ, RZ, R30 ;  /* 0x000000ffff1c7224 */ /* 0x000fe200078e001e */
[----:B------:R-:W-:Y:S01]  /*3470*/  @!P0 SHF.R.U32.HI R35, RZ, 0x10, R29 ;  /* 0x00000010ff238819 */ /* 0x000fe2000001161d */
[----:B-1----:R-:W-:Y:S01]  /*3480*/  @!P0 IMAD.MOV.U32 R37, RZ, RZ, R20 ;  /* 0x000000ffff258224 */ /* 0x002fe200078e0014 */
[----:B------:R-:W1:Y:S01]  /*3490*/  LDS.128 R56, [R74+0xc080] ;  /* 0x00c080004a387984 */ /* 0x000e620000000c00 */
[--C-:B------:R-:W-:Y:S01]  /*34a0*/  @!P0 SHF.R.U64 R29, R30, 0x10, R31.reuse ;  /* 0x000000101e1d8819 */ /* 0x100fe2000000121f */
[----:B------:R-:W-:Y:S01]  /*34b0*/  @!P0 HADD2.F32 R34, -RZ, R34.H0_H0 ;  /* 0x20000022ff228230 */ /* 0x000fe20000004100 */
[----:B------:R-:W-:Y:S01]  /*34c0*/  @!P0 SHF.R.U32.HI R30, RZ, 0x10, R31 ;  /* 0x00000010ff1e8819 */ /* 0x000fe2000001161f */
[--C-:B------:R-:W-:Y:S01]  /*34d0*/  @!P0 HADD2.F32 R31, -RZ, R37.reuse.H0_H0 ;  /* 0x20000025ff1f8230 */ /* 0x100fe20000004100 */
[----:B------:R-:W-:Y:S01]  /*34e0*/  @!P0 SHF.R.U32.HI R50, RZ, 0x10, R43 ;  /* 0x00000010ff328819 */ /* 0x000fe2000001162b */
[----:B------:R-:W-:Y:S02]  /*34f0*/  @!P0 HADD2.F32 R33, -RZ, R37.H1_H1 ;  /* 0x30000025ff218230 */ /* 0x000fe40000004100 */
[----:B------:R-:W-:Y:S01]  /*3500*/  @!P0 HADD2.F32 R43, -RZ, R44.H0_H0 ;  /* 0x2000002cff2b8230 */ /* 0x000fe20000004100 */
[----:B------:R-:W-:Y:S01]  /*3510*/  @!P0 FMUL.FTZ R0, R31, R36 ;  /* 0x000000241f008220 */ /* 0x000fe20000410000 */
[----:B------:R-:W-:Y:S01]  /*3520*/  @!P0 HADD2.F32 R29, -RZ, R29.H0_H0 ;  /* 0x2000001dff1d8230 */ /* 0x000fe20000004100 */
[----:B------:R-:W-:Y:S01]  /*3530*/  @!P0 FMUL.FTZ R2, R33, R34 ;  /* 0x0000002221028220 */ /* 0x000fe20000410000 */
[----:B------:R-:W-:Y:S02]  /*3540*/  @!P0 HADD2.F32 R50, -RZ, R50.H0_H0 ;  /* 0x20000032ff328230 */ /* 0x000fe40000004100 */
[----:B------:R-:W-:Y:S01]  /*3550*/  @!P0 HADD2.F32 R30, -RZ, R30.H0_H0 ;  /* 0x2000001eff1e8230 */ /* 0x000fe20000004100 */
[----:B-1----:R-:W-:Y:S01]  /*3560*/  @!P0 IMAD.MOV.U32 R42, RZ, RZ, R57 ;  /* 0x000000ffff2a8224 */ /* 0x002fe200078e0039 */
[----:B------:R-:W-:Y:S01]  /*3570*/  @!P0 MOV R41, R56 ;  /* 0x0000003800298202 */ /* 0x000fe20000000f00 */
[----:B------:R-:W-:Y:S04]  /*3580*/  @!P0 IMAD.MOV.U32 R49, RZ, RZ, R59 ;  /* 0x000000ffff318224 */ /* 0x000fe800078e003b */
[--C-:B------:R-:W-:Y:S02]  /*3590*/  @!P0 HADD2.F32 R39, -RZ, R41.reuse.H0_H0 ;  /* 0x20000029ff278230 */ /* 0x100fe40000004100 */
[----:B------:R-:W-:Y:S03]  /*35a0*/  @!P0 HADD2.F32 R41, -RZ, R41.H1_H1 ;  /* 0x30000029ff298230 */ /* 0x000fe60000004100 */
[----:B------:R-:W-:Y:S02]  /*35b0*/  @!P0 FMUL.FTZ R74, R39, R36 ;  /* 0x00000024274a8220 */ /* 0x000fe40000410000 */
[----:B------:R-:W-:Y:S02]  /*35c0*/  @!P0 FMUL.FTZ R127, R41, R34 ;  /* 0x00000022297f8220 */ /* 0x000fe40000410000 */
[-C--:B------:R-:W-:Y:S01]  /*35d0*/  @!P0 FFMA.FTZ R74, R31, R38.reuse, -R74 ;  /* 0x000000261f4a8223 */ /* 0x080fe2000001084a */
[----:B------:R-:W-:Y:S01]  /*35e0*/  @!P0 MOV R31, R21 ;  /* 0x00000015001f8202 */ /* 0x000fe20000000f00 */
[----:B------:R-:W-:Y:S01]  /*35f0*/  @!P0 FFMA.FTZ R0, R39, R38, R0 ;  /* 0x0000002627008223 */ /* 0x000fe20000010000 */
[----:B------:R-:W-:Y:S01]  /*3600*/  @!P0 HADD2.F32 R38, -RZ, R42.H0_H0 ;  /* 0x2000002aff268230 */ /* 0x000fe20000004100 */
[-C--:B------:R-:W-:Y:S01]  /*3610*/  @!P0 FFMA.FTZ R127, R33, R40.reuse, -R127 ;  /* 0x00000028217f8223 */ /* 0x080fe2000001087f */
[----:B------:R-:W-:Y:S01]  /*3620*/  @!P0 HADD2.F32 R33, -RZ, R32.H0_H0 ;  /* 0x20000020ff218230 */ /* 0x000fe20000004100 */
[----:B------:R-:W-:Y:S01]  /*3630*/  @!P0 FFMA.FTZ R2, R41, R40, R2 ;  /* 0x0000002829028223 */ /* 0x000fe20000010002 */
[----:B------:R-:W-:Y:S02]  /*3640*/  @!P0 HADD2.F32 R34, -RZ, R31.H0_H0 ;  /* 0x2000001fff228230 */ /* 0x000fe40000004100 */
[----:B------:R-:W-:Y:S01]  /*3650*/  @!P0 HADD2.F32 R40, -RZ, R46.H0_H0 ;  /* 0x2000002eff288230 */ /* 0x000fe20000004100 */
[----:B------:R-:W-:Y:S01]  /*3660*/  @!P0 IMAD.MOV.U32 R46, RZ, RZ, R58 ;  /* 0x000000ffff2e8224 */ /* 0x000fe200078e003a */
[----:B------:R-:W-:Y:S01]  /*3670*/  @!P0 HADD2.F32 R41, -RZ, R42.H1_H1 ;  /* 0x3000002aff298230 */ /* 0x000fe20000004100 */
[-C--:B------:R-:W-:Y:S01]  /*3680*/  @!P0 FMUL.FTZ R124, R38, R33.reuse ;  /* 0x00000021267c8220 */ /* 0x080fe20000410000 */
[----:B------:R-:W-:Y:S01]  /*3690*/  @!P0 HADD2.F32 R32, -RZ, R35.H0_H0 ;  /* 0x20000023ff208230 */ /* 0x000fe20000004100 */
[----:B------:R-:W-:Y:S01]  /*36a0*/  @!P0 FMUL.FTZ R3, R34, R33 ;  /* 0x0000002122038220 */ /* 0x000fe20000410000 */
[----:B------:R-:W-:Y:S01]  /*36b0*/  @!P0 MOV R33, R22 ;  /* 0x0000001600218202 */ /* 0x000fe20000000f00 */
[----:B------:R-:W-:Y:S02]  /*36c0*/  @!P0 HADD2.F32 R31, -RZ, R31.H1_H1 ;  /* 0x3000001fff1f8230 */ /* 0x000fe40000004100 */
[-C--:B------:R-:W-:Y:S01]  /*36d0*/  @!P0 FMUL.FTZ R129, R41, R32.reuse ;  /* 0x0000002029818220 */ /* 0x080fe20000410000 */
[----:B------:R-:W-:Y:S02]  /*36e0*/  @!P0 HADD2.F32 R44, -RZ, R46.H1_H1 ;  /* 0x3000002eff2c8230 */ /* 0x000fe40000004100 */
[C---:B------:R-:W-:Y:S01]  /*36f0*/  @!P0 FMUL.FTZ R4, R31.reuse, R32 ;  /* 0x000000201f048220 */ /* 0x040fe20000410000 */
[----:B------:R-:W-:Y:S01]  /*3700*/  @!P0 HADD2.F32 R39, -RZ, R48.H0_H0 ;  /* 0x20000030ff278230 */ /* 0x000fe20000004100 */
[-C--:B------:R-:W-:Y:S01]  /*3710*/  @!P0 FFMA.FTZ R129, R31, R40.reuse, -R129 ;  /* 0x000000281f818223 */ /* 0x080fe20000010881 */
[----:B------:R-:W-:Y:S01]  /*3720*/  @!P0 HADD2.F32 R31, -RZ, R28.H0_H0 ;  /* 0x2000001cff1f8230 */ /* 0x000fe20000004100 */
[----:B------:R-:W-:Y:S01]  /*3730*/  @!P0 FMUL.FTZ R131, R44, R29 ;  /* 0x0000001d2c838220 */ /* 0x000fe20000410000 */
[----:B------:R-:W-:Y:S01]  /*3740*/  @!P0 HADD2.F32 R28, -RZ, R33.H1_H1 ;  /* 0x30000021ff1c8230 */ /* 0x000fe20000004100 */
[-C--:B------:R-:W-:Y:S01]  /*3750*/  @!P0 FFMA.FTZ R3, R38, R39.reuse, R3 ;  /* 0x0000002726038223 */ /* 0x080fe20000010003 */
[----:B------:R-:W-:Y:S01]  /*3760*/  @!P0 HADD2.F32 R48, -RZ, R47.H0_H0 ;  /* 0x2000002fff308230 */ /* 0x000fe20000004100 */
[----:B------:R-:W-:Y:S01]  /*3770*/  @!P0 FFMA.FTZ R124, R34, R39, -R124 ;  /* 0x00000027227c8223 */ /* 0x000fe2000001087c */
[----:B------:R-:W-:Y:S01]  /*3780*/  @!P0 HADD2.F32 R42, -RZ, R46.H0_H0 ;  /* 0x2000002eff2a8230 */ /* 0x000fe20000004100 */
[C---:B------:R-:W-:Y:S01]  /*3790*/  @!P0 FMUL.FTZ R6, R28.reuse, R29 ;  /* 0x0000001d1c068220 */ /* 0x040fe20000410000 */
[----:B------:R-:W-:Y:S01]  /*37a0*/  @!P0 HADD2.F32 R46, -RZ, R49.H0_H0 ;  /* 0x20000031ff2e8230 */ /* 0x000fe20000004100 */
[----:B------:R-:W-:Y:S01]  /*37b0*/  @!P0 FFMA.FTZ R131, R28, R45, -R131 ;  /* 0x0000002d1c838223 */ /* 0x000fe20000010883 */
[----:B------:R-:W-:Y:S01]  /*37c0*/  @!P0 HADD2.F32 R28, -RZ, R19.H0_H0 ;  /* 0x20000013ff1c8230 */ /* 0x000fe20000004100 */
[----:B------:R-:W-:Y:S01]  /*37d0*/  @!P0 FMUL.FTZ R126, R42, R31 ;  /* 0x0000001f2a7e8220 */ /* 0x000fe20000410000 */
[----:B------:R-:W-:Y:S01]  /*37e0*/  @!P0 MOV R19, R23 ;  /* 0x0000001700138202 */ /* 0x000fe20000000f00 */
[----:B------:R-:W-:Y:S01]  /*37f0*/  @!P0 FFMA.FTZ R4, R41, R40, R4 ;  /* 0x0000002829048223 */ /* 0x000fe20000010004 */
[----:B------:R-:W-:Y:S01]  /*3800*/  @!P0 F2FP.PACK_AB R124, R129, R124 ;  /* 0x0000007c817c823e */ /* 0x000fe200000000ff */
[----:B------:R-:W-:Y:S01]  /*3810*/  @!P0 FMUL.FTZ R130, R46, R28 ;  /* 0x0000001c2e828220 */ /* 0x000fe20000410000 */
[----:B------:R-:W-:Y:S01]  /*3820*/  @!P0 F2FP.PACK_AB R129, R127, R74 ;  /* 0x0000004a7f81823e */ /* 0x000fe200000000ff */
[----:B------:R-:W-:Y:S01]  /*3830*/  @!P0 HADD2.F32 R47, -RZ, R49.H1_H1 ;  /* 0x30000031ff2f8230 */ /* 0x000fe20000004100 */
[----:B------:R-:W-:Y:S01]  /*3840*/  @!P0 MOV R21, R124 ;  /* 0x0000007c00158202 */ /* 0x000fe20000000f00 */
[----:B------:R-:W-:Y:S01]  /*3850*/  @!P0 HADD2.F32 R32, -RZ, R33.H0_H0 ;  /* 0x20000021ff208230 */ /* 0x000fe20000004100 */
[----:B------:R-:W-:Y:S01]  /*3860*/  @!P0 F2FP.PACK_AB R74, R2, R0 ;  /* 0x00000000024a823e */ /* 0x000fe200000000ff */
[----:B------:R-:W-:Y:S01]  /*3870*/  @!P0 IMAD.MOV.U32 R20, RZ, RZ, R129 ;  /* 0x000000ffff148224 */ /* 0x000fe200078e0081 */
[--C-:B------:R-:W-:Y:S01]  /*3880*/  @!P0 HADD2.F32 R29, -RZ, R19.reuse.H0_H0 ;  /* 0x20000013ff1d8230 */ /* 0x100fe20000004100 */
[----:B------:R-:W-:Y:S01]  /*3890*/  @!P0 FMUL.FTZ R128, R47, R30 ;  /* 0x0000001e2f808220 */ /* 0x000fe20000410000 */
[----:B------:R-:W-:Y:S01]  /*38a0*/  @!P0 HADD2.F32 R19, -RZ, R19.H1_H1 ;  /* 0x30000013ff138230 */ /* 0x000fe20000004100 */
[C---:B------:R-:W-:Y:S01]  /*38b0*/  @!P0 FMUL.FTZ R5, R32.reuse, R31 ;  /* 0x0000001f20058220 */ /* 0x040fe20000410000 */
[----:B------:R-:W-:Y:S01]  /*38c0*/  @!P0 MOV R56, R74 ;  /* 0x0000004a00388202 */ /* 0x000fe20000000f00 */
[----:B------:R-:W-:Y:S02]  /*38d0*/  @!P0 FFMA.FTZ R130, R29, R48, -R130 ;  /* 0x000000301d828223 */ /* 0x000fe40000010882 */
[----:B------:R-:W-:Y:S02]  /*38e0*/  @!P0 FFMA.FTZ R128, R19, R50, -R128 ;  /* 0x0000003213808223 */ /* 0x000fe40000010880 */
[-C--:B------:R-:W-:Y:S02]  /*38f0*/  @!P0 FFMA.FTZ R126, R32, R43.reuse, -R126 ;  /* 0x0000002b207e8223 */ /* 0x080fe4000001087e */
[----:B------:R-:W-:Y:S01]  /*3900*/  @!P0 FFMA.FTZ R5, R42, R43, R5 ;  /* 0x0000002b2a058223 */ /* 0x000fe20000010005 */
[----:B------:R-:W-:Y:S01]  /*3910*/  @!P0 F2FP.PACK_AB R127, R128, R130 ;  /* 0x00000082807f823e */ /* 0x000fe200000000ff */
[----:B------:R-:W-:Y:S01]  /*3920*/  @!P0 FMUL.FTZ R7, R29, R28 ;  /* 0x0000001c1d078220 */ /* 0x000fe20000410000 */
[----:B------:R-:W-:Y:S01]  /*3930*/  @!P0 F2FP.PACK_AB R126, R131, R126 ;  /* 0x0000007e837e823e */ /* 0x000fe200000000ff */
[----:B------:R-:W-:Y:S01]  /*3940*/  @!P0 FFMA.FTZ R6, R44, R45, R6 ;  /* 0x0000002d2c068223 */ /* 0x000fe20000010006 */
[----:B------:R-:W-:Y:S01]  /*3950*/  IADD3 R130, P2, R122, R78, RZ ;  /* 0x0000004e7a827210 */ /* 0x000fe20007f5e0ff */
[----:B------:R-:W-:Y:S01]  /*3960*/  @!P0 FMUL.FTZ R8, R19, R30 ;  /* 0x0000001e13088220 */ /* 0x000fe20000410000 */
[----:B------:R-:W-:Y:S01]  /*3970*/  @!P0 MOV R22, R126 ;  /* 0x0000007e00168202 */ /* 0x000fe20000000f00 */
[----:B------:R-:W-:Y:S01]  /*3980*/  @!P0 FFMA.FTZ R7, R46, R48, R7 ;  /* 0x000000302e078223 */ /* 0x000fe20000010007 */
[----:B------:R-:W-:Y:S01]  /*3990*/  IADD3.X R131, R123, R76, RZ, P2, !PT ;  /* 0x0000004c7b837210 */ /* 0x000fe200017fe4ff */
[----:B------:R-:W-:Y:S01]  /*39a0*/  @!P0 FFMA.FTZ R8, R47, R50, R8 ;  /* 0x000000322f088223 */ /* 0x000fe20000010008 */
[----:B------:R-:W-:Y:S01]  /*39b0*/  @!P0 F2FP.PACK_AB R124, R6, R5 ;  /* 0x00000005067c823e */ /* 0x000fe200000000ff */
[----:B------:R-:W-:Y:S01]  /*39c0*/  @!P0 IMAD.MOV.U32 R23, RZ, RZ, R127 ;  /* 0x000000ffff178224 */ /* 0x000fe200078e007f */
[----:B------:R-:W-:Y:S02]  /*39d0*/  @!P0 F2FP.PACK_AB R127, R4, R3 ;  /* 0x00000003047f823e */ /* 0x000fe400000000ff */
[----:B------:R-:W-:Y:S02]  /*39e0*/  @!P0 F2FP.PACK_AB R129, R8, R7 ;  /* 0x000000070881823e */ /* 0x000fe400000000ff */
[----:B------:R1:W-:Y:S01]  /*39f0*/  ST.E.128 [R130.64], R20 ;  /* 0x0000001482007985 */ /* 0x0003e2000c101d16 */
[----:B------:R-:W-:Y:S01]  /*3a00*/  @!P0 IMAD.MOV.U32 R57, RZ, RZ, R127 ;  /* 0x000000ffff398224 */ /* 0x000fe200078e007f */
[----:B------:R-:W-:Y:S02]  /*3a10*/  @!P0 MOV R58, R124 ;  /* 0x0000007c003a8202 */ /* 0x000fe40000000f00 */
[----:B------:R-:W-:Y:S05]  /*3a20*/  @!P0 MOV R59, R129 ;  /* 0x00000081003b8202 */ /* 0x000fea0000000f00 */
[----:B------:R1:W-:Y:S02]  /*3a30*/  @!P1 ST.E.128 [R132.64], R56 ;  /* 0x0000003884009985 */ /* 0x0003e4000c101d16 */
.L_x_77:
[----:B------:R-:W-:Y:S05]  /*3a40*/  BSYNC B0 ;  /* 0x0000000000007941 */ /* 0x000fea0003800000 */
.L_x_76:
[----:B------:R-:W-:Y:S11]  /*3a50*/  ISETP.GE.AND P0, PT, R11, c[0x0][0x1d4], PT ;  /* 0x000075000b007a0c */ /* 0x000ff60003f06270 */
[----:B------:R-:W-:Y:S02]  /*3a60*/  @!UPT UIADD3 URZ, URZ, URZ, URZ ;  /* 0x0000003f3f3ff290 */ /* 0x000fe4000fffe03f */
[----:B------:R-:W-:-:S05]  /*3a70*/  @P0 BRA `(.L_x_67) ;  /* 0x0000094000000947 */ /* 0x000fca0003800000 */
[----:B------:R-:W-:Y:S01]  /*3a80*/  SEL R125, R86, R125, !P4 ;  /* 0x0000007d567d7207 */ /* 0x000fe20006000000 */
[----:B-1----:R-:W1:Y:S01]  /*3a90*/  LDS.128 R20, [R84+0xc080] ;  /* 0x00c0800054147984 */ /* 0x002e620000000c00 */
[----:B------:R-:W-:Y:S02]  /*3aa0*/  ISETP.GE.AND P0, PT, R11, c[0x0][0x27c], PT ;  /* 0x00009f000b007a0c */ /* 0x000fe40003f06270 */
[----:B------:R-:W-:Y:S02]  /*3ab0*/  SHF.R.S32.HI R46, RZ, 0x1f, R125 ;  /* 0x0000001fff2e7819 */ /* 0x000fe4000001147d */
[----:B------:R-:W-:Y:S02]  /*3ac0*/  IADD3 R128, P1, R122, R80, RZ ;  /* 0x000000507a807210 */ /* 0x000fe40007f3e0ff */
[----:B------:R-:W-:Y:S03]  /*3ad0*/  LEA.HI R59, R46, R125, RZ, 0x4 ;  /* 0x0000007d2e3b7211 */ /* 0x000fe600078f20ff */
[----:B----4-:R-:W-:Y:S01]  /*3ae0*/  IMAD.X R129, R123, 0x1, R79, P1 ;  /* 0x000000017b817824 */ /* 0x010fe200008e064f */
[----:B------:R-:W-:Y:S03]  /*3af0*/  LEA.HI.SX32 R59, R59, R88, 0x1c ;  /* 0x000000583b3b7211 */ /* 0x000fe600078fe2ff */
[----:B------:R-:W-:Y:S01]  /*3b00*/  @!P0 SHF.R.U32.HI R28, RZ, 0x10, R25 ;  /* 0x00000010ff1c8819 */ /* 0x000fe20000011619 */
[--C-:B------:R-:W-:Y:S01]  /*3b10*/  @!P0 HADD2.F32 R33, -RZ, R61.reuse.H0_H0 ;  /* 0x2000003dff218230 */ /* 0x100fe20000004100 */
[----:B------:R-:W-:Y:S01]  /*3b20*/  SHF.R.S32.HI R46, RZ, 0x1f, R59 ;  /* 0x0000001fff2e7819 */ /* 0x000fe2000001143b */
[----:B------:R-:W-:Y:S01]  /*3b30*/  @!P0 HADD2.F32 R40, -RZ, R60.H1_H1 ;  /* 0x3000003cff288230 */ /* 0x000fe20000004100 */
[----:B------:R-:W-:Y:S01]  /*3b40*/  SHF.L.U32 R57, R59, 0x3, RZ ;  /* 0x000000033b397819 */ /* 0x000fe200000006ff */
[----:B------:R-:W-:Y:S01]  /*3b50*/  @!P0 HADD2.F32 R28, -RZ, R28.H0_H0 ;  /* 0x2000001cff1c8230 */ /* 0x000fe20000004100 */
[----:B------:R-:W-:Y:S01]  /*3b60*/  LEA.HI R46, R46, R59, RZ, 0x3 ;  /* 0x0000003b2e2e7211 */ /* 0x000fe200078f18ff */
[----:B------:R-:W-:Y:S01]  /*3b70*/  @!P0 HADD2.F32 R37, -RZ, R61.H1_H1 ;  /* 0x3000003dff258230 */ /* 0x000fe20000004100 */
[----:B------:R-:W-:Y:S01]  /*3b80*/  @!P0 SHF.R.U64 R24, R24, 0x10, R25 ;  /* 0x0000001018188819 */ /* 0x000fe20000001219 */
[----:B------:R-:W-:Y:S01]  /*3b90*/  @!P0 HADD2.F32 R44, -RZ, R60.H0_H0 ;  /* 0x2000003cff2c8230 */ /* 0x000fe20000004100 */
[----:B------:R-:W-:Y:S01]  /*3ba0*/  LOP3.LUT R56, R103, 0x38, R57, 0xf8, !PT ;  /* 0x0000003867387812 */ /* 0x000fe200078ef839 */
[----:B------:R-:W-:Y:S01]  /*3bb0*/  IMAD.SHL.U32 R46, R46, 0x100, RZ ;  /* 0x000001002e2e7824 */ /* 0x000fe200078e00ff */
[--C-:B------:R-:W-:Y:S02]  /*3bc0*/  @!P0 SHF.R.U32.HI R19, RZ, 0x10, R27.reuse ;  /* 0x00000010ff138819 */ /* 0x100fe4000001161b */
[----:B------:R-:W-:Y:S02]  /*3bd0*/  LOP3.LUT R59, R56, R101, RZ, 0x3c, !PT ;  /* 0x00000065383b7212 */ /* 0x000fe400078e3cff */
[----:B------:R-:W-:Y:S02]  /*3be0*/  LOP3.LUT R46, R46, 0x7ffff800, RZ, 0xc0, !PT ;  /* 0x7ffff8002e2e7812 */ /* 0x000fe400078ec0ff */
[----:B------:R-:W-:Y:S01]  /*3bf0*/  @!P0 SHF.R.U64 R26, R26, 0x10, R27 ;  /* 0x000000101a1a8819 */ /* 0x000fe2000000121b */
[----:B------:R-:W-:Y:S01]  /*3c00*/  @!P0 HADD2.F32 R27, -RZ, R18.H1_H1 ;  /* 0x30000012ff1b8230 */ /* 0x000fe20000004100 */
[----:B------:R-:W-:Y:S02]  /*3c10*/  IADD3 R46, R59, R46, R100 ;  /* 0x0000002e3b2e7210 */ /* 0x000fe40007ffe064 */
[--C-:B------:R-:W-:Y:S02]  /*3c20*/  @!P0 SHF.R.U32.HI R36, RZ, 0x10, R53.reuse ;  /* 0x00000010ff248819 */ /* 0x100fe40000011635 */
[----:B------:R-:W-:Y:S02]  /*3c30*/  SHF.L.U32 R58, R46, 0x1, RZ ;  /* 0x000000012e3a7819 */ /* 0x000fe400000006ff */
[----:B-1----:R-:W-:Y:S01]  /*3c40*/  @!P0 MOV R25, R21 ;  /* 0x0000001500198202 */ /* 0x002fe20000000f00 */
[----:B------:R-:W-:Y:S01]  /*3c50*/  @!P0 HADD2.F32 R36, -RZ, R36.H0_H0 ;  /* 0x20000024ff248230 */ /* 0x000fe20000004100 */
[----:B------:R-:W-:Y:S01]  /*3c60*/  @!P0 SHF.R.U64 R35, R52, 0x10, R53 ;  /* 0x0000001034238819 */ /* 0x000fe20000001235 */
[----:B------:R-:W1:Y:S01]  /*3c70*/  LDS.128 R48, [R58+0xc080] ;  /* 0x00c080003a307984 */ /* 0x000e620000000c00 */
[--C-:B------:R-:W-:Y:S01]  /*3c80*/  @!P0 SHF.R.U64 R43, R54, 0x10, R55.reuse ;  /* 0x00000010362b8819 */ /* 0x100fe20000001237 */
[--C-:B------:R-:W-:Y:S01]  /*3c90*/  @!P0 HADD2.F32 R30, -RZ, R25.reuse.H0_H0 ;  /* 0x20000019ff1e8230 */ /* 0x100fe20000004100 */
[----:B------:R-:W-:Y:S01]  /*3ca0*/  @!P0 SHF.R.U32.HI R47, RZ, 0x10, R55 ;  /* 0x00000010ff2f8819 */ /* 0x000fe20000011637 */
[----:B------:R-:W-:Y:S01]  /*3cb0*/  @!P0 HADD2.F32 R25, -RZ, R25.H1_H1 ;  /* 0x30000019ff198230 */ /* 0x000fe20000004100 */
[----:B------:R-:W-:Y:S01]  /*3cc0*/  ISETP.GE.AND P1, PT, R57, c[0x0][0x1d4], PT ;  /* 0x0000750039007a0c */ /* 0x000fe20003f26270 */
[----:B------:R-:W-:Y:S01]  /*3cd0*/  @!P0 HADD2.F32 R35, -RZ, R35.H0_H0 ;  /* 0x20000023ff238230 */ /* 0x000fe20000004100 */
[----:B------:R-:W-:Y:S01]  /*3ce0*/  @!P0 FMUL.FTZ R3, R30, R27 ;  /* 0x0000001b1e038220 */ /* 0x000fe20000410000 */
[----:B------:R-:W-:Y:S01]  /*3cf0*/  @!P0 HADD2.F32 R43, -RZ, R43.H0_H0 ;  /* 0x2000002bff2b8230 */ /* 0x000fe20000004100 */
[-C--:B------:R-:W-:Y:S01]  /*3d00*/  @!P0 FMUL.FTZ R4, R25, R28.reuse ;  /* 0x0000001c19048220 */ /* 0x080fe20000410000 */
[----:B------:R-:W-:Y:S01]  /*3d10*/  @!P0 HADD2.F32 R47, -RZ, R47.H0_H0 ;  /* 0x2000002fff2f8230 */ /* 0x000fe20000004100 */
[----:B-1----:R-:W-:Y:S01]  /*3d20*/  @!P0 IMAD.MOV.U32 R31, RZ, RZ, R49 ;  /* 0x000000ffff1f8224 */ /* 0x002fe200078e0031 */
[----:B------:R-:W-:Y:S01]  /*3d30*/  @!P0 MOV R45, R51 ;  /* 0x00000033002d8202 */ /* 0x000fe20000000f00 */
[----:B------:R-:W-:Y:S02]  /*3d40*/  @!P0 IMAD.MOV.U32 R32, RZ, RZ, R48 ;  /* 0x000000ffff208224 */ /* 0x000fe400078e0030 */
[----:B------:R-:W-:Y:S01]  /*3d50*/  @!P0 IMAD.MOV.U32 R41, RZ, RZ, R50 ;  /* 0x000000ffff298224 */ /* 0x000fe200078e0032 */
[--C-:B------:R-:W-:Y:S02]  /*3d60*/  @!P0 HADD2.F32 R39, -RZ, R31.reuse.H1_H1 ;  /* 0x3000001fff278230 */ /* 0x100fe40000004100 */
[----:B------:R-:W-:Y:S02]  /*3d70*/  @!P0 HADD2.F32 R34, -RZ, R31.H0_H0 ;  /* 0x2000001fff228230 */ /* 0x000fe40000004100 */
[--C-:B------:R-:W-:Y:S01]  /*3d80*/  @!P0 HADD2.F32 R31, -RZ, R32.reuse.H0_H0 ;  /* 0x20000020ff1f8230 */ /* 0x100fe20000004100 */
[----:B------:R-:W-:Y:S01]  /*3d90*/  @!P0 FMUL.FTZ R59, R39, R28 ;  /* 0x0000001c273b8220 */ /* 0x000fe20000410000 */
[----:B------:R-:W-:Y:S01]  /*3da0*/  @!P0 HADD2.F32 R32, -RZ, R32.H1_H1 ;  /* 0x30000020ff208230 */ /* 0x000fe20000004100 */
[----:B------:R-:W-:Y:S01]  /*3db0*/  @!P0 FMUL.FTZ R46, R34, R27 ;  /* 0x0000001b222e8220 */ /* 0x000fe20000410000 */
[----:B------:R-:W-:Y:S01]  /*3dc0*/  @!P0 HADD2.F32 R27, -RZ, R18.H0_H0 ;  /* 0x20000012ff1b8230 */ /* 0x000fe20000004100 */
[----:B------:R-:W-:Y:S01]  /*3dd0*/  @!P0 FFMA.FTZ R59, R25, R36, -R59 ;  /* 0x00000024193b8223 */ /* 0x000fe2000001083b */
[----:B------:R-:W-:Y:S01]  /*3de0*/  @!P0 MOV R18, R20 ;  /* 0x0000001400128202 */ /* 0x000fe20000000f00 */
[----:B------:R-:W-:Y:S01]  /*3df0*/  @!P0 IMAD.MOV.U32 R28, RZ, RZ, R23 ;  /* 0x000000ffff1c8224 */ /* 0x000fe200078e0017 */
[----:B------:R-:W-:Y:S01]  /*3e00*/  @!P0 HADD2.F32 R25, -RZ, R24.H0_H0 ;  /* 0x20000018ff198230 */ /* 0x000fe20000004100 */
[----:B------:R-:W-:Y:S01]  /*3e10*/  @!P0 FMUL.FTZ R56, R31, R27 ;  /* 0x0000001b1f388220 */ /* 0x000fe20000410000 */
[----:B------:R-:W-:Y:S01]  /*3e20*/  @!P0 HADD2.F32 R38, -RZ, R41.H0_H0 ;  /* 0x20000029ff268230 */ /* 0x000fe20000004100 */
[----:B------:R-:W-:Y:S01]  /*3e30*/  @!P0 FFMA.FTZ R46, R30, R37, -R46 ;  /* 0x000000251e2e8223 */ /* 0x000fe2000001082e */
[--C-:B------:R-:W-:Y:S01]  /*3e40*/  @!P0 HADD2.F32 R24, -RZ, R18.reuse.H0_H0 ;  /* 0x20000012ff188230 */ /* 0x100fe20000004100 */
[----:B------:R-:W-:Y:S01]  /*3e50*/  @!P0 FMUL.FTZ R125, R32, R25 ;  /* 0x00000019207d8220 */ /* 0x000fe20000410000 */
[----:B------:R-:W-:Y:S02]  /*3e60*/  @!P0 HADD2.F32 R18, -RZ, R18.H1_H1 ;  /* 0x30000012ff128230 */ /* 0x000fe40000004100 */
[----:B------:R-:W-:Y:S01]  /*3e70*/  @!P0 F2FP.PACK_AB R46, R59, R46 ;  /* 0x0000002e3b2e823e */ /* 0x000fe200000000ff */
[----:B------:R-:W-:Y:S01]  /*3e80*/  @!P0 FMUL.FTZ R0, R24, R27 ;  /* 0x0000001b18008220 */ /* 0x000fe20000410000 */
[----:B------:R-:W-:Y:S01]  /*3e90*/  @!P0 HADD2.F32 R27, -RZ, R26.H0_H0 ;  /* 0x2000001aff1b8230 */ /* 0x000fe20000004100 */
[----:B------:R-:W-:Y:S01]  /*3ea0*/  @!P0 FMUL.FTZ R2, R18, R25 ;  /* 0x0000001912028220 */ /* 0x000fe20000410000 */
[----:B------:R-:W-:Y:S01]  /*3eb0*/  @!P0 MOV R25, R22 ;  /* 0x0000001600198202 */ /* 0x000fe20000000f00 */
[----:B------:R-:W-:Y:S01]  /*3ec0*/  @!P0 FFMA.FTZ R56, R24, R33, -R56 ;  /* 0x0000002118388223 */ /* 0x000fe20000010838 */
[----:B------:R-:W-:Y:S01]  /*3ed0*/  @!P0 HADD2.F32 R24, -RZ, R13.H1_H1 ;  /* 0x3000000dff188230 */ /* 0x000fe20000004100 */
[----:B------:R-:W-:Y:S01]  /*3ee0*/  @!P0 FFMA.FTZ R125, R18, R35, -R125 ;  /* 0x00000023127d8223 */ /* 0x000fe2000001087d */
[----:B------:R-:W-:Y:S01]  /*3ef0*/  @!P0 HADD2.F32 R41, -RZ, R41.H1_H1 ;  /* 0x30000029ff298230 */ /* 0x000fe20000004100 */
[----:B------:R-:W-:Y:S01]  /*3f00*/  @!P0 FFMA.FTZ R0, R31, R33, R0 ;  /* 0x000000211f008223 */ /* 0x000fe20000010000 */
[----:B------:R-:W-:Y:S01]  /*3f10*/  @!P0 HADD2.F32 R18, -RZ, R13.H0_H0 ;  /* 0x2000000dff128230 */ /* 0x000fe20000004100 */
[----:B------:R-:W-:Y:S01]  /*3f20*/  @!P0 FMUL.FTZ R127, R38, R24 ;  /* 0x00000018267f8220 */ /* 0x000fe20000410000 */
[----:B------:R-:W-:Y:S01]  /*3f30*/  @!P0 HADD2.F32 R13, -RZ, R19.H0_H0 ;  /* 0x20000013ff0d8230 */ /* 0x000fe20000004100 */
[----:B------:R-:W-:Y:S01]  /*3f40*/  @!P0 FMUL.FTZ R124, R41, R27 ;  /* 0x0000001b297c8220 */ /* 0x000fe20000410000 */
[--C-:B------:R-:W-:Y:S01]  /*3f50*/  @!P0 HADD2.F32 R42, -RZ, R45.reuse.H0_H0 ;  /* 0x2000002dff2a8230 */ /* 0x100fe20000004100 */
[----:B------:R-:W-:Y:S01]  /*3f60*/  @!P0 FFMA.FTZ R2, R32, R35, R2 ;  /* 0x0000002320028223 */ /* 0x000fe20000010002 */
[----:B------:R-:W-:Y:S01]  /*3f70*/  @!P0 HADD2.F32 R45, -RZ, R45.H1_H1 ;  /* 0x3000002dff2d8230 */ /* 0x000fe20000004100 */
[----:B------:R-:W-:Y:S01]  /*3f80*/  @!P0 FFMA.FTZ R3, R34, R37, R3 ;  /* 0x0000002522038223 */ /* 0x000fe20000010003 */
[--C-:B------:R-:W-:Y:S01]  /*3f90*/  @!P0 HADD2.F32 R19, -RZ, R28.reuse.H0_H0 ;  /* 0x2000001cff138230 */ /* 0x100fe20000004100 */
[----:B------:R-:W-:Y:S01]  /*3fa0*/  @!P0 FMUL.FTZ R74, R42, R18 ;  /* 0x000000122a4a8220 */ /* 0x000fe20000410000 */
[----:B------:R-:W-:Y:S01]  /*3fb0*/  @!P0 HADD2.F32 R26, -RZ, R28.H1_H1 ;  /* 0x3000001cff1a8230 */ /* 0x000fe20000004100 */
[----:B------:R-:W-:Y:S01]  /*3fc0*/  @!P0 FMUL.FTZ R58, R45, R13 ;  /* 0x0000000d2d3a8220 */ /* 0x000fe20000410000 */
[--C-:B------:R-:W-:Y:S01]  /*3fd0*/  @!P0 HADD2.F32 R29, -RZ, R25.reuse.H0_H0 ;  /* 0x20000019ff1d8230 */ /* 0x100fe20000004100 */
[----:B------:R-:W-:Y:S01]  /*3fe0*/  @!P0 FFMA.FTZ R74, R19, R44, -R74 ;  /* 0x0000002c134a8223 */ /* 0x000fe2000001084a */
[----:B------:R-:W-:Y:S01]  /*3ff0*/  @!P0 HADD2.F32 R28, -RZ, R25.H1_H1 ;  /* 0x30000019ff1c8230 */ /* 0x000fe20000004100 */
[----:B------:R-:W-:Y:S01]  /*4000*/  @!P0 FFMA.FTZ R58, R26, R47, -R58 ;  /* 0x0000002f1a3a8223 */ /* 0x000fe2000001083a */
[----:B------:R-:W-:Y:S01]  /*4010*/  @!P0 F2FP.PACK_AB R125, R125, R56 ;  /* 0x000000387d7d823e */ /* 0x000fe200000000ff */
[C---:B------:R-:W-:Y:S01]  /*4020*/  @!P0 FFMA.FTZ R127, R29.reuse, R40, -R127 ;  /* 0x000000281d7f8223 */ /* 0x040fe2000001087f */
[----:B------:R-:W-:Y:S01]  /*4030*/  @!P0 MOV R21, R46 ;  /* 0x0000002e00158202 */ /* 0x000fe20000000f00 */
[----:B------:R-:W-:Y:S01]  /*4040*/  @!P0 FFMA.FTZ R124, R28, R43, -R124 ;  /* 0x0000002b1c7c8223 */ /* 0x000fe2000001087c */
[----:B------:R-:W-:Y:S01]  /*4050*/  @!P0 F2FP.PACK_AB R58, R58, R74 ;  /* 0x0000004a3a3a823e */ /* 0x000fe200000000ff */
[----:B------:R-:W-:Y:S01]  /*4060*/  @!P0 FMUL.FTZ R5, R29, R24 ;  /* 0x000000181d058220 */ /* 0x000fe20000410000 */
[----:B------:R-:W-:Y:S01]  /*4070*/  @!P0 MOV R20, R125 ;  /* 0x0000007d00148202 */ /* 0x000fe20000000f00 */
[----:B------:R-:W-:Y:S01]  /*4080*/  @!P0 FMUL.FTZ R6, R28, R27 ;  /* 0x0000001b1c068220 */ /* 0x000fe20000410000 */
[----:B------:R-:W-:Y:S01]  /*4090*/  @!P0 F2FP.PACK_AB R127, R124, R127 ;  /* 0x0000007f7c7f823e */ /* 0x000fe200000000ff */
[----:B------:R-:W-:Y:S01]  /*40a0*/  @!P0 FFMA.FTZ R4, R39, R36, R4 ;  /* 0x0000002427048223 */ /* 0x000fe20000010004 */
[----:B------:R-:W-:Y:S01]  /*40b0*/  @!P0 MOV R23, R58 ;  /* 0x0000003a00178202 */ /* 0x000fe20000000f00 */
[----:B------:R-:W-:Y:S01]  /*40c0*/  @!P0 FMUL.FTZ R7, R19, R18 ;  /* 0x0000001213078220 */ /* 0x000fe20000410000 */
[----:B------:R-:W-:Y:S01]  /*40d0*/  @!P0 F2FP.PACK_AB R46, R2, R0 ;  /* 0x00000000022e823e */ /* 0x000fe200000000ff */
[----:B------:R-:W-:Y:S01]  /*40e0*/  @!P0 IMAD.MOV.U32 R22, RZ, RZ, R127 ;  /* 0x000000ffff168224 */ /* 0x000fe200078e007f */
[----:B------:R-:W-:Y:S01]  /*40f0*/  @!P0 F2FP.PACK_AB R59, R4, R3 ;  /* 0x00000003043b823e */ /* 0x000fe200000000ff */
[----:B------:R-:W-:Y:S01]  /*4100*/  @!P0 FFMA.FTZ R5, R38, R40, R5 ;  /* 0x0000002826058223 */ /* 0x000fe20000010005 */
[----:B------:R-:W-:Y:S01]  /*4110*/  @!P0 MOV R48, R46 ;  /* 0x0000002e00308202 */ /* 0x000fe20000000f00 */
[----:B------:R-:W-:Y:S01]  /*4120*/  @!P0 FMUL.FTZ R8, R26, R13 ;  /* 0x0000000d1a088220 */ /* 0x000fe20000410000 */
[----:B------:R1:W-:Y:S01]  /*4130*/  ST.E.128 [R128.64], R20 ;  /* 0x0000001480007985 */ /* 0x0003e2000c101d16 */
[----:B------:R-:W-:Y:S02]  /*4140*/  @!P0 FFMA.FTZ R6, R41, R43, R6 ;  /* 0x0000002b29068223 */ /* 0x000fe40000010006 */
[----:B------:R-:W-:Y:S02]  /*4150*/  @!P0 FFMA.FTZ R7, R42, R44, R7 ;  /* 0x0000002c2a078223 */ /* 0x000fe40000010007 */
[----:B------:R-:W-:Y:S01]  /*4160*/  @!P0 FFMA.FTZ R8, R45, R47, R8 ;  /* 0x0000002f2d088223 */ /* 0x000fe20000010008 */
[----:B------:R-:W-:Y:S01]  /*4170*/  @!P0 F2FP.PACK_AB R56, R6, R5 ;  /* 0x000000050638823e */ /* 0x000fe200000000ff */
[----:B------:R-:W-:Y:S03]  /*4180*/  @!P0 IMAD.MOV.U32 R49, RZ, RZ, R59 ;  /* 0x000000ffff318224 */ /* 0x000fe600078e003b */
[----:B------:R-:W-:Y:S02]  /*4190*/  @!P0 F2FP.PACK_AB R125, R8, R7 ;  /* 0x00000007087d823e */ /* 0x000fe400000000ff */
[----:B------:R-:W-:Y:S02]  /*41a0*/  @!P0 MOV R50, R56 ;  /* 0x0000003800328202 */ /* 0x000fe40000000f00 */
[----:B------:R-:W-:Y:S01]  /*41b0*/  @!P0 MOV R51, R125 ;  /* 0x0000007d00338202 */ /* 0x000fe20000000f00 */
[----:B------:R-:W-:-:S05]  /*41c0*/  @P1 BRA `(.L_x_67) ;  /* 0x000001f000001947 */ /* 0x000fca0003800000 */
[C---:B------:R-:W-:Y:S04]  /*41d0*/  LEA R2, P0, R57.reuse, R122, 0x1 ;  /* 0x0000007a39027211 */ /* 0x040fe800078008ff */
[----:B------:R-:W-:Y:S05]  /*41e0*/  LEA.HI.X.SX32 R3, R57, R123, 0x1, P0 ;  /* 0x0000007b39037211 */ /* 0x000fea00000f0eff */
[----:B------:R3:W-:Y:S01]  /*41f0*/  ST.E.128 [R2.64], R48 ;  /* 0x0000003002007985 */ /* 0x0007e2000c101d16 */
[----:B------:R-:W-:-:S05]  /*4200*/  BRA `(.L_x_67) ;  /* 0x000001b000007947 */ /* 0x000fca0003800000 */
.L_x_63:
[----:B------:R1:W3:Y:S01]  /*4210*/  SHFL.IDX PT, R3, R4, RZ, 0x181f ;  /* 0x00181fff04037589 */ /* 0x0002e200000e0000 */
[----:B------:R-:W-:Y:S03]  /*4220*/  IADD3 R64, -R68, UR17, RZ ;  /* 0x0000001144407c10 */ /* 0x000fe6000fffe1ff */
[----:B------:R1:W4:Y:S01]  /*4230*/  SHFL.IDX PT, R13, R0, RZ, 0x181f ;  /* 0x00181fff000d7589 */ /* 0x00032200000e0000 */
[----:B------:R-:W-:Y:S04]  /*4240*/  IMNMX R64, R64, 0x20, PT ;  /* 0x0000002040407817 */ /* 0x000fe80003800200 */
[----:B------:R-:W-:Y:S11]  /*4250*/  ISETP.GT.AND P0, PT, R64, R105, PT ;  /* 0x000000694000720c */ /* 0x000ff60003f04270 */
[----:B------:R-:W-:Y:S02]  /*4260*/  @!UPT UIADD3 URZ, URZ, URZ, URZ ;  /* 0x0000003f3f3ff290 */ /* 0x000fe4000fffe03f */
[----:B------:R-:W-:-:S05]  /*4270*/  @!P0 BRA `(.L_x_67) ;  /* 0x0000014000008947 */ /* 0x000fca0003800000 */
[C---:B------:R-:W-:Y:S02]  /*4280*/  ISETP.GE.AND P0, PT, R16.reuse, c[0x0][0x1d4], PT ;  /* 0x0000750010007a0c */ /* 0x040fe40003f06270 */
[----:B------:R-:W-:Y:S11]  /*4290*/  ISETP.GE.AND P2, PT, R11, c[0x0][0x1d4], PT ;  /* 0x000075000b007a0c */ /* 0x000ff60003f46270 */
[----:B-1----:R-:W1:Y:S01]  /*42a0*/  @!P0 LDS.128 R4, [R99+0xc080] ;  /* 0x00c0800063048984 */ /* 0x002e620000000c00 */
[C---:B----4-:R-:W-:Y:S04]  /*42b0*/  @!P0 LEA R30, P1, R16.reuse, R13, 0x1 ;  /* 0x0000000d101e8211 */ /* 0x050fe800078208ff */
[----:B---3--:R-:W-:Y:S02]  /*42c0*/  @!P0 LEA.HI.X R31, R16, R3, R17, 0x1, P1 ;  /* 0x00000003101f8211 */ /* 0x008fe400008f0c11 */
[----:B------:R-:W-:Y:S03]  /*42d0*/  ISETP.GE.AND P1, PT, R104, c[0x0][0x1d4], PT ;  /* 0x0000750068007a0c */ /* 0x000fe60003f26270 */
[----:B-1----:R-:W-:Y:S01]  /*42e0*/  @!P0 ST.E.128 [R30.64], R4 ;  /* 0x000000041e008985 */ /* 0x002fe2000c101d16 */
[C---:B------:R-:W-:Y:S03]  /*42f0*/  @!P2 LEA R28, P0, R92.reuse, R13, 0x1 ;  /* 0x0000000d5c1ca211 */ /* 0x040fe600078008ff */
[----:B------:R-:W1:Y:S01]  /*4300*/  @!P2 LDS.128 R24, [R99+0xd080] ;  /* 0x00d080006318a984 */ /* 0x000e620000000c00 */
[----:B------:R-:W-:Y:S02]  /*4310*/  @!P2 LEA.HI.X R29, R92, R3, R83, 0x1, P0 ;  /* 0x000000035c1da211 */ /* 0x000fe400000f0c53 */
[----:B------:R-:W-:Y:S03]  /*4320*/  ISETP.GE.AND P0, PT, R102, c[0x0][0x1d4], PT ;  /* 0x0000750066007a0c */ /* 0x000fe60003f06270 */
[----:B-1----:R-:W-:Y:S01]  /*4330*/  @!P2 ST.E.128 [R28.64], R24 ;  /* 0x000000181c00a985 */ /* 0x002fe2000c101d16 */
[C---:B------:R-:W-:Y:S03]  /*4340*/  @!P1 LEA R18, P2, R91.reuse, R13, 0x1 ;  /* 0x0000000d5b129211 */ /* 0x040fe600078408ff */
[----:B------:R-:W1:Y:S01]  /*4350*/  @!P1 LDS.128 R20, [R99+0xe080] ;  /* 0x00e0800063149984 */ /* 0x000e620000000c00 */
[----:B------:R-:W-:Y:S05]  /*4360*/  @!P1 LEA.HI.X R19, R91, R3, R82, 0x1, P2 ;  /* 0x000000035b139211 */ /* 0x000fea00010f0c52 */
[----:B-1----:R-:W-:Y:S01]  /*4370*/  @!P1 ST.E.128 [R18.64], R20 ;  /* 0x0000001412009985 */ /* 0x002fe2000c101d16 */
[C---:B------:R-:W-:Y:S03]  /*4380*/  @!P0 LEA R2, P1, R90.reuse, R13, 0x1 ;  /* 0x0000000d5a028211 */ /* 0x040fe600078208ff */
[----:B------:R-:W1:Y:S01]  /*4390*/  @!P0 LDS.128 R4, [R99+0xf080] ;  /* 0x00f0800063048984 */ /* 0x000e620000000c00 */
[----:B------:R-:W-:Y:S05]  /*43a0*/  @!P0 LEA.HI.X R3, R90, R3, R81, 0x1, P1 ;  /* 0x000000035a038211 */ /* 0x000fea00008f0c51 */
[----:B-1----:R1:W-:Y:S04]  /*43b0*/  @!P0 ST.E.128 [R2.64], R4 ;  /* 0x0000000402008985 */ /* 0x0023e8000c101d16 */
.L_x_67:
[----:B------:R-:W-:Y:S05]  /*43c0*/  BSYNC B1 ;  /* 0x0000000000017941 */ /* 0x000fea0003800000 */
.L_x_62:
[----:B------:R-:W-:Y:S01]  /*43d0*/  IMAD.IADD R68, R77, 0x1, -R68 ;  /* 0x000000014d447824 */ /* 0x000fe200078e0a44 */
[----:B------:R-:W-:Y:S04]  /*43e0*/  BSSY B0, `(.L_x_78) ;  /* 0x000003c000007945 */ /* 0x000fe80003800000 */
[----:B------:R-:W-:Y:S11]  /*43f0*/  ISETP.GE.AND P0, PT, R68, 0x1, PT ;  /* 0x000000014400780c */ /* 0x000ff60003f06270 */
[----:B------:R-:W-:Y:S02]  /*4400*/  @!UPT UIADD3 URZ, URZ, URZ, URZ ;  /* 0x0000003f3f3ff290 */ /* 0x000fe4000fffe03f */
[----:B-1-3--:R-:W-:Y:S01]  /*4410*/  @P0 IMAD.WIDE R4, R98, 0x20, R118 ;  /* 0x0000002062040825 */ /* 0x00afe200078e0276 */
[----:B------:R-:W-:Y:S03]  /*4420*/  @P0 ISETP.NE.U32.AND P2, PT, R97, RZ, PT ;  /* 0x000000ff6100020c */ /* 0x000fe60003f45070 */
[----:B------:R-:W-:Y:S02]  /*4430*/  @P0 IMAD R0, R5, c[0x0][0x258], RZ ;  /* 0x0000960005000a24 */ /* 0x000fe400078e02ff */
[----:B------:R-:W-:Y:S02]  /*4440*/  @P0 IMAD.MOV.U32 R74, RZ, RZ, R114 ;  /* 0x000000ffff4a0224 */ /* 0x000fe400078e0072 */
[C---:B------:R-:W-:Y:S02]  /*4450*/  @P0 IMAD R0, R4.reuse, c[0x0][0x25c], R0 ;  /* 0x0000970004000a24 */ /* 0x040fe400078e0200 */
[----:B------:R-:W-:Y:S05]  /*4460*/  @P0 IMAD.WIDE.U32 R2, R4, c[0x0][0x258], R74 ;  /* 0x0000960004020a25 */ /* 0x000fea00078e004a */
[C---:B------:R-:W-:Y:S02]  /*4470*/  @P0 LEA R4, P1, R2.reuse, c[0x0][0x250], 0x1 ;  /* 0x0000940002040a11 */ /* 0x040fe400078208ff */
[----:B------:R-:W-:Y:S04]  /*4480*/  @P0 IADD3 R0, R3, R0, RZ ;  /* 0x0000000003000210 */ /* 0x000fe80007ffe0ff */
[----:B------:R-:W-:Y:S01]  /*4490*/  @P0 LEA.HI.X R5, R2, c[0x0][0x254], R0, 0x1, P1 ;  /* 0x0000950002050a11 */ /* 0x000fe200008f0c00 */
[----:B------:R-:W-:Y:S01]  /*44a0*/  IMAD R0, R66, c[0x0][0x208], RZ ;  /* 0x0000820042007a24 */ /* 0x000fe200078e02ff */
[----:B------:R-:W-:Y:S01]  /*44b0*/  @P0 ISETP.NE.U32.AND P1, PT, R96, RZ, PT ;  /* 0x000000ff6000020c */ /* 0x000fe20003f25070 */
[----:B------:R-:W-:Y:S02]  /*44c0*/  IMAD.WIDE.U32 R2, R67, c[0x0][0x208], RZ ;  /* 0x0000820043027a25 */ /* 0x000fe400078e00ff */
[----:B------:R-:W-:Y:S01]  /*44d0*/  @!PT LDS RZ, [RZ] ;  /* 0x00000000fffff984 */ /* 0x000fe20000000800 */
[----:B------:R-:W-:Y:S01]  /*44e0*/  @!PT LDS RZ, [RZ] ;  /* 0x00000000fffff984 */ /* 0x000fe20000000800 */
[----:B------:R-:W-:Y:S01]  /*44f0*/  @!PT LDS RZ, [RZ] ;  /* 0x00000000fffff984 */ /* 0x000fe20000000800 */
[----:B------:R1:W-:Y:S01]  /*4500*/  @P0 LDGSTS.E.BYPASS.LTC128B.128 [R99+0x8080], [R4.64], P2 ;  /* 0x0808000004630fae */ /* 0x0003e20009101d56 */
[----:B------:R-:W-:Y:S01]  /*4510*/  @P0 ISETP.NE.U32.AND P2, PT, R95, RZ, PT ;  /* 0x000000ff5f00020c */ /* 0x000fe20003f45070 */
[----:B------:R-:W-:Y:S04]  /*4520*/  IMAD R0, R67, c[0x0][0x20c], R0 ;  /* 0x0000830043007a24 */ /* 0x000fe800078e0200 */
[----:B------:R-:W-:Y:S02]  /*4530*/  IMAD.IADD R3, R3, 0x1, R0 ;  /* 0x0000000103037824 */ /* 0x000fe400078e0200 */
[----:B------:R-:W-:Y:S02]  /*4540*/  IMAD R0, R65, c[0x0][0x218], RZ ;  /* 0x0000860041007a24 */ /* 0x000fe400078e02ff */
[----:B------:R1:W-:Y:S01]  /*4550*/  @P0 LDGSTS.E.BYPASS.LTC128B.128 [R99+0x9080], [R4.64+0x80], P1 ;  /* 0x0908008004630fae */ /* 0x0003e20008901d56 */
[----:B------:R-:W-:Y:S01]  /*4560*/  @P0 ISETP.NE.U32.AND P1, PT, R94, RZ, PT ;  /* 0x000000ff5e00020c */ /* 0x000fe20003f25070 */
[C---:B------:R-:W-:Y:S02]  /*4570*/  IMAD.WIDE.U32 R6, R87.reuse, c[0x0][0x218], R2 ;  /* 0x0000860057067a25 */ /* 0x040fe400078e0002 */
[----:B------:R1:W-:Y:S02]  /*4580*/  @P0 LDGSTS.E.BYPASS.LTC128B.128 [R99+0xa080], [R4.64+0x100], P2 ;  /* 0x0a08010004630fae */ /* 0x0003e40009101d56 */
[----:B------:R-:W-:Y:S08]  /*4590*/  IMAD R0, R87, c[0x0][0x21c], R0 ;  /* 0x0000870057007a24 */ /* 0x000ff000078e0200 */
[----:B------:R1:W-:Y:S01]  /*45a0*/  @P0 LDGSTS.E.BYPASS.LTC128B.128 [R99+0xb080], [R4.64+0x180], P1 ;  /* 0x0b08018004630fae */ /* 0x0003e20008901d56 */
[----:B------:R-:W-:Y:S03]  /*45b0*/  IADD3 R3, P0, R6, UR32, RZ ;  /* 0x0000002006037c10 */ /* 0x000fe6000ff1e0ff */
[----:B------:R-:W0:Y:S01]  /*45c0*/  LDGDEPBAR ;  /* 0x00000000000079af */ /* 0x000e220000000000 */
[----:B------:R-:W-:Y:S02]  /*45d0*/  IADD3.X R0, R7, UR25, R0, P0, !PT ;  /* 0x0000001907007c10 */ /* 0x000fe400087fe400 */
[C---:B------:R-:W-:Y:S04]  /*45e0*/  LEA R2, P0, R3.reuse, c[0x0][0x1f8], 0x1 ;  /* 0x00007e0003027a11 */ /* 0x040fe800078008ff */
[----:B----4-:R-:W-:Y:S02]  /*45f0*/  LEA.HI.X R13, R3, c[0x0][0x1fc], R0, 0x1, P0 ;  /* 0x00007f00030d7a11 */ /* 0x010fe400000f0c00 */
[----:B------:R1:W3:Y:S01]  /*4600*/  SHFL.IDX PT, R3, R2, RZ, 0x181f ;  /* 0x00181fff02037589 */ /* 0x0002e200000e0000 */
[----:B------:R-:W-:Y:S03]  /*4610*/  ISETP.GT.AND P0, PT, R64, R105, PT ;  /* 0x000000694000720c */ /* 0x000fe60003f04270 */
[----:B------:R-:W4:Y:S01]  /*4620*/  SHFL.IDX PT, R13, R13, RZ, 0x181f ;  /* 0x00181fff0d0d7589 */ /* 0x000f2200000e0000 */
[----:B------:R-:W-:Y:S04]  /*4630*/  DEPBAR.LE SB0, 0x0 ;  /* 0x000080000000791a */ /* 0x000fe80000000000 */
[----:B------:R-:W-:Y:S06]  /*4640*/  BAR.SYNC.DEFER_BLOCKING 0x0 ;  /* 0x0000000000007b1d */ /* 0x000fec0000010000 */
[----:B------:R-:W-:-:S05]  /*4650*/  @!P0 BRA `(.L_x_79) ;  /* 0x0000014000008947 */ /* 0x000fca0003800000 */
[C---:B-1-3--:R-:W-:Y:S02]  /*4660*/  ISETP.GE.AND P0, PT, R16.reuse, c[0x0][0x1d4], PT ;  /* 0x0000750010007a0c */ /* 0x04afe40003f06270 */
[----:B------:R-:W-:Y:S11]  /*4670*/  ISETP.GE.AND P2, PT, R11, c[0x0][0x1d4], PT ;  /* 0x000075000b007a0c */ /* 0x000ff60003f46270 */
[----:B------:R-:W1:Y:S01]  /*4680*/  @!P0 LDS.128 R4, [R99+0x8080] ;  /* 0x0080800063048984 */ /* 0x000e620000000c00 */
[C---:B-----5:R-:W-:Y:S04]  /*4690*/  @!P0 LEA R30, P1, R16.reuse, R3, 0x1 ;  /* 0x00000003101e8211 */ /* 0x060fe800078208ff */
[----:B----4-:R-:W-:Y:S02]  /*46a0*/  @!P0 LEA.HI.X R31, R16, R13, R17, 0x1, P1 ;  /* 0x0000000d101f8211 */ /* 0x010fe400008f0c11 */
        /* <DEDUP_REMOVED lines=15> */
.L_x_79:
[----:B-1-3--:R-:W-:Y:S05]  /*47a0*/  BSYNC B0 ;  /* 0x0000000000007941 */ /* 0x00afea0003800000 */
.L_x_78:
[C---:B------:R-:W-:Y:S02]  /*47b0*/  ISETP.GT.AND P0, PT, R98.reuse, UR8, PT ;  /* 0x0000000862007c0c */ /* 0x040fe4000bf04270 */
[----:B------:R-:W-:Y:S11]  /*47c0*/  IADD3 R98, R98, -0x1, RZ ;  /* 0xffffffff62627810 */ /* 0x000ff60007ffe0ff */
[----:B------:R-:W-:Y:S01]  /*47d0*/  @P0 SHF.R.S32.HI R3, RZ, 0x1f, R98 ;  /* 0x0000001fff030819 */ /* 0x000fe20000011462 */
[----:B------:R-:W-:Y:S01]  /*47e0*/  @P0 IMAD.MOV.U32 R4, RZ, RZ, R116 ;  /* 0x000000ffff040224 */ /* 0x000fe200078e0074 */
[----:B------:R-:W-:Y:S01]  /*47f0*/  @P0 ISETP.NE.U32.AND P2, PT, R97, RZ, PT ;  /* 0x000000ff6100020c */ /* 0x000fe20003f45070 */
[----:B------:R-:W-:Y:S02]  /*4800*/  @P0 IMAD.MOV.U32 R5, RZ, RZ, R121 ;  /* 0x000000ffff050224 */ /* 0x000fe400078e0079 */
[C---:B------:R-:W-:Y:S02]  /*4810*/  @P0 IMAD R0, R98.reuse, UR21, RZ ;  /* 0x0000001562000c24 */ /* 0x040fe4000f8e02ff */
[----:B------:R-:W-:Y:S04]  /*4820*/  @P0 IMAD.WIDE.U32 R4, R98, UR24, R4 ;  /* 0x0000001862040c25 */ /* 0x000fe8000f8e0004 */
[----:B------:R-:W-:Y:S01]  /*4830*/  @P0 IMAD R0, R3, UR24, R0 ;  /* 0x0000001803000c24 */ /* 0x000fe2000f8e0200 */
[C---:B------:R-:W-:Y:S03]  /*4840*/  @P0 LEA R6, P1, R4.reuse, c[0x0][0x220], 0x1 ;  /* 0x0000880004060a11 */ /* 0x040fe600078208ff */
[----:B------:R-:W-:Y:S05]  /*4850*/  @P0 IMAD.IADD R0, R5, 0x1, R0 ;  /* 0x0000000105000824 */ /* 0x000fea00078e0200 */
[----:B------:R-:W-:Y:S02]  /*4860*/  @P0 LEA.HI.X R7, R4, c[0x0][0x224], R0, 0x1, P1 ;  /* 0x0000890004070a11 */ /* 0x000fe400008f0c00 */
[----:B------:R-:W-:Y:S03]  /*4870*/  @P0 ISETP.NE.U32.AND P1, PT, R96, RZ, PT ;  /* 0x000000ff6000020c */ /* 0x000fe60003f25070 */
[----:B------:R-:W-:Y:S01]  /*4880*/  @!PT LDS RZ, [RZ] ;  /* 0x00000000fffff984 */ /* 0x000fe20000000800 */
[----:B------:R-:W-:Y:S01]  /*4890*/  @!PT LDS RZ, [RZ] ;  /* 0x00000000fffff984 */ /* 0x000fe20000000800 */
[----:B------:R-:W-:Y:S01]  /*48a0*/  @!PT LDS RZ, [RZ] ;  /* 0x00000000fffff984 */ /* 0x000fe20000000800 */
[----:B------:R1:W-:Y:S01]  /*48b0*/  @P0 LDGSTS.E.BYPASS.LTC128B.128 [R99+0xc080], [R6.64], P2 ;  /* 0x0c08000006630fae */ /* 0x0003e20009101d56 */
[----:B------:R-:W-:Y:S09]  /*48c0*/  @P0 ISETP.NE.U32.AND P2, PT, R95, RZ, PT ;  /* 0x000000ff5f00020c */ /* 0x000ff20003f45070 */
[----:B------:R1:W-:Y:S01]  /*48d0*/  @P0 LDGSTS.E.BYPASS.LTC128B.128 [R99+0xd080], [R6.64+0x80], P1 ;  /* 0x0d08008006630fae */ /* 0x0003e20008901d56 */
[----:B------:R-:W-:Y:S03]  /*48e0*/  @P0 ISETP.NE.U32.AND P1, PT, R94, RZ, PT ;  /* 0x000000ff5e00020c */ /* 0x000fe60003f25070 */
[----:B------:R1:W-:Y:S10]  /*48f0*/  @P0 LDGSTS.E.BYPASS.LTC128B.128 [R99+0xe080], [R6.64+0x100], P2 ;  /* 0x0e08010006630fae */ /* 0x0003f40009101d56 */
[----:B------:R1:W-:Y:S04]  /*4900*/  @P0 LDGSTS.E.BYPASS.LTC128B.128 [R99+0xf080], [R6.64+0x180], P1 ;  /* 0x0f08018006630fae */ /* 0x0003e80008901d56 */
[----:B------:R-:W0:Y:S01]  /*4910*/  LDGDEPBAR ;  /* 0x00000000000079af */ /* 0x000e220000000000 */
[----:B------:R-:W-:-:S05]  /*4920*/  @P0 BRA `(.L_x_80) ;  /* 0xffffd0d000000947 */ /* 0x000fca000383ffff */
[----:B------:R-:W-:Y:S06]  /*4930*/  BAR.SYNC.DEFER_BLOCKING 0x0 ;  /* 0x0000000000007b1d */ /* 0x000fec0000010000 */
.L_x_59:
[----:B-1----:R-:W-:Y:S01]  /*4940*/  UISETP.GE.AND UP0, UPT, UR11, 0x1, UPT ;  /* 0x000000010b00788c */ /* 0x002fe2000bf06270 */
[----:B------:R-:W-:Y:S01]  /*4950*/  PLOP3.LUT P2, PT, PT, PT, PT, 0x80, 0x0 ;  /* 0x000000000000781c */ /* 0x000fe20003f4f070 */
[----:B------:R-:W-:Y:S01]  /*4960*/  CS2R R130, SRZ ;  /* 0x0000000000827805 */ /* 0x000fe2000001ff00 */
[----:B------:R-:W-:Y:S01]  /*4970*/  CS2R R128, SRZ ;  /* 0x0000000000807805 */ /* 0x000fe2000001ff00 */
[----:B------:R-:W-:Y:S01]  /*4980*/  CS2R R126, SRZ ;  /* 0x00000000007e7805 */ /* 0x000fe2000001ff00 */
[----:B------:R-:W-:Y:S01]  /*4990*/  CS2R R124, SRZ ;  /* 0x00000000007c7805 */ /* 0x000fe2000001ff00 */
[----:B------:R-:W-:Y:S01]  /*49a0*/  PLOP3.LUT P0, PT, PT, PT, UP0, 0x80, 0x0 ;  /* 0x000000000000781c */ /* 0x000fe20003f0f008 */
        /* <DEDUP_REMOVED lines=25> */
[----:B-----5:R-:W-:Y:S01]  /*4b40*/  CS2R R72, SRZ ;  /* 0x0000000000487805 */ /* 0x020fe2000001ff00 */
[----:B------:R-:W-:Y:S01]  /*4b50*/  CS2R R70, SRZ ;  /* 0x0000000000467805 */ /* 0x000fe2000001ff00 */
[----:B------:R-:W-:Y:S01]  /*4b60*/  CS2R R68, SRZ ;  /* 0x0000000000447805 */ /* 0x000fe2000001ff00 */
[----:B------:R-:W-:Y:S01]  /*4b70*/  CS2R R66, SRZ ;  /* 0x0000000000427805 */ /* 0x000fe2000001ff00 */
[----:B------:R-:W-:Y:S01]  /*4b80*/  CS2R R64, SRZ ;  /* 0x0000000000407805 */ /* 0x000fe2000001ff00 */
[----:B------:R-:W-:Y:S01]  /*4b90*/  CS2R R6, SRZ ;  /* 0x0000000000067805 */ /* 0x000fe2000001ff00 */
[----:B------:R-:W-:Y:S01]  /*4ba0*/  IMAD.MOV.U32 R4, RZ, RZ, RZ ;  /* 0x000000ffff047224 */ /* 0x000fe200078e00ff */
        /* <DEDUP_REMOVED lines=30> */
[----:B------:R-:W-:Y:S05]  /*4d90*/  @!P0 BRA `(.L_x_81) ;  /* 0x0000c89000008947 */ /* 0x000fea0003800000 */
[----:B------:R-:W-:Y:S02]  /*4da0*/  ULDC.64 UR4, c[0x0][0x340] ;  /* 0x0000d00000047ab9 */ /* 0x000fe40000000a00 */
[----:B------:R-:W-:-:S02]  /*4db0*/  UISETP.NE.U32.AND UP1, UPT, URZ, UR4, UPT ;  /* 0x000000043f00728c */ /* 0x000fc4000bf25070 */
[----:B------:R-:W-:Y:S02]  /*4dc0*/  ULDC.64 UR6, c[0x0][0x340] ;  /* 0x0000d00000067ab9 */ /* 0x000fe40000000a00 */
[----:B------:R-:W-:-:S06]  /*4dd0*/  UISETP.NE.AND.EX UP1, UPT, URZ, UR5, UPT, UP1 ;  /* 0x000000053f00728c */ /* 0x000fcc000bf25310 */
[----:B------:R-:W-:-:S05]  /*4de0*/  PLOP3.LUT P1, PT, PT, PT, UP1, 0x80, 0x0 ;  /* 0x000000000000781c */ /* 0x000fca0003f2f018 */
[----:B------:R-:W-:Y:S02]  /*4df0*/  @UP1 UMOV UR4, 0x4 ;  /* 0x0000000400041882 */ /* 0x000fe40000000000 */
[----:B------:R-:W-:-:S06]  /*4e00*/  @UP1 UIMAD.WIDE UR4, UR20, UR4, UR6 ;  /* 0x00000004140412a5 */ /* 0x000fcc000f8e0206 */
[----:B------:R-:W-:Y:S02]  /*4e10*/  IMAD.U32 R2, RZ, RZ, UR4 ;  /* 0x00000004ff027e24 */ /* 0x000fe4000f8e00ff */
[----:B------:R-:W-:Y:S01]  /*4e20*/  IMAD.U32 R3, RZ, RZ, UR5 ;  /* 0x00000005ff037e24 */ /* 0x000fe2000f8e00ff */
[----:B------:R-:W1:Y:S01]  /*4e30*/  S2R R9, SR_CTAID.X ;  /* 0x0000000000097919 */ /* 0x000e620000002500 */
[----:B------:R-:W-:Y:S02]  /*4e40*/  USHF.R.S32.HI UR6, URZ, 0x1f, UR16 ;  /* 0x0000001f3f067899 */ /* 0x000fe40008011410 */
[----:B------:R-:W-:Y:S01]  /*4e50*/  ULDC.64 UR4, c[0x0][0x178] ;  /* 0x00005e0000047ab9 */ /* 0x000fe20000000a00 */
[----:B------:R3:W5:Y:S01]  /*4e60*/  @P1 LDG.E R0, [R2.64] ;  /* 0x0000001602001981 */ /* 0x000762000c1e1900 */
[----:B------:R-:W-:Y:S01]  /*4e70*/  UIMAD UR6, UR6, UR4, URZ ;  /* 0x00000004060672a4 */ /* 0x000fe2000f8e023f */
[----:B------:R-:W-:Y:S01]  /*4e80*/  IMAD.MOV.U32 R4, RZ, RZ, c[0x0][0x2c4] ;  /* 0x0000b100ff047624 */ /* 0x000fe200078e00ff */
[----:B------:R-:W-:Y:S01]  /*4e90*/  UIMAD.WIDE.U32 UR24, UR16, UR4, URZ ;  /* 0x00000004101872a5 */ /* 0x000fe2000f8e003f */
[----:B------:R-:W-:Y:S01]  /*4ea0*/  BSSY B0, `(.L_x_82) ;  /* 0x000006a000007945 */ /* 0x000fe20003800000 */
[----:B------:R-:W-:-:S02]  /*4eb0*/  UIMAD UR16, UR16, UR5, UR6 ;  /* 0x00000005101072a4 */ /* 0x000fc4000f8e0206 */
[----:B------:R-:W-:Y:S01]  /*4ec0*/  ISETP.NE.AND P0, PT, R4, 0x1, PT ;  /* 0x000000010400780c */ /* 0x000fe20003f05270 */
[----:B------:R-:W-:Y:S02]  /*4ed0*/  ULDC.64 UR6, c[0x0][0x348] ;  /* 0x0000d20000067ab9 */ /* 0x000fe40000000a00 */
[----:B------:R-:W-:Y:S02]  /*4ee0*/  UISETP.NE.U32.AND UP0, UPT, URZ, UR6, UPT ;  /* 0x000000063f00728c */ /* 0x000fe4000bf05070 */
[----:B------:R-:W-:Y:S02]  /*4ef0*/  ULDC.64 UR4, c[0x0][0x1b8] ;  /* 0x00006e0000047ab9 */ /* 0x000fe40000000a00 */
[----:B------:R-:W-:Y:S02]  /*4f00*/  UISETP.NE.AND.EX UP0, UPT, URZ, UR7, UPT, UP0 ;  /* 0x000000073f00728c */ /* 0x000fe4000bf05300 */
[----:B------:R-:W-:Y:S02]  /*4f10*/  UIADD3 UR17, UR25, UR16, URZ ;  /* 0x0000001019117290 */ /* 0x000fe4000fffe03f */
[----:B------:R-:W-:-:S02]  /*4f20*/  UIMAD UR6, UR12, UR4, URZ ;  /* 0x000000040c0672a4 */ /* 0x000fc4000f8e023f */
[----:B------:R-:W-:Y:S02]  /*4f30*/  USHF.R.S32.HI UR7, URZ, 0x1f, UR20 ;  /* 0x0000001f3f077899 */ /* 0x000fe40008011414 */
[----:B------:R-:W-:Y:S02]  /*4f40*/  UMOV UR16, UR24 ;  /* 0x0000001800107c82 */ /* 0x000fe40008000000 */
[----:B------:R-:W-:Y:S01]  /*4f50*/  UIMAD UR6, UR13, UR5, UR6 ;  /* 0x000000050d0672a4 */ /* 0x000fe2000f8e0206 */
[----:B---3--:R-:W-:Y:S01]  /*4f60*/  SHF.R.S32.HI R3, RZ, 0x1f, R62 ;  /* 0x0000001fff037819 */ /* 0x008fe2000001143e */
[----:B------:R-:W-:Y:S02]  /*4f70*/  UIMAD.WIDE.U32 UR16, UR13, UR4, UR16 ;  /* 0x000000040d1072a5 */ /* 0x000fe4000f8e0010 */
[----:B------:R-:W-:Y:S01]  /*4f80*/  USEL UR7, UR7, URZ, !UP0 ;  /* 0x0000003f07077287 */ /* 0x000fe2000c000000 */
[CC--:B------:R-:W-:Y:S01]  /*4f90*/  LEA.HI R19, R3.reuse, R62.reuse, RZ, 0x3 ;  /* 0x0000003e03137211 */ /* 0x0c0fe200078f18ff */
[----:B------:R-:W-:Y:S01]  /*4fa0*/  ULDC.64 UR4, c[0x0][0x1c0] ;  /* 0x0000700000047ab9 */ /* 0x000fe20000000a00 */
[-C--:B------:R-:W-:Y:S01]  /*4fb0*/  LEA.HI R22, R3, R62.reuse, RZ, 0x4 ;  /* 0x0000003e03167211 */ /* 0x080fe200078f20ff */
[----:B------:R-:W-:Y:S01]  /*4fc0*/  USEL UR8, UR20, URZ, !UP0 ;  /* 0x0000003f14087287 */ /* 0x000fe2000c000000 */
[----:B------:R-:W-:Y:S01]  /*4fd0*/  LOP3.LUT R5, R19, 0xfffffff8, RZ, 0xc0, !PT ;  /* 0xfffffff813057812 */ /* 0x000fe200078ec0ff */
[----:B------:R-:W-:Y:S01]  /*4fe0*/  UIMAD UR7, UR7, UR4, URZ ;  /* 0x00000004070772a4 */ /* 0x000fe2000f8e023f */
[----:B------:R-:W-:Y:S01]  /*4ff0*/  SHF.R.S32.HI R19, RZ, 0x3, R19 ;  /* 0x00000003ff137819 */ /* 0x000fe20000011413 */
[----:B------:R-:W-:Y:S01]  /*5000*/  UIADD3 UR17, UR17, UR6, URZ ;  /* 0x0000000611117290 */ /* 0x000fe2000fffe03f */
[----:B------:R-:W-:Y:S01]  /*5010*/  LEA.HI R40, R3, R62, RZ, 0x6 ;  /* 0x0000003e03287211 */ /* 0x000fe200078f30ff */
[----:B------:R-:W-:Y:S01]  /*5020*/  IMAD.IADD R2, R62, 0x1, -R5 ;  /* 0x000000013e027824 */ /* 0x000fe200078e0a05 */
[----:B------:R-:W-:Y:S01]  /*5030*/  UIMAD UR5, UR8, UR5, UR7 ;  /* 0x00000005080572a4 */ /* 0x000fe2000f8e0207 */
[----:B------:R-:W-:Y:S01]  /*5040*/  IMAD.SHL.U32 R43, R19, 0x40, RZ ;  /* 0x00000040132b7824 */ /* 0x000fe200078e00ff */
[----:B------:R-:W-:Y:S01]  /*5050*/  UIMAD.WIDE.U32 UR16, UR8, UR4, UR16 ;  /* 0x00000004081072a5 */ /* 0x000fe2000f8e0010 */
[----:B------:R-:W-:-:S02]  /*5060*/  IMAD R216, R2, 0x20, R19 ;  /* 0x0000002002d87824 */ /* 0x000fc400078e0213 */
[----:B------:R-:W-:Y:S01]  /*5070*/  ULDC UR4, c[0x0][0x2c4] ;  /* 0x0000b10000047ab9 */ /* 0x000fe20000000800 */
[----:B------:R-:W-:Y:S01]  /*5080*/  IMAD.SHL.U32 R150, R2, 0x8, RZ ;  /* 0x0000000802967824 */ /* 0x000fe200078e00ff */
[----:B------:R-:W-:Y:S01]  /*5090*/  UIADD3 UR5, UR17, UR5, URZ ;  /* 0x0000000511057290 */ /* 0x000fe2000fffe03f */
[----:B-1----:R-:W-:Y:S01]  /*50a0*/  IMAD R7, R9, 0x80, R216 ;  /* 0x0000008009077824 */ /* 0x002fe200078e02d8 */
[----:B--2---:R-:W-:Y:S01]  /*50b0*/  UIMAD UR19, UR19, UR4, URZ ;  /* 0x00000004131372a4 */ /* 0x004fe2000f8e023f */
[----:B------:R-:W-:Y:S01]  /*50c0*/  IMAD.U32 R11, RZ, RZ, UR17 ;  /* 0x00000011ff0b7e24 */ /* 0x000fe2000f8e00ff */
[----:B------:R-:W-:Y:S01]  /*50d0*/  LOP3.LUT R43, R43, 0x1c0, RZ, 0xc0, !PT ;  /* 0x000001c02b2b7812 */ /* 0x000fe200078ec0ff */
[----:B------:R-:W-:Y:S01]  /*50e0*/  @P0 IMAD.HI.U32 R4, R7, c[0x0][0x2c8], RZ ;  /* 0x0000b20007040a27 */ /* 0x000fe200078e00ff */
[C---:B------:R-:W-:Y:S02]  /*50f0*/  IADD3 R17, R150.reuse, 0x40, RZ ;  /* 0x0000004096117810 */ /* 0x040fe40007ffe0ff */
[C---:B------:R-:W-:Y:S01]  /*5100*/  IADD3 R16, R150.reuse, 0x80, RZ ;  /* 0x0000008096107810 */ /* 0x040fe20007ffe0ff */
[----:B------:R-:W-:Y:S01]  /*5110*/  IMAD.MOV.U32 R12, RZ, RZ, R7 ;  /* 0x000000ffff0c7224 */ /* 0x000fe200078e0007 */
[----:B------:R-:W-:Y:S01]  /*5120*/  @P0 SHF.R.U32.HI R12, RZ, c[0x0][0x2cc], R4 ;  /* 0x0000b300ff0c0a19 */ /* 0x000fe20000011604 */
[----:B------:R-:W-:Y:S01]  /*5130*/  IMAD.U32 R10, RZ, RZ, UR16 ;  /* 0x00000010ff0a7e24 */ /* 0x000fe2000f8e00ff */
[----:B------:R-:W-:Y:S01]  /*5140*/  SHF.R.U32.HI R41, RZ, 0x3, R43 ;  /* 0x00000003ff297819 */ /* 0x000fe2000001162b */
[----:B------:R-:W-:Y:S01]  /*5150*/  IMAD.U32 R11, RZ, RZ, UR5 ;  /* 0x00000005ff0b7e24 */ /* 0x000fe2000f8e00ff */
[--C-:B------:R-:W-:Y:S01]  /*5160*/  SHF.R.S32.HI R5, RZ, 0x1f, R12.reuse ;  /* 0x0000001fff057819 */ /* 0x100fe2000001140c */
[----:B------:R-:W-:Y:S01]  /*5170*/  IMAD.MOV R6, RZ, RZ, -R12 ;  /* 0x000000ffff067224 */ /* 0x000fe200078e0a0c */
[----:B------:R-:W-:Y:S01]  /*5180*/  ISETP.GE.AND P3, PT, R150, c[0x0][0x198], PT ;  /* 0x0000660096007a0c */ /* 0x000fe20003f66270 */
[----:B------:R-:W-:Y:S01]  /*5190*/  IMAD R9, R9, 0x80, R19 ;  /* 0x0000008009097824 */ /* 0x000fe200078e0213 */
[----:B------:R-:W-:Y:S01]  /*51a0*/  ISETP.GE.AND P4, PT, R17, c[0x0][0x198], PT ;  /* 0x0000660011007a0c */ /* 0x000fe20003f86270 */
[----:B------:R-:W-:Y:S01]  /*51b0*/  IMAD R5, R5, c[0x0][0x1b0], RZ ;  /* 0x00006c0005057a24 */ /* 0x000fe200078e02ff */
[----:B------:R-:W-:Y:S01]  /*51c0*/  ISETP.GE.AND P6, PT, R16, c[0x0][0x198], PT ;  /* 0x0000660010007a0c */ /* 0x000fe20003fc6270 */
[----:B------:R-:W-:Y:S01]  /*51d0*/  IMAD R6, R6, c[0x0][0x2c4], R7 ;  /* 0x0000b10006067a24 */ /* 0x000fe200078e0207 */
[----:B------:R-:W-:Y:S01]  /*51e0*/  LOP3.LUT R7, R22, 0xfffffff0, RZ, 0xc0, !PT ;  /* 0xfffffff016077812 */ /* 0x000fe200078ec0ff */
[----:B------:R-:W-:-:S02]  /*51f0*/  IMAD R5, R12, c[0x0][0x1b4], R5 ;  /* 0x00006d000c057a24 */ /* 0x000fc400078e0205 */
[----:B----4-:R-:W-:Y:S01]  /*5200*/  IMAD.WIDE.U32 R12, R12, c[0x0][0x1b0], R10 ;  /* 0x00006c000c0c7a25 */ /* 0x010fe200078e000a */
[----:B------:R-:W-:-:S03]  /*5210*/  SHF.R.S32.HI R11, RZ, 0x1f, R6 ;  /* 0x0000001fff0b7819 */ /* 0x000fc60000011406 */
[----:B------:R-:W-:Y:S02]  /*5220*/  IMAD.IADD R13, R13, 0x1, R5 ;  /* 0x000000010d0d7824 */ /* 0x000fe400078e0205 */
[----:B------:R-:W-:Y:S02]  /*5230*/  IMAD R11, R11, c[0x0][0x1a8], RZ ;  /* 0x00006a000b0b7a24 */ /* 0x000fe400078e02ff */
[----:B------:R-:W-:Y:S02]  /*5240*/  IMAD.IADD R8, R62, 0x1, -R7 ;  /* 0x000000013e087824 */ /* 0x000fe400078e0a07 */
[C---:B------:R-:W-:Y:S02]  /*5250*/  IMAD R11, R6.reuse, c[0x0][0x1ac], R11 ;  /* 0x00006b00060b7a24 */ /* 0x040fe400078e020b */
[----:B------:R-:W-:Y:S01]  /*5260*/  IMAD.WIDE.U32 R6, R6, c[0x0][0x1a8], R12 ;  /* 0x00006a0006067a25 */ /* 0x000fe200078e000c */
[----:B------:R-:W-:-:S03]  /*5270*/  SHF.R.S32.HI R5, RZ, 0x1f, R8 ;  /* 0x0000001fff057819 */ /* 0x000fc60000011408 */
[----:B------:R-:W-:Y:S01]  /*5280*/  IMAD.IADD R10, R7, 0x1, R11 ;  /* 0x00000001070a7824 */ /* 0x000fe200078e020b */
[----:B------:R-:W-:Y:S01]  /*5290*/  LEA R15, P0, R6, c[0x0][0x160], 0x1 ;  /* 0x00005800060f7a11 */ /* 0x000fe200078008ff */
[----:B------:R-:W-:Y:S01]  /*52a0*/  IMAD.SHL.U32 R40, R40, 0x8, RZ ;  /* 0x0000000828287824 */ /* 0x000fe200078e00ff */
[----:B------:R-:W-:Y:S02]  /*52b0*/  LEA.HI R4, R5, R8, RZ, 0x3 ;  /* 0x0000000805047211 */ /* 0x000fe400078f18ff */
[----:B------:R-:W-:Y:S01]  /*52c0*/  LEA.HI.X R10, R6, c[0x0][0x164], R10, 0x1, P0 ;  /* 0x00005900060a7a11 */ /* 0x000fe200000f0c0a */
[----:B------:R1:W2:Y:S01]  /*52d0*/  SHFL.IDX PT, R20, R15, RZ, 0x181f ;  /* 0x00181fff0f147589 */ /* 0x0002a200000e0000 */
[----:B------:R-:W-:Y:S02]  /*52e0*/  LOP3.LUT R5, R4, 0xfffffff8, RZ, 0xc0, !PT ;  /* 0xfffffff804057812 */ /* 0x000fe400078ec0ff */
[----:B------:R-:W-:Y:S01]  /*52f0*/  ISETP.GE.AND P0, PT, R9, UR19, PT ;  /* 0x0000001309007c0c */ /* 0x000fe2000bf06270 */
[----:B------:R1:W3:Y:S01]  /*5300*/  SHFL.IDX PT, R21, R10, RZ, 0x181f ;  /* 0x00181fff0a157589 */ /* 0x0002e200000e0000 */
[----:B------:R-:W-:Y:S01]  /*5310*/  IADD3 R6, R150, 0xc0, RZ ;  /* 0x000000c096067810 */ /* 0x000fe20007ffe0ff */
[----:B------:R-:W-:Y:S01]  /*5320*/  IMAD.IADD R7, R8, 0x1, -R5 ;  /* 0x0000000108077824 */ /* 0x000fe200078e0a05 */
[----:B------:R-:W-:Y:S01]  /*5330*/  LOP3.LUT R40, R40, 0xfffffe00, RZ, 0xc0, !PT ;  /* 0xfffffe0028287812 */ /* 0x000fe200078ec0ff */
[----:B------:R-:W-:Y:S01]  /*5340*/  IMAD.MOV.U32 R5, RZ, RZ, 0x20 ;  /* 0x00000020ff057424 */ /* 0x000fe200078e00ff */
[----:B------:R-:W-:-:S02]  /*5350*/  ISETP.GE.AND P5, PT, R6, c[0x0][0x198], PT ;  /* 0x0000660006007a0c */ /* 0x000fc40003fa6270 */
[----:B------:R-:W-:Y:S01]  /*5360*/  P2R R8, PR, RZ, 0x1 ;  /* 0x00000001ff087803 */ /* 0x000fe20000000000 */
[----:B-----5:R4:W5:Y:S01]  /*5370*/  @P1 R2UR UR7, R0 ;  /* 0x00000000000713c2 */ /* 0x02096200000e0000 */
[----:B------:R-:W-:Y:S01]  /*5380*/  R2P PR, R7, 0x6 ;  /* 0x0000000607007804 */ /* 0x000fe20000000000 */
[----:B-----5:R-:W-:-:S04]  /*5390*/  @!UP1 UMOV UR7, UR20 ;  /* 0x0000001400079c82 */ /* 0x020fc80008000000 */
[----:B------:R-:W-:Y:S02]  /*53a0*/  SEL R5, R5, 0xffffffe0, !P2 ;  /* 0xffffffe005057807 */ /* 0x000fe40005000000 */
[----:B----4-:R-:W-:-:S04]  /*53b0*/  LOP3.LUT R0, R43, 0x38, R150, 0xf8, !PT ;  /* 0x000000382b007812 */ /* 0x010fc800078ef896 */
[----:B------:R-:W-:Y:S01]  /*53c0*/  LOP3.LUT R11, R0, R41, RZ, 0x3c, !PT ;  /* 0x00000029000b7212 */ /* 0x000fe200078e3cff */
[----:B------:R-:W-:-:S04]  /*53d0*/  IMAD.MOV.U32 R0, RZ, RZ, 0x10 ;  /* 0x00000010ff007424 */ /* 0x000fc800078e00ff */
[----:B------:R-:W-:Y:S01]  /*53e0*/  IMAD.IADD R18, R11, 0x1, R40 ;  /* 0x000000010b127824 */ /* 0x000fe200078e0228 */
[----:B------:R-:W-:Y:S01]  /*53f0*/  SEL R0, R0, 0xfffffff0, !P1 ;  /* 0xfffffff000007807 */ /* 0x000fe20004800000 */
[----:B------:R-:W-:Y:S05]  /*5400*/  @P0 BRA `(.L_x_83) ;  /* 0x0000013000000947 */ /* 0x000fea0003800000 */
[----:B-123--:R-:W-:Y:S01]  /*5410*/  SHF.R.S32.HI R12, RZ, 0x1f, R17 ;  /* 0x0000001fff0c7819 */ /* 0x00efe20000011411 */
[----:B------:R-:W-:Y:S01]  /*5420*/  IMAD.SHL.U32 R14, R18, 0x2, RZ ;  /* 0x00000002120e7824 */ /* 0x000fe200078e00ff */
[----:B------:R-:W-:Y:S01]  /*5430*/  SHF.R.S32.HI R23, RZ, 0x1f, R16 ;  /* 0x0000001fff177819 */ /* 0x000fe20000011410 */
[----:B------:R-:W-:Y:S01]  /*5440*/  IMAD.WIDE R24, R150, 0x2, R20 ;  /* 0x0000000296187825 */ /* 0x000fe200078e0214 */
[----:B------:R-:W-:Y:S02]  /*5450*/  SHF.R.S32.HI R11, RZ, 0x1f, R6 ;  /* 0x0000001fff0b7819 */ /* 0x000fe40000011406 */
[----:B------:R-:W-:Y:S02]  /*5460*/  LEA.HI R13, R12, R17, RZ, 0x3 ;  /* 0x000000110c0d7211 */ /* 0x000fe400078f18ff */
[----:B------:R-:W-:Y:S01]  /*5470*/  LEA.HI R12, R23, R16, RZ, 0x3 ;  /* 0x00000010170c7211 */ /* 0x000fe200078f18ff */
[----:B------:R-:W-:Y:S01]  /*5480*/  @!PT LDS RZ, [RZ] ;  /* 0x00000000fffff984 */ /* 0x000fe20000000800 */
[----:B------:R1:W-:Y:S01]  /*5490*/  LDGSTS.E.BYPASS.LTC128B.128 [R14+0x10080], [R24.64], !P3 ;  /* 0x10080000180e7fae */ /* 0x0003e2000d901d56 */
[----:B------:R-:W-:-:S02]  /*54a0*/  LEA.HI R11, R11, R6, RZ, 0x3 ;  /* 0x000000060b0b7211 */ /* 0x000fc400078f18ff */
[----:B------:R-:W-:Y:S02]  /*54b0*/  LOP3.LUT R13, R13, 0xfffffff8, RZ, 0xc0, !PT ;  /* 0xfffffff80d0d7812 */ /* 0x000fe400078ec0ff */
[----:B------:R-:W-:Y:S02]  /*54c0*/  LOP3.LUT R12, R12, 0xfffffff8, RZ, 0xc0, !PT ;  /* 0xfffffff80c0c7812 */ /* 0x000fe400078ec0ff */
[----:B------:R-:W-:Y:S01]  /*54d0*/  LOP3.LUT R11, R11, 0xfffffff8, RZ, 0xc0, !PT ;  /* 0xfffffff80b0b7812 */ /* 0x000fe200078ec0ff */
[----:B------:R-:W-:-:S04]  /*54e0*/  IMAD.WIDE R26, R13, 0x2, R20 ;  /* 0x000000020d1a7825 */ /* 0x000fc800078e0214 */
[--C-:B------:R-:W-:Y:S01]  /*54f0*/  IMAD.WIDE R12, R12, 0x2, R20.reuse ;  /* 0x000000020c0c7825 */ /* 0x100fe200078e0214 */
[----:B------:R1:W-:Y:S03]  /*5500*/  LDGSTS.E.BYPASS.LTC128B.128 [R14+0x14080], [R26.64], !P4 ;  /* 0x140800001a0e7fae */ /* 0x0003e6000e101d56 */
[----:B------:R-:W-:Y:S01]  /*5510*/  IMAD.WIDE R20, R11, 0x2, R20 ;  /* 0x000000020b147825 */ /* 0x000fe200078e0214 */
[----:B------:R1:W-:Y:S04]  /*5520*/  LDGSTS.E.BYPASS.LTC128B.128 [R14+0x18080], [R12.64], !P6 ;  /* 0x180800000c0e7fae */ /* 0x0003e8000f101d56 */
[----:B------:R1:W-:Y:S02]  /*5530*/  LDGSTS.E.BYPASS.LTC128B.128 [R14+0x1c080], [R20.64], !P5 ;  /* 0x1c080000140e7fae */ /* 0x0003e4000e901d56 */
.L_x_83:
[----:B-123--:R-:W-:Y:S05]  /*5540*/  BSYNC B0 ;  /* 0x0000000000007941 */ /* 0x00efea0003800000 */
.L_x_82:
[----:B------:R-:W-:Y:S01]  /*5550*/  IADD3 R11, R9, 0x20, RZ ;  /* 0x00000020090b7810 */ /* 0x000fe20007ffe0ff */
[----:B------:R1:W2:Y:S01]  /*5560*/  SHFL.IDX PT, R21, R10, 0x1, 0x181f ;  /* 0x00381f000a157f89 */ /* 0x0002a200000e0000 */
[----:B------:R-:W-:Y:S02]  /*5570*/  BSSY B0, `(.L_x_84) ;  /* 0x0000017000007945 */ /* 0x000fe40003800000 */
[----:B------:R-:W-:Y:S01]  /*5580*/  ISETP.GE.AND P0, PT, R11, UR19, PT ;  /* 0x000000130b007c0c */ /* 0x000fe2000bf06270 */
[----:B------:R1:W3:-:S12]  /*5590*/  SHFL.IDX PT, R20, R15, 0x1, 0x181f ;  /* 0x00381f000f147f89 */ /* 0x0002d800000e0000 */
[----:B------:R-:W-:Y:S05]  /*55a0*/  @P0 BRA `(.L_x_85) ;  /* 0x0000013000000947 */ /* 0x000fea0003800000 */
[----:B------:R-:W-:Y:S01]  /*55b0*/  SHF.R.S32.HI R12, RZ, 0x1f, R17 ;  /* 0x0000001fff0c7819 */ /* 0x000fe20000011411 */
[----:B------:R-:W-:Y:S01]  /*55c0*/  IMAD.SHL.U32 R14, R18, 0x2, RZ ;  /* 0x00000002120e7824 */ /* 0x000fe200078e00ff */
[----:B------:R-:W-:Y:S01]  /*55d0*/  SHF.R.S32.HI R23, RZ, 0x1f, R16 ;  /* 0x0000001fff177819 */ /* 0x000fe20000011410 */
[----:B--23--:R-:W-:Y:S01]  /*55e0*/  IMAD.WIDE R24, R150, 0x2, R20 ;  /* 0x0000000296187825 */ /* 0x00cfe200078e0214 */
        /* <DEDUP_REMOVED lines=15> */
.L_x_85:
[----:B------:R-:W-:Y:S05]  /*56e0*/  BSYNC B0 ;  /* 0x0000000000007941 */ /* 0x000fea0003800000 */
.L_x_84:
[----:B------:R-:W-:Y:S01]  /*56f0*/  IADD3 R11, R9, 0x40, RZ ;  /* 0x00000040090b7810 */ /* 0x000fe20007ffe0ff */
[----:B--2---:R2:W4:Y:S01]  /*5700*/  SHFL.IDX PT, R21, R10, 0x2, 0x181f ;  /* 0x00581f000a157f89 */ /* 0x00452200000e0000 */
[----:B------:R-:W-:Y:S02]  /*5710*/  BSSY B0, `(.L_x_86) ;  /* 0x0000017000007945 */ /* 0x000fe40003800000 */
[----:B------:R-:W-:Y:S01]  /*5720*/  ISETP.GE.AND P0, PT, R11, UR19, PT ;  /* 0x000000130b007c0c */ /* 0x000fe2000bf06270 */
[----:B---3--:R2:W3:-:S12]  /*5730*/  SHFL.IDX PT, R20, R15, 0x2, 0x181f ;  /* 0x00581f000f147f89 */ /* 0x0084d800000e0000 */
[----:B------:R-:W-:Y:S05]  /*5740*/  @P0 BRA `(.L_x_87) ;  /* 0x0000013000000947 */ /* 0x000fea0003800000 */
[----:B------:R-:W-:Y:S01]  /*5750*/  SHF.R.S32.HI R12, RZ, 0x1f, R17 ;  /* 0x0000001fff0c7819 */ /* 0x000fe20000011411 */
[----:B------:R-:W-:Y:S01]  /*5760*/  IMAD.SHL.U32 R14, R18, 0x2, RZ ;  /* 0x00000002120e7824 */ /* 0x000fe200078e00ff */
[----:B------:R-:W-:Y:S01]  /*5770*/  SHF.R.S32.HI R23, RZ, 0x1f, R16 ;  /* 0x0000001fff177819 */ /* 0x000fe20000011410 */
[----:B---34-:R-:W-:Y:S01]  /*5780*/  IMAD.WIDE R24, R150, 0x2, R20 ;  /* 0x0000000296187825 */ /* 0x018fe200078e0214 */
        /* <DEDUP_REMOVED lines=15> */
.L_x_87:
[----:B------:R-:W-:Y:S05]  /*5880*/  BSYNC B0 ;  /* 0x0000000000007941 */ /* 0x000fea0003800000 */
.L_x_86:
[----:B------:R-:W-:Y:S01]  /*5890*/  IADD3 R9, R9, 0x60, RZ ;  /* 0x0000006009097810 */ /* 0x000fe20007ffe0ff */
[----:B---3--:R-:W-:Y:S01]  /*58a0*/  SHFL.IDX PT, R24, R15, 0x3, 0x181f ;  /* 0x00781f000f187f89 */ /* 0x008fe200000e0000 */
[----:B------:R-:W-:Y:S01]  /*58b0*/  UIADD3 UR6, UR9, -0x20, URZ ;  /* 0xffffffe009067890 */ /* 0x000fe2000fffe03f */
[----:B------:R-:W-:Y:S01]  /*58c0*/  IMAD.MOV.U32 R215, RZ, RZ, c[0x0][0x2b8] ;  /* 0x0000ae00ffd77624 */ /* 0x000fe200078e00ff */
[----:B------:R-:W-:Y:S01]  /*58d0*/  ISETP.GE.AND P0, PT, R9, UR19, PT ;  /* 0x0000001309007c0c */ /* 0x000fe2000bf06270 */
[----:B------:R3:W5:Y:S01]  /*58e0*/  SHFL.IDX PT, R25, R10, 0x3, 0x181f ;  /* 0x00781f000a197f89 */ /* 0x00076200000e0000 */
[----:B------:R-:W-:Y:S01]  /*58f0*/  USHF.R.S32.HI UR8, URZ, 0x1f, UR7 ;  /* 0x0000001f3f087899 */ /* 0x000fe20008011407 */
[----:B------:R-:W-:Y:S01]  /*5900*/  IMAD.MOV.U32 R217, RZ, RZ, RZ ;  /* 0x000000ffffd97224 */ /* 0x000fe200078e00ff */
[----:B------:R-:W-:Y:S01]  /*5910*/  ISETP.NE.AND P2, PT, R215, 0x1, PT ;  /* 0x00000001d700780c */ /* 0x000fe20003f45270 */
[----:B------:R-:W-:Y:S01]  /*5920*/  ULDC.64 UR4, c[0x0][0x2b0] ;  /* 0x0000ac0000047ab9 */ /* 0x000fe20000000a00 */
[----:B------:R-:W-:Y:S01]  /*5930*/  IADD3 R11, R216, UR6, RZ ;  /* 0x00000006d80b7c10 */ /* 0x000fe2000fffe0ff */
[----:B------:R-:W-:-:S02]  /*5940*/  UIMAD UR8, UR8, UR4, URZ ;  /* 0x00000004080872a4 */ /* 0x000fc4000f8e023f */
[----:B------:R-:W-:Y:S01]  /*5950*/  UIMAD.WIDE.U32 UR16, UR7, UR4, URZ ;  /* 0x00000004071072a5 */ /* 0x000fe2000f8e003f */
[C---:B------:R-:W-:Y:S01]  /*5960*/  IADD3 R218, R11.reuse, UR15, RZ ;  /* 0x0000000f0bda7c10 */ /* 0x040fe2000fffe0ff */
[----:B------:R-:W-:Y:S01]  /*5970*/  UIMAD UR7, UR7, UR5, UR8 ;  /* 0x00000005070772a4 */ /* 0x000fe2000f8e0208 */
[----:B------:R-:W-:Y:S01]  /*5980*/  ISETP.GE.AND P1, PT, R11, UR11, PT ;  /* 0x0000000b0b007c0c */ /* 0x000fe2000bf26270 */
[----:B------:R-:W-:Y:S01]  /*5990*/  @!P0 IMAD.SHL.U32 R9, R18, 0x2, RZ ;  /* 0x0000000212098824 */ /* 0x000fe200078e00ff */
[----:B------:R-:W-:Y:S01]  /*59a0*/  @!P0 SHF.R.S32.HI R12, RZ, 0x1f, R17 ;  /* 0x0000001fff0c8819 */ /* 0x000fe20000011411 */
[----:B------:R-:W-:Y:S01]  /*59b0*/  UIADD3 UR7, UR17, UR7, URZ ;  /* 0x0000000711077290 */ /* 0x000fe2000fffe03f */
[----:B------:R-:W-:Y:S01]  /*59c0*/  @!P0 SHF.R.S32.HI R13, RZ, 0x1f, R16 ;  /* 0x0000001fff0d8819 */ /* 0x000fe20000011410 */
[----:B------:R-:W-:Y:S01]  /*59d0*/  ULDC.64 UR4, c[0x0][0x1e8] ;  /* 0x00007a0000047ab9 */ /* 0x000fe20000000a00 */
[----:B------:R-:W-:Y:S01]  /*59e0*/  @!P0 LEA.HI R11, R12, R17, RZ, 0x3 ;  /* 0x000000110c0b8211 */ /* 0x000fe200078f18ff */
[----:B------:R-:W-:Y:S01]  /*59f0*/  @P2 IMAD.HI.U32 R12, R218, c[0x0][0x2bc], RZ ;  /* 0x0000af00da0c2a27 */ /* 0x000fe200078e00ff */
[----:B------:R-:W-:-:S02]  /*5a00*/  ISETP.GT.OR P1, PT, R216, 0x1f, P1 ;  /* 0x0000001fd800780c */ /* 0x000fc40000f24670 */
[----:B------:R-:W-:Y:S02]  /*5a10*/  @!P0 LOP3.LUT R11, R11, 0xfffffff8, RZ, 0xc0, !PT ;  /* 0xfffffff80b0b8812 */ /* 0x000fe400078ec0ff */
[----:B-123--:R-:W-:Y:S01]  /*5a20*/  P2R R10, PR, RZ, 0x4 ;  /* 0x00000004ff0a7803 */ /* 0x00efe20000000000 */
[----:B------:R-:W-:Y:S01]  /*5a30*/  IMAD.MOV.U32 R10, RZ, RZ, R218 ;  /* 0x000000ffff0a7224 */ /* 0x000fe200078e00da */
[----:B------:R-:W-:Y:S01]  /*5a40*/  @P2 SHF.R.U32.HI R10, RZ, c[0x0][0x2c0], R12 ;  /* 0x0000b000ff0a2a19 */ /* 0x000fe2000001160c */
[----:B-----5:R-:W-:Y:S01]  /*5a50*/  @!P0 IMAD.WIDE R28, R11, 0x2, R24 ;  /* 0x000000020b1c8825 */ /* 0x020fe200078e0218 */
[----:B------:R-:W-:Y:S02]  /*5a60*/  @!P0 SHF.R.S32.HI R11, RZ, 0x1f, R6 ;  /* 0x0000001fff0b8819 */ /* 0x000fe40000011406 */
[----:B------:R-:W-:Y:S01]  /*5a70*/  @!P0 LEA.HI R12, R13, R16, RZ, 0x3 ;  /* 0x000000100d0c8211 */ /* 0x000fe200078f18ff */
[----:B----4-:R-:W-:Y:S01]  /*5a80*/  @!P0 IMAD.WIDE R20, R150, 0x2, R24 ;  /* 0x0000000296148825 */ /* 0x010fe200078e0218 */
[----:B------:R-:W-:-:S02]  /*5a90*/  @!P0 LEA.HI R11, R11, R6, RZ, 0x3 ;  /* 0x000000060b0b8211 */ /* 0x000fc400078f18ff */
[----:B------:R-:W-:Y:S02]  /*5aa0*/  @!P0 LOP3.LUT R12, R12, 0xfffffff8, RZ, 0xc0, !PT ;  /* 0xfffffff80c0c8812 */ /* 0x000fe400078ec0ff */
[----:B------:R-:W-:Y:S01]  /*5ab0*/  @!P0 LOP3.LUT R11, R11, 0xfffffff8, RZ, 0xc0, !PT ;  /* 0xfffffff80b0b8812 */ /* 0x000fe200078ec0ff */
[----:B------:R-:W-:Y:S01]  /*5ac0*/  @!PT LDS RZ, [RZ] ;  /* 0x00000000fffff984 */ /* 0x000fe20000000800 */
[----:B------:R1:W-:Y:S02]  /*5ad0*/  @!P0 LDGSTS.E.BYPASS.LTC128B.128 [R9+0x13080], [R20.64], !P3 ;  /* 0x1308000014098fae */ /* 0x0003e4000d901d56 */
[--C-:B------:R-:W-:Y:S02]  /*5ae0*/  @!P0 IMAD.WIDE R26, R12, 0x2, R24.reuse ;  /* 0x000000020c1a8825 */ /* 0x100fe400078e0218 */
[----:B------:R2:W-:Y:S02]  /*5af0*/  @!P0 LDGSTS.E.BYPASS.LTC128B.128 [R9+0x17080], [R28.64], !P4 ;  /* 0x170800001c098fae */ /* 0x0005e4000e101d56 */
[----:B------:R-:W-:Y:S02]  /*5b00*/  @!P0 IMAD.WIDE R24, R11, 0x2, R24 ;  /* 0x000000020b188825 */ /* 0x000fe400078e0218 */
[----:B------:R2:W-:Y:S04]  /*5b10*/  @!P0 LDGSTS.E.BYPASS.LTC128B.128 [R9+0x1b080], [R26.64], !P6 ;  /* 0x1b0800001a098fae */ /* 0x0005e8000f101d56 */
[----:B------:R2:W-:Y:S04]  /*5b20*/  @!P0 LDGSTS.E.BYPASS.LTC128B.128 [R9+0x1f080], [R24.64], !P5 ;  /* 0x1f08000018098fae */ /* 0x0005e8000e901d56 */
[----:B------:R-:W0:Y:S01]  /*5b30*/  LDGDEPBAR ;  /* 0x00000000000079af */ /* 0x000e220000000000 */
[----:B-1----:R-:W-:-:S04]  /*5b40*/  @!P1 IADD3 R20, P2, R10, UR16, RZ ;  /* 0x000000100a149c10 */ /* 0x002fc8000ff5e0ff */
[----:B------:R-:W-:Y:S02]  /*5b50*/  @!P1 LEA.HI.X.SX32 R13, R10, UR7, 0x1, P2 ;  /* 0x000000070a0d9c11 */ /* 0x000fe400090f0eff */
[----:B------:R-:W-:-:S04]  /*5b60*/  @!P1 LEA R14, P2, R20, c[0x0][0x2a0], 0x2 ;  /* 0x0000a800140e9a11 */ /* 0x000fc800078410ff */
[----:B------:R-:W-:Y:S01]  /*5b70*/  @!P1 LEA.HI.X R15, R20, c[0x0][0x2a4], R13, 0x2, P2 ;  /* 0x0000a900140f9a11 */ /* 0x000fe200010f140d */
[----:B------:R-:W-:Y:S06]  /*5b80*/  BAR.SYNC.DEFER_BLOCKING 0x0 ;  /* 0x0000000000007b1d */ /* 0x000fec0000010000 */
[----:B------:R-:W3:Y:S01]  /*5b90*/  @!P1 LDG.E R217, [R14.64] ;  /* 0x000000160ed99981 */ /* 0x000ee2000c1e1900 */
[----:B------:R-:W-:Y:S01]  /*5ba0*/  IMAD.MOV R11, RZ, RZ, -R10 ;  /* 0x000000ffff0b7224 */ /* 0x000fe200078e0a0a */
[----:B------:R-:W-:Y:S01]  /*5bb0*/  UIMAD UR8, UR12, UR4, URZ ;  /* 0x000000040c0872a4 */ /* 0x000fe2000f8e023f */
[----:B--2---:R-:W-:Y:S01]  /*5bc0*/  IMAD.U32 R9, RZ, RZ, UR13 ;  /* 0x0000000dff097e24 */ /* 0x004fe2000f8e00ff */
[----:B------:R-:W-:Y:S01]  /*5bd0*/  UIMAD.WIDE.U32 UR24, UR13, UR4, URZ ;  /* 0x000000040d1872a5 */ /* 0x000fe2000f8e003f */
[----:B------:R-:W-:Y:S01]  /*5be0*/  IMAD R218, R11, c[0x0][0x2b8], R218 ;  /* 0x0000ae000bda7a24 */ /* 0x000fe200078e02da */
[----:B------:R-:W-:Y:S01]  /*5bf0*/  UIMAD UR5, UR13, UR5, UR8 ;  /* 0x000000050d0572a4 */ /* 0x000fe2000f8e0208 */
[----:B------:R-:W-:Y:S01]  /*5c00*/  ISETP.GE.AND P4, PT, R150, c[0x0][0x1d4], PT ;  /* 0x0000750096007a0c */ /* 0x000fe20003f86270 */
[----:B------:R-:W-:Y:S01]  /*5c10*/  UIADD3 UR8, UR11, -UR6, URZ ;  /* 0x800000060b087290 */ /* 0x000fe2000fffe03f */
[----:B------:R-:W-:Y:S01]  /*5c20*/  IMAD.WIDE.U32 R12, R218, c[0x0][0x1e0], RZ ;  /* 0x00007800da0c7a25 */ /* 0x000fe200078e00ff */
[----:B------:R-:W-:Y:S01]  /*5c30*/  SHF.R.S32.HI R21, RZ, 0x1f, R218 ;  /* 0x0000001fff157819 */ /* 0x000fe200000114da */
[----:B------:R-:W-:Y:S01]  /*5c40*/  UIADD3 UR6, UR25, UR5, URZ ;  /* 0x0000000519067290 */ /* 0x000fe2000fffe03f */
[----:B------:R-:W-:-:S02]  /*5c50*/  ISETP.GE.AND P5, PT, R17, c[0x0][0x1d4], PT ;  /* 0x0000750011007a0c */ /* 0x000fc40003fa6270 */
[----:B------:R-:W-:Y:S01]  /*5c60*/  ISETP.GE.AND P3, PT, R16, c[0x0][0x1d4], PT ;  /* 0x0000750010007a0c */ /* 0x000fe20003f66270 */
[----:B------:R-:W-:Y:S01]  /*5c70*/  IMAD R11, R21, c[0x0][0x1e0], RZ ;  /* 0x00007800150b7a24 */ /* 0x000fe200078e02ff */
[----:B------:R-:W-:Y:S01]  /*5c80*/  ISETP.GE.AND P2, PT, R6, c[0x0][0x1d4], PT ;  /* 0x0000750006007a0c */ /* 0x000fe20003f46270 */
[----:B------:R-:W-:Y:S02]  /*5c90*/  ULDC.64 UR4, c[0x0][0x210] ;  /* 0x0000840000047ab9 */ /* 0x000fe40000000a00 */
[----:B------:R-:W-:Y:S01]  /*5ca0*/  IMAD R10, R218, c[0x0][0x1e4], R11 ;  /* 0x00007900da0a7a24 */ /* 0x000fe200078e020b */
[----:B------:R-:W-:Y:S02]  /*5cb0*/  UIMAD UR12, UR12, UR4, URZ ;  /* 0x000000040c0c72a4 */ /* 0x000fe4000f8e023f */
[----:B------:R-:W-:Y:S01]  /*5cc0*/  UIMAD.WIDE.U32 UR26, UR13, UR4, URZ ;  /* 0x000000040d1a72a5 */ /* 0x000fe2000f8e003f */
[----:B------:R-:W-:Y:S01]  /*5cd0*/  IMAD.IADD R13, R13, 0x1, R10 ;  /* 0x000000010d0d7824 */ /* 0x000fe200078e020a */
[----:B------:R-:W-:-:S04]  /*5ce0*/  UIMAD UR5, UR13, UR5, UR12 ;  /* 0x000000050d0572a4 */ /* 0x000fc8000f8e020c */
[----:B------:R-:W-:Y:S01]  /*5cf0*/  UIADD3 UR5, UR27, UR5, URZ ;  /* 0x000000051b057290 */ /* 0x000fe2000fffe03f */
[----:B---3--:R-:W-:Y:S01]  /*5d00*/  SHF.R.S32.HI R20, RZ, 0x1f, R217 ;  /* 0x0000001fff147819 */ /* 0x008fe200000114d9 */
[----:B------:R-:W-:-:S04]  /*5d10*/  IMAD.WIDE.U32 R12, R217, c[0x0][0x1f0], R12 ;  /* 0x00007c00d90c7a25 */ /* 0x000fc800078e000c */
[----:B------:R-:W-:Y:S01]  /*5d20*/  IMAD R10, R20, c[0x0][0x1f0], RZ ;  /* 0x00007c00140a7a24 */ /* 0x000fe200078e02ff */
[----:B------:R-:W-:Y:S01]  /*5d30*/  IADD3 R11, P0, R12, UR24, RZ ;  /* 0x000000180c0b7c10 */ /* 0x000fe2000ff1e0ff */
[----:B------:R-:W-:Y:S01]  /*5d40*/  IMAD R9, R9, c[0x0][0x1e8], R12 ;  /* 0x00007a0009097a24 */ /* 0x000fe200078e020c */
[----:B------:R-:W-:Y:S01]  /*5d50*/  IADD3 R12, -R19, UR8, RZ ;  /* 0x00000008130c7c10 */ /* 0x000fe2000fffe1ff */
[----:B------:R-:W-:Y:S01]  /*5d60*/  IMAD R10, R217, c[0x0][0x1f4], R10 ;  /* 0x00007d00d90a7a24 */ /* 0x000fe200078e020a */
[----:B------:R-:W-:Y:S02]  /*5d70*/  LEA RZ, P1, R11, c[0x0][0x1c8], 0x1 ;  /* 0x000072000bff7a11 */ /* 0x000fe400078208ff */
[----:B------:R-:W-:Y:S01]  /*5d80*/  LEA R23, R9, c[0x0][0x1c8], 0x1 ;  /* 0x0000720009177a11 */ /* 0x000fe200078e08ff */
[----:B------:R-:W-:-:S04]  /*5d90*/  IMAD.IADD R10, R13, 0x1, R10 ;  /* 0x000000010d0a7824 */ /* 0x000fc800078e020a */
[----:B------:R-:W-:Y:S01]  /*5da0*/  SHFL.IDX PT, R14, R23, RZ, 0x181f ;  /* 0x00181fff170e7589 */ /* 0x000fe200000e0000 */
[----:B------:R-:W-:Y:S02]  /*5db0*/  IADD3.X R10, R10, UR6, RZ, P0, !PT ;  /* 0x000000060a0a7c10 */ /* 0x000fe400087fe4ff */
[----:B------:R-:W-:Y:S02]  /*5dc0*/  ISETP.GE.AND P0, PT, R12, 0x1, PT ;  /* 0x000000010c00780c */ /* 0x000fe40003f06270 */
[----:B------:R-:W-:Y:S02]  /*5dd0*/  LEA.HI.X R15, R11, c[0x0][0x1cc], R10, 0x1, P1 ;  /* 0x000073000b0f7a11 */ /* 0x000fe400008f0c0a */
[----:B------:R-:W-:-:S04]  /*5de0*/  ISETP.GT.AND P1, PT, R216, 0x1f, PT ;  /* 0x0000001fd800780c */ /* 0x000fc80003f24270 */
[----:B------:R-:W1:Y:S05]  /*5df0*/  SHFL.IDX PT, R15, R15, RZ, 0x181f ;  /* 0x00181fff0f0f7589 */ /* 0x000e6a00000e0000 */
[----:B------:R-:W-:Y:S01]  /*5e00*/  @P0 SHF.R.S32.HI R10, RZ, 0x1f, R17 ;  /* 0x0000001fff0a0819 */ /* 0x000fe20000011411 */
[----:B------:R-:W-:Y:S01]  /*5e10*/  @P0 IMAD.SHL.U32 R12, R18, 0x2, RZ ;  /* 0x00000002120c0824 */ /* 0x000fe200078e00ff */
[----:B------:R-:W-:Y:S02]  /*5e20*/  @P0 SHF.R.S32.HI R13, RZ, 0x1f, R16 ;  /* 0x0000001fff0d0819 */ /* 0x000fe40000011410 */
[----:B------:R-:W-:Y:S02]  /*5e30*/  @P0 SHF.R.S32.HI R9, RZ, 0x1f, R6 ;  /* 0x0000001fff090819 */ /* 0x000fe40000011406 */
[----:B------:R-:W-:-:S02]  /*5e40*/  @P0 LEA.HI R11, R10, R17, RZ, 0x3 ;  /* 0x000000110a0b0211 */ /* 0x000fc400078f18ff */
[----:B------:R-:W-:Y:S02]  /*5e50*/  @P0 LEA.HI R10, R13, R16, RZ, 0x3 ;  /* 0x000000100d0a0211 */ /* 0x000fe400078f18ff */
[----:B------:R-:W-:Y:S02]  /*5e60*/  @P0 LEA.HI R9, R9, R6, RZ, 0x3 ;  /* 0x0000000609090211 */ /* 0x000fe400078f18ff */
[----:B------:R-:W-:Y:S02]  /*5e70*/  @P0 LOP3.LUT R11, R11, 0xfffffff8, RZ, 0xc0, !PT ;  /* 0xfffffff80b0b0812 */ /* 0x000fe400078ec0ff */
[----:B------:R-:W-:Y:S02]  /*5e80*/  @P0 LOP3.LUT R10, R10, 0xfffffff8, RZ, 0xc0, !PT ;  /* 0xfffffff80a0a0812 */ /* 0x000fe400078ec0ff */
[----:B------:R-:W-:Y:S01]  /*5e90*/  @P0 LOP3.LUT R9, R9, 0xfffffff8, RZ, 0xc0, !PT ;  /* 0xfffffff809090812 */ /* 0x000fe200078ec0ff */
[----:B-1----:R-:W-:-:S04]  /*5ea0*/  @P0 IMAD.WIDE R24, R150, 0x2, R14 ;  /* 0x0000000296180825 */ /* 0x002fc800078e020e */
[--C-:B------:R-:W-:Y:S01]  /*5eb0*/  @P0 IMAD.WIDE R26, R11, 0x2, R14.reuse ;  /* 0x000000020b1a0825 */ /* 0x100fe200078e020e */
[----:B------:R-:W-:Y:S01]  /*5ec0*/  @!PT LDS RZ, [RZ] ;  /* 0x00000000fffff984 */ /* 0x000fe20000000800 */
[----:B------:R1:W-:Y:S03]  /*5ed0*/  @P0 LDGSTS.E.BYPASS.LTC128B.128 [R12+0xc080], [R24.64], !P4 ;  /* 0x0c080000180c0fae */ /* 0x0003e6000e101d56 */
[--C-:B------:R-:W-:Y:S01]  /*5ee0*/  @P0 IMAD.WIDE R10, R10, 0x2, R14.reuse ;  /* 0x000000020a0a0825 */ /* 0x100fe200078e020e */
[----:B------:R1:W-:Y:S03]  /*5ef0*/  @P0 LDGSTS.E.BYPASS.LTC128B.128 [R12+0xd080], [R26.64], !P5 ;  /* 0x0d0800001a0c0fae */ /* 0x0003e6000e901d56 */
[----:B------:R-:W-:Y:S01]  /*5f00*/  @P0 IMAD.WIDE R14, R9, 0x2, R14 ;  /* 0x00000002090e0825 */ /* 0x000fe200078e020e */
[----:B------:R1:W-:Y:S04]  /*5f10*/  @P0 LDGSTS.E.BYPASS.LTC128B.128 [R12+0xe080], [R10.64], !P3 ;  /* 0x0e0800000a0c0fae */ /* 0x0003e8000d901d56 */
[----:B------:R1:W-:Y:S01]  /*5f20*/  @P0 LDGSTS.E.BYPASS.LTC128B.128 [R12+0xf080], [R14.64], !P2 ;  /* 0x0f0800000e0c0fae */ /* 0x0003e2000d101d56 */
[----:B------:R-:W-:-:S03]  /*5f30*/  ISETP.LT.AND P0, PT, RZ, c[0x0][0x27c], PT ;  /* 0x00009f00ff007a0c */ /* 0x000fc60003f01270 */
[----:B------:R-:W0:Y:S10]  /*5f40*/  LDGDEPBAR ;  /* 0x00000000000079af */ /* 0x000e340000000000 */
[----:B------:R-:W-:Y:S05]  /*5f50*/  @P0 BRA `(.L_x_88) ;  /* 0x0000002000000947 */ /* 0x000fea0003800000 */
[----:B------:R-:W-:-:S04]  /*5f60*/  DEPBAR.LE SB0, 0x1 ;  /* 0x000080400000791a */ /* 0x000fc80000000000 */
[----:B------:R-:W-:Y:S05]  /*5f70*/  BRA `(.L_x_89) ;  /* 0x00006ab000007947 */ /* 0x000fea0003800000 */
.L_x_88:
[----:B-1----:R-:W-:Y:S01]  /*5f80*/  SHF.R.S32.HI R10, RZ, 0x1f, R63 ;  /* 0x0000001fff0a7819 */ /* 0x002fe2000001143f */
[C---:B------:R-:W-:Y:S01]  /*5f90*/  IMAD.WIDE.U32 R12, R63.reuse, c[0x0][0x280], RZ ;  /* 0x0000a0003f0c7a25 */ /* 0x040fe200078e00ff */
[----:B------:R-:W-:Y:S01]  /*5fa0*/  ULDC.U8 UR4, c[0x0][0x298] ;  /* 0x0000a60000047ab9 */ /* 0x000fe20000000000 */
[----:B------:R-:W-:Y:S01]  /*5fb0*/  BSSY B2, `(.L_x_89) ;  /* 0x00006a7000027945 */ /* 0x000fe20003800000 */
[----:B------:R-:W-:Y:S01]  /*5fc0*/  SHF.L.U32 R39, R18, 0x1, RZ ;  /* 0x0000000112277819 */ /* 0x000fe200000006ff */
[----:B------:R-:W-:Y:S01]  /*5fd0*/  IMAD R14, R10, c[0x0][0x280], RZ ;  /* 0x0000a0000a0e7a24 */ /* 0x000fe200078e02ff */
[----:B------:R-:W-:Y:S01]  /*5fe0*/  LEA R28, P0, R12, c[0x0][0x270], 0x1 ;  /* 0x00009c000c1c7a11 */ /* 0x000fe200078008ff */
[----:B------:R-:W-:Y:S02]  /*5ff0*/  IMAD R10, R10, c[0x0][0x290], RZ ;  /* 0x0000a4000a0a7a24 */ /* 0x000fe400078e02ff */
[----:B------:R-:W-:-:S05]  /*6000*/  IMAD R9, R63, c[0x0][0x284], R14 ;  /* 0x0000a1003f097a24 */ /* 0x000fca00078e020e */
[----:B------:R-:W-:-:S04]  /*6010*/  IADD3 R9, R9, R13, RZ ;  /* 0x0000000d09097210 */ /* 0x000fc80007ffe0ff */
[----:B------:R-:W-:Y:S01]  /*6020*/  LEA.HI.X R29, R12, c[0x0][0x274], R9, 0x1, P0 ;  /* 0x00009d000c1d7a11 */ /* 0x000fe200000f0c09 */
[----:B------:R-:W-:-:S04]  /*6030*/  IMAD.WIDE.U32 R12, R63, c[0x0][0x290], RZ ;  /* 0x0000a4003f0c7a25 */ /* 0x000fc800078e00ff */
[----:B------:R-:W-:Y:S01]  /*6040*/  IMAD R9, R63, c[0x0][0x294], R10 ;  /* 0x0000a5003f097a24 */ /* 0x000fe200078e020a */
[----:B------:R-:W-:-:S04]  /*6050*/  LEA R30, P0, R12, c[0x0][0x288], 0x1 ;  /* 0x0000a2000c1e7a11 */ /* 0x000fc800078008ff */
[----:B------:R-:W-:-:S04]  /*6060*/  IADD3 R9, R9, R13, RZ ;  /* 0x0000000d09097210 */ /* 0x000fc80007ffe0ff */
[----:B------:R-:W-:Y:S02]  /*6070*/  LEA.HI.X R31, R12, c[0x0][0x28c], R9, 0x1, P0 ;  /* 0x0000a3000c1f7a11 */ /* 0x000fe400000f0c09 */
[----:B------:R-:W-:-:S13]  /*6080*/  ISETP.NE.AND P0, PT, RZ, UR4, PT ;  /* 0x00000004ff007c0c */ /* 0x000fda000bf05270 */
[----:B------:R-:W-:Y:S05]  /*6090*/  @!P0 BRA `(.L_x_90) ;  /* 0x0000320000008947 */ /* 0x000fea0003800000 */
[----:B------:R-:W-:Y:S01]  /*60a0*/  ISETP.NE.AND P6, PT, R8, RZ, PT ;  /* 0x000000ff0800720c */ /* 0x000fe20003fc5270 */
[----:B------:R-:W-:Y:S01]  /*60b0*/  BSSY B0, `(.L_x_91) ;  /* 0x0000033000007945 */ /* 0x000fe20003800000 */
[----:B------:R-:W-:Y:S01]  /*60c0*/  SHF.L.U32 R27, R2, 0x2, RZ ;  /* 0x00000002021b7819 */ /* 0x000fe200000006ff */
[----:B------:R-:W-:Y:S01]  /*60d0*/  CS2R R36, SRZ ;  /* 0x0000000000247805 */ /* 0x000fe2000001ff00 */
[----:B------:R-:W-:Y:S01]  /*60e0*/  CS2R R14, SRZ ;  /* 0x00000000000e7805 */ /* 0x000fe2000001ff00 */
[----:B------:R-:W-:Y:S01]  /*60f0*/  CS2R R24, SRZ ;  /* 0x0000000000187805 */ /* 0x000fe2000001ff00 */
[----:B------:R-:W-:Y:S01]  /*6100*/  CS2R R32, SRZ ;  /* 0x0000000000207805 */ /* 0x000fe2000001ff00 */
[----:B------:R-:W-:Y:S01]  /*6110*/  CS2R R50, SRZ ;  /* 0x0000000000327805 */ /* 0x000fe2000001ff00 */
[----:B------:R-:W-:Y:S01]  /*6120*/  CS2R R8, SRZ ;  /* 0x0000000000087805 */ /* 0x000fe2000001ff00 */
[----:B------:R-:W-:Y:S01]  /*6130*/  CS2R R12, SRZ ;  /* 0x00000000000c7805 */ /* 0x000fe2000001ff00 */
[----:B------:R-:W-:-:S03]  /*6140*/  CS2R R10, SRZ ;  /* 0x00000000000a7805 */ /* 0x000fc6000001ff00 */
[----:B------:R-:W-:Y:S05]  /*6150*/  @P6 BRA `(.L_x_92) ;  /* 0x0000028000006947 */ /* 0x000fea0003800000 */
[C---:B------:R-:W-:Y:S01]  /*6160*/  ISETP.GE.AND P0, PT, R27.reuse, c[0x0][0x27c], PT ;  /* 0x00009f001b007a0c */ /* 0x040fe20003f06270 */
[----:B------:R-:W-:Y:S01]  /*6170*/  CS2R R32, SRZ ;  /* 0x0000000000207805 */ /* 0x000fe2000001ff00 */
[----:B------:R-:W-:Y:S01]  /*6180*/  CS2R R10, SRZ ;  /* 0x00000000000a7805 */ /* 0x000fe2000001ff00 */
[----:B------:R-:W-:-:S10]  /*6190*/  IADD3 R8, R27, 0x20, RZ ;  /* 0x000000201b087810 */ /* 0x000fd40007ffe0ff */
[----:B------:R-:W-:-:S04]  /*61a0*/  @!P0 IMAD.WIDE R34, R27, 0x2, R28 ;  /* 0x000000021b228825 */ /* 0x000fc800078e021c */
[----:B------:R-:W-:Y:S01]  /*61b0*/  @!P0 IMAD.WIDE R14, R27, 0x2, R30 ;  /* 0x000000021b0e8825 */ /* 0x000fe200078e021e */
[----:B------:R1:W5:Y:S04]  /*61c0*/  @!P0 LD.E.64 R32, [R34.64] ;  /* 0x0000001622208980 */ /* 0x000368000c101b00 */
[----:B------:R2:W5:Y:S01]  /*61d0*/  @!P0 LD.E.64 R10, [R14.64] ;  /* 0x000000160e0a8980 */ /* 0x000562000c101b00 */
[----:B------:R-:W-:Y:S01]  /*61e0*/  ISETP.GE.AND P0, PT, R8, c[0x0][0x27c], PT ;  /* 0x00009f0008007a0c */ /* 0x000fe20003f06270 */
[----:B------:R-:W-:Y:S01]  /*61f0*/  CS2R R24, SRZ ;  /* 0x0000000000187805 */ /* 0x000fe2000001ff00 */
[----:B------:R-:W-:-:S11]  /*6200*/  CS2R R12, SRZ ;  /* 0x00000000000c7805 */ /* 0x000fd6000001ff00 */
[----:B------:R-:W-:-:S04]  /*6210*/  @!P0 SHF.R.S32.HI R9, RZ, 0x1f, R8 ;  /* 0x0000001fff098819 */ /* 0x000fc80000011408 */
[----:B------:R-:W-:Y:S02]  /*6220*/  @!P0 LEA.HI R9, R9, R8, RZ, 0x2 ;  /* 0x0000000809098211 */ /* 0x000fe400078f10ff */
[----:B------:R-:W-:Y:S02]  /*6230*/  IADD3 R8, R27, 0x40, RZ ;  /* 0x000000401b087810 */ /* 0x000fe40007ffe0ff */
[----:B------:R-:W-:-:S05]  /*6240*/  @!P0 LOP3.LUT R9, R9, 0xfffffffc, RZ, 0xc0, !PT ;  /* 0xfffffffc09098812 */ /* 0x000fca00078ec0ff */
[----:B------:R-:W-:-:S04]  /*6250*/  @!P0 IMAD.WIDE R36, R9, 0x2, R28 ;  /* 0x0000000209248825 */ /* 0x000fc800078e021c */
[----:B------:R-:W-:Y:S01]  /*6260*/  @!P0 IMAD.WIDE R42, R9, 0x2, R30 ;  /* 0x00000002092a8825 */ /* 0x000fe200078e021e */
[----:B------:R3:W5:Y:S04]  /*6270*/  @!P0 LD.E.64 R24, [R36.64] ;  /* 0x0000001624188980 */ /* 0x000768000c101b00 */
[----:B------:R4:W5:Y:S01]  /*6280*/  @!P0 LD.E.64 R12, [R42.64] ;  /* 0x000000162a0c8980 */ /* 0x000962000c101b00 */
[----:B------:R-:W-:Y:S01]  /*6290*/  ISETP.GE.AND P0, PT, R8, c[0x0][0x27c], PT ;  /* 0x00009f0008007a0c */ /* 0x000fe20003f06270 */
[----:B--2---:R-:W-:-:S12]  /*62a0*/  CS2R R14, SRZ ;  /* 0x00000000000e7805 */ /* 0x004fd8000001ff00 */
[----:B------:R-:W-:-:S04]  /*62b0*/  @!P0 SHF.R.S32.HI R9, RZ, 0x1f, R8 ;  /* 0x0000001fff098819 */ /* 0x000fc80000011408 */
[----:B------:R-:W-:-:S04]  /*62c0*/  @!P0 LEA.HI R9, R9, R8, RZ, 0x2 ;  /* 0x0000000809098211 */ /* 0x000fc800078f10ff */
[----:B------:R-:W-:Y:S02]  /*62d0*/  @!P0 LOP3.LUT R23, R9, 0xfffffffc, RZ, 0xc0, !PT ;  /* 0xfffffffc09178812 */ /* 0x000fe400078ec0ff */
[----:B------:R-:W-:-:S03]  /*62e0*/  CS2R R8, SRZ ;  /* 0x0000000000087805 */ /* 0x000fc6000001ff00 */
[----:B-1----:R-:W-:-:S04]  /*62f0*/  @!P0 IMAD.WIDE R34, R23, 0x2, R28 ;  /* 0x0000000217228825 */ /* 0x002fc800078e021c */
[----:B------:R-:W-:Y:S01]  /*6300*/  @!P0 IMAD.WIDE R40, R23, 0x2, R30 ;  /* 0x0000000217288825 */ /* 0x000fe200078e021e */
[----:B------:R-:W-:Y:S01]  /*6310*/  IADD3 R23, R27, 0x60, RZ ;  /* 0x000000601b177810 */ /* 0x000fe20007ffe0ff */
[----:B------:R4:W5:Y:S04]  /*6320*/  @!P0 LD.E.64 R14, [R34.64] ;  /* 0x00000016220e8980 */ /* 0x000968000c101b00 */
[----:B------:R4:W5:Y:S01]  /*6330*/  @!P0 LD.E.64 R8, [R40.64] ;  /* 0x0000001628088980 */ /* 0x000962000c101b00 */
[----:B------:R-:W-:Y:S01]  /*6340*/  ISETP.GE.AND P0, PT, R23, c[0x0][0x27c], PT ;  /* 0x00009f0017007a0c */ /* 0x000fe20003f06270 */
[----:B---3--:R-:W-:Y:S01]  /*6350*/  CS2R R36, SRZ ;  /* 0x0000000000247805 */ /* 0x008fe2000001ff00 */
[----:B------:R-:W-:-:S11]  /*6360*/  CS2R R50, SRZ ;  /* 0x0000000000327805 */ /* 0x000fd6000001ff00 */
[----:B------:R-:W-:-:S04]  /*6370*/  @!P0 SHF.R.S32.HI R26, RZ, 0x1f, R23 ;  /* 0x0000001fff1a8819 */ /* 0x000fc80000011417 */
[----:B------:R-:W-:-:S04]  /*6380*/  @!P0 LEA.HI R23, R26, R23, RZ, 0x2 ;  /* 0x000000171a178211 */ /* 0x000fc800078f10ff */
[----:B------:R-:W-:-:S05]  /*6390*/  @!P0 LOP3.LUT R23, R23, 0xfffffffc, RZ, 0xc0, !PT ;  /* 0xfffffffc17178812 */ /* 0x000fca00078ec0ff */
[----:B------:R-:W-:-:S04]  /*63a0*/  @!P0 IMAD.WIDE R28, R23, 0x2, R28 ;  /* 0x00000002171c8825 */ /* 0x000fc800078e021c */
[----:B------:R-:W-:Y:S01]  /*63b0*/  @!P0 IMAD.WIDE R30, R23, 0x2, R30 ;  /* 0x00000002171e8825 */ /* 0x000fe200078e021e */
[----:B------:R4:W5:Y:S04]  /*63c0*/  @!P0 LD.E.64 R36, [R28.64] ;  /* 0x000000161c248980 */ /* 0x000968000c101b00 */
[----:B------:R4:W5:Y:S02]  /*63d0*/  @!P0 LD.E.64 R50, [R30.64] ;  /* 0x000000161e328980 */ /* 0x000964000c101b00 */
.L_x_92:
[----:B------:R-:W-:Y:S05]  /*63e0*/  BSYNC B0 ;  /* 0x0000000000007941 */ /* 0x000fea0003800000 */
.L_x_91:
[----:B------:R-:W-:Y:S01]  /*63f0*/  UIMAD UR4, UR14, -0x80, UR19 ;  /* 0xffffff800e0478a4 */ /* 0x000fe2000f8e0213 */
[----:B-----5:R-:W-:Y:S01]  /*6400*/  IMAD.MOV.U32 R48, RZ, RZ, R32 ;  /* 0x000000ffff307224 */ /* 0x020fe200078e0020 */
[----:B------:R-:W-:Y:S01]  /*6410*/  SHF.R.U64 R47, R32, 0x10, R33 ;  /* 0x00000010202f7819 */ /* 0x000fe20000001221 */
[----:B------:R-:W-:Y:S01]  /*6420*/  IMAD.MOV.U32 R44, RZ, RZ, R14 ;  /* 0x000000ffff2c7224 */ /* 0x000fe200078e000e */
[----:B------:R-:W-:Y:S01]  /*6430*/  UISETP.LT.AND UP0, UPT, UR4, 0x80, UPT ;  /* 0x000000800400788c */ /* 0x000fe2000bf01270 */
[----:B----4-:R-:W-:Y:S01]  /*6440*/  SHF.R.U64 R42, R14, 0x10, R15 ;  /* 0x000000100e2a7819 */ /* 0x010fe2000000120f */
[--C-:B------:R-:W-:Y:S01]  /*6450*/  IMAD.MOV.U32 R43, RZ, RZ, R37.reuse ;  /* 0x000000ffff2b7224 */ /* 0x100fe200078e0025 */
[--C-:B------:R-:W-:Y:S01]  /*6460*/  SHF.R.U64 R40, R36, 0x10, R37.reuse ;  /* 0x0000001024287819 */ /* 0x100fe20000001225 */
[----:B------:R-:W-:Y:S01]  /*6470*/  USEL UR4, UR4, 0x80, UP0 ;  /* 0x0000008004047887 */ /* 0x000fe20008000000 */
[----:B------:R-:W-:Y:S01]  /*6480*/  SHF.R.U32.HI R14, RZ, 0x10, R37 ;  /* 0x00000010ff0e7819 */ /* 0x000fe20000011625 */
[--C-:B------:R-:W-:Y:S01]  /*6490*/  IMAD.MOV.U32 R41, RZ, RZ, R11.reuse ;  /* 0x000000ffff297224 */ /* 0x100fe200078e000b */
[--C-:B------:R-:W-:Y:S01]  /*64a0*/  SHF.R.U64 R38, R10, 0x10, R11.reuse ;  /* 0x000000100a267819 */ /* 0x100fe2000000120b */
[----:B------:R-:W-:Y:S01]  /*64b0*/  IMAD.MOV.U32 R34, RZ, RZ, R10 ;  /* 0x000000ffff227224 */ /* 0x000fe200078e000a */
[----:B------:R-:W-:Y:S01]  /*64c0*/  SHF.R.U32.HI R32, RZ, 0x10, R11 ;  /* 0x00000010ff207819 */ /* 0x000fe2000001160b */
[--C-:B------:R-:W-:Y:S01]  /*64d0*/  IMAD.MOV.U32 R37, RZ, RZ, R13.reuse ;  /* 0x000000ffff257224 */ /* 0x100fe200078e000d */
[----:B------:R-:W-:Y:S01]  /*64e0*/  ISETP.GE.AND P0, PT, R19, UR4, PT ;  /* 0x0000000413007c0c */ /* 0x000fe2000bf06270 */
[----:B------:R-:W-:Y:S01]  /*64f0*/  IMAD.MOV.U32 R46, RZ, RZ, R24 ;  /* 0x000000ffff2e7224 */ /* 0x000fe200078e0018 */
[----:B------:R-:W-:Y:S01]  /*6500*/  SHF.R.U64 R11, R12, 0x10, R13 ;  /* 0x000000100c0b7819 */ /* 0x000fe2000000120d */
[----:B------:R-:W-:Y:S01]  /*6510*/  IMAD.MOV.U32 R31, RZ, RZ, R25 ;  /* 0x000000ffff1f7224 */ /* 0x000fe200078e0019 */
[----:B------:R-:W-:Y:S01]  /*6520*/  SHF.R.U32.HI R28, RZ, 0x10, R13 ;  /* 0x00000010ff1c7819 */ /* 0x000fe2000001160d */
        /* <DEDUP_REMOVED lines=9> */
[----:B------:R-:W-:Y:S01]  /*65c0*/  SHF.R.U32.HI R33, RZ, 0x10, R33 ;  /* 0x00000010ff217819 */ /* 0x000fe20000011621 */
[----:B------:R-:W-:Y:S01]  /*65d0*/  IMAD.MOV.U32 R36, RZ, RZ, R8 ;  /* 0x000000ffff247224 */ /* 0x000fe200078e0008 */
[----:B------:R-:W-:Y:S01]  /*65e0*/  SHF.R.U32.HI R15, RZ, 0x10, R15 ;  /* 0x00000010ff0f7819 */ /* 0x000fe2000001160f */
[----:B------:R-:W-:Y:S01]  /*65f0*/  IMAD.MOV.U32 R24, RZ, RZ, R50 ;  /* 0x000000ffff187224 */ /* 0x000fe200078e0032 */
[--C-:B------:R-:W-:Y:S01]  /*6600*/  SHF.R.U64 R8, R50, 0x10, R51.reuse ;  /* 0x0000001032087819 */ /* 0x100fe20000001233 */
[--C-:B------:R-:W-:Y:S01]  /*6610*/  IMAD.MOV.U32 R9, RZ, RZ, R51.reuse ;  /* 0x000000ffff097224 */ /* 0x100fe200078e0033 */
[----:B------:R-:W-:Y:S01]  /*6620*/  SHF.R.U32.HI R12, RZ, 0x10, R51 ;  /* 0x00000010ff0c7819 */ /* 0x000fe20000011633 */
[----:B------:R-:W-:-:S04]  /*6630*/  DEPBAR.LE SB0, 0x1 ;  /* 0x000080400000791a */ /* 0x000fc80000000000 */
[----:B------:R-:W-:Y:S01]  /*6640*/  BSSY B1, `(.L_x_93) ;  /* 0x00000bc000017945 */ /* 0x000fe20003800000 */
[----:B------:R-:W-:Y:S02]  /*6650*/  PRMT R35, R35, 0x5410, R48 ;  /* 0x0000541023237816 */ /* 0x000fe40000000030 */
[----:B------:R-:W-:Y:S02]  /*6660*/  PRMT R33, R33, 0x5410, R47 ;  /* 0x0000541021217816 */ /* 0x000fe4000000002f */
[----:B------:R-:W-:Y:S02]  /*6670*/  PRMT R31, R31, 0x5410, R46 ;  /* 0x000054101f1f7816 */ /* 0x000fe4000000002e */
[----:B------:R-:W-:Y:S02]  /*6680*/  PRMT R29, R29, 0x5410, R45 ;  /* 0x000054101d1d7816 */ /* 0x000fe4000000002d */
[----:B------:R-:W-:Y:S02]  /*6690*/  PRMT R25, R25, 0x5410, R44 ;  /* 0x0000541019197816 */ /* 0x000fe4000000002c */
[----:B------:R-:W-:-:S02]  /*66a0*/  PRMT R15, R15, 0x5410, R42 ;  /* 0x000054100f0f7816 */ /* 0x000fc4000000002a */
        /* <DEDUP_REMOVED lines=9> */
[----:B------:R-:W-:Y:S01]  /*6740*/  PRMT R12, R12, 0x5410, R8 ;  /* 0x000054100c0c7816 */ /* 0x000fe20000000008 */
[----:B------:R-:W-:Y:S06]  /*6750*/  BAR.SYNC.DEFER_BLOCKING 0x0 ;  /* 0x0000000000007b1d */ /* 0x000fec0000010000 */
[----:B------:R-:W-:Y:S05]  /*6760*/  @P0 BRA `(.L_x_94) ;  /* 0x00000a9000000947 */ /* 0x000fea0003800000 */
[----:B------:R-:W-:Y:S01]  /*6770*/  ISETP.GE.AND P0, PT, R27, c[0x0][0x27c], PT ;  /* 0x00009f001b007a0c */ /* 0x000fe20003f06270 */
[----:B------:R-:W-:-:S12]  /*6780*/  BSSY B0, `(.L_x_95) ;  /* 0x0000028000007945 */ /* 0x000fd80003800000 */
[----:B------:R-:W-:Y:S05]  /*6790*/  @P0 BRA `(.L_x_96) ;  /* 0x0000026000000947 */ /* 0x000fea0003800000 */
[----:B------:R-:W1:Y:S01]  /*67a0*/  LDS.128 R8, [R39+0x10080] ;  /* 0x0100800027087984 */ /* 0x000e620000000c00 */
[--C-:B------:R-:W-:Y:S02]  /*67b0*/  HADD2.F32 R36, -RZ, R34.reuse.H1_H1 ;  /* 0x30000022ff247230 */ /* 0x100fe40000004100 */
[----:B------:R-:W-:Y:S02]  /*67c0*/  HADD2.F32 R43, -RZ, R33.H1_H1 ;  /* 0x30000021ff2b7230 */ /* 0x000fe40000004100 */
[----:B------:R-:W-:Y:S02]  /*67d0*/  HADD2.F32 R44, -RZ, R35.H1_H1 ;  /* 0x30000023ff2c7230 */ /* 0x000fe40000004100 */
[----:B------:R-:W-:Y:S02]  /*67e0*/  HADD2.F32 R47, -RZ, R34.H0_H0 ;  /* 0x20000022ff2f7230 */ /* 0x000fe40000004100 */
[--C-:B-1----:R-:W-:Y:S02]  /*67f0*/  HADD2.F32 R37, -RZ, R8.reuse.H0_H0 ;  /* 0x20000008ff257230 */ /* 0x102fe40000004100 */
[----:B------:R-:W-:-:S02]  /*6800*/  HADD2.F32 R41, -RZ, R8.H1_H1 ;  /* 0x30000008ff297230 */ /* 0x000fc40000004100 */
[--C-:B------:R-:W-:Y:S01]  /*6810*/  HADD2.F32 R8, -RZ, R9.reuse.H0_H0 ;  /* 0x20000009ff087230 */ /* 0x100fe20000004100 */
[-C--:B------:R-:W-:Y:S01]  /*6820*/  FMUL.FTZ R46, R37, R36.reuse ;  /* 0x00000024252e7220 */ /* 0x080fe20000410000 */
[----:B------:R-:W-:Y:S01]  /*6830*/  HADD2.F32 R38, -RZ, R9.H1_H1 ;  /* 0x30000009ff267230 */ /* 0x000fe20000004100 */
[C---:B------:R-:W-:Y:S01]  /*6840*/  FMUL.FTZ R42, R41.reuse, R36 ;  /* 0x00000024292a7220 */ /* 0x040fe20000410000 */
[--C-:B------:R-:W-:Y:S01]  /*6850*/  HADD2.F32 R9, -RZ, R10.reuse.H0_H0 ;  /* 0x2000000aff097230 */ /* 0x100fe20000004100 */
[-C--:B------:R-:W-:Y:S01]  /*6860*/  FFMA.FTZ R41, R41, R44.reuse, R46 ;  /* 0x0000002c29297223 */ /* 0x080fe2000001002e */
[----:B------:R-:W-:Y:S01]  /*6870*/  HADD2.F32 R40, -RZ, R10.H1_H1 ;  /* 0x3000000aff287230 */ /* 0x000fe20000004100 */
[----:B------:R-:W-:Y:S01]  /*6880*/  FFMA.FTZ R42, R37, R44, -R42 ;  /* 0x0000002c252a7223 */ /* 0x000fe2000001082a */
[--C-:B------:R-:W-:Y:S02]  /*6890*/  HADD2.F32 R10, -RZ, R11.reuse.H0_H0 ;  /* 0x2000000bff0a7230 */ /* 0x100fe40000004100 */
[----:B------:R-:W-:-:S02]  /*68a0*/  HADD2.F32 R45, -RZ, R11.H1_H1 ;  /* 0x3000000bff2d7230 */ /* 0x000fc40000004100 */
[----:B------:R-:W-:Y:S02]  /*68b0*/  HADD2.F32 R11, -RZ, R32.H1_H1 ;  /* 0x30000020ff0b7230 */ /* 0x000fe40000004100 */
[----:B------:R-:W-:-:S03]  /*68c0*/  HADD2.F32 R44, -RZ, R35.H0_H0 ;  /* 0x20000023ff2c7230 */ /* 0x000fc60000004100 */
[-C--:B------:R-:W-:Y:S02]  /*68d0*/  FMUL.FTZ R36, R38, R11.reuse ;  /* 0x0000000b26247220 */ /* 0x080fe40000410000 */
[C---:B------:R-:W-:Y:S02]  /*68e0*/  FMUL.FTZ R11, R8.reuse, R11 ;  /* 0x0000000b080b7220 */ /* 0x040fe40000410000 */
[-C--:B------:R-:W-:Y:S01]  /*68f0*/  FFMA.FTZ R36, R8, R43.reuse, -R36 ;  /* 0x0000002b08247223 */ /* 0x080fe20000010824 */
[----:B------:R-:W-:Y:S01]  /*6900*/  HADD2.F32 R8, -RZ, R32.H0_H0 ;  /* 0x20000020ff087230 */ /* 0x000fe20000004100 */
[----:B------:R-:W-:Y:S01]  /*6910*/  FFMA.FTZ R43, R38, R43, R11 ;  /* 0x0000002b262b7223 */ /* 0x000fe2000001000b */
[----:B------:R-:W-:Y:S01]  /*6920*/  HADD2.F32 R38, -RZ, R33.H0_H0 ;  /* 0x20000021ff267230 */ /* 0x000fe20000004100 */
[-C--:B------:R-:W-:Y:S02]  /*6930*/  FMUL.FTZ R11, R40, R47.reuse ;  /* 0x0000002f280b7220 */ /* 0x080fe40000410000 */
[----:B------:R-:W-:-:S02]  /*6940*/  FMUL.FTZ R47, R9, R47 ;  /* 0x0000002f092f7220 */ /* 0x000fc40000410000 */
[-C--:B------:R-:W-:Y:S02]  /*6950*/  FMUL.FTZ R37, R45, R8.reuse ;  /* 0x000000082d257220 */ /* 0x080fe40000410000 */
[----:B------:R-:W-:Y:S02]  /*6960*/  FMUL.FTZ R8, R10, R8 ;  /* 0x000000080a087220 */ /* 0x000fe40000410000 */
[----:B------:R-:W-:Y:S01]  /*6970*/  FFMA.FTZ R11, R9, R44, -R11 ;  /* 0x0000002c090b7223 */ /* 0x000fe2000001080b */
[----:B------:R-:W-:Y:S01]  /*6980*/  F2FP.PACK_AB R9, R43, R36 ;  /* 0x000000242b09723e */ /* 0x000fe200000000ff */
[----:B------:R-:W-:Y:S02]  /*6990*/  FFMA.FTZ R40, R40, R44, R47 ;  /* 0x0000002c28287223 */ /* 0x000fe4000001002f */
[-C--:B------:R-:W-:Y:S02]  /*69a0*/  FFMA.FTZ R37, R10, R38.reuse, -R37 ;  /* 0x000000260a257223 */ /* 0x080fe40000010825 */
[----:B------:R-:W-:Y:S01]  /*69b0*/  FFMA.FTZ R38, R45, R38, R8 ;  /* 0x000000262d267223 */ /* 0x000fe20000010008 */
[----:B------:R-:W-:-:S02]  /*69c0*/  F2FP.PACK_AB R10, R40, R11 ;  /* 0x0000000b280a723e */ /* 0x000fc400000000ff */
[----:B------:R-:W-:Y:S02]  /*69d0*/  F2FP.PACK_AB R8, R41, R42 ;  /* 0x0000002a2908723e */ /* 0x000fe400000000ff */
[----:B------:R-:W-:-:S05]  /*69e0*/  F2FP.PACK_AB R11, R38, R37 ;  /* 0x00000025260b723e */ /* 0x000fca00000000ff */
[----:B------:R1:W-:Y:S02]  /*69f0*/  STS.128 [R39+0x10080], R8 ;  /* 0x0100800827007388 */ /* 0x0003e40000000c00 */
.L_x_96:
[----:B------:R-:W-:Y:S05]  /*6a00*/  BSYNC B0 ;  /* 0x0000000000007941 */ /* 0x000fea0003800000 */
.L_x_95:
[----:B-1----:R-:W-:Y:S01]  /*6a10*/  IADD3 R8, R27, 0x20, RZ ;  /* 0x000000201b087810 */ /* 0x002fe20007ffe0ff */
[----:B------:R-:W-:Y:S03]  /*6a20*/  BSSY B0, `(.L_x_97) ;  /* 0x0000029000007945 */ /* 0x000fe60003800000 */
[----:B------:R-:W-:-:S13]  /*6a30*/  ISETP.GE.AND P0, PT, R8, c[0x0][0x27c], PT ;  /* 0x00009f0008007a0c */ /* 0x000fda0003f06270 */
        /* <DEDUP_REMOVED lines=39> */
.L_x_98:
[----:B------:R-:W-:Y:S05]  /*6cb0*/  BSYNC B0 ;  /* 0x0000000000007941 */ /* 0x000fea0003800000 */
.L_x_97:
[----:B-1----:R-:W-:Y:S01]  /*6cc0*/  IADD3 R8, R27, 0x40, RZ ;  /* 0x000000401b087810 */ /* 0x002fe20007ffe0ff */
[----:B------:R-:W-:Y:S03]  /*6cd0*/  BSSY B0, `(.L_x_99) ;  /* 0x0000029000007945 */ /* 0x000fe60003800000 */
[----:B------:R-:W-:-:S13]  /*6ce0*/  ISETP.GE.AND P0, PT, R8, c[0x0][0x27c], PT ;  /* 0x00009f0008007a0c */ /* 0x000fda0003f06270 */
[----:B------:R-:W-:Y:S05]  /*6cf0*/  @P0 BRA `(.L_x_100) ;  /* 0x0000026000000947 */ /* 0x000fea0003800000 */
[----:B------:R-:W1:Y:S01]  /*6d00*/  LDS.128 R8, [R39+0x18080] ;  /* 0x0180800027087984 */ /* 0x000e620000000c00 */
[----:B------:R-:W-:Y:S02]  /*6d10*/  HADD2.F32 R36, -RZ, R23.H1_H1 ;  /* 0x30000017ff247230 */ /* 0x000fe40000004100 */
        /* <DEDUP_REMOVED lines=36> */
.L_x_100:
[----:B------:R-:W-:Y:S05]  /*6f60*/  BSYNC B0 ;  /* 0x0000000000007941 */ /* 0x000fea0003800000 */
.L_x_99:
[----:B-1----:R-:W-:-:S04]  /*6f70*/  IADD3 R8, R27, 0x60, RZ ;  /* 0x000000601b087810 */ /* 0x002fc80007ffe0ff */
        /* <DEDUP_REMOVED lines=40> */
.L_x_94:
[----:B------:R-:W-:Y:S05]  /*7200*/  BSYNC B1 ;  /* 0x0000000000017941 */ /* 0x000fea0003800000 */
.L_x_93:
[----:B-1----:R-:W-:Y:S01]  /*7210*/  IADD3 R8, R19, 0x20, RZ ;  /* 0x0000002013087810 */ /* 0x002fe20007ffe0ff */
[----:B------:R-:W-:Y:S03]  /*7220*/  BSSY B1, `(.L_x_101) ;  /* 0x00000ac000017945 */ /* 0x000fe60003800000 */
[----:B------:R-:W-:-:S13]  /*7230*/  ISETP.GE.AND P0, PT, R8, UR4, PT ;  /* 0x0000000408007c0c */ /* 0x000fda000bf06270 */
[----:B------:R-:W-:Y:S05]  /*7240*/  @P0 BRA `(.L_x_102) ;  /* 0x00000a9000000947 */ /* 0x000fea0003800000 */
[----:B------:R-:W-:Y:S01]  /*7250*/  ISETP.GE.AND P0, PT, R27, c[0x0][0x27c], PT ;  /* 0x00009f001b007a0c */ /* 0x000fe20003f06270 */
[----:B------:R-:W-:-:S12]  /*7260*/  BSSY B0, `(.L_x_103) ;  /* 0x0000028000007945 */ /* 0x000fd80003800000 */
[----:B------:R-:W-:Y:S05]  /*7270*/  @P0 BRA `(.L_x_104) ;  /* 0x0000026000000947 */ /* 0x000fea0003800000 */
[----:B------:R-:W1:Y:S01]  /*7280*/  LDS.128 R8, [R39+0x11080] ;  /* 0x0110800027087984 */ /* 0x000e620000000c00 */
[----:B------:R-:W-:Y:S02]  /*7290*/  HADD2.F32 R40, -RZ, R34.H1_H1 ;  /* 0x30000022ff287230 */ /* 0x000fe40000004100 */
[----:B------:R-:W-:Y:S02]  /*72a0*/  HADD2.F32 R44, -RZ, R35.H1_H1 ;  /* 0x30000023ff2c7230 */ /* 0x000fe40000004100 */
[----:B------:R-:W-:Y:S02]  /*72b0*/  HADD2.F32 R49, -RZ, R32.H0_H0 ;  /* 0x20000020ff317230 */ /* 0x000fe40000004100 */
[--C-:B-1----:R-:W-:Y:S02]  /*72c0*/  HADD2.F32 R45, -RZ, R8.reuse.H0_H0 ;  /* 0x20000008ff2d7230 */ /* 0x102fe40000004100 */
[----:B------:R-:W-:Y:S02]  /*72d0*/  HADD2.F32 R41, -RZ, R8.H1_H1 ;  /* 0x30000008ff297230 */ /* 0x000fe40000004100 */
[----:B------:R-:W-:-:S02]  /*72e0*/  HADD2.F32 R36, -RZ, R9.H0_H0 ;  /* 0x20000009ff247230 */ /* 0x000fc40000004100 */
[--C-:B------:R-:W-:Y:S01]  /*72f0*/  HADD2.F32 R8, -RZ, R11.reuse.H0_H0 ;  /* 0x2000000bff087230 */ /* 0x100fe20000004100 */
[C---:B------:R-:W-:Y:S01]  /*7300*/  FMUL.FTZ R42, R40.reuse, R41 ;  /* 0x00000029282a7220 */ /* 0x040fe20000410000 */
[----:B------:R-:W-:Y:S01]  /*7310*/  HADD2.F32 R46, -RZ, R11.H1_H1 ;  /* 0x3000000bff2e7230 */ /* 0x000fe20000004100 */
[-C--:B------:R-:W-:Y:S01]  /*7320*/  FMUL.FTZ R40, R40, R45.reuse ;  /* 0x0000002d28287220 */ /* 0x080fe20000410000 */
[----:B------:R-:W-:Y:S01]  /*7330*/  HADD2.F32 R9, -RZ, R9.H1_H1 ;  /* 0x30000009ff097230 */ /* 0x000fe20000004100 */
[C---:B------:R-:W-:Y:S01]  /*7340*/  FFMA.FTZ R45, R44.reuse, R45, -R42 ;  /* 0x0000002d2c2d7223 */ /* 0x040fe2000001082a */
[----:B------:R-:W-:Y:S01]  /*7350*/  HADD2.F32 R11, -RZ, R32.H1_H1 ;  /* 0x30000020ff0b7230 */ /* 0x000fe20000004100 */
[----:B------:R-:W-:Y:S01]  /*7360*/  FFMA.FTZ R44, R44, R41, R40 ;  /* 0x000000292c2c7223 */ /* 0x000fe20000010028 */
[--C-:B------:R-:W-:Y:S01]  /*7370*/  HADD2.F32 R38, -RZ, R10.reuse.H0_H0 ;  /* 0x2000000aff267230 */ /* 0x100fe20000004100 */
[----:B------:R-:W-:Y:S01]  /*7380*/  FMUL.FTZ R41, R49, R46 ;  /* 0x0000002e31297220 */ /* 0x000fe20000410000 */
[----:B------:R-:W-:Y:S01]  /*7390*/  HADD2.F32 R37, -RZ, R10.H1_H1 ;  /* 0x3000000aff257230 */ /* 0x000fe20000004100 */
[C---:B------:R-:W-:Y:S01]  /*73a0*/  FMUL.FTZ R43, R11.reuse, R9 ;  /* 0x000000090b2b7220 */ /* 0x040fe20000410000 */
[----:B------:R-:W-:Y:S01]  /*73b0*/  HADD2.F32 R10, -RZ, R33.H1_H1 ;  /* 0x30000021ff0a7230 */ /* 0x000fe20000004100 */
[----:B------:R-:W-:Y:S01]  /*73c0*/  FMUL.FTZ R11, R11, R36 ;  /* 0x000000240b0b7220 */ /* 0x000fe20000410000 */
[----:B------:R-:W-:Y:S01]  /*73d0*/  HADD2.F32 R40, -RZ, R35.H0_H0 ;  /* 0x20000023ff287230 */ /* 0x000fe20000004100 */
[----:B------:R-:W-:-:S02]  /*73e0*/  FMUL.FTZ R42, R49, R8 ;  /* 0x00000008312a7220 */ /* 0x000fc40000410000 */
[C---:B------:R-:W-:Y:S01]  /*73f0*/  FFMA.FTZ R36, R10.reuse, R36, -R43 ;  /* 0x000000240a247223 */ /* 0x040fe2000001082b */
[----:B------:R-:W-:Y:S01]  /*7400*/  HADD2.F32 R43, -RZ, R34.H0_H0 ;  /* 0x20000022ff2b7230 */ /* 0x000fe20000004100 */
[----:B------:R-:W-:Y:S01]  /*7410*/  FFMA.FTZ R9, R10, R9, R11 ;  /* 0x000000090a097223 */ /* 0x000fe2000001000b */
[----:B------:R-:W-:-:S03]  /*7420*/  HADD2.F32 R11, -RZ, R33.H0_H0 ;  /* 0x20000021ff0b7230 */ /* 0x000fc60000004100 */
[-C--:B------:R-:W-:Y:S01]  /*7430*/  FMUL.FTZ R47, R43, R37.reuse ;  /* 0x000000252b2f7220 */ /* 0x080fe20000410000 */
[----:B------:R-:W-:Y:S01]  /*7440*/  F2FP.PACK_AB R9, R9, R36 ;  /* 0x000000240909723e */ /* 0x000fe200000000ff */
[-C--:B------:R-:W-:Y:S02]  /*7450*/  FMUL.FTZ R43, R43, R38.reuse ;  /* 0x000000262b2b7220 */ /* 0x080fe40000410000 */
[C---:B------:R-:W-:Y:S02]  /*7460*/  FFMA.FTZ R10, R40.reuse, R38, -R47 ;  /* 0x00000026280a7223 */ /* 0x040fe4000001082f */
[----:B------:R-:W-:Y:S02]  /*7470*/  FFMA.FTZ R43, R40, R37, R43 ;  /* 0x00000025282b7223 */ /* 0x000fe4000001002b */
[C---:B------:R-:W-:Y:S01]  /*7480*/  FFMA.FTZ R41, R11.reuse, R8, -R41 ;  /* 0x000000080b297223 */ /* 0x040fe20000010829 */
[----:B------:R-:W-:Y:S01]  /*7490*/  F2FP.PACK_AB R8, R44, R45 ;  /* 0x0000002d2c08723e */ /* 0x000fe200000000ff */
[----:B------:R-:W-:Y:S01]  /*74a0*/  FFMA.FTZ R42, R11, R46, R42 ;  /* 0x0000002e0b2a7223 */ /* 0x000fe2000001002a */
[----:B------:R-:W-:-:S04]  /*74b0*/  F2FP.PACK_AB R10, R43, R10 ;  /* 0x0000000a2b0a723e */ /* 0x000fc800000000ff */
[----:B------:R-:W-:-:S05]  /*74c0*/  F2FP.PACK_AB R11, R42, R41 ;  /* 0x000000292a0b723e */ /* 0x000fca00000000ff */
[----:B------:R1:W-:Y:S02]  /*74d0*/  STS.128 [R39+0x11080], R8 ;  /* 0x0110800827007388 */ /* 0x0003e40000000c00 */
.L_x_104:
[----:B------:R-:W-:Y:S05]  /*74e0*/  BSYNC B0 ;  /* 0x0000000000007941 */ /* 0x000fea0003800000 */
.L_x_103:
[----:B-1----:R-:W-:Y:S01]  /*74f0*/  IADD3 R8, R27, 0x20, RZ ;  /* 0x000000201b087810 */ /* 0x002fe20007ffe0ff */
[----:B------:R-:W-:Y:S03]  /*7500*/  BSSY B0, `(.L_x_105) ;  /* 0x0000029000007945 */ /* 0x000fe60003800000 */
[----:B------:R-:W-:-:S13]  /*7510*/  ISETP.GE.AND P0, PT, R8, c[0x0][0x27c], PT ;  /* 0x00009f0008007a0c */ /* 0x000fda0003f06270 */
        /* <DEDUP_REMOVED lines=39> */
.L_x_106:
[----:B------:R-:W-:Y:S05]  /*7790*/  BSYNC B0 ;  /* 0x0000000000007941 */ /* 0x000fea0003800000 */
.L_x_105:
        /* <DEDUP_REMOVED lines=42> */
.L_x_108:
[----:B------:R-:W-:Y:S05]  /*7a40*/  BSYNC B0 ;  /* 0x0000000000007941 */ /* 0x000fea0003800000 */
.L_x_107:
[----:B-1----:R-:W-:-:S04]  /*7a50*/  IADD3 R8, R27, 0x60, RZ ;  /* 0x000000601b087810 */ /* 0x002fc80007ffe0ff */
        /* <DEDUP_REMOVED lines=40> */
.L_x_102:
[----:B------:R-:W-:Y:S05]  /*7ce0*/  BSYNC B1 ;  /* 0x0000000000017941 */ /* 0x000fea0003800000 */
.L_x_101:
        /* <DEDUP_REMOVED lines=45> */
.L_x_112:
[----:B------:R-:W-:Y:S05]  /*7fc0*/  BSYNC B0 ;  /* 0x0000000000007941 */ /* 0x000fea0003800000 */
.L_x_111:
        /* <DEDUP_REMOVED lines=42> */
.L_x_114:
[----:B------:R-:W-:Y:S05]  /*8270*/  BSYNC B0 ;  /* 0x0000000000007941 */ /* 0x000fea0003800000 */
.L_x_113:
        /* <DEDUP_REMOVED lines=42> */
.L_x_116:
[----:B------:R-:W-:Y:S05]  /*8520*/  BSYNC B0 ;  /* 0x0000000000007941 */ /* 0x000fea0003800000 */
.L_x_115:
        /* <DEDUP_REMOVED lines=41> */
.L_x_110:
[----:B------:R-:W-:Y:S05]  /*87c0*/  BSYNC B1 ;  /* 0x0000000000017941 */ /* 0x000fea0003800000 */
.L_x_109:
[----:B-1----:R-:W-:-:S04]  /*87d0*/  IADD3 R8, R19, 0x60, RZ ;  /* 0x0000006013087810 */ /* 0x002fc80007ffe0ff */
        /* <DEDUP_REMOVED lines=8> */
[----:B------:R-:W-:Y:S02]  /*8860*/  HADD2.F32 R42, -RZ, R35.H1_H1 ;  /* 0x30000023ff2a7230 */ /* 0x000fe40000004100 */
[----:B------:R-:W-:Y:S02]  /*8870*/  HADD2.F32 R45, -RZ, R33.H1_H1 ;  /* 0x30000021ff2d7230 */ /* 0x000fe40000004100 */
[----:B------:R-:W-:Y:S02]  /*8880*/  HADD2.F32 R34, -RZ, R34.H0_H0 ;  /* 0x20000022ff227230 */ /* 0x000fe40000004100 */
[----:B------:R-:W-:-:S02]  /*8890*/  HADD2.F32 R32, -RZ, R32.H0_H0 ;  /* 0x20000020ff207230 */ /* 0x000fc40000004100 */
[----:B------:R-:W-:Y:S02]  /*88a0*/  HADD2.F32 R35, -RZ, R35.H0_H0 ;  /* 0x20000023ff237230 */ /* 0x000fe40000004100 */
[----:B------:R-:W-:Y:S02]  /*88b0*/  HADD2.F32 R33, -RZ, R33.H0_H0 ;  /* 0x20000021ff217230 */ /* 0x000fe40000004100 */
[--C-:B-1----:R-:W-:Y:S02]  /*88c0*/  HADD2.F32 R37, -RZ, R8.reuse.H0_H0 ;  /* 0x20000008ff257230 */ /* 0x102fe40000004100 */
[----:B------:R-:W-:Y:S02]  /*88d0*/  HADD2.F32 R41, -RZ, R8.H1_H1 ;  /* 0x30000008ff297230 */ /* 0x000fe40000004100 */
[--C-:B------:R-:W-:Y:S01]  /*88e0*/  HADD2.F32 R38, -RZ, R9.reuse.H1_H1 ;  /* 0x30000009ff267230 */ /* 0x100fe20000004100 */
[C---:B------:R-:W-:Y:S01]  /*88f0*/  FMUL.FTZ R46, R36.reuse, R37 ;  /* 0x00000025242e7220 */ /* 0x040fe20000410000 */
[----:B------:R-:W-:Y:S01]  /*8900*/  HADD2.F32 R8, -RZ, R9.H0_H0 ;  /* 0x20000009ff087230 */ /* 0x000fe20000004100 */
[----:B------:R-:W-:Y:S01]  /*8910*/  FMUL.FTZ R44, R36, R41 ;  /* 0x00000029242c7220 */ /* 0x000fe20000410000 */
[--C-:B------:R-:W-:Y:S01]  /*8920*/  HADD2.F32 R9, -RZ, R10.reuse.H0_H0 ;  /* 0x2000000aff097230 */ /* 0x100fe20000004100 */
[C---:B------:R-:W-:Y:S01]  /*8930*/  FMUL.FTZ R36, R43.reuse, R38 ;  /* 0x000000262b247220 */ /* 0x040fe20000410000 */
[----:B------:R-:W-:Y:S01]  /*8940*/  HADD2.F32 R40, -RZ, R10.H1_H1 ;  /* 0x3000000aff287230 */ /* 0x000fe20000004100 */
[----:B------:R-:W-:Y:S01]  /*8950*/  FFMA.FTZ R44, R42, R37, -R44 ;  /* 0x000000252a2c7223 */ /* 0x000fe2000001082c */
[--C-:B------:R-:W-:Y:S01]  /*8960*/  HADD2.F32 R10, -RZ, R11.reuse.H0_H0 ;  /* 0x2000000bff0a7230 */ /* 0x100fe20000004100 */
[-C--:B------:R-:W-:Y:S01]  /*8970*/  FMUL.FTZ R43, R43, R8.reuse ;  /* 0x000000082b2b7220 */ /* 0x080fe20000410000 */
[----:B------:R-:W-:Y:S01]  /*8980*/  HADD2.F32 R11, -RZ, R11.H1_H1 ;  /* 0x3000000bff0b7230 */ /* 0x000fe20000004100 */
[----:B------:R-:W-:-:S02]  /*8990*/  FFMA.FTZ R36, R45, R8, -R36 ;  /* 0x000000082d247223 */ /* 0x000fc40000010824 */
[C---:B------:R-:W-:Y:S02]  /*89a0*/  FMUL.FTZ R8, R34.reuse, R40 ;  /* 0x0000002822087220 */ /* 0x040fe40000410000 */
[----:B------:R-:W-:Y:S02]  /*89b0*/  FMUL.FTZ R37, R34, R9 ;  /* 0x0000000922257220 */ /* 0x000fe40000410000 */
[C---:B------:R-:W-:Y:S02]  /*89c0*/  FMUL.FTZ R34, R32.reuse, R11 ;  /* 0x0000000b20227220 */ /* 0x040fe40000410000 */
[----:B------:R-:W-:Y:S02]  /*89d0*/  FMUL.FTZ R32, R32, R10 ;  /* 0x0000000a20207220 */ /* 0x000fe40000410000 */
[----:B------:R-:W-:Y:S02]  /*89e0*/  FFMA.FTZ R43, R45, R38, R43 ;  /* 0x000000262d2b7223 */ /* 0x000fe4000001002b */
[----:B------:R-:W-:-:S02]  /*89f0*/  FFMA.FTZ R41, R42, R41, R46 ;  /* 0x000000292a297223 */ /* 0x000fc4000001002e */
[----:B------:R-:W-:Y:S01]  /*8a00*/  FFMA.FTZ R38, R35, R9, -R8 ;  /* 0x0000000923267223 */ /* 0x000fe20000010808 */
[----:B------:R-:W-:Y:S01]  /*8a10*/  F2FP.PACK_AB R9, R43, R36 ;  /* 0x000000242b09723e */ /* 0x000fe200000000ff */
[----:B------:R-:W-:Y:S01]  /*8a20*/  FFMA.FTZ R37, R35, R40, R37 ;  /* 0x0000002823257223 */ /* 0x000fe20000010025 */
[----:B------:R-:W-:Y:S01]  /*8a30*/  F2FP.PACK_AB R8, R41, R44 ;  /* 0x0000002c2908723e */ /* 0x000fe200000000ff */
[C---:B------:R-:W-:Y:S02]  /*8a40*/  FFMA.FTZ R34, R33.reuse, R10, -R34 ;  /* 0x0000000a21227223 */ /* 0x040fe40000010822 */
[----:B------:R-:W-:Y:S01]  /*8a50*/  FFMA.FTZ R11, R33, R11, R32 ;  /* 0x0000000b210b7223 */ /* 0x000fe20000010020 */
[----:B------:R-:W-:-:S04]  /*8a60*/  F2FP.PACK_AB R10, R37, R38 ;  /* 0x00000026250a723e */ /* 0x000fc800000000ff */
[----:B------:R-:W-:-:S05]  /*8a70*/  F2FP.PACK_AB R11, R11, R34 ;  /* 0x000000220b0b723e */ /* 0x000fca00000000ff */
[----:B------:R1:W-:Y:S02]  /*8a80*/  STS.128 [R39+0x13080], R8 ;  /* 0x0130800827007388 */ /* 0x0003e40000000c00 */
.L_x_119:
[----:B------:R-:W-:Y:S05]  /*8a90*/  BSYNC B0 ;  /* 0x0000000000007941 */ /* 0x000fea0003800000 */
.L_x_118:
        /* <DEDUP_REMOVED lines=42> */
.L_x_121:
[----:B------:R-:W-:Y:S05]  /*8d40*/  BSYNC B0 ;  /* 0x0000000000007941 */ /* 0x000fea0003800000 */
.L_x_120:
        /* <DEDUP_REMOVED lines=22> */
[-C--:B------:R-:W-:Y:S01]  /*8eb0*/  FMUL.FTZ R33, R33, R8.reuse ;  /* 0x0000000821217220 */ /* 0x080fe20000410000 */
[--C-:B------:R-:W-:Y:S01]  /*8ec0*/  HADD2.F32 R10, -RZ, R11.reuse.H0_H0 ;  /* 0x2000000bff0a7230 */ /* 0x100fe20000004100 */
[----:B------:R-:W-:Y:S01]  /*8ed0*/  FFMA.FTZ R35, R34, R29, -R35 ;  /* 0x0000001d22237223 */ /* 0x000fe20000010823 */
[----:B------:R-:W-:Y:S01]  /*8ee0*/  HADD2.F32 R11, -RZ, R11.H1_H1 ;  /* 0x3000000bff0b7230 */ /* 0x000fe20000004100 */
[----:B------:R-:W-:-:S02]  /*8ef0*/  FFMA.FTZ R28, R37, R8, -R28 ;  /* 0x00000008251c7223 */ /* 0x000fc4000001081c */
[----:B------:R-:W-:Y:S02]  /*8f00*/  FFMA.FTZ R33, R37, R30, R33 ;  /* 0x0000001e25217223 */ /* 0x000fe40000010021 */
[C---:B------:R-:W-:Y:S02]  /*8f10*/  FMUL.FTZ R8, R23.reuse, R32 ;  /* 0x0000002017087220 */ /* 0x040fe40000410000 */
[----:B------:R-:W-:Y:S02]  /*8f20*/  FMUL.FTZ R29, R23, R9 ;  /* 0x00000009171d7220 */ /* 0x000fe40000410000 */
[C---:B------:R-:W-:Y:S02]  /*8f30*/  FMUL.FTZ R23, R13.reuse, R11 ;  /* 0x0000000b0d177220 */ /* 0x040fe40000410000 */
[----:B------:R-:W-:Y:S02]  /*8f40*/  FMUL.FTZ R30, R13, R10 ;  /* 0x0000000a0d1e7220 */ /* 0x000fe40000410000 */
        /* <DEDUP_REMOVED lines=10> */
.L_x_123:
[----:B------:R-:W-:Y:S05]  /*8ff0*/  BSYNC B0 ;  /* 0x0000000000007941 */ /* 0x000fea0003800000 */
.L_x_122:
[----:B------:R-:W-:-:S04]  /*9000*/  IADD3 R27, R27, 0x60, RZ ;  /* 0x000000601b1b7810 */ /* 0x000fc80007ffe0ff */
[----:B------:R-:W-:-:S13]  /*9010*/  ISETP.GE.AND P0, PT, R27, c[0x0][0x27c], PT ;  /* 0x00009f001b007a0c */ /* 0x000fda0003f06270 */
[----:B------:R-:W-:Y:S05]  /*9020*/  @P0 BRA `(.L_x_117) ;  /* 0x000039f000000947 */ /* 0x000fea0003800000 */
[----:B-1----:R-:W1:Y:S01]  /*9030*/  LDS.128 R8, [R39+0x1f080] ;  /* 0x01f0800027087984 */ /* 0x002e620000000c00 */
        /* <DEDUP_REMOVED lines=8> */
[--C-:B-1----:R-:W-:Y:S02]  /*90c0*/  HADD2.F32 R30, -RZ, R8.reuse.H1_H1 ;  /* 0x30000008ff1e7230 */ /* 0x102fe40000004100 */
[----:B------:R-:W-:Y:S02]  /*90d0*/  HADD2.F32 R28, -RZ, R8.H0_H0 ;  /* 0x20000008ff1c7230 */ /* 0x000fe40000004100 */
[--C-:B------:R-:W-:Y:S01]  /*90e0*/  HADD2.F32 R8, -RZ, R9.reuse.H0_H0 ;  /* 0x20000009ff087230 */ /* 0x100fe20000004100 */
[C---:B------:R-:W-:Y:S01]  /*90f0*/  FMUL.FTZ R29, R13.reuse, R30 ;  /* 0x0000001e0d1d7220 */ /* 0x040fe20000410000 */
[----:B------:R-:W-:Y:S01]  /*9100*/  HADD2.F32 R15, -RZ, R9.H1_H1 ;  /* 0x30000009ff0f7230 */ /* 0x000fe20000004100 */
[-C--:B------:R-:W-:Y:S01]  /*9110*/  FMUL.FTZ R32, R13, R28.reuse ;  /* 0x0000001c0d207220 */ /* 0x080fe20000410000 */
[--C-:B------:R-:W-:Y:S01]  /*9120*/  HADD2.F32 R9, -RZ, R10.reuse.H0_H0 ;  /* 0x2000000aff097230 */ /* 0x100fe20000004100 */
[----:B------:R-:W-:Y:S01]  /*9130*/  FFMA.FTZ R29, R27, R28, -R29 ;  /* 0x0000001c1b1d7223 */ /* 0x000fe2000001081d */
[----:B------:R-:W-:Y:S01]  /*9140*/  HADD2.F32 R23, -RZ, R10.H1_H1 ;  /* 0x3000000aff177230 */ /* 0x000fe20000004100 */
[C---:B------:R-:W-:Y:S01]  /*9150*/  FMUL.FTZ R13, R25.reuse, R15 ;  /* 0x0000000f190d7220 */ /* 0x040fe20000410000 */
[--C-:B------:R-:W-:Y:S01]  /*9160*/  HADD2.F32 R10, -RZ, R11.reuse.H0_H0 ;  /* 0x2000000bff0a7230 */ /* 0x100fe20000004100 */
[-C--:B------:R-:W-:Y:S01]  /*9170*/  FMUL.FTZ R28, R25, R8.reuse ;  /* 0x00000008191c7220 */ /* 0x080fe20000410000 */
[----:B------:R-:W-:Y:S01]  /*9180*/  HADD2.F32 R11, -RZ, R11.H1_H1 ;  /* 0x3000000bff0b7230 */ /* 0x000fe20000004100 */
[----:B------:R-:W-:-:S02]  /*9190*/  FFMA.FTZ R13, R31, R8, -R13 ;  /* 0x000000081f0d7223 */ /* 0x000fc4000001080d */
[----:B------:R-:W-:Y:S02]  /*91a0*/  FFMA.FTZ R28, R31, R15, R28 ;  /* 0x0000000f1f1c7223 */ /* 0x000fe4000001001c */
[----:B------:R-:W-:Y:S02]  /*91b0*/  FMUL.FTZ R8, R24, R23 ;  /* 0x0000001718087220 */ /* 0x000fe40000410000 */
[----:B------:R-:W-:Y:S02]  /*91c0*/  FMUL.FTZ R15, R12, R11 ;  /* 0x0000000b0c0f7220 */ /* 0x000fe40000410000 */
[----:B------:R-:W-:Y:S02]  /*91d0*/  FMUL.FTZ R24, R24, R9 ;  /* 0x0000000918187220 */ /* 0x000fe40000410000 */
        /* <DEDUP_REMOVED lines=10> */
[----:B------:R1:W-:Y:S01]  /*9280*/  STS.128 [R39+0x1f080], R8 ;  /* 0x01f0800827007388 */ /* 0x0003e20000000c00 */
[----:B------:R-:W-:Y:S05]  /*9290*/  BRA `(.L_x_117) ;  /* 0x0000378000007947 */ /* 0x000fea0003800000 */
.L_x_90:
[----:B------:R-:W-:Y:S01]  /*92a0*/  ISETP.NE.AND P0, PT, R8, RZ, PT ;  /* 0x000000ff0800720c */ /* 0x000fe20003f05270 */
        /* <DEDUP_REMOVED lines=8> */
[----:B------:R-:W-:-:S04]  /*9330*/  CS2R R8, SRZ ;  /* 0x0000000000087805 */ /* 0x000fc8000001ff00 */
[----:B------:R-:W-:Y:S05]  /*9340*/  @P0 BRA `(.L_x_125) ;  /* 0x0000011000000947 */ /* 0x000fea0003800000 */
[----:B------:R-:W-:-:S13]  /*9350*/  ISETP.GE.AND P0, PT, R150, c[0x0][0x27c], PT ;  /* 0x00009f0096007a0c */ /* 0x000fda0003f06270 */
[----:B------:R-:W-:-:S04]  /*9360*/  @!P0 IMAD.WIDE R44, R150, 0x2, R28 ;  /* 0x00000002962c8825 */ /* 0x000fc800078e021c */
[----:B------:R-:W-:Y:S01]  /*9370*/  @!P0 IMAD.WIDE R36, R150, 0x2, R30 ;  /* 0x0000000296248825 */ /* 0x000fe200078e021e */
[----:B------:R1:W5:Y:S04]  /*9380*/  @!P0 LD.E.128 R24, [R44.64] ;  /* 0x000000162c188980 */ /* 0x000368000c101d00 */
[----:B------:R1:W5:Y:S01]  /*9390*/  @!P0 LD.E.128 R8, [R36.64] ;  /* 0x0000001624088980 */ /* 0x000362000c101d00 */
[----:B------:R-:W-:Y:S01]  /*93a0*/  ISETP.GE.AND P0, PT, R17, c[0x0][0x27c], PT ;  /* 0x00009f0011007a0c */ /* 0x000fe20003f06270 */
[----:B------:R-:W-:Y:S01]  /*93b0*/  CS2R R34, SRZ ;  /* 0x0000000000227805 */ /* 0x000fe2000001ff00 */
[----:B------:R-:W-:Y:S01]  /*93c0*/  CS2R R32, SRZ ;  /* 0x0000000000207805 */ /* 0x000fe2000001ff00 */
[----:B------:R-:W-:-:S10]  /*93d0*/  CS2R R14, SRZ ;  /* 0x00000000000e7805 */ /* 0x000fd4000001ff00 */
[----:B------:R-:W-:-:S04]  /*93e0*/  @!P0 SHF.R.S32.HI R12, RZ, 0x1f, R17 ;  /* 0x0000001fff0c8819 */ /* 0x000fc80000011411 */
[----:B------:R-:W-:-:S04]  /*93f0*/  @!P0 LEA.HI R12, R12, R17, RZ, 0x3 ;  /* 0x000000110c0c8211 */ /* 0x000fc800078f18ff */
[----:B------:R-:W-:-:S05]  /*9400*/  @!P0 LOP3.LUT R12, R12, 0xfffffff8, RZ, 0xc0, !PT ;  /* 0xfffffff80c0c8812 */ /* 0x000fca00078ec0ff */
[----:B------:R-:W-:-:S04]  /*9410*/  @!P0 IMAD.WIDE R28, R12, 0x2, R28 ;  /* 0x000000020c1c8825 */ /* 0x000fc800078e021c */
[----:B------:R-:W-:Y:S01]  /*9420*/  @!P0 IMAD.WIDE R30, R12, 0x2, R30 ;  /* 0x000000020c1e8825 */ /* 0x000fe200078e021e */
[----:B------:R1:W5:Y:S01]  /*9430*/  @!P0 LD.E.128 R32, [R28.64] ;  /* 0x000000161c208980 */ /* 0x000362000c101d00 */
[----:B------:R-:W-:-:S06]  /*9440*/  CS2R R12, SRZ ;  /* 0x00000000000c7805 */ /* 0x000fcc000001ff00 */
[----:B------:R1:W5:Y:S02]  /*9450*/  @!P0 LD.E.128 R12, [R30.64] ;  /* 0x000000161e0c8980 */ /* 0x000364000c101d00 */
.L_x_125:
[----:B------:R-:W-:Y:S05]  /*9460*/  BSYNC B0 ;  /* 0x0000000000007941 */ /* 0x000fea0003800000 */
.L_x_124:
[----:B------:R-:W-:Y:S01]  /*9470*/  UIMAD UR4, UR14, -0x80, UR19 ;  /* 0xffffff800e0478a4 */ /* 0x000fe2000f8e0213 */
[--C-:B-1---5:R-:W-:Y:S01]  /*9480*/  IMAD.MOV.U32 R37, RZ, RZ, R25.reuse ;  /* 0x000000ffff257224 */ /* 0x122fe200078e0019 */
[--C-:B------:R-:W-:Y:S01]  /*9490*/  SHF.R.U64 R55, R24, 0x10, R25.reuse ;  /* 0x0000001018377819 */ /* 0x100fe20000001219 */
[----:B------:R-:W-:Y:S01]  /*94a0*/  IMAD.MOV.U32 R50, RZ, RZ, R32 ;  /* 0x000000ffff327224 */ /* 0x000fe200078e0020 */
[----:B------:R-:W-:Y:S01]  /*94b0*/  UISETP.LT.AND UP0, UPT, UR4, 0x80, UPT ;  /* 0x000000800400788c */ /* 0x000fe2000bf01270 */
[----:B------:R-:W-:Y:S01]  /*94c0*/  SHF.R.U32.HI R54, RZ, 0x10, R25 ;  /* 0x00000010ff367819 */ /* 0x000fe20000011619 */
[----:B------:R-:W-:Y:S01]  /*94d0*/  IMAD.MOV.U32 R49, RZ, RZ, R35 ;  /* 0x000000ffff317224 */ /* 0x000fe200078e0023 */
[----:B------:R-:W-:Y:S01]  /*94e0*/  SHF.R.U64 R48, R32, 0x10, R33 ;  /* 0x0000001020307819 */ /* 0x000fe20000001221 */
[----:B------:R-:W-:Y:S01]  /*94f0*/  USEL UR4, UR4, 0x80, UP0 ;  /* 0x0000008004047887 */ /* 0x000fe20008000000 */
[----:B------:R-:W-:Y:S01]  /*9500*/  SHF.R.U64 R47, R34, 0x10, R35 ;  /* 0x00000010222f7819 */ /* 0x000fe20000001223 */
[----:B------:R-:W-:Y:S01]  /*9510*/  IMAD.MOV.U32 R53, RZ, RZ, R27 ;  /* 0x000000ffff357224 */ /* 0x000fe200078e001b */
[----:B------:R-:W-:Y:S01]  /*9520*/  SHF.R.U32.HI R25, RZ, 0x10, R35 ;  /* 0x00000010ff197819 */ /* 0x000fe20000011623 */
[----:B------:R-:W-:Y:S01]  /*9530*/  IMAD.MOV.U32 R35, RZ, RZ, R9 ;  /* 0x000000ffff237224 */ /* 0x000fe200078e0009 */
[----:B------:R-:W-:Y:S01]  /*9540*/  SHF.R.U64 R52, R26, 0x10, R27 ;  /* 0x000000101a347819 */ /* 0x000fe2000000121b */
[----:B------:R-:W-:Y:S01]  /*9550*/  IMAD.MOV.U32 R45, RZ, RZ, R11 ;  /* 0x000000ffff2d7224 */ /* 0x000fe200078e000b */
[----:B------:R-:W-:Y:S01]  /*9560*/  ISETP.GE.AND P0, PT, R19, UR4, PT ;  /* 0x0000000413007c0c */ /* 0x000fe2000bf06270 */
[----:B------:R-:W-:Y:S01]  /*9570*/  IMAD.MOV.U32 R56, RZ, RZ, R24 ;  /* 0x000000ffff387224 */ /* 0x000fe200078e0018 */
[----:B------:R-:W-:Y:S01]  /*9580*/  SHF.R.U32.HI R51, RZ, 0x10, R27 ;  /* 0x00000010ff337819 */ /* 0x000fe2000001161b */
[----:B------:R-:W-:Y:S01]  /*9590*/  IMAD.MOV.U32 R38, RZ, RZ, R26 ;  /* 0x000000ffff267224 */ /* 0x000fe200078e001a */
[----:B------:R-:W-:Y:S01]  /*95a0*/  SHF.R.U64 R44, R8, 0x10, R9 ;  /* 0x00000010082c7819 */ /* 0x000fe20000001209 */
[----:B------:R-:W-:Y:S01]  /*95b0*/  IMAD.MOV.U32 R29, RZ, RZ, R33 ;  /* 0x000000ffff1d7224 */ /* 0x000fe200078e0021 */
[----:B------:R-:W-:Y:S01]  /*95c0*/  SHF.R.U32.HI R32, RZ, 0x10, R9 ;  /* 0x00000010ff207819 */ /* 0x000fe20000011609 */
[----:B------:R-:W-:Y:S01]  /*95d0*/  IMAD.MOV.U32 R30, RZ, RZ, R34 ;  /* 0x000000ffff1e7224 */ /* 0x000fe200078e0022 */
[--C-:B------:R-:W-:Y:S01]  /*95e0*/  SHF.R.U64 R42, R10, 0x10, R11.reuse ;  /* 0x000000100a2a7819 */ /* 0x100fe2000000120b */
        /* <DEDUP_REMOVED lines=33> */
[----:B------:R-:W-:Y:S01]  /*9800*/  IMAD.MOV.U32 R45, RZ, RZ, c[0x0][0x27c] ;  /* 0x00009f00ff2d7624 */ /* 0x000fe200078e00ff */
[----:B------:R-:W-:Y:S04]  /*9810*/  BSSY B0, `(.L_x_128) ;  /* 0x0000059000007945 */ /* 0x000fe80003800000 */
[----:B------:R-:W-:-:S07]  /*9820*/  SHF.R.U32.HI R45, RZ, 0x3, R45 ;  /* 0x00000003ff2d7819 */ /* 0x000fce000001162d */
[----:B------:R-:W-:Y:S05]  /*9830*/  @P0 BRA `(.L_x_129) ;  /* 0x0000056000000947 */ /* 0x000fea0003800000 */
[----:B------:R-:W-:Y:S01]  /*9840*/  IADD3 R9, R2, R45, RZ ;  /* 0x0000002d02097210 */ /* 0x000fe20007ffe0ff */
[----:B------:R-:W1:Y:S01]  /*9850*/  LDS.128 R12, [R39+0x10080] ;  /* 0x01008000270c7984 */ /* 0x000e620000000c00 */
[--C-:B------:R-:W-:Y:S02]  /*9860*/  HADD2.F32 R61, -RZ, R35.reuse.H1_H1 ;  /* 0x30000023ff3d7230 */ /* 0x100fe40000004100 */
[----:B------:R-:W-:Y:S01]  /*9870*/  SHF.R.S32.HI R8, RZ, 0x1f, R9 ;  /* 0x0000001fff087819 */ /* 0x000fe20000011409 */
[----:B------:R-:W-:Y:S01]  /*9880*/  HADD2.F32 R58, -RZ, R32.H1_H1 ;  /* 0x30000020ff3a7230 */ /* 0x000fe20000004100 */
[----:B------:R-:W-:Y:S01]  /*9890*/  SHF.L.U32 R10, R9, 0x3, RZ ;  /* 0x00000003090a7819 */ /* 0x000fe200000006ff */
[----:B------:R-:W-:Y:S01]  /*98a0*/  HADD2.F32 R57, -RZ, R35.H0_H0 ;  /* 0x20000023ff397230 */ /* 0x000fe20000004100 */
[----:B------:R-:W-:Y:S01]  /*98b0*/  LEA.HI R8, R8, R9, RZ, 0x3 ;  /* 0x0000000908087211 */ /* 0x000fe200078f18ff */
[--C-:B------:R-:W-:Y:S01]  /*98c0*/  HADD2.F32 R69, -RZ, R37.reuse.H1_H1 ;  /* 0x30000025ff457230 */ /* 0x100fe20000004100 */
[----:B------:R-:W-:Y:S01]  /*98d0*/  LOP3.LUT R10, R43, 0x38, R10, 0xf8, !PT ;  /* 0x000000382b0a7812 */ /* 0x000fe200078ef80a */
[----:B------:R-:W-:Y:S01]  /*98e0*/  HADD2.F32 R68, -RZ, R34.H1_H1 ;  /* 0x30000022ff447230 */ /* 0x000fe20000004100 */
[----:B------:R-:W-:Y:S01]  /*98f0*/  SHF.L.U32 R8, R8, 0xa, RZ ;  /* 0x0000000a08087819 */ /* 0x000fe200000006ff */
[----:B------:R-:W-:Y:S01]  /*9900*/  HADD2.F32 R67, -RZ, R37.H0_H0 ;  /* 0x20000025ff437230 */ /* 0x000fe20000004100 */
[----:B------:R-:W-:Y:S01]  /*9910*/  LOP3.LUT R9, R10, R41, RZ, 0x3c, !PT ;  /* 0x000000290a097212 */ /* 0x000fe200078e3cff */
[----:B------:R-:W-:Y:S01]  /*9920*/  HADD2.F32 R55, -RZ, R32.H0_H0 ;  /* 0x20000020ff377230 */ /* 0x000fe20000004100 */
[----:B------:R-:W-:Y:S01]  /*9930*/  LOP3.LUT R8, R8, 0x7fffe000, RZ, 0xc0, !PT ;  /* 0x7fffe00008087812 */ /* 0x000fe200078ec0ff */
[----:B------:R-:W-:-:S02]  /*9940*/  HADD2.F32 R54, -RZ, R36.H1_H1 ;  /* 0x30000024ff367230 */ /* 0x000fc40000004100 */
[----:B------:R-:W-:Y:S01]  /*9950*/  HADD2.F32 R66, -RZ, R34.H0_H0 ;  /* 0x20000022ff427230 */ /* 0x000fe20000004100 */
[----:B------:R-:W-:Y:S01]  /*9960*/  IADD3 R8, R9, R8, R40 ;  /* 0x0000000809087210 */ /* 0x000fe20007ffe028 */
[----:B------:R-:W-:Y:S02]  /*9970*/  HADD2.F32 R65, -RZ, R38.H1_H1 ;  /* 0x30000026ff417230 */ /* 0x000fe40000004100 */
[--C-:B------:R-:W-:Y:S01]  /*9980*/  HADD2.F32 R64, -RZ, R33.reuse.H1_H1 ;  /* 0x30000021ff407230 */ /* 0x100fe20000004100 */
[----:B------:R-:W-:Y:S01]  /*9990*/  SHF.L.U32 R42, R8, 0x1, RZ ;  /* 0x00000001082a7819 */ /* 0x000fe200000006ff */
[----:B------:R-:W-:Y:S02]  /*99a0*/  HADD2.F32 R53, -RZ, R36.H0_H0 ;  /* 0x20000024ff357230 */ /* 0x000fe40000004100 */
[----:B------:R-:W-:Y:S02]  /*99b0*/  HADD2.F32 R60, -RZ, R33.H0_H0 ;  /* 0x20000021ff3c7230 */ /* 0x000fe40000004100 */
[----:B------:R-:W2:Y:S01]  /*99c0*/  LDS.128 R8, [R42+0x10080] ;  /* 0x010080002a087984 */ /* 0x000ea20000000c00 */
[----:B-1----:R-:W-:-:S02]  /*99d0*/  HADD2.F32 R44, -RZ, R12.H0_H0 ;  /* 0x2000000cff2c7230 */ /* 0x002fc40000004100 */
[----:B------:R-:W-:Y:S02]  /*99e0*/  HADD2.F32 R47, -RZ, R12.H1_H1 ;  /* 0x3000000cff2f7230 */ /* 0x000fe40000004100 */
[--C-:B------:R-:W-:Y:S01]  /*99f0*/  HADD2.F32 R12, -RZ, R13.reuse.H0_H0 ;  /* 0x2000000dff0c7230 */ /* 0x100fe20000004100 */
[----:B------:R-:W-:Y:S01]  /*9a00*/  FMUL.FTZ R59, R44, R61 ;  /* 0x0000003d2c3b7220 */ /* 0x000fe20000410000 */
[----:B------:R-:W-:Y:S01]  /*9a10*/  HADD2.F32 R48, -RZ, R13.H1_H1 ;  /* 0x3000000dff307230 */ /* 0x000fe20000004100 */
[----:B------:R-:W-:Y:S01]  /*9a20*/  FMUL.FTZ R56, R47, R58 ;  /* 0x0000003a2f387220 */ /* 0x000fe20000410000 */
[--C-:B------:R-:W-:Y:S02]  /*9a30*/  HADD2.F32 R13, -RZ, R14.reuse.H0_H0 ;  /* 0x2000000eff0d7230 */ /* 0x100fe40000004100 */
[----:B------:R-:W-:Y:S02]  /*9a40*/  HADD2.F32 R49, -RZ, R14.H1_H1 ;  /* 0x3000000eff317230 */ /* 0x000fe40000004100 */
[----:B------:R-:W-:-:S02]  /*9a50*/  HADD2.F32 R14, -RZ, R15.H0_H0 ;  /* 0x2000000fff0e7230 */ /* 0x000fc40000004100 */
[----:B------:R-:W-:-:S03]  /*9a60*/  HADD2.F32 R15, -RZ, R15.H1_H1 ;  /* 0x3000000fff0f7230 */ /* 0x000fc60000004100 */
[----:B------:R-:W-:Y:S01]  /*9a70*/  FMUL.FTZ R71, R14, R53 ;  /* 0x000000350e477220 */ /* 0x000fe20000410000 */
[--C-:B--2---:R-:W-:Y:S02]  /*9a80*/  HADD2.F32 R52, -RZ, R8.reuse.H0_H0 ;  /* 0x20000008ff347230 */ /* 0x104fe40000004100 */
[----:B------:R-:W-:Y:S02]  /*9a90*/  HADD2.F32 R51, -RZ, R8.H1_H1 ;  /* 0x30000008ff337230 */ /* 0x000fe40000004100 */
[--C-:B------:R-:W-:Y:S01]  /*9aa0*/  HADD2.F32 R50, -RZ, R9.reuse.H0_H0 ;  /* 0x20000009ff327230 */ /* 0x100fe20000004100 */
[C---:B------:R-:W-:Y:S01]  /*9ab0*/  FMUL.FTZ R61, R52.reuse, R61 ;  /* 0x0000003d343d7220 */ /* 0x040fe20000410000 */
[--C-:B------:R-:W-:Y:S01]  /*9ac0*/  HADD2.F32 R8, -RZ, R10.reuse.H0_H0 ;  /* 0x2000000aff087230 */ /* 0x100fe20000004100 */
[----:B------:R-:W-:Y:S01]  /*9ad0*/  FFMA.FTZ R59, R52, R69, R59 ;  /* 0x00000045343b7223 */ /* 0x000fe2000001003b */
[----:B------:R-:W-:Y:S01]  /*9ae0*/  HADD2.F32 R63, -RZ, R10.H1_H1 ;  /* 0x3000000aff3f7230 */ /* 0x000fe20000004100 */
[-C--:B------:R-:W-:Y:S01]  /*9af0*/  FMUL.FTZ R10, R12, R57.reuse ;  /* 0x000000390c0a7220 */ /* 0x080fe20000410000 */
[----:B------:R-:W-:Y:S01]  /*9b00*/  HADD2.F32 R9, -RZ, R9.H1_H1 ;  /* 0x30000009ff097230 */ /* 0x000fe20000004100 */
[C---:B------:R-:W-:Y:S01]  /*9b10*/  FMUL.FTZ R57, R50.reuse, R57 ;  /* 0x0000003932397220 */ /* 0x040fe20000410000 */
[----:B------:R-:W-:Y:S01]  /*9b20*/  HADD2.F32 R52, -RZ, R31.H1_H1 ;  /* 0x3000001fff347230 */ /* 0x000fe20000004100 */
[C---:B------:R-:W-:Y:S01]  /*9b30*/  FMUL.FTZ R58, R51.reuse, R58 ;  /* 0x0000003a333a7220 */ /* 0x040fe20000410000 */
[--C-:B------:R-:W-:Y:S01]  /*9b40*/  HADD2.F32 R46, -RZ, R11.reuse.H0_H0 ;  /* 0x2000000bff2e7230 */ /* 0x100fe20000004100 */
[----:B------:R-:W-:Y:S01]  /*9b50*/  FFMA.FTZ R56, R51, R68, R56 ;  /* 0x0000004433387223 */ /* 0x000fe20000010038 */
[----:B------:R-:W-:Y:S01]  /*9b60*/  HADD2.F32 R70, -RZ, R11.H1_H1 ;  /* 0x3000000bff467230 */ /* 0x000fe20000004100 */
[----:B------:R-:W-:-:S02]  /*9b70*/  FFMA.FTZ R50, R50, R67, R10 ;  /* 0x0000004332327223 */ /* 0x000fc4000001000a */
[-C--:B------:R-:W-:Y:S02]  /*9b80*/  FMUL.FTZ R10, R48, R55.reuse ;  /* 0x00000037300a7220 */ /* 0x080fe40000410000 */
[----:B------:R-:W-:Y:S02]  /*9b90*/  FMUL.FTZ R51, R13, R54 ;  /* 0x000000360d337220 */ /* 0x000fe40000410000 */
[C---:B------:R-:W-:Y:S02]  /*9ba0*/  FMUL.FTZ R55, R9.reuse, R55 ;  /* 0x0000003709377220 */ /* 0x040fe40000410000 */
[----:B------:R-:W-:Y:S02]  /*9bb0*/  FFMA.FTZ R9, R9, R66, R10 ;  /* 0x0000004209097223 */ /* 0x000fe4000001000a */
[C---:B------:R-:W-:Y:S02]  /*9bc0*/  FMUL.FTZ R54, R8.reuse, R54 ;  /* 0x0000003608367220 */ /* 0x040fe40000410000 */
[----:B------:R-:W-:Y:S01]  /*9bd0*/  FFMA.FTZ R51, R8, R65, R51 ;  /* 0x0000004108337223 */ /* 0x000fe20000010033 */
[----:B------:R-:W-:Y:S01]  /*9be0*/  HADD2.F32 R8, -RZ, R31.H0_H0 ;  /* 0x2000001fff087230 */ /* 0x000fe20000004100 */
[----:B------:R-:W-:Y:S01]  /*9bf0*/  FMUL.FTZ R10, R49, R52 ;  /* 0x00000034310a7220 */ /* 0x000fe20000410000 */
[----:B------:R-:W-:Y:S01]  /*9c00*/  F2FP.PACK_AB R9, R9, R50 ;  /* 0x000000320909723e */ /* 0x000fe200000000ff */
[----:B------:R-:W-:-:S02]  /*9c10*/  FMUL.FTZ R52, R63, R52 ;  /* 0x000000343f347220 */ /* 0x000fc40000410000 */
[----:B------:R-:W-:Y:S01]  /*9c20*/  FFMA.FTZ R10, R63, R64, R10 ;  /* 0x000000403f0a7223 */ /* 0x000fe2000001000a */
[----:B------:R-:W-:Y:S01]  /*9c30*/  HADD2.F32 R63, -RZ, R38.H0_H0 ;  /* 0x20000026ff3f7230 */ /* 0x000fe20000004100 */
[-C--:B------:R-:W-:Y:S02]  /*9c40*/  FMUL.FTZ R11, R15, R8.reuse ;  /* 0x000000080f0b7220 */ /* 0x080fe40000410000 */
[----:B------:R-:W-:Y:S01]  /*9c50*/  FMUL.FTZ R53, R46, R53 ;  /* 0x000000352e357220 */ /* 0x000fe20000410000 */
[----:B------:R-:W-:Y:S01]  /*9c60*/  F2FP.PACK_AB R10, R10, R51 ;  /* 0x000000330a0a723e */ /* 0x000fe200000000ff */
[C---:B------:R-:W-:Y:S02]  /*9c70*/  FMUL.FTZ R8, R70.reuse, R8 ;  /* 0x0000000846087220 */ /* 0x040fe40000410000 */
[----:B------:R-:W-:Y:S02]  /*9c80*/  FFMA.FTZ R11, R70, R60, R11 ;  /* 0x0000003c460b7223 */ /* 0x000fe4000001000b */
[----:B------:R-:W-:-:S02]  /*9c90*/  FFMA.FTZ R61, R44, R69, -R61 ;  /* 0x000000452c3d7223 */ /* 0x000fc4000001083d */
[----:B------:R-:W-:Y:S02]  /*9ca0*/  FFMA.FTZ R58, R47, R68, -R58 ;  /* 0x000000442f3a7223 */ /* 0x000fe4000001083a */
[----:B------:R-:W-:Y:S02]  /*9cb0*/  FFMA.FTZ R57, R12, R67, -R57 ;  /* 0x000000430c397223 */ /* 0x000fe40000010839 */
[----:B------:R-:W-:Y:S01]  /*9cc0*/  FFMA.FTZ R48, R48, R66, -R55 ;  /* 0x0000004230307223 */ /* 0x000fe20000010837 */
[----:B------:R-:W-:Y:S01]  /*9cd0*/  F2FP.PACK_AB R12, R58, R61 ;  /* 0x0000003d3a0c723e */ /* 0x000fe200000000ff */
[----:B------:R-:W-:Y:S02]  /*9ce0*/  FFMA.FTZ R54, R13, R65, -R54 ;  /* 0x000000410d367223 */ /* 0x000fe40000010836 */
[----:B------:R-:W-:Y:S01]  /*9cf0*/  FFMA.FTZ R49, R49, R64, -R52 ;  /* 0x0000004031317223 */ /* 0x000fe20000010834 */
[----:B------:R-:W-:Y:S01]  /*9d00*/  F2FP.PACK_AB R13, R48, R57 ;  /* 0x00000039300d723e */ /* 0x000fe200000000ff */
[----:B------:R-:W-:-:S02]  /*9d10*/  FFMA.FTZ R53, R14, R63, -R53 ;  /* 0x0000003f0e357223 */ /* 0x000fc40000010835 */
[----:B------:R-:W-:Y:S01]  /*9d20*/  FFMA.FTZ R60, R15, R60, -R8 ;  /* 0x0000003c0f3c7223 */ /* 0x000fe20000010808 */
[----:B------:R-:W-:Y:S01]  /*9d30*/  F2FP.PACK_AB R14, R49, R54 ;  /* 0x00000036310e723e */ /* 0x000fe200000000ff */
[----:B------:R-:W-:Y:S01]  /*9d40*/  FFMA.FTZ R46, R46, R63, R71 ;  /* 0x0000003f2e2e7223 */ /* 0x000fe20000010047 */
[----:B------:R-:W-:Y:S02]  /*9d50*/  F2FP.PACK_AB R8, R56, R59 ;  /* 0x0000003b3808723e */ /* 0x000fe400000000ff */
[----:B------:R-:W-:Y:S02]  /*9d60*/  F2FP.PACK_AB R15, R60, R53 ;  /* 0x000000353c0f723e */ /* 0x000fe400000000ff */
[----:B------:R-:W-:-:S03]  /*9d70*/  F2FP.PACK_AB R11, R11, R46 ;  /* 0x0000002e0b0b723e */ /* 0x000fc600000000ff */
[----:B------:R1:W-:Y:S04]  /*9d80*/  STS.128 [R39+0x10080], R12 ;  /* 0x0100800c27007388 */ /* 0x0003e80000000c00 */
[----:B------:R1:W-:Y:S02]  /*9d90*/  STS.128 [R42+0x10080], R8 ;  /* 0x010080082a007388 */ /* 0x0003e40000000c00 */
.L_x_129:
[----:B------:R-:W-:Y:S05]  /*9da0*/  BSYNC B0 ;  /* 0x0000000000007941 */ /* 0x000fea0003800000 */
.L_x_128:
[----:B------:R-:W-:-:S13]  /*9db0*/  ISETP.GE.AND P0, PT, R17, c[0x0][0x27c], PT ;  /* 0x00009f0011007a0c */ /* 0x000fda0003f06270 */
[----:B------:R-:W-:Y:S05]  /*9dc0*/  @P0 BRA `(.L_x_127) ;  /* 0x000005f000000947 */ /* 0x000fea0003800000 */
[----:B-1----:R-:W-:Y:S01]  /*9dd0*/  SHF.R.S32.HI R8, RZ, 0x1f, R17 ;  /* 0x0000001fff087819 */ /* 0x002fe20000011411 */
[--C-:B------:R-:W-:Y:S02]  /*9de0*/  HADD2.F32 R56, -RZ, R27.reuse.H1_H1 ;  /* 0x3000001bff387230 */ /* 0x100fe40000004100 */
[----:B------:R-:W-:Y:S01]  /*9df0*/  HADD2.F32 R53, -RZ, R27.H0_H0 ;  /* 0x2000001bff357230 */ /* 0x000fe20000004100 */
[CC--:B------:R-:W-:Y:S01]  /*9e00*/  LEA.HI R10, R8.reuse, R17.reuse, RZ, 0x3 ;  /* 0x00000011080a7211 */ /* 0x0c0fe200078f18ff */
[--C-:B------:R-:W-:Y:S01]  /*9e10*/  HADD2.F32 R65, -RZ, R29.reuse.H1_H1 ;  /* 0x3000001dff417230 */ /* 0x100fe20000004100 */
[----:B------:R-:W-:Y:S01]  /*9e20*/  LEA.HI R11, R8, R17, RZ, 0x6 ;  /* 0x00000011080b7211 */ /* 0x000fe200078f30ff */
[----:B------:R-:W-:Y:S01]  /*9e30*/  HADD2.F32 R63, -RZ, R29.H0_H0 ;  /* 0x2000001dff3f7230 */ /* 0x000fe20000004100 */
[----:B------:R-:W-:Y:S01]  /*9e40*/  LEA.HI.SX32 R45, R10, R45, 0x1d ;  /* 0x0000002d0a2d7211 */ /* 0x000fe200078feaff */
[--C-:B------:R-:W-:Y:S01]  /*9e50*/  HADD2.F32 R54, -RZ, R24.reuse.H1_H1 ;  /* 0x30000018ff367230 */ /* 0x100fe20000004100 */
[----:B------:R-:W-:Y:S01]  /*9e60*/  LOP3.LUT R10, R43, 0x38, R10, 0xf8, !PT ;  /* 0x000000382b0a7812 */ /* 0x000fe200078ef80a */
[----:B------:R-:W-:Y:S01]  /*9e70*/  HADD2.F32 R51, -RZ, R24.H0_H0 ;  /* 0x20000018ff337230 */ /* 0x000fe20000004100 */
[----:B------:R-:W-:Y:S01]  /*9e80*/  SHF.R.S32.HI R8, RZ, 0x1f, R45 ;  /* 0x0000001fff087819 */ /* 0x000fe2000001142d */
[----:B------:R-:W-:Y:S01]  /*9e90*/  HADD2.F32 R50, -RZ, R28.H1_H1 ;  /* 0x3000001cff327230 */ /* 0x000fe20000004100 */
[----:B------:R-:W-:Y:S01]  /*9ea0*/  LOP3.LUT R9, R10, R41, RZ, 0x3c, !PT ;  /* 0x000000290a097212 */ /* 0x000fe200078e3cff */
[--C-:B------:R-:W-:Y:S01]  /*9eb0*/  HADD2.F32 R64, -RZ, R26.reuse.H1_H1 ;  /* 0x3000001aff407230 */ /* 0x100fe20000004100 */
[----:B------:R-:W-:Y:S01]  /*9ec0*/  SHF.L.U32 R11, R11, 0x7, RZ ;  /* 0x000000070b0b7819 */ /* 0x000fe200000006ff */
[----:B------:R-:W-:Y:S01]  /*9ed0*/  HADD2.F32 R61, -RZ, R26.H0_H0 ;  /* 0x2000001aff3d7230 */ /* 0x000fe20000004100 */
[----:B------:R-:W-:Y:S01]  /*9ee0*/  SHF.L.U32 R10, R45, 0x3, RZ ;  /* 0x000000032d0a7819 */ /* 0x000fe200000006ff */
[--C-:B------:R-:W-:Y:S01]  /*9ef0*/  HADD2.F32 R60, -RZ, R30.reuse.H1_H1 ;  /* 0x3000001eff3c7230 */ /* 0x100fe20000004100 */
[----:B------:R-:W-:Y:S01]  /*9f00*/  LEA.HI R8, R8, R45, RZ, 0x3 ;  /* 0x0000002d08087211 */ /* 0x000fe200078f18ff */
[--C-:B------:R-:W-:Y:S01]  /*9f10*/  HADD2.F32 R59, -RZ, R25.reuse.H1_H1 ;  /* 0x30000019ff3b7230 */ /* 0x100fe20000004100 */
[----:B------:R-:W-:Y:S01]  /*9f20*/  LOP3.LUT R11, R11, 0x7fffe000, RZ, 0xc0, !PT ;  /* 0x7fffe0000b0b7812 */ /* 0x000fe200078ec0ff */
[----:B------:R-:W-:Y:S01]  /*9f30*/  HADD2.F32 R58, -RZ, R30.H0_H0 ;  /* 0x2000001eff3a7230 */ /* 0x000fe20000004100 */
[----:B------:R-:W-:Y:S01]  /*9f40*/  LOP3.LUT R10, R43, 0x38, R10, 0xf8, !PT ;  /* 0x000000382b0a7812 */ /* 0x000fe200078ef80a */
[----:B------:R-:W-:Y:S01]  /*9f50*/  HADD2.F32 R57, -RZ, R25.H0_H0 ;  /* 0x20000019ff397230 */ /* 0x000fe20000004100 */
[----:B------:R-:W-:-:S02]  /*9f60*/  SHF.L.U32 R8, R8, 0xa, RZ ;  /* 0x0000000a08087819 */ /* 0x000fc400000006ff */
[--C-:B------:R-:W-:Y:S02]  /*9f70*/  IADD3 R9, R9, R11, R40.reuse ;  /* 0x0000000b09097210 */ /* 0x100fe40007ffe028 */
[----:B------:R-:W-:Y:S02]  /*9f80*/  LOP3.LUT R41, R10, R41, RZ, 0x3c, !PT ;  /* 0x000000290a297212 */ /* 0x000fe400078e3cff */
[----:B------:R-:W-:Y:S02]  /*9f90*/  LOP3.LUT R8, R8, 0x7fffe000, RZ, 0xc0, !PT ;  /* 0x7fffe00008087812 */ /* 0x000fe400078ec0ff */
[----:B------:R-:W-:Y:S02]  /*9fa0*/  SHF.L.U32 R39, R9, 0x1, RZ ;  /* 0x0000000109277819 */ /* 0x000fe400000006ff */
[----:B------:R-:W-:-:S03]  /*9fb0*/  IADD3 R40, R41, R8, R40 ;  /* 0x0000000829287210 */ /* 0x000fc60007ffe028 */
[----:B------:R-:W1:Y:S01]  /*9fc0*/  LDS.128 R12, [R39+0x10080] ;  /* 0x01008000270c7984 */ /* 0x000e620000000c00 */
[----:B------:R-:W-:-:S05]  /*9fd0*/  SHF.L.U32 R40, R40, 0x1, RZ ;  /* 0x0000000128287819 */ /* 0x000fca00000006ff */
[----:B------:R-:W2:Y:S01]  /*9fe0*/  LDS.128 R8, [R40+0x10080] ;  /* 0x0100800028087984 */ /* 0x000ea20000000c00 */
[--C-:B-1----:R-:W-:Y:S02]  /*9ff0*/  HADD2.F32 R41, -RZ, R12.reuse.H0_H0 ;  /* 0x2000000cff297230 */ /* 0x102fe40000004100 */
[----:B------:R-:W-:Y:S02]  /*a000*/  HADD2.F32 R43, -RZ, R12.H1_H1 ;  /* 0x3000000cff2b7230 */ /* 0x000fe40000004100 */
[----:B------:R-:W-:Y:S01]  /*a010*/  HADD2.F32 R12, -RZ, R13.H0_H0 ;  /* 0x2000000dff0c7230 */ /* 0x000fe20000004100 */
[----:B------:R-:W-:Y:S01]  /*a020*/  FMUL.FTZ R55, R41, R56 ;  /* 0x0000003829377220 */ /* 0x000fe20000410000 */
[----:B--2---:R-:W-:Y:S01]  /*a030*/  HADD2.F32 R46, -RZ, R9.H0_H0 ;  /* 0x20000009ff2e7230 */ /* 0x004fe20000004100 */
[----:B------:R-:W-:Y:S01]  /*a040*/  FMUL.FTZ R52, R43, R54 ;  /* 0x000000362b347220 */ /* 0x000fe20000410000 */
[----:B------:R-:W-:Y:S02]  /*a050*/  HADD2.F32 R44, -RZ, R13.H1_H1 ;  /* 0x3000000dff2c7230 */ /* 0x000fe40000004100 */
[----:B------:R-:W-:-:S02]  /*a060*/  HADD2.F32 R48, -RZ, R8.H0_H0 ;  /* 0x20000008ff307230 */ /* 0x000fc40000004100 */
[----:B------:R-:W-:Y:S01]  /*a070*/  HADD2.F32 R49, -RZ, R8.H1_H1 ;  /* 0x30000008ff317230 */ /* 0x000fe20000004100 */
[-C--:B------:R-:W-:Y:S01]  /*a080*/  FMUL.FTZ R8, R12, R53.reuse ;  /* 0x000000350c087220 */ /* 0x080fe20000410000 */
[----:B------:R-:W-:Y:S01]  /*a090*/  HADD2.F32 R13, -RZ, R14.H0_H0 ;  /* 0x2000000eff0d7230 */ /* 0x000fe20000004100 */
[----:B------:R-:W-:Y:S01]  /*a0a0*/  FMUL.FTZ R53, R46, R53 ;  /* 0x000000352e357220 */ /* 0x000fe20000410000 */
[----:B------:R-:W-:Y:S01]  /*a0b0*/  HADD2.F32 R47, -RZ, R10.H0_H0 ;  /* 0x2000000aff2f7230 */ /* 0x000fe20000004100 */
[C---:B------:R-:W-:Y:S01]  /*a0c0*/  FMUL.FTZ R56, R48.reuse, R56 ;  /* 0x0000003830387220 */ /* 0x040fe20000410000 */
[----:B------:R-:W-:Y:S01]  /*a0d0*/  HADD2.F32 R42, -RZ, R9.H1_H1 ;  /* 0x30000009ff2a7230 */ /* 0x000fe20000004100 */
[----:B------:R-:W-:Y:S01]  /*a0e0*/  FFMA.FTZ R55, R48, R65, R55 ;  /* 0x0000004130377223 */ /* 0x000fe20000010037 */
[----:B------:R-:W-:Y:S01]  /*a0f0*/  HADD2.F32 R45, -RZ, R14.H1_H1 ;  /* 0x3000000eff2d7230 */ /* 0x000fe20000004100 */
[----:B------:R-:W-:Y:S01]  /*a100*/  FFMA.FTZ R46, R46, R63, R8 ;  /* 0x0000003f2e2e7223 */ /* 0x000fe20000010008 */
[----:B------:R-:W-:Y:S01]  /*a110*/  HADD2.F32 R48, -RZ, R23.H1_H1 ;  /* 0x30000017ff307230 */ /* 0x000fe20000004100 */
[-C--:B------:R-:W-:Y:S01]  /*a120*/  FMUL.FTZ R9, R44, R51.reuse ;  /* 0x000000332c097220 */ /* 0x080fe20000410000 */
[----:B------:R-:W-:Y:S01]  /*a130*/  HADD2.F32 R10, -RZ, R10.H1_H1 ;  /* 0x3000000aff0a7230 */ /* 0x000fe20000004100 */
[-C--:B------:R-:W-:Y:S01]  /*a140*/  FMUL.FTZ R8, R13, R50.reuse ;  /* 0x000000320d087220 */ /* 0x080fe20000410000 */
[--C-:B------:R-:W-:Y:S01]  /*a150*/  HADD2.F32 R14, -RZ, R15.reuse.H0_H0 ;  /* 0x2000000fff0e7230 */ /* 0x100fe20000004100 */
[----:B------:R-:W-:Y:S01]  /*a160*/  FMUL.FTZ R50, R47, R50 ;  /* 0x000000322f327220 */ /* 0x000fe20000410000 */
[----:B------:R-:W-:Y:S01]  /*a170*/  HADD2.F32 R15, -RZ, R15.H1_H1 ;  /* 0x3000000fff0f7230 */ /* 0x000fe20000004100 */
[C---:B------:R-:W-:Y:S01]  /*a180*/  FMUL.FTZ R54, R49.reuse, R54 ;  /* 0x0000003631367220 */ /* 0x040fe20000410000 */
[--C-:B------:R-:W-:Y:S01]  /*a190*/  HADD2.F32 R67, -RZ, R11.reuse.H0_H0 ;  /* 0x2000000bff437230 */ /* 0x100fe20000004100 */
[----:B------:R-:W-:Y:S01]  /*a1a0*/  FFMA.FTZ R52, R49, R64, R52 ;  /* 0x0000004031347223 */ /* 0x000fe20000010034 */
[----:B------:R-:W-:Y:S01]  /*a1b0*/  HADD2.F32 R49, -RZ, R28.H0_H0 ;  /* 0x2000001cff317230 */ /* 0x000fe20000004100 */
[C---:B------:R-:W-:Y:S01]  /*a1c0*/  FMUL.FTZ R51, R42.reuse, R51 ;  /* 0x000000332a337220 */ /* 0x040fe20000410000 */
[----:B------:R-:W-:Y:S01]  /*a1d0*/  HADD2.F32 R11, -RZ, R11.H1_H1 ;  /* 0x3000000bff0b7230 */ /* 0x000fe20000004100 */
[----:B------:R-:W-:-:S02]  /*a1e0*/  FFMA.FTZ R9, R42, R61, R9 ;  /* 0x0000003d2a097223 */ /* 0x000fc40000010009 */
[----:B------:R-:W-:Y:S01]  /*a1f0*/  FFMA.FTZ R47, R47, R60, R8 ;  /* 0x0000003c2f2f7223 */ /* 0x000fe20000010008 */
[----:B------:R-:W-:Y:S01]  /*a200*/  HADD2.F32 R8, -RZ, R23.H0_H0 ;  /* 0x20000017ff087230 */ /* 0x000fe20000004100 */
[----:B------:R-:W-:Y:S01]  /*a210*/  FMUL.FTZ R42, R45, R48 ;  /* 0x000000302d2a7220 */ /* 0x000fe20000410000 */
[----:B------:R-:W-:Y:S01]  /*a220*/  F2FP.PACK_AB R9, R9, R46 ;  /* 0x0000002e0909723e */ /* 0x000fe200000000ff */
[C---:B------:R-:W-:Y:S02]  /*a230*/  FMUL.FTZ R48, R10.reuse, R48 ;  /* 0x000000300a307220 */ /* 0x040fe40000410000 */
[----:B------:R-:W-:Y:S02]  /*a240*/  FFMA.FTZ R10, R10, R59, R42 ;  /* 0x0000003b0a0a7223 */ /* 0x000fe4000001002a */
[----:B------:R-:W-:Y:S02]  /*a250*/  FMUL.FTZ R42, R14, R49 ;  /* 0x000000310e2a7220 */ /* 0x000fe40000410000 */
[----:B------:R-:W-:Y:S01]  /*a260*/  FMUL.FTZ R66, R15, R8 ;  /* 0x000000080f427220 */ /* 0x000fe20000410000 */
[----:B------:R-:W-:Y:S01]  /*a270*/  F2FP.PACK_AB R10, R10, R47 ;  /* 0x0000002f0a0a723e */ /* 0x000fe200000000ff */
[----:B------:R-:W-:-:S02]  /*a280*/  FMUL.FTZ R49, R67, R49 ;  /* 0x0000003143317220 */ /* 0x000fc40000410000 */
[----:B------:R-:W-:Y:S02]  /*a290*/  FMUL.FTZ R8, R11, R8 ;  /* 0x000000080b087220 */ /* 0x000fe40000410000 */
[----:B------:R-:W-:Y:S02]  /*a2a0*/  FFMA.FTZ R45, R45, R59, -R48 ;  /* 0x0000003b2d2d7223 */ /* 0x000fe40000010830 */
[----:B------:R-:W-:Y:S02]  /*a2b0*/  FFMA.FTZ R56, R41, R65, -R56 ;  /* 0x0000004129387223 */ /* 0x000fe40000010838 */
[----:B------:R-:W-:Y:S02]  /*a2c0*/  FFMA.FTZ R43, R43, R64, -R54 ;  /* 0x000000402b2b7223 */ /* 0x000fe40000010836 */
[----:B------:R-:W-:Y:S02]  /*a2d0*/  FFMA.FTZ R53, R12, R63, -R53 ;  /* 0x0000003f0c357223 */ /* 0x000fe40000010835 */
[----:B------:R-:W-:Y:S01]  /*a2e0*/  FFMA.FTZ R44, R44, R61, -R51 ;  /* 0x0000003d2c2c7223 */ /* 0x000fe20000010833 */
[----:B------:R-:W-:Y:S01]  /*a2f0*/  F2FP.PACK_AB R12, R43, R56 ;  /* 0x000000382b0c723e */ /* 0x000fe200000000ff */
[----:B------:R-:W-:-:S02]  /*a300*/  FFMA.FTZ R50, R13, R60, -R50 ;  /* 0x0000003c0d327223 */ /* 0x000fc40000010832 */
[----:B------:R-:W-:Y:S01]  /*a310*/  FFMA.FTZ R49, R14, R58, -R49 ;  /* 0x0000003a0e317223 */ /* 0x000fe20000010831 */
[----:B------:R-:W-:Y:S01]  /*a320*/  F2FP.PACK_AB R13, R44, R53 ;  /* 0x000000352c0d723e */ /* 0x000fe200000000ff */
[----:B------:R-:W-:Y:S01]  /*a330*/  FFMA.FTZ R48, R15, R57, -R8 ;  /* 0x000000390f307223 */ /* 0x000fe20000010808 */
[----:B------:R-:W-:Y:S01]  /*a340*/  F2FP.PACK_AB R14, R45, R50 ;  /* 0x000000322d0e723e */ /* 0x000fe200000000ff */
[----:B------:R-:W-:Y:S01]  /*a350*/  FFMA.FTZ R42, R67, R58, R42 ;  /* 0x0000003a432a7223 */ /* 0x000fe2000001002a */
[----:B------:R-:W-:Y:S01]  /*a360*/  F2FP.PACK_AB R8, R52, R55 ;  /* 0x000000373408723e */ /* 0x000fe200000000ff */
[----:B------:R-:W-:Y:S01]  /*a370*/  FFMA.FTZ R11, R11, R57, R66 ;  /* 0x000000390b0b7223 */ /* 0x000fe20000010042 */
[----:B------:R-:W-:-:S04]  /*a380*/  F2FP.PACK_AB R15, R48, R49 ;  /* 0x00000031300f723e */ /* 0x000fc800000000ff */
[----:B------:R-:W-:Y:S01]  /*a390*/  F2FP.PACK_AB R11, R11, R42 ;  /* 0x0000002a0b0b723e */ /* 0x000fe200000000ff */
[----:B------:R1:W-:Y:S04]  /*a3a0*/  STS.128 [R39+0x10080], R12 ;  /* 0x0100800c27007388 */ /* 0x0003e80000000c00 */
[----:B------:R1:W-:Y:S02]  /*a3b0*/  STS.128 [R40+0x10080], R8 ;  /* 0x0100800828007388 */ /* 0x0003e40000000c00 */
.L_x_127:
[----:B------:R-:W-:Y:S05]  /*a3c0*/  BSYNC B1 ;  /* 0x0000000000017941 */ /* 0x000fea0003800000 */
.L_x_126:
[----:B-1----:R-:W-:Y:S01]  /*a3d0*/  IADD3 R39, R19, 0x20, RZ ;  /* 0x0000002013277810 */ /* 0x002fe20007ffe0ff */
[----:B------:R-:W-:Y:S03]  /*a3e0*/  BSSY B1, `(.L_x_130) ;  /* 0x00000cb000017945 */ /* 0x000fe60003800000 */
[----:B------:R-:W-:-:S13]  /*a3f0*/  ISETP.GE.AND P0, PT, R39, UR4, PT ;  /* 0x0000000427007c0c */ /* 0x000fda000bf06270 */
[----:B------:R-:W-:Y:S05]  /*a400*/  @P0 BRA `(.L_x_131) ;  /* 0x00000c8000000947 */ /* 0x000fea0003800000 */
[----:B------:R-:W-:Y:S01]  /*a410*/  ISETP.GE.AND P0, PT, R150, c[0x0][0x27c], PT ;  /* 0x00009f0096007a0c */ /* 0x000fe20003f06270 */
[----:B------:R-:W-:Y:S01]  /*a420*/  IMAD.SHL.U32 R45, R39, 0x40, RZ ;  /* 0x00000040272d7824 */ /* 0x000fe200078e00ff */
[----:B------:R-:W-:Y:S01]  /*a430*/  SHF.R.S32.HI R8, RZ, 0x1f, R39 ;  /* 0x0000001fff087819 */ /* 0x000fe20000011427 */
[----:B------:R-:W-:Y:S01]  /*a440*/  IMAD.MOV.U32 R41, RZ, RZ, c[0x0][0x27c] ;  /* 0x00009f00ff297624 */ /* 0x000fe200078e00ff */
[----:B------:R-:W-:Y:S02]  /*a450*/  BSSY B0, `(.L_x_132) ;  /* 0x0000062000007945 */ /* 0x000fe40003800000 */
[----:B------:R-:W-:Y:S02]  /*a460*/  LEA.HI R39, R8, R39, RZ, 0x3 ;  /* 0x0000002708277211 */ /* 0x000fe400078f18ff */
[----:B------:R-:W-:Y:S02]  /*a470*/  LOP3.LUT R45, R45, 0x1c0, RZ, 0xc0, !PT ;  /* 0x000001c02d2d7812 */ /* 0x000fe400078ec0ff */
[----:B------:R-:W-:Y:S01]  /*a480*/  SHF.R.U32.HI R41, RZ, 0x3, R41 ;  /* 0x00000003ff297819 */ /* 0x000fe20000011629 */
[----:B------:R-:W-:Y:S01]  /*a490*/  IMAD.SHL.U32 R39, R39, 0x40, RZ ;  /* 0x0000004027277824 */ /* 0x000fe200078e00ff */
[----:B------:R-:W-:-:S04]  /*a4a0*/  SHF.R.U32.HI R43, RZ, 0x3, R45 ;  /* 0x00000003ff2b7819 */ /* 0x000fc8000001162d */
[----:B------:R-:W-:Y:S01]  /*a4b0*/  LOP3.LUT R39, R39, 0xfffffe00, RZ, 0xc0, !PT ;  /* 0xfffffe0027277812 */ /* 0x000fe200078ec0ff */
[----:B------:R-:W-:Y:S05]  /*a4c0*/  @P0 BRA `(.L_x_133) ;  /* 0x000005a000000947 */ /* 0x000fea0003800000 */
[----:B------:R-:W-:Y:S01]  /*a4d0*/  IADD3 R9, R2, R41, RZ ;  /* 0x0000002902097210 */ /* 0x000fe20007ffe0ff */
[----:B------:R-:W-:Y:S01]  /*a4e0*/  HADD2.F32 R67, -RZ, R35.H1_H1 ;  /* 0x30000023ff437230 */ /* 0x000fe20000004100 */
[----:B------:R-:W-:Y:S01]  /*a4f0*/  LOP3.LUT R42, R45, 0x38, R150, 0xf8, !PT ;  /* 0x000000382d2a7812 */ /* 0x000fe200078ef896 */
[----:B------:R-:W-:Y:S01]  /*a500*/  HADD2.F32 R66, -RZ, R32.H1_H1 ;  /* 0x30000020ff427230 */ /* 0x000fe20000004100 */
[----:B------:R-:W-:Y:S01]  /*a510*/  SHF.R.S32.HI R8, RZ, 0x1f, R9 ;  /* 0x0000001fff087819 */ /* 0x000fe20000011409 */
[--C-:B------:R-:W-:Y:S01]  /*a520*/  HADD2.F32 R59, -RZ, R37.reuse.H1_H1 ;  /* 0x30000025ff3b7230 */ /* 0x100fe20000004100 */
[----:B------:R-:W-:Y:S01]  /*a530*/  SHF.L.U32 R10, R9, 0x3, RZ ;  /* 0x00000003090a7819 */ /* 0x000fe200000006ff */
[----:B------:R-:W-:Y:S01]  /*a540*/  HADD2.F32 R56, -RZ, R34.H1_H1 ;  /* 0x30000022ff387230 */ /* 0x000fe20000004100 */
[----:B------:R-:W-:Y:S01]  /*a550*/  LEA.HI R8, R8, R9, RZ, 0x3 ;  /* 0x0000000908087211 */ /* 0x000fe200078f18ff */
[----:B------:R-:W-:Y:S01]  /*a560*/  HADD2.F32 R63, -RZ, R32.H0_H0 ;  /* 0x20000020ff3f7230 */ /* 0x000fe20000004100 */
[----:B------:R-:W-:Y:S01]  /*a570*/  LOP3.LUT R10, R45, 0x38, R10, 0xf8, !PT ;  /* 0x000000382d0a7812 */ /* 0x000fe200078ef80a */
[----:B------:R-:W-:Y:S01]  /*a580*/  HADD2.F32 R57, -RZ, R37.H0_H0 ;  /* 0x20000025ff397230 */ /* 0x000fe20000004100 */
[----:B------:R-:W-:Y:S01]  /*a590*/  SHF.L.U32 R8, R8, 0xa, RZ ;  /* 0x0000000a08087819 */ /* 0x000fe200000006ff */
[----:B------:R-:W-:Y:S01]  /*a5a0*/  HADD2.F32 R55, -RZ, R34.H0_H0 ;  /* 0x20000022ff377230 */ /* 0x000fe20000004100 */
[-C--:B------:R-:W-:Y:S01]  /*a5b0*/  LOP3.LUT R42, R42, R43.reuse, RZ, 0x3c, !PT ;  /* 0x0000002b2a2a7212 */ /* 0x080fe200078e3cff */
[--C-:B------:R-:W-:Y:S01]  /*a5c0*/  HADD2.F32 R60, -RZ, R31.reuse.H1_H1 ;  /* 0x3000001fff3c7230 */ /* 0x100fe20000004100 */
[----:B------:R-:W-:Y:S01]  /*a5d0*/  LOP3.LUT R9, R10, R43, RZ, 0x3c, !PT ;  /* 0x0000002b0a097212 */ /* 0x000fe200078e3cff */
[----:B------:R-:W-:Y:S01]  /*a5e0*/  HADD2.F32 R54, -RZ, R38.H1_H1 ;  /* 0x30000026ff367230 */ /* 0x000fe20000004100 */
[----:B------:R-:W-:Y:S01]  /*a5f0*/  LOP3.LUT R8, R8, 0x7fffe000, RZ, 0xc0, !PT ;  /* 0x7fffe00008087812 */ /* 0x000fe200078ec0ff */
[----:B------:R-:W-:Y:S01]  /*a600*/  HADD2.F32 R70, -RZ, R31.H0_H0 ;  /* 0x2000001fff467230 */ /* 0x000fe20000004100 */
[----:B------:R-:W-:Y:S01]  /*a610*/  IADD3 R42, R39, R42, RZ ;  /* 0x0000002a272a7210 */ /* 0x000fe20007ffe0ff */
[----:B------:R-:W-:Y:S01]  /*a620*/  HADD2.F32 R73, -RZ, R36.H0_H0 ;  /* 0x20000024ff497230 */ /* 0x000fe20000004100 */
[----:B------:R-:W-:-:S02]  /*a630*/  IADD3 R8, R9, R8, R39 ;  /* 0x0000000809087210 */ /* 0x000fc40007ffe027 */
[----:B------:R-:W-:Y:S02]  /*a640*/  SHF.L.U32 R42, R42, 0x1, RZ ;  /* 0x000000012a2a7819 */ /* 0x000fe400000006ff */
[----:B------:R-:W-:-:S03]  /*a650*/  SHF.L.U32 R40, R8, 0x1, RZ ;  /* 0x0000000108287819 */ /* 0x000fc600000006ff */
[----:B------:R-:W1:Y:S04]  /*a660*/  LDS.128 R12, [R42+0x10080] ;  /* 0x010080002a0c7984 */ /* 0x000e680000000c00 */
[----:B------:R-:W2:Y:S01]  /*a670*/  LDS.128 R8, [R40+0x10080] ;  /* 0x0100800028087984 */ /* 0x000ea20000000c00 */
[--C-:B-1----:R-:W-:Y:S02]  /*a680*/  HADD2.F32 R44, -RZ, R12.reuse.H0_H0 ;  /* 0x2000000cff2c7230 */ /* 0x102fe40000004100 */
[----:B------:R-:W-:Y:S02]  /*a690*/  HADD2.F32 R47, -RZ, R12.H1_H1 ;  /* 0x3000000cff2f7230 */ /* 0x000fe40000004100 */
[--C-:B--2---:R-:W-:Y:S02]  /*a6a0*/  HADD2.F32 R68, -RZ, R8.reuse.H0_H0 ;  /* 0x20000008ff447230 */ /* 0x104fe40000004100 */
[----:B------:R-:W-:Y:S01]  /*a6b0*/  HADD2.F32 R65, -RZ, R8.H1_H1 ;  /* 0x30000008ff417230 */ /* 0x000fe20000004100 */
[C---:B------:R-:W-:Y:S01]  /*a6c0*/  FMUL.FTZ R8, R67.reuse, R44 ;  /* 0x0000002c43087220 */ /* 0x040fe20000410000 */
[--C-:B------:R-:W-:Y:S01]  /*a6d0*/  HADD2.F32 R50, -RZ, R9.reuse.H0_H0 ;  /* 0x20000009ff327230 */ /* 0x100fe20000004100 */
[-C--:B------:R-:W-:Y:S01]  /*a6e0*/  FMUL.FTZ R67, R67, R68.reuse ;  /* 0x0000004443437220 */ /* 0x080fe20000410000 */
[----:B------:R-:W-:Y:S01]  /*a6f0*/  HADD2.F32 R52, -RZ, R9.H1_H1 ;  /* 0x30000009ff347230 */ /* 0x000fe20000004100 */
[C---:B------:R-:W-:Y:S01]  /*a700*/  FFMA.FTZ R68, R59.reuse, R68, R8 ;  /* 0x000000443b447223 */ /* 0x040fe20000010008 */
[----:B------:R-:W-:Y:S01]  /*a710*/  HADD2.F32 R12, -RZ, R13.H0_H0 ;  /* 0x2000000dff0c7230 */ /* 0x000fe20000004100 */
[----:B------:R-:W-:Y:S01]  /*a720*/  FFMA.FTZ R67, R59, R44, -R67 ;  /* 0x0000002c3b437223 */ /* 0x000fe20000010843 */
[----:B------:R-:W-:-:S02]  /*a730*/  HADD2.F32 R51, -RZ, R10.H0_H0 ;  /* 0x2000000aff337230 */ /* 0x000fc40000004100 */
[----:B------:R-:W-:Y:S01]  /*a740*/  HADD2.F32 R53, -RZ, R10.H1_H1 ;  /* 0x3000000aff357230 */ /* 0x000fe20000004100 */
[C---:B------:R-:W-:Y:S01]  /*a750*/  FMUL.FTZ R10, R66.reuse, R47 ;  /* 0x0000002f420a7220 */ /* 0x040fe20000410000 */
[----:B------:R-:W-:Y:S01]  /*a760*/  HADD2.F32 R9, -RZ, R35.H0_H0 ;  /* 0x20000023ff097230 */ /* 0x000fe20000004100 */
[-C--:B------:R-:W-:Y:S01]  /*a770*/  FMUL.FTZ R66, R66, R65.reuse ;  /* 0x0000004142427220 */ /* 0x080fe20000410000 */
[----:B------:R-:W-:Y:S01]  /*a780*/  HADD2.F32 R48, -RZ, R13.H1_H1 ;  /* 0x3000000dff307230 */ /* 0x000fe20000004100 */
[----:B------:R-:W-:Y:S01]  /*a790*/  FFMA.FTZ R65, R56, R65, R10 ;  /* 0x0000004138417223 */ /* 0x000fe2000001000a */
[----:B------:R-:W-:Y:S01]  /*a7a0*/  HADD2.F32 R13, -RZ, R14.H0_H0 ;  /* 0x2000000eff0d7230 */ /* 0x000fe20000004100 */
[C---:B------:R-:W-:Y:S01]  /*a7b0*/  FMUL.FTZ R8, R9.reuse, R12 ;  /* 0x0000000c09087220 */ /* 0x040fe20000410000 */
[----:B------:R-:W-:Y:S01]  /*a7c0*/  HADD2.F32 R10, -RZ, R36.H1_H1 ;  /* 0x30000024ff0a7230 */ /* 0x000fe20000004100 */
[----:B------:R-:W-:Y:S01]  /*a7d0*/  FMUL.FTZ R64, R9, R50 ;  /* 0x0000003209407220 */ /* 0x000fe20000410000 */
[----:B------:R-:W-:Y:S01]  /*a7e0*/  HADD2.F32 R49, -RZ, R14.H1_H1 ;  /* 0x3000000eff317230 */ /* 0x000fe20000004100 */
[----:B------:R-:W-:Y:S01]  /*a7f0*/  FMUL.FTZ R9, R63, R48 ;  /* 0x000000303f097220 */ /* 0x000fe20000410000 */
[--C-:B------:R-:W-:Y:S01]  /*a800*/  HADD2.F32 R14, -RZ, R15.reuse.H0_H0 ;  /* 0x2000000fff0e7230 */ /* 0x100fe20000004100 */
[----:B------:R-:W-:Y:S01]  /*a810*/  FFMA.FTZ R50, R57, R50, R8 ;  /* 0x0000003239327223 */ /* 0x000fe20000010008 */
[----:B------:R-:W-:Y:S01]  /*a820*/  HADD2.F32 R15, -RZ, R15.H1_H1 ;  /* 0x3000000fff0f7230 */ /* 0x000fe20000004100 */
[-C--:B------:R-:W-:Y:S01]  /*a830*/  FMUL.FTZ R63, R63, R52.reuse ;  /* 0x000000343f3f7220 */ /* 0x080fe20000410000 */
[----:B------:R-:W-:Y:S01]  /*a840*/  HADD2.F32 R46, -RZ, R11.H0_H0 ;  /* 0x2000000bff2e7230 */ /* 0x000fe20000004100 */
[----:B------:R-:W-:Y:S01]  /*a850*/  FFMA.FTZ R9, R55, R52, R9 ;  /* 0x0000003437097223 */ /* 0x000fe20000010009 */
[----:B------:R-:W-:Y:S01]  /*a860*/  HADD2.F32 R52, -RZ, R33.H1_H1 ;  /* 0x30000021ff347230 */ /* 0x000fe20000004100 */
[C---:B------:R-:W-:Y:S01]  /*a870*/  FMUL.FTZ R8, R10.reuse, R13 ;  /* 0x0000000d0a087220 */ /* 0x040fe20000410000 */
[----:B------:R-:W-:Y:S01]  /*a880*/  HADD2.F32 R69, -RZ, R11.H1_H1 ;  /* 0x3000000bff457230 */ /* 0x000fe20000004100 */
[----:B------:R-:W-:Y:S01]  /*a890*/  FMUL.FTZ R61, R10, R51 ;  /* 0x000000330a3d7220 */ /* 0x000fe20000410000 */
[----:B------:R-:W-:Y:S01]  /*a8a0*/  F2FP.PACK_AB R9, R9, R50 ;  /* 0x000000320909723e */ /* 0x000fe200000000ff */
[----:B------:R-:W-:-:S02]  /*a8b0*/  FMUL.FTZ R10, R60, R49 ;  /* 0x000000313c0a7220 */ /* 0x000fc40000410000 */
[----:B------:R-:W-:Y:S01]  /*a8c0*/  FFMA.FTZ R51, R54, R51, R8 ;  /* 0x0000003336337223 */ /* 0x000fe20000010008 */
[----:B------:R-:W-:Y:S01]  /*a8d0*/  HADD2.F32 R8, -RZ, R33.H0_H0 ;  /* 0x20000021ff087230 */ /* 0x000fe20000004100 */
[-C--:B------:R-:W-:Y:S02]  /*a8e0*/  FMUL.FTZ R60, R60, R53.reuse ;  /* 0x000000353c3c7220 */ /* 0x080fe40000410000 */
[----:B------:R-:W-:Y:S01]  /*a8f0*/  FFMA.FTZ R10, R52, R53, R10 ;  /* 0x00000035340a7223 */ /* 0x000fe2000001000a */
[----:B------:R-:W-:Y:S01]  /*a900*/  HADD2.F32 R53, -RZ, R38.H0_H0 ;  /* 0x20000026ff357230 */ /* 0x000fe20000004100 */
[----:B------:R-:W-:Y:S02]  /*a910*/  FMUL.FTZ R11, R70, R15 ;  /* 0x0000000f460b7220 */ /* 0x000fe40000410000 */
[----:B------:R-:W-:Y:S01]  /*a920*/  FMUL.FTZ R58, R73, R46 ;  /* 0x0000002e493a7220 */ /* 0x000fe20000410000 */
[----:B------:R-:W-:Y:S01]  /*a930*/  F2FP.PACK_AB R10, R10, R51 ;  /* 0x000000330a0a723e */ /* 0x000fe200000000ff */
[----:B------:R-:W-:-:S02]  /*a940*/  FMUL.FTZ R70, R70, R69 ;  /* 0x0000004546467220 */ /* 0x000fc40000410000 */
[----:B------:R-:W-:Y:S02]  /*a950*/  FMUL.FTZ R71, R73, R14 ;  /* 0x0000000e49477220 */ /* 0x000fe40000410000 */
        /* <DEDUP_REMOVED lines=10> */
[----:B------:R-:W-:Y:S02]  /*aa00*/  FFMA.FTZ R46, R53, R46, R71 ;  /* 0x0000002e352e7223 */ /* 0x000fe40000010047 */
[----:B------:R-:W-:Y:S01]  /*aa10*/  FFMA.FTZ R11, R8, R69, R11 ;  /* 0x00000045080b7223 */ /* 0x000fe2000001000b */
[----:B------:R-:W-:Y:S02]  /*aa20*/  F2FP.PACK_AB R15, R15, R58 ;  /* 0x0000003a0f0f723e */ /* 0x000fe400000000ff */
[----:B------:R-:W-:Y:S02]  /*aa30*/  F2FP.PACK_AB R8, R65, R68 ;  /* 0x000000444108723e */ /* 0x000fe400000000ff */
[----:B------:R-:W-:Y:S01]  /*aa40*/  F2FP.PACK_AB R11, R11, R46 ;  /* 0x0000002e0b0b723e */ /* 0x000fe200000000ff */
[----:B------:R1:W-:Y:S04]  /*aa50*/  STS.128 [R42+0x10080], R12 ;  /* 0x0100800c2a007388 */ /* 0x0003e80000000c00 */
[----:B------:R1:W-:Y:S02]  /*aa60*/  STS.128 [R40+0x10080], R8 ;  /* 0x0100800828007388 */ /* 0x0003e40000000c00 */
.L_x_133:
[----:B------:R-:W-:Y:S05]  /*aa70*/  BSYNC B0 ;  /* 0x0000000000007941 */ /* 0x000fea0003800000 */
.L_x_132:
[----:B------:R-:W-:-:S13]  /*aa80*/  ISETP.GE.AND P0, PT, R17, c[0x0][0x27c], PT ;  /* 0x00009f0011007a0c */ /* 0x000fda0003f06270 */
[----:B------:R-:W-:Y:S05]  /*aa90*/  @P0 BRA `(.L_x_131) ;  /* 0x000005f000000947 */ /* 0x000fea0003800000 */
[----:B-1----:R-:W-:Y:S01]  /*aaa0*/  SHF.R.S32.HI R12, RZ, 0x1f, R17 ;  /* 0x0000001fff0c7819 */ /* 0x002fe20000011411 */
[----:B------:R-:W-:Y:S02]  /*aab0*/  HADD2.F32 R64, -RZ, R27.H1_H1 ;  /* 0x3000001bff407230 */ /* 0x000fe40000004100 */
[----:B------:R-:W-:Y:S01]  /*aac0*/  HADD2.F32 R52, -RZ, R26.H1_H1 ;  /* 0x3000001aff347230 */ /* 0x000fe20000004100 */
[CC--:B------:R-:W-:Y:S01]  /*aad0*/  LEA.HI R10, R12.reuse, R17.reuse, RZ, 0x3 ;  /* 0x000000110c0a7211 */ /* 0x0c0fe200078f18ff */
[----:B------:R-:W-:Y:S01]  /*aae0*/  HADD2.F32 R54, -RZ, R29.H1_H1 ;  /* 0x3000001dff367230 */ /* 0x000fe20000004100 */
[----:B------:R-:W-:Y:S01]  /*aaf0*/  LEA.HI R12, R12, R17, RZ, 0x6 ;  /* 0x000000110c0c7211 */ /* 0x000fe200078f30ff */
[----:B------:R-:W-:Y:S01]  /*ab00*/  HADD2.F32 R59, -RZ, R27.H0_H0 ;  /* 0x2000001bff3b7230 */ /* 0x000fe20000004100 */
[----:B------:R-:W-:Y:S01]  /*ab10*/  LEA.HI.SX32 R41, R10, R41, 0x1d ;  /* 0x000000290a297211 */ /* 0x000fe200078feaff */
[----:B------:R-:W-:Y:S01]  /*ab20*/  HADD2.F32 R53, -RZ, R29.H0_H0 ;  /* 0x2000001dff357230 */ /* 0x000fe20000004100 */
[----:B------:R-:W-:Y:S01]  /*ab30*/  LOP3.LUT R10, R45, 0x38, R10, 0xf8, !PT ;  /* 0x000000382d0a7812 */ /* 0x000fe200078ef80a */
[--C-:B------:R-:W-:Y:S01]  /*ab40*/  HADD2.F32 R56, -RZ, R23.reuse.H1_H1 ;  /* 0x30000017ff387230 */ /* 0x100fe20000004100 */
[----:B------:R-:W-:Y:S01]  /*ab50*/  SHF.R.S32.HI R8, RZ, 0x1f, R41 ;  /* 0x0000001fff087819 */ /* 0x000fe20000011429 */
[----:B------:R-:W-:Y:S01]  /*ab60*/  HADD2.F32 R50, -RZ, R30.H1_H1 ;  /* 0x3000001eff327230 */ /* 0x000fe20000004100 */
[----:B------:R-:W-:Y:S01]  /*ab70*/  LOP3.LUT R9, R10, R43, RZ, 0x3c, !PT ;  /* 0x0000002b0a097212 */ /* 0x000fe200078e3cff */
[----:B------:R-:W-:Y:S01]  /*ab80*/  HADD2.F32 R55, -RZ, R28.H0_H0 ;  /* 0x2000001cff377230 */ /* 0x000fe20000004100 */
[----:B------:R-:W-:Y:S01]  /*ab90*/  SHF.L.U32 R10, R41, 0x3, RZ ;  /* 0x00000003290a7819 */ /* 0x000fe200000006ff */
[----:B------:R-:W-:Y:S01]  /*aba0*/  HADD2.F32 R66, -RZ, R23.H0_H0 ;  /* 0x20000017ff427230 */ /* 0x000fe20000004100 */
[----:B------:R-:W-:-:S02]  /*abb0*/  LEA.HI R8, R8, R41, RZ, 0x3 ;  /* 0x0000002908087211 */ /* 0x000fc400078f18ff */
[----:B------:R-:W-:Y:S02]  /*abc0*/  SHF.L.U32 R12, R12, 0x7, RZ ;  /* 0x000000070c0c7819 */ /* 0x000fe400000006ff */
[----:B------:R-:W-:Y:S02]  /*abd0*/  LOP3.LUT R10, R45, 0x38, R10, 0xf8, !PT ;  /* 0x000000382d0a7812 */ /* 0x000fe400078ef80a */
[----:B------:R-:W-:Y:S02]  /*abe0*/  SHF.L.U32 R8, R8, 0xa, RZ ;  /* 0x0000000a08087819 */ /* 0x000fe400000006ff */
[----:B------:R-:W-:Y:S02]  /*abf0*/  LOP3.LUT R12, R12, 0x7fffe000, RZ, 0xc0, !PT ;  /* 0x7fffe0000c0c7812 */ /* 0x000fe400078ec0ff */
[----:B------:R-:W-:Y:S02]  /*ac00*/  LOP3.LUT R43, R10, R43, RZ, 0x3c, !PT ;  /* 0x0000002b0a2b7212 */ /* 0x000fe400078e3cff */
[----:B------:R-:W-:-:S02]  /*ac10*/  LOP3.LUT R8, R8, 0x7fffe000, RZ, 0xc0, !PT ;  /* 0x7fffe00008087812 */ /* 0x000fc400078ec0ff */
[--C-:B------:R-:W-:Y:S02]  /*ac20*/  IADD3 R9, R9, R12, R39.reuse ;  /* 0x0000000c09097210 */ /* 0x100fe40007ffe027 */
[----:B------:R-:W-:Y:S02]  /*ac30*/  IADD3 R39, R43, R8, R39 ;  /* 0x000000082b277210 */ /* 0x000fe40007ffe027 */
[----:B------:R-:W-:Y:S02]  /*ac40*/  SHF.L.U32 R40, R9, 0x1, RZ ;  /* 0x0000000109287819 */ /* 0x000fe400000006ff */
[----:B------:R-:W-:-:S03]  /*ac50*/  SHF.L.U32 R39, R39, 0x1, RZ ;  /* 0x0000000127277819 */ /* 0x000fc600000006ff */
[----:B------:R-:W1:Y:S04]  /*ac60*/  LDS.128 R12, [R40+0x10080] ;  /* 0x01008000280c7984 */ /* 0x000e680000000c00 */
[----:B------:R-:W2:Y:S01]  /*ac70*/  LDS.128 R8, [R39+0x10080] ;  /* 0x0100800027087984 */ /* 0x000ea20000000c00 */
[--C-:B-1----:R-:W-:Y:S02]  /*ac80*/  HADD2.F32 R43, -RZ, R12.reuse.H1_H1 ;  /* 0x3000000cff2b7230 */ /* 0x102fe40000004100 */
[----:B------:R-:W-:Y:S02]  /*ac90*/  HADD2.F32 R41, -RZ, R12.H0_H0 ;  /* 0x2000000cff297230 */ /* 0x000fe40000004100 */
[--C-:B--2---:R-:W-:Y:S02]  /*aca0*/  HADD2.F32 R47, -RZ, R10.reuse.H0_H0 ;  /* 0x2000000aff2f7230 */ /* 0x104fe40000004100 */
[----:B------:R-:W-:-:S02]  /*acb0*/  HADD2.F32 R49, -RZ, R10.H1_H1 ;  /* 0x3000000aff317230 */ /* 0x000fc40000004100 */
[----:B------:R-:W-:Y:S02]  /*acc0*/  HADD2.F32 R10, -RZ, R24.H1_H1 ;  /* 0x30000018ff0a7230 */ /* 0x000fe40000004100 */
[--C-:B------:R-:W-:Y:S02]  /*acd0*/  HADD2.F32 R63, -RZ, R8.reuse.H0_H0 ;  /* 0x20000008ff3f7230 */ /* 0x100fe40000004100 */
[----:B------:R-:W-:Y:S01]  /*ace0*/  HADD2.F32 R51, -RZ, R8.H1_H1 ;  /* 0x30000008ff337230 */ /* 0x000fe20000004100 */
[----:B------:R-:W-:Y:S01]  /*acf0*/  FMUL.FTZ R60, R10, R43 ;  /* 0x0000002b0a3c7220 */ /* 0x000fe20000410000 */
[--C-:B------:R-:W-:Y:S01]  /*ad00*/  HADD2.F32 R42, -RZ, R11.reuse.H0_H0 ;  /* 0x2000000bff2a7230 */ /* 0x100fe20000004100 */
[C---:B------:R-:W-:Y:S01]  /*ad10*/  FMUL.FTZ R8, R64.reuse, R41 ;  /* 0x0000002940087220 */ /* 0x040fe20000410000 */
[----:B------:R-:W-:Y:S01]  /*ad20*/  HADD2.F32 R65, -RZ, R11.H1_H1 ;  /* 0x3000000bff417230 */ /* 0x000fe20000004100 */
[----:B------:R-:W-:Y:S01]  /*ad30*/  FMUL.FTZ R64, R64, R63 ;  /* 0x0000003f40407220 */ /* 0x000fe20000410000 */
[--C-:B------:R-:W-:Y:S01]  /*ad40*/  HADD2.F32 R12, -RZ, R13.reuse.H0_H0 ;  /* 0x2000000dff0c7230 */ /* 0x100fe20000004100 */
[-C--:B------:R-:W-:Y:S01]  /*ad50*/  FMUL.FTZ R61, R10, R51.reuse ;  /* 0x000000330a3d7220 */ /* 0x080fe20000410000 */
[----:B------:R-:W-:Y:S01]  /*ad60*/  HADD2.F32 R44, -RZ, R13.H1_H1 ;  /* 0x3000000dff2c7230 */ /* 0x000fe20000004100 */
[----:B------:R-:W-:Y:S01]  /*ad70*/  FFMA.FTZ R60, R52, R51, R60 ;  /* 0x00000033343c7223 */ /* 0x000fe2000001003c */
[----:B------:R-:W-:Y:S01]  /*ad80*/  HADD2.F32 R11, -RZ, R24.H0_H0 ;  /* 0x20000018ff0b7230 */ /* 0x000fe20000004100 */
[----:B------:R-:W-:Y:S01]  /*ad90*/  FFMA.FTZ R63, R54, R63, R8 ;  /* 0x0000003f363f7223 */ /* 0x000fe20000010008 */
[--C-:B------:R-:W-:Y:S01]  /*ada0*/  HADD2.F32 R46, -RZ, R9.reuse.H0_H0 ;  /* 0x20000009ff2e7230 */ /* 0x100fe20000004100 */
[----:B------:R-:W-:Y:S01]  /*adb0*/  FMUL.FTZ R8, R59, R12 ;  /* 0x0000000c3b087220 */ /* 0x000fe20000410000 */
[----:B------:R-:W-:Y:S01]  /*adc0*/  HADD2.F32 R48, -RZ, R9.H1_H1 ;  /* 0x30000009ff307230 */ /* 0x000fe20000004100 */
[----:B------:R-:W-:Y:S01]  /*add0*/  FMUL.FTZ R9, R11, R44 ;  /* 0x0000002c0b097220 */ /* 0x000fe20000410000 */
[----:B------:R-:W-:Y:S01]  /*ade0*/  HADD2.F32 R51, -RZ, R26.H0_H0 ;  /* 0x2000001aff337230 */ /* 0x000fe20000004100 */
[-C--:B------:R-:W-:Y:S01]  /*adf0*/  FMUL.FTZ R59, R59, R46.reuse ;  /* 0x0000002e3b3b7220 */ /* 0x080fe20000410000 */
[----:B------:R-:W-:Y:S01]  /*ae00*/  HADD2.F32 R13, -RZ, R14.H0_H0 ;  /* 0x2000000eff0d7230 */ /* 0x000fe20000004100 */
[----:B------:R-:W-:Y:S01]  /*ae10*/  FFMA.FTZ R46, R53, R46, R8 ;  /* 0x0000002e352e7223 */ /* 0x000fe20000010008 */
[----:B------:R-:W-:Y:S01]  /*ae20*/  HADD2.F32 R10, -RZ, R28.H1_H1 ;  /* 0x3000001cff0a7230 */ /* 0x000fe20000004100 */
        /* <DEDUP_REMOVED lines=9> */
[----:B------:R-:W-:Y:S01]  /*aec0*/  F2FP.PACK_AB R9, R9, R46 ;  /* 0x0000002e0909723e */ /* 0x000fe200000000ff */
[----:B------:R-:W-:Y:S01]  /*aed0*/  FFMA.FTZ R47, R50, R47, R8 ;  /* 0x0000002f322f7223 */ /* 0x000fe20000010008 */
[----:B------:R-:W-:Y:S01]  /*aee0*/  HADD2.F32 R8, -RZ, R25.H0_H0 ;  /* 0x20000019ff087230 */ /* 0x000fe20000004100 */
[----:B------:R-:W-:-:S02]  /*aef0*/  FMUL.FTZ R56, R56, R49 ;  /* 0x0000003138387220 */ /* 0x000fc40000410000 */
[----:B------:R-:W-:Y:S01]  /*af00*/  FFMA.FTZ R10, R48, R49, R10 ;  /* 0x00000031300a7223 */ /* 0x000fe2000001000a */
[----:B------:R-:W-:Y:S01]  /*af10*/  HADD2.F32 R49, -RZ, R30.H0_H0 ;  /* 0x2000001eff317230 */ /* 0x000fe20000004100 */
[C---:B------:R-:W-:Y:S02]  /*af20*/  FMUL.FTZ R67, R55.reuse, R14 ;  /* 0x0000000e37437220 */ /* 0x040fe40000410000 */
[----:B------:R-:W-:Y:S01]  /*af30*/  FMUL.FTZ R11, R66, R15 ;  /* 0x0000000f420b7220 */ /* 0x000fe20000410000 */
[----:B------:R-:W-:Y:S01]  /*af40*/  F2FP.PACK_AB R10, R10, R47 ;  /* 0x0000002f0a0a723e */ /* 0x000fe200000000ff */
[----:B------:R-:W-:Y:S02]  /*af50*/  FMUL.FTZ R55, R55, R42 ;  /* 0x0000002a37377220 */ /* 0x000fe40000410000 */
[----:B------:R-:W-:Y:S02]  /*af60*/  FMUL.FTZ R66, R66, R65 ;  /* 0x0000004142427220 */ /* 0x000fe40000410000 */
        /* <DEDUP_REMOVED lines=18> */
.L_x_131:
[----:B------:R-:W-:Y:S05]  /*b090*/  BSYNC B1 ;  /* 0x0000000000017941 */ /* 0x000fea0003800000 */
.L_x_130:
        /* <DEDUP_REMOVED lines=106> */
.L_x_137:
[----:B------:R-:W-:Y:S05]  /*b740*/  BSYNC B0 ;  /* 0x0000000000007941 */ /* 0x000fea0003800000 */
.L_x_136:
        /* <DEDUP_REMOVED lines=97> */
.L_x_135:
[----:B------:R-:W-:Y:S05]  /*bd60*/  BSYNC B1 ;  /* 0x0000000000017941 */ /* 0x000fea0003800000 */
.L_x_134:
[----:B-1----:R-:W-:-:S04]  /*bd70*/  IADD3 R39, R19, 0x60, RZ ;  /* 0x0000006013277810 */ /* 0x002fc80007ffe0ff */
        /* <DEDUP_REMOVED lines=19> */
[----:B------:R-:W-:Y:S01]  /*beb0*/  HADD2.F32 R35, -RZ, R35.H0_H0 ;  /* 0x20000023ff237230 */ /* 0x000fe20000004100 */
[----:B------:R-:W-:Y:S01]  /*bec0*/  SHF.L.U32 R10, R9, 0x3, RZ ;  /* 0x00000003090a7819 */ /* 0x000fe200000006ff */
[--C-:B------:R-:W-:Y:S01]  /*bed0*/  HADD2.F32 R54, -RZ, R32.reuse.H1_H1 ;  /* 0x30000020ff367230 */ /* 0x100fe20000004100 */
[----:B------:R-:W-:Y:S01]  /*bee0*/  LEA.HI R8, R8, R9, RZ, 0x3 ;  /* 0x0000000908087211 */ /* 0x000fe200078f18ff */
[----:B------:R-:W-:Y:S01]  /*bef0*/  HADD2.F32 R32, -RZ, R32.H0_H0 ;  /* 0x20000020ff207230 */ /* 0x000fe20000004100 */
[----:B------:R-:W-:Y:S01]  /*bf00*/  LOP3.LUT R10, R45, 0x38, R10, 0xf8, !PT ;  /* 0x000000382d0a7812 */ /* 0x000fe200078ef80a */
[----:B------:R-:W-:Y:S01]  /*bf10*/  HADD2.F32 R37, -RZ, R37.H0_H0 ;  /* 0x20000025ff257230 */ /* 0x000fe20000004100 */
[----:B------:R-:W-:Y:S01]  /*bf20*/  SHF.L.U32 R8, R8, 0xa, RZ ;  /* 0x0000000a08087819 */ /* 0x000fe200000006ff */
[----:B------:R-:W-:Y:S01]  /*bf30*/  HADD2.F32 R63, -RZ, R38.H0_H0 ;  /* 0x20000026ff3f7230 */ /* 0x000fe20000004100 */
[----:B------:R-:W-:-:S02]  /*bf40*/  LOP3.LUT R42, R42, R43, RZ, 0x3c, !PT ;  /* 0x0000002b2a2a7212 */ /* 0x000fc400078e3cff */
[----:B------:R-:W-:Y:S02]  /*bf50*/  LOP3.LUT R9, R10, R43, RZ, 0x3c, !PT ;  /* 0x0000002b0a097212 */ /* 0x000fe400078e3cff */
[----:B------:R-:W-:Y:S02]  /*bf60*/  LOP3.LUT R8, R8, 0x7fffe000, RZ, 0xc0, !PT ;  /* 0x7fffe00008087812 */ /* 0x000fe400078ec0ff */
[----:B------:R-:W-:Y:S02]  /*bf70*/  IADD3 R42, R39, R42, RZ ;  /* 0x0000002a272a7210 */ /* 0x000fe40007ffe0ff */
[----:B------:R-:W-:Y:S02]  /*bf80*/  IADD3 R8, R9, R8, R39 ;  /* 0x0000000809087210 */ /* 0x000fe40007ffe027 */
[----:B------:R-:W-:Y:S02]  /*bf90*/  SHF.L.U32 R42, R42, 0x1, RZ ;  /* 0x000000012a2a7819 */ /* 0x000fe400000006ff */
[----:B------:R-:W-:-:S03]  /*bfa0*/  SHF.L.U32 R40, R8, 0x1, RZ ;  /* 0x0000000108287819 */ /* 0x000fc600000006ff */
[----:B------:R-:W1:Y:S04]  /*bfb0*/  LDS.128 R12, [R42+0x10080] ;  /* 0x010080002a0c7984 */ /* 0x000e680000000c00 */
[----:B------:R-:W2:Y:S01]  /*bfc0*/  LDS.128 R8, [R40+0x10080] ;  /* 0x0100800028087984 */ /* 0x000ea20000000c00 */
[--C-:B-1----:R-:W-:Y:S02]  /*bfd0*/  HADD2.F32 R44, -RZ, R12.reuse.H0_H0 ;  /* 0x2000000cff2c7230 */ /* 0x102fe40000004100 */
[----:B------:R-:W-:Y:S02]  /*bfe0*/  HADD2.F32 R46, -RZ, R12.H1_H1 ;  /* 0x3000000cff2e7230 */ /* 0x000fe40000004100 */
[--C-:B--2---:R-:W-:Y:S01]  /*bff0*/  HADD2.F32 R50, -RZ, R8.reuse.H0_H0 ;  /* 0x20000008ff327230 */ /* 0x104fe20000004100 */
[C---:B------:R-:W-:Y:S01]  /*c000*/  FMUL.FTZ R56, R49.reuse, R44 ;  /* 0x0000002c31387220 */ /* 0x040fe20000410000 */
[--C-:B------:R-:W-:Y:S01]  /*c010*/  HADD2.F32 R12, -RZ, R13.reuse.H0_H0 ;  /* 0x2000000dff0c7230 */ /* 0x100fe20000004100 */
[----:B------:R-:W-:Y:S01]  /*c020*/  FMUL.FTZ R58, R54, R46 ;  /* 0x0000002e363a7220 */ /* 0x000fe20000410000 */
[----:B------:R-:W-:Y:S01]  /*c030*/  HADD2.F32 R47, -RZ, R13.H1_H1 ;  /* 0x3000000dff2f7230 */ /* 0x000fe20000004100 */
[-C--:B------:R-:W-:Y:S01]  /*c040*/  FMUL.FTZ R49, R49, R50.reuse ;  /* 0x0000003231317220 */ /* 0x080fe20000410000 */
[----:B------:R-:W-:Y:S01]  /*c050*/  HADD2.F32 R51, -RZ, R8.H1_H1 ;  /* 0x30000008ff337230 */ /* 0x000fe20000004100 */
[----:B------:R-:W-:Y:S01]  /*c060*/  FFMA.FTZ R50, R55, R50, R56 ;  /* 0x0000003237327223 */ /* 0x000fe20000010038 */
[--C-:B------:R-:W-:Y:S01]  /*c070*/  HADD2.F32 R8, -RZ, R9.reuse.H0_H0 ;  /* 0x20000009ff087230 */ /* 0x100fe20000004100 */
[C---:B------:R-:W-:Y:S01]  /*c080*/  FMUL.FTZ R57, R35.reuse, R12 ;  /* 0x0000000c23397220 */ /* 0x040fe20000410000 */
[----:B------:R-:W-:Y:S01]  /*c090*/  HADD2.F32 R52, -RZ, R9.H1_H1 ;  /* 0x30000009ff347230 */ /* 0x000fe20000004100 */
[C---:B------:R-:W-:Y:S01]  /*c0a0*/  FMUL.FTZ R61, R32.reuse, R47 ;  /* 0x0000002f203d7220 */ /* 0x040fe20000410000 */
[--C-:B------:R-:W-:Y:S01]  /*c0b0*/  HADD2.F32 R56, -RZ, R34.reuse.H1_H1 ;  /* 0x30000022ff387230 */ /* 0x100fe20000004100 */
[-C--:B------:R-:W-:Y:S01]  /*c0c0*/  FMUL.FTZ R35, R35, R8.reuse ;  /* 0x0000000823237220 */ /* 0x080fe20000410000 */
[----:B------:R-:W-:Y:S01]  /*c0d0*/  HADD2.F32 R34, -RZ, R34.H0_H0 ;  /* 0x20000022ff227230 */ /* 0x000fe20000004100 */
[----:B------:R-:W-:Y:S01]  /*c0e0*/  FFMA.FTZ R57, R37, R8, R57 ;  /* 0x0000000825397223 */ /* 0x000fe20000010039 */
[----:B------:R-:W-:Y:S01]  /*c0f0*/  HADD2.F32 R13, -RZ, R14.H0_H0 ;  /* 0x2000000eff0d7230 */ /* 0x000fe20000004100 */
[-C--:B------:R-:W-:Y:S01]  /*c100*/  FMUL.FTZ R32, R32, R52.reuse ;  /* 0x0000003420207220 */ /* 0x080fe20000410000 */
[----:B------:R-:W-:Y:S01]  /*c110*/  HADD2.F32 R8, -RZ, R36.H1_H1 ;  /* 0x30000024ff087230 */ /* 0x000fe20000004100 */
[----:B------:R-:W-:Y:S01]  /*c120*/  FFMA.FTZ R52, R34, R52, R61 ;  /* 0x0000003422347223 */ /* 0x000fe2000001003d */
[----:B------:R-:W-:Y:S01]  /*c130*/  HADD2.F32 R48, -RZ, R14.H1_H1 ;  /* 0x3000000eff307230 */ /* 0x000fe20000004100 */
[-C--:B------:R-:W-:Y:S01]  /*c140*/  FMUL.FTZ R59, R54, R51.reuse ;  /* 0x00000033363b7220 */ /* 0x080fe20000410000 */
[--C-:B------:R-:W-:Y:S01]  /*c150*/  HADD2.F32 R14, -RZ, R15.reuse.H0_H0 ;  /* 0x2000000fff0e7230 */ /* 0x100fe20000004100 */
[----:B------:R-:W-:Y:S01]  /*c160*/  FFMA.FTZ R51, R56, R51, R58 ;  /* 0x0000003338337223 */ /* 0x000fe2000001003a */
[----:B------:R-:W-:Y:S01]  /*c170*/  HADD2.F32 R61, -RZ, R36.H0_H0 ;  /* 0x20000024ff3d7230 */ /* 0x000fe20000004100 */
[----:B------:R-:W-:Y:S01]  /*c180*/  FMUL.FTZ R60, R8, R13 ;  /* 0x0000000d083c7220 */ /* 0x000fe20000410000 */
[----:B------:R-:W-:Y:S01]  /*c190*/  HADD2.F32 R9, -RZ, R10.H0_H0 ;  /* 0x2000000aff097230 */ /* 0x000fe20000004100 */
[----:B------:R-:W-:Y:S01]  /*c1a0*/  FFMA.FTZ R49, R55, R44, -R49 ;  /* 0x0000002c37317223 */ /* 0x000fe20000010831 */
[----:B------:R-:W-:Y:S01]  /*c1b0*/  HADD2.F32 R54, -RZ, R38.H1_H1 ;  /* 0x30000026ff367230 */ /* 0x000fe20000004100 */
[----:B------:R-:W-:Y:S01]  /*c1c0*/  FFMA.FTZ R46, R56, R46, -R59 ;  /* 0x0000002e382e7223 */ /* 0x000fe2000001083b */
[----:B------:R-:W-:Y:S01]  /*c1d0*/  HADD2.F32 R53, -RZ, R10.H1_H1 ;  /* 0x3000000aff357230 */ /* 0x000fe20000004100 */
[-C--:B------:R-:W-:Y:S01]  /*c1e0*/  FMUL.FTZ R8, R8, R9.reuse ;  /* 0x0000000908087220 */ /* 0x080fe20000410000 */
[----:B------:R-:W-:Y:S01]  /*c1f0*/  HADD2.F32 R15, -RZ, R15.H1_H1 ;  /* 0x3000000fff0f7230 */ /* 0x000fe20000004100 */
[----:B------:R-:W-:Y:S01]  /*c200*/  FFMA.FTZ R60, R54, R9, R60 ;  /* 0x00000009363c7223 */ /* 0x000fe2000001003c */
[----:B------:R-:W-:Y:S01]  /*c210*/  HADD2.F32 R10, -RZ, R11.H0_H0 ;  /* 0x2000000bff0a7230 */ /* 0x000fe20000004100 */
[----:B------:R-:W-:Y:S01]  /*c220*/  FFMA.FTZ R35, R37, R12, -R35 ;  /* 0x0000000c25237223 */ /* 0x000fe20000010823 */
[--C-:B------:R-:W-:Y:S01]  /*c230*/  HADD2.F32 R58, -RZ, R31.reuse.H1_H1 ;  /* 0x3000001fff3a7230 */ /* 0x100fe20000004100 */
[----:B------:R-:W-:Y:S01]  /*c240*/  FFMA.FTZ R32, R34, R47, -R32 ;  /* 0x0000002f22207223 */ /* 0x000fe20000010820 */
[----:B------:R-:W-:Y:S01]  /*c250*/  HADD2.F32 R36, -RZ, R31.H0_H0 ;  /* 0x2000001fff247230 */ /* 0x000fe20000004100 */
[C---:B------:R-:W-:Y:S01]  /*c260*/  FMUL.FTZ R31, R61.reuse, R14 ;  /* 0x0000000e3d1f7220 */ /* 0x040fe20000410000 */
[----:B------:R-:W-:Y:S01]  /*c270*/  HADD2.F32 R11, -RZ, R11.H1_H1 ;  /* 0x3000000bff0b7230 */ /* 0x000fe20000004100 */
[----:B------:R-:W-:Y:S01]  /*c280*/  FMUL.FTZ R64, R58, R48 ;  /* 0x000000303a407220 */ /* 0x000fe20000410000 */
[--C-:B------:R-:W-:Y:S01]  /*c290*/  HADD2.F32 R9, -RZ, R33.reuse.H1_H1 ;  /* 0x30000021ff097230 */ /* 0x100fe20000004100 */
[-C--:B------:R-:W-:Y:S01]  /*c2a0*/  FMUL.FTZ R61, R61, R10.reuse ;  /* 0x0000000a3d3d7220 */ /* 0x080fe20000410000 */
[----:B------:R-:W-:Y:S01]  /*c2b0*/  HADD2.F32 R38, -RZ, R33.H0_H0 ;  /* 0x20000021ff267230 */ /* 0x000fe20000004100 */
[----:B------:R-:W-:Y:S01]  /*c2c0*/  FMUL.FTZ R33, R36, R15 ;  /* 0x0000000f24217220 */ /* 0x000fe20000410000 */
[----:B------:R-:W-:Y:S01]  /*c2d0*/  F2FP.PACK_AB R12, R46, R49 ;  /* 0x000000312e0c723e */ /* 0x000fe200000000ff */
[----:B------:R-:W-:-:S02]  /*c2e0*/  FFMA.FTZ R31, R63, R10, R31 ;  /* 0x0000000a3f1f7223 */ /* 0x000fc4000001001f */
[----:B------:R-:W-:Y:S02]  /*c2f0*/  FMUL.FTZ R58, R58, R53 ;  /* 0x000000353a3a7220 */ /* 0x000fe40000410000 */
[-C--:B------:R-:W-:Y:S02]  /*c300*/  FMUL.FTZ R10, R36, R11.reuse ;  /* 0x0000000b240a7220 */ /* 0x080fe40000410000 */
[----:B------:R-:W-:Y:S02]  /*c310*/  FFMA.FTZ R36, R38, R11, R33 ;  /* 0x0000000b26247223 */ /* 0x000fe40000010021 */
[----:B------:R-:W-:Y:S01]  /*c320*/  FFMA.FTZ R54, R54, R13, -R8 ;  /* 0x0000000d36367223 */ /* 0x000fe20000010808 */
[----:B------:R-:W-:Y:S01]  /*c330*/  F2FP.PACK_AB R13, R32, R35 ;  /* 0x00000023200d723e */ /* 0x000fe200000000ff */
        /* <DEDUP_REMOVED lines=8> */
[----:B------:R-:W-:Y:S02]  /*c3c0*/  F2FP.PACK_AB R10, R53, R60 ;  /* 0x0000003c350a723e */ /* 0x000fe400000000ff */
[----:B------:R-:W-:Y:S01]  /*c3d0*/  F2FP.PACK_AB R11, R36, R31 ;  /* 0x0000001f240b723e */ /* 0x000fe200000000ff */
[----:B------:R1:W-:Y:S04]  /*c3e0*/  STS.128 [R42+0x10080], R12 ;  /* 0x0100800c2a007388 */ /* 0x0003e80000000c00 */
[----:B------:R1:W-:Y:S02]  /*c3f0*/  STS.128 [R40+0x10080], R8 ;  /* 0x0100800828007388 */ /* 0x0003e40000000c00 */
.L_x_139:
[----:B------:R-:W-:Y:S05]  /*c400*/  BSYNC B0 ;  /* 0x0000000000007941 */ /* 0x000fea0003800000 */
.L_x_138:
        /* <DEDUP_REMOVED lines=10> */
[----:B------:R-:W-:Y:S01]  /*c4b0*/  HADD2.F32 R48, -RZ, R30.H1_H1 ;  /* 0x3000001eff307230 */ /* 0x000fe20000004100 */
[----:B------:R-:W-:-:S02]  /*c4c0*/  LOP3.LUT R10, R45, 0x38, R10, 0xf8, !PT ;  /* 0x000000382d0a7812 */ /* 0x000fc400078ef80a */
[----:B------:R-:W-:Y:S02]  /*c4d0*/  SHF.R.S32.HI R8, RZ, 0x1f, R41 ;  /* 0x0000001fff087819 */ /* 0x000fe40000011429 */
[----:B------:R-:W-:Y:S02]  /*c4e0*/  LOP3.LUT R9, R10, R43, RZ, 0x3c, !PT ;  /* 0x0000002b0a097212 */ /* 0x000fe400078e3cff */
[----:B------:R-:W-:Y:S02]  /*c4f0*/  SHF.L.U32 R12, R12, 0x7, RZ ;  /* 0x000000070c0c7819 */ /* 0x000fe400000006ff */
[----:B------:R-:W-:Y:S02]  /*c500*/  SHF.L.U32 R10, R41, 0x3, RZ ;  /* 0x00000003290a7819 */ /* 0x000fe400000006ff */
[----:B------:R-:W-:Y:S02]  /*c510*/  LEA.HI R8, R8, R41, RZ, 0x3 ;  /* 0x0000002908087211 */ /* 0x000fe400078f18ff */
[----:B------:R-:W-:-:S02]  /*c520*/  LOP3.LUT R12, R12, 0x7fffe000, RZ, 0xc0, !PT ;  /* 0x7fffe0000c0c7812 */ /* 0x000fc400078ec0ff */
[----:B------:R-:W-:Y:S02]  /*c530*/  LOP3.LUT R10, R45, 0x38, R10, 0xf8, !PT ;  /* 0x000000382d0a7812 */ /* 0x000fe400078ef80a */
[----:B------:R-:W-:Y:S02]  /*c540*/  SHF.L.U32 R8, R8, 0xa, RZ ;  /* 0x0000000a08087819 */ /* 0x000fe400000006ff */
[----:B------:R-:W-:Y:S02]  /*c550*/  IADD3 R9, R9, R12, R39 ;  /* 0x0000000c09097210 */ /* 0x000fe40007ffe027 */
[----:B------:R-:W-:Y:S02]  /*c560*/  LOP3.LUT R43, R10, R43, RZ, 0x3c, !PT ;  /* 0x0000002b0a2b7212 */ /* 0x000fe400078e3cff */
[----:B------:R-:W-:Y:S02]  /*c570*/  LOP3.LUT R8, R8, 0x7fffe000, RZ, 0xc0, !PT ;  /* 0x7fffe00008087812 */ /* 0x000fe400078ec0ff */
[----:B------:R-:W-:-:S02]  /*c580*/  SHF.L.U32 R31, R9, 0x1, RZ ;  /* 0x00000001091f7819 */ /* 0x000fc400000006ff */
[----:B------:R-:W-:Y:S01]  /*c590*/  IADD3 R8, R43, R8, R39 ;  /* 0x000000082b087210 */ /* 0x000fe20007ffe027 */
[--C-:B------:R-:W-:Y:S02]  /*c5a0*/  HADD2.F32 R43, -RZ, R24.reuse.H1_H1 ;  /* 0x30000018ff2b7230 */ /* 0x100fe40000004100 */
[----:B------:R-:W1:Y:S01]  /*c5b0*/  LDS.128 R12, [R31+0x10080] ;  /* 0x010080001f0c7984 */ /* 0x000e620000000c00 */
[----:B------:R-:W-:Y:S01]  /*c5c0*/  SHF.L.U32 R32, R8, 0x1, RZ ;  /* 0x0000000108207819 */ /* 0x000fe200000006ff */
[----:B------:R-:W-:-:S04]  /*c5d0*/  HADD2.F32 R24, -RZ, R24.H0_H0 ;  /* 0x20000018ff187230 */ /* 0x000fc80000004100 */
[----:B------:R-:W2:Y:S01]  /*c5e0*/  LDS.128 R8, [R32+0x10080] ;  /* 0x0100800020087984 */ /* 0x000ea20000000c00 */
[--C-:B-1----:R-:W-:Y:S02]  /*c5f0*/  HADD2.F32 R33, -RZ, R12.reuse.H0_H0 ;  /* 0x2000000cff217230 */ /* 0x102fe40000004100 */
[----:B------:R-:W-:Y:S02]  /*c600*/  HADD2.F32 R34, -RZ, R12.H1_H1 ;  /* 0x3000000cff227230 */ /* 0x000fe40000004100 */
[----:B------:R-:W-:Y:S01]  /*c610*/  HADD2.F32 R12, -RZ, R13.H0_H0 ;  /* 0x2000000dff0c7230 */ /* 0x000fe20000004100 */
[C---:B------:R-:W-:Y:S01]  /*c620*/  FMUL.FTZ R44, R38.reuse, R33 ;  /* 0x00000021262c7220 */ /* 0x040fe20000410000 */
[--C-:B--2---:R-:W-:Y:S01]  /*c630*/  HADD2.F32 R37, -RZ, R8.reuse.H0_H0 ;  /* 0x20000008ff257230 */ /* 0x104fe20000004100 */
[----:B------:R-:W-:Y:S01]  /*c640*/  FMUL.FTZ R46, R43, R34 ;  /* 0x000000222b2e7220 */ /* 0x000fe20000410000 */
[----:B------:R-:W-:Y:S01]  /*c650*/  HADD2.F32 R39, -RZ, R8.H1_H1 ;  /* 0x30000008ff277230 */ /* 0x000fe20000004100 */
[C---:B------:R-:W-:Y:S01]  /*c660*/  FMUL.FTZ R45, R27.reuse, R12 ;  /* 0x0000000c1b2d7220 */ /* 0x040fe20000410000 */
[----:B------:R-:W-:Y:S01]  /*c670*/  HADD2.F32 R8, -RZ, R9.H0_H0 ;  /* 0x20000009ff087230 */ /* 0x000fe20000004100 */
[-C--:B------:R-:W-:Y:S01]  /*c680*/  FMUL.FTZ R38, R38, R37.reuse ;  /* 0x0000002526267220 */ /* 0x080fe20000410000 */
[----:B------:R-:W-:Y:S01]  /*c690*/  HADD2.F32 R35, -RZ, R13.H1_H1 ;  /* 0x3000000dff237230 */ /* 0x000fe20000004100 */
[----:B------:R-:W-:Y:S01]  /*c6a0*/  FFMA.FTZ R37, R42, R37, R44 ;  /* 0x000000252a257223 */ /* 0x000fe2000001002c */
[----:B------:R-:W-:Y:S01]  /*c6b0*/  HADD2.F32 R13, -RZ, R14.H0_H0 ;  /* 0x2000000eff0d7230 */ /* 0x000fe20000004100 */
[-C--:B------:R-:W-:Y:S01]  /*c6c0*/  FMUL.FTZ R27, R27, R8.reuse ;  /* 0x000000081b1b7220 */ /* 0x080fe20000410000 */
[----:B------:R-:W-:Y:S01]  /*c6d0*/  HADD2.F32 R44, -RZ, R26.H1_H1 ;  /* 0x3000001aff2c7230 */ /* 0x000fe20000004100 */
[----:B------:R-:W-:Y:S01]  /*c6e0*/  FFMA.FTZ R45, R29, R8, R45 ;  /* 0x000000081d2d7223 */ /* 0x000fe2000001002d */
[----:B------:R-:W-:Y:S01]  /*c6f0*/  HADD2.F32 R8, -RZ, R28.H1_H1 ;  /* 0x3000001cff087230 */ /* 0x000fe20000004100 */
[-C--:B------:R-:W-:Y:S01]  /*c700*/  FMUL.FTZ R43, R43, R39.reuse ;  /* 0x000000272b2b7220 */ /* 0x080fe20000410000 */
[----:B------:R-:W-:Y:S01]  /*c710*/  HADD2.F32 R40, -RZ, R9.H1_H1 ;  /* 0x30000009ff287230 */ /* 0x000fe20000004100 */
[----:B------:R-:W-:Y:S01]  /*c720*/  FFMA.FTZ R46, R44, R39, R46 ;  /* 0x000000272c2e7223 */ /* 0x000fe2000001002e */
[----:B------:R-:W-:Y:S01]  /*c730*/  HADD2.F32 R9, -RZ, R10.H0_H0 ;  /* 0x2000000aff097230 */ /* 0x000fe20000004100 */
[----:B------:R-:W-:Y:S01]  /*c740*/  FMUL.FTZ R47, R8, R13 ;  /* 0x0000000d082f7220 */ /* 0x000fe20000410000 */
[----:B------:R-:W-:Y:S01]  /*c750*/  HADD2.F32 R36, -RZ, R14.H1_H1 ;  /* 0x3000000eff247230 */ /* 0x000fe20000004100 */
[----:B------:R-:W-:Y:S01]  /*c760*/  FMUL.FTZ R49, R24, R35 ;  /* 0x0000002318317220 */ /* 0x000fe20000410000 */
        /* <DEDUP_REMOVED lines=8> */
[--C-:B------:R-:W-:Y:S01]  /*c7f0*/  HADD2.F32 R14, -RZ, R15.reuse.H0_H0 ;  /* 0x2000000fff0e7230 */ /* 0x100fe20000004100 */
[C---:B------:R-:W-:Y:S01]  /*c800*/  FMUL.FTZ R50, R39.reuse, R36 ;  /* 0x0000002427327220 */ /* 0x040fe20000410000 */
[----:B------:R-:W-:Y:S01]  /*c810*/  HADD2.F32 R49, -RZ, R28.H0_H0 ;  /* 0x2000001cff317230 */ /* 0x000fe20000004100 */
[-C--:B------:R-:W-:Y:S01]  /*c820*/  FMUL.FTZ R39, R39, R41.reuse ;  /* 0x0000002927277220 */ /* 0x080fe20000410000 */
[----:B------:R-:W-:Y:S01]  /*c830*/  HADD2.F32 R15, -RZ, R15.H1_H1 ;  /* 0x3000000fff0f7230 */ /* 0x000fe20000004100 */
[----:B------:R-:W-:Y:S01]  /*c840*/  FFMA.FTZ R50, R9, R41, R50 ;  /* 0x0000002909327223 */ /* 0x000fe20000010032 */
[----:B------:R-:W-:Y:S01]  /*c850*/  HADD2.F32 R10, -RZ, R11.H0_H0 ;  /* 0x2000000bff0a7230 */ /* 0x000fe20000004100 */
[----:B------:R-:W-:Y:S01]  /*c860*/  FFMA.FTZ R38, R42, R33, -R38 ;  /* 0x000000212a267223 */ /* 0x000fe20000010826 */
[----:B------:R-:W-:Y:S01]  /*c870*/  HADD2.F32 R28, -RZ, R23.H0_H0 ;  /* 0x20000017ff1c7230 */ /* 0x000fe20000004100 */
[C---:B------:R-:W-:Y:S01]  /*c880*/  FMUL.FTZ R23, R49.reuse, R14 ;  /* 0x0000000e31177220 */ /* 0x040fe20000410000 */
[----:B------:R-:W-:Y:S01]  /*c890*/  HADD2.F32 R41, -RZ, R30.H0_H0 ;  /* 0x2000001eff297230 */ /* 0x000fe20000004100 */
[----:B------:R-:W-:Y:S01]  /*c8a0*/  FMUL.FTZ R49, R49, R10 ;  /* 0x0000000a31317220 */ /* 0x000fe20000410000 */
[----:B------:R-:W-:Y:S01]  /*c8b0*/  HADD2.F32 R11, -RZ, R11.H1_H1 ;  /* 0x3000000bff0b7230 */ /* 0x000fe20000004100 */
[----:B------:R-:W-:Y:S01]  /*c8c0*/  FFMA.FTZ R43, R44, R34, -R43 ;  /* 0x000000222c2b7223 */ /* 0x000fe2000001082b */
[----:B------:R-:W-:Y:S01]  /*c8d0*/  HADD2.F32 R30, -RZ, R25.H0_H0 ;  /* 0x20000019ff1e7230 */ /* 0x000fe20000004100 */
[----:B------:R-:W-:-:S02]  /*c8e0*/  FMUL.FTZ R25, R28, R15 ;  /* 0x0000000f1c197220 */ /* 0x000fc40000410000 */
[----:B------:R-:W-:Y:S02]  /*c8f0*/  FFMA.FTZ R23, R41, R10, R23 ;  /* 0x0000000a29177223 */ /* 0x000fe40000010017 */
[-C--:B------:R-:W-:Y:S02]  /*c900*/  FMUL.FTZ R10, R28, R11.reuse ;  /* 0x0000000b1c0a7220 */ /* 0x080fe40000410000 */
[----:B------:R-:W-:Y:S02]  /*c910*/  FFMA.FTZ R28, R30, R11, R25 ;  /* 0x0000000b1e1c7223 */ /* 0x000fe40000010019 */
[----:B------:R-:W-:Y:S01]  /*c920*/  FFMA.FTZ R27, R29, R12, -R27 ;  /* 0x0000000c1d1b7223 */ /* 0x000fe2000001081b */
[----:B------:R-:W-:Y:S01]  /*c930*/  F2FP.PACK_AB R12, R43, R38 ;  /* 0x000000262b0c723e */ /* 0x000fe200000000ff */
        /* <DEDUP_REMOVED lines=9> */
[----:B------:R-:W-:-:S02]  /*c9d0*/  F2FP.PACK_AB R14, R39, R48 ;  /* 0x00000030270e723e */ /* 0x000fc400000000ff */
[----:B------:R-:W-:Y:S02]  /*c9e0*/  F2FP.PACK_AB R10, R50, R47 ;  /* 0x0000002f320a723e */ /* 0x000fe400000000ff */
[----:B------:R-:W-:-:S05]  /*c9f0*/  F2FP.PACK_AB R15, R30, R49 ;  /* 0x000000311e0f723e */ /* 0x000fca00000000ff */
[----:B------:R1:W-:Y:S04]  /*ca00*/  STS.128 [R31+0x10080], R12 ;  /* 0x0100800c1f007388 */ /* 0x0003e80000000c00 */
[----:B------:R1:W-:Y:S02]  /*ca10*/  STS.128 [R32+0x10080], R8 ;  /* 0x0100800820007388 */ /* 0x0003e40000000c00 */
.L_x_117:
[----:B------:R-:W-:Y:S05]  /*ca20*/  BSYNC B2 ;  /* 0x0000000000027941 */ /* 0x000fea0003800000 */
.L_x_89:
[C---:B-1----:R-:W-:Y:S01]  /*ca30*/  IMAD.SHL.U32 R15, R2.reuse, 0x40, RZ ;  /* 0x00000040020f7824 */ /* 0x042fe200078e00ff */
[----:B------:R-:W-:Y:S01]  /*ca40*/  SHF.R.S32.HI R9, RZ, 0x4, R22 ;  /* 0x00000004ff097819 */ /* 0x000fe20000011416 */
[----:B------:R-:W-:Y:S01]  /*ca50*/  IMAD.SHL.U32 R8, R19, 0x8, RZ ;  /* 0x0000000813087824 */ /* 0x000fe200078e00ff */
[----:B------:R-:W-:Y:S01]  /*ca60*/  LOP3.LUT P0, RZ, R2, 0x2, RZ, 0xc0, !PT ;  /* 0x0000000202ff7812 */ /* 0x000fe2000780c0ff */
[----:B------:R-:W-:Y:S01]  /*ca70*/  IMAD R13, R21, c[0x0][0x208], RZ ;  /* 0x00008200150d7a24 */ /* 0x000fe200078e02ff */
[----:B------:R-:W-:Y:S01]  /*ca80*/  LOP3.LUT R15, R15, 0x1c0, RZ, 0xc0, !PT ;  /* 0x000001c00f0f7812 */ /* 0x000fe200078ec0ff */
[----:B------:R-:W-:Y:S01]  /*ca90*/  IMAD.WIDE.U32 R10, R218, c[0x0][0x208], RZ ;  /* 0x00008200da0a7a25 */ /* 0x000fe200078e00ff */
[----:B------:R-:W-:Y:S01]  /*caa0*/  LEA.HI R12, R22, R9, RZ, 0x1 ;  /* 0x00000009160c7211 */ /* 0x000fe200078f08ff */
[----:B------:R-:W-:-:S04]  /*cab0*/  DEPBAR.LE SB0, 0x0 ;  /* 0x000080000000791a */ /* 0x000fc80000000000 */
[----:B------:R-:W-:Y:S01]  /*cac0*/  LOP3.LUT R8, R15, 0x8, R8, 0xf8, !PT ;  /* 0x000000080f087812 */ /* 0x000fe200078ef808 */
[----:B------:R-:W-:Y:S01]  /*cad0*/  IMAD R13, R218, c[0x0][0x20c], R13 ;  /* 0x00008300da0d7a24 */ /* 0x000fe200078e020d */
[----:B------:R-:W-:Y:S01]  /*cae0*/  SHF.R.U32.HI R15, RZ, 0x3, R15 ;  /* 0x00000003ff0f7819 */ /* 0x000fe2000001160f */
[----:B------:R-:W-:Y:S01]  /*caf0*/  IMAD.SHL.U32 R7, R7, 0x40, RZ ;  /* 0x0000004007077824 */ /* 0x000fe200078e00ff */
[----:B------:R-:W-:Y:S01]  /*cb00*/  LOP3.LUT R12, R12, 0xfffffffe, RZ, 0xc0, !PT ;  /* 0xfffffffe0c0c7812 */ /* 0x000fe200078ec0ff */
[----:B------:R-:W-:Y:S01]  /*cb10*/  IMAD.IADD R11, R11, 0x1, R13 ;  /* 0x000000010b0b7824 */ /* 0x000fe200078e020d */
[----:B------:R-:W-:Y:S01]  /*cb20*/  LOP3.LUT R15, R8, R15, RZ, 0x3c, !PT ;  /* 0x0000000f080f7212 */ /* 0x000fe200078e3cff */
[----:B------:R-:W-:Y:S01]  /*cb30*/  IMAD R8, R20, c[0x0][0x218], RZ ;  /* 0x0000860014087a24 */ /* 0x000fe200078e02ff */
[----:B------:R-:W-:Y:S01]  /*cb40*/  LOP3.LUT R7, R7, 0x1c0, RZ, 0xc0, !PT ;  /* 0x000001c007077812 */ /* 0x000fe200078ec0ff */
[----:B------:R-:W-:Y:S01]  /*cb50*/  IMAD.IADD R12, R9, 0x1, -R12 ;  /* 0x00000001090c7824 */ /* 0x000fe200078e0a0c */
[----:B------:R-:W-:Y:S01]  /*cb60*/  LEA.HI R3, R3, R62, RZ, 0x5 ;  /* 0x0000003e03037211 */ /* 0x000fe200078f28ff */
[----:B------:R-:W-:Y:S01]  /*cb70*/  IMAD.WIDE.U32 R10, R217, c[0x0][0x218], R10 ;  /* 0x00008600d90a7a25 */ /* 0x000fe200078e000a */
[----:B------:R-:W-:Y:S01]  /*cb80*/  SHF.R.S32.HI R149, RZ, 0x1f, R16 ;  /* 0x0000001fff957819 */ /* 0x000fe20000011410 */
[----:B------:R-:W-:Y:S01]  /*cb90*/  UISETP.GE.AND UP0, UPT, UR11, 0x21, UPT ;  /* 0x000000210b00788c */ /* 0x000fe2000bf06270 */
[----:B------:R-:W-:Y:S01]  /*cba0*/  SHF.R.S32.HI R221, RZ, 0x1f, R150 ;  /* 0x0000001fffdd7819 */ /* 0x000fe20000011496 */
[----:B------:R-:W-:Y:S01]  /*cbb0*/  IMAD R213, R12, 0x200, R15 ;  /* 0x000002000cd57824 */ /* 0x000fe200078e020f */
[----:B------:R-:W-:Y:S01]  /*cbc0*/  LEA.HI R149, R149, R16, RZ, 0x3 ;  /* 0x0000001095957211 */ /* 0x000fe200078f18ff */
[----:B------:R-:W-:-:S02]  /*cbd0*/  IMAD R8, R217, c[0x0][0x21c], R8 ;  /* 0x00008700d9087a24 */ /* 0x000fc400078e0208 */
[----:B------:R-:W-:Y:S01]  /*cbe0*/  IMAD.SHL.U32 R213, R213, 0x2, RZ ;  /* 0x00000002d5d57824 */ /* 0x000fe200078e00ff */
[----:B------:R-:W-:Y:S01]  /*cbf0*/  BAR.SYNC.DEFER_BLOCKING 0x0 ;  /* 0x0000000000007b1d */ /* 0x000fe20000010000 */
[----:B------:R-:W-:Y:S01]  /*cc00*/  IMAD.SHL.U32 R12, R12, 0x8, RZ ;  /* 0x000000080c0c7824 */ /* 0x000fe200078e00ff */
[----:B------:R-:W-:Y:S01]  /*cc10*/  LOP3.LUT R149, R149, 0xfffffff8, RZ, 0xc0, !PT ;  /* 0xfffffff895957812 */ /* 0x000fe200078ec0ff */
[----:B------:R-:W-:Y:S01]  /*cc20*/  IMAD.SHL.U32 R219, R18, 0x2, RZ ;  /* 0x0000000212db7824 */ /* 0x000fe200078e00ff */
[C---:B------:R-:W-:Y:S02]  /*cc30*/  IADD3 R9, R213.reuse, 0xc080, RZ ;  /* 0x0000c080d5097810 */ /* 0x040fe40007ffe0ff */
[----:B------:R-:W-:Y:S02]  /*cc40*/  IADD3 R212, R213, 0xc0a0, RZ ;  /* 0x0000c0a0d5d47810 */ /* 0x000fe40007ffe0ff */
[----:B------:R-:W-:Y:S02]  /*cc50*/  @P0 IADD3 R212, R9, -0x20, RZ ;  /* 0xffffffe009d40810 */ /* 0x000fe40007ffe0ff */
[----:B------:R-:W-:-:S02]  /*cc60*/  IADD3 R9, P0, R10, UR26, RZ ;  /* 0x0000001a0a097c10 */ /* 0x000fc4000ff1e0ff */
[----:B------:R-:W-:Y:S02]  /*cc70*/  LOP3.LUT R12, R7, 0x8, R12, 0xf8, !PT ;  /* 0x00000008070c7812 */ /* 0x000fe400078ef80c */
[----:B------:R-:W-:Y:S01]  /*cc80*/  IADD3.X R8, R11, UR5, R8, P0, !PT ;  /* 0x000000050b087c10 */ /* 0x000fe200087fe408 */
[----:B------:R-:W-:Y:S01]  /*cc90*/  IMAD.SHL.U32 R11, R4, 0x40, RZ ;  /* 0x00000040040b7824 */ /* 0x000fe200078e00ff */
[C---:B------:R-:W-:Y:S02]  /*cca0*/  LEA R10, P0, R9.reuse, c[0x0][0x1f8], 0x1 ;  /* 0x00007e00090a7a11 */ /* 0x040fe400078008ff */
[----:B------:R-:W-:Y:S02]  /*ccb0*/  SHF.R.U32.HI R7, RZ, 0x3, R7 ;  /* 0x00000003ff077819 */ /* 0x000fe40000011607 */
[----:B------:R-:W-:Y:S02]  /*ccc0*/  LEA.HI.X R9, R9, c[0x0][0x1fc], R8, 0x1, P0 ;  /* 0x00007f0009097a11 */ /* 0x000fe400000f0c08 */
[----:B------:R-:W-:Y:S01]  /*ccd0*/  LOP3.LUT P0, RZ, R2, 0x4, RZ, 0xc0, !PT ;  /* 0x0000000402ff7812 */ /* 0x000fe2000780c0ff */
[----:B------:R-:W-:Y:S01]  /*cce0*/  IMAD.SHL.U32 R2, R3, 0x20, RZ ;  /* 0x0000002003027824 */ /* 0x000fe200078e00ff */
[----:B------:R-:W-:Y:S01]  /*ccf0*/  LOP3.LUT R4, R12, R7, RZ, 0x3c, !PT ;  /* 0x000000070c047212 */ /* 0x000fe200078e3cff */
[----:B------:R1:W-:Y:S01]  /*cd00*/  SHFL.IDX PT, R8, R10, RZ, 0x181f ;  /* 0x00181fff0a087589 */ /* 0x0003e200000e0000 */
[----:B------:R-:W-:Y:S01]  /*cd10*/  LOP3.LUT R7, R11, 0xfffffe00, RZ, 0xc0, !PT ;  /* 0xfffffe000b077812 */ /* 0x000fe200078ec0ff */
[----:B------:R-:W-:Y:S01]  /*cd20*/  IMAD.MOV.U32 R12, RZ, RZ, 0x40 ;  /* 0x00000040ff0c7424 */ /* 0x000fe200078e00ff */
[----:B------:R-:W-:Y:S01]  /*cd30*/  LOP3.LUT R214, R2, 0x7ffffc00, RZ, 0xc0, !PT ;  /* 0x7ffffc0002d67812 */ /* 0x000fe200078ec0ff */
[----:B------:R-:W2:Y:S01]  /*cd40*/  SHFL.IDX PT, R9, R9, RZ, 0x181f ;  /* 0x00181fff09097589 */ /* 0x000ea200000e0000 */
[----:B------:R-:W-:-:S02]  /*cd50*/  SHF.R.S32.HI R11, RZ, 0x1f, R6 ;  /* 0x0000001fff0b7819 */ /* 0x000fc40000011406 */
[-C--:B------:R-:W-:Y:S01]  /*cd60*/  IADD3 R214, R4, R7.reuse, R214 ;  /* 0x0000000704d67210 */ /* 0x080fe20007ffe0d6 */
[----:B------:R-:W-:Y:S01]  /*cd70*/  LDSM.16.M88.4 R28, [R213+0xc080] ;  /* 0x00c08000d51c783b */ /* 0x000fe20000000200 */
[----:B------:R-:W-:Y:S02]  /*cd80*/  SEL R2, R12, 0xffffffc0, !P0 ;  /* 0xffffffc00c027807 */ /* 0x000fe40004000000 */
[----:B------:R-:W-:Y:S01]  /*cd90*/  ISETP.LT.AND P0, PT, R19, UR8, PT ;  /* 0x0000000813007c0c */ /* 0x000fe2000bf01270 */
[----:B------:R-:W-:Y:S01]  /*cda0*/  IMAD.SHL.U32 R214, R214, 0x2, RZ ;  /* 0x00000002d6d67824 */ /* 0x000fe200078e00ff */
[----:B------:R-:W-:Y:S01]  /*cdb0*/  LDSM.16.M88.4 R44, [R213+0xc880] ;  /* 0x00c88000d52c783b */ /* 0x000fe20000000200 */
[----:B------:R-:W-:Y:S01]  /*cdc0*/  LEA.HI R220, R11, R6, RZ, 0x3 ;  /* 0x000000060bdc7211 */ /* 0x000fe200078f18ff */
[----:B------:R-:W-:Y:S01]  /*cdd0*/  IMAD.IADD R208, R213, 0x1, R2 ;  /* 0x00000001d5d07824 */ /* 0x000fe200078e0202 */
[----:B------:R-:W-:Y:S01]  /*cde0*/  ISETP.GE.OR P6, PT, R150, c[0x0][0x1d4], !P0 ;  /* 0x0000750096007a0c */ /* 0x000fe200047c6670 */
[----:B------:R-:W3:Y:S01]  /*cdf0*/  LDSM.16.M88.4 R24, [R214+0x10080] ;  /* 0x01008000d618783b */ /* 0x000ee20000000200 */
[--C-:B------:R-:W-:Y:S01]  /*ce00*/  IMAD R210, R0, 0x2, R214.reuse ;  /* 0x0000000200d27824 */ /* 0x100fe200078e02d6 */
[----:B------:R-:W-:Y:S01]  /*ce10*/  LOP3.LUT R220, R220, 0xfffffff8, RZ, 0xc0, !PT ;  /* 0xfffffff8dcdc7812 */ /* 0x000fe200078ec0ff */
[C---:B------:R-:W-:Y:S01]  /*ce20*/  IMAD R209, R5.reuse, 0x2, R214 ;  /* 0x0000000205d17824 */ /* 0x040fe200078e02d6 */
[----:B------:R-:W-:Y:S01]  /*ce30*/  LDSM.16.M88.4 R20, [R212] ;  /* 0x00000000d414783b */ /* 0x000fe20000000200 */
[----:B------:R-:W-:Y:S01]  /*ce40*/  IMAD R207, R5, 0x2, R210 ;  /* 0x0000000205cf7824 */ /* 0x000fe200078e02d2 */
[----:B-1----:R-:W-:Y:S01]  /*ce50*/  SHF.R.S32.HI R10, RZ, 0x1f, R17 ;  /* 0x0000001fff0a7819 */ /* 0x002fe20000011411 */
[----:B------:R-:W-:Y:S01]  /*ce60*/  IMAD.IADD R202, R2, 0x1, R212 ;  /* 0x0000000102ca7824 */ /* 0x000fe200078e02d4 */
[----:B------:R-:W-:Y:S01]  /*ce70*/  LDSM.16.M88.4 R48, [R212+0x800] ;  /* 0x00080000d430783b */ /* 0x000fe20000000200 */
[----:B------:R-:W-:Y:S01]  /*ce80*/  LOP3.LUT R211, R4, R7, RZ, 0xfc, !PT ;  /* 0x0000000704d37212 */ /* 0x000fe200078efcff */
[----:B--2---:R-:W-:-:S02]  /*ce90*/  IMAD.WIDE R34, R150, 0x2, R8 ;  /* 0x0000000296227825 */ /* 0x004fc400078e0208 */
[----:B------:R-:W1:Y:S01]  /*cea0*/  LDSM.16.M88.4 R12, [R210+0x10080] ;  /* 0x01008000d20c783b */ /* 0x000e620000000200 */
[----:B------:R-:W-:Y:S01]  /*ceb0*/  LEA.HI R151, R10, R17, RZ, 0x3 ;  /* 0x000000110a977211 */ /* 0x000fe200078f18ff */
[--C-:B------:R-:W-:Y:S02]  /*cec0*/  IMAD.WIDE R32, R149, 0x2, R8.reuse ;  /* 0x0000000295207825 */ /* 0x100fe400078e0208 */
[----:B------:R-:W-:Y:S01]  /*ced0*/  @!PT LDS RZ, [RZ] ;  /* 0x00000000fffff984 */ /* 0x000fe20000000800 */
[----:B------:R-:W-:Y:S01]  /*cee0*/  @!PT LDS RZ, [RZ] ;  /* 0x00000000fffff984 */ /* 0x000fe20000000800 */
[----:B------:R-:W-:Y:S01]  /*cef0*/  @!PT LDS RZ, [RZ] ;  /* 0x00000000fffff984 */ /* 0x000fe20000000800 */
[----:B------:R2:W-:Y:S01]  /*cf00*/  LDGSTS.E.BYPASS.LTC128B.128 [R219+0x8080], [R34.64], !P6 ;  /* 0x0808000022db7fae */ /* 0x0005e2000f101d56 */
[----:B------:R-:W-:Y:S02]  /*cf10*/  ISETP.GE.OR P6, PT, R17, c[0x0][0x1d4], !P0 ;  /* 0x0000750011007a0c */ /* 0x000fe400047c6670 */
[----:B------:R-:W-:Y:S01]  /*cf20*/  LOP3.LUT R151, R151, 0xfffffff8, RZ, 0xc0, !PT ;  /* 0xfffffff897977812 */ /* 0x000fe200078ec0ff */
[----:B------:R-:W-:Y:S01]  /*cf30*/  IMAD.WIDE R56, R220, 0x2, R8 ;  /* 0x00000002dc387825 */ /* 0x000fe200078e0208 */
[----:B------:R-:W-:Y:S02]  /*cf40*/  SHF.R.S32.HI R2, RZ, 0x1f, R149 ;  /* 0x0000001fff027819 */ /* 0x000fe40000011495 */
[----:B------:R-:W-:Y:S01]  /*cf50*/  SHF.R.S32.HI R224, RZ, 0x1f, R151 ;  /* 0x0000001fffe07819 */ /* 0x000fe20000011497 */
[----:B------:R-:W-:Y:S01]  /*cf60*/  IMAD.WIDE R18, R151, 0x2, R8 ;  /* 0x0000000297127825 */ /* 0x000fe200078e0208 */
[----:B------:R-:W-:-:S02]  /*cf70*/  SHF.R.S32.HI R7, RZ, 0x1f, R220 ;  /* 0x0000001fff077819 */ /* 0x000fc400000114dc */
[C---:B------:R-:W-:Y:S02]  /*cf80*/  IADD3 R203, R212.reuse, 0x800, RZ ;  /* 0x00000800d4cb7810 */ /* 0x040fe40007ffe0ff */
[----:B------:R-:W-:Y:S01]  /*cf90*/  IADD3 R201, R212, 0x1000, RZ ;  /* 0x00001000d4c97810 */ /* 0x000fe20007ffe0ff */
[----:B------:R4:W-:Y:S01]  /*cfa0*/  LDGSTS.E.BYPASS.LTC128B.128 [R219+0x9080], [R18.64], !P6 ;  /* 0x0908000012db7fae */ /* 0x0009e2000f101d56 */
[----:B------:R-:W-:Y:S02]  /*cfb0*/  ISETP.GE.OR P6, PT, R16, c[0x0][0x1d4], !P0 ;  /* 0x0000750010007a0c */ /* 0x000fe400047c6670 */
[----:B------:R-:W-:Y:S02]  /*cfc0*/  ISETP.GE.OR P0, PT, R6, c[0x0][0x1d4], !P0 ;  /* 0x0000750006007a0c */ /* 0x000fe40004706670 */
[C---:B------:R-:W-:Y:S02]  /*cfd0*/  IADD3 R200, R212.reuse, 0x1800, RZ ;  /* 0x00001800d4c87810 */ /* 0x040fe40007ffe0ff */
[----:B------:R-:W-:-:S02]  /*cfe0*/  IADD3 R199, R212, 0x2000, RZ ;  /* 0x00002000d4c77810 */ /* 0x000fc40007ffe0ff */
[C---:B------:R-:W-:Y:S01]  /*cff0*/  IADD3 R198, R212.reuse, 0x2800, RZ ;  /* 0x00002800d4c67810 */ /* 0x040fe20007ffe0ff */
[----:B---3--:R-:W-:Y:S01]  /*d000*/  HMMA.16816.F32 R40, R24, R44, RZ ;  /* 0x0000002c1828723c */ /* 0x008fe200000018ff */
[C---:B------:R-:W-:Y:S02]  /*d010*/  IADD3 R197, R212.reuse, 0x3000, RZ ;  /* 0x00003000d4c57810 */ /* 0x040fe40007ffe0ff */
[----:B------:R-:W-:Y:S01]  /*d020*/  IADD3 R196, R212, 0x3800, RZ ;  /* 0x00003800d4c47810 */ /* 0x000fe20007ffe0ff */
[----:B------:R2:W-:Y:S04]  /*d030*/  LDGSTS.E.BYPASS.LTC128B.128 [R219+0xa080], [R32.64], !P6 ;  /* 0x0a08000020db7fae */ /* 0x0005e8000f101d56 */
[----:B------:R3:W-:Y:S01]  /*d040*/  LDGSTS.E.BYPASS.LTC128B.128 [R219+0xb080], [R56.64], !P0 ;  /* 0x0b08000038db7fae */ /* 0x0007e2000c101d56 */
[----:B------:R-:W-:-:S03]  /*d050*/  PLOP3.LUT P0, PT, PT, PT, UP0, 0x40, 0x0 ;  /* 0x000000000000781c */ /* 0x000fc60003f0e808 */
[----:B------:R-:W-:Y:S04]  /*d060*/  LDSM.16.M88.4 R52, [R209+0x10080] ;  /* 0x01008000d134783b */ /* 0x000fe80000000200 */
[----:B------:R-:W5:Y:S01]  /*d070*/  LDSM.16.M88.4 R8, [R208+0xc080] ;  /* 0x00c08000d008783b */ /* 0x000f620000000200 */
[C---:B----4-:R-:W-:Y:S03]  /*d080*/  HMMA.16816.F32 R16, R24.reuse, R28, RZ ;  /* 0x0000001c1810723c */ /* 0x050fe600000018ff */
[----:B------:R-:W4:Y:S04]  /*d090*/  LDSM.16.M88.4 R68, [R208+0xc880] ;  /* 0x00c88000d044783b */ /* 0x000f280000000200 */
[----:B------:R-:W-:Y:S01]  /*d0a0*/  LDSM.16.M88.4 R36, [R207+0x10080] ;  /* 0x01008000cf24783b */ /* 0x000fe20000000200 */
[C---:B------:R-:W-:Y:S03]  /*d0b0*/  HMMA.16816.F32 R28, R24.reuse, R30, RZ ;  /* 0x0000001e181c723c */ /* 0x040fe600000018ff */
[----:B------:R-:W-:Y:S04]  /*d0c0*/  LDSM.16.M88.4 R64, [R213+0xd080] ;  /* 0x00d08000d540783b */ /* 0x000fe80000000200 */
[----:B--2---:R-:W2:Y:S01]  /*d0d0*/  LDSM.16.M88.4 R32, [R202] ;  /* 0x00000000ca20783b */ /* 0x004ea20000000200 */
[----:B------:R-:W-:Y:S03]  /*d0e0*/  HMMA.16816.F32 R24, R24, R46, RZ ;  /* 0x0000002e1818723c */ /* 0x000fe600000018ff */
[----:B---3--:R-:W3:Y:S04]  /*d0f0*/  LDSM.16.M88.4 R56, [R202+0x800] ;  /* 0x00080000ca38783b */ /* 0x008ee80000000200 */
[----:B------:R-:W-:Y:S01]  /*d100*/  LDSM.16.M88.4 R44, [R212+0x1000] ;  /* 0x00100000d42c783b */ /* 0x000fe20000000200 */
[C---:B-1----:R-:W-:Y:S03]  /*d110*/  HMMA.16816.F32 R16, R12.reuse, R20, R16 ;  /* 0x000000140c10723c */ /* 0x042fe60000001810 */
[----:B------:R-:W0:Y:S05]  /*d120*/  LDGDEPBAR ;  /* 0x00000000000079af */ /* 0x000e2a0000000000 */
[C---:B------:R-:W-:Y:S01]  /*d130*/  HMMA.16816.F32 R28, R12.reuse, R22, R28 ;  /* 0x000000160c1c723c */ /* 0x040fe2000000181c */
[----:B------:R-:W1:Y:S07]  /*d140*/  LDSM.16.M88.4 R20, [R214+0x14080] ;  /* 0x01408000d614783b */ /* 0x000e6e0000000200 */
[C---:B------:R-:W-:Y:S08]  /*d150*/  HMMA.16816.F32 R40, R12.reuse, R48, R40 ;  /* 0x000000300c28723c */ /* 0x040ff00000001828 */
[----:B------:R-:W-:Y:S01]  /*d160*/  HMMA.16816.F32 R12, R12, R50, R24 ;  /* 0x000000320c0c723c */ /* 0x000fe20000001818 */
[----:B------:R-:W1:Y:S04]  /*d170*/  LDSM.16.M88.4 R48, [R213+0xd880] ;  /* 0x00d88000d530783b */ /* 0x000e680000000200 */
[----:B------:R-:W-:Y:S03]  /*d180*/  LDSM.16.M88.4 R24, [R209+0x14080] ;  /* 0x01408000d118783b */ /* 0x000fe60000000200 */
[C---:B-----5:R-:W-:Y:S08]  /*d190*/  HMMA.16816.F32 R16, R52.reuse, R8, R16 ;  /* 0x000000083410723c */ /* 0x060ff00000001810 */
[C---:B------:R-:W-:Y:S01]  /*d1a0*/  HMMA.16816.F32 R28, R52.reuse, R10, R28 ;  /* 0x0000000a341c723c */ /* 0x040fe2000000181c */
[----:B------:R-:W5:Y:S07]  /*d1b0*/  LDSM.16.M88.4 R8, [R210+0x14080] ;  /* 0x01408000d208783b */ /* 0x000f6e0000000200 */
[C---:B----4-:R-:W-:Y:S08]  /*d1c0*/  HMMA.16816.F32 R40, R52.reuse, R68, R40 ;  /* 0x000000443428723c */ /* 0x050ff00000001828 */
[----:B------:R-:W-:Y:S01]  /*d1d0*/  HMMA.16816.F32 R52, R52, R70, R12 ;  /* 0x000000463434723c */ /* 0x000fe2000000180c */
[----:B------:R-:W4:Y:S04]  /*d1e0*/  LDSM.16.M88.4 R68, [R212+0x1800] ;  /* 0x00180000d444783b */ /* 0x000f280000000200 */
[----:B------:R-:W-:Y:S03]  /*d1f0*/  LDSM.16.M88.4 R12, [R207+0x14080] ;  /* 0x01408000cf0c783b */ /* 0x000fe60000000200 */
[C---:B--2---:R-:W-:Y:S08]  /*d200*/  HMMA.16816.F32 R16, R36.reuse, R32, R16 ;  /* 0x000000202410723c */ /* 0x044ff00000001810 */
[C---:B------:R-:W-:Y:S01]  /*d210*/  HMMA.16816.F32 R28, R36.reuse, R34, R28 ;  /* 0x00000022241c723c */ /* 0x040fe2000000181c */
[----:B------:R-:W2:Y:S07]  /*d220*/  LDSM.16.M88.4 R32, [R208+0xd080] ;  /* 0x00d08000d020783b */ /* 0x000eae0000000200 */
[C---:B---3--:R-:W-:Y:S08]  /*d230*/  HMMA.16816.F32 R40, R36.reuse, R56, R40 ;  /* 0x000000382428723c */ /* 0x048ff00000001828 */
[----:B------:R-:W-:Y:S01]  /*d240*/  HMMA.16816.F32 R52, R36, R58, R52 ;  /* 0x0000003a2434723c */ /* 0x000fe20000001834 */
[----:B------:R-:W3:Y:S04]  /*d250*/  LDSM.16.M88.4 R56, [R208+0xd880] ;  /* 0x00d88000d038783b */ /* 0x000ee80000000200 */
[----:B------:R-:W-:Y:S03]  /*d260*/  LDSM.16.M88.4 R36, [R214+0x18080] ;  /* 0x01808000d624783b */ /* 0x000fe60000000200 */
[C---:B-1----:R-:W-:Y:S08]  /*d270*/  HMMA.16816.F32 R16, R20.reuse, R64, R16 ;  /* 0x000000401410723c */ /* 0x042ff00000001810 */
        /* <DEDUP_REMOVED lines=18> */
[----:B------:R-:W-:Y:S04]  /*d3a0*/  LDSM.16.M88.4 R56, [R207+0x18080] ;  /* 0x01808000cf38783b */ /* 0x000fe80000000200 */
[----:B------:R-:W-:Y:S03]  /*d3b0*/  LDSM.16.M88.4 R24, [R202+0x2000] ;  /* 0x00200000ca18783b */ /* 0x000fe60000000200 */
[C---:B-1----:R-:W-:Y:S08]  /*d3c0*/  HMMA.16816.F32 R16, R12.reuse, R64, R16 ;  /* 0x000000400c10723c */ /* 0x042ff00000001810 */
[C---:B------:R-:W-:Y:S01]  /*d3d0*/  HMMA.16816.F32 R28, R12.reuse, R66, R28 ;  /* 0x000000420c1c723c */ /* 0x040fe2000000181c */
[----:B------:R-:W-:Y:S07]  /*d3e0*/  LDSM.16.M88.4 R64, [R208+0xe080] ;  /* 0x00e08000d040783b */ /* 0x000fee0000000200 */
[C---:B------:R-:W-:Y:S08]  /*d3f0*/  HMMA.16816.F32 R40, R12.reuse, R48, R40 ;  /* 0x000000300c28723c */ /* 0x040ff00000001828 */
[----:B------:R-:W-:Y:S01]  /*d400*/  HMMA.16816.F32 R52, R12, R50, R52 ;  /* 0x000000320c34723c */ /* 0x000fe20000001834 */
[----:B------:R-:W-:Y:S04]  /*d410*/  LDSM.16.M88.4 R48, [R214+0x1c080] ;  /* 0x01c08000d630783b */ /* 0x000fe80000000200 */
[----:B------:R-:W-:Y:S03]  /*d420*/  LDSM.16.M88.4 R12, [R213+0xf080] ;  /* 0x00f08000d50c783b */ /* 0x000fe60000000200 */
[C---:B-----5:R-:W-:Y:S08]  /*d430*/  HMMA.16816.F32 R16, R36.reuse, R44, R16 ;  /* 0x0000002c2410723c */ /* 0x060ff00000001810 */
[C---:B------:R-:W-:Y:S01]  /*d440*/  HMMA.16816.F32 R28, R36.reuse, R46, R28 ;  /* 0x0000002e241c723c */ /* 0x040fe2000000181c */
[----:B------:R-:W1:Y:S07]  /*d450*/  LDSM.16.M88.4 R44, [R212+0x2800] ;  /* 0x00280000d42c783b */ /* 0x000e6e0000000200 */
[C---:B----4-:R-:W-:Y:S08]  /*d460*/  HMMA.16816.F32 R40, R36.reuse, R68, R40 ;  /* 0x000000442428723c */ /* 0x050ff00000001828 */
[----:B------:R-:W-:Y:S01]  /*d470*/  HMMA.16816.F32 R52, R36, R70, R52 ;  /* 0x000000462434723c */ /* 0x000fe20000001834 */
[----:B------:R-:W-:Y:S04]  /*d480*/  LDSM.16.M88.4 R68, [R202+0x2800] ;  /* 0x00280000ca44783b */ /* 0x000fe80000000200 */
[----:B------:R-:W-:Y:S03]  /*d490*/  LDSM.16.M88.4 R36, [R210+0x1c080] ;  /* 0x01c08000d224783b */ /* 0x000fe60000000200 */
[C---:B--2---:R-:W-:Y:S08]  /*d4a0*/  HMMA.16816.F32 R16, R20.reuse, R32, R16 ;  /* 0x000000201410723c */ /* 0x044ff00000001810 */
[C---:B------:R-:W-:Y:S01]  /*d4b0*/  HMMA.16816.F32 R28, R20.reuse, R34, R28 ;  /* 0x00000022141c723c */ /* 0x040fe2000000181c */
[----:B------:R-:W2:Y:S07]  /*d4c0*/  LDSM.16.M88.4 R32, [R208+0xe880] ;  /* 0x00e88000d020783b */ /* 0x000eae0000000200 */
[C---:B-1----:R-:W-:Y:S08]  /*d4d0*/  HMMA.16816.F32 R40, R20.reuse, R44, R40 ;  /* 0x0000002c1428723c */ /* 0x042ff00000001828 */
[----:B------:R-:W-:Y:S01]  /*d4e0*/  HMMA.16816.F32 R52, R20, R46, R52 ;  /* 0x0000002e1434723c */ /* 0x000fe20000001834 */
[----:B------:R-:W1:Y:S04]  /*d4f0*/  LDSM.16.M88.4 R44, [R213+0xf880] ;  /* 0x00f88000d52c783b */ /* 0x000e680000000200 */
[----:B------:R-:W-:Y:S03]  /*d500*/  LDSM.16.M88.4 R20, [R208+0xf080] ;  /* 0x00f08000d014783b */ /* 0x000fe60000000200 */
[C---:B------:R-:W-:Y:S08]  /*d510*/  HMMA.16816.F32 R16, R8.reuse, R64, R16 ;  /* 0x000000400810723c */ /* 0x040ff00000001810 */
[C---:B------:R-:W-:Y:S01]  /*d520*/  HMMA.16816.F32 R28, R8.reuse, R66, R28 ;  /* 0x00000042081c723c */ /* 0x040fe2000000181c */
[----:B------:R-:W3:Y:S07]  /*d530*/  LDSM.16.M88.4 R64, [R212+0x3000] ;  /* 0x00300000d440783b */ /* 0x000eee0000000200 */
[C---:B--2---:R-:W-:Y:S08]  /*d540*/  HMMA.16816.F32 R40, R8.reuse, R32, R40 ;  /* 0x000000200828723c */ /* 0x044ff00000001828 */
[----:B------:R-:W-:Y:S01]  /*d550*/  HMMA.16816.F32 R52, R8, R34, R52 ;  /* 0x000000220834723c */ /* 0x000fe20000001834 */
[----:B------:R-:W2:Y:S04]  /*d560*/  LDSM.16.M88.4 R32, [R212+0x3800] ;  /* 0x00380000d420783b */ /* 0x000ea80000000200 */
[----:B------:R-:W-:Y:S03]  /*d570*/  LDSM.16.M88.4 R8, [R202+0x3000] ;  /* 0x00300000ca08783b */ /* 0x000fe60000000200 */
[C---:B------:R-:W-:Y:S08]  /*d580*/  HMMA.16816.F32 R16, R56.reuse, R24, R16 ;  /* 0x000000183810723c */ /* 0x040ff00000001810 */
[C---:B------:R-:W-:Y:S01]  /*d590*/  HMMA.16816.F32 R28, R56.reuse, R26, R28 ;  /* 0x0000001a381c723c */ /* 0x040fe2000000181c */
[----:B------:R-:W4:Y:S07]  /*d5a0*/  LDSM.16.M88.4 R24, [R209+0x1c080] ;  /* 0x01c08000d118783b */ /* 0x000f2e0000000200 */
[C---:B------:R-:W-:Y:S08]  /*d5b0*/  HMMA.16816.F32 R40, R56.reuse, R68, R40 ;  /* 0x000000443828723c */ /* 0x040ff00000001828 */
[----:B------:R-:W-:Y:S01]  /*d5c0*/  HMMA.16816.F32 R52, R56, R70, R52 ;  /* 0x000000463834723c */ /* 0x000fe20000001834 */
[----:B------:R-:W5:Y:S07]  /*d5d0*/  LDSM.16.M88.4 R56, [R208+0xf880] ;  /* 0x00f88000d038783b */ /* 0x000f6e0000000200 */
[C---:B------:R-:W-:Y:S08]  /*d5e0*/  HMMA.16816.F32 R16, R48.reuse, R12, R16 ;  /* 0x0000000c3010723c */ /* 0x040ff00000001810 */
[C---:B------:R-:W-:Y:S01]  /*d5f0*/  HMMA.16816.F32 R28, R48.reuse, R14, R28 ;  /* 0x0000000e301c723c */ /* 0x040fe2000000181c */
[----:B------:R-:W4:Y:S07]  /*d600*/  LDSM.16.M88.4 R12, [R207+0x1c080] ;  /* 0x01c08000cf0c783b */ /* 0x000f2e0000000200 */
[C---:B-1----:R-:W-:Y:S08]  /*d610*/  HMMA.16816.F32 R40, R48.reuse, R44, R40 ;  /* 0x0000002c3028723c */ /* 0x042ff00000001828 */
[----:B------:R-:W-:Y:S08]  /*d620*/  HMMA.16816.F32 R52, R48, R46, R52 ;  /* 0x0000002e3034723c */ /* 0x000ff00000001834 */
[C---:B---3--:R-:W-:Y:S08]  /*d630*/  HMMA.16816.F32 R16, R36.reuse, R64, R16 ;  /* 0x000000402410723c */ /* 0x048ff00000001810 */
[C---:B------:R-:W-:Y:S08]  /*d640*/  HMMA.16816.F32 R28, R36.reuse, R66, R28 ;  /* 0x00000042241c723c */ /* 0x040ff0000000181c */
[C---:B--2---:R-:W-:Y:S08]  /*d650*/  HMMA.16816.F32 R40, R36.reuse, R32, R40 ;  /* 0x000000202428723c */ /* 0x044ff00000001828 */
[----:B------:R-:W-:Y:S08]  /*d660*/  HMMA.16816.F32 R52, R36, R34, R52 ;  /* 0x000000222434723c */ /* 0x000ff00000001834 */
[C---:B----4-:R-:W-:Y:S08]  /*d670*/  HMMA.16816.F32 R16, R24.reuse, R20, R16 ;  /* 0x000000141810723c */ /* 0x050ff00000001810 */
[----:B------:R-:W-:Y:S01]  /*d680*/  HMMA.16816.F32 R28, R24, R22, R28 ;  /* 0x00000016181c723c */ /* 0x000fe2000000181c */
[----:B------:R-:W1:Y:S01]  /*d690*/  LDSM.16.M88.4 R20, [R202+0x3800] ;  /* 0x00380000ca14783b */ /* 0x000e620000000200 */
[----:B------:R-:W-:-:S06]  /*d6a0*/  DEPBAR.LE SB0, 0x0 ;  /* 0x000080000000791a */ /* 0x000fcc0000000000 */
[C---:B-----5:R-:W-:Y:S08]  /*d6b0*/  HMMA.16816.F32 R40, R24.reuse, R56, R40 ;  /* 0x000000381828723c */ /* 0x060ff00000001828 */
[----:B------:R-:W-:Y:S08]  /*d6c0*/  HMMA.16816.F32 R52, R24, R58, R52 ;  /* 0x0000003a1834723c */ /* 0x000ff00000001834 */
[C---:B------:R-:W-:Y:S08]  /*d6d0*/  HMMA.16816.F32 R16, R12.reuse, R8, R16 ;  /* 0x000000080c10723c */ /* 0x040ff00000001810 */
[C---:B------:R-:W-:Y:S08]  /*d6e0*/  HMMA.16816.F32 R28, R12.reuse, R10, R28 ;  /* 0x0000000a0c1c723c */ /* 0x040ff0000000181c */
[C---:B-1----:R-:W-:Y:S08]  /*d6f0*/  HMMA.16816.F32 R40, R12.reuse, R20, R40 ;  /* 0x000000140c28723c */ /* 0x042ff00000001828 */
[----:B------:R-:W-:Y:S01]  /*d700*/  FMUL.FTZ R6, R16, c[0x0][0x320] ;  /* 0x0000c80010067a20 */ /* 0x000fe20000410000 */
[----:B------:R-:W-:Y:S01]  /*d710*/  HMMA.16816.F32 R52, R12, R22, R52 ;  /* 0x000000160c34723c */ /* 0x000fe20000001834 */
[----:B------:R-:W-:-:S02]  /*d720*/  FMUL.FTZ R8, R17, c[0x0][0x320] ;  /* 0x0000c80011087a20 */ /* 0x000fc40000410000 */
[----:B------:R-:W-:Y:S02]  /*d730*/  FMUL.FTZ R9, R18, c[0x0][0x320] ;  /* 0x0000c80012097a20 */ /* 0x000fe40000410000 */
[----:B------:R-:W-:Y:S01]  /*d740*/  FMUL.FTZ R10, R19, c[0x0][0x320] ;  /* 0x0000c800130a7a20 */ /* 0x000fe20000410000 */
[----:B------:R-:W1:Y:S01]  /*d750*/  MUFU.TANH R6, R6 ;  /* 0x0000000600067308 */ /* 0x000e620000002400 */
[----:B------:R-:W-:Y:S02]  /*d760*/  FMUL.FTZ R16, R28, c[0x0][0x320] ;  /* 0x0000c8001c107a20 */ /* 0x000fe40000410000 */
[----:B------:R-:W-:Y:S02]  /*d770*/  FMUL.FTZ R11, R29, c[0x0][0x320] ;  /* 0x0000c8001d0b7a20 */ /* 0x000fe40000410000 */
[----:B------:R-:W-:Y:S02]  /*d780*/  FMUL.FTZ R18, R30, c[0x0][0x320] ;  /* 0x0000c8001e127a20 */ /* 0x000fe40000410000 */
[----:B------:R-:W-:Y:S01]  /*d790*/  FMUL.FTZ R17, R31, c[0x0][0x320] ;  /* 0x0000c8001f117a20 */ /* 0x000fe20000410000 */
[----:B------:R-:W2:Y:S01]  /*d7a0*/  MUFU.TANH R8, R8 ;  /* 0x0000000800087308 */ /* 0x000ea20000002400 */
[----:B------:R-:W-:-:S02]  /*d7b0*/  FMUL.FTZ R15, R40, c[0x0][0x320] ;  /* 0x0000c800280f7a20 */ /* 0x000fc40000410000 */
[----:B------:R-:W-:Y:S02]  /*d7c0*/  FMUL.FTZ R13, R41, c[0x0][0x320] ;  /* 0x0000c800290d7a20 */ /* 0x000fe40000410000 */
[----:B------:R-:W-:Y:S02]  /*d7d0*/  FMUL.FTZ R12, R42, c[0x0][0x320] ;  /* 0x0000c8002a0c7a20 */ /* 0x000fe40000410000 */
[----:B------:R-:W-:Y:S01]  /*d7e0*/  FMUL.FTZ R21, R43, c[0x0][0x320] ;  /* 0x0000c8002b157a20 */ /* 0x000fe20000410000 */
[----:B------:R-:W3:Y:S02]  /*d7f0*/  MUFU.TANH R9, R9 ;  /* 0x0000000900097308 */ /* 0x000ee40000002400 */
[----:B------:R-:W-:Y:S02]  /*d800*/  FMUL.FTZ R20, R52, c[0x0][0x320] ;  /* 0x0000c80034147a20 */ /* 0x000fe40000410000 */
[----:B------:R-:W-:Y:S02]  /*d810*/  FMUL.FTZ R14, R53, c[0x0][0x320] ;  /* 0x0000c800350e7a20 */ /* 0x000fe40000410000 */
[----:B------:R-:W-:-:S02]  /*d820*/  FMUL.FTZ R23, R54, c[0x0][0x320] ;  /* 0x0000c80036177a20 */ /* 0x000fc40000410000 */
[----:B------:R-:W-:Y:S01]  /*d830*/  FMUL.FTZ R22, R55, c[0x0][0x320] ;  /* 0x0000c80037167a20 */ /* 0x000fe20000410000 */
[----:B------:R-:W4:Y:S08]  /*d840*/  MUFU.TANH R10, R10 ;  /* 0x0000000a000a7308 */ /* 0x000f300000002400 */
[----:B------:R-:W1:Y:S08]  /*d850*/  MUFU.TANH R16, R16 ;  /* 0x0000001000107308 */ /* 0x000e700000002400 */
        /* <DEDUP_REMOVED lines=10> */
[----:B------:R-:W1:Y:S01]  /*d900*/  MUFU.TANH R22, R22 ;  /* 0x0000001600167308 */ /* 0x000e620000002400 */
[----:B------:R-:W-:Y:S06]  /*d910*/  BAR.SYNC.DEFER_BLOCKING 0x0 ;  /* 0x0000000000007b1d */ /* 0x000fec0000010000 */
[----:B------:R-:W-:Y:S05]  /*d920*/  @P0 BRA `(.L_x_140) ;  /* 0x000002b000000947 */ /* 0x000fea0003800000 */
[----:B--234-:R-:W-:Y:S01]  /*d930*/  IMAD.U32 R19, RZ, RZ, UR9 ;  /* 0x00000009ff137e24 */ /* 0x01cfe2000f8e00ff */
[----:B------:R-:W-:Y:S01]  /*d940*/  ISETP.NE.AND P6, PT, R215, 0x1, PT ;  /* 0x00000001d700780c */ /* 0x000fe20003fc5270 */
[----:B------:R-:W-:-:S03]  /*d950*/  IMAD.MOV.U32 R217, RZ, RZ, RZ ;  /* 0x000000ffffd97224 */ /* 0x000fc600078e00ff */
[----:B------:R-:W-:-:S04]  /*d960*/  IADD3 R19, R216, UR15, R19 ;  /* 0x0000000fd8137c10 */ /* 0x000fc8000fffe013 */
[----:B------:R-:W-:-:S05]  /*d970*/  IADD3 R218, R19, -0x40, RZ ;  /* 0xffffffc013da7810 */ /* 0x000fca0007ffe0ff */
[----:B------:R-:W-:-:S04]  /*d980*/  @P6 IMAD.HI.U32 R19, R218, c[0x0][0x2bc], RZ ;  /* 0x0000af00da136a27 */ /* 0x000fc800078e00ff */
[----:B------:R-:W-:Y:S01]  /*d990*/  IMAD.MOV.U32 R4, RZ, RZ, R218 ;  /* 0x000000ffff047224 */ /* 0x000fe200078e00da */
[----:B------:R-:W-:-:S04]  /*d9a0*/  @P6 SHF.R.U32.HI R4, RZ, c[0x0][0x2c0], R19 ;  /* 0x0000b000ff046a19 */ /* 0x000fc80000011613 */
[----:B------:R-:W-:-:S04]  /*d9b0*/  @!P1 IADD3 R26, P0, R4, UR16, RZ ;  /* 0x00000010041a9c10 */ /* 0x000fc8000ff1e0ff */
[----:B------:R-:W-:Y:S02]  /*d9c0*/  @!P1 LEA.HI.X.SX32 R19, R4, UR7, 0x1, P0 ;  /* 0x0000000704139c11 */ /* 0x000fe400080f0eff */
[----:B------:R-:W-:-:S04]  /*d9d0*/  @!P1 LEA R24, P0, R26, c[0x0][0x2a0], 0x2 ;  /* 0x0000a8001a189a11 */ /* 0x000fc800078010ff */
[----:B------:R-:W-:-:S05]  /*d9e0*/  @!P1 LEA.HI.X R25, R26, c[0x0][0x2a4], R19, 0x2, P0 ;  /* 0x0000a9001a199a11 */ /* 0x000fca00000f1413 */
[----:B------:R-:W2:Y:S01]  /*d9f0*/  @!P1 LDG.E R217, [R24.64] ;  /* 0x0000001618d99981 */ /* 0x000ea2000c1e1900 */
[----:B------:R-:W-:-:S04]  /*da00*/  IMAD.MOV R19, RZ, RZ, -R4 ;  /* 0x000000ffff137224 */ /* 0x000fc800078e0a04 */
[----:B------:R-:W-:-:S04]  /*da10*/  IMAD R218, R19, c[0x0][0x2b8], R218 ;  /* 0x0000ae0013da7a24 */ /* 0x000fc800078e02da */
[----:B------:R-:W-:Y:S01]  /*da20*/  IMAD.WIDE.U32 R26, R218, c[0x0][0x1e0], RZ ;  /* 0x00007800da1a7a25 */ /* 0x000fe200078e00ff */
[----:B------:R-:W-:-:S05]  /*da30*/  SHF.R.S32.HI R19, RZ, 0x1f, R218 ;  /* 0x0000001fff137819 */ /* 0x000fca00000114da */
[----:B------:R-:W-:-:S04]  /*da40*/  IMAD R19, R19, c[0x0][0x1e0], RZ ;  /* 0x0000780013137a24 */ /* 0x000fc800078e02ff */
[----:B------:R-:W-:-:S04]  /*da50*/  IMAD R19, R218, c[0x0][0x1e4], R19 ;  /* 0x00007900da137a24 */ /* 0x000fc800078e0213 */
[----:B------:R-:W-:Y:S01]  /*da60*/  IMAD.IADD R27, R27, 0x1, R19 ;  /* 0x000000011b1b7824 */ /* 0x000fe200078e0213 */
[----:B--2---:R-:W-:-:S03]  /*da70*/  SHF.R.S32.HI R4, RZ, 0x1f, R217 ;  /* 0x0000001fff047819 */ /* 0x004fc600000114d9 */
[----:B------:R-:W-:-:S04]  /*da80*/  IMAD.WIDE.U32 R24, R217, c[0x0][0x1f0], R26 ;  /* 0x00007c00d9187a25 */ /* 0x000fc800078e001a */
[----:B------:R-:W-:Y:S01]  /*da90*/  IMAD R4, R4, c[0x0][0x1f0], RZ ;  /* 0x00007c0004047a24 */ /* 0x000fe200078e02ff */
[----:B------:R-:W-:-:S03]  /*daa0*/  IADD3 R19, P0, R24, UR24, RZ ;  /* 0x0000001818137c10 */ /* 0x000fc6000ff1e0ff */
[----:B------:R-:W-:-:S05]  /*dab0*/  IMAD R4, R217, c[0x0][0x1f4], R4 ;  /* 0x00007d00d9047a24 */ /* 0x000fca00078e0204 */
[----:B------:R-:W-:Y:S02]  /*dac0*/  IADD3.X R24, R25, UR6, R4, P0, !PT ;  /* 0x0000000619187c10 */ /* 0x000fe400087fe404 */
[----:B------:R-:W-:-:S04]  /*dad0*/  LEA R4, P0, R19, c[0x0][0x1c8], 0x1 ;  /* 0x0000720013047a11 */ /* 0x000fc800078008ff */
[----:B------:R-:W-:Y:S02]  /*dae0*/  LEA.HI.X R19, R19, c[0x0][0x1cc], R24, 0x1, P0 ;  /* 0x0000730013137a11 */ /* 0x000fe400000f0c18 */
[----:B------:R-:W2:Y:S04]  /*daf0*/  SHFL.IDX PT, R4, R4, RZ, 0x181f ;  /* 0x00181fff04047589 */ /* 0x000ea800000e0000 */
[----:B------:R-:W3:Y:S01]  /*db00*/  SHFL.IDX PT, R19, R19, RZ, 0x181f ;  /* 0x00181fff13137589 */ /* 0x000ee200000e0000 */
[----:B--2---:R-:W-:-:S04]  /*db10*/  LEA R28, P0, R150, R4, 0x1 ;  /* 0x00000004961c7211 */ /* 0x004fc800078008ff */
[----:B---3--:R-:W-:Y:S02]  /*db20*/  LEA.HI.X R29, R150, R19, R221, 0x1, P0 ;  /* 0x00000013961d7211 */ /* 0x008fe400000f0cdd */
[----:B------:R-:W-:-:S03]  /*db30*/  LEA R26, P0, R151, R4, 0x1 ;  /* 0x00000004971a7211 */ /* 0x000fc600078008ff */
[----:B------:R-:W-:Y:S01]  /*db40*/  @!PT LDS RZ, [RZ] ;  /* 0x00000000fffff984 */ /* 0x000fe20000000800 */
[----:B------:R2:W-:Y:S01]  /*db50*/  LDGSTS.E.BYPASS.LTC128B.128 [R219+0xc080], [R28.64], !P4 ;  /* 0x0c0800001cdb7fae */ /* 0x0005e2000e101d56 */
[----:B------:R-:W-:Y:S02]  /*db60*/  LEA.HI.X R27, R151, R19, R224, 0x1, P0 ;  /* 0x00000013971b7211 */ /* 0x000fe400000f0ce0 */
[----:B------:R-:W-:-:S03]  /*db70*/  LEA R24, P0, R149, R4, 0x1 ;  /* 0x0000000495187211 */ /* 0x000fc600078008ff */
[----:B------:R2:W-:Y:S01]  /*db80*/  LDGSTS.E.BYPASS.LTC128B.128 [R219+0xd080], [R26.64], !P5 ;  /* 0x0d0800001adb7fae */ /* 0x0005e2000e901d56 */
[----:B------:R-:W-:Y:S02]  /*db90*/  LEA.HI.X R25, R149, R19, R2, 0x1, P0 ;  /* 0x0000001395197211 */ /* 0x000fe400000f0c02 */
[----:B------:R-:W-:-:S03]  /*dba0*/  LEA R30, P0, R220, R4, 0x1 ;  /* 0x00000004dc1e7211 */ /* 0x000fc600078008ff */
[----:B------:R2:W-:Y:S01]  /*dbb0*/  LDGSTS.E.BYPASS.LTC128B.128 [R219+0xe080], [R24.64], !P3 ;  /* 0x0e08000018db7fae */ /* 0x0005e2000d901d56 */
[----:B------:R-:W-:-:S05]  /*dbc0*/  LEA.HI.X R31, R220, R19, R7, 0x1, P0 ;  /* 0x00000013dc1f7211 */ /* 0x000fca00000f0c07 */
[----:B------:R2:W-:Y:S04]  /*dbd0*/  LDGSTS.E.BYPASS.LTC128B.128 [R219+0xf080], [R30.64], !P2 ;  /* 0x0f0800001edb7fae */ /* 0x0005e8000d101d56 */
.L_x_140:
[----:B--234-:R-:W-:Y:S01]  /*dbe0*/  LOP3.LUT R3, R3, 0xffffffe0, RZ, 0xc0, !PT ;  /* 0xffffffe003037812 */ /* 0x01cfe200078ec0ff */
[----:B------:R-:W-:Y:S01]  /*dbf0*/  IMAD.U32 R25, RZ, RZ, UR8 ;  /* 0x00000008ff197e24 */ /* 0x000fe2000f8e00ff */
[----:B------:R-:W0:Y:S01]  /*dc00*/  LDGDEPBAR ;  /* 0x00000000000079af */ /* 0x000e220000000000 */
[----:B------:R-:W-:Y:S02]  /*dc10*/  IMAD.SHL.U32 R211, R211, 0x2, RZ ;  /* 0x00000002d3d37824 */ /* 0x000fe400078e00ff */
[----:B------:R-:W-:Y:S02]  /*dc20*/  IMAD.IADD R62, R62, 0x1, -R3 ;  /* 0x000000013e3e7824 */ /* 0x000fe400078e0a03 */
[--C-:B------:R-:W-:Y:S01]  /*dc30*/  IMAD R206, R0, 0x2, R211.reuse ;  /* 0x0000000200ce7824 */ /* 0x100fe200078e02d3 */
[----:B------:R-:W-:Y:S01]  /*dc40*/  LDSM.16.MT88.4 R140, [R211+0x8080] ;  /* 0x00808000d38c783b */ /* 0x000fe20000004200 */
[C---:B------:R-:W-:Y:S01]  /*dc50*/  IMAD R205, R5.reuse, 0x2, R211 ;  /* 0x0000000205cd7824 */ /* 0x040fe200078e02d3 */
[----:B------:R-:W-:Y:S01]  /*dc60*/  SHF.R.S32.HI R3, RZ, 0x1f, R62 ;  /* 0x0000001fff037819 */ /* 0x000fe2000001143e */
[----:B------:R-:W-:Y:S01]  /*dc70*/  IMAD R204, R5, 0x2, R206 ;  /* 0x0000000205cc7824 */ /* 0x000fe200078e02ce */
[----:B------:R-:W-:Y:S02]  /*dc80*/  LDSM.16.MT88.4 R132, [R206+0x8080] ;  /* 0x00808000ce84783b */ /* 0x000fe40000004200 */
[----:B------:R-:W-:-:S02]  /*dc90*/  LEA.HI R3, R3, R62, RZ, 0x2 ;  /* 0x0000003e03037211 */ /* 0x000fc400078f10ff */
[----:B------:R-:W-:Y:S02]  /*dca0*/  LDSM.16.MT88.4 R32, [R204+0x8080] ;  /* 0x00808000cc20783b */ /* 0x000fe40000004200 */
[----:B------:R-:W-:Y:S02]  /*dcb0*/  LOP3.LUT R3, R3, 0x7ffffffc, RZ, 0xc0, !PT ;  /* 0x7ffffffc03037812 */ /* 0x000fe400078ec0ff */
[----:B------:R-:W-:Y:S03]  /*dcc0*/  LDSM.16.MT88.4 R40, [R211+0x9080] ;  /* 0x00908000d328783b */ /* 0x000fe60000004200 */
[----:B------:R-:W-:Y:S01]  /*dcd0*/  IMAD.IADD R62, R62, 0x1, -R3 ;  /* 0x000000013e3e7824 */ /* 0x000fe200078e0a03 */
[----:B------:R-:W-:Y:S03]  /*dce0*/  LDSM.16.MT88.4 R48, [R206+0x9080] ;  /* 0x00908000ce30783b */ /* 0x000fe60000004200 */
[----:B------:R-:W-:Y:S01]  /*dcf0*/  IMAD R25, R62, -0x2, R25 ;  /* 0xfffffffe3e197824 */ /* 0x000fe200078e0219 */
[----:B------:R-:W-:Y:S04]  /*dd00*/  LDSM.16.MT88.4 R56, [R205+0x9080] ;  /* 0x00908000cd38783b */ /* 0x000fe80000004200 */
[----:B------:R-:W-:Y:S01]  /*dd10*/  ISETP.GT.AND P0, PT, R25, RZ, PT ;  /* 0x000000ff1900720c */ /* 0x000fe20003f04270 */
[----:B------:R-:W-:Y:S03]  /*dd20*/  LDSM.16.MT88.4 R72, [R211+0xa080] ;  /* 0x00a08000d348783b */ /* 0x000fe60000004200 */
[----:B------:R-:W-:Y:S01]  /*dd30*/  FSEL R19, R9, -INF , P0 ;  /* 0xff80000009137808 */ /* 0x000fe20000000000 */
[----:B------:R-:W-:Y:S01]  /*dd40*/  LDSM.16.MT88.4 R64, [R204+0x9080] ;  /* 0x00908000cc40783b */ /* 0x000fe20000004200 */
[----:B-1----:R-:W-:-:S02]  /*dd50*/  FSEL R3, R6, -INF , P0 ;  /* 0xff80000006037808 */ /* 0x002fc40000000000 */
[C---:B------:R-:W-:Y:S01]  /*dd60*/  ISETP.GT.AND P0, PT, R25.reuse, 0x1, PT ;  /* 0x000000011900780c */ /* 0x040fe20003f04270 */
[----:B------:R-:W-:Y:S03]  /*dd70*/  LDSM.16.MT88.4 R80, [R206+0xa080] ;  /* 0x00a08000ce50783b */ /* 0x000fe60000004200 */
[----:B------:R-:W-:Y:S01]  /*dd80*/  FSEL R228, R10, -INF , P0 ;  /* 0xff8000000ae47808 */ /* 0x000fe20000000000 */
[----:B------:R-:W-:Y:S01]  /*dd90*/  LDSM.16.MT88.4 R88, [R205+0xa080] ;  /* 0x00a08000cd58783b */ /* 0x000fe20000004200 */
[----:B------:R-:W-:Y:S02]  /*dda0*/  FSEL R24, R8, -INF , P0 ;  /* 0xff80000008187808 */ /* 0x000fe40000000000 */
[----:B------:R-:W-:Y:S01]  /*ddb0*/  ISETP.GT.AND P0, PT, R25, 0x8, PT ;  /* 0x000000081900780c */ /* 0x000fe20003f04270 */
[----:B------:R-:W-:Y:S01]  /*ddc0*/  LDSM.16.MT88.4 R96, [R204+0xa080] ;  /* 0x00a08000cc60783b */ /* 0x000fe20000004200 */
[----:B------:R-:W-:-:S02]  /*ddd0*/  FMNMX.FTZ R8, R3, R24, !PT ;  /* 0x0000001803087209 */ /* 0x000fc40007810000 */
[----:B------:R-:W-:Y:S01]  /*dde0*/  FSEL R6, R18, -INF , P0 ;  /* 0xff80000012067808 */ /* 0x000fe20000000000 */
[----:B------:R-:W-:Y:S01]  /*ddf0*/  LDSM.16.MT88.4 R104, [R211+0xb080] ;  /* 0x00b08000d368783b */ /* 0x000fe20000004200 */
[----:B------:R-:W-:Y:S02]  /*de00*/  FSEL R9, R16, -INF , P0 ;  /* 0xff80000010097808 */ /* 0x000fe40000000000 */
[----:B------:R-:W-:Y:S01]  /*de10*/  ISETP.GT.AND P0, PT, R25, 0x9, PT ;  /* 0x000000091900780c */ /* 0x000fe20003f04270 */
[----:B------:R-:W-:Y:S01]  /*de20*/  LDSM.16.MT88.4 R112, [R206+0xb080] ;  /* 0x00b08000ce70783b */ /* 0x000fe20000004200 */
[----:B------:R-:W-:Y:S02]  /*de30*/  FMNMX.FTZ R8, R9, R8, !PT ;  /* 0x0000000809087209 */ /* 0x000fe40007810000 */
[----:B------:R-:W-:Y:S01]  /*de40*/  FSEL R4, R17, -INF , P0 ;  /* 0xff80000011047808 */ /* 0x000fe20000000000 */
[----:B------:R-:W-:Y:S01]  /*de50*/  LDSM.16.MT88.4 R120, [R205+0xb080] ;  /* 0x00b08000cd78783b */ /* 0x000fe20000004200 */
[----:B------:R-:W-:-:S02]  /*de60*/  FSEL R17, R11, -INF , P0 ;  /* 0xff8000000b117808 */ /* 0x000fc40000000000 */
[----:B------:R-:W-:Y:S01]  /*de70*/  ISETP.GT.AND P0, PT, R25, 0x10, PT ;  /* 0x000000101900780c */ /* 0x000fe20003f04270 */
[----:B------:R-:W-:Y:S01]  /*de80*/  LDSM.16.MT88.4 R192, [R205+0x8880] ;  /* 0x00888000cdc0783b */ /* 0x000fe20000004200 */
[----:B------:R-:W-:Y:S02]  /*de90*/  FMNMX.FTZ R8, R17, R8, !PT ;  /* 0x0000000811087209 */ /* 0x000fe40007810000 */
        /* <DEDUP_REMOVED lines=20> */
[----:B------:R-:W-:Y:S02]  /*dfe0*/  FMNMX.FTZ R14, R7, R8, !PT ;  /* 0x00000008070e7209 */ /* 0x000fe40007810000 */
[----:B------:R-:W-:Y:S01]  /*dff0*/  FMNMX.FTZ R21, R6, R21, !PT ;  /* 0x0000001506157209 */ /* 0x000fe20007810000 */
[----:B------:R-:W-:Y:S01]  /*e000*/  LDSM.16.MT88.4 R160, [R205+0xa880] ;  /* 0x00a88000cda0783b */ /* 0x000fe20000004200 */
[----:B------:R-:W-:-:S02]  /*e010*/  FMNMX.FTZ R14, R11, R14, !PT ;  /* 0x0000000e0b0e7209 */ /* 0x000fc40007810000 */
[----:B------:R-:W-:Y:S01]  /*e020*/  FMNMX.FTZ R21, R4, R21, !PT ;  /* 0x0000001504157209 */ /* 0x000fe20007810000 */
[----:B------:R-:W-:Y:S01]  /*e030*/  LDSM.16.MT88.4 R156, [R204+0xa880] ;  /* 0x00a88000cc9c783b */ /* 0x000fe20000004200 */
[----:B------:R-:W-:Y:S02]  /*e040*/  FSEL R8, R22, -INF , P0 ;  /* 0xff80000016087808 */ /* 0x000fe40000000000 */
[----:B------:R-:W-:Y:S01]  /*e050*/  FMNMX.FTZ R21, R12, R21, !PT ;  /* 0x000000150c157209 */ /* 0x000fe20007810000 */
[----:B------:R-:W1:Y:S03]  /*e060*/  SHFL.BFLY PT, R23, R14, 0x2, 0x1f ;  /* 0x0c401f000e177f89 */ /* 0x000e6600000e0000 */
[----:B------:R-:W-:Y:S01]  /*e070*/  FMNMX.FTZ R21, R16, R21, !PT ;  /* 0x0000001510157209 */ /* 0x000fe20007810000 */
[----:B------:R-:W-:Y:S03]  /*e080*/  LDSM.16.MT88.4 R152, [R211+0xb880] ;  /* 0x00b88000d398783b */ /* 0x000fe60000004200 */
[----:B------:R-:W-:-:S04]  /*e090*/  FMNMX.FTZ R21, R10, R21, !PT ;  /* 0x000000150a157209 */ /* 0x000fc80007810000 */
[----:B------:R-:W-:-:S05]  /*e0a0*/  FMNMX.FTZ R20, R8, R21, !PT ;  /* 0x0000001508147209 */ /* 0x000fca0007810000 */
[----:B------:R-:W2:Y:S01]  /*e0b0*/  SHFL.BFLY PT, R21, R20, 0x2, 0x1f ;  /* 0x0c401f0014157f89 */ /* 0x000ea200000e0000 */
[----:B-1----:R-:W-:-:S05]  /*e0c0*/  FMNMX.FTZ R23, R14, R23, !PT ;  /* 0x000000170e177209 */ /* 0x002fca0007810000 */
[----:B------:R-:W1:Y:S01]  /*e0d0*/  SHFL.BFLY PT, R148, R23, 0x1, 0x1f ;  /* 0x0c201f0017947f89 */ /* 0x000e6200000e0000 */
[----:B--2---:R-:W-:-:S05]  /*e0e0*/  FMNMX.FTZ R21, R20, R21, !PT ;  /* 0x0000001514157209 */ /* 0x004fca0007810000 */
[----:B------:R-:W2:Y:S01]  /*e0f0*/  SHFL.BFLY PT, R18, R21, 0x1, 0x1f ;  /* 0x0c201f0015127f89 */ /* 0x000ea200000e0000 */
[----:B-1----:R-:W-:-:S04]  /*e100*/  FMNMX.FTZ R148, R23, R148, !PT ;  /* 0x0000009417947209 */ /* 0x002fc80007810000 */
[C---:B------:R-:W-:Y:S01]  /*e110*/  FSETP.NEU.FTZ.AND P0, PT, R148.reuse, -INF , PT ;  /* 0xff8000009400780b */ /* 0x040fe20003f1d000 */
[----:B------:R-:W-:-:S05]  /*e120*/  FMUL.FTZ R14, R148, c[0x0][0x2d0] ;  /* 0x0000b400940e7a20 */ /* 0x000fca0000410000 */
[----:B------:R-:W-:-:S05]  /*e130*/  FSEL R14, R14, RZ, P0 ;  /* 0x000000ff0e0e7208 */ /* 0x000fca0000000000 */
[--C-:B------:R-:W-:Y:S01]  /*e140*/  FFMA.FTZ R226, R3, c[0x0][0x2d0], -R14.reuse ;  /* 0x0000b40003e27a23 */ /* 0x100fe2000001080e */
[----:B--2---:R-:W-:Y:S01]  /*e150*/  FMNMX.FTZ R3, R18, R21, !PT ;  /* 0x0000001512037209 */ /* 0x004fe20007810000 */
[--C-:B------:R-:W-:Y:S02]  /*e160*/  FFMA.FTZ R223, R9, c[0x0][0x2d0], -R14.reuse ;  /* 0x0000b40009df7a23 */ /* 0x100fe4000001080e */
[--C-:B------:R-:W-:Y:S01]  /*e170*/  FFMA.FTZ R225, R24, c[0x0][0x2d0], -R14.reuse ;  /* 0x0000b40018e17a23 */ /* 0x100fe2000001080e */
[C---:B------:R-:W-:Y:S01]  /*e180*/  FSETP.NEU.FTZ.AND P0, PT, R3.reuse, -INF , PT ;  /* 0xff8000000300780b */ /* 0x040fe20003f1d000 */
[----:B------:R-:W-:Y:S01]  /*e190*/  FMUL.FTZ R9, R3, c[0x0][0x2d0] ;  /* 0x0000b40003097a20 */ /* 0x000fe20000410000 */
[----:B------:R-:W1:Y:S01]  /*e1a0*/  LDSM.16.MT88.4 R24, [R205+0x8080] ;  /* 0x00808000cd18783b */ /* 0x000e620000004200 */
[--C-:B------:R-:W-:Y:S01]  /*e1b0*/  FFMA.FTZ R222, R17, c[0x0][0x2d0], -R14.reuse ;  /* 0x0000b40011de7a23 */ /* 0x100fe2000001080e */
[----:B------:R-:W-:Y:S01]  /*e1c0*/  MUFU.EX2 R226, R226 ;  /* 0x000000e200e27308 */ /* 0x000fe20000000800 */
[--C-:B------:R-:W-:Y:S01]  /*e1d0*/  FFMA.FTZ R232, R7, c[0x0][0x2d0], -R14.reuse ;  /* 0x0000b40007e87a23 */ /* 0x100fe2000001080e */
[----:B------:R-:W-:Y:S01]  /*e1e0*/  FSEL R9, R9, RZ, P0 ;  /* 0x000000ff09097208 */ /* 0x000fe20000000000 */
[--C-:B------:R-:W-:Y:S01]  /*e1f0*/  FFMA.FTZ R230, R15, c[0x0][0x2d0], -R14.reuse ;  /* 0x0000b4000fe67a23 */ /* 0x100fe2000001080e */
[----:B------:R-:W-:Y:S01]  /*e200*/  PLOP3.LUT P0, PT, PT, PT, UP0, 0x40, 0x0 ;  /* 0x000000000000781c */ /* 0x000fe20003f0e808 */
[----:B------:R-:W-:-:S02]  /*e210*/  FFMA.FTZ R231, R13, c[0x0][0x2d0], -R14 ;  /* 0x0000b4000de77a23 */ /* 0x000fc4000001080e */
[--C-:B------:R-:W-:Y:S01]  /*e220*/  FFMA.FTZ R227, R19, c[0x0][0x2d0], -R9.reuse ;  /* 0x0000b40013e37a23 */ /* 0x100fe20000010809 */
[----:B------:R-:W2:Y:S01]  /*e230*/  MUFU.EX2 R225, R225 ;  /* 0x000000e100e17308 */ /* 0x000ea20000000800 */
[--C-:B------:R-:W-:Y:S02]  /*e240*/  FFMA.FTZ R228, R228, c[0x0][0x2d0], -R9.reuse ;  /* 0x0000b400e4e47a23 */ /* 0x100fe40000010809 */
[--C-:B------:R-:W-:Y:S02]  /*e250*/  FFMA.FTZ R229, R6, c[0x0][0x2d0], -R9.reuse ;  /* 0x0000b40006e57a23 */ /* 0x100fe40000010809 */
[----:B------:R-:W-:Y:S02]  /*e260*/  FFMA.FTZ R0, R4, c[0x0][0x2d0], -R9 ;  /* 0x0000b40004007a23 */ /* 0x000fe40000010809 */
[----:B------:R-:W3:Y:S01]  /*e270*/  LDSM.16.MT88.4 R4, [R204+0xb080] ;  /* 0x00b08000cc04783b */ /* 0x000ee20000004200 */
[----:B------:R-:W-:Y:S01]  /*e280*/  MUFU.EX2 R223, R223 ;  /* 0x000000df00df7308 */ /* 0x000fe20000000800 */
[----:B------:R-:W-:-:S02]  /*e290*/  FFMA.FTZ R233, R11, c[0x0][0x2d0], -R14 ;  /* 0x0000b4000be97a23 */ /* 0x000fc4000001080e */
[--C-:B------:R-:W-:Y:S02]  /*e2a0*/  FFMA.FTZ R234, R12, c[0x0][0x2d0], -R9.reuse ;  /* 0x0000b4000cea7a23 */ /* 0x100fe40000010809 */
[--C-:B------:R-:W-:Y:S01]  /*e2b0*/  FFMA.FTZ R235, R16, c[0x0][0x2d0], -R9.reuse ;  /* 0x0000b40010eb7a23 */ /* 0x100fe20000010809 */
[----:B------:R-:W4:Y:S01]  /*e2c0*/  LDSM.16.MT88.4 R12, [R211+0x8880] ;  /* 0x00888000d30c783b */ /* 0x000f220000004200 */
[--C-:B------:R-:W-:Y:S01]  /*e2d0*/  FFMA.FTZ R236, R10, c[0x0][0x2d0], -R9.reuse ;  /* 0x0000b4000aec7a23 */ /* 0x100fe20000010809 */
[----:B------:R-:W5:Y:S01]  /*e2e0*/  MUFU.EX2 R222, R222 ;  /* 0x000000de00de7308 */ /* 0x000f620000000800 */
[----:B------:R-:W-:Y:S01]  /*e2f0*/  FFMA.FTZ R237, R8, c[0x0][0x2d0], -R9 ;  /* 0x0000b40008ed7a23 */ /* 0x000fe20000010809 */
[----:B--2---:R-:W-:Y:S01]  /*e300*/  F2FP.PACK_AB R128, R225, R226 ;  /* 0x000000e2e180723e */ /* 0x004fe200000000ff */
[----:B------:R-:W2:Y:S01]  /*e310*/  LDSM.16.MT88.4 R8, [R206+0x8880] ;  /* 0x00888000ce08783b */ /* 0x000ea20000004200 */
[----:B------:R-:W-:-:S03]  /*e320*/  FADD.FTZ R226, R226, R225 ;  /* 0x000000e1e2e27221 */ /* 0x000fc60000010000 */
[----:B------:R-:W1:Y:S01]  /*e330*/  LDSM.16.MT88.4 R16, [R206+0xb880] ;  /* 0x00b88000ce10783b */ /* 0x000e620000004200 */
[----:B------:R-:W-:Y:S08]  /*e340*/  MUFU.EX2 R227, R227 ;  /* 0x000000e300e37308 */ /* 0x000ff00000000800 */
[----:B------:R-:W3:Y:S01]  /*e350*/  MUFU.EX2 R228, R228 ;  /* 0x000000e400e47308 */ /* 0x000ee20000000800 */
[----:B-----5:R-:W-:Y:S01]  /*e360*/  F2FP.PACK_AB R130, R222, R223 ;  /* 0x000000dfde82723e */ /* 0x020fe200000000ff */
[----:B------:R-:W-:-:S04]  /*e370*/  FADD.FTZ R223, R223, R226 ;  /* 0x000000e2dfdf7221 */ /* 0x000fc80000010000 */
[----:B------:R-:W-:Y:S02]  /*e380*/  FADD.FTZ R223, R222, R223 ;  /* 0x000000dfdedf7221 */ /* 0x000fe40000010000 */
[----:B------:R-:W-:Y:S08]  /*e390*/  MUFU.EX2 R229, R229 ;  /* 0x000000e500e57308 */ /* 0x000ff00000000800 */
[----:B------:R-:W5:Y:S01]  /*e3a0*/  MUFU.EX2 R0, R0 ;  /* 0x0000000000007308 */ /* 0x000f620000000800 */
[----:B---3--:R-:W-:Y:S01]  /*e3b0*/  F2FP.PACK_AB R129, R228, R227 ;  /* 0x000000e3e481723e */ /* 0x008fe200000000ff */
[----:B------:R-:W-:-:S06]  /*e3c0*/  FADD.FTZ R228, R227, R228 ;  /* 0x000000e4e3e47221 */ /* 0x000fcc0000010000 */
[----:B------:R-:W-:Y:S01]  /*e3d0*/  MUFU.EX2 R230, R230 ;  /* 0x000000e600e67308 */ /* 0x000fe20000000800 */
[----:B-----5:R-:W-:-:S07]  /*e3e0*/  F2FP.PACK_AB R131, R0, R229 ;  /* 0x000000e50083723e */ /* 0x020fce00000000ff */
[----:B------:R-:W3:Y:S01]  /*e3f0*/  MUFU.EX2 R231, R231 ;  /* 0x000000e700e77308 */ /* 0x000ee20000000800 */
[----:B------:R-:W-:-:S04]  /*e400*/  FADD.FTZ R229, R229, R228 ;  /* 0x000000e4e5e57221 */ /* 0x000fc80000010000 */
[----:B------:R-:W-:Y:S01]  /*e410*/  FADD.FTZ R229, R0, R229 ;  /* 0x000000e500e57221 */ /* 0x000fe20000010000 */
[C---:B------:R-:W-:Y:S02]  /*e420*/  HMMA.16816.F32 R144, R128.reuse, R140, RZ ;  /* 0x0000008c8090723c */ /* 0x040fe400000018ff */
[----:B------:R-:W-:Y:S06]  /*e430*/  MUFU.EX2 R232, R232 ;  /* 0x000000e800e87308 */ /* 0x000fec0000000800 */
[C---:B------:R-:W-:Y:S02]  /*e440*/  HMMA.16816.F32 R136, R128.reuse, R132, RZ ;  /* 0x000000848088723c */ /* 0x040fe400000018ff */
[----:B------:R-:W-:Y:S06]  /*e450*/  MUFU.EX2 R233, R233 ;  /* 0x000000e900e97308 */ /* 0x000fec0000000800 */
[C---:B------:R-:W-:Y:S02]  /*e460*/  HMMA.16816.F32 R140, R128.reuse, R142, RZ ;  /* 0x0000008e808c723c */ /* 0x040fe400000018ff */
[----:B------:R-:W-:Y:S06]  /*e470*/  MUFU.EX2 R234, R234 ;  /* 0x000000ea00ea7308 */ /* 0x000fec0000000800 */
[C---:B------:R-:W-:Y:S02]  /*e480*/  HMMA.16816.F32 R132, R128.reuse, R134, RZ ;  /* 0x000000868084723c */ /* 0x040fe400000018ff */
[----:B------:R-:W5:Y:S06]  /*e490*/  MUFU.EX2 R235, R235 ;  /* 0x000000eb00eb7308 */ /* 0x000f6c0000000800 */
[C---:B-1----:R-:W-:Y:S02]  /*e4a0*/  HMMA.16816.F32 R20, R128.reuse, R24, RZ ;  /* 0x000000188014723c */ /* 0x042fe400000018ff */
[----:B------:R-:W-:Y:S06]  /*e4b0*/  MUFU.EX2 R236, R236 ;  /* 0x000000ec00ec7308 */ /* 0x000fec0000000800 */
[C---:B------:R-:W-:Y:S02]  /*e4c0*/  HMMA.16816.F32 R28, R128.reuse, R32, RZ ;  /* 0x00000020801c723c */ /* 0x040fe400000018ff */
[----:B------:R-:W1:Y:S06]  /*e4d0*/  MUFU.EX2 R237, R237 ;  /* 0x000000ed00ed7308 */ /* 0x000e6c0000000800 */
[C---:B------:R-:W-:Y:S08]  /*e4e0*/  HMMA.16816.F32 R36, R128.reuse, R40, RZ ;  /* 0x000000288024723c */ /* 0x040ff000000018ff */
        /* <DEDUP_REMOVED lines=23> */
[C---:B------:R-:W-:Y:S07]  /*e660*/  HMMA.16816.F32 R124, R128.reuse, R4, RZ ;  /* 0x00000004807c723c */ /* 0x040fee00000018ff */
[----:B---3--:R-:W-:Y:S01]  /*e670*/  F2FP.PACK_AB R4, R231, R230 ;  /* 0x000000e6e704723e */ /* 0x008fe200000000ff */
[----:B------:R-:W-:Y:S01]  /*e680*/  HMMA.16816.F32 R128, R128, R6, RZ ;  /* 0x000000068080723c */ /* 0x000fe200000018ff */
[----:B-----5:R-:W-:Y:S01]  /*e690*/  F2FP.PACK_AB R5, R235, R234 ;  /* 0x000000eaeb05723e */ /* 0x020fe200000000ff */
[----:B------:R-:W-:-:S02]  /*e6a0*/  FADD.FTZ R230, R230, R223 ;  /* 0x000000dfe6e67221 */ /* 0x000fc40000010000 */
[----:B------:R-:W-:Y:S02]  /*e6b0*/  FADD.FTZ R234, R234, R229 ;  /* 0x000000e5eaea7221 */ /* 0x000fe40000010000 */
[----:B------:R-:W-:Y:S01]  /*e6c0*/  FADD.FTZ R231, R231, R230 ;  /* 0x000000e6e7e77221 */ /* 0x000fe20000010000 */
[----:B------:R-:W-:Y:S01]  /*e6d0*/  F2FP.PACK_AB R6, R233, R232 ;  /* 0x000000e8e906723e */ /* 0x000fe200000000ff */
[----:B------:R-:W-:Y:S01]  /*e6e0*/  FADD.FTZ R235, R235, R234 ;  /* 0x000000eaebeb7221 */ /* 0x000fe20000010000 */
[----:B-1----:R-:W-:Y:S01]  /*e6f0*/  F2FP.PACK_AB R7, R237, R236 ;  /* 0x000000eced07723e */ /* 0x002fe200000000ff */
[----:B------:R-:W-:Y:S02]  /*e700*/  FADD.FTZ R232, R232, R231 ;  /* 0x000000e7e8e87221 */ /* 0x000fe40000010000 */
[----:B------:R-:W-:Y:S02]  /*e710*/  FADD.FTZ R236, R236, R235 ;  /* 0x000000ebecec7221 */ /* 0x000fe40000010000 */
[----:B------:R-:W-:-:S02]  /*e720*/  FADD.FTZ R231, R233, R232 ;  /* 0x000000e8e9e77221 */ /* 0x000fc40000010000 */
[----:B----4-:R-:W-:Y:S01]  /*e730*/  HMMA.16816.F32 R144, R4, R12, R144 ;  /* 0x0000000c0490723c */ /* 0x010fe20000001890 */
[----:B------:R-:W-:-:S07]  /*e740*/  FADD.FTZ R229, R237, R236 ;  /* 0x000000ecede57221 */ /* 0x000fce0000010000 */
[C---:B------:R-:W-:Y:S01]  /*e750*/  HMMA.16816.F32 R140, R4.reuse, R14, R140 ;  /* 0x0000000e048c723c */ /* 0x040fe2000000188c */
[----:B------:R-:W1:Y:S07]  /*e760*/  LDSM.16.MT88.4 R12, [R205+0xb880] ;  /* 0x00b88000cd0c783b */ /* 0x000e6e0000004200 */
[C---:B--2---:R-:W-:Y:S08]  /*e770*/  HMMA.16816.F32 R136, R4.reuse, R8, R136 ;  /* 0x000000080488723c */ /* 0x044ff00000001888 */
[C---:B------:R-:W-:Y:S01]  /*e780*/  HMMA.16816.F32 R132, R4.reuse, R10, R132 ;  /* 0x0000000a0484723c */ /* 0x040fe20000001884 */
[----:B------:R-:W2:Y:S07]  /*e790*/  LDSM.16.MT88.4 R8, [R204+0xb880] ;  /* 0x00b88000cc08783b */ /* 0x000eae0000004200 */
[C---:B------:R-:W-:Y:S08]  /*e7a0*/  HMMA.16816.F32 R20, R4.reuse, R192, R20 ;  /* 0x000000c00414723c */ /* 0x040ff00000001814 */
        /* <DEDUP_REMOVED lines=23> */
[C---:B-1----:R-:W-:Y:S08]  /*e920*/  HMMA.16816.F32 R116, R4.reuse, R12, R116 ;  /* 0x0000000c0474723c */ /* 0x042ff00000001874 */
[C---:B------:R-:W-:Y:S08]  /*e930*/  HMMA.16816.F32 R120, R4.reuse, R14, R120 ;  /* 0x0000000e0478723c */ /* 0x040ff00000001878 */
[C---:B--2---:R-:W-:Y:S08]  /*e940*/  HMMA.16816.F32 R124, R4.reuse, R8, R124 ;  /* 0x00000008047c723c */ /* 0x044ff0000000187c */
[----:B------:R-:W-:Y:S01]  /*e950*/  HMMA.16816.F32 R128, R4, R10, R128 ;  /* 0x0000000a0480723c */ /* 0x000fe20000001880 */
[----:B------:R-:W-:Y:S07]  /*e960*/  @P0 BRA `(.L_x_141) ;  /* 0x0000231000000947 */ /* 0x000fee0003800000 */
[C---:B------:R-:W-:Y:S01]  /*e970*/  SHF.L.U64.HI R222, R150.reuse, 0x1, R221 ;  /* 0x0000000196de7819 */ /* 0x040fe200000102dd */
[----:B------:R-:W-:Y:S01]  /*e980*/  IMAD.SHL.U32 R223, R150, 0x2, RZ ;  /* 0x0000000296df7824 */ /* 0x000fe200078e00ff */
[----:B------:R-:W-:Y:S01]  /*e990*/  SHF.L.U64.HI R226, R149, 0x1, R2 ;  /* 0x0000000195e27819 */ /* 0x000fe20000010202 */
[----:B------:R-:W-:Y:S01]  /*e9a0*/  IMAD.SHL.U32 R225, R151, 0x2, RZ ;  /* 0x0000000297e17824 */ /* 0x000fe200078e00ff */
[----:B------:R-:W-:Y:S01]  /*e9b0*/  SHF.L.U32 R227, R149, 0x1, RZ ;  /* 0x0000000195e37819 */ /* 0x000fe200000006ff */
[----:B------:R-:W-:Y:S01]  /*e9c0*/  IMAD.MOV.U32 R0, RZ, RZ, R3 ;  /* 0x000000ffff007224 */ /* 0x000fe200078e0003 */
[----:B------:R-:W-:Y:S01]  /*e9d0*/  SHF.L.U64.HI R224, R151, 0x1, R224 ;  /* 0x0000000197e07819 */ /* 0x000fe200000102e0 */
[----:B------:R-:W-:Y:S01]  /*e9e0*/  ULDC UR8, c[0x0][0x210] ;  /* 0x0000840000087ab9 */ /* 0x000fe20000000800 */
[----:B------:R-:W-:Y:S01]  /*e9f0*/  MOV R149, R148 ;  /* 0x0000009400957202 */ /* 0x000fe20000000f00 */
[----:B------:R-:W-:Y:S01]  /*ea00*/  ULDC UR4, c[0x0][0x1e8] ;  /* 0x00007a0000047ab9 */ /* 0x000fe20000000800 */
[----:B------:R-:W-:Y:S01]  /*ea10*/  SHF.R.S32.HI R221, RZ, 0x1f, R220 ;  /* 0x0000001fffdd7819 */ /* 0x000fe200000114dc */
[----:B------:R-:W-:-:S02]  /*ea20*/  ULEA.HI.SX32 UR10, UR10, 0xfffffffe, 0x1b ;  /* 0xfffffffe0a0a7891 */ /* 0x000fc4000f8fda3f */
[----:B------:R-:W-:Y:S02]  /*ea30*/  UIMAD UR8, UR13, UR8, URZ ;  /* 0x000000080d0872a4 */ /* 0x000fe4000f8e023f */
[----:B------:R-:W-:Y:S02]  /*ea40*/  UIMAD UR4, UR13, UR4, URZ ;  /* 0x000000040d0472a4 */ /* 0x000fe4000f8e023f */
[----:B------:R-:W-:Y:S01]  /*ea50*/  ULDC.64 UR18, c[0x0][0x118] ;  /* 0x0000460000127ab9 */ /* 0x000fe20000000a00 */
[----:B------:R-:W-:Y:S05]  /*ea60*/  BRA `(.L_x_142) ;  /* 0x000002c000007947 */ /* 0x000fea0003800000 */
.L_x_144:
[----:B------:R-:W-:Y:S01]  /*ea70*/  IMAD.MOV.U32 R217, RZ, RZ, RZ ;  /* 0x000000ffffd97224 */ /* 0x000fe200078e00ff */
[----:B------:R-:W-:Y:S01]  /*ea80*/  ISETP.NE.AND P6, PT, R215, 0x1, PT ;  /* 0x00000001d700780c */ /* 0x000fe20003fc5270 */
[----:B------:R-:W-:Y:S06]  /*ea90*/  ULEA UR9, UR10, UR15, 0x5 ;  /* 0x0000000f0a097291 */ /* 0x000fec000f8e283f */
[----:B------:R-:W-:Y:S05]  /*eaa0*/  IMAD.U32 R3, RZ, RZ, UR9 ;  /* 0x00000009ff037e24 */ /* 0x000fea000f8e00ff */
[----:B------:R-:W-:Y:S05]  /*eab0*/  IADD3 R218, R3, -0x20, R216 ;  /* 0xffffffe003da7810 */ /* 0x000fea0007ffe0d8 */
[----:B------:R-:W-:Y:S04]  /*eac0*/  @P6 IMAD.HI.U32 R3, R218, c[0x0][0x2bc], RZ ;  /* 0x0000af00da036a27 */ /* 0x000fe800078e00ff */
[----:B------:R-:W-:Y:S01]  /*ead0*/  IMAD.MOV.U32 R2, RZ, RZ, R218 ;  /* 0x000000ffff027224 */ /* 0x000fe200078e00da */
[----:B------:R-:W-:Y:S04]  /*eae0*/  @P6 SHF.R.U32.HI R2, RZ, c[0x0][0x2c0], R3 ;  /* 0x0000b000ff026a19 */ /* 0x000fe80000011603 */
[C---:B------:R-:W-:Y:S04]  /*eaf0*/  @!P1 IADD3 R6, P0, R2.reuse, UR16, RZ ;  /* 0x0000001002069c10 */ /* 0x040fe8000ff1e0ff */
[----:B------:R-:W-:Y:S02]  /*eb00*/  @!P1 LEA.HI.X.SX32 R3, R2, UR7, 0x1, P0 ;  /* 0x0000000702039c11 */ /* 0x000fe400080f0eff */
[C---:B------:R-:W-:Y:S04]  /*eb10*/  @!P1 LEA R4, P0, R6.reuse, c[0x0][0x2a0], 0x2 ;  /* 0x0000a80006049a11 */ /* 0x040fe800078010ff */
[----:B------:R-:W-:Y:S01]  /*eb20*/  @!P1 LEA.HI.X R5, R6, c[0x0][0x2a4], R3, 0x2, P0 ;  /* 0x0000a90006059a11 */ /* 0x000fe200000f1403 */
[----:B------:R-:W-:Y:S04]  /*eb30*/  IMAD.MOV R3, RZ, RZ, -R2 ;  /* 0x000000ffff037224 */ /* 0x000fe800078e0a02 */
[----:B------:R1:W2:Y:S01]  /*eb40*/  @!P1 LDG.E R217, [R4.64] ;  /* 0x0000001204d99981 */ /* 0x0002a2000c1e1900 */
[----:B------:R-:W-:Y:S05]  /*eb50*/  IMAD R218, R3, c[0x0][0x2b8], R218 ;  /* 0x0000ae0003da7a24 */ /* 0x000fea00078e02da */
[----:B------:R-:W-:Y:S05]  /*eb60*/  SHF.R.S32.HI R3, RZ, 0x1f, R218 ;  /* 0x0000001fff037819 */ /* 0x000fea00000114da */
[----:B------:R-:W-:Y:S04]  /*eb70*/  IMAD R3, R3, c[0x0][0x1e0], RZ ;  /* 0x0000780003037a24 */ /* 0x000fe800078e02ff */
[C---:B------:R-:W-:Y:S02]  /*eb80*/  IMAD R3, R218.reuse, c[0x0][0x1e4], R3 ;  /* 0x00007900da037a24 */ /* 0x040fe400078e0203 */
[----:B-1----:R-:W-:Y:S04]  /*eb90*/  IMAD.WIDE.U32 R4, R218, c[0x0][0x1e0], RZ ;  /* 0x00007800da047a25 */ /* 0x002fe800078e00ff */
[----:B------:R-:W-:Y:S01]  /*eba0*/  IMAD.IADD R5, R5, 0x1, R3 ;  /* 0x0000000105057824 */ /* 0x000fe200078e0203 */
[----:B--2---:R-:W-:Y:S03]  /*ebb0*/  SHF.R.S32.HI R2, RZ, 0x1f, R217 ;  /* 0x0000001fff027819 */ /* 0x004fe600000114d9 */
[C---:B------:R-:W-:Y:S04]  /*ebc0*/  IMAD.WIDE.U32 R4, R217.reuse, c[0x0][0x1f0], R4 ;  /* 0x00007c00d9047a25 */ /* 0x040fe800078e0004 */
[----:B------:R-:W-:Y:S01]  /*ebd0*/  IMAD R2, R2, c[0x0][0x1f0], RZ ;  /* 0x00007c0002027a24 */ /* 0x000fe200078e02ff */
[----:B------:R-:W-:Y:S03]  /*ebe0*/  IADD3 R3, P0, R4, UR4, RZ ;  /* 0x0000000404037c10 */ /* 0x000fe6000ff1e0ff */
[----:B------:R-:W-:Y:S05]  /*ebf0*/  IMAD R2, R217, c[0x0][0x1f4], R2 ;  /* 0x00007d00d9027a24 */ /* 0x000fea00078e0202 */
[----:B------:R-:W-:Y:S02]  /*ec00*/  IADD3.X R2, R5, UR6, R2, P0, !PT ;  /* 0x0000000605027c10 */ /* 0x000fe400087fe402 */
[C---:B------:R-:W-:Y:S04]  /*ec10*/  LEA R11, P0, R3.reuse, c[0x0][0x1c8], 0x1 ;  /* 0x00007200030b7a11 */ /* 0x040fe800078008ff */
[----:B------:R-:W-:Y:S02]  /*ec20*/  LEA.HI.X R10, R3, c[0x0][0x1cc], R2, 0x1, P0 ;  /* 0x00007300030a7a11 */ /* 0x000fe400000f0c02 */
[----:B------:R-:W1:Y:S04]  /*ec30*/  SHFL.IDX PT, R2, R11, RZ, 0x181f ;  /* 0x00181fff0b027589 */ /* 0x000e6800000e0000 */
[----:B------:R-:W2:Y:S01]  /*ec40*/  SHFL.IDX PT, R3, R10, RZ, 0x181f ;  /* 0x00181fff0a037589 */ /* 0x000ea200000e0000 */
[C---:B-1----:R-:W-:Y:S05]  /*ec50*/  IADD3 R8, P0, R2.reuse, R223, RZ ;  /* 0x000000df02087210 */ /* 0x042fea0007f1e0ff */
[C---:B--2---:R-:W-:Y:S01]  /*ec60*/  IMAD.X R9, R3.reuse, 0x1, R222, P0 ;  /* 0x0000000103097824 */ /* 0x044fe200000e06de */
[C---:B------:R-:W-:Y:S04]  /*ec70*/  IADD3 R6, P0, R2.reuse, R225, RZ ;  /* 0x000000e102067210 */ /* 0x040fe80007f1e0ff */
[----:B------:R-:W-:Y:S01]  /*ec80*/  @!PT LDS RZ, [RZ] ;  /* 0x00000000fffff984 */ /* 0x000fe20000000800 */
[----:B------:R1:W-:Y:S01]  /*ec90*/  LDGSTS.E.BYPASS.LTC128B.128 [R219+0xc080], [R8.64], !P4 ;  /* 0x0c08000008db7fae */ /* 0x0003e2000e101d52 */
[C---:B------:R-:W-:Y:S01]  /*eca0*/  IMAD.X R7, R3.reuse, 0x1, R224, P0 ;  /* 0x0000000103077824 */ /* 0x040fe200000e06e0 */
[----:B------:R-:W-:Y:S04]  /*ecb0*/  IADD3 R4, P0, R2, R227, RZ ;  /* 0x000000e302047210 */ /* 0x000fe80007f1e0ff */
[----:B------:R1:W-:Y:S01]  /*ecc0*/  LDGSTS.E.BYPASS.LTC128B.128 [R219+0xd080], [R6.64], !P5 ;  /* 0x0d08000006db7fae */ /* 0x0003e2000e901d52 */
[----:B------:R-:W-:Y:S01]  /*ecd0*/  IMAD.X R5, R3, 0x1, R226, P0 ;  /* 0x0000000103057824 */ /* 0x000fe200000e06e2 */
[C---:B------:R-:W-:Y:S04]  /*ece0*/  LEA R2, P0, R220.reuse, R2, 0x1 ;  /* 0x00000002dc027211 */ /* 0x040fe800078008ff */
[----:B------:R1:W-:Y:S01]  /*ecf0*/  LDGSTS.E.BYPASS.LTC128B.128 [R219+0xe080], [R4.64], !P3 ;  /* 0x0e08000004db7fae */ /* 0x0003e2000d901d52 */
[----:B------:R-:W-:Y:S05]  /*ed00*/  LEA.HI.X R3, R220, R3, R221, 0x1, P0 ;  /* 0x00000003dc037211 */ /* 0x000fea00000f0cdd */
[----:B------:R1:W-:Y:S01]  /*ed10*/  LDGSTS.E.BYPASS.LTC128B.128 [R219+0xf080], [R2.64], !P2 ;  /* 0x0f08000002db7fae */ /* 0x0003e2000d101d52 */
[----:B------:R-:W-:-:S05]  /*ed20*/  BRA `(.L_x_143) ;  /* 0x00000b7000007947 */ /* 0x000fca0003800000 */
.L_x_142:
[----:B------:R-:W-:Y:S04]  /*ed30*/  DEPBAR.LE SB0, 0x0 ;  /* 0x000080000000791a */ /* 0x000fe80000000000 */
[----:B------:R-:W-:Y:S01]  /*ed40*/  BAR.SYNC.DEFER_BLOCKING 0x0 ;  /* 0x0000000000007b1d */ /* 0x000fe20000010000 */
[----:B------:R-:W-:Y:S01]  /*ed50*/  SHF.R.S32.HI R3, RZ, 0x1f, R218 ;  /* 0x0000001fff037819 */ /* 0x000fe200000114da */
[----:B------:R-:W-:Y:S01]  /*ed60*/  IMAD.WIDE.U32 R150, R218, c[0x0][0x208], RZ ;  /* 0x00008200da967a25 */ /* 0x000fe200078e00ff */
[----:B------:R-:W-:Y:S01]  /*ed70*/  SHF.R.S32.HI R2, RZ, 0x1f, R217 ;  /* 0x0000001fff027819 */ /* 0x000fe200000114d9 */
[----:B------:R-:W-:Y:S02]  /*ed80*/  UISETP.GE.AND UP0, UPT, UR10, 0x1, UPT ;  /* 0x000000010a00788c */ /* 0x000fe4000bf06270 */
[----:B------:R-:W-:Y:S02]  /*ed90*/  IMAD R3, R3, c[0x0][0x208], RZ ;  /* 0x0000820003037a24 */ /* 0x000fe400078e02ff */
[----:B------:R-:W-:Y:S02]  /*eda0*/  IMAD R2, R2, c[0x0][0x218], RZ ;  /* 0x0000860002027a24 */ /* 0x000fe400078e02ff */
[----:B------:R-:W-:Y:S02]  /*edb0*/  IMAD R3, R218, c[0x0][0x20c], R3 ;  /* 0x00008300da037a24 */ /* 0x000fe400078e0203 */
[----:B------:R-:W-:Y:S03]  /*edc0*/  IMAD R2, R217, c[0x0][0x21c], R2 ;  /* 0x00008700d9027a24 */ /* 0x000fe600078e0202 */
[----:B------:R-:W-:Y:S05]  /*edd0*/  IADD3 R151, R151, R3, RZ ;  /* 0x0000000397977210 */ /* 0x000fea0007ffe0ff */
[----:B------:R-:W-:Y:S01]  /*ede0*/  IMAD.WIDE.U32 R150, R217, c[0x0][0x218], R150 ;  /* 0x00008600d9967a25 */ /* 0x000fe200078e0096 */
[----:B------:R-:W-:Y:S04]  /*edf0*/  LDSM.16.M88.4 R152, [R214+0x10080] ;  /* 0x01008000d698783b */ /* 0x000fe80000000200 */
[----:B------:R-:W-:Y:S01]  /*ee00*/  IADD3 R3, P0, R150, UR8, RZ ;  /* 0x0000000896037c10 */ /* 0x000fe2000ff1e0ff */
[----:B------:R-:W1:Y:S03]  /*ee10*/  LDSM.16.M88.4 R156, [R213+0xc080] ;  /* 0x00c08000d59c783b */ /* 0x000e660000000200 */
[----:B------:R-:W-:Y:S02]  /*ee20*/  IADD3.X R2, R151, UR5, R2, P0, !PT ;  /* 0x0000000597027c10 */ /* 0x000fe400087fe402 */
[C---:B------:R-:W-:Y:S01]  /*ee30*/  LEA R188, P0, R3.reuse, c[0x0][0x1f8], 0x1 ;  /* 0x00007e0003bc7a11 */ /* 0x040fe200078008ff */
[----:B------:R-:W-:Y:S03]  /*ee40*/  LDSM.16.M88.4 R160, [R213+0xc880] ;  /* 0x00c88000d5a0783b */ /* 0x000fe60000000200 */
[----:B------:R-:W-:Y:S02]  /*ee50*/  LEA.HI.X R148, R3, c[0x0][0x1fc], R2, 0x1, P0 ;  /* 0x00007f0003947a11 */ /* 0x000fe400000f0c02 */
[----:B------:R-:W2:Y:S05]  /*ee60*/  SHFL.IDX PT, R2, R188, RZ, 0x181f ;  /* 0x00181fffbc027589 */ /* 0x000eaa00000e0000 */
[----:B------:R-:W3:Y:S05]  /*ee70*/  SHFL.IDX PT, R3, R148, RZ, 0x181f ;  /* 0x00181fff94037589 */ /* 0x000eea00000e0000 */
[----:B------:R-:W-:Y:S05]  /*ee80*/  LDSM.16.M88.4 R164, [R210+0x10080] ;  /* 0x01008000d2a4783b */ /* 0x000fea0000000200 */
[----:B------:R-:W4:Y:S05]  /*ee90*/  LDSM.16.M88.4 R168, [R212] ;  /* 0x00000000d4a8783b */ /* 0x000f2a0000000200 */
[----:B------:R-:W5:Y:S01]  /*eea0*/  LDSM.16.M88.4 R172, [R203] ;  /* 0x00000000cbac783b */ /* 0x000f620000000200 */
[C---:B-1----:R-:W-:Y:S03]  /*eeb0*/  HMMA.16816.F32 R4, R152.reuse, R156, RZ ;  /* 0x0000009c9804723c */ /* 0x042fe600000018ff */
[C---:B--2---:R-:W-:Y:S04]  /*eec0*/  IADD3 R186, P0, R2.reuse, R223, RZ ;  /* 0x000000df02ba7210 */ /* 0x044fe80007f1e0ff */
[C---:B---3--:R-:W-:Y:S01]  /*eed0*/  IADD3.X R187, R3.reuse, R222, RZ, P0, !PT ;  /* 0x000000de03bb7210 */ /* 0x048fe200007fe4ff */
[C---:B------:R-:W-:Y:S01]  /*eee0*/  HMMA.16816.F32 R8, R152.reuse, R158, RZ ;  /* 0x0000009e9808723c */ /* 0x040fe200000018ff */
[C---:B------:R-:W-:Y:S03]  /*eef0*/  IADD3 R184, P0, R2.reuse, R225, RZ ;  /* 0x000000e102b87210 */ /* 0x040fe60007f1e0ff */
[----:B------:R-:W-:Y:S01]  /*ef00*/  @!PT LDS RZ, [RZ] ;  /* 0x00000000fffff984 */ /* 0x000fe20000000800 */
[----:B------:R-:W-:Y:S01]  /*ef10*/  @!PT LDS RZ, [RZ] ;  /* 0x00000000fffff984 */ /* 0x000fe20000000800 */
[----:B------:R-:W-:Y:S01]  /*ef20*/  @!PT LDS RZ, [RZ] ;  /* 0x00000000fffff984 */ /* 0x000fe20000000800 */
[----:B------:R1:W-:Y:S01]  /*ef30*/  LDGSTS.E.BYPASS.LTC128B.128 [R219+0x8080], [R186.64], !P4 ;  /* 0x08080000badb7fae */ /* 0x0003e2000e101d52 */
[C---:B------:R-:W-:Y:S02]  /*ef40*/  IADD3.X R185, R3.reuse, R224, RZ, P0, !PT ;  /* 0x000000e003b97210 */ /* 0x040fe400007fe4ff */
[----:B------:R-:W-:Y:S01]  /*ef50*/  IADD3 R150, P0, R2, R227, RZ ;  /* 0x000000e302967210 */ /* 0x000fe20007f1e0ff */
[C---:B------:R-:W-:Y:S02]  /*ef60*/  HMMA.16816.F32 R12, R152.reuse, R160, RZ ;  /* 0x000000a0980c723c */ /* 0x040fe400000018ff */
[----:B------:R2:W-:Y:S02]  /*ef70*/  LDGSTS.E.BYPASS.LTC128B.128 [R219+0x9080], [R184.64], !P5 ;  /* 0x09080000b8db7fae */ /* 0x0005e4000e901d52 */
[----:B------:R-:W-:Y:S02]  /*ef80*/  IADD3.X R151, R3, R226, RZ, P0, !PT ;  /* 0x000000e203977210 */ /* 0x000fe400007fe4ff */
[C---:B------:R-:W-:Y:S02]  /*ef90*/  LEA R2, P0, R220.reuse, R2, 0x1 ;  /* 0x00000002dc027211 */ /* 0x040fe400078008ff */
[----:B------:R-:W-:Y:S01]  /*efa0*/  HMMA.16816.F32 R16, R152, R162, RZ ;  /* 0x000000a29810723c */ /* 0x000fe200000018ff */
[----:B------:R3:W-:Y:S03]  /*efb0*/  LDGSTS.E.BYPASS.LTC128B.128 [R219+0xa080], [R150.64], !P3 ;  /* 0x0a08000096db7fae */ /* 0x0007e6000d901d52 */
[----:B------:R-:W-:Y:S02]  /*efc0*/  LEA.HI.X R3, R220, R3, R221, 0x1, P0 ;  /* 0x00000003dc037211 */ /* 0x000fe400000f0cdd */
[----:B------:R-:W-:Y:S02]  /*efd0*/  PLOP3.LUT P0, PT, PT, PT, UP0, 0x80, 0x0 ;  /* 0x000000000000781c */ /* 0x000fe40003f0f008 */
[C---:B----4-:R-:W-:Y:S01]  /*efe0*/  HMMA.16816.F32 R4, R164.reuse, R168, R4 ;  /* 0x000000a8a404723c */ /* 0x050fe20000001804 */
[----:B------:R4:W-:Y:S05]  /*eff0*/  LDGSTS.E.BYPASS.LTC128B.128 [R219+0xb080], [R2.64], !P2 ;  /* 0x0b08000002db7fae */ /* 0x0009ea000d101d52 */
[----:B------:R-:W-:Y:S02]  /*f000*/  LDSM.16.M88.4 R176, [R209+0x10080] ;  /* 0x01008000d1b0783b */ /* 0x000fe40000000200 */
[C---:B------:R-:W-:Y:S03]  /*f010*/  HMMA.16816.F32 R8, R164.reuse, R170, R8 ;  /* 0x000000aaa408723c */ /* 0x040fe60000001808 */
[----:B------:R-:W1:Y:S05]  /*f020*/  LDSM.16.M88.4 R180, [R208+0xc080] ;  /* 0x00c08000d0b4783b */ /* 0x000e6a0000000200 */
[C---:B-----5:R-:W-:Y:S01]  /*f030*/  HMMA.16816.F32 R12, R164.reuse, R172, R12 ;  /* 0x000000aca40c723c */ /* 0x060fe2000000180c */
[----:B------:R-:W5:Y:S05]  /*f040*/  LDSM.16.M88.4 R152, [R208+0xc880] ;  /* 0x00c88000d098783b */ /* 0x000f6a0000000200 */
[----:B------:R-:W0:Y:S02]  /*f050*/  LDGDEPBAR ;  /* 0x00000000000079af */ /* 0x000e240000000000 */
[----:B------:R-:W-:Y:S03]  /*f060*/  HMMA.16816.F32 R16, R164, R174, R16 ;  /* 0x000000aea410723c */ /* 0x000fe60000001810 */
[----:B------:R-:W-:Y:S05]  /*f070*/  LDSM.16.M88.4 R156, [R207+0x10080] ;  /* 0x01008000cf9c783b */ /* 0x000fea0000000200 */
[----:B------:R-:W2:Y:S05]  /*f080*/  LDSM.16.M88.4 R160, [R202] ;  /* 0x00000000caa0783b */ /* 0x000eaa0000000200 */
[----:B------:R-:W2:Y:S05]  /*f090*/  LDSM.16.M88.4 R164, [R202+0x800] ;  /* 0x00080000caa4783b */ /* 0x000eaa0000000200 */
[----:B------:R-:W-:Y:S05]  /*f0a0*/  LDSM.16.M88.4 R168, [R214+0x14080] ;  /* 0x01408000d6a8783b */ /* 0x000fea0000000200 */
[----:B------:R-:W3:Y:S01]  /*f0b0*/  LDSM.16.M88.4 R172, [R213+0xd080] ;  /* 0x00d08000d5ac783b */ /* 0x000ee20000000200 */
[C---:B-1----:R-:W-:Y:S08]  /*f0c0*/  HMMA.16816.F32 R4, R176.reuse, R180, R4 ;  /* 0x000000b4b004723c */ /* 0x042ff00000001804 */
[C---:B------:R-:W-:Y:S01]  /*f0d0*/  HMMA.16816.F32 R8, R176.reuse, R182, R8 ;  /* 0x000000b6b008723c */ /* 0x040fe20000001808 */
[----:B------:R-:W-:Y:S07]  /*f0e0*/  LDSM.16.M88.4 R180, [R201] ;  /* 0x00000000c9b4783b */ /* 0x000fee0000000200 */
[C---:B-----5:R-:W-:Y:S08]  /*f0f0*/  HMMA.16816.F32 R12, R176.reuse, R152, R12 ;  /* 0x00000098b00c723c */ /* 0x060ff0000000180c */
[----:B------:R-:W-:Y:S01]  /*f100*/  HMMA.16816.F32 R16, R176, R154, R16 ;  /* 0x0000009ab010723c */ /* 0x000fe20000001810 */
[----:B------:R-:W1:Y:S05]  /*f110*/  LDSM.16.M88.4 R152, [R213+0xd880] ;  /* 0x00d88000d598783b */ /* 0x000e6a0000000200 */
[----:B------:R-:W5:Y:S02]  /*f120*/  LDSM.16.M88.4 R176, [R210+0x14080] ;  /* 0x01408000d2b0783b */ /* 0x000f640000000200 */
[C---:B--2---:R-:W-:Y:S08]  /*f130*/  HMMA.16816.F32 R4, R156.reuse, R160, R4 ;  /* 0x000000a09c04723c */ /* 0x044ff00000001804 */
[C---:B------:R-:W-:Y:S01]  /*f140*/  HMMA.16816.F32 R8, R156.reuse, R162, R8 ;  /* 0x000000a29c08723c */ /* 0x040fe20000001808 */
[----:B------:R-:W-:Y:S07]  /*f150*/  LDSM.16.M88.4 R160, [R209+0x14080] ;  /* 0x01408000d1a0783b */ /* 0x000fee0000000200 */
[C---:B------:R-:W-:Y:S08]  /*f160*/  HMMA.16816.F32 R12, R156.reuse, R164, R12 ;  /* 0x000000a49c0c723c */ /* 0x040ff0000000180c */
[----:B------:R-:W-:Y:S01]  /*f170*/  HMMA.16816.F32 R16, R156, R166, R16 ;  /* 0x000000a69c10723c */ /* 0x000fe20000001810 */
[----:B------:R-:W2:Y:S05]  /*f180*/  LDSM.16.M88.4 R156, [R200] ;  /* 0x00000000c89c783b */ /* 0x000eaa0000000200 */
[----:B------:R-:W2:Y:S02]  /*f190*/  LDSM.16.M88.4 R164, [R208+0xd080] ;  /* 0x00d08000d0a4783b */ /* 0x000ea40000000200 */
[C---:B---3--:R-:W-:Y:S08]  /*f1a0*/  HMMA.16816.F32 R4, R168.reuse, R172, R4 ;  /* 0x000000aca804723c */ /* 0x048ff00000001804 */
[C---:B------:R-:W-:Y:S01]  /*f1b0*/  HMMA.16816.F32 R8, R168.reuse, R174, R8 ;  /* 0x000000aea808723c */ /* 0x040fe20000001808 */
[----:B------:R-:W-:Y:S07]  /*f1c0*/  LDSM.16.M88.4 R172, [R202+0x1000] ;  /* 0x00100000caac783b */ /* 0x000fee0000000200 */
[C---:B-1----:R-:W-:Y:S08]  /*f1d0*/  HMMA.16816.F32 R12, R168.reuse, R152, R12 ;  /* 0x00000098a80c723c */ /* 0x042ff0000000180c */
[----:B------:R-:W-:Y:S01]  /*f1e0*/  HMMA.16816.F32 R16, R168, R154, R16 ;  /* 0x0000009aa810723c */ /* 0x000fe20000001810 */
[----:B------:R-:W1:Y:S05]  /*f1f0*/  LDSM.16.M88.4 R152, [R208+0xd880] ;  /* 0x00d88000d098783b */ /* 0x000e6a0000000200 */
[----:B------:R-:W3:Y:S02]  /*f200*/  LDSM.16.M88.4 R168, [R207+0x14080] ;  /* 0x01408000cfa8783b */ /* 0x000ee40000000200 */
[C---:B-----5:R-:W-:Y:S08]  /*f210*/  HMMA.16816.F32 R4, R176.reuse, R180, R4 ;  /* 0x000000b4b004723c */ /* 0x060ff00000001804 */
[C---:B------:R-:W-:Y:S01]  /*f220*/  HMMA.16816.F32 R8, R176.reuse, R182, R8 ;  /* 0x000000b6b008723c */ /* 0x040fe20000001808 */
[----:B------:R-:W-:Y:S07]  /*f230*/  LDSM.16.M88.4 R180, [R213+0xe080] ;  /* 0x00e08000d5b4783b */ /* 0x000fee0000000200 */
[C---:B--2---:R-:W-:Y:S08]  /*f240*/  HMMA.16816.F32 R12, R176.reuse, R156, R12 ;  /* 0x0000009cb00c723c */ /* 0x044ff0000000180c */
[----:B------:R-:W-:Y:S01]  /*f250*/  HMMA.16816.F32 R16, R176, R158, R16 ;  /* 0x0000009eb010723c */ /* 0x000fe20000001810 */
[----:B------:R-:W2:Y:S05]  /*f260*/  LDSM.16.M88.4 R156, [R202+0x1800] ;  /* 0x00180000ca9c783b */ /* 0x000eaa0000000200 */
[----:B------:R-:W5:Y:S02]  /*f270*/  LDSM.16.M88.4 R176, [R214+0x18080] ;  /* 0x01808000d6b0783b */ /* 0x000f640000000200 */
[C---:B------:R-:W-:Y:S08]  /*f280*/  HMMA.16816.F32 R4, R160.reuse, R164, R4 ;  /* 0x000000a4a004723c */ /* 0x040ff00000001804 */
[C---:B------:R-:W-:Y:S01]  /*f290*/  HMMA.16816.F32 R8, R160.reuse, R166, R8 ;  /* 0x000000a6a008723c */ /* 0x040fe20000001808 */
[----:B------:R-:W-:Y:S07]  /*f2a0*/  LDSM.16.M88.4 R164, [R199] ;  /* 0x00000000c7a4783b */ /* 0x000fee0000000200 */
[C---:B-1----:R-:W-:Y:S08]  /*f2b0*/  HMMA.16816.F32 R12, R160.reuse, R152, R12 ;  /* 0x00000098a00c723c */ /* 0x042ff0000000180c */
[----:B------:R-:W-:Y:S01]  /*f2c0*/  HMMA.16816.F32 R16, R160, R154, R16 ;  /* 0x0000009aa010723c */ /* 0x000fe20000001810 */
[----:B------:R-:W1:Y:S05]  /*f2d0*/  LDSM.16.M88.4 R152, [R213+0xe880] ;  /* 0x00e88000d598783b */ /* 0x000e6a0000000200 */
[----:B------:R-:W1:Y:S02]  /*f2e0*/  LDSM.16.M88.4 R160, [R210+0x18080] ;  /* 0x01808000d2a0783b */ /* 0x000e640000000200 */
[C---:B---3--:R-:W-:Y:S08]  /*f2f0*/  HMMA.16816.F32 R4, R168.reuse, R172, R4 ;  /* 0x000000aca804723c */ /* 0x048ff00000001804 */
[C---:B------:R-:W-:Y:S01]  /*f300*/  HMMA.16816.F32 R8, R168.reuse, R174, R8 ;  /* 0x000000aea808723c */ /* 0x040fe20000001808 */
[----:B------:R-:W-:Y:S07]  /*f310*/  LDSM.16.M88.4 R172, [R208+0xe080] ;  /* 0x00e08000d0ac783b */ /* 0x000fee0000000200 */
[C---:B--2---:R-:W-:Y:S08]  /*f320*/  HMMA.16816.F32 R12, R168.reuse, R156, R12 ;  /* 0x0000009ca80c723c */ /* 0x044ff0000000180c */
[----:B------:R-:W-:Y:S01]  /*f330*/  HMMA.16816.F32 R16, R168, R158, R16 ;  /* 0x0000009ea810723c */ /* 0x000fe20000001810 */
[----:B------:R-:W2:Y:S05]  /*f340*/  LDSM.16.M88.4 R156, [R198] ;  /* 0x00000000c69c783b */ /* 0x000eaa0000000200 */
[----:B------:R-:W3:Y:S02]  /*f350*/  LDSM.16.M88.4 R168, [R209+0x18080] ;  /* 0x01808000d1a8783b */ /* 0x000ee40000000200 */
[C---:B-----5:R-:W-:Y:S08]  /*f360*/  HMMA.16816.F32 R4, R176.reuse, R180, R4 ;  /* 0x000000b4b004723c */ /* 0x060ff00000001804 */
[C---:B------:R-:W-:Y:S01]  /*f370*/  HMMA.16816.F32 R8, R176.reuse, R182, R8 ;  /* 0x000000b6b008723c */ /* 0x040fe20000001808 */
[----:B------:R-:W-:Y:S07]  /*f380*/  LDSM.16.M88.4 R180, [R202+0x2000] ;  /* 0x00200000cab4783b */ /* 0x000fee0000000200 */
[C---:B-1----:R-:W-:Y:S08]  /*f390*/  HMMA.16816.F32 R12, R176.reuse, R152, R12 ;  /* 0x00000098b00c723c */ /* 0x042ff0000000180c */
[----:B------:R-:W-:Y:S01]  /*f3a0*/  HMMA.16816.F32 R16, R176, R154, R16 ;  /* 0x0000009ab010723c */ /* 0x000fe20000001810 */
[----:B------:R-:W1:Y:S05]  /*f3b0*/  LDSM.16.M88.4 R152, [R208+0xe880] ;  /* 0x00e88000d098783b */ /* 0x000e6a0000000200 */
[----:B------:R-:W5:Y:S02]  /*f3c0*/  LDSM.16.M88.4 R176, [R207+0x18080] ;  /* 0x01808000cfb0783b */ /* 0x000f640000000200 */
[C---:B------:R-:W-:Y:S08]  /*f3d0*/  HMMA.16816.F32 R4, R160.reuse, R164, R4 ;  /* 0x000000a4a004723c */ /* 0x040ff00000001804 */
[C---:B------:R-:W-:Y:S01]  /*f3e0*/  HMMA.16816.F32 R8, R160.reuse, R166, R8 ;  /* 0x000000a6a008723c */ /* 0x040fe20000001808 */
[----:B------:R-:W-:Y:S07]  /*f3f0*/  LDSM.16.M88.4 R164, [R213+0xf080] ;  /* 0x00f08000d5a4783b */ /* 0x000fee0000000200 */
[C---:B--2---:R-:W-:Y:S08]  /*f400*/  HMMA.16816.F32 R12, R160.reuse, R156, R12 ;  /* 0x0000009ca00c723c */ /* 0x044ff0000000180c */
[----:B------:R-:W-:Y:S01]  /*f410*/  HMMA.16816.F32 R16, R160, R158, R16 ;  /* 0x0000009ea010723c */ /* 0x000fe20000001810 */
[----:B------:R-:W2:Y:S05]  /*f420*/  LDSM.16.M88.4 R156, [R202+0x2800] ;  /* 0x00280000ca9c783b */ /* 0x000eaa0000000200 */
[----:B------:R-:W2:Y:S02]  /*f430*/  LDSM.16.M88.4 R160, [R214+0x1c080] ;  /* 0x01c08000d6a0783b */ /* 0x000ea40000000200 */
[C---:B---3--:R-:W-:Y:S08]  /*f440*/  HMMA.16816.F32 R4, R168.reuse, R172, R4 ;  /* 0x000000aca804723c */ /* 0x048ff00000001804 */
[C---:B------:R-:W-:Y:S01]  /*f450*/  HMMA.16816.F32 R8, R168.reuse, R174, R8 ;  /* 0x000000aea808723c */ /* 0x040fe20000001808 */
[----:B------:R-:W-:Y:S07]  /*f460*/  LDSM.16.M88.4 R172, [R197] ;  /* 0x00000000c5ac783b */ /* 0x000fee0000000200 */
        /* <DEDUP_REMOVED lines=9> */
[----:B------:R-:W2:Y:S05]  /*f500*/  LDSM.16.M88.4 R156, [R196] ;  /* 0x00000000c49c783b */ /* 0x000eaa0000000200 */
[----:B------:R-:W5:Y:S02]  /*f510*/  LDSM.16.M88.4 R176, [R209+0x1c080] ;  /* 0x01c08000d1b0783b */ /* 0x000f640000000200 */
[C---:B------:R-:W-:Y:S08]  /*f520*/  HMMA.16816.F32 R4, R160.reuse, R164, R4 ;  /* 0x000000a4a004723c */ /* 0x040ff00000001804 */
[C---:B------:R-:W-:Y:S01]  /*f530*/  HMMA.16816.F32 R8, R160.reuse, R166, R8 ;  /* 0x000000a6a008723c */ /* 0x040fe20000001808 */
[----:B------:R-:W-:Y:S07]  /*f540*/  LDSM.16.M88.4 R164, [R202+0x3000] ;  /* 0x00300000caa4783b */ /* 0x000fee0000000200 */
[C---:B-1----:R-:W-:Y:S08]  /*f550*/  HMMA.16816.F32 R12, R160.reuse, R152, R12 ;  /* 0x00000098a00c723c */ /* 0x042ff0000000180c */
[----:B------:R-:W-:Y:S01]  /*f560*/  HMMA.16816.F32 R16, R160, R154, R16 ;  /* 0x0000009aa010723c */ /* 0x000fe20000001810 */
[----:B------:R-:W1:Y:S05]  /*f570*/  LDSM.16.M88.4 R152, [R208+0xf880] ;  /* 0x00f88000d098783b */ /* 0x000e6a0000000200 */
[----:B------:R-:W1:Y:S02]  /*f580*/  LDSM.16.M88.4 R160, [R207+0x1c080] ;  /* 0x01c08000cfa0783b */ /* 0x000e640000000200 */
[C---:B---3--:R-:W-:Y:S08]  /*f590*/  HMMA.16816.F32 R4, R168.reuse, R172, R4 ;  /* 0x000000aca804723c */ /* 0x048ff00000001804 */
[C---:B------:R-:W-:Y:S08]  /*f5a0*/  HMMA.16816.F32 R8, R168.reuse, R174, R8 ;  /* 0x000000aea808723c */ /* 0x040ff00000001808 */
[C---:B--2---:R-:W-:Y:S08]  /*f5b0*/  HMMA.16816.F32 R12, R168.reuse, R156, R12 ;  /* 0x0000009ca80c723c */ /* 0x044ff0000000180c */
[----:B------:R-:W-:Y:S08]  /*f5c0*/  HMMA.16816.F32 R16, R168, R158, R16 ;  /* 0x0000009ea810723c */ /* 0x000ff00000001810 */
[C---:B-----5:R-:W-:Y:S08]  /*f5d0*/  HMMA.16816.F32 R4, R176.reuse, R180, R4 ;  /* 0x000000b4b004723c */ /* 0x060ff00000001804 */
[C---:B------:R-:W-:Y:S08]  /*f5e0*/  HMMA.16816.F32 R8, R176.reuse, R182, R8 ;  /* 0x000000b6b008723c */ /* 0x040ff00000001808 */
[C---:B-1----:R-:W-:Y:S08]  /*f5f0*/  HMMA.16816.F32 R12, R176.reuse, R152, R12 ;  /* 0x00000098b00c723c */ /* 0x042ff0000000180c */
[----:B------:R-:W-:Y:S01]  /*f600*/  HMMA.16816.F32 R16, R176, R154, R16 ;  /* 0x0000009ab010723c */ /* 0x000fe20000001810 */
[----:B------:R-:W1:Y:S01]  /*f610*/  LDSM.16.M88.4 R152, [R202+0x3800] ;  /* 0x00380000ca98783b */ /* 0x000e620000000200 */
[----:B------:R-:W-:Y:S04]  /*f620*/  DEPBAR.LE SB0, 0x0 ;  /* 0x000080000000791a */ /* 0x000fe80000000000 */
[----:B------:R-:W-:Y:S02]  /*f630*/  BAR.SYNC.DEFER_BLOCKING 0x0 ;  /* 0x0000000000007b1d */ /* 0x000fe40000010000 */
[C---:B------:R-:W-:Y:S08]  /*f640*/  HMMA.16816.F32 R4, R160.reuse, R164, R4 ;  /* 0x000000a4a004723c */ /* 0x040ff00000001804 */
[C---:B------:R-:W-:Y:S11]  /*f650*/  HMMA.16816.F32 R8, R160.reuse, R166, R8 ;  /* 0x000000a6a008723c */ /* 0x040ff60000001808 */
[----:B------:R-:W-:Y:S05]  /*f660*/  @!UPT UIADD3 URZ, URZ, URZ, URZ ;  /* 0x0000003f3f3ff290 */ /* 0x000fea000fffe03f */
[----:B------:R-:W-:Y:S02]  /*f670*/  FMUL.FTZ R190, R4, c[0x0][0x320] ;  /* 0x0000c80004be7a20 */ /* 0x000fe40000410000 */
[----:B------:R-:W-:Y:S02]  /*f680*/  FMUL.FTZ R192, R5, c[0x0][0x320] ;  /* 0x0000c80005c07a20 */ /* 0x000fe40000410000 */
[----:B------:R-:W-:Y:S02]  /*f690*/  FMUL.FTZ R193, R6, c[0x0][0x320] ;  /* 0x0000c80006c17a20 */ /* 0x000fe40000410000 */
[----:B------:R-:W2:Y:S01]  /*f6a0*/  MUFU.TANH R190, R190 ;  /* 0x000000be00be7308 */ /* 0x000ea20000002400 */
[----:B------:R-:W-:Y:S01]  /*f6b0*/  FMUL.FTZ R191, R7, c[0x0][0x320] ;  /* 0x0000c80007bf7a20 */ /* 0x000fe20000410000 */
[C---:B-1----:R-:W-:Y:S03]  /*f6c0*/  HMMA.16816.F32 R12, R160.reuse, R152, R12 ;  /* 0x00000098a00c723c */ /* 0x042fe6000000180c */
[----:B------:R-:W-:Y:S02]  /*f6d0*/  FMUL.FTZ R228, R8, c[0x0][0x320] ;  /* 0x0000c80008e47a20 */ /* 0x000fe40000410000 */
[----:B------:R-:W-:Y:S03]  /*f6e0*/  FMUL.FTZ R194, R9, c[0x0][0x320] ;  /* 0x0000c80009c27a20 */ /* 0x000fe60000410000 */
[----:B------:R-:W1:Y:S01]  /*f6f0*/  MUFU.TANH R192, R192 ;  /* 0x000000c000c07308 */ /* 0x000e620000002400 */
[----:B------:R-:W-:Y:S03]  /*f700*/  HMMA.16816.F32 R16, R160, R154, R16 ;  /* 0x0000009aa010723c */ /* 0x000fe60000001810 */
[----:B------:R-:W-:Y:S02]  /*f710*/  FMUL.FTZ R233, R10, c[0x0][0x320] ;  /* 0x0000c8000ae97a20 */ /* 0x000fe40000410000 */
[----:B------:R-:W-:Y:S04]  /*f720*/  FMUL.FTZ R195, R11, c[0x0][0x320] ;  /* 0x0000c8000bc37a20 */ /* 0x000fe80000410000 */
[----:B------:R-:W3:Y:S06]  /*f730*/  MUFU.TANH R193, R193 ;  /* 0x000000c100c17308 */ /* 0x000eec0000002400 */
[----:B------:R-:W-:Y:S02]  /*f740*/  FMUL.FTZ R188, R12, c[0x0][0x320] ;  /* 0x0000c8000cbc7a20 */ /* 0x000fe40000410000 */
[----:B------:R-:W-:Y:S02]  /*f750*/  FMUL.FTZ R186, R13, c[0x0][0x320] ;  /* 0x0000c8000dba7a20 */ /* 0x000fe40000410000 */
[----:B------:R-:W1:Y:S01]  /*f760*/  MUFU.TANH R191, R191 ;  /* 0x000000bf00bf7308 */ /* 0x000e620000002400 */
[----:B------:R-:W-:Y:S02]  /*f770*/  FMUL.FTZ R189, R14, c[0x0][0x320] ;  /* 0x0000c8000ebd7a20 */ /* 0x000fe40000410000 */
[----:B------:R-:W-:Y:S02]  /*f780*/  FMUL.FTZ R187, R15, c[0x0][0x320] ;  /* 0x0000c8000fbb7a20 */ /* 0x000fe40000410000 */
[----:B------:R-:W-:Y:S02]  /*f790*/  FMUL.FTZ R185, R16, c[0x0][0x320] ;  /* 0x0000c80010b97a20 */ /* 0x000fe40000410000 */
[----:B------:R-:W-:Y:S02]  /*f7a0*/  FMUL.FTZ R184, R17, c[0x0][0x320] ;  /* 0x0000c80011b87a20 */ /* 0x000fe40000410000 */
[----:B------:R-:W-:Y:S01]  /*f7b0*/  FMUL.FTZ R151, R18, c[0x0][0x320] ;  /* 0x0000c80012977a20 */ /* 0x000fe20000410000 */
[----:B------:R-:W1:Y:S01]  /*f7c0*/  MUFU.TANH R228, R228 ;  /* 0x000000e400e47308 */ /* 0x000e620000002400 */
[----:B------:R-:W-:Y:S09]  /*f7d0*/  FMUL.FTZ R19, R19, c[0x0][0x320] ;  /* 0x0000c80013137a20 */ /* 0x000ff20000410000 */
        /* <DEDUP_REMOVED lines=12> */
.L_x_143:
[----:B-1----:R-:W-:Y:S01]  /*f8a0*/  FMNMX.FTZ R3, R190, R149, !PT ;  /* 0x00000095be037209 */ /* 0x002fe20007810000 */
[----:B------:R-:W-:Y:S01]  /*f8b0*/  LDSM.16.MT88.4 R12, [R211+0x8080] ;  /* 0x00808000d30c783b */ /* 0x000fe20000004200 */
[----:B------:R-:W-:Y:S02]  /*f8c0*/  FMNMX.FTZ R2, R193, R0, !PT ;  /* 0x00000000c1027209 */ /* 0x000fe40007810000 */
[----:B------:R-:W-:Y:S02]  /*f8d0*/  FMNMX.FTZ R3, R192, R3, !PT ;  /* 0x00000003c0037209 */ /* 0x000fe40007810000 */
[----:B------:R-:W-:Y:S02]  /*f8e0*/  FMNMX.FTZ R2, R191, R2, !PT ;  /* 0x00000002bf027209 */ /* 0x000fe40007810000 */
[----:B------:R-:W-:Y:S01]  /*f8f0*/  FMNMX.FTZ R3, R228, R3, !PT ;  /* 0x00000003e4037209 */ /* 0x000fe20007810000 */
        /* <DEDUP_REMOVED lines=11> */
[----:B------:R-:W-:Y:S01]  /*f9b0*/  ISETP.LT.AND P0, PT, RZ, UR10, PT ;  /* 0x0000000aff007c0c */ /* 0x000fe2000bf01270 */
[----:B------:R-:W-:Y:S01]  /*f9c0*/  UIADD3 UR10, UR10, -0x1, URZ ;  /* 0xffffffff0a0a7890 */ /* 0x000fe2000fffe03f */
[----:B------:R-:W-:Y:S02]  /*f9d0*/  FMNMX.FTZ R5, R184, R3, !PT ;  /* 0x00000003b8057209 */ /* 0x000fe40007810000 */
[----:B------:R-:W-:Y:S03]  /*f9e0*/  FMNMX.FTZ R3, R151, R2, !PT ;  /* 0x0000000297037209 */ /* 0x000fe60007810000 */
[----:B------:R-:W1:Y:S01]  /*f9f0*/  SHFL.BFLY PT, R6, R5, 0x2, 0x1f ;  /* 0x0c401f0005067f89 */ /* 0x000e6200000e0000 */
[----:B------:R-:W-:Y:S07]  /*fa00*/  FMNMX.FTZ R7, R150, R3, !PT ;  /* 0x0000000396077209 */ /* 0x000fee0007810000 */
[----:B------:R-:W2:Y:S08]  /*fa10*/  SHFL.BFLY PT, R2, R7, 0x2, 0x1f ;  /* 0x0c401f0007027f89 */ /* 0x000eb000000e0000 */
[----:B------:R-:W-:Y:S08]  /*fa20*/  LDSM.16.MT88.4 R168, [R206+0x9880] ;  /* 0x00988000cea8783b */ /* 0x000ff00000004200 */
[----:B------:R-:W-:Y:S08]  /*fa30*/  LDSM.16.MT88.4 R172, [R204+0x9880] ;  /* 0x00988000ccac783b */ /* 0x000ff00000004200 */
[----:B------:R-:W-:Y:S08]  /*fa40*/  LDSM.16.MT88.4 R176, [R211+0xa880] ;  /* 0x00a88000d3b0783b */ /* 0x000ff00000004200 */
[----:B------:R-:W-:Y:S08]  /*fa50*/  LDSM.16.MT88.4 R180, [R206+0xa880] ;  /* 0x00a88000ceb4783b */ /* 0x000ff00000004200 */
[----:B------:R-:W0:Y:S01]  /*fa60*/  LDGDEPBAR ;  /* 0x00000000000079af */ /* 0x000e220000000000 */
[----:B-1----:R-:W-:Y:S02]  /*fa70*/  FMNMX.FTZ R9, R5, R6, !PT ;  /* 0x0000000605097209 */ /* 0x002fe40007810000 */
[----:B--2---:R-:W-:Y:S05]  /*fa80*/  FMNMX.FTZ R4, R7, R2, !PT ;  /* 0x0000000207047209 */ /* 0x004fea0007810000 */
[----:B------:R-:W1:Y:S08]  /*fa90*/  SHFL.BFLY PT, R148, R9, 0x1, 0x1f ;  /* 0x0c201f0009947f89 */ /* 0x000e7000000e0000 */
[----:B------:R-:W2:Y:S01]  /*faa0*/  SHFL.BFLY PT, R3, R4, 0x1, 0x1f ;  /* 0x0c201f0004037f89 */ /* 0x000ea200000e0000 */
[----:B-1----:R-:W-:Y:S05]  /*fab0*/  FMNMX.FTZ R148, R9, R148, !PT ;  /* 0x0000009409947209 */ /* 0x002fea0007810000 */
[C---:B------:R-:W-:Y:S02]  /*fac0*/  FMUL.FTZ R161, R148.reuse, c[0x0][0x2d0] ;  /* 0x0000b40094a17a20 */ /* 0x040fe40000410000 */
[----:B------:R-:W-:Y:S01]  /*fad0*/  FADD.FTZ R2, -R148, R149 ;  /* 0x0000009594027221 */ /* 0x000fe20000010100 */
[----:B--2---:R-:W-:Y:S01]  /*fae0*/  FMNMX.FTZ R3, R3, R4, !PT ;  /* 0x0000000403037209 */ /* 0x004fe20007810000 */
[--C-:B------:R-:W-:Y:S01]  /*faf0*/  FFMA.FTZ R239, R190, c[0x0][0x2d0], -R161.reuse ;  /* 0x0000b400beef7a23 */ /* 0x100fe200000108a1 */
[----:B------:R-:W-:Y:S01]  /*fb00*/  MOV R149, R148 ;  /* 0x0000009400957202 */ /* 0x000fe20000000f00 */
[--C-:B------:R-:W-:Y:S02]  /*fb10*/  FFMA.FTZ R234, R192, c[0x0][0x2d0], -R161.reuse ;  /* 0x0000b400c0ea7a23 */ /* 0x100fe400000108a1 */
[C---:B------:R-:W-:Y:S02]  /*fb20*/  FMUL.FTZ R160, R3.reuse, c[0x0][0x2d0] ;  /* 0x0000b40003a07a20 */ /* 0x040fe40000410000 */
[----:B------:R-:W-:Y:S01]  /*fb30*/  FADD.FTZ R5, -R3, R0 ;  /* 0x0000000003057221 */ /* 0x000fe20000010100 */
[----:B------:R-:W-:Y:S01]  /*fb40*/  MUFU.EX2 R239, R239 ;  /* 0x000000ef00ef7308 */ /* 0x000fe20000000800 */
[--C-:B------:R-:W-:Y:S02]  /*fb50*/  FFMA.FTZ R232, R194, c[0x0][0x2d0], -R161.reuse ;  /* 0x0000b400c2e87a23 */ /* 0x100fe400000108a1 */
[--C-:B------:R-:W-:Y:S02]  /*fb60*/  FFMA.FTZ R235, R193, c[0x0][0x2d0], -R160.reuse ;  /* 0x0000b400c1eb7a23 */ /* 0x100fe400000108a0 */
[--C-:B------:R-:W-:Y:S02]  /*fb70*/  FFMA.FTZ R230, R191, c[0x0][0x2d0], -R160.reuse ;  /* 0x0000b400bfe67a23 */ /* 0x100fe400000108a0 */
[--C-:B------:R-:W-:Y:S02]  /*fb80*/  FFMA.FTZ R237, R228, c[0x0][0x2d0], -R161.reuse ;  /* 0x0000b400e4ed7a23 */ /* 0x100fe400000108a1 */
[--C-:B------:R-:W-:Y:S01]  /*fb90*/  FFMA.FTZ R228, R195, c[0x0][0x2d0], -R160.reuse ;  /* 0x0000b400c3e47a23 */ /* 0x100fe200000108a0 */
[----:B------:R-:W-:Y:S01]  /*fba0*/  MUFU.EX2 R234, R234 ;  /* 0x000000ea00ea7308 */ /* 0x000fe20000000800 */
[--C-:B------:R-:W-:Y:S01]  /*fbb0*/  FFMA.FTZ R233, R233, c[0x0][0x2d0], -R160.reuse ;  /* 0x0000b400e9e97a23 */ /* 0x100fe200000108a0 */
[----:B------:R-:W-:Y:S01]  /*fbc0*/  LDSM.16.MT88.4 R192, [R206+0xb880] ;  /* 0x00b88000cec0783b */ /* 0x000fe20000004200 */
[----:B------:R-:W-:Y:S02]  /*fbd0*/  FMUL.FTZ R0, R5, c[0x0][0x2d0] ;  /* 0x0000b40005007a20 */ /* 0x000fe40000410000 */
[----:B------:R-:W-:Y:S02]  /*fbe0*/  FMUL.FTZ R6, R2, c[0x0][0x2d0] ;  /* 0x0000b40002067a20 */ /* 0x000fe40000410000 */
[--C-:B------:R-:W-:Y:S02]  /*fbf0*/  FFMA.FTZ R236, R188, c[0x0][0x2d0], -R161.reuse ;  /* 0x0000b400bcec7a23 */ /* 0x100fe400000108a1 */
[--C-:B------:R-:W-:Y:S01]  /*fc00*/  FFMA.FTZ R241, R186, c[0x0][0x2d0], -R161.reuse ;  /* 0x0000b400baf17a23 */ /* 0x100fe200000108a1 */
[----:B------:R-:W1:Y:S01]  /*fc10*/  MUFU.EX2 R2, R6 ;  /* 0x0000000600027308 */ /* 0x000e620000000800 */
[--C-:B------:R-:W-:Y:S02]  /*fc20*/  FFMA.FTZ R238, R189, c[0x0][0x2d0], -R160.reuse ;  /* 0x0000b400bdee7a23 */ /* 0x100fe400000108a0 */
[----:B------:R-:W-:Y:S01]  /*fc30*/  LDSM.16.MT88.4 R188, [R211+0xb880] ;  /* 0x00b88000d3bc783b */ /* 0x000fe20000004200 */
[--C-:B------:R-:W-:Y:S02]  /*fc40*/  FFMA.FTZ R243, R187, c[0x0][0x2d0], -R160.reuse ;  /* 0x0000b400bbf37a23 */ /* 0x100fe400000108a0 */
[--C-:B------:R-:W-:Y:S02]  /*fc50*/  FFMA.FTZ R240, R185, c[0x0][0x2d0], -R161.reuse ;  /* 0x0000b400b9f07a23 */ /* 0x100fe400000108a1 */
[----:B------:R-:W-:Y:S02]  /*fc60*/  FFMA.FTZ R161, R184, c[0x0][0x2d0], -R161 ;  /* 0x0000b400b8a17a23 */ /* 0x000fe400000108a1 */
[----:B------:R-:W2:Y:S01]  /*fc70*/  MUFU.EX2 R0, R0 ;  /* 0x0000000000007308 */ /* 0x000ea20000000800 */
[----:B------:R-:W-:Y:S01]  /*fc80*/  LDSM.16.MT88.4 R184, [R204+0xa880] ;  /* 0x00a88000ccb8783b */ /* 0x000fe20000004200 */
[--C-:B------:R-:W-:Y:S02]  /*fc90*/  FFMA.FTZ R151, R151, c[0x0][0x2d0], -R160.reuse ;  /* 0x0000b40097977a23 */ /* 0x100fe400000108a0 */
[----:B------:R-:W-:Y:S06]  /*fca0*/  FFMA.FTZ R160, R150, c[0x0][0x2d0], -R160 ;  /* 0x0000b40096a07a23 */ /* 0x000fec00000108a0 */
[----:B------:R-:W-:Y:S01]  /*fcb0*/  MUFU.EX2 R237, R237 ;  /* 0x000000ed00ed7308 */ /* 0x000fe20000000800 */
[----:B-1----:R-:W-:Y:S01]  /*fcc0*/  FMUL.FTZ R4, R2, R144 ;  /* 0x0000009002047220 */ /* 0x002fe20000410000 */
[----:B------:R-:W-:Y:S01]  /*fcd0*/  F2FP.PACK_AB R144, R234, R239 ;  /* 0x000000efea90723e */ /* 0x000fe200000000ff */
[C---:B------:R-:W-:Y:S02]  /*fce0*/  FMUL.FTZ R5, R2.reuse, R145 ;  /* 0x0000009102057220 */ /* 0x040fe40000410000 */
[C---:B------:R-:W-:Y:S05]  /*fcf0*/  FMUL.FTZ R8, R2.reuse, R140 ;  /* 0x0000008c02087220 */ /* 0x040fea0000410000 */
[----:B------:R-:W1:Y:S01]  /*fd00*/  MUFU.EX2 R232, R232 ;  /* 0x000000e800e87308 */ /* 0x000e620000000800 */
[C---:B------:R-:W-:Y:S02]  /*fd10*/  FMUL.FTZ R9, R2.reuse, R141 ;  /* 0x0000008d02097220 */ /* 0x040fe40000410000 */
[----:B------:R-:W-:Y:S02]  /*fd20*/  FMUL.FTZ R16, R2, R132 ;  /* 0x0000008402107220 */ /* 0x000fe40000410000 */
[C---:B--2---:R-:W-:Y:S02]  /*fd30*/  FMUL.FTZ R6, R0.reuse, R146 ;  /* 0x0000009200067220 */ /* 0x044fe40000410000 */
[C---:B------:R-:W-:Y:S02]  /*fd40*/  FMUL.FTZ R7, R0.reuse, R147 ;  /* 0x0000009300077220 */ /* 0x040fe40000410000 */
[C---:B------:R-:W-:Y:S01]  /*fd50*/  FMUL.FTZ R10, R0.reuse, R142 ;  /* 0x0000008e000a7220 */ /* 0x040fe20000410000 */
[----:B------:R-:W-:Y:S01]  /*fd60*/  MUFU.EX2 R235, R235 ;  /* 0x000000eb00eb7308 */ /* 0x000fe20000000800 */
[----:B------:R-:W-:Y:S02]  /*fd70*/  FMUL.FTZ R11, R0, R143 ;  /* 0x0000008f000b7220 */ /* 0x000fe40000410000 */
[----:B------:R-:W-:Y:S01]  /*fd80*/  LDSM.16.MT88.4 R140, [R206+0x9080] ;  /* 0x00908000ce8c783b */ /* 0x000fe20000004200 */
[----:B------:R-:W-:Y:S02]  /*fd90*/  FMUL.FTZ R17, R2, R133 ;  /* 0x0000008502117220 */ /* 0x000fe40000410000 */
[C---:B------:R-:W-:Y:S02]  /*fda0*/  FMUL.FTZ R18, R0.reuse, R134 ;  /* 0x0000008600127220 */ /* 0x040fe40000410000 */
[----:B------:R-:W-:Y:S02]  /*fdb0*/  FMUL.FTZ R19, R0, R135 ;  /* 0x0000008700137220 */ /* 0x000fe40000410000 */
[----:B------:R-:W2:Y:S01]  /*fdc0*/  MUFU.EX2 R230, R230 ;  /* 0x000000e600e67308 */ /* 0x000ea20000000800 */
[----:B------:R-:W-:Y:S01]  /*fdd0*/  LDSM.16.MT88.4 R132, [R211+0x9080] ;  /* 0x00908000d384783b */ /* 0x000fe20000004200 */
[----:B------:R-:W-:Y:S01]  /*fde0*/  FMUL.FTZ R20, R2, R20 ;  /* 0x0000001402147220 */ /* 0x000fe20000410000 */
[----:B-1----:R-:W-:Y:S01]  /*fdf0*/  F2FP.PACK_AB R146, R232, R237 ;  /* 0x000000ede892723e */ /* 0x002fe200000000ff */
[----:B------:R-:W-:Y:S02]  /*fe00*/  FMUL.FTZ R21, R2, R21 ;  /* 0x0000001502157220 */ /* 0x000fe40000410000 */
[C---:B------:R-:W-:Y:S02]  /*fe10*/  FMUL.FTZ R22, R0.reuse, R22 ;  /* 0x0000001600167220 */ /* 0x040fe40000410000 */
[----:B------:R-:W-:Y:S02]  /*fe20*/  FMUL.FTZ R23, R0, R23 ;  /* 0x0000001700177220 */ /* 0x000fe40000410000 */
[----:B------:R-:W-:Y:S01]  /*fe30*/  MUFU.EX2 R233, R233 ;  /* 0x000000e900e97308 */ /* 0x000fe20000000800 */
[C---:B------:R-:W-:Y:S02]  /*fe40*/  FMUL.FTZ R24, R2.reuse, R24 ;  /* 0x0000001802187220 */ /* 0x040fe40000410000 */
[----:B------:R-:W-:Y:S02]  /*fe50*/  FMUL.FTZ R25, R2, R25 ;  /* 0x0000001902197220 */ /* 0x000fe40000410000 */
[C---:B------:R-:W-:Y:S02]  /*fe60*/  FMUL.FTZ R26, R0.reuse, R26 ;  /* 0x0000001a001a7220 */ /* 0x040fe40000410000 */
[----:B------:R-:W-:Y:S02]  /*fe70*/  FMUL.FTZ R27, R0, R27 ;  /* 0x0000001b001b7220 */ /* 0x000fe40000410000 */
[C---:B------:R-:W-:Y:S01]  /*fe80*/  FMUL.FTZ R28, R2.reuse, R28 ;  /* 0x0000001c021c7220 */ /* 0x040fe20000410000 */
[----:B------:R-:W1:Y:S01]  /*fe90*/  MUFU.EX2 R228, R228 ;  /* 0x000000e400e47308 */ /* 0x000e620000000800 */
[----:B------:R-:W-:Y:S02]  /*fea0*/  FMUL.FTZ R29, R2, R29 ;  /* 0x0000001d021d7220 */ /* 0x000fe40000410000 */
[----:B------:R-:W-:Y:S01]  /*feb0*/  FMUL.FTZ R30, R0, R30 ;  /* 0x0000001e001e7220 */ /* 0x000fe20000410000 */
[----:B--2---:R-:W-:Y:S01]  /*fec0*/  F2FP.PACK_AB R145, R230, R235 ;  /* 0x000000ebe691723e */ /* 0x004fe200000000ff */
[----:B------:R-:W-:Y:S02]  /*fed0*/  FMUL.FTZ R31, R0, R31 ;  /* 0x0000001f001f7220 */ /* 0x000fe40000410000 */
[C---:B------:R-:W-:Y:S02]  /*fee0*/  FMUL.FTZ R32, R2.reuse, R32 ;  /* 0x0000002002207220 */ /* 0x040fe40000410000 */
[----:B------:R-:W-:Y:S01]  /*fef0*/  FMUL.FTZ R33, R2, R33 ;  /* 0x0000002102217220 */ /* 0x000fe20000410000 */
[----:B------:R-:W-:Y:S01]  /*ff00*/  MUFU.EX2 R245, R161 ;  /* 0x000000a100f57308 */ /* 0x000fe20000000800 */
[C---:B------:R-:W-:Y:S02]  /*ff10*/  FMUL.FTZ R34, R0.reuse, R34 ;  /* 0x0000002200227220 */ /* 0x040fe40000410000 */
[----:B------:R-:W-:Y:S02]  /*ff20*/  FMUL.FTZ R35, R0, R35 ;  /* 0x0000002300237220 */ /* 0x000fe40000410000 */
[C---:B------:R-:W-:Y:S02]  /*ff30*/  FMUL.FTZ R36, R2.reuse, R36 ;  /* 0x0000002402247220 */ /* 0x040fe40000410000 */
[----:B------:R-:W-:Y:S02]  /*ff40*/  FMUL.FTZ R37, R2, R37 ;  /* 0x0000002502257220 */ /* 0x000fe40000410000 */
[C---:B------:R-:W-:Y:S01]  /*ff50*/  FMUL.FTZ R38, R0.reuse, R38 ;  /* 0x0000002600267220 */ /* 0x040fe20000410000 */
[----:B------:R2:W-:Y:S01]  /*ff60*/  MUFU.EX2 R150, R160 ;  /* 0x000000a000967308 */ /* 0x0005e20000000800 */
[----:B------:R-:W-:Y:S02]  /*ff70*/  FMUL.FTZ R39, R0, R39 ;  /* 0x0000002700277220 */ /* 0x000fe40000410000 */
[----:B------:R-:W-:Y:S01]  /*ff80*/  FMUL.FTZ R40, R2, R40 ;  /* 0x0000002802287220 */ /* 0x000fe20000410000 */
[----:B-1----:R-:W-:Y:S01]  /*ff90*/  F2FP.PACK_AB R147, R228, R233 ;  /* 0x000000e9e493723e */ /* 0x002fe200000000ff */
[----:B------:R-:W-:Y:S02]  /*ffa0*/  FMUL.FTZ R41, R2, R41 ;  /* 0x0000002902297220 */ /* 0x000fe40000410000 */
[C---:B------:R-:W-:Y:S02]  /*ffb0*/  FMUL.FTZ R42, R0.reuse, R42 ;  /* 0x0000002a002a7220 */ /* 0x040fe40000410000 */
[----:B------:R-:W-:Y:S01]  /*ffc0*/  FMUL.FTZ R43, R0, R43 ;  /* 0x0000002b002b7220 */ /* 0x000fe20000410000 */
[----:B------:R-:W-:Y:S01]  /*ffd0*/  MUFU.EX2 R236, R236 ;  /* 0x000000ec00ec7308 */ /* 0x000fe20000000800 */
[C---:B------:R-:W-:Y:S05]  /*ffe0*/  HMMA.16816.F32 R4, R144.reuse, R12, R4 ;  /* 0x0000000c9004723c */ /* 0x040fea0000001804 */
[C---:B------:R-:W-:Y:S02]  /*fff0*/  FMUL.FTZ R44, R2.reuse, R44 ;  /* 0x0000002c022c7220 */ /* 0x040fe40000410000 */
[C---:B------:R-:W-:Y:S01]  /*10000*/  FMUL.FTZ R12, R2.reuse, R136 ;  /* 0x00000088020c7220 */ /* 0x040fe20000410000 */
[C---:B------:R-:W-:Y:S01]  /*10010*/  HMMA.16816.F32 R8, R144.reuse, R14, R8 ;  /* 0x0000000e9008723c */ /* 0x040fe20000001808 */
[----:B------:R-:W1:Y:S03]  /*10020*/  MUFU.EX2 R241, R241 ;  /* 0x000000f100f17308 */ /* 0x000e660000000800 */
[C---:B------:R-:W-:Y:S01]  /*10030*/  FMUL.FTZ R13, R2.reuse, R137 ;  /* 0x00000089020d7220 */ /* 0x040fe20000410000 */
[----:B--2---:R-:W-:Y:S01]  /*10040*/  LDSM.16.MT88.4 R160, [R205+0x8880] ;  /* 0x00888000cda0783b */ /* 0x004fe20000004200 */
[----:B------:R-:W-:Y:S02]  /*10050*/  FMUL.FTZ R45, R2, R45 ;  /* 0x0000002d022d7220 */ /* 0x000fe40000410000 */
[C---:B------:R-:W-:Y:S03]  /*10060*/  FMUL.FTZ R14, R0.reuse, R138 ;  /* 0x0000008a000e7220 */ /* 0x040fe60000410000 */
[----:B------:R-:W-:Y:S01]  /*10070*/  MUFU.EX2 R238, R238 ;  /* 0x000000ee00ee7308 */ /* 0x000fe20000000800 */
[C---:B------:R-:W-:Y:S02]  /*10080*/  FMUL.FTZ R15, R0.reuse, R139 ;  /* 0x0000008b000f7220 */ /* 0x040fe40000410000 */
[----:B------:R-:W2:Y:S01]  /*10090*/  LDSM.16.MT88.4 R136, [R204+0x8080] ;  /* 0x00808000cc88783b */ /* 0x000ea20000004200 */
[C---:B------:R-:W-:Y:S02]  /*100a0*/  FMUL.FTZ R46, R0.reuse, R46 ;  /* 0x0000002e002e7220 */ /* 0x040fe40000410000 */
[----:B------:R-:W-:Y:S02]  /*100b0*/  FMUL.FTZ R47, R0, R47 ;  /* 0x0000002f002f7220 */ /* 0x000fe40000410000 */
[C---:B------:R-:W-:Y:S02]  /*100c0*/  HMMA.16816.F32 R12, R144.reuse, R152, R12 ;  /* 0x00000098900c723c */ /* 0x040fe4000000180c */
[----:B------:R-:W3:Y:S01]  /*100d0*/  MUFU.EX2 R243, R243 ;  /* 0x000000f300f37308 */ /* 0x000ee20000000800 */
[C---:B------:R-:W-:Y:S02]  /*100e0*/  FMUL.FTZ R48, R2.reuse, R48 ;  /* 0x0000003002307220 */ /* 0x040fe40000410000 */
[----:B------:R-:W-:Y:S02]  /*100f0*/  FMUL.FTZ R49, R2, R49 ;  /* 0x0000003102317220 */ /* 0x000fe40000410000 */
[C---:B------:R-:W-:Y:S01]  /*10100*/  FMUL.FTZ R50, R0.reuse, R50 ;  /* 0x0000003200327220 */ /* 0x040fe20000410000 */
[C---:B------:R-:W-:Y:S04]  /*10110*/  HMMA.16816.F32 R16, R144.reuse, R154, R16 ;  /* 0x0000009a9010723c */ /* 0x040fe80000001810 */
[----:B------:R-:W-:Y:S01]  /*10120*/  FMUL.FTZ R51, R0, R51 ;  /* 0x0000003300337220 */ /* 0x000fe20000410000 */
[----:B-1----:R-:W-:Y:S01]  /*10130*/  F2FP.PACK_AB R152, R241, R236 ;  /* 0x000000ecf198723e */ /* 0x002fe200000000ff */
[C---:B------:R-:W-:Y:S01]  /*10140*/  FMUL.FTZ R52, R2.reuse, R52 ;  /* 0x0000003402347220 */ /* 0x040fe20000410000 */
[----:B------:R-:W1:Y:S01]  /*10150*/  MUFU.EX2 R240, R240 ;  /* 0x000000f000f07308 */ /* 0x000e620000000800 */
[C---:B------:R-:W-:Y:S04]  /*10160*/  HMMA.16816.F32 R20, R144.reuse, R156, R20 ;  /* 0x0000009c9014723c */ /* 0x040fe80000001814 */
[----:B------:R-:W-:Y:S02]  /*10170*/  FMUL.FTZ R53, R2, R53 ;  /* 0x0000003502357220 */ /* 0x000fe40000410000 */
[C---:B------:R-:W-:Y:S02]  /*10180*/  FMUL.FTZ R54, R0.reuse, R54 ;  /* 0x0000003600367220 */ /* 0x040fe40000410000 */
[C---:B------:R-:W-:Y:S01]  /*10190*/  HMMA.16816.F32 R24, R144.reuse, R158, R24 ;  /* 0x0000009e9018723c */ /* 0x040fe20000001818 */
[----:B------:R-:W-:Y:S01]  /*101a0*/  LDSM.16.MT88.4 R156, [R206+0x8880] ;  /* 0x00888000ce9c783b */ /* 0x000fe20000004200 */
[----:B------:R-:W4:Y:S02]  /*101b0*/  MUFU.EX2 R151, R151 ;  /* 0x0000009700977308 */ /* 0x000f240000000800 */
[----:B------:R-:W-:Y:S01]  /*101c0*/  FMUL.FTZ R55, R0, R55 ;  /* 0x0000003700377220 */ /* 0x000fe20000410000 */
[----:B---3--:R-:W-:Y:S01]  /*101d0*/  F2FP.PACK_AB R153, R243, R238 ;  /* 0x000000eef399723e */ /* 0x008fe200000000ff */
[C---:B------:R-:W-:Y:S02]  /*101e0*/  FMUL.FTZ R56, R2.reuse, R56 ;  /* 0x0000003802387220 */ /* 0x040fe40000410000 */
[----:B------:R-:W-:Y:S01]  /*101f0*/  FMUL.FTZ R57, R2, R57 ;  /* 0x0000003902397220 */ /* 0x000fe20000410000 */
[C---:B--2---:R-:W-:Y:S03]  /*10200*/  HMMA.16816.F32 R28, R144.reuse, R136, R28 ;  /* 0x00000088901c723c */ /* 0x044fe6000000181c */
[C---:B------:R-:W-:Y:S01]  /*10210*/  FMUL.FTZ R58, R0.reuse, R58 ;  /* 0x0000003a003a7220 */ /* 0x040fe20000410000 */
[----:B-1----:R-:W-:Y:S01]  /*10220*/  F2FP.PACK_AB R154, R245, R240 ;  /* 0x000000f0f59a723e */ /* 0x002fe200000000ff */
[----:B------:R-:W-:Y:S02]  /*10230*/  FMUL.FTZ R59, R0, R59 ;  /* 0x0000003b003b7220 */ /* 0x000fe40000410000 */
[C---:B------:R-:W-:Y:S01]  /*10240*/  FMUL.FTZ R60, R2.reuse, R60 ;  /* 0x0000003c023c7220 */ /* 0x040fe20000410000 */
[C---:B------:R-:W-:Y:S01]  /*10250*/  HMMA.16816.F32 R32, R144.reuse, R138, R32 ;  /* 0x0000008a9020723c */ /* 0x040fe20000001820 */
[----:B------:R-:W1:Y:S03]  /*10260*/  LDSM.16.MT88.4 R136, [R205+0x9080] ;  /* 0x00908000cd88783b */ /* 0x000e660000004200 */
[----:B------:R-:W-:Y:S02]  /*10270*/  FMUL.FTZ R61, R2, R61 ;  /* 0x0000003d023d7220 */ /* 0x000fe40000410000 */
[----:B------:R-:W-:Y:S01]  /*10280*/  FMUL.FTZ R62, R0, R62 ;  /* 0x0000003e003e7220 */ /* 0x000fe20000410000 */
[----:B----4-:R-:W-:Y:S01]  /*10290*/  F2FP.PACK_AB R155, R150, R151 ;  /* 0x00000097969b723e */ /* 0x010fe200000000ff */
[C---:B------:R-:W-:Y:S04]  /*102a0*/  HMMA.16816.F32 R36, R144.reuse, R132, R36 ;  /* 0x000000849024723c */ /* 0x040fe80000001824 */
[----:B------:R-:W-:Y:S02]  /*102b0*/  FMUL.FTZ R63, R0, R63 ;  /* 0x0000003f003f7220 */ /* 0x000fe40000410000 */
[C---:B------:R-:W-:Y:S02]  /*102c0*/  FMUL.FTZ R64, R2.reuse, R64 ;  /* 0x0000004002407220 */ /* 0x040fe40000410000 */
[C---:B------:R-:W-:Y:S01]  /*102d0*/  HMMA.16816.F32 R40, R144.reuse, R134, R40 ;  /* 0x000000869028723c */ /* 0x040fe20000001828 */
[----:B------:R-:W2:Y:S03]  /*102e0*/  LDSM.16.MT88.4 R132, [R204+0x9080] ;  /* 0x00908000cc84783b */ /* 0x000ea60000004200 */
[----:B------:R-:W-:Y:S02]  /*102f0*/  FMUL.FTZ R65, R2, R65 ;  /* 0x0000004102417220 */ /* 0x000fe40000410000 */
[C---:B------:R-:W-:Y:S02]  /*10300*/  FMUL.FTZ R66, R0.reuse, R66 ;  /* 0x0000004200427220 */ /* 0x040fe40000410000 */
[C---:B------:R-:W-:Y:S04]  /*10310*/  HMMA.16816.F32 R44, R144.reuse, R140, R44 ;  /* 0x0000008c902c723c */ /* 0x040fe8000000182c */
[----:B------:R-:W-:Y:S02]  /*10320*/  FMUL.FTZ R67, R0, R67 ;  /* 0x0000004300437220 */ /* 0x000fe40000410000 */
[C---:B------:R-:W-:Y:S02]  /*10330*/  FMUL.FTZ R68, R2.reuse, R68 ;  /* 0x0000004402447220 */ /* 0x040fe40000410000 */
[C---:B------:R-:W-:Y:S01]  /*10340*/  HMMA.16816.F32 R48, R144.reuse, R142, R48 ;  /* 0x0000008e9030723c */ /* 0x040fe20000001830 */
[----:B------:R-:W3:Y:S03]  /*10350*/  LDSM.16.MT88.4 R140, [R211+0xa080] ;  /* 0x00a08000d38c783b */ /* 0x000ee60000004200 */
[----:B------:R-:W-:Y:S02]  /*10360*/  FMUL.FTZ R69, R2, R69 ;  /* 0x0000004502457220 */ /* 0x000fe40000410000 */
[C---:B------:R-:W-:Y:S02]  /*10370*/  FMUL.FTZ R70, R0.reuse, R70 ;  /* 0x0000004600467220 */ /* 0x040fe40000410000 */
[----:B------:R-:W-:Y:S01]  /*10380*/  FMUL.FTZ R71, R0, R71 ;  /* 0x0000004700477220 */ /* 0x000fe20000410000 */
[C---:B-1----:R-:W-:Y:S03]  /*10390*/  HMMA.16816.F32 R52, R144.reuse, R136, R52 ;  /* 0x000000889034723c */ /* 0x042fe60000001834 */
[C---:B------:R-:W-:Y:S02]  /*103a0*/  FMUL.FTZ R72, R2.reuse, R72 ;  /* 0x0000004802487220 */ /* 0x040fe40000410000 */
[----:B------:R-:W-:Y:S02]  /*103b0*/  FMUL.FTZ R73, R2, R73 ;  /* 0x0000004902497220 */ /* 0x000fe40000410000 */
[C---:B------:R-:W-:Y:S01]  /*103c0*/  FMUL.FTZ R74, R0.reuse, R74 ;  /* 0x0000004a004a7220 */ /* 0x040fe20000410000 */
[C---:B------:R-:W-:Y:S01]  /*103d0*/  HMMA.16816.F32 R56, R144.reuse, R138, R56 ;  /* 0x0000008a9038723c */ /* 0x040fe20000001838 */
[----:B------:R-:W1:Y:S03]  /*103e0*/  LDSM.16.MT88.4 R136, [R206+0xa080] ;  /* 0x00a08000ce88783b */ /* 0x000e660000004200 */
[----:B------:R-:W-:Y:S02]  /*103f0*/  FMUL.FTZ R75, R0, R75 ;  /* 0x0000004b004b7220 */ /* 0x000fe40000410000 */
[C---:B------:R-:W-:Y:S02]  /*10400*/  FMUL.FTZ R76, R2.reuse, R76 ;  /* 0x0000004c024c7220 */ /* 0x040fe40000410000 */
[C---:B--2---:R-:W-:Y:S04]  /*10410*/  HMMA.16816.F32 R60, R144.reuse, R132, R60 ;  /* 0x00000084903c723c */ /* 0x044fe8000000183c */
[----:B------:R-:W-:Y:S02]  /*10420*/  FMUL.FTZ R77, R2, R77 ;  /* 0x0000004d024d7220 */ /* 0x000fe40000410000 */
[C---:B------:R-:W-:Y:S02]  /*10430*/  FMUL.FTZ R78, R0.reuse, R78 ;  /* 0x0000004e004e7220 */ /* 0x040fe40000410000 */
[C---:B------:R-:W-:Y:S01]  /*10440*/  HMMA.16816.F32 R64, R144.reuse, R134, R64 ;  /* 0x000000869040723c */ /* 0x040fe20000001840 */
[----:B------:R-:W2:Y:S03]  /*10450*/  LDSM.16.MT88.4 R132, [R205+0xa080] ;  /* 0x00a08000cd84783b */ /* 0x000ea60000004200 */
[----:B------:R-:W-:Y:S02]  /*10460*/  FMUL.FTZ R79, R0, R79 ;  /* 0x0000004f004f7220 */ /* 0x000fe40000410000 */
[C---:B------:R-:W-:Y:S02]  /*10470*/  FMUL.FTZ R80, R2.reuse, R80 ;  /* 0x0000005002507220 */ /* 0x040fe40000410000 */
[C---:B---3--:R-:W-:Y:S04]  /*10480*/  HMMA.16816.F32 R68, R144.reuse, R140, R68 ;  /* 0x0000008c9044723c */ /* 0x048fe80000001844 */
        /* <DEDUP_REMOVED lines=18> */
[----:B------:R-:W-:Y:S03]  /*105b0*/  FMUL.FTZ R93, R2, R93 ;  /* 0x0000005d025d7220 */ /* 0x000fe60000410000 */
[C---:B------:R-:W-:Y:S01]  /*105c0*/  HMMA.16816.F32 R88, R144.reuse, R134, R88 ;  /* 0x000000869058723c */ /* 0x040fe20000001858 */
[----:B------:R-:W2:Y:S02]  /*105d0*/  LDSM.16.MT88.4 R132, [R206+0xb080] ;  /* 0x00b08000ce84783b */ /* 0x000ea40000004200 */
[C---:B------:R-:W-:Y:S02]  /*105e0*/  FMUL.FTZ R94, R0.reuse, R94 ;  /* 0x0000005e005e7220 */ /* 0x040fe40000410000 */
[----:B------:R-:W-:Y:S02]  /*105f0*/  FMUL.FTZ R95, R0, R95 ;  /* 0x0000005f005f7220 */ /* 0x000fe40000410000 */
[C---:B------:R-:W-:Y:S02]  /*10600*/  FMUL.FTZ R96, R2.reuse, R96 ;  /* 0x0000006002607220 */ /* 0x040fe40000410000 */
[----:B------:R-:W-:Y:S03]  /*10610*/  FMUL.FTZ R97, R2, R97 ;  /* 0x0000006102617220 */ /* 0x000fe60000410000 */
[C---:B---3--:R-:W-:Y:S03]  /*10620*/  HMMA.16816.F32 R92, R144.reuse, R140, R92 ;  /* 0x0000008c905c723c */ /* 0x048fe6000000185c */
[C---:B------:R-:W-:Y:S02]  /*10630*/  FMUL.FTZ R98, R0.reuse, R98 ;  /* 0x0000006200627220 */ /* 0x040fe40000410000 */
[----:B------:R-:W-:Y:S02]  /*10640*/  FMUL.FTZ R99, R0, R99 ;  /* 0x0000006300637220 */ /* 0x000fe40000410000 */
[C---:B------:R-:W-:Y:S02]  /*10650*/  FMUL.FTZ R100, R2.reuse, R100 ;  /* 0x0000006402647220 */ /* 0x040fe40000410000 */
[----:B------:R-:W-:Y:S03]  /*10660*/  FMUL.FTZ R101, R2, R101 ;  /* 0x0000006502657220 */ /* 0x000fe60000410000 */
[C---:B------:R-:W-:Y:S01]  /*10670*/  HMMA.16816.F32 R96, R144.reuse, R142, R96 ;  /* 0x0000008e9060723c */ /* 0x040fe20000001860 */
[----:B------:R-:W3:Y:S02]  /*10680*/  LDSM.16.MT88.4 R140, [R205+0xb080] ;  /* 0x00b08000cd8c783b */ /* 0x000ee40000004200 */
[C---:B------:R-:W-:Y:S02]  /*10690*/  FMUL.FTZ R102, R0.reuse, R102 ;  /* 0x0000006600667220 */ /* 0x040fe40000410000 */
[----:B------:R-:W-:Y:S02]  /*106a0*/  FMUL.FTZ R103, R0, R103 ;  /* 0x0000006700677220 */ /* 0x000fe40000410000 */
[C---:B------:R-:W-:Y:S02]  /*106b0*/  FMUL.FTZ R104, R2.reuse, R104 ;  /* 0x0000006802687220 */ /* 0x040fe40000410000 */
[----:B------:R-:W-:Y:S03]  /*106c0*/  FMUL.FTZ R105, R2, R105 ;  /* 0x0000006902697220 */ /* 0x000fe60000410000 */
[C---:B-1----:R-:W-:Y:S03]  /*106d0*/  HMMA.16816.F32 R100, R144.reuse, R136, R100 ;  /* 0x000000889064723c */ /* 0x042fe60000001864 */
[C---:B------:R-:W-:Y:S02]  /*106e0*/  FMUL.FTZ R106, R0.reuse, R106 ;  /* 0x0000006a006a7220 */ /* 0x040fe40000410000 */
[----:B------:R-:W-:Y:S02]  /*106f0*/  FMUL.FTZ R107, R0, R107 ;  /* 0x0000006b006b7220 */ /* 0x000fe40000410000 */
[C---:B------:R-:W-:Y:S02]  /*10700*/  FMUL.FTZ R108, R2.reuse, R108 ;  /* 0x0000006c026c7220 */ /* 0x040fe40000410000 */
[----:B------:R-:W-:Y:S03]  /*10710*/  FMUL.FTZ R109, R2, R109 ;  /* 0x0000006d026d7220 */ /* 0x000fe60000410000 */
[C---:B------:R-:W-:Y:S01]  /*10720*/  HMMA.16816.F32 R104, R144.reuse, R138, R104 ;  /* 0x0000008a9068723c */ /* 0x040fe20000001868 */
[----:B------:R-:W1:Y:S02]  /*10730*/  LDSM.16.MT88.4 R136, [R204+0xb080] ;  /* 0x00b08000cc88783b */ /* 0x000e640000004200 */
[C---:B------:R-:W-:Y:S02]  /*10740*/  FMUL.FTZ R110, R0.reuse, R110 ;  /* 0x0000006e006e7220 */ /* 0x040fe40000410000 */
[----:B------:R-:W-:Y:S02]  /*10750*/  FMUL.FTZ R111, R0, R111 ;  /* 0x0000006f006f7220 */ /* 0x000fe40000410000 */
[C---:B------:R-:W-:Y:S02]  /*10760*/  FMUL.FTZ R112, R2.reuse, R112 ;  /* 0x0000007002707220 */ /* 0x040fe40000410000 */
[----:B------:R-:W-:Y:S03]  /*10770*/  FMUL.FTZ R113, R2, R113 ;  /* 0x0000007102717220 */ /* 0x000fe60000410000 */
[C---:B--2---:R-:W-:Y:S03]  /*10780*/  HMMA.16816.F32 R108, R144.reuse, R132, R108 ;  /* 0x00000084906c723c */ /* 0x044fe6000000186c */
[C---:B------:R-:W-:Y:S02]  /*10790*/  FMUL.FTZ R114, R0.reuse, R114 ;  /* 0x0000007200727220 */ /* 0x040fe40000410000 */
        /* <DEDUP_REMOVED lines=14> */
[C---:B------:R-:W-:Y:S03]  /*10880*/  HMMA.16816.F32 R120, R144.reuse, R142, R120 ;  /* 0x0000008e9078723c */ /* 0x040fe60000001878 */
[C---:B------:R-:W-:Y:S02]  /*10890*/  FMUL.FTZ R126, R0.reuse, R126 ;  /* 0x0000007e007e7220 */ /* 0x040fe40000410000 */
[----:B------:R-:W-:Y:S02]  /*108a0*/  FMUL.FTZ R127, R0, R127 ;  /* 0x0000007f007f7220 */ /* 0x000fe40000410000 */
[C---:B------:R-:W-:Y:S02]  /*108b0*/  FMUL.FTZ R128, R2.reuse, R128 ;  /* 0x0000008002807220 */ /* 0x040fe40000410000 */
[----:B------:R-:W-:Y:S03]  /*108c0*/  FMUL.FTZ R129, R2, R129 ;  /* 0x0000008102817220 */ /* 0x000fe60000410000 */
[C---:B-1----:R-:W-:Y:S03]  /*108d0*/  HMMA.16816.F32 R124, R144.reuse, R136, R124 ;  /* 0x00000088907c723c */ /* 0x042fe6000000187c */
[C---:B------:R-:W-:Y:S02]  /*108e0*/  FMUL.FTZ R130, R0.reuse, R130 ;  /* 0x0000008200827220 */ /* 0x040fe40000410000 */
[----:B------:R-:W-:Y:S02]  /*108f0*/  FMUL.FTZ R131, R0, R131 ;  /* 0x0000008300837220 */ /* 0x000fe40000410000 */
[----:B------:R-:W-:Y:S02]  /*10900*/  FFMA.FTZ R239, R2, R231, R239 ;  /* 0x000000e702ef7223 */ /* 0x000fe400000100ef */
[----:B------:R-:W-:Y:S03]  /*10910*/  FFMA.FTZ R235, R0, R229, R235 ;  /* 0x000000e500eb7223 */ /* 0x000fe600000100eb */
[----:B------:R-:W-:Y:S03]  /*10920*/  HMMA.16816.F32 R128, R144, R138, R128 ;  /* 0x0000008a9080723c */ /* 0x000fe60000001880 */
[----:B------:R-:W-:Y:S01]  /*10930*/  MOV R0, R3 ;  /* 0x0000000300007202 */ /* 0x000fe20000000f00 */
[----:B------:R-:W-:Y:S02]  /*10940*/  FADD.FTZ R234, R234, R239 ;  /* 0x000000efeaea7221 */ /* 0x000fe40000010000 */
[----:B------:R-:W-:Y:S02]  /*10950*/  FADD.FTZ R230, R230, R235 ;  /* 0x000000ebe6e67221 */ /* 0x000fe40000010000 */
[C---:B--2---:R-:W-:Y:S01]  /*10960*/  HMMA.16816.F32 R144, R152.reuse, R132, R4 ;  /* 0x000000849890723c */ /* 0x044fe20000001804 */
[----:B------:R-:W1:Y:S07]  /*10970*/  LDSM.16.MT88.4 R4, [R204+0x8880] ;  /* 0x00888000cc04783b */ /* 0x000e6e0000004200 */
[C---:B------:R-:W-:Y:S01]  /*10980*/  HMMA.16816.F32 R140, R152.reuse, R134, R8 ;  /* 0x00000086988c723c */ /* 0x040fe20000001808 */
[----:B------:R-:W2:Y:S07]  /*10990*/  LDSM.16.MT88.4 R8, [R205+0x9880] ;  /* 0x00988000cd08783b */ /* 0x000eae0000004200 */
[C---:B------:R-:W-:Y:S01]  /*109a0*/  HMMA.16816.F32 R136, R152.reuse, R156, R12 ;  /* 0x0000009c9888723c */ /* 0x040fe2000000180c */
[----:B------:R-:W3:Y:S07]  /*109b0*/  LDSM.16.MT88.4 R12, [R205+0xa880] ;  /* 0x00a88000cd0c783b */ /* 0x000eee0000004200 */
[C---:B------:R-:W-:Y:S01]  /*109c0*/  HMMA.16816.F32 R132, R152.reuse, R158, R16 ;  /* 0x0000009e9884723c */ /* 0x040fe20000001810 */
[----:B------:R-:W4:Y:S07]  /*109d0*/  LDSM.16.MT88.4 R16, [R205+0xb880] ;  /* 0x00b88000cd10783b */ /* 0x000f2e0000004200 */
[C---:B------:R-:W-:Y:S01]  /*109e0*/  HMMA.16816.F32 R20, R152.reuse, R160, R20 ;  /* 0x000000a09814723c */ /* 0x040fe20000001814 */
[----:B------:R-:W5:Y:S07]  /*109f0*/  LDSM.16.MT88.4 R156, [R204+0xb880] ;  /* 0x00b88000cc9c783b */ /* 0x000f6e0000004200 */
[C---:B------:R-:W-:Y:S08]  /*10a00*/  HMMA.16816.F32 R24, R152.reuse, R162, R24 ;  /* 0x000000a29818723c */ /* 0x040ff00000001818 */
[C---:B-1----:R-:W-:Y:S07]  /*10a10*/  HMMA.16816.F32 R28, R152.reuse, R4, R28 ;  /* 0x00000004981c723c */ /* 0x042fee000000181c */
[----:B------:R-:W-:Y:S01]  /*10a20*/  FADD.FTZ R5, R237, R234 ;  /* 0x000000eaed057221 */ /* 0x000fe20000010000 */
[C---:B------:R-:W-:Y:S04]  /*10a30*/  HMMA.16816.F32 R32, R152.reuse, R6, R32 ;  /* 0x000000069820723c */ /* 0x040fe80000001820 */
[----:B------:R-:W-:Y:S03]  /*10a40*/  FADD.FTZ R5, R232, R5 ;  /* 0x00000005e8057221 */ /* 0x000fe60000010000 */
[----:B------:R-:W-:Y:S01]  /*10a50*/  FADD.FTZ R7, R233, R230 ;  /* 0x000000e6e9077221 */ /* 0x000fe20000010000 */
[C---:B------:R-:W-:Y:S04]  /*10a60*/  HMMA.16816.F32 R36, R152.reuse, R164, R36 ;  /* 0x000000a49824723c */ /* 0x040fe80000001824 */
[----:B------:R-:W-:Y:S02]  /*10a70*/  FADD.FTZ R7, R228, R7 ;  /* 0x00000007e4077221 */ /* 0x000fe40000010000 */
[----:B------:R-:W-:Y:S02]  /*10a80*/  FADD.FTZ R236, R236, R5 ;  /* 0x00000005ecec7221 */ /* 0x000fe40000010000 */
        /* <DEDUP_REMOVED lines=9> */
[C---:B--2---:R-:W-:Y:S04]  /*10b20*/  HMMA.16816.F32 R52, R152.reuse, R8, R52 ;  /* 0x000000089834723c */ /* 0x044fe80000001834 */
[----:B------:R-:W-:Y:S04]  /*10b30*/  FADD.FTZ R229, R150, R151 ;  /* 0x0000009796e57221 */ /* 0x000fe80000010000 */
[C---:B------:R-:W-:Y:S08]  /*10b40*/  HMMA.16816.F32 R56, R152.reuse, R10, R56 ;  /* 0x0000000a9838723c */ /* 0x040ff00000001838 */
[C---:B------:R-:W-:Y:S08]  /*10b50*/  HMMA.16816.F32 R60, R152.reuse, R172, R60 ;  /* 0x000000ac983c723c */ /* 0x040ff0000000183c */
[C---:B------:R-:W-:Y:S08]  /*10b60*/  HMMA.16816.F32 R64, R152.reuse, R174, R64 ;  /* 0x000000ae9840723c */ /* 0x040ff00000001840 */
[C---:B------:R-:W-:Y:S08]  /*10b70*/  HMMA.16816.F32 R68, R152.reuse, R176, R68 ;  /* 0x000000b09844723c */ /* 0x040ff00000001844 */
[C---:B------:R-:W-:Y:S08]  /*10b80*/  HMMA.16816.F32 R72, R152.reuse, R178, R72 ;  /* 0x000000b29848723c */ /* 0x040ff00000001848 */
[C---:B------:R-:W-:Y:S08]  /*10b90*/  HMMA.16816.F32 R76, R152.reuse, R180, R76 ;  /* 0x000000b4984c723c */ /* 0x040ff0000000184c */
[C---:B------:R-:W-:Y:S08]  /*10ba0*/  HMMA.16816.F32 R80, R152.reuse, R182, R80 ;  /* 0x000000b69850723c */ /* 0x040ff00000001850 */
[C---:B---3--:R-:W-:Y:S08]  /*10bb0*/  HMMA.16816.F32 R84, R152.reuse, R12, R84 ;  /* 0x0000000c9854723c */ /* 0x048ff00000001854 */
[C---:B------:R-:W-:Y:S08]  /*10bc0*/  HMMA.16816.F32 R88, R152.reuse, R14, R88 ;  /* 0x0000000e9858723c */ /* 0x040ff00000001858 */
[C---:B------:R-:W-:Y:S08]  /*10bd0*/  HMMA.16816.F32 R92, R152.reuse, R184, R92 ;  /* 0x000000b8985c723c */ /* 0x040ff0000000185c */
[C---:B------:R-:W-:Y:S08]  /*10be0*/  HMMA.16816.F32 R96, R152.reuse, R186, R96 ;  /* 0x000000ba9860723c */ /* 0x040ff00000001860 */
[C---:B------:R-:W-:Y:S08]  /*10bf0*/  HMMA.16816.F32 R100, R152.reuse, R188, R100 ;  /* 0x000000bc9864723c */ /* 0x040ff00000001864 */
[C---:B------:R-:W-:Y:S08]  /*10c00*/  HMMA.16816.F32 R104, R152.reuse, R190, R104 ;  /* 0x000000be9868723c */ /* 0x040ff00000001868 */
[C---:B------:R-:W-:Y:S08]  /*10c10*/  HMMA.16816.F32 R108, R152.reuse, R192, R108 ;  /* 0x000000c0986c723c */ /* 0x040ff0000000186c */
[C---:B------:R-:W-:Y:S08]  /*10c20*/  HMMA.16816.F32 R112, R152.reuse, R194, R112 ;  /* 0x000000c29870723c */ /* 0x040ff00000001870 */
[C---:B----4-:R-:W-:Y:S08]  /*10c30*/  HMMA.16816.F32 R116, R152.reuse, R16, R116 ;  /* 0x000000109874723c */ /* 0x050ff00000001874 */
[C---:B------:R-:W-:Y:S08]  /*10c40*/  HMMA.16816.F32 R120, R152.reuse, R18, R120 ;  /* 0x000000129878723c */ /* 0x040ff00000001878 */
[C---:B-----5:R-:W-:Y:S08]  /*10c50*/  HMMA.16816.F32 R124, R152.reuse, R156, R124 ;  /* 0x0000009c987c723c */ /* 0x060ff0000000187c */
[----:B------:R-:W-:Y:S01]  /*10c60*/  HMMA.16816.F32 R128, R152, R158, R128 ;  /* 0x0000009e9880723c */ /* 0x000fe20000001880 */
[----:B------:R-:W-:-:S07]  /*10c70*/  @P0 BRA `(.L_x_142) ;  /* 0xffffe0b000000947 */ /* 0x000fce000383ffff */
.L_x_141:
[----:B------:R-:W1:Y:S01]  /*10c80*/  SHFL.BFLY PT, R6, R231, 0x2, 0x1f ;  /* 0x0c401f00e7067f89 */ /* 0x000e6200000e0000 */
[----:B------:R-:W-:-:S02]  /*10c90*/  MOV R4, RZ ;  /* 0x000000ff00047202 */ /* 0x000fc40000000f00 */
[----:B------:R-:W-:Y:S01]  /*10ca0*/  MOV R2, RZ ;  /* 0x000000ff00027202 */ /* 0x000fe20000000f00 */
[----:B------:R-:W2:Y:S01]  /*10cb0*/  SHFL.BFLY PT, R0, R229, 0x2, 0x1f ;  /* 0x0c401f00e5007f89 */ /* 0x000ea200000e0000 */
[----:B------:R-:W-:Y:S02]  /*10cc0*/  MOV R8, 0xff800000 ;  /* 0xff80000000087802 */ /* 0x000fe40000000f00 */
[----:B------:R-:W-:Y:S01]  /*10cd0*/  PLOP3.LUT P2, PT, PT, PT, PT, 0x8, 0x0 ;  /* 0x000000000000781c */ /* 0x000fe20003f4e170 */
[----:B-1----:R-:W-:Y:S02]  /*10ce0*/  FADD.FTZ R6, R6, R231 ;  /* 0x000000e706067221 */ /* 0x002fe40000010000 */
[----:B--2---:R-:W-:-:S03]  /*10cf0*/  FADD.FTZ R7, R0, R229 ;  /* 0x000000e500077221 */ /* 0x004fc60000010000 */
[----:B------:R-:W1:Y:S04]  /*10d00*/  SHFL.BFLY PT, R5, R6, 0x1, 0x1f ;  /* 0x0c201f0006057f89 */ /* 0x000e6800000e0000 */
[----:B------:R-:W2:Y:S01]  /*10d10*/  SHFL.BFLY PT, R0, R7, 0x1, 0x1f ;  /* 0x0c201f0007007f89 */ /* 0x000ea200000e0000 */
[----:B-1----:R-:W-:Y:S01]  /*10d20*/  FADD.FTZ R5, R6, R5 ;  /* 0x0000000506057221 */ /* 0x002fe20000010000 */
[----:B------:R-:W-:Y:S01]  /*10d30*/  MOV R6, 0xff800000 ;  /* 0xff80000000067802 */ /* 0x000fe20000000f00 */
[----:B--2---:R-:W-:-:S03]  /*10d40*/  FADD.FTZ R0, R0, R7 ;  /* 0x0000000700007221 */ /* 0x004fc60000010000 */
[----:B------:R-:W-:Y:S02]  /*10d50*/  FSETP.NE.FTZ.AND P1, PT, R5, RZ, PT ;  /* 0x000000ff0500720b */ /* 0x000fe40003f35000 */
[----:B------:R-:W-:-:S11]  /*10d60*/  FSETP.NE.FTZ.AND P0, PT, R0, RZ, PT ;  /* 0x000000ff0000720b */ /* 0x000fd60003f15000 */
[----:B------:R-:W1:Y:S01]  /*10d70*/  @P1 MUFU.RCP R4, R5 ;  /* 0x0000000500041308 */ /* 0x000e620000001000 */
[----:B------:R-:W-:Y:S02]  /*10d80*/  @P1 MOV R10, 0x3f317218 ;  /* 0x3f317218000a1802 */ /* 0x000fe40000000f00 */
[----:B------:R-:W-:-:S03]  /*10d90*/  @P0 MOV R9, 0x3f317218 ;  /* 0x3f31721800090802 */ /* 0x000fc60000000f00 */
[----:B------:R-:W-:Y:S02]  /*10da0*/  @P1 FMUL.FTZ R10, R10, c[0x0][0x2d0] ;  /* 0x0000b4000a0a1a20 */ /* 0x000fe40000410000 */
[----:B------:R-:W-:Y:S01]  /*10db0*/  @P0 MUFU.RCP R2, R0 ;  /* 0x0000000000020308 */ /* 0x000fe20000001000 */
[----:B------:R-:W-:-:S07]  /*10dc0*/  @P0 FMUL.FTZ R9, R9, c[0x0][0x2d0] ;  /* 0x0000b40009090a20 */ /* 0x000fce0000410000 */
[----:B------:R-:W2:Y:S01]  /*10dd0*/  @P1 MUFU.LG2 R5, R5 ;  /* 0x0000000500051308 */ /* 0x000ea20000000c00 */
[C---:B-1----:R-:W-:Y:S02]  /*10de0*/  FMUL.FTZ R144, R4.reuse, R144 ;  /* 0x0000009004907220 */ /* 0x042fe40000410000 */
[C---:B------:R-:W-:Y:S02]  /*10df0*/  FMUL.FTZ R145, R4.reuse, R145 ;  /* 0x0000009104917220 */ /* 0x040fe40000410000 */
[C---:B------:R-:W-:Y:S02]  /*10e00*/  FMUL.FTZ R140, R4.reuse, R140 ;  /* 0x0000008c048c7220 */ /* 0x040fe40000410000 */
[C---:B------:R-:W-:Y:S01]  /*10e10*/  FMUL.FTZ R141, R4.reuse, R141 ;  /* 0x0000008d048d7220 */ /* 0x040fe20000410000 */
[----:B------:R-:W1:Y:S01]  /*10e20*/  @P0 MUFU.LG2 R0, R0 ;  /* 0x0000000000000308 */ /* 0x000e620000000c00 */
[C---:B------:R-:W-:Y:S02]  /*10e30*/  FMUL.FTZ R136, R4.reuse, R136 ;  /* 0x0000008804887220 */ /* 0x040fe40000410000 */
[----:B------:R-:W-:-:S02]  /*10e40*/  FMUL.FTZ R137, R4, R137 ;  /* 0x0000008904897220 */ /* 0x000fc40000410000 */
[C---:B------:R-:W-:Y:S02]  /*10e50*/  FMUL.FTZ R132, R4.reuse, R132 ;  /* 0x0000008404847220 */ /* 0x040fe40000410000 */
[C---:B------:R-:W-:Y:S02]  /*10e60*/  FMUL.FTZ R133, R4.reuse, R133 ;  /* 0x0000008504857220 */ /* 0x040fe40000410000 */
[----:B--2---:R-:W-:Y:S02]  /*10e70*/  @P1 FMUL.FTZ R5, R5, 0.69314718246459960938 ;  /* 0x3f31721805051820 */ /* 0x004fe40000410000 */
[C---:B------:R-:W-:Y:S02]  /*10e80*/  FMUL.FTZ R20, R4.reuse, R20 ;  /* 0x0000001404147220 */ /* 0x040fe40000410000 */
[C---:B------:R-:W-:Y:S02]  /*10e90*/  FMUL.FTZ R21, R4.reuse, R21 ;  /* 0x0000001504157220 */ /* 0x040fe40000410000 */
[----:B------:R-:W-:-:S02]  /*10ea0*/  FMUL.FTZ R24, R4, R24 ;  /* 0x0000001804187220 */ /* 0x000fc40000410000 */
[----:B-1----:R-:W-:Y:S02]  /*10eb0*/  @P0 FMUL.FTZ R0, R0, 0.69314718246459960938 ;  /* 0x3f31721800000820 */ /* 0x002fe40000410000 */
        /* <DEDUP_REMOVED lines=116> */
[----:B------:R-:W-:Y:S02]  /*11600*/  FMUL.FTZ R131, R2, R131 ;  /* 0x0000008302837220 */ /* 0x000fe40000410000 */
[----:B------:R-:W-:Y:S02]  /*11610*/  @P1 FFMA.FTZ R6, R10, R148, R5 ;  /* 0x000000940a061223 */ /* 0x000fe40000010005 */
[----:B------:R-:W-:-:S02]  /*11620*/  @P0 FFMA.FTZ R8, R9, R3, R0 ;  /* 0x0000000309080223 */ /* 0x000fc40000010000 */
.L_x_81:
[----:B------:R-:W-:Y:S02]  /*11630*/  USHF.R.S32.HI UR8, URZ, 0x1f, UR13 ;  /* 0x0000001f3f087899 */ /* 0x000fe4000801140d */
[----:B------:R-:W-:Y:S01]  /*11640*/  ULDC.64 UR10, c[0x0][0x118] ;  /* 0x00004600000a7ab9 */ /* 0x000fe20000000a00 */
        /* <DEDUP_REMOVED lines=22> */
[----:B------:R-:W-:Y:S02]  /*117b0*/  LEA.HI R2, R3, R0, RZ, 0x2 ;  /* 0x0000000003027211 */ /* 0x000fe400078f10ff */
[----:B------:R-:W-:Y:S02]  /*117c0*/  F2FP.PACK_AB R28, R29, R28 ;  /* 0x0000001c1d1c723e */ /* 0x000fe400000000ff */
[----:B------:R-:W-:-:S02]  /*117d0*/  SHF.R.S32.HI R10, RZ, 0x2, R2 ;  /* 0x00000002ff0a7819 */ /* 0x000fc40000011402 */
[----:B------:R-:W-:Y:S02]  /*117e0*/  SHF.R.S32.HI R5, RZ, 0x1f, R2 ;  /* 0x0000001fff057819 */ /* 0x000fe40000011402 */
[----:B------:R-:W-:Y:S02]  /*117f0*/  LOP3.LUT R7, R2, 0xfffffffc, RZ, 0xc0, !PT ;  /* 0xfffffffc02077812 */ /* 0x000fe400078ec0ff */
[----:B------:R-:W-:Y:S02]  /*11800*/  LEA.HI R5, R5, R10, RZ, 0x3 ;  /* 0x0000000a05057211 */ /* 0x000fe400078f18ff */
[----:B------:R-:W-:Y:S01]  /*11810*/  F2FP.PACK_AB R30, R31, R30 ;  /* 0x0000001e1f1e723e */ /* 0x000fe200000000ff */
[----:B------:R-:W-:Y:S01]  /*11820*/  IMAD.IADD R7, R0, 0x1, -R7 ;  /* 0x0000000100077824 */ /* 0x000fe200078e0a07 */
[----:B------:R-:W-:Y:S02]  /*11830*/  LOP3.LUT R5, R5, 0xfffffff8, RZ, 0xc0, !PT ;  /* 0xfffffff805057812 */ /* 0x000fe400078ec0ff */
[----:B------:R-:W-:-:S02]  /*11840*/  F2FP.PACK_AB R32, R33, R32 ;  /* 0x000000202120723e */ /* 0x000fc400000000ff */
[----:B------:R-:W-:Y:S01]  /*11850*/  F2FP.PACK_AB R34, R35, R34 ;  /* 0x000000222322723e */ /* 0x000fe200000000ff */
[----:B------:R-:W-:Y:S01]  /*11860*/  IMAD.IADD R10, R10, 0x1, -R5 ;  /* 0x000000010a0a7824 */ /* 0x000fe200078e0a05 */
[----:B------:R-:W-:Y:S02]  /*11870*/  LEA.HI R5, R3, R0, RZ, 0x5 ;  /* 0x0000000003057211 */ /* 0x000fe400078f28ff */
[----:B------:R-:W-:Y:S01]  /*11880*/  F2FP.PACK_AB R36, R37, R36 ;  /* 0x000000242524723e */ /* 0x000fe200000000ff */
[C---:B------:R-:W-:Y:S01]  /*11890*/  IMAD.SHL.U32 R9, R10.reuse, 0x40, RZ ;  /* 0x000000400a097824 */ /* 0x040fe200078e00ff */
[----:B------:R-:W-:Y:S02]  /*118a0*/  SHF.R.S32.HI R2, RZ, 0x5, R5 ;  /* 0x00000005ff027819 */ /* 0x000fe40000011405 */
[----:B------:R-:W-:Y:S02]  /*118b0*/  LOP3.LUT R12, R10, 0x1, RZ, 0xc0, !PT ;  /* 0x000000010a0c7812 */ /* 0x000fe400078ec0ff */
        /* <DEDUP_REMOVED lines=13> */
[C---:B----4-:R-:W-:Y:S01]  /*11990*/  IMAD.IADD R13, R11.reuse, 0x1, R10 ;  /* 0x000000010b0d7824 */ /* 0x050fe200078e020a */
[C---:B------:R-:W-:Y:S02]  /*119a0*/  IADD3 R12, R11.reuse, 0x80, RZ ;  /* 0x000000800b0c7810 */ /* 0x040fe40007ffe0ff */
[----:B------:R-:W-:Y:S02]  /*119b0*/  IADD3 R9, R11, 0x70, RZ ;  /* 0x000000700b097810 */ /* 0x000fe40007ffe0ff */
[----:B------:R-:W-:Y:S01]  /*119c0*/  @P0 IADD3 R9, R12, 0x10, RZ ;  /* 0x000000100c090810 */ /* 0x000fe20007ffe0ff */
[----:B------:R-:W-:Y:S01]  /*119d0*/  IMAD.MOV.U32 R12, RZ, RZ, 0x40 ;  /* 0x00000040ff0c7424 */ /* 0x000fe200078e00ff */
[----:B------:R-:W-:Y:S02]  /*119e0*/  F2FP.PACK_AB R44, R45, R44 ;  /* 0x0000002c2d2c723e */ /* 0x000fe400000000ff */
[----:B------:R-:W-:Y:S01]  /*119f0*/  F2FP.PACK_AB R46, R47, R46 ;  /* 0x0000002e2f2e723e */ /* 0x000fe200000000ff */
[----:B------:R-:W-:Y:S01]  /*11a00*/  IMAD.IADD R15, R10, 0x1, R9 ;  /* 0x000000010a0f7824 */ /* 0x000fe200078e0209 */
[----:B------:R-:W-:Y:S01]  /*11a10*/  SEL R12, R12, 0xffffffc0, !P2 ;  /* 0xffffffc00c0c7807 */ /* 0x000fe20005000000 */
[----:B------:R-:W-:Y:S01]  /*11a20*/  IMAD.U32 R10, RZ, RZ, UR4 ;  /* 0x00000004ff0a7e24 */ /* 0x000fe2000f8e00ff */
[----:B------:R-:W-:-:S02]  /*11a30*/  F2FP.PACK_AB R48, R49, R48 ;  /* 0x000000303130723e */ /* 0x000fc400000000ff */
[----:B------:R-:W-:Y:S01]  /*11a40*/  F2FP.PACK_AB R50, R51, R50 ;  /* 0x000000323332723e */ /* 0x000fe200000000ff */
[--C-:B------:R-:W-:Y:S01]  /*11a50*/  IMAD.IADD R17, R11, 0x1, R12.reuse ;  /* 0x000000010b117824 */ /* 0x100fe200078e020c */
[----:B------:R-:W-:Y:S01]  /*11a60*/  F2FP.PACK_AB R52, R53, R52 ;  /* 0x000000343534723e */ /* 0x000fe200000000ff */
[C---:B------:R-:W-:Y:S01]  /*11a70*/  IMAD.IADD R19, R12.reuse, 0x1, R9 ;  /* 0x000000010c137824 */ /* 0x040fe200078e0209 */
[----:B------:R-:W-:Y:S01]  /*11a80*/  F2FP.PACK_AB R54, R55, R54 ;  /* 0x000000363736723e */ /* 0x000fe200000000ff */
[----:B------:R-:W-:Y:S01]  /*11a90*/  IMAD.IADD R21, R12, 0x1, R13 ;  /* 0x000000010c157824 */ /* 0x000fe200078e020d */
[----:B------:R-:W-:Y:S01]  /*11aa0*/  STS [R11+0x80], R144 ;  /* 0x000080900b007388 */ /* 0x000fe20000000800 */
[----:B------:R-:W-:Y:S01]  /*11ab0*/  IMAD.IADD R23, R15, 0x1, R12 ;  /* 0x000000010f177824 */ /* 0x000fe200078e020c */
[----:B------:R-:W-:Y:S02]  /*11ac0*/  F2FP.PACK_AB R56, R57, R56 ;  /* 0x000000383938723e */ /* 0x000fe400000000ff */
[----:B------:R-:W-:Y:S01]  /*11ad0*/  STS [R11+0x480], R146 ;  /* 0x000480920b007388 */ /* 0x000fe20000000800 */
[----:B------:R-:W-:-:S02]  /*11ae0*/  F2FP.PACK_AB R58, R59, R58 ;  /* 0x0000003a3b3a723e */ /* 0x000fc400000000ff */
[----:B------:R-:W-:Y:S01]  /*11af0*/  F2FP.PACK_AB R60, R61, R60 ;  /* 0x0000003c3d3c723e */ /* 0x000fe200000000ff */
[----:B------:R-:W-:Y:S01]  /*11b00*/  STS [R9], R140 ;  /* 0x0000008c09007388 */ /* 0x000fe20000000800 */
[----:B------:R-:W-:Y:S02]  /*11b10*/  F2FP.PACK_AB R64, R65, R64 ;  /* 0x000000404140723e */ /* 0x000fe400000000ff */
[----:B------:R-:W-:Y:S01]  /*11b20*/  F2FP.PACK_AB R66, R67, R66 ;  /* 0x000000424342723e */ /* 0x000fe200000000ff */
[----:B------:R-:W-:Y:S01]  /*11b30*/  STS [R9+0x400], R142 ;  /* 0x0004008e09007388 */ /* 0x000fe20000000800 */
[----:B------:R-:W-:Y:S02]  /*11b40*/  F2FP.PACK_AB R68, R69, R68 ;  /* 0x000000444544723e */ /* 0x000fe400000000ff */
[----:B------:R-:W-:Y:S01]  /*11b50*/  F2FP.PACK_AB R70, R71, R70 ;  /* 0x000000464746723e */ /* 0x000fe200000000ff */
[----:B------:R-:W-:Y:S01]  /*11b60*/  STS [R13+0x80], R136 ;  /* 0x000080880d007388 */ /* 0x000fe20000000800 */
[----:B------:R-:W-:-:S02]  /*11b70*/  F2FP.PACK_AB R72, R73, R72 ;  /* 0x000000484948723e */ /* 0x000fc400000000ff */
[----:B------:R-:W-:Y:S01]  /*11b80*/  F2FP.PACK_AB R74, R75, R74 ;  /* 0x0000004a4b4a723e */ /* 0x000fe200000000ff */
[----:B------:R-:W-:Y:S01]  /*11b90*/  STS [R13+0x480], R138 ;  /* 0x0004808a0d007388 */ /* 0x000fe20000000800 */
[----:B------:R-:W-:Y:S02]  /*11ba0*/  F2FP.PACK_AB R76, R77, R76 ;  /* 0x0000004c4d4c723e */ /* 0x000fe400000000ff */
[----:B------:R-:W-:Y:S01]  /*11bb0*/  F2FP.PACK_AB R78, R79, R78 ;  /* 0x0000004e4f4e723e */ /* 0x000fe200000000ff */
[----:B------:R-:W-:Y:S01]  /*11bc0*/  STS [R15], R132 ;  /* 0x000000840f007388 */ /* 0x000fe20000000800 */
        /* <DEDUP_REMOVED lines=71> */
[----:B------:R3:W-:Y:S04]  /*12040*/  STS [R9+0xc400], R106 ;  /* 0x00c4006a09007388 */ /* 0x0007e80000000800 */
[----:B------:R-:W-:Y:S04]  /*12050*/  STS [R13+0xc080], R108 ;  /* 0x00c0806c0d007388 */ /* 0x000fe80000000800 */
[----:B------:R4:W-:Y:S04]  /*12060*/  STS [R13+0xc480], R110 ;  /* 0x00c4806e0d007388 */ /* 0x0009e80000000800 */
[----:B------:R2:W-:Y:S04]  /*12070*/  STS [R15+0xc000], R112 ;  /* 0x00c000700f007388 */ /* 0x0005e80000000800 */
[----:B------:R2:W-:Y:S01]  /*12080*/  STS [R15+0xc400], R114 ;  /* 0x00c400720f007388 */ /* 0x0005e20000000800 */
[----:B-1----:R-:W-:Y:S01]  /*12090*/  IMAD.U32 R11, RZ, RZ, UR5 ;  /* 0x00000005ff0b7e24 */ /* 0x002fe2000f8e00ff */
[----:B------:R-:W-:-:S02]  /*120a0*/  ULDC.64 UR4, c[0x0][0x508] ;  /* 0x0001420000047ab9 */ /* 0x000fc40000000a00 */
[----:B------:R2:W-:Y:S04]  /*120b0*/  STS [R17+0xc080], R116 ;  /* 0x00c0807411007388 */ /* 0x0005e80000000800 */
[----:B------:R2:W-:Y:S04]  /*120c0*/  STS [R17+0xc480], R118 ;  /* 0x00c4807611007388 */ /* 0x0005e80000000800 */
[----:B------:R2:W-:Y:S04]  /*120d0*/  STS [R19+0xc000], R120 ;  /* 0x00c0007813007388 */ /* 0x0005e80000000800 */
[----:B------:R2:W-:Y:S04]  /*120e0*/  STS [R19+0xc400], R122 ;  /* 0x00c4007a13007388 */ /* 0x0005e80000000800 */
[----:B------:R2:W-:Y:S04]  /*120f0*/  STS [R21+0xc080], R124 ;  /* 0x00c0807c15007388 */ /* 0x0005e80000000800 */
[----:B------:R2:W-:Y:S04]  /*12100*/  STS [R21+0xc480], R126 ;  /* 0x00c4807e15007388 */ /* 0x0005e80000000800 */
[----:B------:R2:W-:Y:S04]  /*12110*/  STS [R23+0xc000], R128 ;  /* 0x00c0008017007388 */ /* 0x0005e80000000800 */
[----:B------:R2:W-:Y:S04]  /*12120*/  STS [R23+0xc400], R130 ;  /* 0x00c4008217007388 */ /* 0x0005e80000000800 */
[----:B------:R-:W-:Y:S01]  /*12130*/  BAR.SYNC.DEFER_BLOCKING 0x1, 0x100 ;  /* 0x0044000000007b1d */ /* 0x000fe20000010000 */
[----:B------:R-:W-:-:S04]  /*12140*/  UISETP.NE.U32.AND UP0, UPT, URZ, UR4, UPT ;  /* 0x000000043f00728c */ /* 0x000fc8000bf05070 */
[----:B------:R-:W-:Y:S01]  /*12150*/  UISETP.NE.AND.EX UP0, UPT, URZ, UR5, UPT, UP0 ;  /* 0x000000053f00728c */ /* 0x000fe2000bf05300 */
[----:B---3--:R-:W3:Y:S02]  /*12160*/  @P0 LDG.E R9, [R10.64] ;  /* 0x0000000a0a090981 */ /* 0x008ee4000c1e1900 */
[----:B------:R-:W-:-:S03]  /*12170*/  ULDC.64 UR4, c[0x0][0x508] ;  /* 0x0001420000047ab9 */ /* 0x000fc60000000a00 */
[----:B------:R-:W-:-:S05]  /*12180*/  PLOP3.LUT P1, PT, PT, PT, UP0, 0x80, 0x0 ;  /* 0x000000000000781c */ /* 0x000fca0003f2f008 */
[----:B------:R-:W-:Y:S01]  /*12190*/  @UP0 UIMAD.WIDE UR4, UR20, UR6, UR4 ;  /* 0x00000006140402a5 */ /* 0x000fe2000f8e0204 */
[----:B------:R-:W-:-:S05]  /*121a0*/  IMAD.MOV.U32 R4, RZ, RZ, c[0x0][0x388] ;  /* 0x0000e200ff047624 */ /* 0x000fca00078e00ff */
[----:B------:R-:W-:Y:S02]  /*121b0*/  IMAD.U32 R12, RZ, RZ, UR4 ;  /* 0x00000004ff0c7e24 */ /* 0x000fe4000f8e00ff */
[----:B----4-:R-:W-:-:S05]  /*121c0*/  IMAD.U32 R13, RZ, RZ, UR5 ;  /* 0x00000005ff0d7e24 */ /* 0x010fca000f8e00ff */
[----:B------:R2:W5:Y:S01]  /*121d0*/  @P1 LDG.E R4, [R12.64] ;  /* 0x0000000a0c041981 */ /* 0x000562000c1e1900 */
[----:B------:R-:W-:Y:S02]  /*121e0*/  UMOV UR22, URZ ;  /* 0x0000003f00167c82 */ /* 0x000fe40008000000 */
[----:B------:R-:W-:Y:S01]  /*121f0*/  UMOV UR23, URZ ;  /* 0x0000003f00177c82 */ /* 0x000fe20008000000 */
[----:B---3--:R-:W1:Y:S02]  /*12200*/  @P0 R2UR UR5, R9 ;  /* 0x00000000090503c2 */ /* 0x008e6400000e0000 */
[----:B-1----:R-:W-:Y:S02]  /*12210*/  @UP1 USHF.R.S32.HI UR4, URZ, 0x1f, UR5 ;  /* 0x0000001f3f041899 */ /* 0x002fe40008011405 */
[----:B------:R-:W-:-:S05]  /*12220*/  @UP1 UMOV UR22, UR5 ;  /* 0x0000000500161c82 */ /* 0x000fca0008000000 */
[----:B------:R-:W-:Y:S01]  /*12230*/  @UP1 UMOV UR23, UR4 ;  /* 0x0000000400171c82 */ /* 0x000fe20008000000 */
[----:B------:R-:W-:Y:S05]  /*12240*/  @P1 BRA `(.L_x_146) ;  /* 0x0000004000001947 */ /* 0x000fea0003800000 */
[----:B--2---:R-:W-:Y:S05]  /*12250*/  @!P0 BRA `(.L_x_146) ;  /* 0x0000003000008947 */ /* 0x004fea0003800000 */
[----:B-----5:R-:W2:Y:S04]  /*12260*/  LDG.E R4, [R10.64] ;  /* 0x0000000a0a047981 */ /* 0x020ea8000c1e1900 */
[----:B------:R-:W2:Y:S02]  /*12270*/  LDG.E R9, [R10.64+0x4] ;  /* 0x0000040a0a097981 */ /* 0x000ea4000c1e1900 */
[----:B--2---:R-:W-:Y:S02]  /*12280*/  IADD3 R4, -R4, R9, RZ ;  /* 0x0000000904047210 */ /* 0x004fe40007ffe1ff */
.L_x_146:
[----:B--2---:R-:W-:Y:S01]  /*12290*/  SHF.R.S32.HI R11, RZ, 0x1f, R2 ;  /* 0x0000001fff0b7819 */ /* 0x004fe20000011402 */
[----:B------:R-:W1:Y:S01]  /*122a0*/  S2R R73, SR_CTAID.X ;  /* 0x0000000000497919 */ /* 0x000e620000002500 */
[----:B------:R-:W-:Y:S01]  /*122b0*/  LOP3.LUT R5, R5, 0xffffffe0, RZ, 0xc0, !PT ;  /* 0xffffffe005057812 */ /* 0x000fe200078ec0ff */
[----:B------:R-:W-:Y:S01]  /*122c0*/  IMAD.MOV.U32 R9, RZ, RZ, c[0x0][0x4e8] ;  /* 0x00013a00ff097624 */ /* 0x000fe200078e00ff */
[----:B------:R-:W-:Y:S01]  /*122d0*/  LEA.HI R11, R11, R2, RZ, 0x3 ;  /* 0x000000020b0b7211 */ /* 0x000fe200078f18ff */
[----:B------:R-:W-:Y:S01]  /*122e0*/  ULDC.64 UR6, c[0x0][0x490] ;  /* 0x0001240000067ab9 */ /* 0x000fe20000000a00 */
[-C--:B------:R-:W-:Y:S01]  /*122f0*/  LEA.HI R16, R3, R0.reuse, RZ, 0x3 ;  /* 0x0000000003107211 */ /* 0x080fe200078f18ff */
[----:B------:R-:W-:Y:S01]  /*12300*/  IMAD.IADD R5, R0, 0x1, -R5 ;  /* 0x0000000100057824 */ /* 0x000fe200078e0a05 */
[----:B------:R-:W-:Y:S01]  /*12310*/  LOP3.LUT R11, R11, 0xffffff8, RZ, 0xc0, !PT ;  /* 0x0ffffff80b0b7812 */ /* 0x000fe200078ec0ff */
[----:B------:R-:W-:Y:S01]  /*12320*/  USHF.R.S32.HI UR12, URZ, 0x1f, UR20 ;  /* 0x0000001f3f0c7899 */ /* 0x000fe20008011414 */
[----:B------:R-:W-:Y:S01]  /*12330*/  ISETP.NE.AND P1, PT, R9, 0x1, PT ;  /* 0x000000010900780c */ /* 0x000fe20003f25270 */
[----:B------:R-:W-:Y:S01]  /*12340*/  UIMAD UR9, UR8, UR6, URZ ;  /* 0x00000006080972a4 */ /* 0x000fe2000f8e023f */
[----:B------:R-:W-:Y:S01]  /*12350*/  LEA.HI R9, R7, R7, RZ, 0x1 ;  /* 0x0000000707097211 */ /* 0x000fe200078f08ff */
[----:B------:R-:W-:Y:S01]  /*12360*/  IMAD.IADD R11, R2, 0x1, -R11 ;  /* 0x00000001020b7824 */ /* 0x000fe200078e0a0b */
[----:B------:R-:W-:Y:S01]  /*12370*/  SHF.R.S32.HI R2, RZ, 0x1f, R5 ;  /* 0x0000001fff027819 */ /* 0x000fe20000011405 */
[----:B------:R-:W-:Y:S01]  /*12380*/  UMOV UR14, UR22 ;  /* 0x00000016000e7c82 */ /* 0x000fe20008000000 */
[----:B------:R-:W-:Y:S01]  /*12390*/  LOP3.LUT R10, R9, 0x1ffffffe, RZ, 0xc0, !PT ;  /* 0x1ffffffe090a7812 */ /* 0x000fe200078ec0ff */
[----:B------:R-:W-:Y:S01]  /*123a0*/  UMOV UR15, UR23 ;  /* 0x00000017000f7c82 */ /* 0x000fe20008000000 */
[----:B------:R-:W-:Y:S01]  /*123b0*/  LEA.HI R2, R2, R5, RZ, 0x2 ;  /* 0x0000000502027211 */ /* 0x000fe200078f10ff */
[----:B------:R-:W-:Y:S01]  /*123c0*/  USEL UR12, UR12, URZ, !UP1 ;  /* 0x0000003f0c0c7287 */ /* 0x000fe2000c800000 */
[----:B------:R-:W-:Y:S01]  /*123d0*/  LOP3.LUT P2, RZ, R5, 0x3, RZ, 0xc0, !PT ;  /* 0x0000000305ff7812 */ /* 0x000fe2000784c0ff */
[----:B------:R-:W-:Y:S01]  /*123e0*/  IMAD.IADD R7, R7, 0x1, -R10 ;  /* 0x0000000107077824 */ /* 0x000fe200078e0a0a */
[----:B------:R-:W-:Y:S01]  /*123f0*/  SHF.R.S32.HI R2, RZ, 0x2, R2 ;  /* 0x00000002ff027819 */ /* 0x000fe20000011402 */
[----:B------:R-:W-:Y:S01]  /*12400*/  UIMAD.WIDE.U32 UR14, UR13, UR6, UR14 ;  /* 0x000000060d0e72a5 */ /* 0x000fe2000f8e000e */
[----:B------:R-:W-:Y:S01]  /*12410*/  LEA.HI R3, R3, R0, RZ, 0x6 ;  /* 0x0000000003037211 */ /* 0x000fe200078f30ff */
[----:B------:R-:W-:Y:S01]  /*12420*/  UIMAD UR9, UR13, UR7, UR9 ;  /* 0x000000070d0972a4 */ /* 0x000fe2000f8e0209 */
[----:B------:R-:W-:Y:S01]  /*12430*/  BSSY B0, `(.L_x_147) ;  /* 0x0000083000007945 */ /* 0x000fe20003800000 */
[----:B------:R-:W-:Y:S01]  /*12440*/  IMAD R2, R11, 0x10, R2 ;  /* 0x000000100b027824 */ /* 0x000fe200078e0202 */
[----:B------:R-:W-:-:S02]  /*12450*/  ULDC.64 UR6, c[0x0][0x498] ;  /* 0x0001260000067ab9 */ /* 0x000fc40000000a00 */
[----:B------:R-:W-:Y:S01]  /*12460*/  USEL UR20, UR20, URZ, !UP1 ;  /* 0x0000003f14147287 */ /* 0x000fe2000c800000 */
[----:B------:R-:W-:Y:S01]  /*12470*/  IMAD R10, R7, 0x8, R2 ;  /* 0x00000008070a7824 */ /* 0x000fe200078e0202 */
[----:B------:R-:W-:Y:S02]  /*12480*/  UIMAD UR17, UR12, UR6, URZ ;  /* 0x000000060c1172a4 */ /* 0x000fe4000f8e023f */
[----:B------:R-:W-:Y:S02]  /*12490*/  UIADD3 UR15, UR15, UR9, URZ ;  /* 0x000000090f0f7290 */ /* 0x000fe4000fffe03f */
[----:B-1----:R-:W-:Y:S01]  /*124a0*/  LEA R7, R73, R10, 0x7 ;  /* 0x0000000a49077211 */ /* 0x002fe200078e38ff */
[----:B------:R-:W-:Y:S02]  /*124b0*/  UIMAD UR7, UR20, UR7, UR17 ;  /* 0x00000007140772a4 */ /* 0x000fe4000f8e0211 */
[----:B------:R-:W-:Y:S02]  /*124c0*/  UIMAD.WIDE.U32 UR14, UR20, UR6, UR14 ;  /* 0x00000006140e72a5 */ /* 0x000fe4000f8e000e */
[----:B------:R-:W-:Y:S01]  /*124d0*/  @P1 IMAD.HI.U32 R5, R7, c[0x0][0x4ec], RZ ;  /* 0x00013b0007051a27 */ /* 0x000fe200078e00ff */
[----:B------:R-:W-:-:S02]  /*124e0*/  ULDC.64 UR4, c[0x0][0x3a0] ;  /* 0x0000e80000047ab9 */ /* 0x000fc40000000a00 */
[----:B------:R-:W-:Y:S01]  /*124f0*/  UIMAD UR16, UR23, UR4, URZ ;  /* 0x00000004171072a4 */ /* 0x000fe2000f8e023f */
[----:B------:R-:W-:Y:S01]  /*12500*/  IMAD.MOV.U32 R12, RZ, RZ, R7 ;  /* 0x000000ffff0c7224 */ /* 0x000fe200078e0007 */
[----:B------:R-:W-:Y:S01]  /*12510*/  @P1 SHF.R.U32.HI R12, RZ, c[0x0][0x4f0], R5 ;  /* 0x00013c00ff0c1a19 */ /* 0x000fe20000011605 */
[----:B------:R-:W-:Y:S01]  /*12520*/  UIMAD.WIDE.U32 UR18, UR22, UR4, URZ ;  /* 0x00000004161272a5 */ /* 0x000fe2000f8e003f */
[----:B------:R-:W-:Y:S01]  /*12530*/  LOP3.LUT R5, R16, 0xfffffff8, RZ, 0xc0, !PT ;  /* 0xfffffff810057812 */ /* 0x000fe200078ec0ff */
[----:B------:R-:W-:Y:S01]  /*12540*/  UIMAD UR16, UR22, UR5, UR16 ;  /* 0x00000005161072a4 */ /* 0x000fe2000f8e0210 */
[----:B------:R-:W-:Y:S01]  /*12550*/  SHF.R.S32.HI R16, RZ, 0x3, R16 ;  /* 0x00000003ff107819 */ /* 0x000fe20000011410 */
[--C-:B------:R-:W-:Y:S01]  /*12560*/  IMAD.MOV R10, RZ, RZ, -R12.reuse ;  /* 0x000000ffff0a7224 */ /* 0x100fe200078e0a0c */
[----:B------:R-:W-:Y:S01]  /*12570*/  ULDC.64 UR4, c[0x0][0x3e8] ;  /* 0x0000fa0000047ab9 */ /* 0x000fe20000000a00 */
[----:B------:R-:W-:Y:S01]  /*12580*/  IMAD.IADD R5, R0, 0x1, -R5 ;  /* 0x0000000100057824 */ /* 0x000fe200078e0a05 */
[----:B------:R-:W-:Y:S01]  /*12590*/  UIMAD UR8, UR8, UR4, URZ ;  /* 0x00000004080872a4 */ /* 0x000fe2000f8e023f */
[----:B------:R-:W-:Y:S01]  /*125a0*/  IMAD R10, R10, c[0x0][0x4e8], R7 ;  /* 0x00013a000a0a7a24 */ /* 0x000fe200078e0207 */
[----:B------:R-:W-:Y:S01]  /*125b0*/  SHF.R.S32.HI R7, RZ, 0x1f, R12 ;  /* 0x0000001fff077819 */ /* 0x000fe2000001140c */
[----:B------:R-:W-:Y:S01]  /*125c0*/  IMAD.U32 R0, RZ, RZ, UR7 ;  /* 0x00000007ff007e24 */ /* 0x000fe2000f8e00ff */
[----:B------:R-:W-:Y:S01]  /*125d0*/  IADD3 R12, P0, R12, UR14, RZ ;  /* 0x0000000e0c0c7c10 */ /* 0x000fe2000ff1e0ff */
[----:B------:R-:W-:Y:S01]  /*125e0*/  IMAD.SHL.U32 R17, R16, 0x40, RZ ;  /* 0x0000004010117824 */ /* 0x000fe200078e00ff */
[----:B------:R-:W-:Y:S01]  /*125f0*/  SHF.R.S32.HI R15, RZ, 0x1f, R10 ;  /* 0x0000001fff0f7819 */ /* 0x000fe2000001140a */
[----:B------:R-:W-:Y:S01]  /*12600*/  UIADD3 UR19, UR19, UR16, URZ ;  /* 0x0000001013137290 */ /* 0x000fe2000fffe03f */
[----:B------:R-:W-:Y:S01]  /*12610*/  IADD3.X R13, R7, UR15, R0, P0, !PT ;  /* 0x0000000f070d7c10 */ /* 0x000fe200087fe400 */
[----:B------:R-:W-:Y:S01]  /*12620*/  UIMAD UR5, UR13, UR5, UR8 ;  /* 0x000000050d0572a4 */ /* 0x000fe2000f8e0208 */
[----:B------:R-:W-:Y:S01]  /*12630*/  LEA R0, R5, R16, 0x5 ;  /* 0x0000001005007211 */ /* 0x000fe200078e28ff */
[----:B------:R-:W-:Y:S01]  /*12640*/  IMAD R15, R15, c[0x0][0x488], RZ ;  /* 0x000122000f0f7a24 */ /* 0x000fe200078e02ff */
[----:B------:R-:W-:Y:S01]  /*12650*/  LOP3.LUT R17, R17, 0x1c0, RZ, 0xc0, !PT ;  /* 0x000001c011117812 */ /* 0x000fe200078ec0ff */
[----:B------:R-:W-:Y:S01]  /*12660*/  IMAD.WIDE.U32 R12, R10, c[0x0][0x488], R12 ;  /* 0x000122000a0c7a25 */ /* 0x000fe200078e000c */
[----:B------:R-:W-:-:S02]  /*12670*/  UIMAD.WIDE.U32 UR18, UR13, UR4, UR18 ;  /* 0x000000040d1272a5 */ /* 0x000fc4000f8e0012 */
[----:B------:R-:W-:Y:S01]  /*12680*/  ULDC.64 UR6, c[0x0][0x3f0] ;  /* 0x0000fc0000067ab9 */ /* 0x000fe20000000a00 */
[----:B------:R-:W-:Y:S01]  /*12690*/  IMAD R9, R73, 0x80, R0 ;  /* 0x0000008049097824 */ /* 0x000fe200078e0200 */
[----:B------:R-:W-:Y:S01]  /*126a0*/  UIMAD UR12, UR12, UR6, URZ ;  /* 0x000000060c0c72a4 */ /* 0x000fe2000f8e023f */
[----:B------:R-:W-:Y:S01]  /*126b0*/  IMAD.SHL.U32 R0, R5, 0x8, RZ ;  /* 0x0000000805007824 */ /* 0x000fe200078e00ff */
[----:B------:R-:W-:Y:S01]  /*126c0*/  SHF.R.U32.HI R5, RZ, 0x3, R17 ;  /* 0x00000003ff057819 */ /* 0x000fe20000011611 */
[----:B------:R-:W-:Y:S01]  /*126d0*/  IMAD R15, R10, c[0x0][0x48c], R15 ;  /* 0x000123000a0f7a24 */ /* 0x000fe200078e020f */
[----:B------:R-:W-:Y:S01]  /*126e0*/  UIADD3 UR19, UR19, UR5, URZ ;  /* 0x0000000513137290 */ /* 0x000fe2000fffe03f */
[----:B------:R-:W-:Y:S01]  /*126f0*/  @P1 IMAD.HI.U32 R11, R9, c[0x0][0x4ec], RZ ;  /* 0x00013b00090b1a27 */ /* 0x000fe200078e00ff */
[----:B------:R-:W-:Y:S01]  /*12700*/  LOP3.LUT R10, R17, 0x38, R0, 0xf8, !PT ;  /* 0x00000038110a7812 */ /* 0x000fe200078ef800 */
[----:B------:R-:W-:Y:S01]  /*12710*/  UIMAD UR7, UR20, UR7, UR12 ;  /* 0x00000007140772a4 */ /* 0x000fe2000f8e020c */
[----:B------:R-:W-:Y:S01]  /*12720*/  LEA R17, P0, R12, c[0x0][0x450], 0x2 ;  /* 0x000114000c117a11 */ /* 0x000fe200078010ff */
[----:B------:R-:W-:Y:S01]  /*12730*/  IMAD.IADD R14, R13, 0x1, R15 ;  /* 0x000000010d0e7824 */ /* 0x000fe200078e020f */
[----:B------:R-:W-:Y:S01]  /*12740*/  LOP3.LUT R5, R10, R5, RZ, 0x3c, !PT ;  /* 0x000000050a057212 */ /* 0x000fe200078e3cff */
[----:B------:R-:W-:Y:S01]  /*12750*/  IMAD.MOV.U32 R7, RZ, RZ, R9 ;  /* 0x000000ffff077224 */ /* 0x000fe200078e0009 */
[----:B------:R-:W-:Y:S01]  /*12760*/  @P1 SHF.R.U32.HI R7, RZ, c[0x0][0x4f0], R11 ;  /* 0x00013c00ff071a19 */ /* 0x000fe2000001160b */
[----:B------:R-:W-:Y:S01]  /*12770*/  UIMAD.WIDE.U32 UR18, UR20, UR6, UR18 ;  /* 0x00000006141272a5 */ /* 0x000fe2000f8e0012 */
[----:B------:R-:W-:Y:S01]  /*12780*/  LEA.HI.X R14, R12, c[0x0][0x454], R14, 0x2, P0 ;  /* 0x000115000c0e7a11 */ /* 0x000fe200000f140e */
[----:B------:R-:W-:Y:S01]  /*12790*/  SHFL.IDX PT, R10, R17, 0x1, 0x1c1f ;  /* 0x003c1f00110a7f89 */ /* 0x000fe200000e0000 */
[--C-:B------:R-:W-:Y:S01]  /*127a0*/  SHF.R.S32.HI R15, RZ, 0x1f, R7.reuse ;  /* 0x0000001fff0f7819 */ /* 0x100fe20000011407 */
[----:B------:R-:W-:Y:S01]  /*127b0*/  IMAD.MOV R18, RZ, RZ, -R7 ;  /* 0x000000ffff127224 */ /* 0x000fe200078e0a07 */
[----:B------:R-:W-:Y:S01]  /*127c0*/  UIADD3 UR7, UR19, UR7, URZ ;  /* 0x0000000713077290 */ /* 0x000fe2000fffe03f */
[----:B------:R-:W-:Y:S01]  /*127d0*/  SHFL.IDX PT, R12, R17, RZ, 0x1c1f ;  /* 0x001c1fff110c7589 */ /* 0x000fe200000e0000 */
[----:B------:R-:W-:Y:S01]  /*127e0*/  MOV R20, UR18 ;  /* 0x0000001200147c02 */ /* 0x000fe20008000f00 */
[----:B------:R-:W-:-:S02]  /*127f0*/  IMAD R18, R18, c[0x0][0x4e8], R9 ;  /* 0x00013a0012127a24 */ /* 0x000fc400078e0209 */
[----:B------:R-:W1:Y:S01]  /*12800*/  SHFL.IDX PT, R13, R14, RZ, 0x1c1f ;  /* 0x001c1fff0e0d7589 */ /* 0x000e6200000e0000 */
[----:B------:R-:W-:Y:S02]  /*12810*/  IMAD R9, R73, 0x80, R2 ;  /* 0x0000008049097824 */ /* 0x000fe400078e0202 */
[----:B-----5:R-:W-:Y:S01]  /*12820*/  IMAD R2, R4, c[0x0][0x4e8], RZ ;  /* 0x00013a0004027a24 */ /* 0x020fe200078e02ff */
[----:B------:R2:W3:Y:S01]  /*12830*/  SHFL.IDX PT, R11, R14, 0x1, 0x1c1f ;  /* 0x003c1f000e0b7f89 */ /* 0x0004e200000e0000 */
[----:B------:R-:W-:Y:S01]  /*12840*/  IMAD R22, R15, c[0x0][0x3e0], RZ ;  /* 0x0000f8000f167a24 */ /* 0x000fe200078e02ff */
[C---:B------:R-:W-:Y:S01]  /*12850*/  IADD3 R15, R9.reuse, 0x8, RZ ;  /* 0x00000008090f7810 */ /* 0x040fe20007ffe0ff */
[----:B------:R-:W-:Y:S01]  /*12860*/  IMAD.U32 R21, RZ, RZ, UR19 ;  /* 0x00000013ff157e24 */ /* 0x000fe2000f8e00ff */
[-C--:B------:R-:W-:Y:S01]  /*12870*/  ISETP.GE.OR P1, PT, R9, R2.reuse, P2 ;  /* 0x000000020900720c */ /* 0x080fe20001726670 */
[----:B------:R-:W-:Y:S01]  /*12880*/  IMAD.U32 R21, RZ, RZ, UR7 ;  /* 0x00000007ff157e24 */ /* 0x000fe2000f8e00ff */
[----:B------:R-:W-:Y:S01]  /*12890*/  ISETP.GE.OR P0, PT, R15, R2, P2 ;  /* 0x000000020f00720c */ /* 0x000fe20001706670 */
[C---:B------:R-:W-:Y:S01]  /*128a0*/  IMAD R22, R7.reuse, c[0x0][0x3e4], R22 ;  /* 0x0000f90007167a24 */ /* 0x040fe200078e0216 */
[----:B------:R-:W-:Y:S01]  /*128b0*/  SHF.R.S32.HI R4, RZ, 0x1f, R18 ;  /* 0x0000001fff047819 */ /* 0x000fe20000011412 */
[----:B------:R-:W-:-:S04]  /*128c0*/  IMAD.WIDE.U32 R20, R7, c[0x0][0x3e0], R20 ;  /* 0x0000f80007147a25 */ /* 0x000fc800078e0014 */
[----:B------:R-:W-:Y:S01]  /*128d0*/  IMAD R73, R73, 0x80, R16 ;  /* 0x0000008049497824 */ /* 0x000fe200078e0210 */
[----:B------:R-:W-:-:S05]  /*128e0*/  IADD3 R21, R21, R22, RZ ;  /* 0x0000001615157210 */ /* 0x000fca0007ffe0ff */
[----:B------:R-:W-:Y:S01]  /*128f0*/  IMAD.WIDE.U32 R74, R18, c[0x0][0x3d8], R20 ;  /* 0x0000f600124a7a25 */ /* 0x000fe200078e0014 */
[----:B-1----:R1:W-:Y:S03]  /*12900*/  @!P1 ST.E [R12.64], R6 ;  /* 0x000000060c009985 */ /* 0x0023e6000c10190a */
[----:B--2---:R-:W-:Y:S01]  /*12910*/  IMAD.SHL.U32 R14, R3, 0x8, RZ ;  /* 0x00000008030e7824 */ /* 0x004fe200078e00ff */
[----:B---3--:R1:W-:Y:S01]  /*12920*/  @!P0 ST.E [R10.64], R8 ;  /* 0x000000080a008985 */ /* 0x0083e2000c10190a */
[----:B------:R-:W-:-:S03]  /*12930*/  IMAD R3, R4, c[0x0][0x3d8], RZ ;  /* 0x0000f60004037a24 */ /* 0x000fc600078e02ff */
[----:B------:R-:W-:Y:S01]  /*12940*/  LOP3.LUT R5, R5, 0x7ffffe00, R14, 0xf8, !PT ;  /* 0x7ffffe0005057812 */ /* 0x000fe200078ef80e */
[----:B------:R-:W-:-:S04]  /*12950*/  IMAD R3, R18, c[0x0][0x3dc], R3 ;  /* 0x0000f70012037a24 */ /* 0x000fc800078e0203 */
[----:B------:R-:W-:Y:S02]  /*12960*/  IMAD.SHL.U32 R76, R5, 0x2, RZ ;  /* 0x00000002054c7824 */ /* 0x000fe400078e00ff */
[----:B------:R-:W-:Y:S01]  /*12970*/  IMAD.IADD R3, R75, 0x1, R3 ;  /* 0x000000014b037824 */ /* 0x000fe200078e0203 */
[C---:B------:R-:W-:Y:S02]  /*12980*/  LEA R75, P0, R74.reuse, c[0x0][0x380], 0x1 ;  /* 0x0000e0004a4b7a11 */ /* 0x040fe400078008ff */
[----:B------:R1:W2:Y:S02]  /*12990*/  LDS.128 R60, [R76+0x1080] ;  /* 0x001080004c3c7984 */ /* 0x0002a40000000c00 */
[----:B------:R-:W-:Y:S02]  /*129a0*/  LEA.HI.X R74, R74, c[0x0][0x384], R3, 0x1, P0 ;  /* 0x0000e1004a4a7a11 */ /* 0x000fe400000f0c03 */
[----:B------:R1:W3:Y:S01]  /*129b0*/  LDS.128 R56, [R76+0x2080] ;  /* 0x002080004c387984 */ /* 0x0002e20000000c00 */
[----:B------:R-:W-:-:S03]  /*129c0*/  ISETP.GE.AND P0, PT, R73, R2, PT ;  /* 0x000000024900720c */ /* 0x000fc60003f06270 */
        /* <DEDUP_REMOVED lines=22> */
[----:B------:R5:W1:Y:S01]  /*12b30*/  LDS.128 R16, [R76+0xc080] ;  /* 0x00c080004c107984 */ /* 0x000a620000000c00 */
[----:B------:R-:W-:-:S07]  /*12b40*/  ISETP.GE.AND P3, PT, R0, c[0x0][0x3c8], PT ;  /* 0x0000f20000007a0c */ /* 0x000fce0003f66270 */
[----:B------:R-:W-:Y:S02]  /*12b50*/  @!P2 SHF.R.S32.HI R71, RZ, 0x1f, R72 ;  /* 0x0000001fff47a819 */ /* 0x000fe40000011448 */
[----:B------:R-:W-:Y:S02]  /*12b60*/  @!P1 SHF.R.S32.HI R69, RZ, 0x1f, R70 ;  /* 0x0000001fff459819 */ /* 0x000fe40000011446 */
[----:B------:R-:W-:Y:S02]  /*12b70*/  @!P0 SHF.R.S32.HI R3, RZ, 0x1f, R68 ;  /* 0x0000001fff038819 */ /* 0x000fe40000011444 */
[----:B------:R-:W-:Y:S02]  /*12b80*/  @!P2 LEA.HI R71, R71, R72, RZ, 0x3 ;  /* 0x000000484747a211 */ /* 0x000fe400078f18ff */
[----:B------:R-:W-:Y:S02]  /*12b90*/  @!P1 LEA.HI R69, R69, R70, RZ, 0x3 ;  /* 0x0000004645459211 */ /* 0x000fe400078f18ff */
[----:B------:R-:W-:-:S02]  /*12ba0*/  @!P0 LEA.HI R3, R3, R68, RZ, 0x3 ;  /* 0x0000004403038211 */ /* 0x000fc400078f18ff */
[----:B------:R-:W-:Y:S02]  /*12bb0*/  @!P2 LOP3.LUT R71, R71, 0xfffffff8, RZ, 0xc0, !PT ;  /* 0xfffffff84747a812 */ /* 0x000fe400078ec0ff */
[----:B------:R-:W-:Y:S01]  /*12bc0*/  @!P1 LOP3.LUT R69, R69, 0xfffffff8, RZ, 0xc0, !PT ;  /* 0xfffffff845459812 */ /* 0x000fe200078ec0ff */
[----:B-1---5:R-:W-:Y:S01]  /*12bd0*/  @!P3 IMAD.WIDE R76, R0, 0x2, R78 ;  /* 0x00000002004cb825 */ /* 0x022fe200078e024e */
[----:B------:R-:W-:-:S03]  /*12be0*/  @!P0 LOP3.LUT R3, R3, 0xfffffff8, RZ, 0xc0, !PT ;  /* 0xfffffff803038812 */ /* 0x000fc600078ec0ff */
[--C-:B------:R-:W-:Y:S01]  /*12bf0*/  @!P2 IMAD.WIDE R70, R71, 0x2, R78.reuse ;  /* 0x000000024746a825 */ /* 0x100fe200078e024e */
[----:B--2---:R1:W-:Y:S03]  /*12c00*/  @!P3 ST.E.128 [R76.64], R64 ;  /* 0x000000404c00b985 */ /* 0x0043e6000c101d0a */
[--C-:B------:R-:W-:Y:S01]  /*12c10*/  @!P1 IMAD.WIDE R68, R69, 0x2, R78.reuse ;  /* 0x0000000245449825 */ /* 0x100fe200078e024e */
[----:B---3--:R1:W-:Y:S03]  /*12c20*/  @!P2 ST.E.128 [R70.64], R48 ;  /* 0x000000304600a985 */ /* 0x0083e6000c101d0a */
[----:B------:R-:W-:Y:S01]  /*12c30*/  @!P0 IMAD.WIDE R78, R3, 0x2, R78 ;  /* 0x00000002034e8825 */ /* 0x000fe200078e024e */
[----:B----4-:R1:W-:Y:S04]  /*12c40*/  @!P1 ST.E.128 [R68.64], R32 ;  /* 0x0000002044009985 */ /* 0x0103e8000c101d0a */
[----:B------:R1:W-:Y:S02]  /*12c50*/  @!P0 ST.E.128 [R78.64], R16 ;  /* 0x000000104e008985 */ /* 0x0003e4000c101d0a */
.L_x_148:
[----:B--234-:R-:W-:Y:S05]  /*12c60*/  BSYNC B0 ;  /* 0x0000000000007941 */ /* 0x01cfea0003800000 */
.L_x_147:
[----:B------:R-:W-:Y:S01]  /*12c70*/  IADD3 R3, R73, 0x20, RZ ;  /* 0x0000002049037810 */ /* 0x000fe20007ffe0ff */
[----:B-1----:R1:W2:Y:S01]  /*12c80*/  SHFL.IDX PT, R35, R74, 0x1, 0x181f ;  /* 0x00381f004a237f89 */ /* 0x0022a200000e0000 */
        /* <DEDUP_REMOVED lines=28> */
.L_x_150:
[----:B------:R-:W-:Y:S05]  /*12e50*/  BSYNC B0 ;  /* 0x0000000000007941 */ /* 0x000fea0003800000 */
.L_x_149:
[----:B------:R-:W-:Y:S01]  /*12e60*/  IADD3 R3, R73, 0x40, RZ ;  /* 0x0000004049037810 */ /* 0x000fe20007ffe0ff */
[----:B--2---:R2:W4:Y:S01]  /*12e70*/  SHFL.IDX PT, R19, R74, 0x2, 0x181f ;  /* 0x00581f004a137f89 */ /* 0x00452200000e0000 */
[----:B------:R-:W-:Y:S02]  /*12e80*/  BSSY B0, `(.L_x_151) ;  /* 0x000001c000007945 */ /* 0x000fe40003800000 */
[----:B------:R-:W-:Y:S01]  /*12e90*/  ISETP.GE.AND P0, PT, R3, R2, PT ;  /* 0x000000020300720c */ /* 0x000fe20003f06270 */
[----:B------:R2:W1:-:S12]  /*12ea0*/  SHFL.IDX PT, R18, R75, 0x2, 0x181f ;  /* 0x00581f004b127f89 */ /* 0x00045800000e0000 */
        /* <DEDUP_REMOVED lines=25> */
.L_x_152:
[----:B------:R-:W-:Y:S05]  /*13040*/  BSYNC B0 ;  /* 0x0000000000007941 */ /* 0x000fea0003800000 */
.L_x_151:
[----:B------:R-:W-:Y:S01]  /*13050*/  IADD3 R73, R73, 0x60, RZ ;  /* 0x0000006049497810 */ /* 0x000fe20007ffe0ff */
[----:B-1----:R1:W2:Y:S03]  /*13060*/  SHFL.IDX PT, R11, R74, 0x3, 0x181f ;  /* 0x00781f004a0b7f89 */ /* 0x0022a600000e0000 */
[----:B------:R-:W-:Y:S01]  /*13070*/  ISETP.GE.AND P0, PT, R73, R2, PT ;  /* 0x000000024900720c */ /* 0x000fe20003f06270 */
[----:B------:R1:W4:-:S12]  /*13080*/  SHFL.IDX PT, R10, R75, 0x3, 0x181f ;  /* 0x00781f004b0a7f89 */ /* 0x00031800000e0000 */
[----:B------:R-:W-:Y:S05]  /*13090*/  @P0 EXIT ;  /* 0x000000000000094d */ /* 0x000fea0003800000 */
[C---:B------:R-:W-:Y:S02]  /*130a0*/  IADD3 R9, R0.reuse, 0x40, RZ ;  /* 0x0000004000097810 */ /* 0x040fe40007ffe0ff */
[C---:B------:R-:W-:Y:S02]  /*130b0*/  IADD3 R3, R0.reuse, 0x80, RZ ;  /* 0x0000008000037810 */ /* 0x040fe40007ffe0ff */
[----:B------:R-:W-:Y:S02]  /*130c0*/  ISETP.GE.AND P1, PT, R9, c[0x0][0x3c8], PT ;  /* 0x0000f20009007a0c */ /* 0x000fe40003f26270 */
[----:B------:R-:W-:Y:S02]  /*130d0*/  ISETP.GE.AND P0, PT, R3, c[0x0][0x3c8], PT ;  /* 0x0000f20003007a0c */ /* 0x000fe40003f06270 */
[C---:B------:R-:W-:Y:S02]  /*130e0*/  ISETP.GE.AND P2, PT, R0.reuse, c[0x0][0x3c8], PT ;  /* 0x0000f20000007a0c */ /* 0x040fe40003f46270 */
[----:B------:R-:W-:-:S07]  /*130f0*/  IADD3 R15, R0, 0xc0, RZ ;  /* 0x000000c0000f7810 */ /* 0x000fce0007ffe0ff */
[----:B------:R-:W-:Y:S02]  /*13100*/  @!P1 SHF.R.S32.HI R8, RZ, 0x1f, R9 ;  /* 0x0000001fff089819 */ /* 0x000fe40000011409 */
[----:B------:R-:W-:Y:S02]  /*13110*/  @!P0 SHF.R.S32.HI R2, RZ, 0x1f, R3 ;  /* 0x0000001fff028819 */ /* 0x000fe40000011403 */
[----:B------:R-:W-:Y:S01]  /*13120*/  @!P1 LEA.HI R8, R8, R9, RZ, 0x3 ;  /* 0x0000000908089211 */ /* 0x000fe200078f18ff */
[--C-:B--2-4-:R-:W-:Y:S01]  /*13130*/  @!P2 IMAD.WIDE R12, R0, 0x2, R10.reuse ;  /* 0x00000002000ca825 */ /* 0x114fe200078e020a */
[----:B------:R-:W-:Y:S02]  /*13140*/  @!P0 LEA.HI R2, R2, R3, RZ, 0x3 ;  /* 0x0000000302028211 */ /* 0x000fe400078f18ff */
[----:B------:R-:W-:Y:S02]  /*13150*/  @!P1 LOP3.LUT R8, R8, 0xfffffff8, RZ, 0xc0, !PT ;  /* 0xfffffff808089812 */ /* 0x000fe400078ec0ff */
[----:B------:R-:W-:Y:S01]  /*13160*/  @!P0 LOP3.LUT R2, R2, 0xfffffff8, RZ, 0xc0, !PT ;  /* 0xfffffff802028812 */ /* 0x000fe200078ec0ff */
[----:B------:R2:W-:Y:S02]  /*13170*/  @!P2 ST.E.128 [R12.64], R52 ;  /* 0x000000340c00a985 */ /* 0x0005e4000c101d0a */
[----:B------:R-:W-:-:S04]  /*13180*/  @!P1 IMAD.WIDE R8, R8, 0x2, R10 ;  /* 0x0000000208089825 */ /* 0x000fc800078e020a */
[----:B------:R-:W-:Y:S01]  /*13190*/  @!P0 IMAD.WIDE R2, R2, 0x2, R10 ;  /* 0x0000000202028825 */ /* 0x000fe200078e020a */
[----:B------:R2:W-:Y:S04]  /*131a0*/  @!P1 ST.E.128 [R8.64], R36 ;  /* 0x0000002408009985 */ /* 0x0005e8000c101d0a */
[----:B------:R2:W-:Y:S01]  /*131b0*/  @!P0 ST.E.128 [R2.64], R20 ;  /* 0x0000001402008985 */ /* 0x0005e2000c101d0a */
[----:B------:R-:W-:-:S13]  /*131c0*/  ISETP.GE.AND P0, PT, R15, c[0x0][0x3c8], PT ;  /* 0x0000f2000f007a0c */ /* 0x000fda0003f06270 */
[----:B------:R-:W-:Y:S05]  /*131d0*/  @P0 EXIT ;  /* 0x000000000000094d */ /* 0x000fea0003800000 */
[----:B------:R-:W-:-:S04]  /*131e0*/  SHF.R.S32.HI R0, RZ, 0x1f, R15 ;  /* 0x0000001fff007819 */ /* 0x000fc8000001140f */
[----:B------:R-:W-:-:S04]  /*131f0*/  LEA.HI R0, R0, R15, RZ, 0x3 ;  /* 0x0000000f00007211 */ /* 0x000fc800078f18ff */
[----:B--2---:R-:W-:-:S05]  /*13200*/  LOP3.LUT R3, R0, 0xfffffff8, RZ, 0xc0, !PT ;  /* 0xfffffff800037812 */ /* 0x004fca00078ec0ff */
[----:B------:R-:W-:-:S05]  /*13210*/  IMAD.WIDE R10, R3, 0x2, R10 ;  /* 0x00000002030a7825 */ /* 0x000fca00078e020a */
[----:B------:R-:W-:Y:S01]  /*13220*/  ST.E.128 [R10.64], R4 ;  /* 0x000000040a007985 */ /* 0x000fe2000c101d0a */
[----:B------:R-:W-:Y:S05]  /*13230*/  EXIT ;  /* 0x000000000000794d */ /* 0x000fea0003800000 */
.L_x_145:
        /* <DEDUP_REMOVED lines=10> */
[----:B------:R-:W3:Y:S01]  /*132e0*/  @P0 LDG.E R0, [R6.64] ;  /* 0x0000000a06000981 */ /* 0x000ee2000c1e1900 */
        /* <DEDUP_REMOVED lines=11> */
[----:B---3--:R-:W3:Y:S02]  /*133a0*/  @P0 R2UR UR5, R0 ;  /* 0x00000000000503c2 */ /* 0x008ee400000e0000 */
[----:B---3--:R-:W-:Y:S02]  /*133b0*/  @UP1 USHF.R.S32.HI UR4, URZ, 0x1f, UR5 ;  /* 0x0000001f3f041899 */ /* 0x008fe40008011405 */
[----:B------:R-:W-:-:S05]  /*133c0*/  @UP1 UMOV UR14, UR5 ;  /* 0x00000005000e1c82 */ /* 0x000fca0008000000 */
[----:B------:R-:W-:Y:S01]  /*133d0*/  @UP1 UMOV UR15, UR4 ;  /* 0x00000004000f1c82 */ /* 0x000fe20008000000 */
[----:B------:R-:W-:Y:S05]  /*133e0*/  @P1 BRA `(.L_x_153) ;  /* 0x0000004000001947 */ /* 0x000fea0003800000 */
[----:B-1----:R-:W-:Y:S05]  /*133f0*/  @!P0 BRA `(.L_x_153) ;  /* 0x0000003000008947 */ /* 0x002fea0003800000 */
[----:B-----5:R-:W3:Y:S04]  /*13400*/  LDG.E R5, [R6.64] ;  /* 0x0000000a06057981 */ /* 0x020ee8000c1e1900 */
[----:B------:R-:W3:Y:S02]  /*13410*/  LDG.E R0, [R6.64+0x4] ;  /* 0x0000040a06007981 */ /* 0x000ee4000c1e1900 */
[----:B---3--:R-:W-:Y:S02]  /*13420*/  IADD3 R5, -R5, R0, RZ ;  /* 0x0000000005057210 */ /* 0x008fe40007ffe1ff */
.L_x_153:
        /* <DEDUP_REMOVED lines=37> */
[----:B------:R-:W-:Y:S01]  /*13680*/  IMAD R0, R4, c[0x0][0x48c], R3 ;  /* 0x0001230004007a24 */ /* 0x000fe200078e0203 */
[----:B------:R-:W-:-:S04]  /*13690*/  LEA R2, P0, R6, c[0x0][0x450], 0x2 ;  /* 0x0001140006027a11 */ /* 0x000fc800078010ff */
[----:B------:R-:W-:Y:S01]  /*136a0*/  IADD3 R3, R7, R0, RZ ;  /* 0x0000000007037210 */ /* 0x000fe20007ffe0ff */
[----:B------:R-:W-:-:S03]  /*136b0*/  IMAD.MOV.U32 R7, RZ, RZ, -0x800000 ;  /* 0xff800000ff077424 */ /* 0x000fc600078e00ff */
[----:B------:R-:W-:-:S05]  /*136c0*/  LEA.HI.X R3, R6, c[0x0][0x454], R3, 0x2, P0 ;  /* 0x0001150006037a11 */ /* 0x000fca00000f1403 */
[----:B------:R1:W-:Y:S02]  /*136d0*/  STG.E [R2.64], R7 ;  /* 0x0000000702007986 */ /* 0x0003e4000c10190a */
.L_x_155:
[----:B------:R-:W-:Y:S05]  /*136e0*/  BSYNC B0 ;  /* 0x0000000000007941 */ /* 0x000fea0003800000 */
.L_x_154:
[----:B-1----:R-:W1:Y:S01]  /*136f0*/  S2R R3, SR_CTAID.X ;  /* 0x0000000000037919 */ /* 0x002e620000002500 */
[----:B------:R-:W-:Y:S01]  /*13700*/  SHF.R.S32.HI R4, RZ, 0x1f, R9 ;  /* 0x0000001fff047819 */ /* 0x000fe20000011409 */
        /* <DEDUP_REMOVED lines=15> */
[C---:B------:R-:W-:Y:S01]  /*13800*/  LEA R2, R9.reuse, R4, 0x5 ;  /* 0x0000000409027211 */ /* 0x040fe200078e28ff */
[----:B------:R-:W-:Y:S01]  /*13810*/  UIMAD.WIDE.U32 UR16, UR13, UR4, UR16 ;  /* 0x000000040d1072a5 */ /* 0x000fe2000f8e0010 */
[----:B------:R-:W-:Y:S01]  /*13820*/  SHF.L.U32 R9, R9, 0x3, RZ ;  /* 0x0000000309097819 */ /* 0x000fe200000006ff */
[----:B------:R-:W-:Y:S02]  /*13830*/  UIMAD UR7, UR13, UR5, UR7 ;  /* 0x000000050d0772a4 */ /* 0x000fe4000f8e0207 */
[C---:B-1----:R-:W-:Y:S01]  /*13840*/  IMAD R2, R3.reuse, 0x80, R2 ;  /* 0x0000008003027824 */ /* 0x042fe200078e0202 */
[----:B------:R-:W-:Y:S01]  /*13850*/  ULDC.64 UR4, c[0x0][0x3f0] ;  /* 0x0000fc0000047ab9 */ /* 0x000fe20000000a00 */
[----:B------:R-:W-:Y:S01]  /*13860*/  IMAD R4, R3, 0x80, R4 ;  /* 0x0000008003047824 */ /* 0x000fe200078e0204 */
[----:B------:R-:W-:Y:S01]  /*13870*/  UIMAD UR6, UR6, UR4, URZ ;  /* 0x00000004060672a4 */ /* 0x000fe2000f8e023f */
[----:B------:R-:W-:Y:S01]  /*13880*/  @P0 IMAD.HI.U32 R0, R2, c[0x0][0x4ec], RZ ;  /* 0x00013b0002000a27 */ /* 0x000fe200078e00ff */
[----:B------:R-:W-:Y:S01]  /*13890*/  UIADD3 UR17, UR7, UR17, URZ ;  /* 0x0000001107117290 */ /* 0x000fe2000fffe03f */
[----:B------:R-:W-:Y:S01]  /*138a0*/  IADD3 R8, R9, 0x40, RZ ;  /* 0x0000004009087810 */ /* 0x000fe20007ffe0ff */
[----:B------:R-:W-:Y:S01]  /*138b0*/  UIMAD UR5, UR20, UR5, UR6 ;  /* 0x00000005140572a4 */ /* 0x000fe2000f8e0206 */
[----:B------:R-:W-:Y:S01]  /*138c0*/  IMAD.MOV.U32 R7, RZ, RZ, R2 ;  /* 0x000000ffff077224 */ /* 0x000fe200078e0002 */
[----:B------:R-:W-:Y:S01]  /*138d0*/  @P0 SHF.R.U32.HI R7, RZ, c[0x0][0x4f0], R0 ;  /* 0x00013c00ff070a19 */ /* 0x000fe20000011600 */
[----:B------:R-:W-:-:S03]  /*138e0*/  UIMAD.WIDE.U32 UR16, UR20, UR4, UR16 ;  /* 0x00000004141072a5 */ /* 0x000fc6000f8e0010 */
[----:B------:R-:W-:Y:S01]  /*138f0*/  IADD3 R11, -R7, RZ, RZ ;  /* 0x000000ff070b7210 */ /* 0x000fe20007ffe1ff */
[----:B------:R-:W-:Y:S01]  /*13900*/  UIADD3 UR5, UR17, UR5, URZ ;  /* 0x0000000511057290 */ /* 0x000fe2000fffe03f */
[----:B------:R-:W-:Y:S01]  /*13910*/  SHF.R.S32.HI R0, RZ, 0x1f, R7 ;  /* 0x0000001fff007819 */ /* 0x000fe20000011407 */
[----:B------:R-:W-:Y:S02]  /*13920*/  IMAD.U32 R10, RZ, RZ, UR16 ;  /* 0x00000010ff0a7e24 */ /* 0x000fe4000f8e00ff */
[----:B------:R-:W-:Y:S02]  /*13930*/  IMAD R6, R11, c[0x0][0x4e8], R2 ;  /* 0x00013a000b067a24 */ /* 0x000fe400078e0202 */
[----:B------:R-:W-:Y:S01]  /*13940*/  IMAD.U32 R11, RZ, RZ, UR17 ;  /* 0x00000011ff0b7e24 */ /* 0x000fe2000f8e00ff */
[----:B------:R-:W-:Y:S01]  /*13950*/  MOV R11, UR5 ;  /* 0x00000005000b7c02 */ /* 0x000fe20008000f00 */
[----:B------:R-:W-:Y:S01]  /*13960*/  IMAD R0, R0, c[0x0][0x3e0], RZ ;  /* 0x0000f80000007a24 */ /* 0x000fe200078e02ff */
[----:B------:R-:W-:-:S03]  /*13970*/  SHF.R.S32.HI R2, RZ, 0x1f, R6 ;  /* 0x0000001fff027819 */ /* 0x000fc60000011406 */
[C---:B------:R-:W-:Y:S02]  /*13980*/  IMAD R0, R7.reuse, c[0x0][0x3e4], R0 ;  /* 0x0000f90007007a24 */ /* 0x040fe400078e0200 */
[----:B------:R-:W-:-:S04]  /*13990*/  IMAD.WIDE.U32 R10, R7, c[0x0][0x3e0], R10 ;  /* 0x0000f800070a7a25 */ /* 0x000fc800078e000a */
[----:B------:R-:W-:Y:S02]  /*139a0*/  IMAD R7, R2, c[0x0][0x3d8], RZ ;  /* 0x0000f60002077a24 */ /* 0x000fe400078e02ff */
[----:B------:R-:W-:Y:S02]  /*139b0*/  IMAD.IADD R11, R11, 0x1, R0 ;  /* 0x000000010b0b7824 */ /* 0x000fe400078e0200 */
[C---:B------:R-:W-:Y:S02]  /*139c0*/  IMAD R7, R6.reuse, c[0x0][0x3dc], R7 ;  /* 0x0000f70006077a24 */ /* 0x040fe400078e0207 */
[----:B------:R-:W-:Y:S01]  /*139d0*/  IMAD.WIDE.U32 R10, R6, c[0x0][0x3d8], R10 ;  /* 0x0000f600060a7a25 */ /* 0x000fe200078e000a */
[----:B------:R-:W-:-:S04]  /*139e0*/  IADD3 R6, R9, 0xc0, RZ ;  /* 0x000000c009067810 */ /* 0x000fc80007ffe0ff */
[----:B------:R-:W-:Y:S02]  /*139f0*/  IADD3 R7, R11, R7, RZ ;  /* 0x000000070b077210 */ /* 0x000fe40007ffe0ff */
[----:B------:R-:W-:-:S04]  /*13a00*/  LEA R11, P0, R10, c[0x0][0x380], 0x1 ;  /* 0x0000e0000a0b7a11 */ /* 0x000fc800078008ff */
[----:B------:R-:W-:Y:S01]  /*13a10*/  LEA.HI.X R10, R10, c[0x0][0x384], R7, 0x1, P0 ;  /* 0x0000e1000a0a7a11 */ /* 0x000fe200000f0c07 */
[----:B------:R1:W3:Y:S01]  /*13a20*/  SHFL.IDX PT, R12, R11, RZ, 0x181f ;  /* 0x00181fff0b0c7589 */ /* 0x0002e200000e0000 */
[----:B------:R-:W-:Y:S02]  /*13a30*/  ISETP.GE.AND P0, PT, R4, R5, PT ;  /* 0x000000050400720c */ /* 0x000fe40003f06270 */
[----:B------:R-:W-:Y:S01]  /*13a40*/  IADD3 R7, R9, 0x80, RZ ;  /* 0x0000008009077810 */ /* 0x000fe20007ffe0ff */
[----:B----4-:R1:W4:Y:S10]  /*13a50*/  SHFL.IDX PT, R13, R10, RZ, 0x181f ;  /* 0x00181fff0a0d7589 */ /* 0x01033400000e0000 */
[----:B------:R-:W-:Y:S05]  /*13a60*/  @P0 BRA `(.L_x_157) ;  /* 0x0000015000000947 */ /* 0x000fea0003800000 */
[----:B------:R-:W-:Y:S02]  /*13a70*/  ISETP.GE.AND P2, PT, R8, c[0x0][0x3c8], PT ;  /* 0x0000f20008007a0c */ /* 0x000fe40003f46270 */
[----:B------:R-:W-:-:S02]  /*13a80*/  ISETP.GE.AND P1, PT, R7, c[0x0][0x3c8], PT ;  /* 0x0000f20007007a0c */ /* 0x000fc40003f26270 */
[----:B------:R-:W-:Y:S02]  /*13a90*/  ISETP.GE.AND P0, PT, R6, c[0x0][0x3c8], PT ;  /* 0x0000f20006007a0c */ /* 0x000fe40003f06270 */
        /* <DEDUP_REMOVED lines=12> */
[----:B------:R3:W-:Y:S03]  /*13b60*/  @!P3 ST.E.128 [R14.64], RZ ;  /* 0x000000ff0e00b985 */ /* 0x0007e6000c101d0a */
[--C-:B------:R-:W-:Y:S01]  /*13b70*/  @!P1 IMAD.WIDE R2, R2, 0x2, R12.reuse ;  /* 0x0000000202029825 */ /* 0x100fe200078e020c */
[----:B------:R3:W-:Y:S03]  /*13b80*/  @!P2 ST.E.128 [R16.64], RZ ;  /* 0x000000ff1000a985 */ /* 0x0007e6000c101d0a */
[----:B------:R-:W-:Y:S01]  /*13b90*/  @!P0 IMAD.WIDE R12, R0, 0x2, R12 ;  /* 0x00000002000c8825 */ /* 0x000fe200078e020c */
[----:B------:R3:W-:Y:S04]  /*13ba0*/  @!P1 ST.E.128 [R2.64], RZ ;  /* 0x000000ff02009985 */ /* 0x0007e8000c101d0a */
[----:B------:R3:W-:Y:S02]  /*13bb0*/  @!P0 ST.E.128 [R12.64], RZ ;  /* 0x000000ff0c008985 */ /* 0x0007e4000c101d0a */
.L_x_157:
[----:B------:R-:W-:Y:S05]  /*13bc0*/  BSYNC B0 ;  /* 0x0000000000007941 */ /* 0x000fea0003800000 */
.L_x_156:
[----:B------:R-:W-:Y:S01]  /*13bd0*/  IADD3 R0, R4, 0x20, RZ ;  /* 0x0000002004007810 */ /* 0x000fe20007ffe0ff */
[----:B---34-:R3:W4:Y:S01]  /*13be0*/  SHFL.IDX PT, R13, R10, 0x1, 0x181f ;  /* 0x00381f000a0d7f89 */ /* 0x01872200000e0000 */
[----:B------:R-:W-:Y:S02]  /*13bf0*/  BSSY B0, `(.L_x_158) ;  /* 0x0000019000007945 */ /* 0x000fe40003800000 */
[----:B------:R-:W-:Y:S01]  /*13c00*/  ISETP.GE.AND P0, PT, R0, R5, PT ;  /* 0x000000050000720c */ /* 0x000fe20003f06270 */
[----:B------:R3:W1:-:S12]  /*13c10*/  SHFL.IDX PT, R12, R11, 0x1, 0x181f ;  /* 0x00381f000b0c7f89 */ /* 0x00065800000e0000 */
        /* <DEDUP_REMOVED lines=11> */
[----:B-1--4-:R-:W-:Y:S01]  /*13cd0*/  @!P3 IMAD.WIDE R14, R9, 0x2, R12 ;  /* 0x00000002090eb825 */ /* 0x012fe200078e020c */
        /* <DEDUP_REMOVED lines=10> */
.L_x_159:
[----:B------:R-:W-:Y:S05]  /*13d80*/  BSYNC B0 ;  /* 0x0000000000007941 */ /* 0x000fea0003800000 */
.L_x_158:
[----:B------:R-:W-:Y:S01]  /*13d90*/  IADD3 R0, R4, 0x40, RZ ;  /* 0x0000004004007810 */ /* 0x000fe20007ffe0ff */
[----:B-1--4-:R1:W4:Y:S01]  /*13da0*/  SHFL.IDX PT, R13, R10, 0x2, 0x181f ;  /* 0x00581f000a0d7f89 */ /* 0x01232200000e0000 */
[----:B------:R-:W-:Y:S02]  /*13db0*/  BSSY B0, `(.L_x_160) ;  /* 0x0000019000007945 */ /* 0x000fe40003800000 */
[----:B------:R-:W-:Y:S01]  /*13dc0*/  ISETP.GE.AND P0, PT, R0, R5, PT ;  /* 0x000000050000720c */ /* 0x000fe20003f06270 */
[----:B------:R1:W3:-:S12]  /*13dd0*/  SHFL.IDX PT, R12, R11, 0x2, 0x181f ;  /* 0x00581f000b0c7f89 */ /* 0x0002d800000e0000 */
        /* <DEDUP_REMOVED lines=22> */
.L_x_161:
[----:B------:R-:W-:Y:S05]  /*13f40*/  BSYNC B0 ;  /* 0x0000000000007941 */ /* 0x000fea0003800000 */
.L_x_160:
[----:B------:R-:W-:Y:S01]  /*13f50*/  IADD3 R4, R4, 0x60, RZ ;  /* 0x0000006004047810 */ /* 0x000fe20007ffe0ff */
[----:B---3--:R3:W1:Y:S03]  /*13f60*/  SHFL.IDX PT, R3, R10, 0x3, 0x181f ;  /* 0x00781f000a037f89 */ /* 0x00866600000e0000 */
[----:B------:R-:W-:Y:S01]  /*13f70*/  ISETP.GE.AND P0, PT, R4, R5, PT ;  /* 0x000000050400720c */ /* 0x000fe20003f06270 */
[----:B------:R3:W4:-:S12]  /*13f80*/  SHFL.IDX PT, R2, R11, 0x3, 0x181f ;  /* 0x00781f000b027f89 */ /* 0x00071800000e0000 */
[----:B------:R-:W-:Y:S05]  /*13f90*/  @P0 EXIT ;  /* 0x000000000000094d */ /* 0x000fea0003800000 */
        /* <DEDUP_REMOVED lines=10> */
[----:B------:R1:W-:Y:S02]  /*14040*/  @!P2 ST.E.128 [R8.64], RZ ;  /* 0x000000ff0800a985 */ /* 0x0003e4000c101d0a */
[----:B------:R-:W-:-:S04]  /*14050*/  @!P1 IMAD.WIDE R4, R5, 0x2, R2 ;  /* 0x0000000205049825 */ /* 0x000fc800078e0202 */
[----:B---3--:R-:W-:Y:S01]  /*14060*/  @!P0 IMAD.WIDE R10, R7, 0x2, R2 ;  /* 0x00000002070a8825 */ /* 0x008fe200078e0202 */
[----:B------:R1:W-:Y:S04]  /*14070*/  @!P1 ST.E.128 [R4.64], RZ ;  /* 0x000000ff04009985 */ /* 0x0003e8000c101d0a */
[----:B------:R1:W-:Y:S01]  /*14080*/  @!P0 ST.E.128 [R10.64], RZ ;  /* 0x000000ff0a008985 */ /* 0x0003e2000c101d0a */
[----:B------:R-:W-:-:S13]  /*14090*/  ISETP.GE.AND P0, PT, R6, c[0x0][0x3c8], PT ;  /* 0x0000f20006007a0c */ /* 0x000fda0003f06270 */
[----:B------:R-:W-:Y:S05]  /*140a0*/  @P0 EXIT ;  /* 0x000000000000094d */ /* 0x000fea0003800000 */
[----:B-1----:R-:W-:-:S04]  /*140b0*/  SHF.R.S32.HI R5, RZ, 0x1f, R6 ;  /* 0x0000001fff057819 */ /* 0x002fc80000011406 */
[----:B------:R-:W-:-:S04]  /*140c0*/  LEA.HI R5, R5, R6, RZ, 0x3 ;  /* 0x0000000605057211 */ /* 0x000fc800078f18ff */
[----:B------:R-:W-:-:S05]  /*140d0*/  LOP3.LUT R5, R5, 0xfffffff8, RZ, 0xc0, !PT ;  /* 0xfffffff805057812 */ /* 0x000fca00078ec0ff */
[----:B------:R-:W-:-:S05]  /*140e0*/  IMAD.WIDE R2, R5, 0x2, R2 ;  /* 0x0000000205027825 */ /* 0x000fca00078e0202 */
[----:B------:R-:W-:Y:S01]  /*140f0*/  ST.E.128 [R2.64], RZ ;  /* 0x000000ff02007985 */ /* 0x000fe2000c101d0a */
[----:B------:R-:W-:Y:S05]  /*14100*/  EXIT ;  /* 0x000000000000794d */ /* 0x000fea0003800000 */
.L_x_162:
        /* <DEDUP_REMOVED lines=15> */
.L_x_3534:


//--------------------- .text._ZN7cutlass13device_kernelIN5flash19enable_sm80_to_sm89INS1_16FlashAttnFwdSm80INS1_25CollectiveMainloopFwdSm80ILi8ELi1ELb1EN4cute5tupleIJNS5_1CILi128EEENS7_ILi48EEENS7_ILi256EEEEEELi256ENS_6half_tEfNS_4arch4Sm80ELb0ELb1ELb1ELb0ELb1ELb0ELb1ELb0EEENS1_21CollectiveEpilogueFwdINS6_IJS8_SA_S9_EEENS6_IJNS7_ILi1EEESI_SI_EEESC_SE_Li256ELb0ELb1ELb0ELb0EEENS1_19SingleTileSchedulerILb0ELb0ELb1ELi128EEEEEEEEEvNT_6ParamsE --------------------------
	.section	.text._ZN7cutlass13device_kernelIN5flash19enable_sm80_to_sm89INS1_16FlashAttnFwdSm80INS1_25CollectiveMainloopFwdSm80ILi8ELi1ELb1EN4cute5tupleIJNS5_1CILi128EEENS7_ILi48EEENS7_ILi256EEEEEELi256ENS_6half_tEfNS_4arch4Sm80ELb0ELb1ELb1ELb0ELb1ELb0ELb1ELb0EEENS1_21CollectiveEpilogueFwdINS6_IJS8_SA_S9_EEENS6_IJNS7_ILi1EEESI_SI_EEESC_SE_Li256ELb0ELb1ELb0ELb0EEENS1_19SingleTileSchedulerILb0ELb0ELb1ELi128EEEEEEEEEvNT_6ParamsE,"ax",@progbits
	.sectioninfo	@"SHI_REGISTERS=255"
	.align	128
.text._ZN7cutlass13device_kernelIN5flash19enable_sm80_to_sm89INS1_16FlashAttnFwdSm80INS1_25CollectiveMainloopFwdSm80ILi8ELi1ELb1EN4cute5tupleIJNS5_1CILi128EEENS7_ILi48EEENS7_ILi256EEEEEELi256ENS_6half_tEfNS_4arch4Sm80ELb0ELb1ELb1ELb0ELb1ELb0ELb1ELb0EEENS1_21CollectiveEpilogueFwdINS6_IJS8_SA_S9_EEENS6_IJNS7_ILi1EEESI_SI_EEESC_SE_Li256ELb0ELb1ELb0ELb0EEENS1_19SingleTileSchedulerILb0ELb0ELb1ELi128EEEEEEEEEvNT_6ParamsE:
        .type           _ZN7cutlass13device_kernelIN5flash19enable_sm80_to_sm89INS1_16FlashAttnFwdSm80INS1_25CollectiveMainloopFwdSm80ILi8ELi1ELb1EN4cute5tupleIJNS5_1CILi128EEENS7_ILi48EEENS7_ILi256EEEEEELi256ENS_6half_tEfNS_4arch4Sm80ELb0ELb1ELb1ELb0ELb1ELb0ELb1ELb0EEENS1_21CollectiveEpilogueFwdINS6_IJS8_SA_S9_EEENS6_IJNS7_ILi1EEESI_SI_EEESC_SE_Li256ELb0ELb1ELb0ELb0EEENS1_19SingleTileSchedulerILb0ELb0ELb1ELi128EEEEEEEEEvNT_6ParamsE,@function
        .size           _ZN7cutlass13device_kernelIN5flash19enable_sm80_to_sm89INS1_16FlashAttnFwdSm80INS1_25CollectiveMainloopFwdSm80ILi8ELi1ELb1EN4cute5tupleIJNS5_1CILi128EEENS7_ILi48EEENS7_ILi256EEEEEELi256ENS_6half_tEfNS_4arch4Sm80ELb0ELb1ELb1ELb0ELb1ELb0ELb1ELb0EEENS1_21CollectiveEpilogueFwdINS6_IJS8_SA_S9_EEENS6_IJNS7_ILi1EEESI_SI_EEESC_SE_Li256ELb0ELb1ELb0ELb0EEENS1_19SingleTileSchedulerILb0ELb0ELb1ELi128EEEEEEEEEvNT_6ParamsE,(.L_x_3535 - _ZN7cutlass13device_kernelIN5flash19enable_sm80_to_sm89INS1_16FlashAttnFwdSm80INS1_25CollectiveMainloopFwdSm80ILi8ELi1ELb1EN4cute5tupleIJNS5_1CILi128EEENS7_ILi48EEENS7_ILi256EEEEEELi256ENS_6half_tEfNS_4arch4Sm80ELb0ELb1ELb1ELb0ELb1ELb0ELb1ELb0EEENS1_21CollectiveEpilogueFwdINS6_IJS8_SA_S9_EEENS6_IJNS7_ILi1EEESI_SI_EEESC_SE_Li256ELb0ELb1ELb0ELb0EEENS1_19SingleTileSchedulerILb0ELb0ELb1ELi128EEEEEEEEEvNT_6ParamsE)
        .other          _ZN7cutlass13device_kernelIN5flash19enable_sm80_to_sm89INS1_16FlashAttnFwdSm80INS1_25CollectiveMainloopFwdSm80ILi8ELi1ELb1EN4cute5tupleIJNS5_1CILi128EEENS7_ILi48EEENS7_ILi256EEEEEELi256ENS_6half_tEfNS_4arch4Sm80ELb0ELb1ELb1ELb0ELb1ELb0ELb1ELb0EEENS1_21CollectiveEpilogueFwdINS6_IJS8_SA_S9_EEENS6_IJNS7_ILi1EEESI_SI_EEESC_SE_Li256ELb0ELb1ELb0ELb0EEENS1_19SingleTileSchedulerILb0ELb0ELb1ELi128EEEEEEEEEvNT_6ParamsE,@"STO_CUDA_ENTRY STV_DEFAULT"
_ZN7cutlass13device_kernelIN5flash19enable_sm80_to_sm89INS1_16FlashAttnFwdSm80INS1_25CollectiveMainloopFwdSm80ILi8ELi1ELb1EN4cute5tupleIJNS5_1CILi128EEENS7_ILi48EEENS7_ILi256EEEEEELi256ENS_6half_tEfNS_4arch4Sm80ELb0ELb1ELb1ELb0ELb1ELb0ELb1ELb0EEENS1_21CollectiveEpilogueFwdINS6_IJS8_SA_S9_EEENS6_IJNS7_ILi1EEESI_SI_EEESC_SE_Li256ELb0ELb1ELb0ELb0EEENS1_19SingleTileSchedulerILb0ELb0ELb1ELi128EEEEEEEEEvNT_6ParamsE:
        /* <DEDUP_REMOVED lines=9> */
[----:B------:R-:W-:-:S04]  /*0090*/  ULDC.64 UR18, c[0x0][0x118] ;  /* 0x0000460000127ab9 */ /* 0x000fc80000000a00 */
[----:B------:R-:W-:-:S05]  /*00a0*/  PLOP3.LUT P0, PT, PT, PT, UP0, 0x80, 0x0 ;  /* 0x000000000000781c */ /* 0x000fca0003f0f008 */
[----:B------:R-:W-:Y:S02]  /*00b0*/  @UP0 UMOV UR4, 0x4 ;  /* 0x0000000400040882 */ /* 0x000fe40000000000 */
[----:B------:R-:W-:-:S06]  /*00c0*/  @UP0 UIMAD.WIDE UR4, UR15, UR4, UR6 ;  /* 0x000000040f0402a5 */ /* 0x000fcc000f8e0206 */
[----:B------:R-:W-:Y:S02]  /*00d0*/  IMAD.U32 R2, RZ, RZ, UR4 ;  /* 0x00000004ff027e24 */ /* 0x000fe4000f8e00ff */
[----:B------:R-:W-:Y:S01]  /*00e0*/  IMAD.U32 R3, RZ, RZ, UR5 ;  /* 0x00000005ff037e24 */ /* 0x000fe2000f8e00ff */
[----:B------:R-:W1:Y:S01]  /*00f0*/  S2UR UR27, SR_CTAID.X ;  /* 0x00000000001b79c3 */ /* 0x000e620000002500 */
[----:B------:R-:W-:Y:S02]  /*0100*/  ULDC UR8, c[0x0][0x2c4] ;  /* 0x0000b10000087ab9 */ /* 0x000fe40000000800 */
[----:B------:R-:W-:Y:S01]  /*0110*/  ULDC.64 UR4, c[0x0][0x2c8] ;  /* 0x0000b20000047ab9 */ /* 0x000fe20000000a00 */
[----:B------:R-:W2:Y:S01]  /*0120*/  @P0 LDG.E R2, [R2.64] ;  /* 0x0000001202020981 */ /* 0x000ea2000c1e1900 */
[----:B------:R-:W-:Y:S02]  /*0130*/  UISETP.NE.AND UP1, UPT, UR8, 0x1, UPT ;  /* 0x000000010800788c */ /* 0x000fe4000bf25270 */
[----:B------:R-:W-:Y:S01]  /*0140*/  ULDC UR10, c[0x0][0x1d0] ;  /* 0x00007400000a7ab9 */ /* 0x000fe20000000800 */
[----:B------:R-:W3:Y:S01]  /*0150*/  S2UR UR11, SR_CTAID.Y ;  /* 0x00000000000b79c3 */ /* 0x000ee20000002600 */
[----:B------:R-:W4:Y:S01]  /*0160*/  S2R R129, SR_TID.X ;  /* 0x0000000000817919 */ /* 0x000f220000002100 */
[----:B------:R-:W-:-:S02]  /*0170*/  ULDC UR9, c[0x0][0x168] ;  /* 0x00005a0000097ab9 */ /* 0x000fc40000000800 */
[----:B------:R-:W-:Y:S02]  /*0180*/  UP2UR UR14, UPR, URZ, 0x2 ;  /* 0x000000023f0e7883 */ /* 0x000fe40008000000 */
[----:B-1----:R-:W-:-:S04]  /*0190*/  USHF.L.U32 UR27, UR27, 0x7, URZ ;  /* 0x000000071b1b7899 */ /* 0x002fc8000800063f */
[----:B------:R-:W-:Y:S02]  /*01a0*/  @UP1 UIADD3 UR12, UR27, 0x7f, URZ ;  /* 0x0000007f1b0c1890 */ /* 0x000fe4000fffe03f */
[----:B------:R-:W-:Y:S02]  /*01b0*/  UIADD3 UR6, UR27, 0x7f, URZ ;  /* 0x0000007f1b067890 */ /* 0x000fe4000fffe03f */
[----:B------:R-:W-:-:S03]  /*01c0*/  UIMAD.WIDE.U32 UR12, UR12, UR4, URZ ;  /* 0x000000040c0c72a5 */ /* 0x000fc6000f8e003f */
[----:B------:R-:W-:Y:S02]  /*01d0*/  ULDC UR4, c[0x0][0x2ac] ;  /* 0x0000ab0000047ab9 */ /* 0x000fe40000000800 */
[----:B------:R-:W-:Y:S02]  /*01e0*/  UIMAD UR10, UR4, UR10, URZ ;  /* 0x0000000a040a72a4 */ /* 0x000fe4000f8e023f */
[----:B------:R-:W-:Y:S02]  /*01f0*/  @UP1 UMOV UR7, UR13 ;  /* 0x0000000d00071c82 */ /* 0x000fe40008000000 */
[----:B------:R-:W-:Y:S02]  /*0200*/  @UP1 USHF.R.U32.HI UR6, URZ, UR5, UR7 ;  /* 0x000000053f061299 */ /* 0x000fe40008011607 */
[----:B------:R-:W-:Y:S02]  /*0210*/  UMOV UR12, URZ ;  /* 0x0000003f000c7c82 */ /* 0x000fe40008000000 */
[----:B------:R-:W-:-:S02]  /*0220*/  UMOV UR7, 0x1 ;  /* 0x0000000100077882 */ /* 0x000fc40000000000 */
[----:B------:R-:W-:Y:S02]  /*0230*/  ULDC.64 UR4, c[0x0][0x328] ;  /* 0x0000ca0000047ab9 */ /* 0x000fe40000000a00 */
[----:B------:R-:W-:Y:S02]  /*0240*/  UISETP.LE.AND UP0, UPT, UR7, UR5, UPT ;  /* 0x000000050700728c */ /* 0x000fe4000bf03270 */
[----:B------:R-:W-:Y:S02]  /*0250*/  UIADD3 UR9, UR10, -UR9, UR7 ;  /* 0x800000090a097290 */ /* 0x000fe4000fffe007 */
[----:B------:R-:W-:Y:S02]  /*0260*/  UP2UR UR13, UPR, URZ, 0x1 ;  /* 0x000000013f0d7883 */ /* 0x000fe40008000000 */
[----:B------:R-:W-:Y:S02]  /*0270*/  UIADD3 UR5, UR9, UR6, URZ ;  /* 0x0000000609057290 */ /* 0x000fe4000fffe03f */
[----:B---3--:R-:W-:-:S02]  /*0280*/  USHF.R.S32.HI UR9, URZ, 0x1f, UR11 ;  /* 0x0000001f3f097899 */ /* 0x008fc4000801140b */
[----:B------:R-:W-:Y:S01]  /*0290*/  UIADD3 UR6, UR5, UR4, URZ ;  /* 0x0000000405067290 */ /* 0x000fe2000fffe03f */
[----:B--2---:R1:W2:Y:S01]  /*02a0*/  @P0 R2UR UR12, R2 ;  /* 0x00000000020c03c2 */ /* 0x0042a200000e0000 */
[----:B------:R-:W-:-:S13]  /*02b0*/  PLOP3.LUT P0, PT, PT, PT, UP0, 0x40, 0x0 ;  /* 0x000000000000781c */ /* 0x000fda0003f0e808 */
[----:B------:R-:W-:Y:S05]  /*02c0*/  @P0 BRA `(.L_x_163) ;  /* 0x0000016000000947 */ /* 0x000fea0003800000 */
[----:B----4-:R-:W-:Y:S01]  /*02d0*/  ISETP.LT.AND P0, PT, RZ, UR5, PT ;  /* 0x00000005ff007c0c */ /* 0x010fe2000bf01270 */
[----:B------:R-:W-:-:S12]  /*02e0*/  UIADD3 UR16, UR5, -0x1, URZ ;  /* 0xffffffff05107890 */ /* 0x000fd8000fffe03f */
[----:B------:R-:W-:Y:S05]  /*02f0*/  @P0 BRA `(.L_x_164) ;  /* 0x0000009000000947 */ /* 0x000fea0003800000 */
[----:B------:R-:W-:Y:S02]  /*0300*/  ULDC UR4, c[0x0][0x32c] ;  /* 0x0000cb0000047ab9 */ /* 0x000fe40000000800 */
[----:B------:R-:W-:Y:S02]  /*0310*/  UISETP.NE.AND UP0, UPT, UR7, UR4, UPT ;  /* 0x000000040700728c */ /* 0x000fe4000bf05270 */
[----:B------:R-:W-:-:S03]  /*0320*/  UIADD3 UR16, -UR5, URZ, URZ ;  /* 0x0000003f05107290 */ /* 0x000fc6000fffe13f */
[----:B------:R-:W-:Y:S02]  /*0330*/  ULDC.64 UR4, c[0x0][0x330] ;  /* 0x0000cc0000047ab9 */ /* 0x000fe40000000a00 */
[----:B------:R-:W-:-:S07]  /*0340*/  UIMAD.WIDE.U32 UR20, UR16, UR4, URZ ;  /* 0x00000004101472a5 */ /* 0x000fce000f8e003f */
[----:B------:R-:W-:Y:S02]  /*0350*/  @UP0 UMOV UR7, UR21 ;  /* 0x0000001500070c82 */ /* 0x000fe40008000000 */
[----:B------:R-:W-:-:S04]  /*0360*/  @UP0 USHF.R.U32.HI UR16, URZ, UR5, UR7 ;  /* 0x000000053f100299 */ /* 0x000fc80008011607 */
[----:B------:R-:W-:Y:S01]  /*0370*/  ULOP3.LUT UR16, URZ, UR16, URZ, 0x33, !UPT ;  /* 0x000000103f107292 */ /* 0x000fe2000f8e333f */
[----:B------:R-:W-:Y:S05]  /*0380*/  BRA `(.L_x_165) ;  /* 0x0000006000007947 */ /* 0x000fea0003800000 */
.L_x_164:
[----:B------:R-:W-:Y:S02]  /*0390*/  ULDC UR4, c[0x0][0x32c] ;  /* 0x0000cb0000047ab9 */ /* 0x000fe40000000800 */
[----:B------:R-:W-:-:S03]  /*03a0*/  UISETP.NE.AND UP0, UPT, UR7, UR4, UPT ;  /* 0x000000040700728c */ /* 0x000fc6000bf05270 */
[----:B------:R-:W-:Y:S02]  /*03b0*/  ULDC.64 UR4, c[0x0][0x330] ;  /* 0x0000cc0000047ab9 */ /* 0x000fe40000000a00 */
[----:B------:R-:W-:-:S07]  /*03c0*/  UIMAD.WIDE.U32 UR20, UR16, UR4, URZ ;  /* 0x00000004101472a5 */ /* 0x000fce000f8e003f */
[----:B------:R-:W-:Y:S02]  /*03d0*/  @UP0 UMOV UR7, UR21 ;  /* 0x0000001500070c82 */ /* 0x000fe40008000000 */
[----:B------:R-:W-:Y:S02]  /*03e0*/  @UP0 USHF.R.U32.HI UR16, URZ, UR5, UR7 ;  /* 0x000000053f100299 */ /* 0x000fe40008011607 */
.L_x_165:
[----:B------:R-:W-:Y:S02]  /*03f0*/  ULDC UR4, c[0x0][0x32c] ;  /* 0x0000cb0000047ab9 */ /* 0x000fe40000000800 */
[----:B------:R-:W-:-:S04]  /*0400*/  UIMAD UR4, UR16, UR4, UR4 ;  /* 0x00000004100472a4 */ /* 0x000fc8000f8e0204 */
[----:B------:R-:W-:-:S04]  /*0410*/  UISETP.LT.AND UP0, UPT, UR6, UR4, UPT ;  /* 0x000000040600728c */ /* 0x000fc8000bf01270 */
[----:B------:R-:W-:Y:S02]  /*0420*/  USEL UR6, UR6, UR4, UP0 ;  /* 0x0000000406067287 */ /* 0x000fe40008000000 */
.L_x_163:
[----:B----4-:R-:W-:Y:S02]  /*0430*/  UISETP.NE.AND UP0, UPT, UR8, 0x1, UPT ;  /* 0x000000010800788c */ /* 0x010fe4000bf05270 */
[----:B------:R-:W-:Y:S02]  /*0440*/  UIADD3 UR7, UR10, 0x2f, URZ ;  /* 0x0000002f0a077890 */ /* 0x000fe4000fffe03f */
[----:B------:R-:W-:Y:S02]  /*0450*/  ULDC.64 UR4, c[0x0][0x2c8] ;  /* 0x0000b20000047ab9 */ /* 0x000fe40000000a00 */
[----:B------:R-:W-:Y:S02]  /*0460*/  UIMAD.WIDE.U32 UR16, UR27, UR4, URZ ;  /* 0x000000041b1072a5 */ /* 0x000fe4000f8e003f */
[----:B------:R-:W-:Y:S02]  /*0470*/  UIMAD.WIDE UR20, UR7, 0x2aaaaaab, URZ ;  /* 0x2aaaaaab071478a5 */ /* 0x000fe4000f8e023f */
[----:B------:R-:W-:-:S02]  /*0480*/  UIADD3 UR6, UR6, 0x2f, URZ ;  /* 0x0000002f06067890 */ /* 0x000fc4000fffe03f */
[----:B------:R-:W-:Y:S02]  /*0490*/  UISETP.NE.AND UP1, UPT, UR13, URZ, UPT ;  /* 0x0000003f0d00728c */ /* 0x000fe4000bf25270 */
[----:B------:R-:W-:Y:S02]  /*04a0*/  UMOV UR4, UR27 ;  /* 0x0000001b00047c82 */ /* 0x000fe40008000000 */
[----:B------:R-:W-:Y:S02]  /*04b0*/  UIMAD.WIDE UR6, UR6, 0x2aaaaaab, URZ ;  /* 0x2aaaaaab060678a5 */ /* 0x000fe4000f8e023f */
[----:B------:R-:W-:Y:S01]  /*04c0*/  @UP0 USHF.R.U32.HI UR4, URZ, UR5, UR17 ;  /* 0x000000053f040299 */ /* 0x000fe20008011611 */
[----:B------:R-:W-:Y:S01]  /*04d0*/  PLOP3.LUT P0, PT, PT, PT, UP1, 0x40, 0x0 ;  /* 0x000000000000781c */ /* 0x000fe20003f0e818 */
[----:B------:R-:W-:Y:S02]  /*04e0*/  USHF.R.U32.HI UR6, URZ, 0x1f, UR7 ;  /* 0x0000001f3f067899 */ /* 0x000fe40008011607 */
[----:B------:R-:W-:-:S02]  /*04f0*/  UMOV UR17, UR21 ;  /* 0x0000001500117c82 */ /* 0x000fc40008000000 */
[----:B------:R-:W-:Y:S02]  /*0500*/  USHF.R.U32.HI UR16, URZ, 0x1f, UR17 ;  /* 0x0000001f3f107899 */ /* 0x000fe40008011611 */
[----:B------:R-:W-:Y:S02]  /*0510*/  ULDC UR26, c[0x0][0x168] ;  /* 0x00005a00001a7ab9 */ /* 0x000fe40000000800 */
[----:B------:R-:W-:Y:S02]  /*0520*/  UIADD3 UR26, UR10, -UR26, URZ ;  /* 0x8000001a0a1a7290 */ /* 0x000fe4000fffe03f */
[----:B------:R-:W-:Y:S02]  /*0530*/  ULEA.HI.SX32 UR16, UR17, UR16, 0x1d ;  /* 0x0000001011107291 */ /* 0x000fe4000f8fea3f */
[----:B------:R-:W-:Y:S02]  /*0540*/  ULEA.HI.SX32 UR7, UR7, UR6, 0x1d ;  /* 0x0000000607077291 */ /* 0x000fe4000f8fea3f */
[----:B------:R-:W-:-:S02]  /*0550*/  UIADD3 UR4, UR26, UR4, URZ ;  /* 0x000000041a047290 */ /* 0x000fc4000fffe03f */
[----:B------:R-:W-:Y:S02]  /*0560*/  UISETP.LT.AND UP0, UPT, UR16, UR7, UPT ;  /* 0x000000071000728c */ /* 0x000fe4000bf01270 */
[----:B------:R-:W-:Y:S02]  /*0570*/  ULDC UR5, c[0x0][0x324] ;  /* 0x0000c90000057ab9 */ /* 0x000fe40000000800 */
[----:B------:R-:W-:Y:S02]  /*0580*/  UIADD3 UR6, UR4, -UR5, URZ ;  /* 0x8000000504067290 */ /* 0x000fe4000fffe03f */
[----:B------:R-:W-:Y:S01]  /*0590*/  USEL UR23, UR16, UR7, UP0 ;  /* 0x0000000710177287 */ /* 0x000fe20008000000 */
[----:B------:R-:W-:Y:S05]  /*05a0*/  @P0 BRA `(.L_x_166) ;  /* 0x0000015000000947 */ /* 0x000fea0003800000 */
[----:B------:R-:W-:Y:S02]  /*05b0*/  UMOV UR7, UR4 ;  /* 0x0000000400077c82 */ /* 0x000fe40008000000 */
[----:B------:R-:W-:-:S06]  /*05c0*/  UISETP.GT.AND UP0, UPT, UR7, -0x1, UPT ;  /* 0xffffffff0700788c */ /* 0x000fcc000bf04270 */
[----:B------:R-:W-:-:S13]  /*05d0*/  PLOP3.LUT P0, PT, PT, PT, UP0, 0x80, 0x0 ;  /* 0x000000000000781c */ /* 0x000fda0003f0f008 */
[----:B------:R-:W-:Y:S05]  /*05e0*/  @P0 BRA `(.L_x_167) ;  /* 0x0000008000000947 */ /* 0x000fea0003800000 */
[----:B------:R-:W-:Y:S02]  /*05f0*/  ULDC UR4, c[0x0][0x32c] ;  /* 0x0000cb0000047ab9 */ /* 0x000fe40000000800 */
[----:B------:R-:W-:Y:S02]  /*0600*/  UISETP.NE.AND UP0, UPT, UR4, 0x1, UPT ;  /* 0x000000010400788c */ /* 0x000fe4000bf05270 */
[----:B------:R-:W-:Y:S02]  /*0610*/  ULOP3.LUT UR7, URZ, UR7, URZ, 0x33, !UPT ;  /* 0x000000073f077292 */ /* 0x000fe4000f8e333f */
[----:B------:R-:W-:Y:S02]  /*0620*/  ULDC.64 UR4, c[0x0][0x330] ;  /* 0x0000cc0000047ab9 */ /* 0x000fe40000000a00 */
[----:B------:R-:W-:-:S05]  /*0630*/  UIMAD.WIDE.U32 UR16, UR7, UR4, URZ ;  /* 0x00000004071072a5 */ /* 0x000fca000f8e003f */
[----:B------:R-:W-:-:S04]  /*0640*/  @UP0 USHF.R.U32.HI UR7, URZ, UR5, UR17 ;  /* 0x000000053f070299 */ /* 0x000fc80008011611 */
[----:B------:R-:W-:Y:S01]  /*0650*/  ULOP3.LUT UR7, URZ, UR7, URZ, 0x33, !UPT ;  /* 0x000000073f077292 */ /* 0x000fe2000f8e333f */
[----:B------:R-:W-:Y:S05]  /*0660*/  BRA `(.L_x_168) ;  /* 0x0000005000007947 */ /* 0x000fea0003800000 */
.L_x_167:
[----:B------:R-:W-:Y:S02]  /*0670*/  ULDC UR4, c[0x0][0x32c] ;  /* 0x0000cb0000047ab9 */ /* 0x000fe40000000800 */
[----:B------:R-:W-:-:S03]  /*0680*/  UISETP.NE.AND UP0, UPT, UR4, 0x1, UPT ;  /* 0x000000010400788c */ /* 0x000fc6000bf05270 */
[----:B------:R-:W-:Y:S02]  /*0690*/  ULDC.64 UR4, c[0x0][0x330] ;  /* 0x0000cc0000047ab9 */ /* 0x000fe40000000a00 */
[----:B------:R-:W-:-:S06]  /*06a0*/  UIMAD.WIDE.U32 UR16, UR7, UR4, URZ ;  /* 0x00000004071072a5 */ /* 0x000fcc000f8e003f */
[----:B------:R-:W-:Y:S02]  /*06b0*/  @UP0 USHF.R.U32.HI UR7, URZ, UR5, UR17 ;  /* 0x000000053f070299 */ /* 0x000fe40008011611 */
.L_x_168:
[----:B------:R-:W-:Y:S02]  /*06c0*/  ULDC UR4, c[0x0][0x32c] ;  /* 0x0000cb0000047ab9 */ /* 0x000fe40000000800 */
[----:B------:R-:W-:-:S04]  /*06d0*/  UIMAD UR4, UR7, UR4, URZ ;  /* 0x00000004070472a4 */ /* 0x000fc8000f8e023f */
[----:B------:R-:W-:-:S04]  /*06e0*/  UISETP.LT.AND UP0, UPT, UR6, UR4, UPT ;  /* 0x000000040600728c */ /* 0x000fc8000bf01270 */
[----:B------:R-:W-:-:S04]  /*06f0*/  USEL UR6, UR6, UR4, !UP0 ;  /* 0x0000000406067287 */ /* 0x000fc8000c000000 */
.L_x_166:
[----:B------:R-:W-:Y:S01]  /*0700*/  UIMAD.WIDE UR4, UR6, 0x2aaaaaab, URZ ;  /* 0x2aaaaaab060478a5 */ /* 0x000fe2000f8e023f */
[----:B------:R-:W-:Y:S01]  /*0710*/  PLOP3.LUT P2, PT, PT, PT, PT, 0x80, 0x0 ;  /* 0x000000000000781c */ /* 0x000fe20003f4f070 */
[----:B------:R-:W-:Y:S01]  /*0720*/  IMAD.MOV.U32 R5, RZ, RZ, RZ ;  /* 0x000000ffff057224 */ /* 0x000fe200078e00ff */
[----:B------:R-:W-:Y:S01]  /*0730*/  CS2R R6, SRZ ;  /* 0x0000000000067805 */ /* 0x000fe2000001ff00 */
[----:B------:R-:W-:Y:S01]  /*0740*/  USHF.R.U32.HI UR4, URZ, 0x1f, UR5 ;  /* 0x0000001f3f047899 */ /* 0x000fe20008011605 */
[----:B------:R-:W-:Y:S01]  /*0750*/  IMAD.MOV.U32 R130, RZ, RZ, RZ ;  /* 0x000000ffff827224 */ /* 0x000fe200078e00ff */
[----:B------:R-:W-:Y:S01]  /*0760*/  MOV R128, RZ ;  /* 0x000000ff00807202 */ /* 0x000fe20000000f00 */
[----:B------:R-:W-:Y:S01]  /*0770*/  CS2R R126, SRZ ;  /* 0x00000000007e7805 */ /* 0x000fe2000001ff00 */
[----:B------:R-:W-:Y:S01]  /*0780*/  ULEA.HI.SX32 UR4, UR5, UR4, 0x1d ;  /* 0x0000000405047291 */ /* 0x000fe2000f8fea3f */
[----:B------:R-:W-:Y:S01]  /*0790*/  CS2R R124, SRZ ;  /* 0x00000000007c7805 */ /* 0x000fe2000001ff00 */
[----:B------:R-:W-:Y:S01]  /*07a0*/  CS2R R122, SRZ ;  /* 0x00000000007a7805 */ /* 0x000fe2000001ff00 */
[----:B------:R-:W-:Y:S01]  /*07b0*/  CS2R R120, SRZ ;  /* 0x0000000000787805 */ /* 0x000fe2000001ff00 */
[----:B------:R-:W-:Y:S01]  /*07c0*/  UISETP.LT.AND UP0, UPT, URZ, UR4, UPT ;  /* 0x000000043f00728c */ /* 0x000fe2000bf01270 */
[----:B------:R-:W-:Y:S01]  /*07d0*/  CS2R R118, SRZ ;  /* 0x0000000000767805 */ /* 0x000fe2000001ff00 */
[----:B------:R-:W-:Y:S01]  /*07e0*/  CS2R R116, SRZ ;  /* 0x0000000000747805 */ /* 0x000fe2000001ff00 */
[----:B------:R-:W-:Y:S01]  /*07f0*/  CS2R R114, SRZ ;  /* 0x0000000000727805 */ /* 0x000fe2000001ff00 */
[----:B------:R-:W-:Y:S01]  /*0800*/  USEL UR7, URZ, UR4, !UP0 ;  /* 0x000000043f077287 */ /* 0x000fe2000c000000 */
[----:B------:R-:W-:Y:S01]  /*0810*/  CS2R R112, SRZ ;  /* 0x0000000000707805 */ /* 0x000fe2000001ff00 */
[----:B------:R-:W-:Y:S01]  /*0820*/  CS2R R110, SRZ ;  /* 0x00000000006e7805 */ /* 0x000fe2000001ff00 */
[----:B------:R-:W-:Y:S01]  /*0830*/  CS2R R108, SRZ ;  /* 0x00000000006c7805 */ /* 0x000fe2000001ff00 */
[----:B------:R-:W-:Y:S01]  /*0840*/  UISETP.GT.AND UP0, UPT, UR23, UR7, UPT ;  /* 0x000000071700728c */ /* 0x000fe2000bf04270 */
[----:B------:R-:W-:Y:S01]  /*0850*/  CS2R R106, SRZ ;  /* 0x00000000006a7805 */ /* 0x000fe2000001ff00 */
        /* <DEDUP_REMOVED lines=57> */
[----:B------:R-:W-:Y:S02]  /*0bf0*/  UISETP.NE.AND.EX UP0, UPT, URZ, UR5, UPT, UP0 ;  /* 0x000000053f00728c */ /* 0x000fe4000bf05300 */
[----:B------:R-:W-:-:S04]  /*0c00*/  UISETP.NE.AND UP1, UPT, UR14, URZ, UPT ;  /* 0x0000003f0e00728c */ /* 0x000fc8000bf25270 */
[----:B------:R-:W-:-:S05]  /*0c10*/  PLOP3.LUT P0, PT, PT, PT, UP0, 0x80, 0x0 ;  /* 0x000000000000781c */ /* 0x000fca0003f0f008 */
[----:B------:R-:W-:Y:S02]  /*0c20*/  @UP0 UMOV UR4, 0x4 ;  /* 0x0000000400040882 */ /* 0x000fe40000000000 */
[----:B------:R-:W-:-:S06]  /*0c30*/  @UP0 UIMAD.WIDE UR4, UR15, UR4, UR16 ;  /* 0x000000040f0402a5 */ /* 0x000fcc000f8e0210 */
[----:B-1----:R-:W-:Y:S02]  /*0c40*/  IMAD.U32 R2, RZ, RZ, UR4 ;  /* 0x00000004ff027e24 */ /* 0x002fe4000f8e00ff */
[----:B------:R-:W-:Y:S01]  /*0c50*/  IMAD.U32 R3, RZ, RZ, UR5 ;  /* 0x00000005ff037e24 */ /* 0x000fe2000f8e00ff */
[----:B------:R-:W-:Y:S02]  /*0c60*/  UMOV UR29, 0x30 ;  /* 0x00000030001d7882 */ /* 0x000fe40000000000 */
[----:B------:R-:W-:Y:S02]  /*0c70*/  UIMAD UR22, UR23, UR29, -0x30 ;  /* 0xffffffd0171674a4 */ /* 0x000fe4000f8e021d */
[----:B------:R-:W-:Y:S01]  /*0c80*/  UIMAD UR29, UR23, -0x30, UR29 ;  /* 0xffffffd0171d78a4 */ /* 0x000fe2000f8e021d */
[----:B------:R1:W3:Y:S01]  /*0c90*/  @P0 LDG.E R0, [R2.64] ;  /* 0x0000001202000981 */ /* 0x0002e2000c1e1900 */
[----:B------:R-:W-:Y:S01]  /*0ca0*/  IMAD.MOV.U32 R4, RZ, RZ, c[0x0][0x2b8] ;  /* 0x0000ae00ff047624 */ /* 0x000fe200078e00ff */
[----:B------:R-:W-:Y:S01]  /*0cb0*/  ULDC.64 UR4, c[0x0][0x2b0] ;  /* 0x0000ac0000047ab9 */ /* 0x000fe20000000a00 */
[----:B------:R-:W-:Y:S01]  /*0cc0*/  IMAD.MOV.U32 R31, RZ, RZ, RZ ;  /* 0x000000ffff1f7224 */ /* 0x000fe200078e00ff */
[----:B------:R-:W-:Y:S02]  /*0cd0*/  BAR.SYNC.DEFER_BLOCKING 0x0 ;  /* 0x0000000000007b1d */ /* 0x000fe40000010000 */
[----:B------:R-:W-:-:S02]  /*0ce0*/  ISETP.NE.AND P1, PT, R4, 0x1, PT ;  /* 0x000000010400780c */ /* 0x000fc40003f25270 */
[----:B-1----:R-:W-:Y:S01]  /*0cf0*/  SHF.R.S32.HI R2, RZ, 0x1f, R129 ;  /* 0x0000001fff027819 */ /* 0x002fe20000011481 */
[----:B------:R-:W-:Y:S01]  /*0d00*/  USHF.R.S32.HI UR21, URZ, 0x1f, UR15 ;  /* 0x0000001f3f157899 */ /* 0x000fe2000801140f */
[----:B---3--:R1:W3:Y:S02]  /*0d10*/  @P0 R2UR UR20, R0 ;  /* 0x00000000001403c2 */ /* 0x0082e400000e0000 */
[----:B---3--:R-:W-:Y:S02]  /*0d20*/  @!UP0 UMOV UR20, UR15 ;  /* 0x0000000f00148c82 */ /* 0x008fe40008000000 */
[----:B------:R-:W-:Y:S02]  /*0d30*/  USHF.R.S32.HI UR6, URZ, 0x1f, UR20 ;  /* 0x0000001f3f067899 */ /* 0x000fe40008011414 */
[----:B------:R-:W-:Y:S02]  /*0d40*/  UIMAD.WIDE.U32 UR16, UR20, UR4, URZ ;  /* 0x00000004141072a5 */ /* 0x000fe4000f8e003f */
[----:B------:R-:W-:-:S04]  /*0d50*/  UIMAD UR6, UR6, UR4, URZ ;  /* 0x00000004060672a4 */ /* 0x000fc8000f8e023f */
[----:B------:R-:W-:-:S03]  /*0d60*/  UIMAD UR6, UR20, UR5, UR6 ;  /* 0x00000005140672a4 */ /* 0x000fc6000f8e0206 */
[----:B------:R-:W-:Y:S02]  /*0d70*/  ULDC.64 UR4, c[0x0][0x1b8] ;  /* 0x00006e0000047ab9 */ /* 0x000fe40000000a00 */
[----:B------:R-:W-:Y:S01]  /*0d80*/  UIADD3 UR6, UR17, UR6, URZ ;  /* 0x0000000611067290 */ /* 0x000fe2000fffe03f */
[----:B-1----:R-:W-:-:S04]  /*0d90*/  LEA.HI R0, R2, R129, RZ, 0x3 ;  /* 0x0000008102007211 */ /* 0x002fc800078f18ff */
[----:B------:R-:W-:Y:S02]  /*0da0*/  LOP3.LUT R10, R0, 0xfffffff8, RZ, 0xc0, !PT ;  /* 0xfffffff8000a7812 */ /* 0x000fe400078ec0ff */
[----:B------:R-:W-:-:S03]  /*0db0*/  SHF.R.S32.HI R30, RZ, 0x3, R0 ;  /* 0x00000003ff1e7819 */ /* 0x000fc60000011400 */
[----:B------:R-:W-:-:S04]  /*0dc0*/  IMAD.IADD R10, R129, 0x1, -R10 ;  /* 0x00000001810a7824 */ /* 0x000fc800078e0a0a */
[----:B------:R-:W-:-:S05]  /*0dd0*/  IMAD R32, R10, 0x20, R30 ;  /* 0x000000200a207824 */ /* 0x000fca00078e021e */
[----:B------:R-:W-:Y:S01]  /*0de0*/  IADD3 R0, R32, UR22, RZ ;  /* 0x0000001620007c10 */ /* 0x000fe2000fffe0ff */
[----:B------:R-:W-:Y:S02]  /*0df0*/  UIMAD UR20, UR9, UR4, URZ ;  /* 0x00000004091472a4 */ /* 0x000fe4000f8e023f */
[----:B------:R-:W-:Y:S01]  /*0e00*/  UIMAD.WIDE.U32 UR24, UR11, UR4, URZ ;  /* 0x000000040b1872a5 */ /* 0x000fe2000f8e003f */
[----:B------:R-:W-:Y:S01]  /*0e10*/  ISETP.GE.AND P0, PT, R0, UR10, PT ;  /* 0x0000000a00007c0c */ /* 0x000fe2000bf06270 */
[----:B------:R-:W-:Y:S01]  /*0e20*/  IMAD.SHL.U32 R16, R30, 0x40, RZ ;  /* 0x000000401e107824 */ /* 0x000fe200078e00ff */
[----:B--2---:R-:W-:Y:S01]  /*0e30*/  IADD3 R0, R0, UR12, RZ ;  /* 0x0000000c00007c10 */ /* 0x004fe2000fffe0ff */
[----:B------:R-:W-:Y:S01]  /*0e40*/  IMAD.SHL.U32 R40, R10, 0x8, RZ ;  /* 0x000000080a287824 */ /* 0x000fe200078e00ff */
[----:B------:R-:W-:Y:S01]  /*0e50*/  ISETP.GT.OR P0, PT, R32, 0x2f, P0 ;  /* 0x0000002f2000780c */ /* 0x000fe20000704670 */
[----:B------:R-:W-:Y:S01]  /*0e60*/  UIADD3 UR28, UR29, UR10, URZ ;  /* 0x0000000a1d1c7290 */ /* 0x000fe2000fffe03f */
[----:B------:R-:W-:Y:S01]  /*0e70*/  STL [R1+0x20], R32 ;  /* 0x0000202001007387 */ /* 0x000fe20000100800 */
        /* <DEDUP_REMOVED lines=8> */
[----:B------:R-:W-:Y:S01]  /*0f00*/  PLOP3.LUT P1, PT, PT, PT, UP1, 0x80, 0x0 ;  /* 0x000000000000781c */ /* 0x000fe20003f2f018 */
[----:B------:R-:W-:Y:S01]  /*0f10*/  UIMAD UR20, UR11, UR5, UR20 ;  /* 0x000000050b1472a4 */ /* 0x000fe2000f8e0214 */
[----:B------:R-:W-:Y:S01]  /*0f20*/  PLOP3.LUT P0, PT, PT, PT, UP1, 0x80, 0x0 ;  /* 0x000000000000781c */ /* 0x000fe20003f0f018 */
[----:B------:R-:W-:Y:S01]  /*0f30*/  IMAD.MOV R5, RZ, RZ, -R5 ;  /* 0x000000ffff057224 */ /* 0x000fe200078e0a05 */
[----:B------:R-:W-:Y:S01]  /*0f40*/  IADD3 R3, R32, UR27, RZ ;  /* 0x0000001b20037c10 */ /* 0x000fe2000fffe0ff */
[----:B------:R-:W-:Y:S01]  /*0f50*/  ULDC.64 UR4, c[0x0][0x1c0] ;  /* 0x0000700000047ab9 */ /* 0x000fe20000000a00 */
[----:B------:R-:W-:Y:S01]  /*0f60*/  LOP3.LUT R16, R16, 0x1c0, RZ, 0xc0, !PT ;  /* 0x000001c010107812 */ /* 0x000fe200078ec0ff */
[----:B------:R-:W-:Y:S01]  /*0f70*/  UIADD3 UR25, UR25, UR20, URZ ;  /* 0x0000001419197290 */ /* 0x000fe2000fffe03f */
[C---:B------:R-:W-:Y:S01]  /*0f80*/  IADD3 R14, R40.reuse, 0x80, RZ ;  /* 0x00000080280e7810 */ /* 0x040fe20007ffe0ff */
[----:B------:R-:W-:Y:S01]  /*0f90*/  UIMAD UR21, UR21, UR4, URZ ;  /* 0x00000004151572a4 */ /* 0x000fe2000f8e023f */
[C---:B------:R-:W-:Y:S01]  /*0fa0*/  IADD3 R13, R40.reuse, 0xc0, RZ ;  /* 0x000000c0280d7810 */ /* 0x040fe20007ffe0ff */
[----:B------:R-:W-:Y:S01]  /*0fb0*/  UIMAD.WIDE.U32 UR24, UR15, UR4, UR24 ;  /* 0x000000040f1872a5 */ /* 0x000fe2000f8e0018 */
[----:B------:R-:W-:Y:S01]  /*0fc0*/  SHF.R.S32.HI R11, RZ, 0x1f, R14 ;  /* 0x0000001fff0b7819 */ /* 0x000fe2000001140e */
[----:B------:R-:W-:Y:S01]  /*0fd0*/  @P1 IMAD.HI.U32 R4, R3, c[0x0][0x2c8], RZ ;  /* 0x0000b20003041a27 */ /* 0x000fe200078e00ff */
[----:B------:R-:W-:Y:S01]  /*0fe0*/  UIMAD UR5, UR15, UR5, UR21 ;  /* 0x000000050f0572a4 */ /* 0x000fe2000f8e0215 */
[----:B------:R-:W-:Y:S01]  /*0ff0*/  ISETP.GE.AND P3, PT, R40, c[0x0][0x198], PT ;  /* 0x0000660028007a0c */ /* 0x000fe20003f66270 */
[----:B------:R-:W-:Y:S01]  /*1000*/  UISETP.LT.AND UP0, UPT, UR28, 0x30, UPT ;  /* 0x000000301c00788c */ /* 0x000fe2000bf01270 */
[----:B------:R-:W-:Y:S01]  /*1010*/  IMAD.U32 R9, RZ, RZ, UR25 ;  /* 0x00000019ff097e24 */ /* 0x000fe2000f8e00ff */
[----:B------:R-:W-:Y:S01]  /*1020*/  UIADD3 UR5, UR25, UR5, URZ ;  /* 0x0000000519057290 */ /* 0x000fe2000fffe03f */
[----:B------:R-:W-:Y:S01]  /*1030*/  IMAD.U32 R8, RZ, RZ, UR24 ;  /* 0x00000018ff087e24 */ /* 0x000fe2000f8e00ff */
[----:B------:R-:W-:Y:S01]  /*1040*/  ULDC UR15, c[0x0][0x168] ;  /* 0x00005a00000f7ab9 */ /* 0x000fe20000000800 */
[----:B------:R-:W-:Y:S01]  /*1050*/  LEA.HI R11, R11, R14, RZ, 0x3 ;  /* 0x0000000e0b0b7211 */ /* 0x000fe200078f18ff */
[----:B------:R-:W-:Y:S01]  /*1060*/  UIMAD UR15, UR8, UR15, URZ ;  /* 0x0000000f080f72a4 */ /* 0x000fe2000f8e023f */
[----:B------:R-:W-:Y:S01]  /*1070*/  ISETP.GE.AND P5, PT, R14, c[0x0][0x198], PT ;  /* 0x000066000e007a0c */ /* 0x000fe20003fa6270 */
[----:B-1----:R-:W-:Y:S01]  /*1080*/  IMAD.MOV.U32 R7, RZ, RZ, R3 ;  /* 0x000000ffff077224 */ /* 0x002fe200078e0003 */
[----:B------:R-:W-:Y:S01]  /*1090*/  @P0 SHF.R.U32.HI R7, RZ, c[0x0][0x2cc], R4 ;  /* 0x0000b300ff070a19 */ /* 0x000fe20000011604 */
[----:B------:R-:W-:Y:S01]  /*10a0*/  IMAD.U32 R9, RZ, RZ, UR5 ;  /* 0x00000005ff097e24 */ /* 0x000fe2000f8e00ff */
[----:B------:R-:W-:Y:S01]  /*10b0*/  ISETP.GE.AND P6, PT, R13, c[0x0][0x198], PT ;  /* 0x000066000d007a0c */ /* 0x000fe20003fc6270 */
[----:B------:R-:W-:Y:S01]  /*10c0*/  IMAD R36, R5, c[0x0][0x2b8], R0 ;  /* 0x0000ae0005247a24 */ /* 0x000fe200078e0200 */
[--C-:B------:R-:W-:Y:S01]  /*10d0*/  SHF.R.S32.HI R6, RZ, 0x1f, R7.reuse ;  /* 0x0000001fff067819 */ /* 0x100fe20000011407 */
[----:B------:R-:W-:Y:S01]  /*10e0*/  IMAD.MOV R4, RZ, RZ, -R7 ;  /* 0x000000ffff047224 */ /* 0x000fe200078e0a07 */
[----:B------:R-:W-:Y:S01]  /*10f0*/  LOP3.LUT R34, R11, 0xfffffff8, RZ, 0xc0, !PT ;  /* 0xfffffff80b227812 */ /* 0x000fe200078ec0ff */
[C---:B------:R-:W-:Y:S01]  /*1100*/  IMAD.WIDE.U32 R8, R7.reuse, c[0x0][0x1b0], R8 ;  /* 0x00006c0007087a25 */ /* 0x040fe200078e0008 */
[----:B------:R-:W-:Y:S01]  /*1110*/  ULDC.64 UR4, c[0x0][0x1e8] ;  /* 0x00007a0000047ab9 */ /* 0x000fe20000000a00 */
[----:B------:R-:W-:Y:S01]  /*1120*/  SHF.R.S32.HI R12, RZ, 0x1f, R40 ;  /* 0x0000001fff0c7819 */ /* 0x000fe20000011428 */
[----:B------:R-:W-:Y:S01]  /*1130*/  UIMAD UR8, UR9, UR4, URZ ;  /* 0x00000004090872a4 */ /* 0x000fe2000f8e023f */
[----:B------:R-:W-:Y:S01]  /*1140*/  IMAD R4, R4, c[0x0][0x2c4], R3 ;  /* 0x0000b10004047a24 */ /* 0x000fe200078e0203 */
[----:B------:R-:W-:Y:S01]  /*1150*/  UIMAD.WIDE.U32 UR20, UR11, UR4, URZ ;  /* 0x000000040b1472a5 */ /* 0x000fe2000f8e003f */
[----:B------:R-:W-:Y:S01]  /*1160*/  IMAD R6, R6, c[0x0][0x1b0], RZ ;  /* 0x00006c0006067a24 */ /* 0x000fe200078e02ff */
[----:B------:R-:W-:Y:S01]  /*1170*/  UIMAD UR8, UR11, UR5, UR8 ;  /* 0x000000050b0872a4 */ /* 0x000fe2000f8e0208 */
[----:B------:R-:W-:Y:S01]  /*1180*/  BSSY B0, `(.L_x_170) ;  /* 0x0000123000007945 */ /* 0x000fe20003800000 */
[----:B------:R-:W-:Y:S01]  /*1190*/  SHF.R.S32.HI R3, RZ, 0x1f, R4 ;  /* 0x0000001fff037819 */ /* 0x000fe20000011404 */
[----:B------:R-:W-:Y:S01]  /*11a0*/  IMAD R6, R7, c[0x0][0x1b4], R6 ;  /* 0x00006d0007067a24 */ /* 0x000fe200078e0206 */
[----:B------:R-:W-:-:S02]  /*11b0*/  UIADD3 UR8, UR21, UR8, URZ ;  /* 0x0000000815087290 */ /* 0x000fc4000fffe03f */
[----:B------:R-:W-:Y:S01]  /*11c0*/  USEL UR4, UR28, 0x30, UP0 ;  /* 0x000000301c047887 */ /* 0x000fe20008000000 */
[----:B------:R-:W-:Y:S01]  /*11d0*/  IMAD.IADD R7, R9, 0x1, R6 ;  /* 0x0000000109077824 */ /* 0x000fe200078e0206 */
[----:B------:R-:W-:Y:S01]  /*11e0*/  IADD3 R9, R40, 0x40, RZ ;  /* 0x0000004028097810 */ /* 0x000fe20007ffe0ff */
[----:B------:R-:W-:Y:S02]  /*11f0*/  IMAD R3, R3, c[0x0][0x1a8], RZ ;  /* 0x00006a0003037a24 */ /* 0x000fe400078e02ff */
[----:B------:R-:W-:Y:S01]  /*1200*/  IMAD.MOV.U32 R6, RZ, RZ, R8 ;  /* 0x000000ffff067224 */ /* 0x000fe200078e0008 */
[----:B------:R-:W-:Y:S01]  /*1210*/  LEA.HI R8, R2, R129, RZ, 0x6 ;  /* 0x0000008102087211 */ /* 0x000fe200078f30ff */
[C---:B------:R-:W-:Y:S01]  /*1220*/  IMAD R3, R4.reuse, c[0x0][0x1ac], R3 ;  /* 0x00006b0004037a24 */ /* 0x040fe200078e0203 */
[----:B------:R-:W-:Y:S01]  /*1230*/  SHF.R.S32.HI R15, RZ, 0x1f, R9 ;  /* 0x0000001fff0f7819 */ /* 0x000fe20000011409 */
[----:B------:R-:W-:Y:S01]  /*1240*/  IMAD.WIDE.U32 R6, R4, c[0x0][0x1a8], R6 ;  /* 0x00006a0004067a25 */ /* 0x000fe200078e0006 */
[----:B------:R-:W-:-:S02]  /*1250*/  SHF.R.U32.HI R4, RZ, 0x3, R16 ;  /* 0x00000003ff047819 */ /* 0x000fc40000011610 */
[----:B------:R-:W-:Y:S01]  /*1260*/  LOP3.LUT R16, R16, 0x38, R40, 0xf8, !PT ;  /* 0x0000003810107812 */ /* 0x000fe200078ef828 */
[----:B------:R-:W-:Y:S01]  /*1270*/  IMAD.IADD R3, R7, 0x1, R3 ;  /* 0x0000000107037824 */ /* 0x000fe200078e0203 */
[----:B------:R-:W-:Y:S01]  /*1280*/  LEA R20, P0, R6, c[0x0][0x160], 0x1 ;  /* 0x0000580006147a11 */ /* 0x000fe200078008ff */
[----:B------:R-:W-:Y:S01]  /*1290*/  IMAD.SHL.U32 R8, R8, 0x8, RZ ;  /* 0x0000000808087824 */ /* 0x000fe200078e00ff */
[----:B------:R-:W-:Y:S02]  /*12a0*/  LOP3.LUT R16, R16, R4, RZ, 0x3c, !PT ;  /* 0x0000000410107212 */ /* 0x000fe400078e3cff */
[----:B------:R-:W-:Y:S01]  /*12b0*/  LEA.HI.X R3, R6, c[0x0][0x164], R3, 0x1, P0 ;  /* 0x0000590006037a11 */ /* 0x000fe200000f0c03 */
[----:B------:R-:W-:Y:S01]  /*12c0*/  SHFL.IDX PT, R22, R20, 0x1, 0x181f ;  /* 0x00381f0014167f89 */ /* 0x000fe200000e0000 */
[----:B------:R-:W-:Y:S02]  /*12d0*/  IADD3 R4, R30, UR27, RZ ;  /* 0x0000001b1e047c10 */ /* 0x000fe4000fffe0ff */
[----:B------:R-:W-:Y:S01]  /*12e0*/  LOP3.LUT R16, R16, 0xfffffe00, R8, 0xf8, !PT ;  /* 0xfffffe0010107812 */ /* 0x000fe200078ef808 */
[----:B------:R-:W-:Y:S01]  /*12f0*/  SHFL.IDX PT, R6, R20, RZ, 0x181f ;  /* 0x00181fff14067589 */ /* 0x000fe200000e0000 */
[----:B------:R-:W-:-:S02]  /*1300*/  ISETP.GE.AND P0, PT, R4, UR15, PT ;  /* 0x0000000f04007c0c */ /* 0x000fc4000bf06270 */
[----:B------:R-:W-:Y:S01]  /*1310*/  SHF.R.S32.HI R8, RZ, 0x1f, R13 ;  /* 0x0000001fff087819 */ /* 0x000fe2000001140d */
[----:B------:R-:W1:Y:S01]  /*1320*/  SHFL.IDX PT, R7, R3, RZ, 0x181f ;  /* 0x00181fff03077589 */ /* 0x000e6200000e0000 */
[----:B------:R-:W-:Y:S01]  /*1330*/  LEA.HI R15, R15, R9, RZ, 0x3 ;  /* 0x000000090f0f7211 */ /* 0x000fe200078f18ff */
[----:B------:R-:W-:Y:S01]  /*1340*/  IMAD.SHL.U32 R41, R16, 0x2, RZ ;  /* 0x0000000210297824 */ /* 0x000fe200078e00ff */
[----:B------:R-:W-:Y:S01]  /*1350*/  ISETP.GE.AND P4, PT, R9, c[0x0][0x198], PT ;  /* 0x0000660009007a0c */ /* 0x000fe20003f86270 */
[----:B------:R-:W3:Y:S01]  /*1360*/  SHFL.IDX PT, R23, R3, 0x1, 0x181f ;  /* 0x00381f0003177f89 */ /* 0x000ee200000e0000 */
[----:B------:R-:W-:Y:S02]  /*1370*/  LEA.HI R8, R8, R13, RZ, 0x3 ;  /* 0x0000000d08087211 */ /* 0x000fe400078f18ff */
[----:B------:R-:W-:Y:S01]  /*1380*/  LOP3.LUT R35, R15, 0xfffffff8, RZ, 0xc0, !PT ;  /* 0xfffffff80f237812 */ /* 0x000fe200078ec0ff */
[----:B------:R-:W-:Y:S01]  /*1390*/  SHFL.IDX PT, R21, R3, 0x3, 0x181f ;  /* 0x00781f0003157f89 */ /* 0x000fe200000e0000 */
[----:B------:R-:W-:-:S02]  /*13a0*/  LOP3.LUT R33, R8, 0xfffffff8, RZ, 0xc0, !PT ;  /* 0xfffffff808217812 */ /* 0x000fc400078ec0ff */
[----:B------:R-:W-:-:S04]  /*13b0*/  IADD3 R0, R4, 0x20, RZ ;  /* 0x0000002004007810 */ /* 0x000fc80007ffe0ff */
[----:B------:R-:W-:Y:S02]  /*13c0*/  ISETP.GE.AND P1, PT, R0, UR15, PT ;  /* 0x0000000f00007c0c */ /* 0x000fe4000bf26270 */
[C---:B------:R-:W-:Y:S02]  /*13d0*/  IADD3 R0, R4.reuse, 0x40, RZ ;  /* 0x0000004004007810 */ /* 0x040fe40007ffe0ff */
[----:B------:R-:W-:-:S04]  /*13e0*/  IADD3 R4, R4, 0x60, RZ ;  /* 0x0000006004047810 */ /* 0x000fc80007ffe0ff */
[----:B------:R-:W-:Y:S01]  /*13f0*/  ISETP.GE.AND P2, PT, R4, UR15, PT ;  /* 0x0000000f04007c0c */ /* 0x000fe2000bf46270 */
[----:B-1----:R-:W-:-:S04]  /*1400*/  @!P0 IMAD.WIDE R16, R40, 0x2, R6 ;  /* 0x0000000228108825 */ /* 0x002fc800078e0206 */
[--C-:B------:R-:W-:Y:S01]  /*1410*/  @!P0 IMAD.WIDE R18, R35, 0x2, R6.reuse ;  /* 0x0000000223128825 */ /* 0x100fe200078e0206 */
[----:B------:R1:W-:Y:S03]  /*1420*/  @!P0 LDGSTS.E.BYPASS.LTC128B.128 [R41+0x4080], [R16.64], !P3 ;  /* 0x0408000010298fae */ /* 0x0003e6000d901d52 */
[--C-:B------:R-:W-:Y:S01]  /*1430*/  @!P0 IMAD.WIDE R24, R34, 0x2, R6.reuse ;  /* 0x0000000222188825 */ /* 0x100fe200078e0206 */
[----:B------:R4:W-:Y:S03]  /*1440*/  @!P0 LDGSTS.E.BYPASS.LTC128B.128 [R41+0x8080], [R18.64], !P4 ;  /* 0x0808000012298fae */ /* 0x0009e6000e101d52 */
[----:B------:R-:W-:Y:S01]  /*1450*/  @!P0 IMAD.WIDE R6, R33, 0x2, R6 ;  /* 0x0000000221068825 */ /* 0x000fe200078e0206 */
[----:B------:R5:W-:Y:S03]  /*1460*/  @!P0 LDGSTS.E.BYPASS.LTC128B.128 [R41+0xc080], [R24.64], !P5 ;  /* 0x0c08000018298fae */ /* 0x000be6000e901d52 */
[----:B---3--:R-:W-:Y:S01]  /*1470*/  @!P1 IMAD.WIDE R26, R40, 0x2, R22 ;  /* 0x00000002281a9825 */ /* 0x008fe200078e0216 */
[----:B------:R3:W-:Y:S01]  /*1480*/  @!P0 LDGSTS.E.BYPASS.LTC128B.128 [R41+0x10080], [R6.64], !P6 ;  /* 0x1008000006298fae */ /* 0x0007e2000f101d52 */
[----:B------:R-:W-:-:S02]  /*1490*/  ISETP.GE.AND P0, PT, R0, UR15, PT ;  /* 0x0000000f00007c0c */ /* 0x000fc4000bf06270 */
[----:B------:R-:W-:Y:S01]  /*14a0*/  @!P1 IMAD.WIDE R28, R34, 0x2, R22 ;  /* 0x00000002221c9825 */ /* 0x000fe200078e0216 */
[----:B------:R3:W-:Y:S01]  /*14b0*/  @!P1 LDGSTS.E.BYPASS.LTC128B.128 [R41+0x5080], [R26.64], !P3 ;  /* 0x050800001a299fae */ /* 0x0007e2000d901d52 */
[----:B-1----:R-:W-:Y:S02]  /*14c0*/  SHF.R.S32.HI R16, RZ, 0x1f, R36 ;  /* 0x0000001fff107819 */ /* 0x002fe40000011424 */
[----:B----4-:R-:W-:-:S04]  /*14d0*/  IMAD.WIDE.U32 R18, R36, c[0x0][0x1e0], RZ ;  /* 0x0000780024127a25 */ /* 0x010fc800078e00ff */
[----:B-----5:R-:W-:-:S04]  /*14e0*/  @!P1 IMAD.WIDE R24, R35, 0x2, R22 ;  /* 0x0000000223189825 */ /* 0x020fc800078e0216 */
[----:B---3--:R-:W-:Y:S01]  /*14f0*/  IMAD R6, R16, c[0x0][0x1e0], RZ ;  /* 0x0000780010067a24 */ /* 0x008fe200078e02ff */
[----:B------:R1:W-:Y:S01]  /*1500*/  @!P1 LDGSTS.E.BYPASS.LTC128B.128 [R41+0x9080], [R24.64], !P4 ;  /* 0x0908000018299fae */ /* 0x0003e2000e101d52 */
[----:B------:R-:W-:-:S03]  /*1510*/  @!P1 IMAD.WIDE R22, R33, 0x2, R22 ;  /* 0x0000000221169825 */ /* 0x000fc600078e0216 */
[----:B------:R3:W-:Y:S01]  /*1520*/  @!P1 LDGSTS.E.BYPASS.LTC128B.128 [R41+0xd080], [R28.64], !P5 ;  /* 0x0d0800001c299fae */ /* 0x0007e2000e901d52 */
[----:B------:R-:W-:Y:S02]  /*1530*/  IMAD R6, R36, c[0x0][0x1e4], R6 ;  /* 0x0000790024067a24 */ /* 0x000fe400078e0206 */
[----:B------:R-:W-:Y:S01]  /*1540*/  IMAD R16, R16, c[0x0][0x208], RZ ;  /* 0x0000820010107a24 */ /* 0x000fe200078e02ff */
[----:B------:R4:W-:Y:S01]  /*1550*/  @!P1 LDGSTS.E.BYPASS.LTC128B.128 [R41+0x11080], [R22.64], !P6 ;  /* 0x1108000016299fae */ /* 0x0009e2000f101d52 */
[----:B------:R-:W-:Y:S02]  /*1560*/  IMAD.IADD R7, R19, 0x1, R6 ;  /* 0x0000000113077824 */ /* 0x000fe400078e0206 */
[----:B------:R-:W-:Y:S01]  /*1570*/  IMAD.MOV.U32 R6, RZ, RZ, R18 ;  /* 0x000000ffff067224 */ /* 0x000fe200078e0012 */
[----:B------:R-:W-:Y:S01]  /*1580*/  SHFL.IDX PT, R19, R3, 0x2, 0x181f ;  /* 0x00581f0003137f89 */ /* 0x000fe200000e0000 */
[----:B------:R-:W-:-:S03]  /*1590*/  IMAD R16, R36, c[0x0][0x20c], R16 ;  /* 0x0000830024107a24 */ /* 0x000fc600078e0210 */
[----:B------:R-:W4:Y:S04]  /*15a0*/  SHFL.IDX PT, R18, R20, 0x2, 0x181f ;  /* 0x00581f0014127f89 */ /* 0x000f2800000e0000 */
[----:B------:R-:W1:Y:S01]  /*15b0*/  SHFL.IDX PT, R20, R20, 0x3, 0x181f ;  /* 0x00781f0014147f89 */ /* 0x000e6200000e0000 */
[----:B----4-:R-:W-:-:S04]  /*15c0*/  @!P0 IMAD.WIDE R22, R35, 0x2, R18 ;  /* 0x0000000223168825 */ /* 0x010fc800078e0212 */
[----:B------:R-:W-:-:S04]  /*15d0*/  @!P0 IMAD.WIDE R26, R33, 0x2, R18 ;  /* 0x00000002211a8825 */ /* 0x000fc800078e0212 */
[----:B-1----:R-:W-:Y:S01]  /*15e0*/  @!P2 IMAD.WIDE R24, R40, 0x2, R20 ;  /* 0x000000022818a825 */ /* 0x002fe200078e0214 */
[----:B--2---:R-:W-:-:S03]  /*15f0*/  SHF.R.S32.HI R0, RZ, 0x1f, R31 ;  /* 0x0000001fff007819 */ /* 0x004fc6000001141f */
[C---:B------:R-:W-:Y:S01]  /*1600*/  IMAD.WIDE.U32 R6, R31.reuse, c[0x0][0x1f0], R6 ;  /* 0x00007c001f067a25 */ /* 0x040fe200078e0006 */
[----:B------:R-:W-:Y:S03]  /*1610*/  STL [R1+0x8], R31 ;  /* 0x0000081f01007387 */ /* 0x000fe60000100800 */
[C---:B------:R-:W-:Y:S01]  /*1620*/  IMAD R5, R0.reuse, c[0x0][0x1f0], RZ ;  /* 0x00007c0000057a24 */ /* 0x040fe200078e02ff */
[----:B------:R-:W-:Y:S01]  /*1630*/  STL [R1+0x24], R40 ;  /* 0x0000242801007387 */ /* 0x000fe20000100800 */
[----:B------:R-:W-:Y:S02]  /*1640*/  IMAD R11, R0, c[0x0][0x218], RZ ;  /* 0x00008600000b7a24 */ /* 0x000fe400078e02ff */
[C---:B------:R-:W-:Y:S01]  /*1650*/  IMAD R3, R31.reuse, c[0x0][0x1f4], R5 ;  /* 0x00007d001f037a24 */ /* 0x040fe200078e0205 */
[----:B------:R-:W-:Y:S01]  /*1660*/  IADD3 R5, P1, R6, UR20, RZ ;  /* 0x0000001406057c10 */ /* 0x000fe2000ff3e0ff */
[----:B------:R-:W-:Y:S01]  /*1670*/  IMAD R11, R31, c[0x0][0x21c], R11 ;  /* 0x000087001f0b7a24 */ /* 0x000fe200078e020b */
[----:B------:R-:W-:Y:S01]  /*1680*/  STL [R1+0x1c], R41 ;  /* 0x00001c2901007387 */ /* 0x000fe20000100800 */
[----:B------:R-:W-:Y:S01]  /*1690*/  IMAD.SHL.U32 R0, R30, 0x8, RZ ;  /* 0x000000081e007824 */ /* 0x000fe200078e00ff */
[----:B------:R-:W-:-:S02]  /*16a0*/  IADD3.X R3, R7, UR8, R3, P1, !PT ;  /* 0x0000000807037c10 */ /* 0x000fc40008ffe403 */
[C---:B------:R-:W-:Y:S01]  /*16b0*/  LEA R6, P1, R5.reuse, c[0x0][0x1c8], 0x1 ;  /* 0x0000720005067a11 */ /* 0x040fe200078208ff */
[----:B------:R-:W-:Y:S03]  /*16c0*/  STL [R1+0x18], R35 ;  /* 0x0000182301007387 */ /* 0x000fe60000100800 */
[----:B------:R-:W-:Y:S01]  /*16d0*/  LEA.HI.X R3, R5, c[0x0][0x1cc], R3, 0x1, P1 ;  /* 0x0000730005037a11 */ /* 0x000fe200008f0c03 */
[--C-:B------:R-:W-:Y:S01]  /*16e0*/  @!P0 IMAD.WIDE R4, R40, 0x2, R18.reuse ;  /* 0x0000000228048825 */ /* 0x100fe200078e0212 */
[----:B------:R-:W-:Y:S04]  /*16f0*/  STL [R1+0x14], R34 ;  /* 0x0000142201007387 */ /* 0x000fe80000100800 */
[----:B------:R1:W-:Y:S04]  /*1700*/  @!P0 LDGSTS.E.BYPASS.LTC128B.128 [R41+0x6080], [R4.64], !P3 ;  /* 0x0608000004298fae */ /* 0x0003e8000d901d52 */
[----:B------:R2:W-:Y:S04]  /*1710*/  @!P0 LDGSTS.E.BYPASS.LTC128B.128 [R41+0xa080], [R22.64], !P4 ;  /* 0x0a08000016298fae */ /* 0x0005e8000e101d52 */
[----:B------:R-:W-:Y:S04]  /*1720*/  SHFL.IDX PT, R7, R3, 0x1, 0x181f ;  /* 0x00381f0003077f89 */ /* 0x000fe800000e0000 */
[----:B------:R-:W-:Y:S04]  /*1730*/  STL [R1+0x10], R33 ;  /* 0x0000102101007387 */ /* 0x000fe80000100800 */
[----:B------:R-:W-:Y:S01]  /*1740*/  STL [R1+0xc], R36 ;  /* 0x00000c2401007387 */ /* 0x000fe20000100800 */
[----:B-1----:R-:W-:-:S03]  /*1750*/  @!P0 IMAD.WIDE R4, R34, 0x2, R18 ;  /* 0x0000000222048825 */ /* 0x002fc600078e0212 */
[----:B------:R-:W-:Y:S01]  /*1760*/  SHFL.IDX PT, R18, R6, RZ, 0x181f ;  /* 0x00181fff06127589 */ /* 0x000fe200000e0000 */
[----:B--2---:R-:W-:-:S03]  /*1770*/  IMAD.WIDE.U32 R22, R36, c[0x0][0x208], RZ ;  /* 0x0000820024167a25 */ /* 0x004fc600078e00ff */
[----:B------:R-:W1:Y:S01]  /*1780*/  SHFL.IDX PT, R19, R3, RZ, 0x181f ;  /* 0x00181fff03137589 */ /* 0x000e6200000e0000 */
[----:B------:R-:W-:-:S03]  /*1790*/  IMAD.IADD R17, R23, 0x1, R16 ;  /* 0x0000000117117824 */ /* 0x000fc600078e0210 */
[----:B------:R2:W-:Y:S01]  /*17a0*/  @!P0 LDGSTS.E.BYPASS.LTC128B.128 [R41+0xe080], [R4.64], !P5 ;  /* 0x0e08000004298fae */ /* 0x0005e2000e901d52 */
[----:B------:R-:W-:-:S03]  /*17b0*/  IMAD.MOV.U32 R16, RZ, RZ, R22 ;  /* 0x000000ffff107224 */ /* 0x000fc600078e0016 */
[----:B------:R4:W-:Y:S01]  /*17c0*/  @!P0 LDGSTS.E.BYPASS.LTC128B.128 [R41+0x12080], [R26.64], !P6 ;  /* 0x120800001a298fae */ /* 0x0009e2000f101d52 */
[----:B------:R-:W-:Y:S01]  /*17d0*/  ISETP.GE.AND P6, PT, R9, c[0x0][0x1d4], PT ;  /* 0x0000750009007a0c */ /* 0x000fe20003fc6270 */
[----:B------:R-:W-:Y:S02]  /*17e0*/  IMAD.WIDE.U32 R16, R31, c[0x0][0x218], R16 ;  /* 0x000086001f107a25 */ /* 0x000fe400078e0010 */
[----:B------:R5:W-:Y:S01]  /*17f0*/  @!P2 LDGSTS.E.BYPASS.LTC128B.128 [R41+0x7080], [R24.64], !P3 ;  /* 0x070800001829afae */ /* 0x000be2000d901d52 */
[----:B------:R-:W-:-:S03]  /*1800*/  ISETP.GE.AND P3, PT, R40, c[0x0][0x1d4], PT ;  /* 0x0000750028007a0c */ /* 0x000fc60003f66270 */
[----:B------:R-:W1:Y:S01]  /*1810*/  SHFL.IDX PT, R6, R6, 0x1, 0x181f ;  /* 0x00381f0006067f89 */ /* 0x000e6200000e0000 */
[----:B--2---:R-:W-:Y:S01]  /*1820*/  IADD3 R4, -R30, UR4, RZ ;  /* 0x000000041e047c10 */ /* 0x004fe2000fffe1ff */
[----:B------:R-:W-:Y:S02]  /*1830*/  ULDC.64 UR4, c[0x0][0x210] ;  /* 0x0000840000047ab9 */ /* 0x000fe40000000a00 */
[----:B------:R-:W-:Y:S01]  /*1840*/  UIMAD.WIDE.U32 UR24, UR11, UR4, URZ ;  /* 0x000000040b1872a5 */ /* 0x000fe2000f8e003f */
[--C-:B----4-:R-:W-:Y:S01]  /*1850*/  @!P2 IMAD.WIDE R26, R35, 0x2, R20.reuse ;  /* 0x00000002231aa825 */ /* 0x110fe200078e0214 */
[C---:B------:R-:W-:Y:S01]  /*1860*/  ISETP.GE.AND P1, PT, R4.reuse, 0x1, PT ;  /* 0x000000010400780c */ /* 0x040fe20003f26270 */
[----:B------:R-:W-:Y:S01]  /*1870*/  UIMAD UR4, UR9, UR4, URZ ;  /* 0x00000004090472a4 */ /* 0x000fe2000f8e023f */
[----:B------:R-:W-:Y:S01]  /*1880*/  ISETP.GT.AND P0, PT, R4, 0x20, PT ;  /* 0x000000200400780c */ /* 0x000fe20003f04270 */
[--C-:B-----5:R-:W-:Y:S01]  /*1890*/  @!P2 IMAD.WIDE R24, R34, 0x2, R20.reuse ;  /* 0x000000022218a825 */ /* 0x120fe200078e0214 */
[----:B------:R2:W-:Y:S01]  /*18a0*/  @!P2 LDGSTS.E.BYPASS.LTC128B.128 [R41+0xb080], [R26.64], !P4 ;  /* 0x0b0800001a29afae */ /* 0x0005e2000e101d52 */
[----:B------:R-:W-:Y:S01]  /*18b0*/  ISETP.GE.AND P4, PT, R13, c[0x0][0x198], PT ;  /* 0x000066000d007a0c */ /* 0x000fe20003f86270 */
[----:B------:R-:W-:Y:S01]  /*18c0*/  UIMAD UR4, UR11, UR5, UR4 ;  /* 0x000000050b0472a4 */ /* 0x000fe2000f8e0204 */
[----:B------:R-:W-:Y:S01]  /*18d0*/  @!P2 IMAD.WIDE R20, R33, 0x2, R20 ;  /* 0x000000022114a825 */ /* 0x000fe200078e0214 */
[----:B------:R4:W-:Y:S01]  /*18e0*/  @!P2 LDGSTS.E.BYPASS.LTC128B.128 [R41+0xf080], [R24.64], !P5 ;  /* 0x0f0800001829afae */ /* 0x0009e2000e901d52 */
[----:B------:R-:W-:Y:S01]  /*18f0*/  ISETP.GE.AND P5, PT, R14, c[0x0][0x1d4], PT ;  /* 0x000075000e007a0c */ /* 0x000fe20003fa6270 */
[----:B------:R-:W-:-:S02]  /*1900*/  UIADD3 UR15, UR25, UR4, URZ ;  /* 0x00000004190f7290 */ /* 0x000fc4000fffe03f */
[----:B------:R-:W-:Y:S01]  /*1910*/  UIADD3 UR4, UR23, -0x1, URZ ;  /* 0xffffffff17047890 */ /* 0x000fe2000fffe03f */
[----:B-1----:R-:W-:-:S05]  /*1920*/  @P1 IMAD.WIDE R4, R35, 0x2, R18 ;  /* 0x0000000223041825 */ /* 0x002fca00078e0212 */
[----:B------:R1:W-:Y:S01]  /*1930*/  @!P2 LDGSTS.E.BYPASS.LTC128B.128 [R41+0x13080], [R20.64], !P4 ;  /* 0x130800001429afae */ /* 0x0003e2000e101d52 */
[----:B------:R-:W-:-:S03]  /*1940*/  ISETP.GE.AND P4, PT, R13, c[0x0][0x1d4], PT ;  /* 0x000075000d007a0c */ /* 0x000fc60003f86270 */
[----:B------:R-:W0:Y:S01]  /*1950*/  LDGDEPBAR ;  /* 0x00000000000079af */ /* 0x000e220000000000 */
[----:B-1----:R-:W-:-:S05]  /*1960*/  @P1 IMAD.WIDE R20, R40, 0x2, R18 ;  /* 0x0000000228141825 */ /* 0x002fca00078e0212 */
[----:B------:R1:W-:Y:S04]  /*1970*/  @P1 LDGSTS.E.BYPASS.LTC128B.128 [R41+0x14080], [R20.64], !P3 ;  /* 0x1408000014291fae */ /* 0x0003e8000d901d52 */
[----:B------:R5:W-:Y:S01]  /*1980*/  @P1 LDGSTS.E.BYPASS.LTC128B.128 [R41+0x15880], [R4.64], !P6 ;  /* 0x1588000004291fae */ /* 0x000be2000f101d52 */
[----:B-1----:R-:W-:-:S04]  /*1990*/  @P1 IMAD.WIDE R20, R34, 0x2, R18 ;  /* 0x0000000222141825 */ /* 0x002fc800078e0212 */
[----:B------:R-:W-:Y:S01]  /*19a0*/  @P1 IMAD.WIDE R18, R33, 0x2, R18 ;  /* 0x0000000221121825 */ /* 0x000fe200078e0212 */
[----:B-----5:R-:W-:Y:S01]  /*19b0*/  LEA.HI R5, R2, R129, RZ, 0x4 ;  /* 0x0000008102057211 */ /* 0x020fe200078f20ff */
[----:B------:R1:W-:Y:S04]  /*19c0*/  @P1 LDGSTS.E.BYPASS.LTC128B.128 [R41+0x17080], [R20.64], !P5 ;  /* 0x1708000014291fae */ /* 0x0003e8000e901d52 */
[----:B------:R5:W-:Y:S01]  /*19d0*/  @P1 LDGSTS.E.BYPASS.LTC128B.128 [R41+0x18880], [R18.64], !P4 ;  /* 0x1888000012291fae */ /* 0x000be2000e101d52 */
[----:B------:R-:W-:-:S04]  /*19e0*/  IADD3 R15, P1, R16, UR24, RZ ;  /* 0x00000018100f7c10 */ /* 0x000fc8000ff3e0ff */
[----:B------:R-:W-:Y:S01]  /*19f0*/  IADD3.X R11, R17, UR15, R11, P1, !PT ;  /* 0x0000000f110b7c10 */ /* 0x000fe20008ffe40b */
[----:B------:R-:W-:Y:S01]  /*1a00*/  @P0 IMAD.WIDE R16, R40, 0x2, R6 ;  /* 0x0000000228100825 */ /* 0x000fe200078e0206 */
[----:B------:R-:W-:-:S04]  /*1a10*/  LEA R8, P1, R15, c[0x0][0x1f8], 0x1 ;  /* 0x00007e000f087a11 */ /* 0x000fc800078208ff */
[----:B------:R2:W-:Y:S01]  /*1a20*/  @P0 LDGSTS.E.BYPASS.LTC128B.128 [R41+0x15080], [R16.64], !P3 ;  /* 0x1508000010290fae */ /* 0x0005e2000d901d52 */
[----:B------:R-:W-:Y:S02]  /*1a30*/  LEA.HI.X R11, R15, c[0x0][0x1fc], R11, 0x1, P1 ;  /* 0x00007f000f0b7a11 */ /* 0x000fe400008f0c0b */
[----:B-1----:R-:W-:Y:S02]  /*1a40*/  SHF.R.S32.HI R20, RZ, 0x4, R5 ;  /* 0x00000004ff147819 */ /* 0x002fe40000011405 */
[C---:B-----5:R-:W-:Y:S01]  /*1a50*/  LOP3.LUT R18, R5.reuse, 0xfffffff0, RZ, 0xc0, !PT ;  /* 0xfffffff005127812 */ /* 0x060fe200078ec0ff */
[----:B------:R-:W-:Y:S01]  /*1a60*/  IMAD.SHL.U32 R19, R10, 0x40, RZ ;  /* 0x000000400a137824 */ /* 0x000fe200078e00ff */
[----:B------:R-:W-:-:S03]  /*1a70*/  LEA.HI R5, R5, R20, RZ, 0x1 ;  /* 0x0000001405057211 */ /* 0x000fc600078f08ff */
[----:B------:R-:W-:Y:S01]  /*1a80*/  IMAD.IADD R18, R129, 0x1, -R18 ;  /* 0x0000000181127824 */ /* 0x000fe200078e0a12 */
[----:B------:R-:W-:Y:S02]  /*1a90*/  LOP3.LUT R19, R19, 0x1c0, RZ, 0xc0, !PT ;  /* 0x000001c013137812 */ /* 0x000fe400078ec0ff */
[----:B------:R-:W-:Y:S02]  /*1aa0*/  LOP3.LUT R5, R5, 0xfffffffe, RZ, 0xc0, !PT ;  /* 0xfffffffe05057812 */ /* 0x000fe400078ec0ff */
[----:B------:R-:W-:Y:S01]  /*1ab0*/  SHF.R.S32.HI R4, RZ, 0x1f, R18 ;  /* 0x0000001fff047819 */ /* 0x000fe20000011412 */
[----:B--2---:R-:W-:Y:S01]  /*1ac0*/  @P0 IMAD.WIDE R16, R34, 0x2, R6 ;  /* 0x0000000222100825 */ /* 0x004fe200078e0206 */
[----:B------:R-:W-:Y:S02]  /*1ad0*/  LOP3.LUT R0, R19, 0x8, R0, 0xf8, !PT ;  /* 0x0000000813007812 */ /* 0x000fe400078ef800 */
[----:B------:R-:W-:Y:S01]  /*1ae0*/  LEA.HI R4, R4, R18, RZ, 0x3 ;  /* 0x0000001204047211 */ /* 0x000fe200078f18ff */
[----:B------:R-:W-:Y:S01]  /*1af0*/  IMAD.IADD R5, R20, 0x1, -R5 ;  /* 0x0000000114057824 */ /* 0x000fe200078e0a05 */
[----:B------:R-:W-:-:S02]  /*1b00*/  SHF.R.U32.HI R19, RZ, 0x3, R19 ;  /* 0x00000003ff137819 */ /* 0x000fc40000011613 */
[C---:B------:R-:W-:Y:S01]  /*1b10*/  LOP3.LUT R3, R4.reuse, 0xfffffff8, RZ, 0xc0, !PT ;  /* 0xfffffff804037812 */ /* 0x040fe200078ec0ff */
[----:B------:R-:W-:Y:S01]  /*1b20*/  IMAD.SHL.U32 R4, R4, 0x40, RZ ;  /* 0x0000004004047824 */ /* 0x000fe200078e00ff */
[----:B------:R-:W-:-:S03]  /*1b30*/  LOP3.LUT R0, R0, R19, RZ, 0x3c, !PT ;  /* 0x0000001300007212 */ /* 0x000fc600078e3cff */
[----:B------:R-:W-:Y:S02]  /*1b40*/  IMAD.IADD R3, R18, 0x1, -R3 ;  /* 0x0000000112037824 */ /* 0x000fe400078e0a03 */
[----:B------:R-:W-:-:S04]  /*1b50*/  @P0 IMAD.WIDE R18, R35, 0x2, R6 ;  /* 0x0000000223120825 */ /* 0x000fc800078e0206 */
[----:B------:R-:W-:Y:S01]  /*1b60*/  @P0 IMAD.WIDE R6, R33, 0x2, R6 ;  /* 0x0000000221060825 */ /* 0x000fe200078e0206 */
[----:B------:R1:W-:Y:S03]  /*1b70*/  @P0 LDGSTS.E.BYPASS.LTC128B.128 [R41+0x16880], [R18.64], !P6 ;  /* 0x1688000012290fae */ /* 0x0003e6000f101d52 */
[----:B------:R-:W-:Y:S01]  /*1b80*/  IMAD.SHL.U32 R15, R3, 0x40, RZ ;  /* 0x00000040030f7824 */ /* 0x000fe200078e00ff */
[----:B------:R2:W-:Y:S01]  /*1b90*/  @P0 LDGSTS.E.BYPASS.LTC128B.128 [R41+0x18080], [R16.64], !P5 ;  /* 0x1808000010290fae */ /* 0x0005e2000e901d52 */
[C---:B------:R-:W-:Y:S02]  /*1ba0*/  IMAD R0, R5.reuse, 0x200, R0 ;  /* 0x0000020005007824 */ /* 0x040fe400078e0200 */
[----:B------:R-:W-:Y:S01]  /*1bb0*/  IMAD.SHL.U32 R5, R5, 0x8, RZ ;  /* 0x0000000805057824 */ /* 0x000fe200078e00ff */
[----:B------:R5:W-:Y:S01]  /*1bc0*/  @P0 LDGSTS.E.BYPASS.LTC128B.128 [R41+0x19880], [R6.64], !P4 ;  /* 0x1988000006290fae */ /* 0x000be2000e101d52 */
[----:B------:R-:W-:Y:S01]  /*1bd0*/  LOP3.LUT R15, R15, 0x1c0, RZ, 0xc0, !PT ;  /* 0x000001c00f0f7812 */ /* 0x000fe200078ec0ff */
[----:B------:R-:W-:Y:S01]  /*1be0*/  IMAD.SHL.U32 R21, R0, 0x2, RZ ;  /* 0x0000000200157824 */ /* 0x000fe200078e00ff */
[----:B------:R-:W-:Y:S01]  /*1bf0*/  LOP3.LUT P0, RZ, R10, 0x2, RZ, 0xc0, !PT ;  /* 0x000000020aff7812 */ /* 0x000fe2000780c0ff */
[----:B------:R-:W0:Y:S01]  /*1c00*/  LDGDEPBAR ;  /* 0x00000000000079af */ /* 0x000e220000000000 */
[----:B------:R-:W-:-:S02]  /*1c10*/  LOP3.LUT R5, R15, 0x8, R5, 0xf8, !PT ;  /* 0x000000080f057812 */ /* 0x000fc400078ef805 */
[----:B------:R-:W-:Y:S01]  /*1c20*/  SHF.R.U32.HI R15, RZ, 0x3, R15 ;  /* 0x00000003ff0f7819 */ /* 0x000fe2000001160f */
[----:B------:R-:W-:Y:S01]  /*1c30*/  STL [R1+0x4], R21 ;  /* 0x0000041501007387 */ /* 0x000fe20000100800 */
[----:B------:R-:W-:Y:S01]  /*1c40*/  R2P PR, R3, 0x6 ;  /* 0x0000000603007804 */ /* 0x000fe20000000000 */
[----:B------:R-:W-:Y:S01]  /*1c50*/  IMAD.MOV.U32 R3, RZ, RZ, 0x20 ;  /* 0x00000020ff037424 */ /* 0x000fe200078e00ff */
[----:B------:R-:W-:Y:S02]  /*1c60*/  LOP3.LUT R5, R5, R15, RZ, 0x3c, !PT ;  /* 0x0000000f05057212 */ /* 0x000fe400078e3cff */
[----:B------:R-:W-:Y:S02]  /*1c70*/  IADD3 R0, R21, 0x14080, RZ ;  /* 0x0001408015007810 */ /* 0x000fe40007ffe0ff */
[----:B------:R-:W-:Y:S01]  /*1c80*/  LOP3.LUT R5, R5, 0xfffffe00, R4, 0xf8, !PT ;  /* 0xfffffe0005057812 */ /* 0x000fe200078ef804 */
[----:B------:R-:W-:Y:S01]  /*1c90*/  IMAD.MOV.U32 R4, RZ, RZ, 0x10 ;  /* 0x00000010ff047424 */ /* 0x000fe200078e00ff */
[----:B------:R-:W-:Y:S01]  /*1ca0*/  SEL R3, R3, 0xffffffe0, !P2 ;  /* 0xffffffe003037807 */ /* 0x000fe20005000000 */
[----:B-1----:R-:W-:Y:S01]  /*1cb0*/  SHFL.IDX PT, R18, R8, RZ, 0x181f ;  /* 0x00181fff08127589 */ /* 0x002fe200000e0000 */
[----:B----4-:R-:W-:-:S02]  /*1cc0*/  IADD3 R24, R21, 0x140a0, RZ ;  /* 0x000140a015187810 */ /* 0x010fc40007ffe0ff */
[----:B------:R-:W-:Y:S01]  /*1cd0*/  SEL R4, R4, 0xfffffff0, !P1 ;  /* 0xfffffff004047807 */ /* 0x000fe20004800000 */
[----:B------:R-:W2:Y:S01]  /*1ce0*/  SHFL.IDX PT, R19, R11, RZ, 0x181f ;  /* 0x00181fff0b137589 */ /* 0x000ea200000e0000 */
[----:B------:R-:W-:Y:S02]  /*1cf0*/  @P0 IADD3 R24, R0, -0x20, RZ ;  /* 0xffffffe000180810 */ /* 0x000fe40007ffe0ff */
[----:B------:R-:W-:Y:S02]  /*1d00*/  IADD3 R0, -R30, UR28, RZ ;  /* 0x0000001c1e007c10 */ /* 0x000fe4000fffe1ff */
[----:B-----5:R-:W-:Y:S01]  /*1d10*/  LEA.HI R7, R2, R129, RZ, 0x5 ;  /* 0x0000008102077211 */ /* 0x020fe200078f28ff */
[----:B------:R-:W-:-:S04]  /*1d20*/  DEPBAR.LE SB0, 0x1 ;  /* 0x000080400000791a */ /* 0x000fc80000000000 */
[----:B------:R-:W-:Y:S01]  /*1d30*/  SHF.R.S32.HI R6, RZ, 0x5, R7 ;  /* 0x00000005ff067819 */ /* 0x000fe20000011407 */
[----:B------:R-:W-:Y:S01]  /*1d40*/  STL [R1], R24 ;  /* 0x0000001801007387 */ /* 0x000fe20000100800 */
[----:B------:R-:W-:Y:S02]  /*1d50*/  ISETP.GE.AND P3, PT, R40, c[0x0][0x1d4], PT ;  /* 0x0000750028007a0c */ /* 0x000fe40003f66270 */
[----:B------:R-:W-:Y:S01]  /*1d60*/  ISETP.GE.AND P1, PT, R9, c[0x0][0x1d4], PT ;  /* 0x0000750009007a0c */ /* 0x000fe20003f26270 */
[----:B------:R-:W-:Y:S01]  /*1d70*/  IMAD R220, R6, 0x400, R5 ;  /* 0x0000040006dc7824 */ /* 0x000fe200078e0205 */
[----:B------:R-:W-:Y:S01]  /*1d80*/  BAR.SYNC.DEFER_BLOCKING 0x0 ;  /* 0x0000000000007b1d */ /* 0x000fe20000010000 */
[----:B------:R-:W-:Y:S02]  /*1d90*/  ISETP.LT.OR P0, PT, R0, 0x1, P3 ;  /* 0x000000010000780c */ /* 0x000fe40001f01670 */
[----:B------:R-:W-:Y:S02]  /*1da0*/  ISETP.GE.AND P2, PT, R14, c[0x0][0x1d4], PT ;  /* 0x000075000e007a0c */ /* 0x000fe40003f46270 */
[C---:B------:R-:W-:Y:S01]  /*1db0*/  LEA R228, R220.reuse, 0x4080, 0x1 ;  /* 0x00004080dce47811 */ /* 0x040fe200078e08ff */
[----:B------:R-:W-:Y:S01]  /*1dc0*/  IMAD.SHL.U32 R220, R220, 0x2, RZ ;  /* 0x00000002dcdc7824 */ /* 0x000fe200078e00ff */
[----:B------:R-:W-:Y:S01]  /*1dd0*/  SHF.R.S32.HI R14, RZ, 0x1f, R35 ;  /* 0x0000001fff0e7819 */ /* 0x000fe20000011423 */
[----:B--2---:R-:W-:Y:S01]  /*1de0*/  IMAD.WIDE R16, R40, 0x2, R18 ;  /* 0x0000000228107825 */ /* 0x004fe200078e0212 */
[----:B------:R1:W-:Y:S01]  /*1df0*/  STL [R1+0x3c], R12 ;  /* 0x00003c0c01007387 */ /* 0x0003e20000100800 */
[----:B------:R-:W-:-:S02]  /*1e00*/  IADD3 R247, R24, 0x800, RZ ;  /* 0x0000080018f77810 */ /* 0x000fc40007ffe0ff */
[--C-:B------:R-:W-:Y:S01]  /*1e10*/  IMAD R224, R4, 0x2, R228.reuse ;  /* 0x0000000204e07824 */ /* 0x100fe200078e02e4 */
[----:B------:R2:W-:Y:S01]  /*1e20*/  STL [R1+0x30], R14 ;  /* 0x0000300e01007387 */ /* 0x0005e20000100800 */
[C---:B------:R-:W-:Y:S01]  /*1e30*/  IMAD R228, R3.reuse, 0x2, R228 ;  /* 0x0000000203e47824 */ /* 0x040fe200078e02e4 */
[----:B------:R-:W-:Y:S01]  /*1e40*/  IADD3 R246, R24, 0x1000, RZ ;  /* 0x0000100018f67810 */ /* 0x000fe20007ffe0ff */
[----:B------:R-:W-:Y:S01]  /*1e50*/  IMAD R232, R3, 0x2, R224 ;  /* 0x0000000203e87824 */ /* 0x000fe200078e02e0 */
[----:B------:R-:W-:Y:S01]  /*1e60*/  ISETP.GT.AND P3, PT, R32, 0x2f, PT ;  /* 0x0000002f2000780c */ /* 0x000fe20003f64270 */
[----:B------:R2:W4:Y:S04]  /*1e70*/  LDSM.16.M88.4 R160, [R220+0x4080] ;  /* 0x00408000dca0783b */ /* 0x0005280000000200 */
[----:B------:R2:W2:Y:S04]  /*1e80*/  LDSM.16.M88.4 R188, [R220+0x8080] ;  /* 0x00808000dcbc783b */ /* 0x0004a80000000200 */
[----:B------:R2:W2:Y:S01]  /*1e90*/  LDSM.16.M88.4 R204, [R220+0xc080] ;  /* 0x00c08000dccc783b */ /* 0x0004a20000000200 */
[----:B-1----:R-:W-:-:S03]  /*1ea0*/  SHF.R.S32.HI R12, RZ, 0x1f, R33 ;  /* 0x0000001fff0c7819 */ /* 0x002fc60000011421 */
[----:B------:R1:W1:Y:S04]  /*1eb0*/  LDSM.16.M88.4 R164, [R224] ;  /* 0x00000000e0a4783b */ /* 0x0002680000000200 */
[----:B------:R1:W1:Y:S04]  /*1ec0*/  LDSM.16.M88.4 R192, [R224+0x4000] ;  /* 0x00400000e0c0783b */ /* 0x0002680000000200 */
[----:B------:R1:W1:Y:S04]  /*1ed0*/  LDSM.16.M88.4 R208, [R224+0x8000] ;  /* 0x00800000e0d0783b */ /* 0x0002680000000200 */
[----:B------:R1:W1:Y:S04]  /*1ee0*/  LDSM.16.M88.4 R180, [R228] ;  /* 0x00000000e4b4783b */ /* 0x0002680000000200 */
[----:B------:R1:W1:Y:S04]  /*1ef0*/  LDSM.16.M88.4 R196, [R228+0x4000] ;  /* 0x00400000e4c4783b */ /* 0x0002680000000200 */
[----:B------:R1:W1:Y:S04]  /*1f00*/  LDSM.16.M88.4 R212, [R228+0x8000] ;  /* 0x00800000e4d4783b */ /* 0x0002680000000200 */
[----:B------:R1:W1:Y:S04]  /*1f10*/  LDSM.16.M88.4 R184, [R232] ;  /* 0x00000000e8b8783b */ /* 0x0002680000000200 */
[----:B------:R1:W1:Y:S04]  /*1f20*/  LDSM.16.M88.4 R200, [R232+0x4000] ;  /* 0x00400000e8c8783b */ /* 0x0002680000000200 */
[----:B------:R1:W1:Y:S04]  /*1f30*/  LDSM.16.M88.4 R216, [R232+0x8000] ;  /* 0x00800000e8d8783b */ /* 0x0002680000000200 */
[----:B------:R-:W1:Y:S04]  /*1f40*/  LDSM.16.M88.4 R220, [R220+0x10080] ;  /* 0x01008000dcdc783b */ /* 0x000e680000000200 */
[----:B------:R-:W1:Y:S04]  /*1f50*/  LDSM.16.M88.4 R224, [R224+0xc000] ;  /* 0x00c00000e0e0783b */ /* 0x000e680000000200 */
[----:B------:R-:W1:Y:S04]  /*1f60*/  LDSM.16.M88.4 R228, [R228+0xc000] ;  /* 0x00c00000e4e4783b */ /* 0x000e680000000200 */
[----:B------:R-:W1:Y:S04]  /*1f70*/  LDSM.16.M88.4 R232, [R232+0xc000] ;  /* 0x00c00000e8e8783b */ /* 0x000e680000000200 */
[----:B------:R-:W-:Y:S06]  /*1f80*/  BAR.SYNC.DEFER_BLOCKING 0x0 ;  /* 0x0000000000007b1d */ /* 0x000fec0000010000 */
[----:B------:R-:W-:-:S04]  /*1f90*/  DEPBAR.LE SB0, 0x0 ;  /* 0x000080000000791a */ /* 0x000fc80000000000 */
[----:B------:R-:W-:Y:S06]  /*1fa0*/  BAR.SYNC.DEFER_BLOCKING 0x0 ;  /* 0x0000000000007b1d */ /* 0x000fec0000010000 */
[----:B------:R1:W1:Y:S04]  /*1fb0*/  LDSM.16.M88.4 R44, [R21+0x14080] ;  /* 0x01408000152c783b */ /* 0x0002680000000200 */
[----:B------:R1:W1:Y:S04]  /*1fc0*/  LDSM.16.M88.4 R36, [R21+0x14880] ;  /* 0x014880001524783b */ /* 0x0002680000000200 */
[----:B---3--:R3:W1:Y:S04]  /*1fd0*/  LDSM.16.M88.4 R28, [R21+0x15080] ;  /* 0x01508000151c783b */ /* 0x0086680000000200 */
[----:B------:R3:W1:Y:S04]  /*1fe0*/  LDSM.16.M88.4 R56, [R24] ;  /* 0x000000001838783b */ /* 0x0006680000000200 */
[----:B------:R3:W1:Y:S04]  /*1ff0*/  LDSM.16.M88.4 R20, [R24+0x800] ;  /* 0x000800001814783b */ /* 0x0006680000000200 */
[----:B------:R3:W1:Y:S04]  /*2000*/  LDSM.16.M88.4 R48, [R24+0x1000] ;  /* 0x001000001830783b */ /* 0x0006680000000200 */
[----:B------:R-:W-:Y:S01]  /*2010*/  @!PT LDS RZ, [RZ] ;  /* 0x00000000fffff984 */ /* 0x000fe20000000800 */
[----:B------:R-:W-:Y:S01]  /*2020*/  @!PT LDS RZ, [RZ] ;  /* 0x00000000fffff984 */ /* 0x000fe20000000800 */
[----:B------:R-:W-:Y:S01]  /*2030*/  @!PT LDS RZ, [RZ] ;  /* 0x00000000fffff984 */ /* 0x000fe20000000800 */
[----:B------:R5:W-:Y:S01]  /*2040*/  LDGSTS.E.BYPASS.LTC128B.128 [R41+0x4080], [R16.64], !P0 ;  /* 0x0408000010297fae */ /* 0x000be2000c101d52 */
[----:B------:R-:W-:-:S02]  /*2050*/  ISETP.LT.OR P0, PT, R0, 0x1, P1 ;  /* 0x000000010000780c */ /* 0x000fc40000f01670 */
[----:B------:R-:W-:Y:S02]  /*2060*/  ISETP.GE.AND P1, PT, R13, c[0x0][0x1d4], PT ;  /* 0x000075000d007a0c */ /* 0x000fe40003f26270 */
[----:B------:R-:W-:-:S05]  /*2070*/  SHF.R.S32.HI R13, RZ, 0x1f, R34 ;  /* 0x0000001fff0d7819 */ /* 0x000fca0000011422 */
[----:B------:R3:W-:Y:S04]  /*2080*/  STL [R1+0x2c], R13 ;  /* 0x00002c0d01007387 */ /* 0x0007e80000100800 */
[----:B------:R3:W-:Y:S01]  /*2090*/  STL [R1+0x28], R12 ;  /* 0x0000280c01007387 */ /* 0x0007e20000100800 */
[----:B-----5:R-:W-:-:S05]  /*20a0*/  IMAD.WIDE R16, R35, 0x2, R18 ;  /* 0x0000000223107825 */ /* 0x020fca00078e0212 */
[----:B------:R5:W-:Y:S01]  /*20b0*/  LDGSTS.E.BYPASS.LTC128B.128 [R41+0x5880], [R16.64], !P0 ;  /* 0x0588000010297fae */ /* 0x000be2000c101d52 */
[----:B------:R-:W-:Y:S01]  /*20c0*/  ISETP.LT.OR P0, PT, R0, 0x1, P2 ;  /* 0x000000010000780c */ /* 0x000fe20001701670 */
[----:B-----5:R-:W-:-:S04]  /*20d0*/  IMAD.WIDE R16, R34, 0x2, R18 ;  /* 0x0000000222107825 */ /* 0x020fc800078e0212 */
[----:B------:R-:W-:-:S08]  /*20e0*/  IMAD.WIDE R18, R33, 0x2, R18 ;  /* 0x0000000221127825 */ /* 0x000fd000078e0212 */
[----:B------:R3:W-:Y:S01]  /*20f0*/  LDGSTS.E.BYPASS.LTC128B.128 [R41+0x7080], [R16.64], !P0 ;  /* 0x0708000010297fae */ /* 0x0007e2000c101d52 */
[----:B------:R-:W-:-:S13]  /*2100*/  ISETP.LT.OR P0, PT, R0, 0x1, P1 ;  /* 0x000000010000780c */ /* 0x000fda0000f01670 */
[----:B------:R3:W-:Y:S01]  /*2110*/  LDGSTS.E.BYPASS.LTC128B.128 [R41+0x8880], [R18.64], !P0 ;  /* 0x0888000012297fae */ /* 0x0007e2000c101d52 */
[----:B------:R-:W-:-:S13]  /*2120*/  ISETP.GT.AND P0, PT, R129, 0x7f, PT ;  /* 0x0000007f8100780c */ /* 0x000fda0003f04270 */
[----:B------:R-:W-:Y:S05]  /*2130*/  @P0 BRA `(.L_x_171) ;  /* 0x0000027000000947 */ /* 0x000fea0003800000 */
[----:B-12-4-:R-:W-:Y:S05]  /*2140*/  BRA.DIV ~URZ, `(.L_x_172) ;  /* 0x000119927f007947 */ /* 0x016fea000b800000 */
[----:B------:R-:W1:Y:S04]  /*2150*/  SHFL.IDX PT, R11, R11, 0x1, 0x181f ;  /* 0x00381f000b0b7f89 */ /* 0x000e6800000e0000 */
[----:B------:R-:W2:Y:S02]  /*2160*/  SHFL.IDX PT, R8, R8, 0x1, 0x181f ;  /* 0x00381f0008087f89 */ /* 0x000ea400000e0000 */
.L_x_237:
[----:B---3--:R-:W3:Y:S04]  /*2170*/  LDL R16, [R1+0x14] ;  /* 0x0000140001107983 */ /* 0x008ee80000100800 */
[----:B------:R-:W4:Y:S04]  /*2180*/  LDL R17, [R1+0x2c] ;  /* 0x00002c0001117983 */ /* 0x000f280000100800 */
[----:B------:R-:W5:Y:S04]  /*2190*/  LDL R18, [R1+0x1c] ;  /* 0x00001c0001127983 */ /* 0x000f680000100800 */
[----:B--2---:R-:W2:Y:S04]  /*21a0*/  LDL R19, [R1+0x10] ;  /* 0x0000100001137983 */ /* 0x004ea80000100800 */
[----:B------:R-:W2:Y:S01]  /*21b0*/  LDL R24, [R1+0x28] ;  /* 0x0000280001187983 */ /* 0x000ea20000100800 */
[----:B------:R-:W-:-:S02]  /*21c0*/  SHF.R.S32.HI R12, RZ, 0x1f, R9 ;  /* 0x0000001fff0c7819 */ /* 0x000fc40000011409 */
[----:B------:R-:W-:Y:S02]  /*21d0*/  SHF.R.S32.HI R13, RZ, 0x1f, R9 ;  /* 0x0000001fff0d7819 */ /* 0x000fe40000011409 */
[-C--:B------:R-:W-:Y:S02]  /*21e0*/  LEA.HI R12, R12, R9.reuse, RZ, 0x3 ;  /* 0x000000090c0c7211 */ /* 0x080fe400078f18ff */
[----:B------:R-:W-:Y:S02]  /*21f0*/  LEA.HI R13, R13, R9, RZ, 0x3 ;  /* 0x000000090d0d7211 */ /* 0x000fe400078f18ff */
[----:B------:R-:W-:Y:S02]  /*2200*/  LOP3.LUT R12, R12, 0xfffffff8, RZ, 0xc0, !PT ;  /* 0xfffffff80c0c7812 */ /* 0x000fe400078ec0ff */
[----:B------:R-:W-:Y:S02]  /*2210*/  LOP3.LUT R13, R13, 0xfffffff8, RZ, 0xc0, !PT ;  /* 0xfffffff80d0d7812 */ /* 0x000fe400078ec0ff */
[----:B------:R-:W-:-:S02]  /*2220*/  LEA R14, P0, R12, R8, 0x1 ;  /* 0x000000080c0e7211 */ /* 0x000fc400078008ff */
[----:B------:R-:W-:Y:S01]  /*2230*/  SHF.R.S32.HI R13, RZ, 0x1f, R13 ;  /* 0x0000001fff0d7819 */ /* 0x000fe2000001140d */
[C---:B------:R-:W-:Y:S02]  /*2240*/  IMAD.SHL.U32 R25, R10.reuse, 0x8, RZ ;  /* 0x000000080a197824 */ /* 0x040fe400078e00ff */
[----:B------:R-:W-:Y:S01]  /*2250*/  IMAD.SHL.U32 R26, R10, 0x8, RZ ;  /* 0x000000080a1a7824 */ /* 0x000fe200078e00ff */
[----:B-1----:R-:W-:-:S04]  /*2260*/  LEA.HI.X R15, R12, R11, R13, 0x1, P0 ;  /* 0x0000000b0c0f7211 */ /* 0x002fc800000f0c0d */
[----:B------:R-:W-:Y:S02]  /*2270*/  SHF.R.S32.HI R26, RZ, 0x1f, R26 ;  /* 0x0000001fff1a7819 */ /* 0x000fe4000001141a */
[----:B---3--:R-:W-:-:S04]  /*2280*/  LEA R12, P0, R16, R8, 0x1 ;  /* 0x00000008100c7211 */ /* 0x008fc800078008ff */
[----:B----4-:R-:W-:Y:S02]  /*2290*/  LEA.HI.X R13, R16, R11, R17, 0x1, P0 ;  /* 0x0000000b100d7211 */ /* 0x010fe400000f0c11 */
[----:B------:R-:W-:-:S04]  /*22a0*/  LEA R16, P0, R25, R8, 0x1 ;  /* 0x0000000819107211 */ /* 0x000fc800078008ff */
[C---:B------:R-:W-:Y:S02]  /*22b0*/  LEA.HI.X R17, R25.reuse, R11, R26, 0x1, P0 ;  /* 0x0000000b19117211 */ /* 0x040fe400000f0c1a */
[----:B------:R-:W-:-:S04]  /*22c0*/  ISETP.GE.AND P0, PT, R25, c[0x0][0x1d4], PT ;  /* 0x0000750019007a0c */ /* 0x000fc80003f06270 */
[----:B------:R-:W-:-:S13]  /*22d0*/  ISETP.LT.OR P0, PT, R0, 0x21, P0 ;  /* 0x000000210000780c */ /* 0x000fda0000701670 */
[----:B------:R-:W-:Y:S01]  /*22e0*/  @!PT LDS RZ, [RZ] ;  /* 0x00000000fffff984 */ /* 0x000fe20000000800 */
[----:B------:R-:W-:Y:S01]  /*22f0*/  @!PT LDS RZ, [RZ] ;  /* 0x00000000fffff984 */ /* 0x000fe20000000800 */
[----:B------:R-:W-:Y:S01]  /*2300*/  @!PT LDS RZ, [RZ] ;  /* 0x00000000fffff984 */ /* 0x000fe20000000800 */
[----:B-----5:R2:W-:Y:S02]  /*2310*/  LDGSTS.E.BYPASS.LTC128B.128 [R18+0x5080], [R16.64], !P0 ;  /* 0x0508000010127fae */ /* 0x0205e4000c101d52 */
[----:B--2---:R-:W-:-:S04]  /*2320*/  LEA R16, P0, R19, R8, 0x1 ;  /* 0x0000000813107211 */ /* 0x004fc800078008ff */
[----:B------:R-:W-:Y:S02]  /*2330*/  LEA.HI.X R17, R19, R11, R24, 0x1, P0 ;  /* 0x0000000b13117211 */ /* 0x000fe400000f0c18 */
[----:B------:R-:W-:-:S04]  /*2340*/  ISETP.GE.AND P0, PT, R9, c[0x0][0x1d4], PT ;  /* 0x0000750009007a0c */ /* 0x000fc80003f06270 */
[----:B------:R-:W-:-:S13]  /*2350*/  ISETP.LT.OR P0, PT, R0, 0x21, P0 ;  /* 0x000000210000780c */ /* 0x000fda0000701670 */
[----:B------:R1:W-:Y:S01]  /*2360*/  LDGSTS.E.BYPASS.LTC128B.128 [R18+0x6880], [R14.64], !P0 ;  /* 0x068800000e127fae */ /* 0x0003e2000c101d52 */
[----:B------:R-:W-:-:S13]  /*2370*/  ISETP.LT.OR P0, PT, R0, 0x21, P2 ;  /* 0x000000210000780c */ /* 0x000fda0001701670 */
[----:B------:R1:W-:Y:S01]  /*2380*/  LDGSTS.E.BYPASS.LTC128B.128 [R18+0x8080], [R12.64], !P0 ;  /* 0x080800000c127fae */ /* 0x0003e2000c101d52 */
[----:B------:R-:W-:-:S13]  /*2390*/  ISETP.LT.OR P0, PT, R0, 0x21, P1 ;  /* 0x000000210000780c */ /* 0x000fda0000f01670 */
[----:B------:R1:W-:Y:S02]  /*23a0*/  LDGSTS.E.BYPASS.LTC128B.128 [R18+0x9880], [R16.64], !P0 ;  /* 0x0988000010127fae */ /* 0x0003e4000c101d52 */
.L_x_171:
[----:B-12-4-:R-:W-:Y:S05]  /*23b0*/  BSYNC B0 ;  /* 0x0000000000007941 */ /* 0x016fea0003800000 */
.L_x_170:
[----:B------:R-:W2:Y:S04]  /*23c0*/  LDL R61, [R1+0x4] ;  /* 0x00000400013d7983 */ /* 0x000ea80000100800 */
[----:B------:R-:W4:Y:S01]  /*23d0*/  LDL R60, [R1] ;  /* 0x00000000013c7983 */ /* 0x000f220000100800 */
[----:B------:R-:W-:Y:S01]  /*23e0*/  IMAD.MOV.U32 R0, RZ, RZ, 0x40 ;  /* 0x00000040ff007424 */ /* 0x000fe200078e00ff */
[----:B------:R-:W-:Y:S02]  /*23f0*/  LOP3.LUT P0, RZ, R10, 0x4, RZ, 0xc0, !PT ;  /* 0x000000040aff7812 */ /* 0x000fe4000780c0ff */
[----:B------:R-:W0:Y:S01]  /*2400*/  LDGDEPBAR ;  /* 0x00000000000079af */ /* 0x000e220000000000 */
[----:B------:R-:W-:Y:S01]  /*2410*/  WARPSYNC 0xffffffff ;  /* 0xffffffff00007948 */ /* 0x000fe20003800000 */
[----:B------:R-:W-:Y:S01]  /*2420*/  SEL R0, R0, 0xffffffc0, !P0 ;  /* 0xffffffc000007807 */ /* 0x000fe20004000000 */
[----:B---3--:R-:W-:Y:S01]  /*2430*/  HMMA.16816.F32 R12, R160, R44, RZ ;  /* 0x0000002ca00c723c */ /* 0x008fe200000018ff */
[----:B------:R-:W-:-:S06]  /*2440*/  UISETP.GT.AND UP0, UPT, UR4, UR7, UPT ;  /* 0x000000070400728c */ /* 0x000fcc000bf04270 */
[----:B------:R-:W-:Y:S01]  /*2450*/  PLOP3.LUT P0, PT, PT, PT, UP0, 0x40, 0x0 ;  /* 0x000000000000781c */ /* 0x000fe20003f0e808 */
[C---:B------:R-:W-:Y:S08]  /*2460*/  HMMA.16816.F32 R44, R160.reuse, R46, RZ ;  /* 0x0000002ea02c723c */ /* 0x040ff000000018ff */
[----:B------:R-:W-:Y:S08]  /*2470*/  HMMA.16816.F32 R40, R160, R36, RZ ;  /* 0x00000024a028723c */ /* 0x000ff000000018ff */
[C---:B------:R-:W-:Y:S08]  /*2480*/  HMMA.16816.F32 R12, R164.reuse, R56, R12 ;  /* 0x00000038a40c723c */ /* 0x040ff0000000180c */
[----:B------:R-:W-:Y:S08]  /*2490*/  HMMA.16816.F32 R44, R164, R58, R44 ;  /* 0x0000003aa42c723c */ /* 0x000ff0000000182c */
[C---:B------:R-:W-:Y:S08]  /*24a0*/  HMMA.16816.F32 R36, R160.reuse, R38, RZ ;  /* 0x00000026a024723c */ /* 0x040ff000000018ff */
[C---:B------:R-:W-:Y:S08]  /*24b0*/  HMMA.16816.F32 R32, R160.reuse, R28, RZ ;  /* 0x0000001ca020723c */ /* 0x040ff000000018ff */
[----:B------:R-:W-:Y:S08]  /*24c0*/  HMMA.16816.F32 R28, R160, R30, RZ ;  /* 0x0000001ea01c723c */ /* 0x000ff000000018ff */
[C---:B------:R-:W-:Y:S08]  /*24d0*/  HMMA.16816.F32 R40, R164.reuse, R20, R40 ;  /* 0x00000014a428723c */ /* 0x040ff00000001828 */
[C---:B------:R-:W-:Y:S08]  /*24e0*/  HMMA.16816.F32 R36, R164.reuse, R22, R36 ;  /* 0x00000016a424723c */ /* 0x040ff00000001824 */
[C---:B------:R-:W-:Y:S08]  /*24f0*/  HMMA.16816.F32 R32, R164.reuse, R48, R32 ;  /* 0x00000030a420723c */ /* 0x040ff00000001820 */
[----:B------:R-:W-:Y:S01]  /*2500*/  HMMA.16816.F32 R28, R164, R50, R28 ;  /* 0x00000032a41c723c */ /* 0x000fe2000000181c */
[--C-:B--2---:R-:W-:Y:S01]  /*2510*/  IMAD.IADD R251, R61, 0x1, R0.reuse ;  /* 0x000000013dfb7824 */ /* 0x104fe200078e0200 */
[----:B------:R-:W-:Y:S01]  /*2520*/  LDSM.16.M88.4 R56, [R61+0x15880] ;  /* 0x015880003d38783b */ /* 0x000fe20000000200 */
[----:B----4-:R-:W-:-:S03]  /*2530*/  IMAD.IADD R245, R60, 0x1, R0 ;  /* 0x000000013cf57824 */ /* 0x010fc600078e0200 */
[----:B------:R-:W1:Y:S01]  /*2540*/  LDSM.16.M88.4 R52, [R251+0x14080] ;  /* 0x01408000fb34783b */ /* 0x000e620000000200 */
[C---:B------:R-:W-:Y:S02]  /*2550*/  IADD3 R244, R60.reuse, 0x1800, RZ ;  /* 0x000018003cf47810 */ /* 0x040fe40007ffe0ff */
[C---:B------:R-:W-:Y:S01]  /*2560*/  IADD3 R243, R60.reuse, 0x2000, RZ ;  /* 0x000020003cf37810 */ /* 0x040fe20007ffe0ff */
[----:B------:R-:W-:Y:S01]  /*2570*/  LDSM.16.M88.4 R24, [R245] ;  /* 0x00000000f518783b */ /* 0x000fe20000000200 */
[C---:B------:R-:W-:Y:S02]  /*2580*/  IADD3 R242, R60.reuse, 0x2800, RZ ;  /* 0x000028003cf27810 */ /* 0x040fe40007ffe0ff */
[C---:B------:R-:W-:Y:S01]  /*2590*/  IADD3 R241, R60.reuse, 0x3000, RZ ;  /* 0x000030003cf17810 */ /* 0x040fe20007ffe0ff */
[----:B------:R-:W2:Y:S01]  /*25a0*/  LDSM.16.M88.4 R8, [R251+0x14880] ;  /* 0x01488000fb08783b */ /* 0x000ea20000000200 */
[C---:B------:R-:W-:Y:S02]  /*25b0*/  IADD3 R240, R60.reuse, 0x3800, RZ ;  /* 0x000038003cf07810 */ /* 0x040fe40007ffe0ff */
[C---:B------:R-:W-:Y:S01]  /*25c0*/  IADD3 R239, R60.reuse, 0x4000, RZ ;  /* 0x000040003cef7810 */ /* 0x040fe20007ffe0ff */
[----:B------:R-:W3:Y:S01]  /*25d0*/  LDSM.16.M88.4 R16, [R251+0x15080] ;  /* 0x01508000fb10783b */ /* 0x000ee20000000200 */
[----:B------:R-:W-:-:S02]  /*25e0*/  IADD3 R238, R60, 0x4800, RZ ;  /* 0x000048003cee7810 */ /* 0x000fc40007ffe0ff */
[C---:B------:R-:W-:Y:S01]  /*25f0*/  IADD3 R237, R60.reuse, 0x5000, RZ ;  /* 0x000050003ced7810 */ /* 0x040fe20007ffe0ff */
[----:B------:R-:W4:Y:S01]  /*2600*/  LDSM.16.M88.4 R20, [R245+0x800] ;  /* 0x00080000f514783b */ /* 0x000f220000000200 */
[----:B------:R-:W-:-:S03]  /*2610*/  IADD3 R236, R60, 0x5800, RZ ;  /* 0x000058003cec7810 */ /* 0x000fc60007ffe0ff */
[----:B------:R-:W5:Y:S01]  /*2620*/  LDSM.16.M88.4 R48, [R245+0x1000] ;  /* 0x00100000f530783b */ /* 0x000f620000000200 */
[C---:B-1----:R-:W-:Y:S08]  /*2630*/  HMMA.16816.F32 R12, R180.reuse, R52, R12 ;  /* 0x00000034b40c723c */ /* 0x042ff0000000180c */
[C---:B------:R-:W-:Y:S01]  /*2640*/  HMMA.16816.F32 R44, R180.reuse, R54, R44 ;  /* 0x00000036b42c723c */ /* 0x040fe2000000182c */
[----:B------:R-:W1:Y:S07]  /*2650*/  LDSM.16.M88.4 R52, [R60+0x1800] ;  /* 0x001800003c34783b */ /* 0x000e6e0000000200 */
[----:B--2---:R-:W-:Y:S08]  /*2660*/  HMMA.16816.F32 R40, R180, R8, R40 ;  /* 0x00000008b428723c */ /* 0x004ff00000001828 */
[C---:B------:R-:W-:Y:S08]  /*2670*/  HMMA.16816.F32 R12, R184.reuse, R24, R12 ;  /* 0x00000018b80c723c */ /* 0x040ff0000000180c */
[----:B------:R-:W-:Y:S01]  /*2680*/  HMMA.16816.F32 R44, R184, R26, R44 ;  /* 0x0000001ab82c723c */ /* 0x000fe2000000182c */
[----:B------:R-:W-:Y:S07]  /*2690*/  LDSM.16.M88.4 R24, [R251+0x15880] ;  /* 0x01588000fb18783b */ /* 0x000fee0000000200 */
[C---:B------:R-:W-:Y:S01]  /*26a0*/  HMMA.16816.F32 R36, R180.reuse, R10, R36 ;  /* 0x0000000ab424723c */ /* 0x040fe20000001824 */
[----:B------:R-:W2:Y:S07]  /*26b0*/  LDSM.16.M88.4 R8, [R61+0x16080] ;  /* 0x016080003d08783b */ /* 0x000eae0000000200 */
[C---:B---3--:R-:W-:Y:S08]  /*26c0*/  HMMA.16816.F32 R32, R180.reuse, R16, R32 ;  /* 0x00000010b420723c */ /* 0x048ff00000001820 */
[----:B------:R-:W-:Y:S01]  /*26d0*/  HMMA.16816.F32 R28, R180, R18, R28 ;  /* 0x00000012b41c723c */ /* 0x000fe2000000181c */
[----:B------:R-:W3:Y:S07]  /*26e0*/  LDSM.16.M88.4 R16, [R61+0x16880] ;  /* 0x016880003d10783b */ /* 0x000eee0000000200 */
[C---:B------:R-:W-:Y:S08]  /*26f0*/  HMMA.16816.F32 R12, R188.reuse, R56, R12 ;  /* 0x00000038bc0c723c */ /* 0x040ff0000000180c */
[----:B------:R-:W-:Y:S01]  /*2700*/  HMMA.16816.F32 R44, R188, R58, R44 ;  /* 0x0000003abc2c723c */ /* 0x000fe2000000182c */
[----:B------:R-:W-:Y:S07]  /*2710*/  LDSM.16.M88.4 R56, [R245+0x1800] ;  /* 0x00180000f538783b */ /* 0x000fee0000000200 */
[C---:B----4-:R-:W-:Y:S08]  /*2720*/  HMMA.16816.F32 R40, R184.reuse, R20, R40 ;  /* 0x00000014b828723c */ /* 0x050ff00000001828 */
[C---:B------:R-:W-:Y:S01]  /*2730*/  HMMA.16816.F32 R36, R184.reuse, R22, R36 ;  /* 0x00000016b824723c */ /* 0x040fe20000001824 */
[----:B------:R-:W4:Y:S07]  /*2740*/  LDSM.16.M88.4 R20, [R60+0x2000] ;  /* 0x002000003c14783b */ /* 0x000f2e0000000200 */
[C---:B-----5:R-:W-:Y:S08]  /*2750*/  HMMA.16816.F32 R32, R184.reuse, R48, R32 ;  /* 0x00000030b820723c */ /* 0x060ff00000001820 */
[----:B------:R-:W-:Y:S01]  /*2760*/  HMMA.16816.F32 R28, R184, R50, R28 ;  /* 0x00000032b81c723c */ /* 0x000fe2000000181c */
[----:B------:R-:W5:Y:S07]  /*2770*/  LDSM.16.M88.4 R48, [R60+0x2800] ;  /* 0x002800003c30783b */ /* 0x000f6e0000000200 */
[C---:B-1----:R-:W-:Y:S08]  /*2780*/  HMMA.16816.F32 R12, R192.reuse, R52, R12 ;  /* 0x00000034c00c723c */ /* 0x042ff0000000180c */
[----:B------:R-:W-:Y:S01]  /*2790*/  HMMA.16816.F32 R44, R192, R54, R44 ;  /* 0x00000036c02c723c */ /* 0x000fe2000000182c */
[----:B------:R-:W-:Y:S07]  /*27a0*/  LDSM.16.M88.4 R52, [R61+0x17080] ;  /* 0x017080003d34783b */ /* 0x000fee0000000200 */
[C---:B--2---:R-:W-:Y:S08]  /*27b0*/  HMMA.16816.F32 R40, R188.reuse, R8, R40 ;  /* 0x00000008bc28723c */ /* 0x044ff00000001828 */
[C---:B------:R-:W-:Y:S01]  /*27c0*/  HMMA.16816.F32 R36, R188.reuse, R10, R36 ;  /* 0x0000000abc24723c */ /* 0x040fe20000001824 */
[----:B------:R-:W1:Y:S07]  /*27d0*/  LDSM.16.M88.4 R8, [R251+0x16080] ;  /* 0x01608000fb08783b */ /* 0x000e6e0000000200 */
[C---:B---3--:R-:W-:Y:S08]  /*27e0*/  HMMA.16816.F32 R32, R188.reuse, R16, R32 ;  /* 0x00000010bc20723c */ /* 0x048ff00000001820 */
[----:B------:R-:W-:Y:S01]  /*27f0*/  HMMA.16816.F32 R28, R188, R18, R28 ;  /* 0x00000012bc1c723c */ /* 0x000fe2000000181c */
[----:B------:R-:W2:Y:S07]  /*2800*/  LDSM.16.M88.4 R16, [R251+0x16880] ;  /* 0x01688000fb10783b */ /* 0x000eae0000000200 */
[C---:B------:R-:W-:Y:S08]  /*2810*/  HMMA.16816.F32 R12, R196.reuse, R24, R12 ;  /* 0x00000018c40c723c */ /* 0x040ff0000000180c */
[----:B------:R-:W-:Y:S01]  /*2820*/  HMMA.16816.F32 R44, R196, R26, R44 ;  /* 0x0000001ac42c723c */ /* 0x000fe2000000182c */
[----:B------:R-:W-:Y:S07]  /*2830*/  LDSM.16.M88.4 R24, [R60+0x3000] ;  /* 0x003000003c18783b */ /* 0x000fee0000000200 */
[C---:B----4-:R-:W-:Y:S08]  /*2840*/  HMMA.16816.F32 R40, R192.reuse, R20, R40 ;  /* 0x00000014c028723c */ /* 0x050ff00000001828 */
[C---:B------:R-:W-:Y:S01]  /*2850*/  HMMA.16816.F32 R36, R192.reuse, R22, R36 ;  /* 0x00000016c024723c */ /* 0x040fe20000001824 */
[----:B------:R-:W3:Y:S07]  /*2860*/  LDSM.16.M88.4 R20, [R245+0x2000] ;  /* 0x00200000f514783b */ /* 0x000eee0000000200 */
[C---:B-----5:R-:W-:Y:S08]  /*2870*/  HMMA.16816.F32 R32, R192.reuse, R48, R32 ;  /* 0x00000030c020723c */ /* 0x060ff00000001820 */
[----:B------:R-:W-:Y:S01]  /*2880*/  HMMA.16816.F32 R28, R192, R50, R28 ;  /* 0x00000032c01c723c */ /* 0x000fe2000000181c */
[----:B------:R-:W4:Y:S07]  /*2890*/  LDSM.16.M88.4 R48, [R245+0x2800] ;  /* 0x00280000f530783b */ /* 0x000f2e0000000200 */
[C---:B------:R-:W-:Y:S08]  /*28a0*/  HMMA.16816.F32 R12, R200.reuse, R56, R12 ;  /* 0x00000038c80c723c */ /* 0x040ff0000000180c */
[----:B------:R-:W-:Y:S01]  /*28b0*/  HMMA.16816.F32 R44, R200, R58, R44 ;  /* 0x0000003ac82c723c */ /* 0x000fe2000000182c */
[----:B------:R-:W-:Y:S07]  /*28c0*/  LDSM.16.M88.4 R56, [R251+0x17080] ;  /* 0x01708000fb38783b */ /* 0x000fee0000000200 */
[C---:B-1----:R-:W-:Y:S08]  /*28d0*/  HMMA.16816.F32 R40, R196.reuse, R8, R40 ;  /* 0x00000008c428723c */ /* 0x042ff00000001828 */
[C---:B------:R-:W-:Y:S01]  /*28e0*/  HMMA.16816.F32 R36, R196.reuse, R10, R36 ;  /* 0x0000000ac424723c */ /* 0x040fe20000001824 */
[----:B------:R-:W1:Y:S07]  /*28f0*/  LDSM.16.M88.4 R8, [R61+0x17880] ;  /* 0x017880003d08783b */ /* 0x000e6e0000000200 */
[C---:B--2---:R-:W-:Y:S08]  /*2900*/  HMMA.16816.F32 R32, R196.reuse, R16, R32 ;  /* 0x00000010c420723c */ /* 0x044ff00000001820 */
[----:B------:R-:W-:Y:S01]  /*2910*/  HMMA.16816.F32 R28, R196, R18, R28 ;  /* 0x00000012c41c723c */ /* 0x000fe2000000181c */
[----:B------:R-:W2:Y:S07]  /*2920*/  LDSM.16.M88.4 R16, [R61+0x18080] ;  /* 0x018080003d10783b */ /* 0x000eae0000000200 */
[C---:B------:R-:W-:Y:S08]  /*2930*/  HMMA.16816.F32 R12, R204.reuse, R52, R12 ;  /* 0x00000034cc0c723c */ /* 0x040ff0000000180c */
[----:B------:R-:W-:Y:S01]  /*2940*/  HMMA.16816.F32 R44, R204, R54, R44 ;  /* 0x00000036cc2c723c */ /* 0x000fe2000000182c */
[----:B------:R-:W-:Y:S07]  /*2950*/  LDSM.16.M88.4 R52, [R245+0x3000] ;  /* 0x00300000f534783b */ /* 0x000fee0000000200 */
[C---:B---3--:R-:W-:Y:S08]  /*2960*/  HMMA.16816.F32 R40, R200.reuse, R20, R40 ;  /* 0x00000014c828723c */ /* 0x048ff00000001828 */
[C---:B------:R-:W-:Y:S01]  /*2970*/  HMMA.16816.F32 R36, R200.reuse, R22, R36 ;  /* 0x00000016c824723c */ /* 0x040fe20000001824 */
[----:B------:R-:W3:Y:S07]  /*2980*/  LDSM.16.M88.4 R20, [R60+0x3800] ;  /* 0x003800003c14783b */ /* 0x000eee0000000200 */
[C---:B----4-:R-:W-:Y:S08]  /*2990*/  HMMA.16816.F32 R32, R200.reuse, R48, R32 ;  /* 0x00000030c820723c */ /* 0x050ff00000001820 */
        /* <DEDUP_REMOVED lines=29> */
[C---:B---3--:R-:W-:Y:S08]  /*2b70*/  HMMA.16816.F32 R12, R220.reuse, R20, R12 ;  /* 0x00000014dc0c723c */ /* 0x048ff0000000180c */
[----:B------:R-:W-:Y:S01]  /*2b80*/  HMMA.16816.F32 R44, R220, R22, R44 ;  /* 0x00000016dc2c723c */ /* 0x000fe2000000182c */
[----:B------:R-:W-:Y:S07]  /*2b90*/  LDSM.16.M88.4 R20, [R251+0x19080] ;  /* 0x01908000fb14783b */ /* 0x000fee0000000200 */
[C---:B------:R-:W-:Y:S08]  /*2ba0*/  HMMA.16816.F32 R40, R216.reuse, R24, R40 ;  /* 0x00000018d828723c */ /* 0x040ff00000001828 */
[C---:B------:R-:W-:Y:S01]  /*2bb0*/  HMMA.16816.F32 R36, R216.reuse, R26, R36 ;  /* 0x0000001ad824723c */ /* 0x040fe20000001824 */
[----:B------:R-:W3:Y:S07]  /*2bc0*/  LDSM.16.M88.4 R24, [R251+0x18880] ;  /* 0x01888000fb18783b */ /* 0x000eee0000000200 */
[C---:B----4-:R-:W-:Y:S08]  /*2bd0*/  HMMA.16816.F32 R32, R216.reuse, R48, R32 ;  /* 0x00000030d820723c */ /* 0x050ff00000001820 */
[----:B------:R-:W-:Y:S01]  /*2be0*/  HMMA.16816.F32 R28, R216, R50, R28 ;  /* 0x00000032d81c723c */ /* 0x000fe2000000181c */
[----:B------:R-:W4:Y:S07]  /*2bf0*/  LDSM.16.M88.4 R48, [R60+0x5800] ;  /* 0x005800003c30783b */ /* 0x000f2e0000000200 */
[C---:B------:R-:W-:Y:S08]  /*2c00*/  HMMA.16816.F32 R12, R224.reuse, R56, R12 ;  /* 0x00000038e00c723c */ /* 0x040ff0000000180c */
[----:B------:R-:W-:Y:S08]  /*2c10*/  HMMA.16816.F32 R44, R224, R58, R44 ;  /* 0x0000003ae02c723c */ /* 0x000ff0000000182c */
[C---:B-1----:R-:W-:Y:S08]  /*2c20*/  HMMA.16816.F32 R40, R220.reuse, R8, R40 ;  /* 0x00000008dc28723c */ /* 0x042ff00000001828 */
[C---:B------:R-:W-:Y:S01]  /*2c30*/  HMMA.16816.F32 R36, R220.reuse, R10, R36 ;  /* 0x0000000adc24723c */ /* 0x040fe20000001824 */
[----:B------:R-:W1:Y:S07]  /*2c40*/  LDSM.16.M88.4 R8, [R245+0x4800] ;  /* 0x00480000f508783b */ /* 0x000e6e0000000200 */
[C---:B--2---:R-:W-:Y:S08]  /*2c50*/  HMMA.16816.F32 R32, R220.reuse, R16, R32 ;  /* 0x00000010dc20723c */ /* 0x044ff00000001820 */
[----:B------:R-:W-:Y:S01]  /*2c60*/  HMMA.16816.F32 R28, R220, R18, R28 ;  /* 0x00000012dc1c723c */ /* 0x000fe2000000181c */
[----:B------:R-:W2:Y:S07]  /*2c70*/  LDSM.16.M88.4 R16, [R251+0x19880] ;  /* 0x01988000fb10783b */ /* 0x000eae0000000200 */
[C---:B---3--:R-:W-:Y:S08]  /*2c80*/  HMMA.16816.F32 R12, R228.reuse, R24, R12 ;  /* 0x00000018e40c723c */ /* 0x048ff0000000180c */
[----:B------:R-:W-:Y:S08]  /*2c90*/  HMMA.16816.F32 R44, R228, R26, R44 ;  /* 0x0000001ae42c723c */ /* 0x000ff0000000182c */
[C---:B------:R-:W-:Y:S08]  /*2ca0*/  HMMA.16816.F32 R40, R224.reuse, R52, R40 ;  /* 0x00000034e028723c */ /* 0x040ff00000001828 */
[C---:B------:R-:W-:Y:S08]  /*2cb0*/  HMMA.16816.F32 R36, R224.reuse, R54, R36 ;  /* 0x00000036e024723c */ /* 0x040ff00000001824 */
[C---:B----4-:R-:W-:Y:S01]  /*2cc0*/  HMMA.16816.F32 R52, R224.reuse, R48, R32 ;  /* 0x00000030e034723c */ /* 0x050fe20000001820 */
[----:B------:R-:W3:Y:S07]  /*2cd0*/  LDSM.16.M88.4 R32, [R245+0x5000] ;  /* 0x00500000f520783b */ /* 0x000eee0000000200 */
[----:B------:R-:W-:Y:S01]  /*2ce0*/  HMMA.16816.F32 R48, R224, R50, R28 ;  /* 0x00000032e030723c */ /* 0x000fe2000000181c */
[----:B------:R-:W4:Y:S01]  /*2cf0*/  LDSM.16.M88.4 R28, [R245+0x5800] ;  /* 0x00580000f51c783b */ /* 0x000f220000000200 */
[----:B------:R-:W-:-:S06]  /*2d00*/  DEPBAR.LE SB0, 0x0 ;  /* 0x000080000000791a */ /* 0x000fcc0000000000 */
[C---:B-1----:R-:W-:Y:S08]  /*2d10*/  HMMA.16816.F32 R12, R232.reuse, R8, R12 ;  /* 0x00000008e80c723c */ /* 0x042ff0000000180c */
[----:B------:R-:W-:Y:S08]  /*2d20*/  HMMA.16816.F32 R44, R232, R10, R44 ;  /* 0x0000000ae82c723c */ /* 0x000ff0000000182c */
[C---:B------:R-:W-:Y:S08]  /*2d30*/  HMMA.16816.F32 R40, R228.reuse, R20, R40 ;  /* 0x00000014e428723c */ /* 0x040ff00000001828 */
[----:B------:R-:W-:Y:S01]  /*2d40*/  HMMA.16816.F32 R36, R228, R22, R36 ;  /* 0x00000016e424723c */ /* 0x000fe20000001824 */
[----:B------:R-:W-:-:S02]  /*2d50*/  FMUL.FTZ R0, R12, c[0x0][0x320] ;  /* 0x0000c8000c007a20 */ /* 0x000fc40000410000 */
[----:B------:R-:W-:Y:S02]  /*2d60*/  FMUL.FTZ R10, R14, c[0x0][0x320] ;  /* 0x0000c8000e0a7a20 */ /* 0x000fe40000410000 */
[----:B------:R-:W-:Y:S02]  /*2d70*/  FMUL.FTZ R12, R15, c[0x0][0x320] ;  /* 0x0000c8000f0c7a20 */ /* 0x000fe40000410000 */
[----:B------:R-:W-:Y:S01]  /*2d80*/  FMUL.FTZ R13, R13, c[0x0][0x320] ;  /* 0x0000c8000d0d7a20 */ /* 0x000fe20000410000 */
[----:B--2---:R-:W-:Y:S01]  /*2d90*/  HMMA.16816.F32 R52, R228, R16, R52 ;  /* 0x00000010e434723c */ /* 0x004fe20000001834 */
[----:B------:R-:W-:Y:S01]  /*2da0*/  FMUL.FTZ R15, R44, c[0x0][0x320] ;  /* 0x0000c8002c0f7a20 */ /* 0x000fe20000410000 */
[----:B------:R-:W1:Y:S01]  /*2db0*/  MUFU.TANH R0, R0 ;  /* 0x0000000000007308 */ /* 0x000e620000002400 */
[----:B------:R-:W-:-:S05]  /*2dc0*/  FMUL.FTZ R14, R45, c[0x0][0x320] ;  /* 0x0000c8002d0e7a20 */ /* 0x000fca0000410000 */
[----:B------:R-:W-:Y:S02]  /*2dd0*/  HMMA.16816.F32 R48, R228, R18, R48 ;  /* 0x00000012e430723c */ /* 0x000fe40000001830 */
[----:B------:R2:W1:Y:S06]  /*2de0*/  MUFU.TANH R16, R13 ;  /* 0x0000000d00107308 */ /* 0x00046c0000002400 */
[C---:B---3--:R-:W-:Y:S02]  /*2df0*/  HMMA.16816.F32 R40, R232.reuse, R32, R40 ;  /* 0x00000020e828723c */ /* 0x048fe40000001828 */
[----:B------:R-:W3:Y:S06]  /*2e00*/  MUFU.TANH R10, R10 ;  /* 0x0000000a000a7308 */ /* 0x000eec0000002400 */
[C---:B------:R-:W-:Y:S02]  /*2e10*/  HMMA.16816.F32 R36, R232.reuse, R34, R36 ;  /* 0x00000022e824723c */ /* 0x040fe40000001824 */
[----:B------:R-:W1:Y:S06]  /*2e20*/  MUFU.TANH R12, R12 ;  /* 0x0000000c000c7308 */ /* 0x000e6c0000002400 */
[C---:B----4-:R-:W-:Y:S02]  /*2e30*/  HMMA.16816.F32 R52, R232.reuse, R28, R52 ;  /* 0x0000001ce834723c */ /* 0x050fe40000001834 */
[----:B------:R-:W4:Y:S06]  /*2e40*/  MUFU.TANH R15, R15 ;  /* 0x0000000f000f7308 */ /* 0x000f2c0000002400 */
[----:B------:R-:W-:Y:S02]  /*2e50*/  HMMA.16816.F32 R48, R232, R30, R48 ;  /* 0x0000001ee830723c */ /* 0x000fe40000001830 */
[----:B------:R-:W1:Y:S01]  /*2e60*/  MUFU.TANH R14, R14 ;  /* 0x0000000e000e7308 */ /* 0x000e620000002400 */
[----:B------:R-:W-:Y:S06]  /*2e70*/  BAR.SYNC.DEFER_BLOCKING 0x0 ;  /* 0x0000000000007b1d */ /* 0x000fec0000010000 */
[----:B------:R-:W-:Y:S05]  /*2e80*/  @P0 BRA `(.L_x_173) ;  /* 0x0000056000000947 */ /* 0x000fea0003800000 */
[----:B--23--:R-:W2:Y:S01]  /*2e90*/  S2R R71, SR_TID.X ;  /* 0x0000000000477919 */ /* 0x00cea20000002100 */
[----:B------:R-:W-:-:S02]  /*2ea0*/  IMAD.MOV.U32 R70, RZ, RZ, c[0x0][0x2b8] ;  /* 0x0000ae00ff467624 */ /* 0x000fc400078e00ff */
[----:B------:R-:W-:Y:S01]  /*2eb0*/  IMAD.U32 R8, RZ, RZ, UR12 ;  /* 0x0000000cff087e24 */ /* 0x000fe2000f8e00ff */
[----:B------:R-:W3:Y:S02]  /*2ec0*/  LDL R65, [R1+0x3c] ;  /* 0x00003c0001417983 */ /* 0x000ee40000100800 */
[----:B------:R-:W-:Y:S02]  /*2ed0*/  ISETP.NE.AND P1, PT, R70, 0x1, PT ;  /* 0x000000014600780c */ /* 0x000fe40003f25270 */
[----:B------:R-:W5:Y:S04]  /*2ee0*/  LDL R66, [R1+0x18] ;  /* 0x0000180001427983 */ /* 0x000f680000100800 */
[----:B----4-:R-:W4:Y:S04]  /*2ef0*/  LDL R67, [R1+0x30] ;  /* 0x0000300001437983 */ /* 0x010f280000100800 */
[----:B------:R-:W4:Y:S04]  /*2f00*/  LDL R63, [R1+0x14] ;  /* 0x00001400013f7983 */ /* 0x000f280000100800 */
[----:B------:R-:W4:Y:S01]  /*2f10*/  LDL R64, [R1+0x2c] ;  /* 0x00002c0001407983 */ /* 0x000f220000100800 */
[----:B--2---:R-:W-:-:S03]  /*2f20*/  LEA.HI R68, R2, R71, RZ, 0x3 ;  /* 0x0000004702447211 */ /* 0x004fc600078f18ff */
[----:B------:R-:W2:Y:S01]  /*2f30*/  LDL R61, [R1+0x10] ;  /* 0x00001000013d7983 */ /* 0x000ea20000100800 */
[----:B------:R-:W-:Y:S02]  /*2f40*/  LEA.HI R69, R2, R71, RZ, 0x3 ;  /* 0x0000004702457211 */ /* 0x000fe400078f18ff */
[----:B------:R-:W-:Y:S01]  /*2f50*/  LOP3.LUT R68, R68, 0xfffffff8, RZ, 0xc0, !PT ;  /* 0xfffffff844447812 */ /* 0x000fe200078ec0ff */
[----:B------:R-:W2:Y:S01]  /*2f60*/  LDL R62, [R1+0x28] ;  /* 0x00002800013e7983 */ /* 0x000ea20000100800 */
[----:B------:R-:W-:-:S03]  /*2f70*/  SHF.R.S32.HI R69, RZ, 0x3, R69 ;  /* 0x00000003ff457819 */ /* 0x000fc60000011445 */
[----:B------:R-:W-:Y:S01]  /*2f80*/  IMAD.IADD R68, R71, 0x1, -R68 ;  /* 0x0000000147447824 */ /* 0x000fe200078e0a44 */
[----:B------:R-:W2:Y:S03]  /*2f90*/  LDL R60, [R1+0x1c] ;  /* 0x00001c00013c7983 */ /* 0x000ea60000100800 */
[----:B------:R-:W-:-:S05]  /*2fa0*/  IMAD R68, R68, 0x20, R69 ;  /* 0x0000002044447824 */ /* 0x000fca00078e0245 */
[----:B------:R-:W-:-:S04]  /*2fb0*/  IADD3 R8, R68, UR22, R8 ;  /* 0x0000001644087c10 */ /* 0x000fc8000fffe008 */
[----:B------:R-:W-:-:S05]  /*2fc0*/  IADD3 R8, R8, -0x30, RZ ;  /* 0xffffffd008087810 */ /* 0x000fca0007ffe0ff */
[----:B------:R-:W-:-:S04]  /*2fd0*/  @P1 IMAD.HI.U32 R11, R8, c[0x0][0x2bc], RZ ;  /* 0x0000af00080b1a27 */ /* 0x000fc800078e00ff */
[----:B------:R-:W-:Y:S01]  /*2fe0*/  IMAD.MOV.U32 R9, RZ, RZ, R8 ;  /* 0x000000ffff097224 */ /* 0x000fe200078e0008 */
[----:B------:R-:W-:-:S04]  /*2ff0*/  @P1 SHF.R.U32.HI R9, RZ, c[0x0][0x2c0], R11 ;  /* 0x0000b000ff091a19 */ /* 0x000fc8000001160b */
[----:B------:R-:W-:-:S04]  /*3000*/  @!P3 IADD3 R13, P0, R9, UR16, RZ ;  /* 0x00000010090dbc10 */ /* 0x000fc8000ff1e0ff */
[----:B------:R-:W-:Y:S02]  /*3010*/  @!P3 LEA.HI.X.SX32 R11, R9, UR6, 0x1, P0 ;  /* 0x00000006090bbc11 */ /* 0x000fe400080f0eff */
[----:B------:R-:W-:Y:S01]  /*3020*/  @!P3 LEA R18, P0, R13, c[0x0][0x2a0], 0x2 ;  /* 0x0000a8000d12ba11 */ /* 0x000fe200078010ff */
[----:B------:R-:W-:-:S03]  /*3030*/  IMAD.MOV.U32 R17, RZ, RZ, RZ ;  /* 0x000000ffff117224 */ /* 0x000fc600078e00ff */
[----:B------:R-:W-:-:S05]  /*3040*/  @!P3 LEA.HI.X R19, R13, c[0x0][0x2a4], R11, 0x2, P0 ;  /* 0x0000a9000d13ba11 */ /* 0x000fca00000f140b */
[----:B------:R1:W2:Y:S01]  /*3050*/  @!P3 LDG.E R17, [R18.64] ;  /* 0x000000121211b981 */ /* 0x0002a2000c1e1900 */
[----:B------:R-:W-:-:S04]  /*3060*/  IMAD.MOV R9, RZ, RZ, -R9 ;  /* 0x000000ffff097224 */ /* 0x000fc800078e0a09 */
[----:B------:R-:W-:-:S05]  /*3070*/  IMAD R20, R9, c[0x0][0x2b8], R8 ;  /* 0x0000ae0009147a24 */ /* 0x000fca00078e0208 */
[----:B------:R-:W-:Y:S01]  /*3080*/  SHF.R.S32.HI R8, RZ, 0x1f, R20 ;  /* 0x0000001fff087819 */ /* 0x000fe20000011414 */
[----:B------:R-:W3:Y:S04]  /*3090*/  S2R R69, SR_TID.X ;  /* 0x0000000000457919 */ /* 0x000ee80000002100 */
[----:B------:R-:W-:-:S04]  /*30a0*/  IMAD R8, R8, c[0x0][0x1e0], RZ ;  /* 0x0000780008087a24 */ /* 0x000fc800078e02ff */
[C---:B------:R-:W-:Y:S02]  /*30b0*/  IMAD R8, R20.reuse, c[0x0][0x1e4], R8 ;  /* 0x0000790014087a24 */ /* 0x040fe400078e0208 */
[----:B-1----:R-:W-:-:S04]  /*30c0*/  IMAD.WIDE.U32 R18, R20, c[0x0][0x1e0], RZ ;  /* 0x0000780014127a25 */ /* 0x002fc800078e00ff */
[----:B------:R-:W-:Y:S01]  /*30d0*/  IMAD.IADD R19, R19, 0x1, R8 ;  /* 0x0000000113137824 */ /* 0x000fe200078e0208 */
[----:B------:R-:W-:Y:S01]  /*30e0*/  STL [R1+0xc], R20 ;  /* 0x00000c1401007387 */ /* 0x000fe20000100800 */
[----:B---3--:R-:W-:Y:S01]  /*30f0*/  IMAD.MOV.U32 R68, RZ, RZ, R65 ;  /* 0x000000ffff447224 */ /* 0x008fe200078e0041 */
[----:B------:R-:W-:-:S04]  /*3100*/  LEA.HI R65, R2, R69, RZ, 0x3 ;  /* 0x0000004502417211 */ /* 0x000fc800078f18ff */
[----:B------:R-:W-:-:S05]  /*3110*/  LOP3.LUT R65, R65, 0xfffffff8, RZ, 0xc0, !PT ;  /* 0xfffffff841417812 */ /* 0x000fca00078ec0ff */
[----:B------:R-:W-:-:S04]  /*3120*/  IMAD.IADD R65, R69, 0x1, -R65 ;  /* 0x0000000145417824 */ /* 0x000fc800078e0a41 */
[----:B------:R-:W-:Y:S01]  /*3130*/  IMAD.SHL.U32 R65, R65, 0x8, RZ ;  /* 0x0000000841417824 */ /* 0x000fe200078e00ff */
[----:B--2---:R-:W-:Y:S01]  /*3140*/  SHF.R.S32.HI R8, RZ, 0x1f, R17 ;  /* 0x0000001fff087819 */ /* 0x004fe20000011411 */
[----:B------:R-:W-:-:S04]  /*3150*/  IMAD.WIDE.U32 R18, R17, c[0x0][0x1f0], R18 ;  /* 0x00007c0011127a25 */ /* 0x000fc800078e0012 */
[----:B------:R-:W-:Y:S01]  /*3160*/  IMAD R8, R8, c[0x0][0x1f0], RZ ;  /* 0x00007c0008087a24 */ /* 0x000fe200078e02ff */
[----:B------:R-:W-:-:S03]  /*3170*/  IADD3 R11, P0, R18, UR20, RZ ;  /* 0x00000014120b7c10 */ /* 0x000fc6000ff1e0ff */
[----:B------:R-:W-:Y:S01]  /*3180*/  IMAD R8, R17, c[0x0][0x1f4], R8 ;  /* 0x00007d0011087a24 */ /* 0x000fe200078e0208 */
[----:B------:R1:W-:Y:S04]  /*3190*/  STL [R1+0x8], R17 ;  /* 0x0000081101007387 */ /* 0x0003e80000100800 */
[----:B------:R-:W-:Y:S02]  /*31a0*/  IADD3.X R8, R19, UR8, R8, P0, !PT ;  /* 0x0000000813087c10 */ /* 0x000fe400087fe408 */
[----:B------:R-:W-:-:S04]  /*31b0*/  LEA R13, P0, R11, c[0x0][0x1c8], 0x1 ;  /* 0x000072000b0d7a11 */ /* 0x000fc800078008ff */
[----:B------:R-:W-:Y:S02]  /*31c0*/  LEA.HI.X R11, R11, c[0x0][0x1cc], R8, 0x1, P0 ;  /* 0x000073000b0b7a11 */ /* 0x000fe400000f0c08 */
[----:B------:R-:W2:Y:S04]  /*31d0*/  SHFL.IDX PT, R8, R13, RZ, 0x181f ;  /* 0x00181fff0d087589 */ /* 0x000ea800000e0000 */
[----:B------:R-:W3:Y:S01]  /*31e0*/  SHFL.IDX PT, R9, R11, RZ, 0x181f ;  /* 0x00181fff0b097589 */ /* 0x000ee200000e0000 */
[----:B-1----:R-:W-:-:S04]  /*31f0*/  LEA.HI R17, R2, R69, RZ, 0x3 ;  /* 0x0000004502117211 */ /* 0x002fc800078f18ff */
[----:B------:R-:W-:-:S04]  /*3200*/  SHF.R.S32.HI R17, RZ, 0x3, R17 ;  /* 0x00000003ff117819 */ /* 0x000fc80000011411 */
[----:B------:R-:W-:-:S04]  /*3210*/  IADD3 R17, -R17, 0x30, RZ ;  /* 0x0000003011117810 */ /* 0x000fc80007ffe1ff */
[----:B------:R-:W-:Y:S01]  /*3220*/  ISETP.GE.AND P1, PT, R17, 0x1, PT ;  /* 0x000000011100780c */ /* 0x000fe20003f26270 */
[----:B------:R-:W1:-:S12]  /*3230*/  SHFL.IDX PT, R13, R13, 0x1, 0x181f ;  /* 0x00381f000d0d7f89 */ /* 0x000e5800000e0000 */
[----:B--2---:R-:W-:-:S04]  /*3240*/  @P1 LEA R22, P0, R65, R8, 0x1 ;  /* 0x0000000841161211 */ /* 0x004fc800078008ff */
[----:B---3--:R-:W-:Y:S02]  /*3250*/  @P1 LEA.HI.X R23, R65, R9, R68, 0x1, P0 ;  /* 0x0000000941171211 */ /* 0x008fe400000f0c44 */
[----:B-----5:R-:W-:-:S04]  /*3260*/  @P1 LEA R20, P0, R66, R8, 0x1 ;  /* 0x0000000842141211 */ /* 0x020fc800078008ff */
[-C--:B----4-:R-:W-:Y:S02]  /*3270*/  @P1 LEA.HI.X R21, R66, R9.reuse, R67, 0x1, P0 ;  /* 0x0000000942151211 */ /* 0x090fe400000f0c43 */
[CC--:B------:R-:W-:Y:S01]  /*3280*/  @P1 LEA R18, P0, R63.reuse, R8.reuse, 0x1 ;  /* 0x000000083f121211 */ /* 0x0c0fe200078008ff */
[----:B------:R-:W2:Y:S03]  /*3290*/  SHFL.IDX PT, R11, R11, 0x1, 0x181f ;  /* 0x00381f000b0b7f89 */ /* 0x000ea600000e0000 */
[----:B------:R-:W-:Y:S02]  /*32a0*/  @P1 LEA.HI.X R19, R63, R9, R64, 0x1, P0 ;  /* 0x000000093f131211 */ /* 0x000fe400000f0c40 */
[----:B------:R-:W-:-:S04]  /*32b0*/  @P1 LEA R8, P0, R61, R8, 0x1 ;  /* 0x000000083d081211 */ /* 0x000fc800078008ff */
[----:B------:R-:W-:Y:S02]  /*32c0*/  @P1 LEA.HI.X R9, R61, R9, R62, 0x1, P0 ;  /* 0x000000093d091211 */ /* 0x000fe400000f0c3e */
[----:B------:R-:W-:-:S13]  /*32d0*/  ISETP.GE.AND P0, PT, R17, 0x21, PT ;  /* 0x000000211100780c */ /* 0x000fda0003f06270 */
[----:B-1----:R-:W-:-:S04]  /*32e0*/  @P0 LEA R26, P2, R65, R13, 0x1 ;  /* 0x0000000d411a0211 */ /* 0x002fc800078408ff */
[----:B--2---:R-:W-:Y:S02]  /*32f0*/  @P0 LEA.HI.X R27, R65, R11, R68, 0x1, P2 ;  /* 0x0000000b411b0211 */ /* 0x004fe400010f0c44 */
[----:B------:R-:W-:-:S04]  /*3300*/  @P0 LEA R24, P2, R66, R13, 0x1 ;  /* 0x0000000d42180211 */ /* 0x000fc800078408ff */
[----:B------:R-:W-:Y:S02]  /*3310*/  @P0 LEA.HI.X R25, R66, R11, R67, 0x1, P2 ;  /* 0x0000000b42190211 */ /* 0x000fe400010f0c43 */
[----:B------:R-:W-:-:S13]  /*3320*/  ISETP.GE.AND P2, PT, R65, c[0x0][0x1d4], PT ;  /* 0x0000750041007a0c */ /* 0x000fda0003f46270 */
[----:B------:R1:W-:Y:S04]  /*3330*/  @P1 LDGSTS.E.BYPASS.LTC128B.128 [R60+0x14080], [R22.64], !P2 ;  /* 0x14080000163c1fae */ /* 0x0003e8000d101d52 */
[----:B------:R1:W-:Y:S04]  /*3340*/  @P1 LDGSTS.E.BYPASS.LTC128B.128 [R60+0x15880], [R20.64], !P6 ;  /* 0x15880000143c1fae */ /* 0x0003e8000f101d52 */
[----:B------:R2:W-:Y:S04]  /*3350*/  @P1 LDGSTS.E.BYPASS.LTC128B.128 [R60+0x17080], [R18.64], !P5 ;  /* 0x17080000123c1fae */ /* 0x0005e8000e901d52 */
[----:B------:R3:W-:Y:S04]  /*3360*/  @P1 LDGSTS.E.BYPASS.LTC128B.128 [R60+0x18880], [R8.64], !P4 ;  /* 0x18880000083c1fae */ /* 0x0007e8000e101d52 */
[----:B------:R1:W-:Y:S04]  /*3370*/  @P0 LDGSTS.E.BYPASS.LTC128B.128 [R60+0x15080], [R26.64], !P2 ;  /* 0x150800001a3c0fae */ /* 0x0003e8000d101d52 */
[----:B------:R1:W-:Y:S01]  /*3380*/  @P0 LDGSTS.E.BYPASS.LTC128B.128 [R60+0x16880], [R24.64], !P6 ;  /* 0x16880000183c0fae */ /* 0x0003e2000f101d52 */
[----:B---3--:R-:W-:-:S04]  /*3390*/  @P0 LEA R8, P1, R63, R13, 0x1 ;  /* 0x0000000d3f080211 */ /* 0x008fc800078208ff */
[----:B------:R-:W-:Y:S02]  /*33a0*/  @P0 LEA.HI.X R9, R63, R11, R64, 0x1, P1 ;  /* 0x0000000b3f090211 */ /* 0x000fe400008f0c40 */
[----:B--2---:R-:W-:-:S03]  /*33b0*/  @P0 LEA R18, P1, R61, R13, 0x1 ;  /* 0x0000000d3d120211 */ /* 0x004fc600078208ff */
[----:B------:R1:W-:Y:S01]  /*33c0*/  @P0 LDGSTS.E.BYPASS.LTC128B.128 [R60+0x18080], [R8.64], !P5 ;  /* 0x18080000083c0fae */ /* 0x0003e2000e901d52 */
[----:B------:R-:W-:-:S05]  /*33d0*/  @P0 LEA.HI.X R19, R61, R11, R62, 0x1, P1 ;  /* 0x0000000b3d130211 */ /* 0x000fca00008f0c3e */
[----:B------:R1:W-:Y:S04]  /*33e0*/  @P0 LDGSTS.E.BYPASS.LTC128B.128 [R60+0x19880], [R18.64], !P4 ;  /* 0x19880000123c0fae */ /* 0x0003e8000e101d52 */
.L_x_173:
[----:B--23--:R-:W2:Y:S01]  /*33f0*/  S2R R13, SR_TID.X ;  /* 0x00000000000d7919 */ /* 0x00cea20000002100 */
[----:B------:R-:W-:Y:S01]  /*3400*/  LOP3.LUT R7, R7, 0xffffffe0, RZ, 0xc0, !PT ;  /* 0xffffffe007077812 */ /* 0x000fe200078ec0ff */
[----:B------:R-:W-:Y:S01]  /*3410*/  UISETP.NE.AND UP0, UPT, UR14, URZ, UPT ;  /* 0x0000003f0e00728c */ /* 0x000fe2000bf05270 */
[----:B------:R-:W-:Y:S01]  /*3420*/  SHF.R.S32.HI R11, RZ, 0x1f, R6 ;  /* 0x0000001fff0b7819 */ /* 0x000fe20000011406 */
[----:B-1----:R-:W-:Y:S01]  /*3430*/  IMAD.U32 R19, RZ, RZ, UR28 ;  /* 0x0000001cff137e24 */ /* 0x002fe2000f8e00ff */
[----:B------:R-:W-:Y:S01]  /*3440*/  ULDC UR22, c[0x0][0x324] ;  /* 0x0000c90000167ab9 */ /* 0x000fe20000000800 */
[----:B------:R-:W-:Y:S01]  /*3450*/  FMUL.FTZ R52, R52, c[0x0][0x320] ;  /* 0x0000c80034347a20 */ /* 0x000fe20000410000 */
[----:B------:R-:W-:Y:S01]  /*3460*/  LEA.HI R11, R11, R6, RZ, 0x3 ;  /* 0x000000060b0b7211 */ /* 0x000fe200078f18ff */
[----:B------:R-:W-:Y:S01]  /*3470*/  FMUL.FTZ R53, R53, c[0x0][0x320] ;  /* 0x0000c80035357a20 */ /* 0x000fe20000410000 */
[----:B------:R-:W-:Y:S01]  /*3480*/  PLOP3.LUT P0, PT, PT, PT, UP0, 0x80, 0x0 ;  /* 0x000000000000781c */ /* 0x000fe20003f0f008 */
[----:B------:R-:W-:Y:S01]  /*3490*/  FMUL.FTZ R48, R48, c[0x0][0x320] ;  /* 0x0000c80030307a20 */ /* 0x000fe20000410000 */
[----:B------:R-:W-:Y:S01]  /*34a0*/  LOP3.LUT R11, R11, 0xffffff8, RZ, 0xc0, !PT ;  /* 0x0ffffff80b0b7812 */ /* 0x000fe200078ec0ff */
[----:B------:R-:W-:Y:S01]  /*34b0*/  FMUL.FTZ R49, R49, c[0x0][0x320] ;  /* 0x0000c80031317a20 */ /* 0x000fe20000410000 */
[----:B------:R1:W3:Y:S01]  /*34c0*/  MUFU.TANH R127, R52 ;  /* 0x00000034007f7308 */ /* 0x0002e20000002400 */
[----:B------:R-:W-:Y:S01]  /*34d0*/  ULDC UR28, c[0x0][0x2ac] ;  /* 0x0000ab00001c7ab9 */ /* 0x000fe20000000800 */
[----:B------:R-:W0:Y:S01]  /*34e0*/  LDGDEPBAR ;  /* 0x00000000000079af */ /* 0x000e220000000000 */
[----:B------:R-:W-:Y:S01]  /*34f0*/  IMAD.IADD R11, R6, 0x1, -R11 ;  /* 0x00000001060b7824 */ /* 0x000fe200078e0a0b */
[----:B------:R-:W-:-:S02]  /*3500*/  ULDC UR4, c[0x0][0x1d0] ;  /* 0x0000740000047ab9 */ /* 0x000fc40000000800 */
[----:B------:R-:W-:Y:S02]  /*3510*/  ULOP3.LUT UR22, URZ, UR22, URZ, 0x33, !UPT ;  /* 0x000000163f167292 */ /* 0x000fe4000f8e333f */
[----:B------:R1:W4:Y:S01]  /*3520*/  MUFU.TANH R126, R53 ;  /* 0x00000035007e7308 */ /* 0x0003220000002400 */
[----:B------:R-:W-:Y:S01]  /*3530*/  UIMAD UR4, UR28, UR4, UR29 ;  /* 0x000000041c0472a4 */ /* 0x000fe2000f8e021d */
[----:B--2---:R-:W-:Y:S01]  /*3540*/  LEA.HI R9, R2, R13, RZ, 0x2 ;  /* 0x0000000d02097211 */ /* 0x004fe200078f10ff */
[----:B------:R-:W-:-:S03]  /*3550*/  IMAD.IADD R7, R13, 0x1, -R7 ;  /* 0x000000010d077824 */ /* 0x000fc600078e0a07 */
[----:B------:R-:W-:Y:S02]  /*3560*/  LOP3.LUT R9, R9, 0xfffffffc, RZ, 0xc0, !PT ;  /* 0xfffffffc09097812 */ /* 0x000fe400078ec0ff */
[----:B------:R1:W2:Y:S01]  /*3570*/  MUFU.TANH R125, R48 ;  /* 0x00000030007d7308 */ /* 0x0002a20000002400 */
[----:B------:R-:W-:Y:S02]  /*3580*/  SHF.R.S32.HI R8, RZ, 0x1f, R7 ;  /* 0x0000001fff087819 */ /* 0x000fe40000011407 */
[----:B------:R-:W-:Y:S02]  /*3590*/  IMAD.IADD R9, R13, 0x1, -R9 ;  /* 0x000000010d097824 */ /* 0x000fe400078e0a09 */
[----:B------:R-:W-:-:S03]  /*35a0*/  LEA.HI R8, R8, R7, RZ, 0x2 ;  /* 0x0000000708087211 */ /* 0x000fc600078f10ff */
[----:B------:R1:W1:Y:S01]  /*35b0*/  MUFU.TANH R124, R49 ;  /* 0x00000031007c7308 */ /* 0x0002620000002400 */
[----:B------:R-:W-:Y:S02]  /*35c0*/  LEA.HI R2, R9, R9, RZ, 0x1 ;  /* 0x0000000909027211 */ /* 0x000fe400078f08ff */
[----:B------:R-:W-:Y:S02]  /*35d0*/  LEA.HI.SX32 R6, R8, UR27, 0x1e ;  /* 0x0000001b08067c11 */ /* 0x000fe4000f8ff2ff */
[----:B------:R-:W-:Y:S02]  /*35e0*/  LOP3.LUT R2, R2, 0x1ffffffe, RZ, 0xc0, !PT ;  /* 0x1ffffffe02027812 */ /* 0x000fe400078ec0ff */
[----:B------:R-:W-:Y:S01]  /*35f0*/  LOP3.LUT R8, R8, 0x7ffffffc, RZ, 0xc0, !PT ;  /* 0x7ffffffc08087812 */ /* 0x000fe200078ec0ff */
[----:B------:R-:W-:Y:S02]  /*3600*/  IMAD R6, R11, 0x10, R6 ;  /* 0x000000100b067824 */ /* 0x000fe400078e0206 */
[----:B------:R-:W-:-:S02]  /*3610*/  IMAD.IADD R2, R9, 0x1, -R2 ;  /* 0x0000000109027824 */ /* 0x000fc400078e0a02 */
[----:B------:R-:W-:Y:S02]  /*3620*/  IMAD.IADD R7, R7, 0x1, -R8 ;  /* 0x0000000107077824 */ /* 0x000fe400078e0a08 */
[----:B------:R-:W-:Y:S02]  /*3630*/  IMAD R13, R2, 0x8, R6 ;  /* 0x00000008020d7824 */ /* 0x000fe400078e0206 */
[----:B------:R-:W-:Y:S02]  /*3640*/  IMAD.SHL.U32 R20, R7, 0x2, RZ ;  /* 0x0000000207147824 */ /* 0x000fe400078e00ff */
[----:B------:R-:W-:Y:S01]  /*3650*/  @P0 IMAD.HI.U32 R6, R13, c[0x0][0x2c8], RZ ;  /* 0x0000b2000d060a27 */ /* 0x000fe200078e00ff */
[----:B------:R-:W-:Y:S01]  /*3660*/  PLOP3.LUT P0, PT, PT, PT, UP0, 0x80, 0x0 ;  /* 0x000000000000781c */ /* 0x000fe20003f0f008 */
[----:B------:R-:W-:Y:S01]  /*3670*/  UISETP.NE.AND UP0, UPT, UR13, URZ, UPT ;  /* 0x0000003f0d00728c */ /* 0x000fe2000bf05270 */
[----:B------:R5:W-:Y:S01]  /*3680*/  STL [R1+0x34], R13 ;  /* 0x0000340d01007387 */ /* 0x000be20000100800 */
[----:B------:R-:W-:Y:S01]  /*3690*/  IMAD.MOV.U32 R2, RZ, RZ, R13 ;  /* 0x000000ffff027224 */ /* 0x000fe200078e000d */
[----:B------:R-:W-:Y:S01]  /*36a0*/  IADD3 R19, -R20, 0x1, R19 ;  /* 0x0000000114137810 */ /* 0x000fe20007ffe113 */
[----:B------:R-:W-:Y:S01]  /*36b0*/  FMUL.FTZ R9, R36, c[0x0][0x320] ;  /* 0x0000c80024097a20 */ /* 0x000fe20000410000 */
[C---:B------:R-:W-:Y:S01]  /*36c0*/  IADD3 R18, -R20.reuse, UR4, RZ ;  /* 0x0000000414127c10 */ /* 0x040fe2000fffe1ff */
[----:B------:R-:W-:Y:S01]  /*36d0*/  FMUL.FTZ R11, R41, c[0x0][0x320] ;  /* 0x0000c800290b7a20 */ /* 0x000fe20000410000 */
[----:B------:R-:W-:Y:S01]  /*36e0*/  IADD3 R19, R19, -c[0x0][0x168], RZ ;  /* 0x80005a0013137a10 */ /* 0x000fe20007ffe0ff */
[----:B------:R-:W-:Y:S01]  /*36f0*/  FMUL.FTZ R8, R37, c[0x0][0x320] ;  /* 0x0000c80025087a20 */ /* 0x000fe20000410000 */
[----:B------:R-:W-:Y:S01]  /*3700*/  STL [R1+0x38], R20 ;  /* 0x0000381401007387 */ /* 0x000fe20000100800 */
[----:B------:R-:W1:Y:S01]  /*3710*/  MUFU.TANH R9, R9 ;  /* 0x0000000900097308 */ /* 0x000e620000002400 */
[----:B------:R-:W-:-:S02]  /*3720*/  IADD3 R7, -R20, UR29, RZ ;  /* 0x0000001d14077c10 */ /* 0x000fc4000fffe1ff */
[----:B------:R-:W-:Y:S02]  /*3730*/  @P0 SHF.R.U32.HI R2, RZ, c[0x0][0x2cc], R6 ;  /* 0x0000b300ff020a19 */ /* 0x000fe40000011606 */
[----:B------:R-:W-:Y:S02]  /*3740*/  PLOP3.LUT P0, PT, PT, PT, UP0, 0x40, 0x0 ;  /* 0x000000000000781c */ /* 0x000fe40003f0e808 */
[C---:B------:R-:W-:Y:S01]  /*3750*/  IADD3 R6, R19.reuse, c[0x0][0x328], RZ ;  /* 0x0000ca0013067a10 */ /* 0x040fe20007ffe0ff */
[----:B------:R-:W1:Y:S01]  /*3760*/  SHFL.IDX PT, R17, R2, RZ, 0x1c1f ;  /* 0x001c1fff02117589 */ /* 0x000e6200000e0000 */
[----:B------:R-:W1:Y:S01]  /*3770*/  MUFU.TANH R11, R11 ;  /* 0x0000000b000b7308 */ /* 0x000e620000002400 */
[----:B------:R-:W-:Y:S01]  /*3780*/  IADD3 R19, R19, UR22, RZ ;  /* 0x0000001613137c10 */ /* 0x000fe2000fffe0ff */
[----:B-----5:R-:W-:-:S06]  /*3790*/  FMUL.FTZ R13, R40, c[0x0][0x320] ;  /* 0x0000c800280d7a20 */ /* 0x020fcc0000410000 */
[----:B------:R-:W2:Y:S08]  /*37a0*/  MUFU.TANH R8, R8 ;  /* 0x0000000800087308 */ /* 0x000eb00000002400 */
[----:B------:R-:W2:Y:S01]  /*37b0*/  MUFU.TANH R13, R13 ;  /* 0x0000000d000d7308 */ /* 0x000ea20000002400 */
[--C-:B-1----:R-:W-:Y:S02]  /*37c0*/  IMAD.IADD R21, R6, 0x1, R17.reuse ;  /* 0x0000000106157824 */ /* 0x102fe400078e0211 */
[----:B------:R-:W-:-:S03]  /*37d0*/  IMAD.IADD R20, R19, 0x1, R17 ;  /* 0x0000000113147824 */ /* 0x000fc600078e0211 */
[----:B------:R-:W-:Y:S01]  /*37e0*/  IMNMX R21, R21, R18, PT ;  /* 0x0000001215157217 */ /* 0x000fe20003800200 */
[----:B------:R-:W-:Y:S05]  /*37f0*/  @P0 BRA `(.L_x_174) ;  /* 0x0000015000000947 */ /* 0x000fea0003800000 */
[----:B---34-:R-:W-:Y:S01]  /*3800*/  IMAD.U32 R22, RZ, RZ, UR10 ;  /* 0x0000000aff167e24 */ /* 0x018fe2000f8e00ff */
[----:B------:R-:W-:Y:S04]  /*3810*/  BSSY B0, `(.L_x_175) ;  /* 0x000000f000007945 */ /* 0x000fe80003800000 */
[----:B------:R-:W-:-:S04]  /*3820*/  IADD3 R22, R22, -c[0x0][0x168], R17 ;  /* 0x80005a0016167a10 */ /* 0x000fc80007ffe011 */
[----:B------:R-:W-:-:S13]  /*3830*/  ISETP.GT.AND P0, PT, R22, -0x1, PT ;  /* 0xffffffff1600780c */ /* 0x000fda0003f04270 */
[----:B------:R-:W-:Y:S05]  /*3840*/  @P0 BRA `(.L_x_176) ;  /* 0x0000007000000947 */ /* 0x000fea0003800000 */
[----:B------:R-:W-:Y:S01]  /*3850*/  IMAD.MOV.U32 R17, RZ, RZ, c[0x0][0x32c] ;  /* 0x0000cb00ff117624 */ /* 0x000fe200078e00ff */
[----:B------:R-:W-:-:S04]  /*3860*/  LOP3.LUT R22, RZ, R22, RZ, 0x33, !PT ;  /* 0x00000016ff167212 */ /* 0x000fc800078e33ff */
[----:B------:R-:W-:-:S13]  /*3870*/  ISETP.NE.AND P0, PT, R17, 0x1, PT ;  /* 0x000000011100780c */ /* 0x000fda0003f05270 */
[----:B------:R-:W-:-:S05]  /*3880*/  @P0 IMAD.HI.U32 R17, R22, c[0x0][0x330], RZ ;  /* 0x0000cc0016110a27 */ /* 0x000fca00078e00ff */
[----:B------:R-:W-:-:S04]  /*3890*/  @P0 SHF.R.U32.HI R22, RZ, c[0x0][0x334], R17 ;  /* 0x0000cd00ff160a19 */ /* 0x000fc80000011611 */
[----:B------:R-:W-:Y:S01]  /*38a0*/  LOP3.LUT R22, RZ, R22, RZ, 0x33, !PT ;  /* 0x00000016ff167212 */ /* 0x000fe200078e33ff */
[----:B------:R-:W-:Y:S05]  /*38b0*/  BRA `(.L_x_177) ;  /* 0x0000004000007947 */ /* 0x000fea0003800000 */
.L_x_176:
[----:B------:R-:W-:-:S04]  /*38c0*/  MOV R17, c[0x0][0x32c] ;  /* 0x0000cb0000117a02 */ /* 0x000fc80000000f00 */
[----:B------:R-:W-:-:S13]  /*38d0*/  ISETP.NE.AND P0, PT, R17, 0x1, PT ;  /* 0x000000011100780c */ /* 0x000fda0003f05270 */
[----:B------:R-:W-:-:S05]  /*38e0*/  @P0 IMAD.HI.U32 R17, R22, c[0x0][0x330], RZ ;  /* 0x0000cc0016110a27 */ /* 0x000fca00078e00ff */
[----:B------:R-:W-:Y:S02]  /*38f0*/  @P0 SHF.R.U32.HI R22, RZ, c[0x0][0x334], R17 ;  /* 0x0000cd00ff160a19 */ /* 0x000fe40000011611 */
.L_x_177:
[----:B------:R-:W-:Y:S05]  /*3900*/  BSYNC B0 ;  /* 0x0000000000007941 */ /* 0x000fea0003800000 */
.L_x_175:
[----:B------:R-:W-:-:S05]  /*3910*/  IMAD R22, R22, c[0x0][0x32c], R7 ;  /* 0x0000cb0016167a24 */ /* 0x000fca00078e0207 */
[----:B------:R-:W-:Y:S02]  /*3920*/  IADD3 R17, R22, c[0x0][0x32c], RZ ;  /* 0x0000cb0016117a10 */ /* 0x000fe40007ffe0ff */
[----:B------:R-:W-:Y:S02]  /*3930*/  IMNMX R20, R20, R22, !PT ;  /* 0x0000001614147217 */ /* 0x000fe40007800200 */
[----:B------:R-:W-:Y:S02]  /*3940*/  IMNMX R21, R21, R17, PT ;  /* 0x0000001115157217 */ /* 0x000fe40003800200 */
.L_x_174:
[----:B---34-:R-:W-:Y:S01]  /*3950*/  UISETP.GE.AND UP0, UPT, UR29, 0x1, UPT ;  /* 0x000000011d00788c */ /* 0x018fe2000bf06270 */
[----:B------:R-:W1:Y:S01]  /*3960*/  SHFL.IDX PT, R23, R2, 0x1, 0x1c1f ;  /* 0x003c1f0002177f89 */ /* 0x000e6200000e0000 */
[----:B------:R-:W-:Y:S01]  /*3970*/  UISETP.GE.AND UP6, UPT, UR29, 0x12, UPT ;  /* 0x000000121d00788c */ /* 0x000fe2000bfc6270 */
[----:B------:R-:W-:Y:S01]  /*3980*/  FMUL.FTZ R22, R42, c[0x0][0x320] ;  /* 0x0000c8002a167a20 */ /* 0x000fe20000410000 */
[----:B------:R-:W-:Y:S01]  /*3990*/  UP2UR UR32, UPR, URZ, 0x1 ;  /* 0x000000013f207883 */ /* 0x000fe20008000000 */
[----:B------:R-:W-:Y:S01]  /*39a0*/  FMUL.FTZ R38, R38, c[0x0][0x320] ;  /* 0x0000c80026267a20 */ /* 0x000fe20000410000 */
[----:B------:R-:W-:Y:S01]  /*39b0*/  PLOP3.LUT P0, PT, PT, PT, UP0, 0x40, 0x0 ;  /* 0x000000000000781c */ /* 0x000fe20003f0e808 */
[----:B------:R-:W-:Y:S01]  /*39c0*/  UISETP.GE.AND UP0, UPT, UR29, 0x2, UPT ;  /* 0x000000021d00788c */ /* 0x000fe2000bf06270 */
[----:B------:R-:W-:Y:S01]  /*39d0*/  FMUL.FTZ R39, R39, c[0x0][0x320] ;  /* 0x0000c80027277a20 */ /* 0x000fe20000410000 */
[----:B------:R-:W-:Y:S01]  /*39e0*/  UISETP.GE.AND UP5, UPT, UR29, 0x19, UPT ;  /* 0x000000191d00788c */ /* 0x000fe2000bfa6270 */
[----:B------:R-:W-:Y:S01]  /*39f0*/  ISETP.GT.AND P0, PT, R20, RZ, P0 ;  /* 0x000000ff1400720c */ /* 0x000fe20000704270 */
[----:B------:R-:W-:Y:S01]  /*3a00*/  UP2UR UR31, UPR, URZ, 0x1 ;  /* 0x000000013f1f7883 */ /* 0x000fe20008000000 */
[----:B------:R-:W-:Y:S01]  /*3a10*/  FMUL.FTZ R54, R54, c[0x0][0x320] ;  /* 0x0000c80036367a20 */ /* 0x000fe20000410000 */
[----:B------:R-:W-:Y:S01]  /*3a20*/  UISETP.GE.AND UP4, UPT, UR29, 0x1a, UPT ;  /* 0x0000001a1d00788c */ /* 0x000fe2000bf86270 */
[----:B------:R-:W-:Y:S01]  /*3a30*/  ISETP.LT.OR P0, PT, R21, 0x1, P0 ;  /* 0x000000011500780c */ /* 0x000fe20000701670 */
[----:B------:R-:W-:Y:S01]  /*3a40*/  UISETP.GE.AND UP3, UPT, UR29, 0x21, UPT ;  /* 0x000000211d00788c */ /* 0x000fe2000bf66270 */
[----:B------:R-:W-:Y:S01]  /*3a50*/  FMUL.FTZ R55, R55, c[0x0][0x320] ;  /* 0x0000c80037377a20 */ /* 0x000fe20000410000 */
[----:B------:R-:W-:Y:S01]  /*3a60*/  UISETP.GE.AND UP2, UPT, UR29, 0x22, UPT ;  /* 0x000000221d00788c */ /* 0x000fe2000bf46270 */
[----:B------:R-:W-:Y:S01]  /*3a70*/  FSEL R17, R0, -INF , !P0 ;  /* 0xff80000000117808 */ /* 0x000fe20004000000 */
[----:B------:R-:W-:Y:S01]  /*3a80*/  UISETP.GE.AND UP1, UPT, UR29, 0x29, UPT ;  /* 0x000000291d00788c */ /* 0x000fe2000bf26270 */
[----:B------:R-:W-:Y:S01]  /*3a90*/  PLOP3.LUT P0, PT, PT, PT, UP0, 0x40, 0x0 ;  /* 0x000000000000781c */ /* 0x000fe20003f0e808 */
[----:B------:R-:W-:Y:S01]  /*3aa0*/  UISETP.GE.AND UP0, UPT, UR29, 0x9, UPT ;  /* 0x000000091d00788c */ /* 0x000fe2000bf06270 */
[----:B------:R-:W-:Y:S01]  /*3ab0*/  FMUL.FTZ R0, R47, c[0x0][0x320] ;  /* 0x0000c8002f007a20 */ /* 0x000fe20000410000 */
[----:B------:R-:W-:Y:S01]  /*3ac0*/  UP2UR UR33, UPR, URZ, 0x40 ;  /* 0x000000403f217883 */ /* 0x000fe20008000000 */
[----:B------:R-:W-:Y:S01]  /*3ad0*/  ISETP.GT.AND P0, PT, R20, 0x1, P0 ;  /* 0x000000011400780c */ /* 0x000fe20000704270 */
[----:B------:R-:W-:Y:S01]  /*3ae0*/  UP2UR UR30, UPR, URZ, 0x1 ;  /* 0x000000013f1e7883 */ /* 0x000fe20008000000 */
[----:B------:R-:W-:Y:S01]  /*3af0*/  FMUL.FTZ R50, R50, c[0x0][0x320] ;  /* 0x0000c80032327a20 */ /* 0x000fe20000410000 */
[----:B------:R3:W4:Y:S01]  /*3b00*/  MUFU.TANH R170, R38 ;  /* 0x0000002600aa7308 */ /* 0x0007220000002400 */
[----:B------:R-:W-:Y:S01]  /*3b10*/  ISETP.LT.OR P0, PT, R21, 0x2, P0 ;  /* 0x000000021500780c */ /* 0x000fe20000701670 */
[----:B------:R-:W-:-:S02]  /*3b20*/  FMUL.FTZ R51, R51, c[0x0][0x320] ;  /* 0x0000c80033337a20 */ /* 0x000fc40000410000 */
[----:B------:R-:W-:Y:S01]  /*3b30*/  FMUL.FTZ R43, R43, c[0x0][0x320] ;  /* 0x0000c8002b2b7a20 */ /* 0x000fe20000410000 */
[----:B------:R-:W-:Y:S01]  /*3b40*/  FSEL R16, R16, -INF , !P0 ;  /* 0xff80000010107808 */ /* 0x000fe20004000000 */
[----:B-1----:R-:W-:Y:S01]  /*3b50*/  IMAD.IADD R2, R6, 0x1, R23 ;  /* 0x0000000106027824 */ /* 0x002fe200078e0217 */
[----:B------:R-:W-:Y:S01]  /*3b60*/  PLOP3.LUT P0, PT, PT, PT, UP0, 0x40, 0x0 ;  /* 0x000000000000781c */ /* 0x000fe20003f0e808 */
[----:B------:R-:W-:Y:S01]  /*3b70*/  UISETP.GE.AND UP0, UPT, UR29, 0xa, UPT ;  /* 0x0000000a1d00788c */ /* 0x000fe2000bf06270 */
[----:B------:R3:W1:Y:S02]  /*3b80*/  MUFU.TANH R171, R39 ;  /* 0x0000002700ab7308 */ /* 0x0006640000002400 */
[----:B------:R-:W-:Y:S01]  /*3b90*/  ISETP.GT.AND P0, PT, R20, 0x8, P0 ;  /* 0x000000081400780c */ /* 0x000fe20000704270 */
[----:B------:R-:W-:Y:S01]  /*3ba0*/  UP2UR UR5, UPR, URZ, 0x1 ;  /* 0x000000013f057883 */ /* 0x000fe20008000000 */
[----:B------:R-:W-:Y:S02]  /*3bb0*/  IMNMX R2, R2, R18, PT ;  /* 0x0000001202027217 */ /* 0x000fe40003800200 */
[----:B------:R-:W-:-:S02]  /*3bc0*/  ISETP.LT.OR P0, PT, R21, 0x9, P0 ;  /* 0x000000091500780c */ /* 0x000fc40000701670 */
[----:B------:R-:W2:Y:S02]  /*3bd0*/  MUFU.TANH R0, R0 ;  /* 0x0000000000007308 */ /* 0x000ea40000002400 */
[----:B------:R-:W-:Y:S02]  /*3be0*/  FSEL R15, R15, -INF , !P0 ;  /* 0xff8000000f0f7808 */ /* 0x000fe40004000000 */
[----:B------:R-:W-:Y:S01]  /*3bf0*/  PLOP3.LUT P0, PT, PT, PT, UP0, 0x40, 0x0 ;  /* 0x000000000000781c */ /* 0x000fe20003f0e808 */
[----:B------:R-:W-:-:S03]  /*3c00*/  UISETP.GE.AND UP0, UPT, UR29, 0x11, UPT ;  /* 0x000000111d00788c */ /* 0x000fc6000bf06270 */
[----:B------:R-:W-:Y:S01]  /*3c10*/  ISETP.GT.AND P0, PT, R20, 0x9, P0 ;  /* 0x000000091400780c */ /* 0x000fe20000704270 */
[----:B------:R-:W-:Y:S01]  /*3c20*/  UP2UR UR4, UPR, URZ, 0x1 ;  /* 0x000000013f047883 */ /* 0x000fe20008000000 */
[----:B------:R3:W1:Y:S02]  /*3c30*/  MUFU.TANH R169, R54 ;  /* 0x0000003600a97308 */ /* 0x0006640000002400 */
[----:B------:R-:W-:-:S04]  /*3c40*/  ISETP.LT.OR P0, PT, R21, 0xa, P0 ;  /* 0x0000000a1500780c */ /* 0x000fc80000701670 */
[----:B------:R-:W-:Y:S02]  /*3c50*/  FSEL R14, R14, -INF , !P0 ;  /* 0xff8000000e0e7808 */ /* 0x000fe40004000000 */
[----:B------:R-:W-:Y:S01]  /*3c60*/  PLOP3.LUT P0, PT, PT, PT, UP0, 0x40, 0x0 ;  /* 0x000000000000781c */ /* 0x000fe20003f0e808 */
[----:B------:R-:W-:Y:S01]  /*3c70*/  UISETP.GE.AND UP0, UPT, UR29, 0x2a, UPT ;  /* 0x0000002a1d00788c */ /* 0x000fe2000bf06270 */
[----:B------:R3:W1:Y:S02]  /*3c80*/  MUFU.TANH R168, R55 ;  /* 0x0000003700a87308 */ /* 0x0006640000002400 */
[----:B------:R-:W-:-:S04]  /*3c90*/  ISETP.GT.AND P0, PT, R20, 0x10, P0 ;  /* 0x000000101400780c */ /* 0x000fc80000704270 */
[----:B------:R-:W-:Y:S02]  /*3ca0*/  ISETP.LT.OR P0, PT, R21, 0x11, P0 ;  /* 0x000000111500780c */ /* 0x000fe40000701670 */
[----:B------:R3:W1:Y:S02]  /*3cb0*/  MUFU.TANH R159, R50 ;  /* 0x00000032009f7308 */ /* 0x0006640000002400 */
[----:B--2---:R-:W-:Y:S02]  /*3cc0*/  FSEL R13, R13, -INF , !P0 ;  /* 0xff8000000d0d7808 */ /* 0x004fe40004000000 */
[----:B------:R-:W-:Y:S01]  /*3cd0*/  PLOP3.LUT P0, PT, PT, PT, UP6, 0x40, 0x0 ;  /* 0x000000000000781c */ /* 0x000fe20003f0e868 */
[----:B------:R-:W-:-:S03]  /*3ce0*/  UISETP.NE.AND UP6, UPT, UR13, URZ, UPT ;  /* 0x0000003f0d00728c */ /* 0x000fc6000bfc5270 */
[----:B------:R-:W-:Y:S01]  /*3cf0*/  ISETP.GT.AND P0, PT, R20, 0x11, P0 ;  /* 0x000000111400780c */ /* 0x000fe20000704270 */
[----:B------:R3:W2:Y:S03]  /*3d00*/  MUFU.TANH R158, R51 ;  /* 0x00000033009e7308 */ /* 0x0006a60000002400 */
[----:B------:R-:W-:-:S04]  /*3d10*/  ISETP.LT.OR P0, PT, R21, 0x12, P0 ;  /* 0x000000121500780c */ /* 0x000fc80000701670 */
[----:B------:R-:W-:Y:S01]  /*3d20*/  FSEL R11, R11, -INF , !P0 ;  /* 0xff8000000b0b7808 */ /* 0x000fe20004000000 */
[----:B------:R-:W1:Y:S01]  /*3d30*/  MUFU.TANH R22, R22 ;  /* 0x0000001600167308 */ /* 0x000e620000002400 */
[----:B------:R-:W-:-:S04]  /*3d40*/  PLOP3.LUT P0, PT, PT, PT, UP5, 0x40, 0x0 ;  /* 0x000000000000781c */ /* 0x000fc80003f0e858 */
[----:B------:R-:W-:-:S03]  /*3d50*/  ISETP.GT.AND P0, PT, R20, 0x18, P0 ;  /* 0x000000181400780c */ /* 0x000fc60000704270 */
[----:B------:R3:W1:Y:S01]  /*3d60*/  MUFU.TANH R6, R43 ;  /* 0x0000002b00067308 */ /* 0x0006620000002400 */
[----:B------:R-:W-:-:S04]  /*3d70*/  ISETP.LT.OR P0, PT, R21, 0x19, P0 ;  /* 0x000000191500780c */ /* 0x000fc80000701670 */
[----:B------:R-:W-:Y:S02]  /*3d80*/  FSEL R9, R9, -INF , !P0 ;  /* 0xff80000009097808 */ /* 0x000fe40004000000 */
[----:B------:R-:W-:-:S04]  /*3d90*/  PLOP3.LUT P0, PT, PT, PT, UP4, 0x40, 0x0 ;  /* 0x000000000000781c */ /* 0x000fc80003f0e848 */
[----:B------:R-:W-:-:S04]  /*3da0*/  ISETP.GT.AND P0, PT, R20, 0x19, P0 ;  /* 0x000000191400780c */ /* 0x000fc80000704270 */
        /* <DEDUP_REMOVED lines=15> */
[----:B------:R-:W-:Y:S01]  /*3ea0*/  ISETP.GT.AND P0, PT, R20, 0x29, P0 ;  /* 0x000000291400780c */ /* 0x000fe20000704270 */
[----:B------:R-:W-:-:S03]  /*3eb0*/  FMUL.FTZ R20, R46, c[0x0][0x320] ;  /* 0x0000c8002e147a20 */ /* 0x000fc60000410000 */
[----:B------:R-:W-:Y:S01]  /*3ec0*/  ISETP.LT.OR P0, PT, R21, 0x2a, P0 ;  /* 0x0000002a1500780c */ /* 0x000fe20000701670 */
[----:B------:R-:W-:Y:S02]  /*3ed0*/  IMAD.IADD R21, R19, 0x1, R23 ;  /* 0x0000000113157824 */ /* 0x000fe400078e0217 */
[----:B------:R-:W1:Y:S01]  /*3ee0*/  MUFU.TANH R20, R20 ;  /* 0x0000001400147308 */ /* 0x000e620000002400 */
[----:B------:R-:W-:Y:S02]  /*3ef0*/  FSEL R124, R124, -INF , !P0 ;  /* 0xff8000007c7c7808 */ /* 0x000fe40004000000 */
[----:B------:R-:W-:Y:S01]  /*3f00*/  PLOP3.LUT P0, PT, PT, PT, UP6, 0x40, 0x0 ;  /* 0x000000000000781c */ /* 0x000fe20003f0e868 */
[----:B------:R-:W-:-:S12]  /*3f10*/  UISETP.NE.AND UP6, UPT, UR33, URZ, UPT ;  /* 0x0000003f2100728c */ /* 0x000fd8000bfc5270 */
[----:B------:R-:W-:Y:S05]  /*3f20*/  @P0 BRA `(.L_x_178) ;  /* 0x0000015000000947 */ /* 0x000fea0003800000 */
[----:B-1234-:R-:W-:Y:S01]  /*3f30*/  IMAD.U32 R18, RZ, RZ, UR10 ;  /* 0x0000000aff127e24 */ /* 0x01efe2000f8e00ff */
        /* <DEDUP_REMOVED lines=11> */
.L_x_180:
[----:B------:R-:W-:-:S04]  /*3ff0*/  MOV R18, c[0x0][0x32c] ;  /* 0x0000cb0000127a02 */ /* 0x000fc80000000f00 */
[----:B------:R-:W-:-:S13]  /*4000*/  ISETP.NE.AND P0, PT, R18, 0x1, PT ;  /* 0x000000011200780c */ /* 0x000fda0003f05270 */
[----:B------:R-:W-:-:S05]  /*4010*/  @P0 IMAD.HI.U32 R18, R23, c[0x0][0x330], RZ ;  /* 0x0000cc0017120a27 */ /* 0x000fca00078e00ff */
[----:B------:R-:W-:Y:S02]  /*4020*/  @P0 SHF.R.U32.HI R23, RZ, c[0x0][0x334], R18 ;  /* 0x0000cd00ff170a19 */ /* 0x000fe40000011612 */
.L_x_181:
[----:B------:R-:W-:Y:S05]  /*4030*/  BSYNC B0 ;  /* 0x0000000000007941 */ /* 0x000fea0003800000 */
.L_x_179:
[----:B------:R-:W-:-:S05]  /*4040*/  IMAD R23, R23, c[0x0][0x32c], R7 ;  /* 0x0000cb0017177a24 */ /* 0x000fca00078e0207 */
[----:B------:R-:W-:Y:S02]  /*4050*/  IADD3 R7, R23, c[0x0][0x32c], RZ ;  /* 0x0000cb0017077a10 */ /* 0x000fe40007ffe0ff */
[----:B------:R-:W-:Y:S02]  /*4060*/  IMNMX R21, R21, R23, !PT ;  /* 0x0000001715157217 */ /* 0x000fe40007800200 */
[----:B------:R-:W-:Y:S02]  /*4070*/  IMNMX R2, R2, R7, PT ;  /* 0x0000000702027217 */ /* 0x000fe40003800200 */
.L_x_178:
[----:B-1234-:R-:W-:Y:S01]  /*4080*/  UP2UR UR29, UPR, URZ, 0x10 ;  /* 0x000000103f1d7883 */ /* 0x01efe20008000000 */
[----:B------:R-:W-:Y:S01]  /*4090*/  IMAD.SHL.U32 R252, R5, 0x2, RZ ;  /* 0x0000000205fc7824 */ /* 0x000fe200078e00ff */
[----:B------:R-:W-:Y:S02]  /*40a0*/  UISETP.NE.AND UP4, UPT, UR32, URZ, UPT ;  /* 0x0000003f2000728c */ /* 0x000fe4000bf85270 */
[----:B------:R-:W-:Y:S01]  /*40b0*/  UP2UR UR32, UPR, URZ, 0x8 ;  /* 0x000000083f207883 */ /* 0x000fe20008000000 */
[----:B------:R-:W-:Y:S01]  /*40c0*/  IMAD R250, R4, 0x2, R252 ;  /* 0x0000000204fa7824 */ /* 0x000fe200078e02fc */
[----:B------:R-:W-:Y:S01]  /*40d0*/  UISETP.NE.AND UP3, UPT, UR31, URZ, UPT ;  /* 0x0000003f1f00728c */ /* 0x000fe2000bf65270 */
[----:B------:R-:W-:Y:S01]  /*40e0*/  LDSM.16.MT88.4 R136, [R252+0x4080] ;  /* 0x00408000fc88783b */ /* 0x000fe20000004200 */
[----:B------:R-:W-:Y:S01]  /*40f0*/  PLOP3.LUT P0, PT, PT, PT, UP4, 0x40, 0x0 ;  /* 0x000000000000781c */ /* 0x000fe20003f0e848 */
[----:B------:R-:W-:Y:S01]  /*4100*/  UP2UR UR31, UPR, URZ, 0x4 ;  /* 0x000000043f1f7883 */ /* 0x000fe20008000000 */
[----:B------:R-:W-:Y:S01]  /*4110*/  IMAD R248, R3, 0x2, R250 ;  /* 0x0000000203f87824 */ /* 0x000fe200078e02fa */
[----:B------:R-:W-:Y:S01]  /*4120*/  UISETP.NE.AND UP2, UPT, UR30, URZ, UPT ;  /* 0x0000003f1e00728c */ /* 0x000fe2000bf45270 */
[----:B------:R-:W-:Y:S01]  /*4130*/  ISETP.GT.AND P0, PT, R21, RZ, P0 ;  /* 0x000000ff1500720c */ /* 0x000fe20000704270 */
[----:B------:R-:W-:Y:S01]  /*4140*/  UP2UR UR30, UPR, URZ, 0x2 ;  /* 0x000000023f1e7883 */ /* 0x000fe20008000000 */
[----:B------:R-:W-:Y:S01]  /*4150*/  LDSM.16.MT88.4 R48, [R250+0x5880] ;  /* 0x00588000fa30783b */ /* 0x000fe20000004200 */
[----:B------:R-:W-:Y:S01]  /*4160*/  UISETP.NE.AND UP1, UPT, UR5, URZ, UPT ;  /* 0x0000003f0500728c */ /* 0x000fe2000bf25270 */
[----:B------:R-:W-:Y:S01]  /*4170*/  ISETP.LT.OR P0, PT, R2, 0x1, P0 ;  /* 0x000000010200780c */ /* 0x000fe20000701670 */
[----:B------:R-:W-:Y:S01]  /*4180*/  UP2UR UR5, UPR, URZ, 0x1 ;  /* 0x000000013f057883 */ /* 0x000fe20008000000 */
[----:B------:R-:W-:Y:S01]  /*4190*/  LDSM.16.MT88.4 R72, [R252+0x7080] ;  /* 0x00708000fc48783b */ /* 0x000fe20000004200 */
[----:B------:R-:W-:Y:S01]  /*41a0*/  UISETP.NE.AND UP0, UPT, UR4, URZ, UPT ;  /* 0x0000003f0400728c */ /* 0x000fe2000bf05270 */
[----:B------:R-:W-:Y:S01]  /*41b0*/  FSEL R19, R10, -INF , !P0 ;  /* 0xff8000000a137808 */ /* 0x000fe20004000000 */
[----:B------:R-:W-:Y:S01]  /*41c0*/  UISETP.NE.AND UP4, UPT, UR29, URZ, UPT ;  /* 0x0000003f1d00728c */ /* 0x000fe2000bf85270 */
[----:B------:R-:W-:Y:S01]  /*41d0*/  PLOP3.LUT P0, PT, PT, PT, UP3, 0x40, 0x0 ;  /* 0x000000000000781c */ /* 0x000fe20003f0e838 */
[----:B------:R-:W-:Y:S01]  /*41e0*/  UISETP.NE.AND UP3, UPT, UR32, URZ, UPT ;  /* 0x0000003f2000728c */ /* 0x000fe2000bf65270 */
[----:B------:R-:W-:Y:S01]  /*41f0*/  LDSM.16.MT88.4 R40, [R252+0x5880] ;  /* 0x00588000fc28783b */ /* 0x000fe20000004200 */
[----:B------:R-:W-:Y:S01]  /*4200*/  IMAD R249, R3, 0x2, R252 ;  /* 0x0000000203f97824 */ /* 0x000fe200078e02fc */
[----:B------:R-:W-:Y:S01]  /*4210*/  ISETP.GT.AND P0, PT, R21, 0x1, P0 ;  /* 0x000000011500780c */ /* 0x000fe20000704270 */
[----:B------:R-:W-:Y:S01]  /*4220*/  UIADD3 UR23, UR23, -0x2, URZ ;  /* 0xfffffffe17177890 */ /* 0x000fe2000fffe03f */
[----:B------:R-:W-:Y:S02]  /*4230*/  LDSM.16.MT88.4 R96, [R248+0x7080] ;  /* 0x00708000f860783b */ /* 0x000fe40000004200 */
[----:B------:R-:W-:-:S02]  /*4240*/  ISETP.LT.OR P0, PT, R2, 0x2, P0 ;  /* 0x000000020200780c */ /* 0x000fc40000701670 */
[----:B------:R-:W-:Y:S02]  /*4250*/  LDSM.16.MT88.4 R64, [R248+0x5880] ;  /* 0x00588000f840783b */ /* 0x000fe40000004200 */
[----:B------:R-:W-:Y:S02]  /*4260*/  FSEL R18, R12, -INF , !P0 ;  /* 0xff8000000c127808 */ /* 0x000fe40004000000 */
[----:B------:R-:W-:Y:S01]  /*4270*/  PLOP3.LUT P0, PT, PT, PT, UP2, 0x40, 0x0 ;  /* 0x000000000000781c */ /* 0x000fe20003f0e828 */
[----:B------:R-:W-:Y:S01]  /*4280*/  UISETP.NE.AND UP2, UPT, UR31, URZ, UPT ;  /* 0x0000003f1f00728c */ /* 0x000fe2000bf45270 */
[----:B------:R-:W-:Y:S02]  /*4290*/  LDSM.16.MT88.4 R104, [R252+0x8880] ;  /* 0x00888000fc68783b */ /* 0x000fe40000004200 */
[----:B------:R-:W-:Y:S02]  /*42a0*/  ISETP.GT.AND P0, PT, R21, 0x8, P0 ;  /* 0x000000081500780c */ /* 0x000fe40000704270 */
        /* <DEDUP_REMOVED lines=14> */
[----:B------:R-:W-:Y:S01]  /*4390*/  FMNMX.FTZ R0, R17, R16, !PT ;  /* 0x0000001011007209 */ /* 0x000fe20007810000 */
[----:B------:R-:W-:Y:S01]  /*43a0*/  LDSM.16.MT88.4 R152, [R249+0x4080] ;  /* 0x00408000f998783b */ /* 0x000fe20000004200 */
[----:B------:R-:W-:Y:S01]  /*43b0*/  ISETP.GT.AND P0, PT, R21, 0x10, P0 ;  /* 0x000000101500780c */ /* 0x000fe20000704270 */
[----:B------:R-:W-:Y:S01]  /*43c0*/  ULDC.64 UR4, c[0x0][0x2c8] ;  /* 0x0000b20000047ab9 */ /* 0x000fe20000000a00 */
[----:B------:R-:W-:Y:S01]  /*43d0*/  FMNMX.FTZ R0, R15, R0, !PT ;  /* 0x000000000f007209 */ /* 0x000fe20007810000 */
[----:B------:R-:W-:Y:S01]  /*43e0*/  LDSM.16.MT88.4 R56, [R249+0x5880] ;  /* 0x00588000f938783b */ /* 0x000fe20000004200 */
[----:B------:R-:W-:Y:S01]  /*43f0*/  ISETP.LT.OR P0, PT, R2, 0x11, P0 ;  /* 0x000000110200780c */ /* 0x000fe20000701670 */
[----:B------:R-:W-:Y:S01]  /*4400*/  UIMAD.WIDE.U32 UR30, UR27, UR4, URZ ;  /* 0x000000041b1e72a5 */ /* 0x000fe2000f8e003f */
[----:B------:R-:W-:Y:S01]  /*4410*/  FMNMX.FTZ R0, R14, R0, !PT ;  /* 0x000000000e007209 */ /* 0x000fe20007810000 */
[----:B------:R-:W-:Y:S01]  /*4420*/  LDSM.16.MT88.4 R80, [R250+0x7080] ;  /* 0x00708000fa50783b */ /* 0x000fe20000004200 */
[----:B------:R-:W-:-:S02]  /*4430*/  FSEL R7, R22, -INF , !P0 ;  /* 0xff80000016077808 */ /* 0x000fc40004000000 */
[----:B------:R-:W-:Y:S01]  /*4440*/  PLOP3.LUT P0, PT, PT, PT, UP6, 0x40, 0x0 ;  /* 0x000000000000781c */ /* 0x000fe20003f0e868 */
[----:B------:R-:W-:Y:S01]  /*4450*/  LDSM.16.MT88.4 R24, [R249+0x4880] ;  /* 0x00488000f918783b */ /* 0x000fe20000004200 */
[----:B------:R-:W-:Y:S01]  /*4460*/  FMNMX.FTZ R0, R13, R0, !PT ;  /* 0x000000000d007209 */ /* 0x000fe20007810000 */
[----:B------:R-:W-:Y:S01]  /*4470*/  UISETP.NE.AND UP6, UPT, UR13, URZ, UPT ;  /* 0x0000003f0d00728c */ /* 0x000fe2000bfc5270 */
[----:B------:R-:W-:Y:S02]  /*4480*/  ISETP.GT.AND P0, PT, R21, 0x11, P0 ;  /* 0x000000111500780c */ /* 0x000fe40000704270 */
[----:B------:R-:W-:Y:S02]  /*4490*/  FMNMX.FTZ R0, R11, R0, !PT ;  /* 0x000000000b007209 */ /* 0x000fe40007810000 */
[----:B------:R-:W-:Y:S02]  /*44a0*/  ISETP.LT.OR P0, PT, R2, 0x12, P0 ;  /* 0x000000120200780c */ /* 0x000fe40000701670 */
[----:B------:R-:W-:-:S02]  /*44b0*/  FMNMX.FTZ R0, R9, R0, !PT ;  /* 0x0000000009007209 */ /* 0x000fc40007810000 */
[----:B------:R-:W-:Y:S02]  /*44c0*/  FSEL R6, R6, -INF , !P0 ;  /* 0xff80000006067808 */ /* 0x000fe40004000000 */
[----:B------:R-:W-:Y:S01]  /*44d0*/  PLOP3.LUT P0, PT, PT, PT, UP5, 0x40, 0x0 ;  /* 0x000000000000781c */ /* 0x000fe20003f0e858 */
[----:B------:R-:W-:Y:S01]  /*44e0*/  UISETP.NE.AND UP5, UPT, UR14, URZ, UPT ;  /* 0x0000003f0e00728c */ /* 0x000fe2000bfa5270 */
[----:B------:R-:W-:Y:S02]  /*44f0*/  FMNMX.FTZ R0, R8, R0, !PT ;  /* 0x0000000008007209 */ /* 0x000fe40007810000 */
[----:B------:R-:W-:Y:S02]  /*4500*/  ISETP.GT.AND P0, PT, R21, 0x18, P0 ;  /* 0x000000181500780c */ /* 0x000fe40000704270 */
[----:B------:R-:W-:Y:S02]  /*4510*/  FMNMX.FTZ R0, R127, R0, !PT ;  /* 0x000000007f007209 */ /* 0x000fe40007810000 */
[----:B------:R-:W-:-:S02]  /*4520*/  ISETP.LT.OR P0, PT, R2, 0x19, P0 ;  /* 0x000000190200780c */ /* 0x000fc40000701670 */
[----:B------:R-:W-:Y:S02]  /*4530*/  FMNMX.FTZ R0, R126, R0, !PT ;  /* 0x000000007e007209 */ /* 0x000fe40007810000 */
[----:B------:R-:W-:Y:S01]  /*4540*/  FSEL R170, R170, -INF , !P0 ;  /* 0xff800000aaaa7808 */ /* 0x000fe20004000000 */
[----:B------:R-:W-:Y:S01]  /*4550*/  @UP5 UMOV UR29, UR31 ;  /* 0x0000001f001d5c82 */ /* 0x000fe20008000000 */
[----:B------:R-:W-:Y:S01]  /*4560*/  PLOP3.LUT P0, PT, PT, PT, UP4, 0x40, 0x0 ;  /* 0x000000000000781c */ /* 0x000fe20003f0e848 */
[----:B------:R-:W-:Y:S01]  /*4570*/  @UP5 USHF.R.U32.HI UR27, URZ, UR5, UR29 ;  /* 0x000000053f1b5299 */ /* 0x000fe2000801161d */
[----:B------:R-:W-:Y:S02]  /*4580*/  FMNMX.FTZ R0, R125, R0, !PT ;  /* 0x000000007d007209 */ /* 0x000fe40007810000 */
[----:B------:R-:W-:Y:S01]  /*4590*/  ISETP.GT.AND P0, PT, R21, 0x19, P0 ;  /* 0x000000191500780c */ /* 0x000fe20000704270 */
[----:B------:R-:W-:Y:S01]  /*45a0*/  UIADD3 UR4, UR26, UR27, URZ ;  /* 0x0000001b1a047290 */ /* 0x000fe2000fffe03f */
[----:B------:R-:W-:-:S02]  /*45b0*/  FMNMX.FTZ R0, R124, R0, !PT ;  /* 0x000000007c007209 */ /* 0x000fc40007810000 */
[----:B------:R-:W-:Y:S01]  /*45c0*/  ISETP.LT.OR P0, PT, R2, 0x1a, P0 ;  /* 0x0000001a0200780c */ /* 0x000fe20000701670 */
[----:B------:R-:W-:Y:S02]  /*45d0*/  ULDC UR27, c[0x0][0x328] ;  /* 0x0000ca00001b7ab9 */ /* 0x000fe40000000800 */
[----:B------:R-:W-:Y:S01]  /*45e0*/  UIADD3 UR27, UR4, UR27, URZ ;  /* 0x0000001b041b7290 */ /* 0x000fe2000fffe03f */
        /* <DEDUP_REMOVED lines=15> */
[----:B------:R-:W-:Y:S02]  /*46e0*/  ISETP.LT.OR P0, PT, R2, 0x2a, P0 ;  /* 0x0000002a0200780c */ /* 0x000fe40000701670 */
[----:B------:R-:W1:Y:S02]  /*46f0*/  SHFL.BFLY PT, R2, R0, 0x2, 0x1f ;  /* 0x0c401f0000027f89 */ /* 0x000e6400000e0000 */
[----:B------:R-:W-:Y:S02]  /*4700*/  FSEL R158, R158, -INF , !P0 ;  /* 0xff8000009e9e7808 */ /* 0x000fe40004000000 */
[----:B-1----:R-:W-:-:S05]  /*4710*/  FMNMX.FTZ R2, R0, R2, !PT ;  /* 0x0000000200027209 */ /* 0x002fca0007810000 */
[----:B------:R-:W1:Y:S02]  /*4720*/  SHFL.BFLY PT, R0, R2, 0x1, 0x1f ;  /* 0x0c201f0002007f89 */ /* 0x000e6400000e0000 */
[----:B-1----:R-:W-:Y:S02]  /*4730*/  FMNMX.FTZ R0, R2, R0, !PT ;  /* 0x0000000002007209 */ /* 0x002fe40007810000 */
[----:B------:R-:W-:Y:S02]  /*4740*/  FMNMX.FTZ R2, R19, R18, !PT ;  /* 0x0000001213027209 */ /* 0x000fe40007810000 */
[C---:B------:R-:W-:Y:S01]  /*4750*/  FSETP.NEU.FTZ.AND P0, PT, R0.reuse, -INF , PT ;  /* 0xff8000000000780b */ /* 0x040fe20003f1d000 */
[----:B------:R-:W-:Y:S01]  /*4760*/  FMUL.FTZ R173, R0, c[0x0][0x2d0] ;  /* 0x0000b40000ad7a20 */ /* 0x000fe20000410000 */
[----:B------:R-:W-:-:S04]  /*4770*/  FMNMX.FTZ R2, R12, R2, !PT ;  /* 0x000000020c027209 */ /* 0x000fc80007810000 */
[----:B------:R-:W-:Y:S02]  /*4780*/  FMNMX.FTZ R2, R10, R2, !PT ;  /* 0x000000020a027209 */ /* 0x000fe40007810000 */
[----:B------:R-:W-:Y:S02]  /*4790*/  FSEL R173, R173, RZ, P0 ;  /* 0x000000ffadad7208 */ /* 0x000fe40000000000 */
[----:B------:R-:W-:-:S03]  /*47a0*/  FMNMX.FTZ R2, R7, R2, !PT ;  /* 0x0000000207027209 */ /* 0x000fc60007810000 */
[--C-:B------:R-:W-:Y:S01]  /*47b0*/  FFMA.FTZ R110, R17, c[0x0][0x2d0], -R173.reuse ;  /* 0x0000b400116e7a23 */ /* 0x100fe200000108ad */
[----:B------:R-:W-:Y:S01]  /*47c0*/  FMNMX.FTZ R2, R6, R2, !PT ;  /* 0x0000000206027209 */ /* 0x000fe20007810000 */
[--C-:B------:R-:W-:Y:S02]  /*47d0*/  FFMA.FTZ R109, R16, c[0x0][0x2d0], -R173.reuse ;  /* 0x0000b400106d7a23 */ /* 0x100fe400000108ad */
[--C-:B------:R-:W-:Y:S01]  /*47e0*/  FFMA.FTZ R108, R15, c[0x0][0x2d0], -R173.reuse ;  /* 0x0000b4000f6c7a23 */ /* 0x100fe200000108ad */
[----:B------:R-:W-:Y:S01]  /*47f0*/  FMNMX.FTZ R2, R170, R2, !PT ;  /* 0x00000002aa027209 */ /* 0x000fe20007810000 */
[--C-:B------:R-:W-:Y:S01]  /*4800*/  FFMA.FTZ R120, R14, c[0x0][0x2d0], -R173.reuse ;  /* 0x0000b4000e787a23 */ /* 0x100fe200000108ad */
[----:B------:R-:W-:Y:S01]  /*4810*/  MUFU.EX2 R110, R110 ;  /* 0x0000006e006e7308 */ /* 0x000fe20000000800 */
[--C-:B------:R-:W-:Y:S01]  /*4820*/  FFMA.FTZ R116, R11, c[0x0][0x2d0], -R173.reuse ;  /* 0x0000b4000b747a23 */ /* 0x100fe200000108ad */
[----:B------:R-:W-:Y:S01]  /*4830*/  FMNMX.FTZ R2, R171, R2, !PT ;  /* 0x00000002ab027209 */ /* 0x000fe20007810000 */
[----:B------:R-:W-:-:S02]  /*4840*/  FFMA.FTZ R172, R9, c[0x0][0x2d0], -R173 ;  /* 0x0000b40009ac7a23 */ /* 0x000fc400000108ad */
[--C-:B------:R-:W-:Y:S01]  /*4850*/  FFMA.FTZ R157, R8, c[0x0][0x2d0], -R173.reuse ;  /* 0x0000b400089d7a23 */ /* 0x100fe200000108ad */
[----:B------:R-:W-:Y:S01]  /*4860*/  FMNMX.FTZ R2, R169, R2, !PT ;  /* 0x00000002a9027209 */ /* 0x000fe20007810000 */
[----:B------:R-:W-:Y:S01]  /*4870*/  FFMA.FTZ R119, R13, c[0x0][0x2d0], -R173 ;  /* 0x0000b4000d777a23 */ /* 0x000fe200000108ad */
[----:B------:R-:W1:Y:S02]  /*4880*/  MUFU.EX2 R109, R109 ;  /* 0x0000006d006d7308 */ /* 0x000e640000000800 */
[----:B------:R-:W-:-:S04]  /*4890*/  FMNMX.FTZ R2, R168, R2, !PT ;  /* 0x00000002a8027209 */ /* 0x000fc80007810000 */
[----:B------:R-:W-:Y:S02]  /*48a0*/  FMNMX.FTZ R2, R159, R2, !PT ;  /* 0x000000029f027209 */ /* 0x000fe40007810000 */
[----:B------:R-:W2:Y:S02]  /*48b0*/  MUFU.EX2 R108, R108 ;  /* 0x0000006c006c7308 */ /* 0x000ea40000000800 */
[----:B------:R-:W-:-:S05]  /*48c0*/  FMNMX.FTZ R2, R158, R2, !PT ;  /* 0x000000029e027209 */ /* 0x000fca0007810000 */
[----:B------:R-:W3:Y:S01]  /*48d0*/  SHFL.BFLY PT, R20, R2, 0x2, 0x1f ;  /* 0x0c401f0002147f89 */ /* 0x000ee200000e0000 */
[----:B------:R-:W4:Y:S01]  /*48e0*/  MUFU.EX2 R120, R120 ;  /* 0x0000007800787308 */ /* 0x000f220000000800 */
[----:B-1----:R-:W-:Y:S01]  /*48f0*/  F2FP.PACK_AB R128, R109, R110 ;  /* 0x0000006e6d80723e */ /* 0x002fe200000000ff */
[----:B------:R-:W-:-:S06]  /*4900*/  FADD.FTZ R3, R110, R109 ;  /* 0x0000006d6e037221 */ /* 0x000fcc0000010000 */
[----:B------:R-:W-:Y:S01]  /*4910*/  MUFU.EX2 R119, R119 ;  /* 0x0000007700777308 */ /* 0x000fe20000000800 */
[----:B--2---:R-:W-:Y:S01]  /*4920*/  FADD.FTZ R3, R108, R3 ;  /* 0x000000036c037221 */ /* 0x004fe20000010000 */
[----:B----4-:R-:W-:-:S06]  /*4930*/  F2FP.PACK_AB R130, R120, R108 ;  /* 0x0000006c7882723e */ /* 0x010fcc00000000ff */
[----:B------:R-:W1:Y:S01]  /*4940*/  MUFU.EX2 R116, R116 ;  /* 0x0000007400747308 */ /* 0x000e620000000800 */
[----:B------:R-:W-:Y:S01]  /*4950*/  FADD.FTZ R3, R120, R3 ;  /* 0x0000000378037221 */ /* 0x000fe20000010000 */
[----:B---3--:R-:W-:-:S06]  /*4960*/  FMNMX.FTZ R20, R2, R20, !PT ;  /* 0x0000001402147209 */ /* 0x008fcc0007810000 */
[----:B------:R-:W-:Y:S01]  /*4970*/  MUFU.EX2 R172, R172 ;  /* 0x000000ac00ac7308 */ /* 0x000fe20000000800 */
[----:B------:R-:W2:Y:S07]  /*4980*/  SHFL.BFLY PT, R2, R20, 0x1, 0x1f ;  /* 0x0c201f0014027f89 */ /* 0x000eae00000e0000 */
[----:B------:R-:W3:Y:S01]  /*4990*/  MUFU.EX2 R157, R157 ;  /* 0x0000009d009d7308 */ /* 0x000ee20000000800 */
[----:B-1----:R-:W-:Y:S02]  /*49a0*/  F2FP.PACK_AB R4, R116, R119 ;  /* 0x000000777404723e */ /* 0x002fe400000000ff */
[----:B--2---:R-:W-:-:S02]  /*49b0*/  FMNMX.FTZ R2, R20, R2, !PT ;  /* 0x0000000214027209 */ /* 0x004fc40007810000 */
[----:B------:R-:W-:Y:S02]  /*49c0*/  LDSM.16.MT88.4 R20, [R249+0x6080] ;  /* 0x00608000f914783b */ /* 0x000fe40000004200 */
[C---:B------:R-:W-:Y:S01]  /*49d0*/  FSETP.NEU.FTZ.AND P0, PT, R2.reuse, -INF , PT ;  /* 0xff8000000200780b */ /* 0x040fe20003f1d000 */
[----:B------:R-:W-:-:S05]  /*49e0*/  FMUL.FTZ R156, R2, c[0x0][0x2d0] ;  /* 0x0000b400029c7a20 */ /* 0x000fca0000410000 */
[----:B------:R-:W-:Y:S02]  /*49f0*/  FSEL R156, R156, RZ, P0 ;  /* 0x000000ff9c9c7208 */ /* 0x000fe40000000000 */
[----:B------:R-:W-:-:S03]  /*4a00*/  PLOP3.LUT P0, PT, PT, PT, UP6, 0x40, 0x0 ;  /* 0x000000000000781c */ /* 0x000fc60003f0e868 */
[--C-:B------:R-:W-:Y:S02]  /*4a10*/  FFMA.FTZ R118, R19, c[0x0][0x2d0], -R156.reuse ;  /* 0x0000b40013767a23 */ /* 0x100fe4000001089c */
[--C-:B------:R-:W-:Y:S02]  /*4a20*/  FFMA.FTZ R122, R18, c[0x0][0x2d0], -R156.reuse ;  /* 0x0000b400127a7a23 */ /* 0x100fe4000001089c */
[--C-:B------:R-:W-:Y:S01]  /*4a30*/  FFMA.FTZ R121, R12, c[0x0][0x2d0], -R156.reuse ;  /* 0x0000b4000c797a23 */ /* 0x100fe2000001089c */
[----:B------:R-:W-:Y:S01]  /*4a40*/  LDSM.16.MT88.4 R16, [R248+0x4880] ;  /* 0x00488000f810783b */ /* 0x000fe20000004200 */
[--C-:B------:R-:W-:Y:S01]  /*4a50*/  FFMA.FTZ R117, R10, c[0x0][0x2d0], -R156.reuse ;  /* 0x0000b4000a757a23 */ /* 0x100fe2000001089c */
[----:B------:R-:W-:Y:S01]  /*4a60*/  MUFU.EX2 R118, R118 ;  /* 0x0000007600767308 */ /* 0x000fe20000000800 */
[--C-:B------:R-:W-:Y:S01]  /*4a70*/  FFMA.FTZ R175, R7, c[0x0][0x2d0], -R156.reuse ;  /* 0x0000b40007af7a23 */ /* 0x100fe2000001089c */
[----:B------:R-:W1:Y:S01]  /*4a80*/  LDSM.16.MT88.4 R8, [R252+0x4880] ;  /* 0x00488000fc08783b */ /* 0x000e620000004200 */
[--C-:B------:R-:W-:Y:S01]  /*4a90*/  FFMA.FTZ R174, R6, c[0x0][0x2d0], -R156.reuse ;  /* 0x0000b40006ae7a23 */ /* 0x100fe2000001089c */
[----:B---3--:R-:W-:Y:S01]  /*4aa0*/  F2FP.PACK_AB R6, R157, R172 ;  /* 0x000000ac9d06723e */ /* 0x008fe200000000ff */
[--C-:B------:R-:W-:Y:S01]  /*4ab0*/  FFMA.FTZ R170, R170, c[0x0][0x2d0], -R156.reuse ;  /* 0x0000b400aaaa7a23 */ /* 0x100fe2000001089c */
[----:B------:R-:W2:Y:S01]  /*4ac0*/  LDSM.16.MT88.4 R12, [R252+0x6080] ;  /* 0x00608000fc0c783b */ /* 0x000ea20000004200 */
[----:B------:R-:W-:Y:S01]  /*4ad0*/  FFMA.FTZ R171, R171, c[0x0][0x2d0], -R156 ;  /* 0x0000b400abab7a23 */ /* 0x000fe2000001089c */
[----:B------:R-:W3:Y:S08]  /*4ae0*/  MUFU.EX2 R122, R122 ;  /* 0x0000007a007a7308 */ /* 0x000ef00000000800 */
[----:B------:R-:W-:Y:S08]  /*4af0*/  MUFU.EX2 R121, R121 ;  /* 0x0000007900797308 */ /* 0x000ff00000000800 */
[----:B------:R-:W4:Y:S01]  /*4b00*/  MUFU.EX2 R117, R117 ;  /* 0x0000007500757308 */ /* 0x000f220000000800 */
[----:B---3--:R-:W-:Y:S01]  /*4b10*/  F2FP.PACK_AB R129, R122, R118 ;  /* 0x000000767a81723e */ /* 0x008fe200000000ff */
[----:B------:R-:W-:-:S06]  /*4b20*/  FADD.FTZ R118, R118, R122 ;  /* 0x0000007a76767221 */ /* 0x000fcc0000010000 */
[----:B------:R-:W-:Y:S01]  /*4b30*/  MUFU.EX2 R175, R175 ;  /* 0x000000af00af7308 */ /* 0x000fe20000000800 */
[----:B----4-:R-:W-:-:S07]  /*4b40*/  F2FP.PACK_AB R131, R117, R121 ;  /* 0x000000797583723e */ /* 0x010fce00000000ff */
[----:B------:R-:W3:Y:S01]  /*4b50*/  MUFU.EX2 R174, R174 ;  /* 0x000000ae00ae7308 */ /* 0x000ee20000000800 */
[C---:B------:R-:W-:Y:S07]  /*4b60*/  HMMA.16816.F32 R132, R128.reuse, R136, RZ ;  /* 0x000000888084723c */ /* 0x040fee00000018ff */
[----:B------:R-:W-:Y:S01]  /*4b70*/  MUFU.EX2 R170, R170 ;  /* 0x000000aa00aa7308 */ /* 0x000fe20000000800 */
[C---:B------:R-:W-:Y:S07]  /*4b80*/  HMMA.16816.F32 R136, R128.reuse, R138, RZ ;  /* 0x0000008a8088723c */ /* 0x040fee00000018ff */
[----:B------:R-:W4:Y:S01]  /*4b90*/  MUFU.EX2 R171, R171 ;  /* 0x000000ab00ab7308 */ /* 0x000f220000000800 */
[----:B---3--:R-:W-:Y:S01]  /*4ba0*/  F2FP.PACK_AB R5, R174, R175 ;  /* 0x000000afae05723e */ /* 0x008fe200000000ff */
[C---:B------:R-:W-:Y:S08]  /*4bb0*/  HMMA.16816.F32 R44, R128.reuse, R48, RZ ;  /* 0x00000030802c723c */ /* 0x040ff000000018ff */
[----:B------:R-:W-:Y:S01]  /*4bc0*/  HMMA.16816.F32 R48, R128, R50, RZ ;  /* 0x000000328030723c */ /* 0x000fe200000018ff */
[----:B----4-:R-:W-:-:S07]  /*4bd0*/  F2FP.PACK_AB R7, R171, R170 ;  /* 0x000000aaab07723e */ /* 0x010fce00000000ff */
[----:B------:R-:W-:Y:S08]  /*4be0*/  HMMA.16816.F32 R68, R128, R72, RZ ;  /* 0x000000488044723c */ /* 0x000ff000000018ff */
[C---:B-1----:R-:W-:Y:S08]  /*4bf0*/  HMMA.16816.F32 R132, R4.reuse, R8, R132 ;  /* 0x000000080484723c */ /* 0x042ff00000001884 */
[----:B------:R-:W-:Y:S01]  /*4c00*/  HMMA.16816.F32 R136, R4, R10, R136 ;  /* 0x0000000a0488723c */ /* 0x000fe20000001888 */
[----:B------:R-:W1:Y:S07]  /*4c10*/  LDSM.16.MT88.4 R8, [R250+0x6080] ;  /* 0x00608000fa08783b */ /* 0x000e6e0000004200 */
[C---:B------:R-:W-:Y:S08]  /*4c20*/  HMMA.16816.F32 R72, R128.reuse, R74, RZ ;  /* 0x0000004a8048723c */ /* 0x040ff000000018ff */
[C---:B------:R-:W-:Y:S08]  /*4c30*/  HMMA.16816.F32 R36, R128.reuse, R40, RZ ;  /* 0x000000288024723c */ /* 0x040ff000000018ff */
[C---:B------:R-:W-:Y:S08]  /*4c40*/  HMMA.16816.F32 R40, R128.reuse, R42, RZ ;  /* 0x0000002a8028723c */ /* 0x040ff000000018ff */
[----:B------:R-:W-:Y:S08]  /*4c50*/  HMMA.16816.F32 R92, R128, R96, RZ ;  /* 0x00000060805c723c */ /* 0x000ff000000018ff */
[C---:B--2---:R-:W-:Y:S08]  /*4c60*/  HMMA.16816.F32 R36, R4.reuse, R12, R36 ;  /* 0x0000000c0424723c */ /* 0x044ff00000001824 */
[C---:B-1----:R-:W-:Y:S08]  /*4c70*/  HMMA.16816.F32 R44, R4.reuse, R8, R44 ;  /* 0x00000008042c723c */ /* 0x042ff0000000182c */
[C---:B------:R-:W-:Y:S01]  /*4c80*/  HMMA.16816.F32 R48, R4.reuse, R10, R48 ;  /* 0x0000000a0430723c */ /* 0x040fe20000001830 */
[----:B------:R-:W1:Y:S07]  /*4c90*/  LDSM.16.MT88.4 R8, [R252+0x7880] ;  /* 0x00788000fc08783b */ /* 0x000e6e0000004200 */
[----:B------:R-:W-:Y:S01]  /*4ca0*/  HMMA.16816.F32 R40, R4, R14, R40 ;  /* 0x0000000e0428723c */ /* 0x000fe20000001828 */
[----:B------:R-:W2:Y:S07]  /*4cb0*/  LDSM.16.MT88.4 R12, [R248+0x6080] ;  /* 0x00608000f80c783b */ /* 0x000eae0000004200 */
[C---:B------:R-:W-:Y:S08]  /*4cc0*/  HMMA.16816.F32 R96, R128.reuse, R98, RZ ;  /* 0x000000628060723c */ /* 0x040ff000000018ff */
[C---:B------:R-:W-:Y:S08]  /*4cd0*/  HMMA.16816.F32 R60, R128.reuse, R64, RZ ;  /* 0x00000040803c723c */ /* 0x040ff000000018ff */
[C---:B------:R-:W-:Y:S08]  /*4ce0*/  HMMA.16816.F32 R64, R128.reuse, R66, RZ ;  /* 0x000000428040723c */ /* 0x040ff000000018ff */
[----:B------:R-:W-:Y:S08]  /*4cf0*/  HMMA.16816.F32 R100, R128, R104, RZ ;  /* 0x000000688064723c */ /* 0x000ff000000018ff */
[C---:B-1----:R-:W-:Y:S08]  /*4d00*/  HMMA.16816.F32 R68, R4.reuse, R8, R68 ;  /* 0x000000080444723c */ /* 0x042ff00000001844 */
[C---:B------:R-:W-:Y:S01]  /*4d10*/  HMMA.16816.F32 R72, R4.reuse, R10, R72 ;  /* 0x0000000a0448723c */ /* 0x040fe20000001848 */
[----:B------:R-:W1:Y:S07]  /*4d20*/  LDSM.16.MT88.4 R8, [R248+0x7880] ;  /* 0x00788000f808783b */ /* 0x000e6e0000004200 */
[C---:B--2---:R-:W-:Y:S08]  /*4d30*/  HMMA.16816.F32 R60, R4.reuse, R12, R60 ;  /* 0x0000000c043c723c */ /* 0x044ff0000000183c */
[----:B------:R-:W-:Y:S01]  /*4d40*/  HMMA.16816.F32 R64, R4, R14, R64 ;  /* 0x0000000e0440723c */ /* 0x000fe20000001840 */
[----:B------:R-:W2:Y:S07]  /*4d50*/  LDSM.16.MT88.4 R12, [R249+0x7880] ;  /* 0x00788000f90c783b */ /* 0x000eae0000004200 */
[C---:B------:R-:W-:Y:S08]  /*4d60*/  HMMA.16816.F32 R104, R128.reuse, R106, RZ ;  /* 0x0000006a8068723c */ /* 0x040ff000000018ff */
[C---:B------:R-:W-:Y:S08]  /*4d70*/  HMMA.16816.F32 R84, R128.reuse, R88, RZ ;  /* 0x000000588054723c */ /* 0x040ff000000018ff */
[----:B------:R-:W-:Y:S08]  /*4d80*/  HMMA.16816.F32 R88, R128, R90, RZ ;  /* 0x0000005a8058723c */ /* 0x000ff000000018ff */
[C---:B-1----:R-:W-:Y:S08]  /*4d90*/  HMMA.16816.F32 R92, R4.reuse, R8, R92 ;  /* 0x00000008045c723c */ /* 0x042ff0000000185c */
[C---:B------:R-:W-:Y:S01]  /*4da0*/  HMMA.16816.F32 R96, R4.reuse, R10, R96 ;  /* 0x0000000a0460723c */ /* 0x040fe20000001860 */
[----:B------:R-:W1:Y:S07]  /*4db0*/  LDSM.16.MT88.4 R8, [R252+0x9080] ;  /* 0x00908000fc08783b */ /* 0x000e6e0000004200 */
[----:B--2---:R-:W-:Y:S07]  /*4dc0*/  HMMA.16816.F32 R88, R4, R14, R88 ;  /* 0x0000000e0458723c */ /* 0x004fee0000001858 */
[----:B------:R-:W-:Y:S01]  /*4dd0*/  FADD.FTZ R14, R119, R3 ;  /* 0x00000003770e7221 */ /* 0x000fe20000010000 */
[----:B------:R-:W-:Y:S01]  /*4de0*/  HMMA.16816.F32 R108, R128, R112, RZ ;  /* 0x00000070806c723c */ /* 0x000fe200000018ff */
[----:B------:R-:W-:-:S02]  /*4df0*/  FADD.FTZ R3, R121, R118 ;  /* 0x0000007679037221 */ /* 0x000fc40000010000 */
[----:B------:R-:W2:Y:S01]  /*4e00*/  LDSM.16.MT88.4 R120, [R249+0x8880] ;  /* 0x00888000f978783b */ /* 0x000ea20000004200 */
[----:B------:R-:W-:Y:S02]  /*4e10*/  FADD.FTZ R14, R116, R14 ;  /* 0x0000000e740e7221 */ /* 0x000fe40000010000 */
[----:B------:R-:W-:Y:S02]  /*4e20*/  FADD.FTZ R3, R117, R3 ;  /* 0x0000000375037221 */ /* 0x000fe40000010000 */
[----:B------:R-:W-:Y:S01]  /*4e30*/  HMMA.16816.F32 R112, R128, R114, RZ ;  /* 0x000000728070723c */ /* 0x000fe200000018ff */
[----:B------:R-:W-:Y:S02]  /*4e40*/  FADD.FTZ R172, R172, R14 ;  /* 0x0000000eacac7221 */ /* 0x000fe40000010000 */
[----:B------:R-:W-:Y:S02]  /*4e50*/  FADD.FTZ R175, R175, R3 ;  /* 0x00000003afaf7221 */ /* 0x000fe40000010000 */
[----:B------:R-:W-:-:S02]  /*4e60*/  FFMA.FTZ R3, R127, c[0x0][0x2d0], -R173 ;  /* 0x0000b4007f037a23 */ /* 0x000fc400000108ad */
[----:B------:R-:W-:Y:S01]  /*4e70*/  FADD.FTZ R174, R174, R175 ;  /* 0x000000afaeae7221 */ /* 0x000fe20000010000 */
[----:B------:R-:W-:Y:S01]  /*4e80*/  HMMA.16816.F32 R140, R128, R144, RZ ;  /* 0x00000090808c723c */ /* 0x000fe200000018ff */
[----:B------:R-:W-:-:S07]  /*4e90*/  FADD.FTZ R172, R157, R172 ;  /* 0x000000ac9dac7221 */ /* 0x000fce0000010000 */
[----:B------:R-:W-:Y:S08]  /*4ea0*/  HMMA.16816.F32 R144, R128, R146, RZ ;  /* 0x000000928090723c */ /* 0x000ff000000018ff */
[C---:B-1----:R-:W-:Y:S08]  /*4eb0*/  HMMA.16816.F32 R100, R4.reuse, R8, R100 ;  /* 0x000000080464723c */ /* 0x042ff00000001864 */
[----:B------:R-:W-:Y:S01]  /*4ec0*/  HMMA.16816.F32 R104, R4, R10, R104 ;  /* 0x0000000a0468723c */ /* 0x000fe20000001868 */
[----:B------:R-:W1:Y:S07]  /*4ed0*/  LDSM.16.MT88.4 R8, [R250+0x9080] ;  /* 0x00908000fa08783b */ /* 0x000e6e0000004200 */
[C---:B--2---:R-:W-:Y:S08]  /*4ee0*/  HMMA.16816.F32 R116, R128.reuse, R120, RZ ;  /* 0x000000788074723c */ /* 0x044ff000000018ff */
[----:B------:R-:W-:Y:S08]  /*4ef0*/  HMMA.16816.F32 R120, R128, R122, RZ ;  /* 0x0000007a8078723c */ /* 0x000ff000000018ff */
[C---:B------:R-:W-:Y:S08]  /*4f00*/  HMMA.16816.F32 R140, R4.reuse, R28, R140 ;  /* 0x0000001c048c723c */ /* 0x040ff0000000188c */
[----:B------:R-:W-:Y:S08]  /*4f10*/  HMMA.16816.F32 R144, R4, R30, R144 ;  /* 0x0000001e0490723c */ /* 0x000ff00000001890 */
[----:B------:R-:W-:Y:S08]  /*4f20*/  HMMA.16816.F32 R28, R128, R32, RZ ;  /* 0x00000020801c723c */ /* 0x000ff000000018ff */
[C---:B-1----:R-:W-:Y:S08]  /*4f30*/  HMMA.16816.F32 R108, R4.reuse, R8, R108 ;  /* 0x00000008046c723c */ /* 0x042ff0000000186c */
[----:B------:R-:W-:Y:S01]  /*4f40*/  HMMA.16816.F32 R112, R4, R10, R112 ;  /* 0x0000000a0470723c */ /* 0x000fe20000001870 */
[----:B------:R-:W1:Y:S07]  /*4f50*/  LDSM.16.MT88.4 R8, [R249+0x9080] ;  /* 0x00908000f908783b */ /* 0x000e6e0000004200 */
[----:B------:R-:W-:Y:S08]  /*4f60*/  HMMA.16816.F32 R32, R128, R34, RZ ;  /* 0x000000228020723c */ /* 0x000ff000000018ff */
[----:B------:R-:W-:Y:S07]  /*4f70*/  HMMA.16816.F32 R84, R4, R12, R84 ;  /* 0x0000000c0454723c */ /* 0x000fee0000001854 */
[--C-:B------:R-:W-:Y:S01]  /*4f80*/  FFMA.FTZ R12, R126, c[0x0][0x2d0], -R173.reuse ;  /* 0x0000b4007e0c7a23 */ /* 0x100fe200000108ad */
[----:B------:R-:W-:Y:S01]  /*4f90*/  HMMA.16816.F32 R148, R128, R152, RZ ;  /* 0x000000988094723c */ /* 0x000fe200000018ff */
[----:B------:R-:W-:-:S02]  /*4fa0*/  FFMA.FTZ R13, R125, c[0x0][0x2d0], -R173 ;  /* 0x0000b4007d0d7a23 */ /* 0x000fc400000108ad */
[----:B------:R-:W-:-:S05]  /*4fb0*/  FFMA.FTZ R173, R124, c[0x0][0x2d0], -R173 ;  /* 0x0000b4007cad7a23 */ /* 0x000fca00000108ad */
[C---:B------:R-:W-:Y:S08]  /*4fc0*/  HMMA.16816.F32 R52, R128.reuse, R56, RZ ;  /* 0x000000388034723c */ /* 0x040ff000000018ff */
[----:B------:R-:W-:Y:S08]  /*4fd0*/  HMMA.16816.F32 R76, R128, R80, RZ ;  /* 0x00000050804c723c */ /* 0x000ff000000018ff */
[C---:B-1----:R-:W-:Y:S08]  /*4fe0*/  HMMA.16816.F32 R116, R4.reuse, R8, R116 ;  /* 0x000000080474723c */ /* 0x042ff00000001874 */
[----:B------:R-:W-:Y:S01]  /*4ff0*/  HMMA.16816.F32 R120, R4, R10, R120 ;  /* 0x0000000a0478723c */ /* 0x000fe20000001878 */
[----:B------:R-:W1:Y:S07]  /*5000*/  LDSM.16.MT88.4 R8, [R248+0x8880] ;  /* 0x00888000f808783b */ /* 0x000e6e0000004200 */
[C---:B------:R-:W-:Y:S08]  /*5010*/  HMMA.16816.F32 R152, R128.reuse, R154, RZ ;  /* 0x0000009a8098723c */ /* 0x040ff000000018ff */
[C---:B------:R-:W-:Y:S08]  /*5020*/  HMMA.16816.F32 R56, R128.reuse, R58, RZ ;  /* 0x0000003a8038723c */ /* 0x040ff000000018ff */
[----:B------:R-:W-:Y:S08]  /*5030*/  HMMA.16816.F32 R80, R128, R82, RZ ;  /* 0x000000528050723c */ /* 0x000ff000000018ff */
[C---:B------:R-:W-:Y:S08]  /*5040*/  HMMA.16816.F32 R28, R4.reuse, R16, R28 ;  /* 0x00000010041c723c */ /* 0x040ff0000000181c */
[----:B------:R-:W-:Y:S01]  /*5050*/  HMMA.16816.F32 R32, R4, R18, R32 ;  /* 0x000000120420723c */ /* 0x000fe20000001820 */
[----:B------:R-:W2:Y:S07]  /*5060*/  LDSM.16.MT88.4 R16, [R250+0x7880] ;  /* 0x00788000fa10783b */ /* 0x000eae0000004200 */
[C---:B-1----:R-:W-:Y:S08]  /*5070*/  HMMA.16816.F32 R124, R128.reuse, R8, RZ ;  /* 0x00000008807c723c */ /* 0x042ff000000018ff */
[----:B------:R-:W-:Y:S01]  /*5080*/  HMMA.16816.F32 R128, R128, R10, RZ ;  /* 0x0000000a8080723c */ /* 0x000fe200000018ff */
[----:B------:R-:W1:Y:S07]  /*5090*/  LDSM.16.MT88.4 R8, [R248+0x9080] ;  /* 0x00908000f808783b */ /* 0x000e6e0000004200 */
[C---:B------:R-:W-:Y:S08]  /*50a0*/  HMMA.16816.F32 R148, R4.reuse, R24, R148 ;  /* 0x000000180494723c */ /* 0x040ff00000001894 */
[C---:B------:R-:W-:Y:S08]  /*50b0*/  HMMA.16816.F32 R152, R4.reuse, R26, R152 ;  /* 0x0000001a0498723c */ /* 0x040ff00000001898 */
[C---:B------:R-:W-:Y:S07]  /*50c0*/  HMMA.16816.F32 R52, R4.reuse, R20, R52 ;  /* 0x000000140434723c */ /* 0x040fee0000001834 */
[----:B------:R-:W-:Y:S01]  /*50d0*/  FADD.FTZ R20, R170, R174 ;  /* 0x000000aeaa147221 */ /* 0x000fe20000010000 */
[----:B------:R-:W-:Y:S03]  /*50e0*/  HMMA.16816.F32 R56, R4, R22, R56 ;  /* 0x000000160438723c */ /* 0x000fe60000001838 */
[----:B------:R-:W-:-:S05]  /*50f0*/  FADD.FTZ R20, R171, R20 ;  /* 0x00000014ab147221 */ /* 0x000fca0000010000 */
[C---:B--2---:R-:W-:Y:S07]  /*5100*/  HMMA.16816.F32 R76, R4.reuse, R16, R76 ;  /* 0x00000010044c723c */ /* 0x044fee000000184c */
[--C-:B------:R-:W-:Y:S01]  /*5110*/  FFMA.FTZ R16, R168, c[0x0][0x2d0], -R156.reuse ;  /* 0x0000b400a8107a23 */ /* 0x100fe2000001089c */
[----:B------:R-:W-:Y:S01]  /*5120*/  HMMA.16816.F32 R80, R4, R18, R80 ;  /* 0x000000120450723c */ /* 0x000fe20000001850 */
[----:B------:R-:W-:-:S04]  /*5130*/  FFMA.FTZ R17, R158, c[0x0][0x2d0], -R156 ;  /* 0x0000b4009e117a23 */ /* 0x000fc8000001089c */
[----:B------:R-:W-:Y:S02]  /*5140*/  MUFU.EX2 R16, R16 ;  /* 0x0000001000107308 */ /* 0x000fe40000000800 */
[--C-:B------:R-:W-:Y:S01]  /*5150*/  FFMA.FTZ R18, R159, c[0x0][0x2d0], -R156.reuse ;  /* 0x0000b4009f127a23 */ /* 0x100fe2000001089c */
[C---:B-1----:R-:W-:Y:S05]  /*5160*/  HMMA.16816.F32 R124, R4.reuse, R8, R124 ;  /* 0x00000008047c723c */ /* 0x042fea000000187c */
[----:B------:R-:W-:Y:S03]  /*5170*/  MUFU.EX2 R18, R18 ;  /* 0x0000001200127308 */ /* 0x000fe60000000800 */
[----:B------:R-:W-:Y:S01]  /*5180*/  HMMA.16816.F32 R128, R4, R10, R128 ;  /* 0x0000000a0480723c */ /* 0x000fe20000001880 */
[----:B------:R-:W-:Y:S04]  /*5190*/  LDSM.16.MT88.4 R8, [R250+0x5080] ;  /* 0x00508000fa08783b */ /* 0x000fe80000004200 */
[----:B------:R-:W-:Y:S02]  /*51a0*/  MUFU.EX2 R7, R12 ;  /* 0x0000000c00077308 */ /* 0x000fe40000000800 */
[----:B------:R-:W-:-:S06]  /*51b0*/  FFMA.FTZ R5, R169, c[0x0][0x2d0], -R156 ;  /* 0x0000b400a9057a23 */ /* 0x000fcc000001089c */
[----:B------:R1:W-:Y:S08]  /*51c0*/  MUFU.EX2 R6, R13 ;  /* 0x0000000d00067308 */ /* 0x0003f00000000800 */
[----:B------:R-:W2:Y:S01]  /*51d0*/  MUFU.EX2 R4, R3 ;  /* 0x0000000300047308 */ /* 0x000ea20000000800 */
[----:B-1----:R-:W1:Y:S07]  /*51e0*/  LDSM.16.MT88.4 R12, [R252+0x5080] ;  /* 0x00508000fc0c783b */ /* 0x002e6e0000004200 */
[----:B------:R-:W3:Y:S01]  /*51f0*/  MUFU.EX2 R5, R5 ;  /* 0x0000000500057308 */ /* 0x000ee20000000800 */
[----:B--2---:R-:W-:-:S07]  /*5200*/  FADD.FTZ R19, R4, R172 ;  /* 0x000000ac04137221 */ /* 0x004fce0000010000 */
[----:B------:R-:W2:Y:S01]  /*5210*/  MUFU.EX2 R3, R173 ;  /* 0x000000ad00037308 */ /* 0x000ea20000000800 */
[C---:B------:R-:W-:Y:S01]  /*5220*/  F2FP.PACK_AB R4, R7.reuse, R4 ;  /* 0x000000040704723e */ /* 0x040fe200000000ff */
[----:B------:R-:W-:-:S04]  /*5230*/  FADD.FTZ R19, R7, R19 ;  /* 0x0000001307137221 */ /* 0x000fc80000010000 */
[----:B------:R-:W-:Y:S02]  /*5240*/  FADD.FTZ R19, R6, R19 ;  /* 0x0000001306137221 */ /* 0x000fe40000010000 */
[----:B------:R-:W4:Y:S01]  /*5250*/  MUFU.EX2 R17, R17 ;  /* 0x0000001100117308 */ /* 0x000f220000000800 */
[----:B---3--:R-:W-:Y:S01]  /*5260*/  FADD.FTZ R20, R5, R20 ;  /* 0x0000001405147221 */ /* 0x008fe20000010000 */
[----:B------:R-:W-:-:S03]  /*5270*/  F2FP.PACK_AB R5, R16, R5 ;  /* 0x000000051005723e */ /* 0x000fc600000000ff */
[----:B------:R-:W-:Y:S01]  /*5280*/  FADD.FTZ R20, R16, R20 ;  /* 0x0000001410147221 */ /* 0x000fe20000010000 */
[C---:B--2---:R-:W-:Y:S01]  /*5290*/  F2FP.PACK_AB R6, R3.reuse, R6 ;  /* 0x000000060306723e */ /* 0x044fe200000000ff */
[----:B------:R-:W-:Y:S02]  /*52a0*/  FADD.FTZ R3, R3, R19 ;  /* 0x0000001303037221 */ /* 0x000fe40000010000 */
[----:B------:R-:W-:-:S03]  /*52b0*/  FADD.FTZ R20, R18, R20 ;  /* 0x0000001412147221 */ /* 0x000fc60000010000 */
[----:B------:R2:W-:Y:S01]  /*52c0*/  STL [R1+0x44], R3 ;  /* 0x0000440301007387 */ /* 0x0005e20000100800 */
[----:B----4-:R-:W-:-:S07]  /*52d0*/  F2FP.PACK_AB R7, R17, R18 ;  /* 0x000000121107723e */ /* 0x010fce00000000ff */
[C---:B-1----:R-:W-:Y:S08]  /*52e0*/  HMMA.16816.F32 R132, R4.reuse, R12, R132 ;  /* 0x0000000c0484723c */ /* 0x042ff00000001884 */
[C---:B------:R-:W-:Y:S01]  /*52f0*/  HMMA.16816.F32 R136, R4.reuse, R14, R136 ;  /* 0x0000000e0488723c */ /* 0x040fe20000001888 */
[----:B------:R-:W1:Y:S07]  /*5300*/  LDSM.16.MT88.4 R12, [R249+0x5080] ;  /* 0x00508000f90c783b */ /* 0x000e6e0000004200 */
[----:B------:R-:W-:Y:S01]  /*5310*/  HMMA.16816.F32 R140, R4, R8, R140 ;  /* 0x00000008048c723c */ /* 0x000fe2000000188c */
[----:B--2---:R-:W-:-:S05]  /*5320*/  FADD.FTZ R3, R17, R20 ;  /* 0x0000001411037221 */ /* 0x004fca0000010000 */
[----:B------:R-:W-:Y:S02]  /*5330*/  STL [R1+0x40], R3 ;  /* 0x0000400301007387 */ /* 0x000fe40000100800 */
[C---:B------:R-:W-:Y:S02]  /*5340*/  HMMA.16816.F32 R144, R4.reuse, R10, R144 ;  /* 0x0000000a0490723c */ /* 0x040fe40000001890 */
[----:B------:R-:W2:Y:S06]  /*5350*/  LDSM.16.MT88.4 R8, [R248+0x5080] ;  /* 0x00508000f808783b */ /* 0x000eac0000004200 */
        /* <DEDUP_REMOVED lines=37> */
[C---:B------:R-:W-:Y:S08]  /*55b0*/  HMMA.16816.F32 R120, R4.reuse, R14, R120 ;  /* 0x0000000e0478723c */ /* 0x040ff00000001878 */
[C---:B--2---:R-:W-:Y:S08]  /*55c0*/  HMMA.16816.F32 R124, R4.reuse, R8, R124 ;  /* 0x00000008047c723c */ /* 0x044ff0000000187c */
[----:B------:R-:W-:Y:S01]  /*55d0*/  HMMA.16816.F32 R128, R4, R10, R128 ;  /* 0x0000000a0480723c */ /* 0x000fe20000001880 */
[----:B------:R-:W-:Y:S07]  /*55e0*/  @P0 BRA `(.L_x_182) ;  /* 0x0000013000000947 */ /* 0x000fee0003800000 */
[----:B------:R-:W-:Y:S01]  /*55f0*/  ISETP.LT.AND P0, PT, RZ, UR4, PT ;  /* 0x00000004ff007c0c */ /* 0x000fe2000bf01270 */
[----:B------:R-:W-:-:S02]  /*5600*/  UIADD3 UR29, UR4, -0x1, URZ ;  /* 0xffffffff041d7890 */ /* 0x000fc4000fffe03f */
[----:B------:R-:W-:-:S10]  /*5610*/  ULDC UR26, c[0x0][0x32c] ;  /* 0x0000cb00001a7ab9 */ /* 0x000fd40000000800 */
[----:B------:R-:W-:Y:S05]  /*5620*/  @P0 BRA `(.L_x_183) ;  /* 0x0000007000000947 */ /* 0x000fea0003800000 */
[----:B------:R-:W-:Y:S02]  /*5630*/  UISETP.NE.AND UP0, UPT, UR26, 0x1, UPT ;  /* 0x000000011a00788c */ /* 0x000fe4000bf05270 */
[----:B------:R-:W-:-:S03]  /*5640*/  UIADD3 UR29, -UR4, URZ, URZ ;  /* 0x0000003f041d7290 */ /* 0x000fc6000fffe13f */
[----:B------:R-:W-:Y:S02]  /*5650*/  ULDC.64 UR4, c[0x0][0x330] ;  /* 0x0000cc0000047ab9 */ /* 0x000fe40000000a00 */
[----:B------:R-:W-:-:S04]  /*5660*/  UIMAD.WIDE.U32 UR30, UR29, UR4, URZ ;  /* 0x000000041d1e72a5 */ /* 0x000fc8000f8e003f */
[----:B------:R-:W-:-:S04]  /*5670*/  @UP0 USHF.R.U32.HI UR29, URZ, UR5, UR31 ;  /* 0x000000053f1d0299 */ /* 0x000fc8000801161f */
[----:B------:R-:W-:Y:S01]  /*5680*/  ULOP3.LUT UR29, URZ, UR29, URZ, 0x33, !UPT ;  /* 0x0000001d3f1d7292 */ /* 0x000fe2000f8e333f */
[----:B------:R-:W-:Y:S05]  /*5690*/  BRA `(.L_x_184) ;  /* 0x0000004000007947 */ /* 0x000fea0003800000 */
.L_x_183:
[----:B------:R-:W-:Y:S02]  /*56a0*/  UISETP.NE.AND UP0, UPT, UR26, 0x1, UPT ;  /* 0x000000011a00788c */ /* 0x000fe4000bf05270 */
[----:B------:R-:W-:Y:S02]  /*56b0*/  ULDC.64 UR4, c[0x0][0x330] ;  /* 0x0000cc0000047ab9 */ /* 0x000fe40000000a00 */
[----:B------:R-:W-:-:S07]  /*56c0*/  UIMAD.WIDE.U32 UR30, UR29, UR4, URZ ;  /* 0x000000041d1e72a5 */ /* 0x000fce000f8e003f */
[----:B------:R-:W-:Y:S02]  /*56d0*/  @UP0 USHF.R.U32.HI UR29, URZ, UR5, UR31 ;  /* 0x000000053f1d0299 */ /* 0x000fe4000801161f */
.L_x_184:
[----:B------:R-:W-:Y:S02]  /*56e0*/  ULDC UR4, c[0x0][0x32c] ;  /* 0x0000cb0000047ab9 */ /* 0x000fe40000000800 */
[----:B------:R-:W-:-:S04]  /*56f0*/  UIMAD UR4, UR29, UR26, UR4 ;  /* 0x0000001a1d0472a4 */ /* 0x000fc8000f8e0204 */
[----:B------:R-:W-:-:S04]  /*5700*/  UISETP.LT.AND UP0, UPT, UR27, UR4, UPT ;  /* 0x000000041b00728c */ /* 0x000fc8000bf01270 */
[----:B------:R-:W-:-:S04]  /*5710*/  USEL UR27, UR27, UR4, UP0 ;  /* 0x000000041b1b7287 */ /* 0x000fc80008000000 */
.L_x_182:
[----:B------:R-:W-:-:S04]  /*5720*/  UIMAD.WIDE UR4, UR27, 0x2aaaaaab, URZ ;  /* 0x2aaaaaab1b0478a5 */ /* 0x000fc8000f8e023f */
[----:B------:R-:W-:-:S04]  /*5730*/  USHF.R.U32.HI UR4, URZ, 0x1f, UR5 ;  /* 0x0000001f3f047899 */ /* 0x000fc80008011605 */
[----:B------:R-:W-:-:S04]  /*5740*/  ULEA.HI.SX32 UR4, UR5, UR4, 0x1d ;  /* 0x0000000405047291 */ /* 0x000fc8000f8fea3f */
[----:B------:R-:W-:-:S04]  /*5750*/  UISETP.LT.AND UP0, UPT, UR7, UR4, UPT ;  /* 0x000000040700728c */ /* 0x000fc8000bf01270 */
[----:B------:R-:W-:-:S04]  /*5760*/  USEL UR4, UR7, UR4, !UP0 ;  /* 0x0000000407047287 */ /* 0x000fc8000c000000 */
[----:B------:R-:W-:-:S06]  /*5770*/  UISETP.GE.AND UP0, UPT, UR23, UR4, UPT ;  /* 0x000000041700728c */ /* 0x000fcc000bf06270 */
[----:B------:R-:W-:-:S13]  /*5780*/  PLOP3.LUT P0, PT, PT, PT, UP0, 0x40, 0x0 ;  /* 0x000000000000781c */ /* 0x000fda0003f0e808 */
[----:B------:R-:W-:Y:S05]  /*5790*/  @P0 BRA `(.L_x_185) ;  /* 0x00003ff000000947 */ /* 0x000fea0003800000 */
[----:B------:R-:W2:Y:S04]  /*57a0*/  LDL R7, [R1+0x24] ;  /* 0x0000240001077983 */ /* 0x000ea80000100800 */
[----:B------:R-:W3:Y:S04]  /*57b0*/  LDL R6, [R1+0x30] ;  /* 0x0000300001067983 */ /* 0x000ee80000100800 */
[----:B------:R-:W4:Y:S04]  /*57c0*/  LDL R5, [R1+0x18] ;  /* 0x0000180001057983 */ /* 0x000f280000100800 */
[----:B------:R-:W5:Y:S04]  /*57d0*/  LDL R4, [R1+0x2c] ;  /* 0x00002c0001047983 */ /* 0x000f680000100800 */
[----:B------:R-:W5:Y:S04]  /*57e0*/  LDL R3, [R1+0x14] ;  /* 0x0000140001037983 */ /* 0x000f680000100800 */
[----:B------:R-:W5:Y:S01]  /*57f0*/  LDL R9, [R1+0x3c] ;  /* 0x00003c0001097983 */ /* 0x000f620000100800 */
[----:B------:R-:W-:Y:S01]  /*5800*/  IMAD.MOV.U32 R156, RZ, RZ, R2 ;  /* 0x000000ffff9c7224 */ /* 0x000fe200078e0002 */
[----:B------:R-:W-:Y:S01]  /*5810*/  UMOV UR5, UR23 ;  /* 0x0000001700057c82 */ /* 0x000fe20008000000 */
[----:B--2---:R-:W-:-:S02]  /*5820*/  IMAD.MOV.U32 R8, RZ, RZ, R7 ;  /* 0x000000ffff087224 */ /* 0x004fc400078e0007 */
[----:B---3--:R-:W-:Y:S02]  /*5830*/  IMAD.MOV.U32 R7, RZ, RZ, R6 ;  /* 0x000000ffff077224 */ /* 0x008fe400078e0006 */
[C---:B------:R-:W-:Y:S01]  /*5840*/  IMAD.SHL.U32 R2, R8.reuse, 0x2, RZ ;  /* 0x0000000208027824 */ /* 0x040fe200078e00ff */
[----:B----4-:R-:W-:Y:S01]  /*5850*/  MOV R6, R5 ;  /* 0x0000000500067202 */ /* 0x010fe20000000f00 */
[----:B-----5:R-:W-:Y:S01]  /*5860*/  IMAD.MOV.U32 R5, RZ, RZ, R4 ;  /* 0x000000ffff057224 */ /* 0x020fe200078e0004 */
[----:B------:R-:W-:Y:S02]  /*5870*/  MOV R4, R3 ;  /* 0x0000000300047202 */ /* 0x000fe40000000f00 */
[----:B------:R-:W-:Y:S02]  /*5880*/  MOV R3, R0 ;  /* 0x0000000000037202 */ /* 0x000fe40000000f00 */
[----:B------:R-:W-:Y:S02]  /*5890*/  SHF.L.U64.HI R9, R8, 0x1, R9 ;  /* 0x0000000108097819 */ /* 0x000fe40000010209 */
[----:B------:R-:W-:-:S02]  /*58a0*/  SHF.L.U64.HI R0, R6, 0x1, R7 ;  /* 0x0000000106007819 */ /* 0x000fc40000010207 */
[----:B------:R-:W-:Y:S01]  /*58b0*/  SHF.L.U32 R6, R6, 0x1, RZ ;  /* 0x0000000106067819 */ /* 0x000fe200000006ff */
[----:B------:R-:W-:Y:S04]  /*58c0*/  STL [R1+0x48], R9 ;  /* 0x0000480901007387 */ /* 0x000fe80000100800 */
[----:B------:R1:W-:Y:S04]  /*58d0*/  STL [R1+0x4c], R2 ;  /* 0x00004c0201007387 */ /* 0x0003e80000100800 */
[----:B------:R2:W-:Y:S04]  /*58e0*/  STL [R1+0x50], R0 ;  /* 0x0000500001007387 */ /* 0x0005e80000100800 */
[----:B------:R3:W-:Y:S01]  /*58f0*/  STL [R1+0x54], R6 ;  /* 0x0000540601007387 */ /* 0x0007e20000100800 */
[C---:B-1----:R-:W-:Y:S01]  /*5900*/  SHF.L.U64.HI R2, R4.reuse, 0x1, R5 ;  /* 0x0000000104027819 */ /* 0x042fe20000010205 */
[----:B--2---:R-:W-:-:S04]  /*5910*/  IMAD.SHL.U32 R0, R4, 0x2, RZ ;  /* 0x0000000204007824 */ /* 0x004fc800078e00ff */
[----:B------:R3:W-:Y:S04]  /*5920*/  STL [R1+0x58], R2 ;  /* 0x0000580201007387 */ /* 0x0007e80000100800 */
[----:B------:R3:W-:Y:S02]  /*5930*/  STL [R1+0x5c], R0 ;  /* 0x00005c0001007387 */ /* 0x0007e40000100800 */
.L_x_198:
[----:B---3--:R-:W2:Y:S01]  /*5940*/  LDL R2, [R1+0x4] ;  /* 0x0000040001027983 */ /* 0x008ea20000100800 */
[----:B------:R-:W-:Y:S04]  /*5950*/  DEPBAR.LE SB0, 0x0 ;  /* 0x000080000000791a */ /* 0x000fe80000000000 */
[----:B------:R-:W3:Y:S01]  /*5960*/  LDL R0, [R1] ;  /* 0x0000000001007983 */ /* 0x000ee20000100800 */
[----:B------:R-:W-:Y:S03]  /*5970*/  UISETP.GT.AND UP0, UPT, UR7, UR5, UPT ;  /* 0x000000050700728c */ /* 0x000fe6000bf04270 */
[----:B------:R-:W-:Y:S03]  /*5980*/  BAR.SYNC.DEFER_BLOCKING 0x0 ;  /* 0x0000000000007b1d */ /* 0x000fe60000010000 */
[----:B------:R-:W-:Y:S03]  /*5990*/  PLOP3.LUT P0, PT, PT, PT, UP0, 0x80, 0x0 ;  /* 0x000000000000781c */ /* 0x000fe60003f0f008 */
[----:B------:R1:W4:Y:S04]  /*59a0*/  LDSM.16.M88.4 R172, [R247] ;  /* 0x00000000f7ac783b */ /* 0x0003280000000200 */
[----:B------:R1:W1:Y:S04]  /*59b0*/  LDSM.16.M88.4 R176, [R246] ;  /* 0x00000000f6b0783b */ /* 0x0002680000000200 */
[----:B--2---:R2:W1:Y:S04]  /*59c0*/  LDSM.16.M88.4 R8, [R2+0x14080] ;  /* 0x014080000208783b */ /* 0x0044680000000200 */
[----:B------:R2:W1:Y:S04]  /*59d0*/  LDSM.16.M88.4 R16, [R2+0x14880] ;  /* 0x014880000210783b */ /* 0x0004680000000200 */
[----:B------:R2:W1:Y:S04]  /*59e0*/  LDSM.16.M88.4 R24, [R2+0x15080] ;  /* 0x015080000218783b */ /* 0x0004680000000200 */
[----:B---3--:R2:W3:Y:S01]  /*59f0*/  LDSM.16.M88.4 R168, [R0] ;  /* 0x0000000000a8783b */ /* 0x0084e20000000200 */
[----:B------:R-:W-:-:S05]  /*5a00*/  @P0 BRA `(.L_x_186) ;  /* 0x000004b000000947 */ /* 0x000fca0003800000 */
[----:B----4-:R-:W4:Y:S01]  /*5a10*/  LDL R6, [R1+0xc] ;  /* 0x00000c0001067983 */ /* 0x010f220000100800 */
[----:B------:R-:W-:Y:S03]  /*5a20*/  BSSY B0, `(.L_x_186) ;  /* 0x0000049000007945 */ /* 0x000fe60003800000 */
[----:B--2---:R-:W2:Y:S04]  /*5a30*/  LDL R2, [R1+0x8] ;  /* 0x0000080001027983 */ /* 0x004ea80000100800 */
[----:B------:R-:W5:Y:S04]  /*5a40*/  LDL R15, [R1+0x24] ;  /* 0x00002400010f7983 */ /* 0x000f680000100800 */
[----:B---3--:R-:W3:Y:S04]  /*5a50*/  LDL R14, [R1+0x4c] ;  /* 0x00004c00010e7983 */ /* 0x008ee80000100800 */
[----:B------:R-:W3:Y:S04]  /*5a60*/  LDL R157, [R1+0x48] ;  /* 0x00004800019d7983 */ /* 0x000ee80000100800 */
[----:B------:R-:W3:Y:S04]  /*5a70*/  LDL R13, [R1+0x1c] ;  /* 0x00001c00010d7983 */ /* 0x000ee80000100800 */
[----:B------:R-:W3:Y:S04]  /*5a80*/  LDL R23, [R1+0x54] ;  /* 0x0000540001177983 */ /* 0x000ee80000100800 */
[----:B------:R-:W3:Y:S04]  /*5a90*/  LDL R22, [R1+0x50] ;  /* 0x0000500001167983 */ /* 0x000ee80000100800 */
[----:B------:R-:W3:Y:S04]  /*5aa0*/  LDL R21, [R1+0x5c] ;  /* 0x00005c0001157983 */ /* 0x000ee80000100800 */
[----:B------:R-:W3:Y:S04]  /*5ab0*/  LDL R20, [R1+0x58] ;  /* 0x0000580001147983 */ /* 0x000ee80000100800 */
[----:B------:R-:W3:Y:S01]  /*5ac0*/  LDL R7, [R1+0x28] ;  /* 0x0000280001077983 */ /* 0x000ee20000100800 */
[----:B----4-:R-:W-:Y:S01]  /*5ad0*/  SHF.R.S32.HI R0, RZ, 0x1f, R6 ;  /* 0x0000001fff007819 */ /* 0x010fe20000011406 */
[----:B------:R-:W-:Y:S04]  /*5ae0*/  IMAD.WIDE.U32 R4, R6, c[0x0][0x208], RZ ;  /* 0x0000820006047a25 */ /* 0x000fe800078e00ff */
[----:B------:R-:W-:Y:S01]  /*5af0*/  IMAD R0, R0, c[0x0][0x208], RZ ;  /* 0x0000820000007a24 */ /* 0x000fe200078e02ff */
[----:B-----5:R-:W-:Y:S03]  /*5b00*/  ISETP.GE.AND P1, PT, R15, c[0x0][0x1d4], PT ;  /* 0x000075000f007a0c */ /* 0x020fe60003f26270 */
[----:B------:R-:W-:Y:S04]  /*5b10*/  IMAD R0, R6, c[0x0][0x20c], R0 ;  /* 0x0000830006007a24 */ /* 0x000fe800078e0200 */
[----:B------:R-:W-:Y:S01]  /*5b20*/  IMAD.IADD R5, R5, 0x1, R0 ;  /* 0x0000000105057824 */ /* 0x000fe200078e0200 */
[----:B--2---:R-:W-:Y:S03]  /*5b30*/  SHF.R.S32.HI R0, RZ, 0x1f, R2 ;  /* 0x0000001fff007819 */ /* 0x004fe60000011402 */
[----:B------:R-:W-:Y:S04]  /*5b40*/  IMAD.WIDE.U32 R4, R2, c[0x0][0x218], R4 ;  /* 0x0000860002047a25 */ /* 0x000fe800078e0004 */
[----:B------:R-:W-:Y:S01]  /*5b50*/  IMAD R0, R0, c[0x0][0x218], RZ ;  /* 0x0000860000007a24 */ /* 0x000fe200078e02ff */
[----:B------:R-:W-:Y:S03]  /*5b60*/  IADD3 R12, P0, R4, UR24, RZ ;  /* 0x00000018040c7c10 */ /* 0x000fe6000ff1e0ff */
[----:B------:R-:W-:Y:S02]  /*5b70*/  IMAD R0, R2, c[0x0][0x21c], R0 ;  /* 0x0000870002007a24 */ /* 0x000fe400078e0200 */
[----:B------:R-:W2:Y:S03]  /*5b80*/  LDL R2, [R1+0x10] ;  /* 0x0000100001027983 */ /* 0x000ea60000100800 */
[----:B------:R-:W-:Y:S02]  /*5b90*/  IADD3.X R4, R5, UR15, R0, P0, !PT ;  /* 0x0000000f05047c10 */ /* 0x000fe400087fe400 */
[C---:B------:R-:W-:Y:S04]  /*5ba0*/  LEA R0, P0, R12.reuse, c[0x0][0x1f8], 0x1 ;  /* 0x00007e000c007a11 */ /* 0x040fe800078008ff */
[----:B------:R-:W-:Y:S01]  /*5bb0*/  LEA.HI.X R12, R12, c[0x0][0x1fc], R4, 0x1, P0 ;  /* 0x00007f000c0c7a11 */ /* 0x000fe200000f0c04 */
[----:B------:R-:W3:Y:S04]  /*5bc0*/  SHFL.IDX PT, R6, R0, RZ, 0x181f ;  /* 0x00181fff00067589 */ /* 0x000ee800000e0000 */
[----:B------:R-:W4:Y:S01]  /*5bd0*/  SHFL.IDX PT, R5, R12, RZ, 0x181f ;  /* 0x00181fff0c057589 */ /* 0x000f2200000e0000 */
[C---:B---3--:R-:W-:Y:S05]  /*5be0*/  IADD3 R14, P0, R6.reuse, R14, RZ ;  /* 0x0000000e060e7210 */ /* 0x048fea0007f1e0ff */
[C---:B----4-:R-:W-:Y:S05]  /*5bf0*/  IMAD.X R15, R5.reuse, 0x1, R157, P0 ;  /* 0x00000001050f7824 */ /* 0x050fea00000e069d */
[----:B------:R-:W-:Y:S01]  /*5c00*/  @!PT LDS RZ, [RZ] ;  /* 0x00000000fffff984 */ /* 0x000fe20000000800 */
[----:B------:R3:W-:Y:S02]  /*5c10*/  LDGSTS.E.BYPASS.LTC128B.128 [R13+0x4080], [R14.64], !P1 ;  /* 0x040800000e0d7fae */ /* 0x0007e4000c901d52 */
[C---:B---3--:R-:W-:Y:S05]  /*5c20*/  IADD3 R14, P0, R6.reuse, R23, RZ ;  /* 0x00000017060e7210 */ /* 0x048fea0007f1e0ff */
[C---:B------:R-:W-:Y:S05]  /*5c30*/  IMAD.X R15, R5.reuse, 0x1, R22, P0 ;  /* 0x00000001050f7824 */ /* 0x040fea00000e0616 */
[----:B------:R3:W-:Y:S02]  /*5c40*/  LDGSTS.E.BYPASS.LTC128B.128 [R13+0x5880], [R14.64], !P6 ;  /* 0x058800000e0d7fae */ /* 0x0007e4000f101d52 */
[----:B---3--:R-:W-:Y:S05]  /*5c50*/  IADD3 R14, P0, R6, R21, RZ ;  /* 0x00000015060e7210 */ /* 0x008fea0007f1e0ff */
[C---:B------:R-:W-:Y:S02]  /*5c60*/  IMAD.X R15, R5.reuse, 0x1, R20, P0 ;  /* 0x00000001050f7824 */ /* 0x040fe400000e0614 */
[----:B------:R-:W3:Y:S04]  /*5c70*/  S2R R20, SR_TID.X ;  /* 0x0000000000147919 */ /* 0x000ee80000002100 */
[----:B------:R4:W-:Y:S01]  /*5c80*/  LDGSTS.E.BYPASS.LTC128B.128 [R13+0x7080], [R14.64], !P5 ;  /* 0x070800000e0d7fae */ /* 0x0009e2000e901d52 */
[----:B---3--:R-:W-:Y:S01]  /*5c90*/  ISETP.GT.AND P1, PT, R20, 0x7f, PT ;  /* 0x0000007f1400780c */ /* 0x008fe20003f24270 */
[C---:B--2---:R-:W-:Y:S01]  /*5ca0*/  IMAD.SHL.U32 R4, R2.reuse, 0x2, RZ ;  /* 0x0000000202047824 */ /* 0x044fe200078e00ff */
[----:B------:R-:W-:Y:S04]  /*5cb0*/  SHF.L.U64.HI R2, R2, 0x1, R7 ;  /* 0x0000000102027819 */ /* 0x000fe80000010207 */
[----:B------:R-:W-:Y:S05]  /*5cc0*/  IADD3 R6, P0, R6, R4, RZ ;  /* 0x0000000406067210 */ /* 0x000fea0007f1e0ff */
[----:B------:R-:W-:Y:S05]  /*5cd0*/  IMAD.X R7, R5, 0x1, R2, P0 ;  /* 0x0000000105077824 */ /* 0x000fea00000e0602 */
[----:B------:R4:W-:Y:S01]  /*5ce0*/  LDGSTS.E.BYPASS.LTC128B.128 [R13+0x8880], [R6.64], !P4 ;  /* 0x08880000060d7fae */ /* 0x0009e2000e101d52 */
[----:B------:R-:W-:-:S05]  /*5cf0*/  @P1 BRA `(.L_x_187) ;  /* 0x000001b000001947 */ /* 0x000fca0003800000 */
[----:B------:R-:W-:-:S05]  /*5d00*/  BRA.DIV ~URZ, `(.L_x_188) ;  /* 0x0000de627f007947 */ /* 0x000fca000b800000 */
[----:B------:R2:W3:Y:S04]  /*5d10*/  SHFL.IDX PT, R5, R12, 0x1, 0x181f ;  /* 0x00381f000c057f89 */ /* 0x0004e800000e0000 */
[----:B------:R2:W4:Y:S02]  /*5d20*/  SHFL.IDX PT, R12, R0, 0x1, 0x181f ;  /* 0x00381f00000c7f89 */ /* 0x00052400000e0000 */
.L_x_238:
[----:B----4-:R-:W4:Y:S04]  /*5d30*/  LDL R7, [R1+0x24] ;  /* 0x0000240001077983 */ /* 0x010f280000100800 */
[----:B------:R-:W5:Y:S04]  /*5d40*/  LDL R6, [R1+0x4c] ;  /* 0x00004c0001067983 */ /* 0x000f680000100800 */
[----:B--2---:R-:W2:Y:S04]  /*5d50*/  LDL R21, [R1+0x48] ;  /* 0x0000480001157983 */ /* 0x004ea80000100800 */
[----:B---3--:R-:W3:Y:S04]  /*5d60*/  LDL R0, [R1+0x1c] ;  /* 0x00001c0001007983 */ /* 0x008ee80000100800 */
[----:B------:R-:W3:Y:S04]  /*5d70*/  LDL R20, [R1+0x54] ;  /* 0x0000540001147983 */ /* 0x000ee80000100800 */
[----:B------:R-:W3:Y:S04]  /*5d80*/  LDL R15, [R1+0x50] ;  /* 0x00005000010f7983 */ /* 0x000ee80000100800 */
[----:B------:R-:W3:Y:S04]  /*5d90*/  LDL R14, [R1+0x5c] ;  /* 0x00005c00010e7983 */ /* 0x000ee80000100800 */
[----:B------:R-:W3:Y:S01]  /*5da0*/  LDL R13, [R1+0x58] ;  /* 0x00005800010d7983 */ /* 0x000ee20000100800 */
[----:B----4-:R-:W-:Y:S02]  /*5db0*/  ISETP.GE.AND P1, PT, R7, c[0x0][0x1d4], PT ;  /* 0x0000750007007a0c */ /* 0x010fe40003f26270 */
[C---:B-----5:R-:W-:Y:S05]  /*5dc0*/  IADD3 R6, P0, R12.reuse, R6, RZ ;  /* 0x000000060c067210 */ /* 0x060fea0007f1e0ff */
[C---:B--2---:R-:W-:Y:S06]  /*5dd0*/  IMAD.X R7, R5.reuse, 0x1, R21, P0 ;  /* 0x0000000105077824 */ /* 0x044fec00000e0615 */
[----:B------:R-:W-:Y:S01]  /*5de0*/  @!PT LDS RZ, [RZ] ;  /* 0x00000000fffff984 */ /* 0x000fe20000000800 */
[----:B------:R-:W-:Y:S01]  /*5df0*/  @!PT LDS RZ, [RZ] ;  /* 0x00000000fffff984 */ /* 0x000fe20000000800 */
[----:B------:R-:W-:Y:S01]  /*5e00*/  @!PT LDS RZ, [RZ] ;  /* 0x00000000fffff984 */ /* 0x000fe20000000800 */
[----:B---3--:R2:W-:Y:S02]  /*5e10*/  LDGSTS.E.BYPASS.LTC128B.128 [R0+0x5080], [R6.64], !P1 ;  /* 0x0508000006007fae */ /* 0x0085e4000c901d52 */
[C---:B--2---:R-:W-:Y:S05]  /*5e20*/  IADD3 R6, P0, R12.reuse, R20, RZ ;  /* 0x000000140c067210 */ /* 0x044fea0007f1e0ff */
[C---:B------:R-:W-:Y:S01]  /*5e30*/  IMAD.X R7, R5.reuse, 0x1, R15, P0 ;  /* 0x0000000105077824 */ /* 0x040fe200000e060f */
[C---:B------:R-:W-:Y:S04]  /*5e40*/  IADD3 R4, P0, R12.reuse, R4, RZ ;  /* 0x000000040c047210 */ /* 0x040fe80007f1e0ff */
[----:B------:R2:W-:Y:S02]  /*5e50*/  LDGSTS.E.BYPASS.LTC128B.128 [R0+0x6880], [R6.64], !P6 ;  /* 0x0688000006007fae */ /* 0x0005e4000f101d52 */
[----:B--2---:R-:W-:Y:S05]  /*5e60*/  IADD3 R6, P1, R12, R14, RZ ;  /* 0x0000000e0c067210 */ /* 0x004fea0007f3e0ff */
[C---:B------:R-:W-:Y:S02]  /*5e70*/  IMAD.X R7, R5.reuse, 0x1, R13, P1 ;  /* 0x0000000105077824 */ /* 0x040fe400008e060d */
[----:B------:R-:W-:Y:S03]  /*5e80*/  IMAD.X R5, R5, 0x1, R2, P0 ;  /* 0x0000000105057824 */ /* 0x000fe600000e0602 */
[----:B------:R2:W-:Y:S04]  /*5e90*/  LDGSTS.E.BYPASS.LTC128B.128 [R0+0x8080], [R6.64], !P5 ;  /* 0x0808000006007fae */ /* 0x0005e8000e901d52 */
[----:B------:R2:W-:Y:S02]  /*5ea0*/  LDGSTS.E.BYPASS.LTC128B.128 [R0+0x9880], [R4.64], !P4 ;  /* 0x0988000004007fae */ /* 0x0005e4000e101d52 */
.L_x_187:
[----:B------:R-:W-:Y:S05]  /*5eb0*/  BSYNC B0 ;  /* 0x0000000000007941 */ /* 0x000fea0003800000 */
.L_x_186:
[----:B--2-4-:R-:W2:Y:S04]  /*5ec0*/  LDL R0, [R1+0x4] ;  /* 0x0000040001007983 */ /* 0x014ea80000100800 */
[----:B------:R-:W0:Y:S01]  /*5ed0*/  LDGDEPBAR ;  /* 0x00000000000079af */ /* 0x000e220000000000 */
[----:B------:R-:W-:Y:S01]  /*5ee0*/  WARPSYNC 0xffffffff ;  /* 0xffffffff00007948 */ /* 0x000fe20003800000 */
[C---:B-1----:R-:W-:Y:S01]  /*5ef0*/  HMMA.16816.F32 R4, R160.reuse, R8, RZ ;  /* 0x00000008a004723c */ /* 0x042fe200000018ff */
[----:B------:R-:W-:Y:S06]  /*5f00*/  UISETP.GT.AND UP0, UPT, UR5, UR7, UPT ;  /* 0x000000070500728c */ /* 0x000fec000bf04270 */
[----:B------:R-:W-:Y:S01]  /*5f10*/  PLOP3.LUT P0, PT, PT, PT, UP0, 0x40, 0x0 ;  /* 0x000000000000781c */ /* 0x000fe20003f0e808 */
[C---:B------:R-:W-:Y:S08]  /*5f20*/  HMMA.16816.F32 R8, R160.reuse, R10, RZ ;  /* 0x0000000aa008723c */ /* 0x040ff000000018ff */
[C---:B------:R-:W-:Y:S08]  /*5f30*/  HMMA.16816.F32 R12, R160.reuse, R16, RZ ;  /* 0x00000010a00c723c */ /* 0x040ff000000018ff */
[C---:B------:R-:W-:Y:S08]  /*5f40*/  HMMA.16816.F32 R16, R160.reuse, R18, RZ ;  /* 0x00000012a010723c */ /* 0x040ff000000018ff */
[C---:B------:R-:W-:Y:S08]  /*5f50*/  HMMA.16816.F32 R20, R160.reuse, R24, RZ ;  /* 0x00000018a014723c */ /* 0x040ff000000018ff */
[----:B------:R-:W-:Y:S08]  /*5f60*/  HMMA.16816.F32 R24, R160, R26, RZ ;  /* 0x0000001aa018723c */ /* 0x000ff000000018ff */
[C---:B---3--:R-:W-:Y:S08]  /*5f70*/  HMMA.16816.F32 R4, R164.reuse, R168, R4 ;  /* 0x000000a8a404723c */ /* 0x048ff00000001804 */
[C---:B------:R-:W-:Y:S01]  /*5f80*/  HMMA.16816.F32 R8, R164.reuse, R170, R8 ;  /* 0x000000aaa408723c */ /* 0x040fe20000001808 */
[----:B------:R-:W1:Y:S07]  /*5f90*/  LDSM.16.M88.4 R168, [R251+0x14080] ;  /* 0x01408000fba8783b */ /* 0x000e6e0000000200 */
[C---:B------:R-:W-:Y:S08]  /*5fa0*/  HMMA.16816.F32 R12, R164.reuse, R172, R12 ;  /* 0x000000aca40c723c */ /* 0x040ff0000000180c */
[C---:B------:R-:W-:Y:S01]  /*5fb0*/  HMMA.16816.F32 R16, R164.reuse, R174, R16 ;  /* 0x000000aea410723c */ /* 0x040fe20000001810 */
[----:B------:R-:W3:Y:S07]  /*5fc0*/  LDSM.16.M88.4 R172, [R251+0x14880] ;  /* 0x01488000fbac783b */ /* 0x000eee0000000200 */
[C---:B------:R-:W-:Y:S08]  /*5fd0*/  HMMA.16816.F32 R20, R164.reuse, R176, R20 ;  /* 0x000000b0a414723c */ /* 0x040ff00000001814 */
[----:B------:R-:W-:Y:S08]  /*5fe0*/  HMMA.16816.F32 R24, R164, R178, R24 ;  /* 0x000000b2a418723c */ /* 0x000ff00000001818 */
[C---:B-1----:R-:W-:Y:S08]  /*5ff0*/  HMMA.16816.F32 R4, R180.reuse, R168, R4 ;  /* 0x000000a8b404723c */ /* 0x042ff00000001804 */
[C---:B------:R-:W-:Y:S01]  /*6000*/  HMMA.16816.F32 R8, R180.reuse, R170, R8 ;  /* 0x000000aab408723c */ /* 0x040fe20000001808 */
[----:B------:R-:W1:Y:S07]  /*6010*/  LDSM.16.M88.4 R168, [R251+0x15080] ;  /* 0x01508000fba8783b */ /* 0x000e6e0000000200 */
[C---:B---3--:R-:W-:Y:S08]  /*6020*/  HMMA.16816.F32 R12, R180.reuse, R172, R12 ;  /* 0x000000acb40c723c */ /* 0x048ff0000000180c */
[C---:B------:R-:W-:Y:S01]  /*6030*/  HMMA.16816.F32 R16, R180.reuse, R174, R16 ;  /* 0x000000aeb410723c */ /* 0x040fe20000001810 */
[----:B------:R-:W3:Y:S07]  /*6040*/  LDSM.16.M88.4 R172, [R245] ;  /* 0x00000000f5ac783b */ /* 0x000eee0000000200 */
[C---:B-1----:R-:W-:Y:S08]  /*6050*/  HMMA.16816.F32 R20, R180.reuse, R168, R20 ;  /* 0x000000a8b414723c */ /* 0x042ff00000001814 */
[----:B------:R-:W-:Y:S01]  /*6060*/  HMMA.16816.F32 R24, R180, R170, R24 ;  /* 0x000000aab418723c */ /* 0x000fe20000001818 */
[----:B------:R-:W1:Y:S07]  /*6070*/  LDSM.16.M88.4 R168, [R245+0x800] ;  /* 0x00080000f5a8783b */ /* 0x000e6e0000000200 */
[C---:B---3--:R-:W-:Y:S08]  /*6080*/  HMMA.16816.F32 R4, R184.reuse, R172, R4 ;  /* 0x000000acb804723c */ /* 0x048ff00000001804 */
[C---:B------:R-:W-:Y:S01]  /*6090*/  HMMA.16816.F32 R8, R184.reuse, R174, R8 ;  /* 0x000000aeb808723c */ /* 0x040fe20000001808 */
[----:B------:R-:W3:Y:S07]  /*60a0*/  LDSM.16.M88.4 R172, [R245+0x1000] ;  /* 0x00100000f5ac783b */ /* 0x000eee0000000200 */
[C---:B-1----:R-:W-:Y:S08]  /*60b0*/  HMMA.16816.F32 R12, R184.reuse, R168, R12 ;  /* 0x000000a8b80c723c */ /* 0x042ff0000000180c */
[C---:B------:R-:W-:Y:S08]  /*60c0*/  HMMA.16816.F32 R16, R184.reuse, R170, R16 ;  /* 0x000000aab810723c */ /* 0x040ff00000001810 */
[C---:B---3--:R-:W-:Y:S08]  /*60d0*/  HMMA.16816.F32 R20, R184.reuse, R172, R20 ;  /* 0x000000acb814723c */ /* 0x048ff00000001814 */
[----:B------:R-:W-:Y:S01]  /*60e0*/  HMMA.16816.F32 R24, R184, R174, R24 ;  /* 0x000000aeb818723c */ /* 0x000fe20000001818 */
[----:B--2---:R-:W1:Y:S08]  /*60f0*/  LDSM.16.M88.4 R168, [R0+0x15880] ;  /* 0x0158800000a8783b */ /* 0x004e700000000200 */
[----:B------:R-:W2:Y:S01]  /*6100*/  LDSM.16.M88.4 R172, [R0+0x16080] ;  /* 0x0160800000ac783b */ /* 0x000ea20000000200 */
[C---:B-1----:R-:W-:Y:S08]  /*6110*/  HMMA.16816.F32 R4, R188.reuse, R168, R4 ;  /* 0x000000a8bc04723c */ /* 0x042ff00000001804 */
[C---:B------:R-:W-:Y:S01]  /*6120*/  HMMA.16816.F32 R8, R188.reuse, R170, R8 ;  /* 0x000000aabc08723c */ /* 0x040fe20000001808 */
[----:B------:R-:W1:Y:S07]  /*6130*/  LDSM.16.M88.4 R168, [R0+0x16880] ;  /* 0x0168800000a8783b */ /* 0x000e6e0000000200 */
[C---:B--2---:R-:W-:Y:S08]  /*6140*/  HMMA.16816.F32 R12, R188.reuse, R172, R12 ;  /* 0x000000acbc0c723c */ /* 0x044ff0000000180c */
[C---:B------:R-:W-:Y:S01]  /*6150*/  HMMA.16816.F32 R16, R188.reuse, R174, R16 ;  /* 0x000000aebc10723c */ /* 0x040fe20000001810 */
[----:B------:R-:W2:Y:S07]  /*6160*/  LDSM.16.M88.4 R172, [R244] ;  /* 0x00000000f4ac783b */ /* 0x000eae0000000200 */
[C---:B-1----:R-:W-:Y:S08]  /*6170*/  HMMA.16816.F32 R20, R188.reuse, R168, R20 ;  /* 0x000000a8bc14723c */ /* 0x042ff00000001814 */
[----:B------:R-:W-:Y:S01]  /*6180*/  HMMA.16816.F32 R24, R188, R170, R24 ;  /* 0x000000aabc18723c */ /* 0x000fe20000001818 */
[----:B------:R-:W1:Y:S07]  /*6190*/  LDSM.16.M88.4 R168, [R243] ;  /* 0x00000000f3a8783b */ /* 0x000e6e0000000200 */
[C---:B--2---:R-:W-:Y:S08]  /*61a0*/  HMMA.16816.F32 R4, R192.reuse, R172, R4 ;  /* 0x000000acc004723c */ /* 0x044ff00000001804 */
[C---:B------:R-:W-:Y:S01]  /*61b0*/  HMMA.16816.F32 R8, R192.reuse, R174, R8 ;  /* 0x000000aec008723c */ /* 0x040fe20000001808 */
[----:B------:R-:W2:Y:S07]  /*61c0*/  LDSM.16.M88.4 R172, [R242] ;  /* 0x00000000f2ac783b */ /* 0x000eae0000000200 */
[C---:B-1----:R-:W-:Y:S08]  /*61d0*/  HMMA.16816.F32 R12, R192.reuse, R168, R12 ;  /* 0x000000a8c00c723c */ /* 0x042ff0000000180c */
[C---:B------:R-:W-:Y:S01]  /*61e0*/  HMMA.16816.F32 R16, R192.reuse, R170, R16 ;  /* 0x000000aac010723c */ /* 0x040fe20000001810 */
[----:B------:R-:W1:Y:S07]  /*61f0*/  LDSM.16.M88.4 R168, [R251+0x15880] ;  /* 0x01588000fba8783b */ /* 0x000e6e0000000200 */
[C---:B--2---:R-:W-:Y:S08]  /*6200*/  HMMA.16816.F32 R20, R192.reuse, R172, R20 ;  /* 0x000000acc014723c */ /* 0x044ff00000001814 */
[----:B------:R-:W-:Y:S01]  /*6210*/  HMMA.16816.F32 R24, R192, R174, R24 ;  /* 0x000000aec018723c */ /* 0x000fe20000001818 */
[----:B------:R-:W2:Y:S07]  /*6220*/  LDSM.16.M88.4 R172, [R251+0x16080] ;  /* 0x01608000fbac783b */ /* 0x000eae0000000200 */
[C---:B-1----:R-:W-:Y:S08]  /*6230*/  HMMA.16816.F32 R4, R196.reuse, R168, R4 ;  /* 0x000000a8c404723c */ /* 0x042ff00000001804 */
[C---:B------:R-:W-:Y:S01]  /*6240*/  HMMA.16816.F32 R8, R196.reuse, R170, R8 ;  /* 0x000000aac408723c */ /* 0x040fe20000001808 */
[----:B------:R-:W1:Y:S07]  /*6250*/  LDSM.16.M88.4 R168, [R251+0x16880] ;  /* 0x01688000fba8783b */ /* 0x000e6e0000000200 */
[C---:B--2---:R-:W-:Y:S08]  /*6260*/  HMMA.16816.F32 R12, R196.reuse, R172, R12 ;  /* 0x000000acc40c723c */ /* 0x044ff0000000180c */
[C---:B------:R-:W-:Y:S01]  /*6270*/  HMMA.16816.F32 R16, R196.reuse, R174, R16 ;  /* 0x000000aec410723c */ /* 0x040fe20000001810 */
[----:B------:R-:W2:Y:S07]  /*6280*/  LDSM.16.M88.4 R172, [R245+0x1800] ;  /* 0x00180000f5ac783b */ /* 0x000eae0000000200 */
[C---:B-1----:R-:W-:Y:S08]  /*6290*/  HMMA.16816.F32 R20, R196.reuse, R168, R20 ;  /* 0x000000a8c414723c */ /* 0x042ff00000001814 */
[----:B------:R-:W-:Y:S01]  /*62a0*/  HMMA.16816.F32 R24, R196, R170, R24 ;  /* 0x000000aac418723c */ /* 0x000fe20000001818 */
[----:B------:R-:W1:Y:S07]  /*62b0*/  LDSM.16.M88.4 R168, [R245+0x2000] ;  /* 0x00200000f5a8783b */ /* 0x000e6e0000000200 */
[C---:B--2---:R-:W-:Y:S08]  /*62c0*/  HMMA.16816.F32 R4, R200.reuse, R172, R4 ;  /* 0x000000acc804723c */ /* 0x044ff00000001804 */
[C---:B------:R-:W-:Y:S01]  /*62d0*/  HMMA.16816.F32 R8, R200.reuse, R174, R8 ;  /* 0x000000aec808723c */ /* 0x040fe20000001808 */
[----:B------:R-:W2:Y:S07]  /*62e0*/  LDSM.16.M88.4 R172, [R245+0x2800] ;  /* 0x00280000f5ac783b */ /* 0x000eae0000000200 */
        /* <DEDUP_REMOVED lines=70> */
[C---:B------:R-:W-:Y:S11]  /*6750*/  HMMA.16816.F32 R8, R232.reuse, R174, R8 ;  /* 0x000000aee808723c */ /* 0x040ff60000001808 */
[----:B------:R-:W-:Y:S05]  /*6760*/  @!UPT UIADD3 URZ, URZ, URZ, URZ ;  /* 0x0000003f3f3ff290 */ /* 0x000fea000fffe03f */
[----:B------:R-:W-:Y:S02]  /*6770*/  FMUL.FTZ R6, R6, c[0x0][0x320] ;  /* 0x0000c80006067a20 */ /* 0x000fe40000410000 */
[----:B------:R-:W-:Y:S02]  /*6780*/  FMUL.FTZ R7, R7, c[0x0][0x320] ;  /* 0x0000c80007077a20 */ /* 0x000fe40000410000 */
[----:B------:R-:W2:Y:S01]  /*6790*/  MUFU.TANH R158, R6 ;  /* 0x00000006009e7308 */ /* 0x000ea20000002400 */
[----:B------:R-:W-:Y:S02]  /*67a0*/  FMUL.FTZ R0, R4, c[0x0][0x320] ;  /* 0x0000c80004007a20 */ /* 0x000fe40000410000 */
[----:B------:R-:W-:Y:S02]  /*67b0*/  FMUL.FTZ R2, R5, c[0x0][0x320] ;  /* 0x0000c80005027a20 */ /* 0x000fe40000410000 */
[----:B------:R-:W-:Y:S01]  /*67c0*/  FMUL.FTZ R9, R9, c[0x0][0x320] ;  /* 0x0000c80009097a20 */ /* 0x000fe20000410000 */
[C---:B-1----:R-:W-:Y:S03]  /*67d0*/  HMMA.16816.F32 R12, R232.reuse, R168, R12 ;  /* 0x000000a8e80c723c */ /* 0x042fe6000000180c */
[----:B------:R-:W-:Y:S01]  /*67e0*/  FMUL.FTZ R11, R11, c[0x0][0x320] ;  /* 0x0000c8000b0b7a20 */ /* 0x000fe20000410000 */
[----:B------:R1:W3:Y:S01]  /*67f0*/  MUFU.TANH R157, R7 ;  /* 0x00000007009d7308 */ /* 0x0002e20000002400 */
[----:B------:R-:W-:Y:S02]  /*6800*/  FMUL.FTZ R8, R8, c[0x0][0x320] ;  /* 0x0000c80008087a20 */ /* 0x000fe40000410000 */
[----:B------:R-:W-:Y:S01]  /*6810*/  FMUL.FTZ R10, R10, c[0x0][0x320] ;  /* 0x0000c8000a0a7a20 */ /* 0x000fe20000410000 */
[C---:B------:R-:W-:Y:S06]  /*6820*/  HMMA.16816.F32 R16, R232.reuse, R170, R16 ;  /* 0x000000aae810723c */ /* 0x040fec0000001810 */
[----:B------:R4:W2:Y:S10]  /*6830*/  MUFU.TANH R159, R9 ;  /* 0x00000009009f7308 */ /* 0x0008b40000002400 */
[----:B------:R5:W2:Y:S01]  /*6840*/  MUFU.TANH R169, R11 ;  /* 0x0000000b00a97308 */ /* 0x000aa20000002400 */
[----:B------:R-:W-:Y:S01]  /*6850*/  FMUL.FTZ R13, R13, c[0x0][0x320] ;  /* 0x0000c8000d0d7a20 */ /* 0x000fe20000410000 */
[----:B-1----:R-:W1:Y:S01]  /*6860*/  LDSM.16.M88.4 R4, [R245+0x5800] ;  /* 0x00580000f504783b */ /* 0x002e620000000200 */
[----:B------:R-:W-:Y:S05]  /*6870*/  DEPBAR.LE SB0, 0x0 ;  /* 0x000080000000791a */ /* 0x000fea0000000000 */
[----:B------:R-:W-:Y:S02]  /*6880*/  FMUL.FTZ R18, R18, c[0x0][0x320] ;  /* 0x0000c80012127a20 */ /* 0x000fe40000410000 */
[----:B------:R-:W1:Y:S01]  /*6890*/  MUFU.TANH R0, R0 ;  /* 0x0000000000007308 */ /* 0x000e620000002400 */
[----:B------:R-:W-:Y:S01]  /*68a0*/  FMUL.FTZ R19, R19, c[0x0][0x320] ;  /* 0x0000c80013137a20 */ /* 0x000fe20000410000 */
[----:B------:R-:W-:Y:S01]  /*68b0*/  BAR.SYNC.DEFER_BLOCKING 0x0 ;  /* 0x0000000000007b1d */ /* 0x000fe20000010000 */
[----:B----4-:R-:W-:Y:S02]  /*68c0*/  FMUL.FTZ R9, R15, c[0x0][0x320] ;  /* 0x0000c8000f097a20 */ /* 0x010fe40000410000 */
[----:B------:R-:W-:Y:S05]  /*68d0*/  FMUL.FTZ R15, R17, c[0x0][0x320] ;  /* 0x0000c800110f7a20 */ /* 0x000fea0000410000 */
[----:B------:R-:W4:Y:S01]  /*68e0*/  MUFU.TANH R2, R2 ;  /* 0x0000000200027308 */ /* 0x000f220000002400 */
[----:B-----5:R-:W-:Y:S02]  /*68f0*/  FMUL.FTZ R11, R12, c[0x0][0x320] ;  /* 0x0000c8000c0b7a20 */ /* 0x020fe40000410000 */
[----:B------:R-:W-:Y:S02]  /*6900*/  FMUL.FTZ R12, R14, c[0x0][0x320] ;  /* 0x0000c8000e0c7a20 */ /* 0x000fe40000410000 */
[----:B------:R-:W-:Y:S05]  /*6910*/  FMUL.FTZ R14, R16, c[0x0][0x320] ;  /* 0x0000c800100e7a20 */ /* 0x000fea0000410000 */
[----:B------:R-:W2:Y:S10]  /*6920*/  MUFU.TANH R8, R8 ;  /* 0x0000000800087308 */ /* 0x000eb40000002400 */
[----:B------:R-:W2:Y:S01]  /*6930*/  MUFU.TANH R10, R10 ;  /* 0x0000000a000a7308 */ /* 0x000ea20000002400 */
[C---:B-1----:R-:W-:Y:S09]  /*6940*/  HMMA.16816.F32 R20, R232.reuse, R4, R20 ;  /* 0x00000004e814723c */ /* 0x042ff20000001814 */
[----:B------:R-:W1:Y:S01]  /*6950*/  MUFU.TANH R11, R11 ;  /* 0x0000000b000b7308 */ /* 0x000e620000002400 */
[----:B------:R-:W-:Y:S09]  /*6960*/  HMMA.16816.F32 R24, R232, R6, R24 ;  /* 0x00000006e818723c */ /* 0x000ff20000001818 */
[----:B------:R-:W1:Y:S05]  /*6970*/  MUFU.TANH R13, R13 ;  /* 0x0000000d000d7308 */ /* 0x000e6a0000002400 */
[----:B------:R-:W-:Y:S05]  /*6980*/  FMUL.FTZ R5, R22, c[0x0][0x320] ;  /* 0x0000c80016057a20 */ /* 0x000fea0000410000 */
[----:B------:R-:W1:Y:S01]  /*6990*/  MUFU.TANH R12, R12 ;  /* 0x0000000c000c7308 */ /* 0x000e620000002400 */
[----:B------:R-:W-:Y:S02]  /*69a0*/  FMUL.FTZ R4, R23, c[0x0][0x320] ;  /* 0x0000c80017047a20 */ /* 0x000fe40000410000 */
[----:B------:R-:W-:Y:S02]  /*69b0*/  FMUL.FTZ R20, R20, c[0x0][0x320] ;  /* 0x0000c80014147a20 */ /* 0x000fe40000410000 */
[----:B------:R-:W-:Y:S02]  /*69c0*/  FMUL.FTZ R21, R21, c[0x0][0x320] ;  /* 0x0000c80015157a20 */ /* 0x000fe40000410000 */
[----:B------:R-:W-:Y:S02]  /*69d0*/  FMUL.FTZ R17, R25, c[0x0][0x320] ;  /* 0x0000c80019117a20 */ /* 0x000fe40000410000 */
[----:B------:R-:W-:Y:S01]  /*69e0*/  FMUL.FTZ R7, R26, c[0x0][0x320] ;  /* 0x0000c8001a077a20 */ /* 0x000fe20000410000 */
[----:B------:R-:W1:Y:S01]  /*69f0*/  MUFU.TANH R9, R9 ;  /* 0x0000000900097308 */ /* 0x000e620000002400 */
[----:B------:R-:W-:Y:S02]  /*6a00*/  FMUL.FTZ R6, R27, c[0x0][0x320] ;  /* 0x0000c8001b067a20 */ /* 0x000fe40000410000 */
[----:B------:R-:W-:Y:S07]  /*6a10*/  FMUL.FTZ R24, R24, c[0x0][0x320] ;  /* 0x0000c80018187a20 */ /* 0x000fee0000410000 */
[----:B------:R-:W1:Y:S10]  /*6a20*/  MUFU.TANH R14, R14 ;  /* 0x0000000e000e7308 */ /* 0x000e740000002400 */
[----:B------:R-:W1:Y:S10]  /*6a30*/  MUFU.TANH R15, R15 ;  /* 0x0000000f000f7308 */ /* 0x000e740000002400 */
[----:B------:R1:W1:Y:S10]  /*6a40*/  MUFU.TANH R178, R18 ;  /* 0x0000001200b27308 */ /* 0x0002740000002400 */
[----:B------:R1:W1:Y:S10]  /*6a50*/  MUFU.TANH R176, R19 ;  /* 0x0000001300b07308 */ /* 0x0002740000002400 */
[----:B------:R1:W1:Y:S10]  /*6a60*/  MUFU.TANH R175, R20 ;  /* 0x0000001400af7308 */ /* 0x0002740000002400 */
[----:B------:R1:W1:Y:S10]  /*6a70*/  MUFU.TANH R174, R21 ;  /* 0x0000001500ae7308 */ /* 0x0002740000002400 */
[----:B------:R-:W1:Y:S10]  /*6a80*/  MUFU.TANH R5, R5 ;  /* 0x0000000500057308 */ /* 0x000e740000002400 */
[----:B------:R-:W1:Y:S10]  /*6a90*/  MUFU.TANH R4, R4 ;  /* 0x0000000400047308 */ /* 0x000e740000002400 */
[----:B------:R1:W1:Y:S10]  /*6aa0*/  MUFU.TANH R173, R24 ;  /* 0x0000001800ad7308 */ /* 0x0002740000002400 */
[----:B------:R-:W1:Y:S10]  /*6ab0*/  MUFU.TANH R17, R17 ;  /* 0x0000001100117308 */ /* 0x000e740000002400 */
[----:B------:R-:W1:Y:S10]  /*6ac0*/  MUFU.TANH R7, R7 ;  /* 0x0000000700077308 */ /* 0x000e740000002400 */
[----:B------:R-:W1:Y:S01]  /*6ad0*/  MUFU.TANH R6, R6 ;  /* 0x0000000600067308 */ /* 0x000e620000002400 */
[----:B------:R-:W-:-:S05]  /*6ae0*/  @P0 BRA `(.L_x_189) ;  /* 0x0000050000000947 */ /* 0x000fca0003800000 */
[----:B--234-:R-:W2:Y:S01]  /*6af0*/  LDL R177, [R1+0x20] ;  /* 0x0000200001b17983 */ /* 0x01cea20000100800 */
[----:B------:R-:W-:Y:S01]  /*6b00*/  IMAD.MOV.U32 R179, RZ, RZ, c[0x0][0x2b8] ;  /* 0x0000ae00ffb37624 */ /* 0x000fe200078e00ff */
[----:B------:R-:W-:Y:S01]  /*6b10*/  UIMAD UR23, UR5, 0x30, UR12 ;  /* 0x00000030051778a4 */ /* 0x000fe2000f8e020c */
[----:B------:R-:W-:Y:S01]  /*6b20*/  IMAD.MOV.U32 R23, RZ, RZ, RZ ;  /* 0x000000ffff177224 */ /* 0x000fe200078e00ff */
[----:B------:R-:W3:Y:S02]  /*6b30*/  LDL R22, [R1+0x24] ;  /* 0x0000240001167983 */ /* 0x000ee40000100800 */
[----:B------:R-:W-:Y:S02]  /*6b40*/  ISETP.NE.AND P1, PT, R179, 0x1, PT ;  /* 0x00000001b300780c */ /* 0x000fe40003f25270 */
[----:B-1----:R-:W4:Y:S01]  /*6b50*/  LDL R24, [R1+0x4c] ;  /* 0x00004c0001187983 */ /* 0x002f220000100800 */
[----:B------:R-:W-:Y:S03]  /*6b60*/  IMAD.U32 R16, RZ, RZ, UR23 ;  /* 0x00000017ff107e24 */ /* 0x000fe6000f8e00ff */
[----:B------:R-:W5:Y:S04]  /*6b70*/  LDL R170, [R1+0x48] ;  /* 0x0000480001aa7983 */ /* 0x000f680000100800 */
[----:B------:R-:W4:Y:S04]  /*6b80*/  LDL R171, [R1+0x54] ;  /* 0x0000540001ab7983 */ /* 0x000f280000100800 */
[----:B------:R-:W4:Y:S04]  /*6b90*/  LDL R168, [R1+0x50] ;  /* 0x0000500001a87983 */ /* 0x000f280000100800 */
[----:B------:R-:W4:Y:S04]  /*6ba0*/  LDL R172, [R1+0x5c] ;  /* 0x00005c0001ac7983 */ /* 0x000f280000100800 */
[----:B------:R-:W4:Y:S01]  /*6bb0*/  LDL R179, [R1+0x58] ;  /* 0x0000580001b37983 */ /* 0x000f220000100800 */
[----:B--2---:R-:W-:Y:S03]  /*6bc0*/  IADD3 R16, R16, -0x30, R177 ;  /* 0xffffffd010107810 */ /* 0x004fe60007ffe0b1 */
[----:B------:R-:W2:Y:S01]  /*6bd0*/  LDL R177, [R1+0x1c] ;  /* 0x00001c0001b17983 */ /* 0x000ea20000100800 */
[----:B---3--:R-:W-:Y:S01]  /*6be0*/  ISETP.GE.AND P2, PT, R22, c[0x0][0x1d4], PT ;  /* 0x0000750016007a0c */ /* 0x008fe20003f46270 */
        /* <DEDUP_REMOVED lines=9> */
[----:B------:R1:W-:Y:S01]  /*6c80*/  STL [R1+0xc], R25 ;  /* 0x00000c1901007387 */ /* 0x0003e20000100800 */
[----:B------:R-:W-:Y:S03]  /*6c90*/  SHF.R.S32.HI R16, RZ, 0x1f, R25 ;  /* 0x0000001fff107819 */ /* 0x000fe60000011419 */
[----:B------:R3:W2:Y:S02]  /*6ca0*/  @!P3 LDG.E R23, [R20.64] ;  /* 0x000000121417b981 */ /* 0x0006a4000c1e1900 */
[----:B------:R-:W-:Y:S04]  /*6cb0*/  IMAD R16, R16, c[0x0][0x1e0], RZ ;  /* 0x0000780010107a24 */ /* 0x000fe800078e02ff */
[C---:B------:R-:W-:Y:S02]  /*6cc0*/  IMAD R16, R25.reuse, c[0x0][0x1e4], R16 ;  /* 0x0000790019107a24 */ /* 0x040fe400078e0210 */
[----:B---3--:R-:W-:Y:S02]  /*6cd0*/  IMAD.WIDE.U32 R20, R25, c[0x0][0x1e0], RZ ;  /* 0x0000780019147a25 */ /* 0x008fe400078e00ff */
[----:B-1----:R-:W1:Y:S02]  /*6ce0*/  S2R R25, SR_TID.X ;  /* 0x0000000000197919 */ /* 0x002e640000002100 */
[----:B------:R-:W-:Y:S02]  /*6cf0*/  IMAD.IADD R21, R21, 0x1, R16 ;  /* 0x0000000115157824 */ /* 0x000fe400078e0210 */
[----:B--2---:R1:W-:Y:S01]  /*6d00*/  STL [R1+0x8], R23 ;  /* 0x0000081701007387 */ /* 0x0043e20000100800 */
[----:B------:R-:W-:Y:S01]  /*6d10*/  SHF.R.S32.HI R16, RZ, 0x1f, R23 ;  /* 0x0000001fff107819 */ /* 0x000fe20000011417 */
[C---:B------:R-:W-:Y:S02]  /*6d20*/  IMAD.WIDE.U32 R20, R23.reuse, c[0x0][0x1f0], R20 ;  /* 0x00007c0017147a25 */ /* 0x040fe400078e0014 */
[----:B------:R-:W2:Y:S02]  /*6d30*/  LDL R26, [R1+0x10] ;  /* 0x00001000011a7983 */ /* 0x000ea40000100800 */
[----:B------:R-:W-:Y:S01]  /*6d40*/  IMAD R16, R16, c[0x0][0x1f0], RZ ;  /* 0x00007c0010107a24 */ /* 0x000fe200078e02ff */
[----:B------:R-:W-:Y:S01]  /*6d50*/  IADD3 R19, P0, R20, UR20, RZ ;  /* 0x0000001414137c10 */ /* 0x000fe2000ff1e0ff */
[----:B------:R-:W3:Y:S02]  /*6d60*/  LDL R27, [R1+0x28] ;  /* 0x00002800011b7983 */ /* 0x000ee40000100800 */
[----:B------:R-:W-:Y:S05]  /*6d70*/  IMAD R16, R23, c[0x0][0x1f4], R16 ;  /* 0x00007d0017107a24 */ /* 0x000fea00078e0210 */
[----:B------:R-:W-:Y:S02]  /*6d80*/  IADD3.X R16, R21, UR8, R16, P0, !PT ;  /* 0x0000000815107c10 */ /* 0x000fe400087fe410 */
[C---:B------:R-:W-:Y:S04]  /*6d90*/  LEA R18, P0, R19.reuse, c[0x0][0x1c8], 0x1 ;  /* 0x0000720013127a11 */ /* 0x040fe800078008ff */
[----:B------:R-:W-:Y:S01]  /*6da0*/  LEA.HI.X R16, R19, c[0x0][0x1cc], R16, 0x1, P0 ;  /* 0x0000730013107a11 */ /* 0x000fe200000f0c10 */
[----:B------:R-:W4:Y:S01]  /*6db0*/  SHFL.IDX PT, R20, R18, RZ, 0x181f ;  /* 0x00181fff12147589 */ /* 0x000f2200000e0000 */
[----:B-1----:R-:W-:Y:S03]  /*6dc0*/  SHF.R.S32.HI R23, RZ, 0x1f, R25 ;  /* 0x0000001fff177819 */ /* 0x002fe60000011419 */
[----:B------:R-:W5:Y:S01]  /*6dd0*/  SHFL.IDX PT, R21, R16, RZ, 0x181f ;  /* 0x00181fff10157589 */ /* 0x000f6200000e0000 */
[----:B------:R-:W-:Y:S03]  /*6de0*/  LEA.HI R23, R23, R25, RZ, 0x3 ;  /* 0x0000001917177211 */ /* 0x000fe600078f18ff */
[----:B------:R-:W1:Y:S01]  /*6df0*/  SHFL.IDX PT, R18, R18, 0x1, 0x181f ;  /* 0x00381f0012127f89 */ /* 0x000e6200000e0000 */
[----:B------:R-:W-:Y:S03]  /*6e00*/  SHF.R.S32.HI R23, RZ, 0x3, R23 ;  /* 0x00000003ff177819 */ /* 0x000fe60000011417 */
[----:B------:R-:W1:Y:S01]  /*6e10*/  SHFL.IDX PT, R16, R16, 0x1, 0x181f ;  /* 0x00381f0010107f89 */ /* 0x000e6200000e0000 */
[----:B------:R-:W-:Y:S04]  /*6e20*/  IADD3 R19, -R23, 0x30, RZ ;  /* 0x0000003017137810 */ /* 0x000fe80007ffe1ff */
[----:B------:R-:W-:Y:S11]  /*6e30*/  ISETP.GE.AND P0, PT, R19, 0x1, PT ;  /* 0x000000011300780c */ /* 0x000ff60003f06270 */
[----:B------:R-:W-:Y:S02]  /*6e40*/  @!UPT UIADD3 URZ, URZ, URZ, URZ ;  /* 0x0000003f3f3ff290 */ /* 0x000fe4000fffe03f */
[C---:B----4-:R-:W-:Y:S05]  /*6e50*/  @P0 IADD3 R22, P1, R20.reuse, R24, RZ ;  /* 0x0000001814160210 */ /* 0x050fea0007f3e0ff */
[C---:B-----5:R-:W-:Y:S05]  /*6e60*/  @P0 IMAD.X R23, R21.reuse, 0x1, R170, P1 ;  /* 0x0000000115170824 */ /* 0x060fea00008e06aa */
[----:B------:R4:W-:Y:S02]  /*6e70*/  @P0 LDGSTS.E.BYPASS.LTC128B.128 [R177+0x14080], [R22.64], !P2 ;  /* 0x1408000016b10fae */ /* 0x0009e4000d101d52 */
[C---:B----4-:R-:W-:Y:S05]  /*6e80*/  @P0 IADD3 R22, P1, R20.reuse, R171, RZ ;  /* 0x000000ab14160210 */ /* 0x050fea0007f3e0ff */
[C---:B------:R-:W-:Y:S05]  /*6e90*/  @P0 IMAD.X R23, R21.reuse, 0x1, R168, P1 ;  /* 0x0000000115170824 */ /* 0x040fea00008e06a8 */
[----:B------:R4:W-:Y:S02]  /*6ea0*/  @P0 LDGSTS.E.BYPASS.LTC128B.128 [R177+0x15880], [R22.64], !P6 ;  /* 0x1588000016b10fae */ /* 0x0009e4000f101d52 */
[----:B----4-:R-:W-:Y:S05]  /*6eb0*/  @P0 IADD3 R22, P1, R20, R172, RZ ;  /* 0x000000ac14160210 */ /* 0x010fea0007f3e0ff */
[----:B------:R-:W-:Y:S05]  /*6ec0*/  @P0 IMAD.X R23, R21, 0x1, R179, P1 ;  /* 0x0000000115170824 */ /* 0x000fea00008e06b3 */
[----:B------:R4:W-:Y:S01]  /*6ed0*/  @P0 LDGSTS.E.BYPASS.LTC128B.128 [R177+0x17080], [R22.64], !P5 ;  /* 0x1708000016b10fae */ /* 0x0009e2000e901d52 */
[C---:B--2---:R-:W-:Y:S04]  /*6ee0*/  @P0 LEA R20, P1, R26.reuse, R20, 0x1 ;  /* 0x000000141a140211 */ /* 0x044fe800078208ff */
[----:B---3--:R-:W-:Y:S05]  /*6ef0*/  @P0 LEA.HI.X R21, R26, R21, R27, 0x1, P1 ;  /* 0x000000151a150211 */ /* 0x008fea00008f0c1b */
[----:B------:R2:W-:Y:S01]  /*6f00*/  @P0 LDGSTS.E.BYPASS.LTC128B.128 [R177+0x18880], [R20.64], !P4 ;  /* 0x1888000014b10fae */ /* 0x0005e2000e101d52 */
[----:B------:R-:W-:Y:S11]  /*6f10*/  ISETP.GE.AND P0, PT, R19, 0x21, PT ;  /* 0x000000211300780c */ /* 0x000ff60003f06270 */
[----:B------:R-:W-:Y:S02]  /*6f20*/  @!UPT UIADD3 URZ, URZ, URZ, URZ ;  /* 0x0000003f3f3ff290 */ /* 0x000fe4000fffe03f */
[----:B-1----:R-:W-:Y:S05]  /*6f30*/  @P0 IADD3 R24, P1, R18, R24, RZ ;  /* 0x0000001812180210 */ /* 0x002fea0007f3e0ff */
[----:B------:R-:W-:Y:S05]  /*6f40*/  @P0 IMAD.X R25, R16, 0x1, R170, P1 ;  /* 0x0000000110190824 */ /* 0x000fea00008e06aa */
[----:B------:R4:W-:Y:S01]  /*6f50*/  @P0 LDGSTS.E.BYPASS.LTC128B.128 [R177+0x15080], [R24.64], !P2 ;  /* 0x1508000018b10fae */ /* 0x0009e2000d101d52 */
[----:B--2---:R-:W-:Y:S05]  /*6f60*/  @P0 IADD3 R20, P1, R18, R171, RZ ;  /* 0x000000ab12140210 */ /* 0x004fea0007f3e0ff */
[----:B------:R-:W-:Y:S05]  /*6f70*/  @P0 IMAD.X R21, R16, 0x1, R168, P1 ;  /* 0x0000000110150824 */ /* 0x000fea00008e06a8 */
[----:B------:R1:W-:Y:S02]  /*6f80*/  @P0 LDGSTS.E.BYPASS.LTC128B.128 [R177+0x16880], [R20.64], !P6 ;  /* 0x1688000014b10fae */ /* 0x0003e4000f101d52 */
[----:B-1----:R-:W-:Y:S05]  /*6f90*/  @P0 IADD3 R20, P1, R18, R172, RZ ;  /* 0x000000ac12140210 */ /* 0x002fea0007f3e0ff */
[----:B------:R-:W-:Y:S01]  /*6fa0*/  @P0 IMAD.X R21, R16, 0x1, R179, P1 ;  /* 0x0000000110150824 */ /* 0x000fe200008e06b3 */
[C---:B------:R-:W-:Y:S04]  /*6fb0*/  @P0 LEA R18, P1, R26.reuse, R18, 0x1 ;  /* 0x000000121a120211 */ /* 0x040fe800078208ff */
[----:B------:R4:W-:Y:S01]  /*6fc0*/  @P0 LDGSTS.E.BYPASS.LTC128B.128 [R177+0x18080], [R20.64], !P5 ;  /* 0x1808000014b10fae */ /* 0x0009e2000e901d52 */
[----:B------:R-:W-:Y:S05]  /*6fd0*/  @P0 LEA.HI.X R19, R26, R16, R27, 0x1, P1 ;  /* 0x000000101a130211 */ /* 0x000fea00008f0c1b */
[----:B------:R4:W-:Y:S03]  /*6fe0*/  @P0 LDGSTS.E.BYPASS.LTC128B.128 [R177+0x19880], [R18.64], !P4 ;  /* 0x1988000012b10fae */ /* 0x0009e6000e101d52 */
.L_x_189:
[----:B-1234-:R-:W2:Y:S01]  /*6ff0*/  LDL R18, [R1+0x34] ;  /* 0x0000340001127983 */ /* 0x01eea20000100800 */
[----:B------:R-:W-:Y:S02]  /*7000*/  UISETP.NE.AND UP1, UPT, UR14, URZ, UPT ;  /* 0x0000003f0e00728c */ /* 0x000fe4000bf25270 */
[----:B------:R-:W-:Y:S01]  /*7010*/  UIMAD UR23, UR5, -0x30, URZ ;  /* 0xffffffd0051778a4 */ /* 0x000fe2000f8e023f */
[----:B------:R-:W3:Y:S01]  /*7020*/  LDL R26, [R1+0x38] ;  /* 0x00003800011a7983 */ /* 0x000ee20000100800 */
[----:B------:R-:W-:Y:S02]  /*7030*/  UISETP.NE.AND UP0, UPT, UR13, URZ, UPT ;  /* 0x0000003f0d00728c */ /* 0x000fe4000bf05270 */
[----:B------:R-:W-:Y:S01]  /*7040*/  PLOP3.LUT P0, PT, PT, PT, UP1, 0x80, 0x0 ;  /* 0x000000000000781c */ /* 0x000fe20003f0f018 */
[----:B------:R-:W0:Y:S11]  /*7050*/  LDGDEPBAR ;  /* 0x00000000000079af */ /* 0x000e360000000000 */
[----:B------:R-:W-:Y:S01]  /*7060*/  @!UPT UIADD3 URZ, URZ, URZ, URZ ;  /* 0x0000003f3f3ff290 */ /* 0x000fe2000fffe03f */
[----:B--2---:R-:W-:Y:S01]  /*7070*/  @P0 IMAD.HI.U32 R16, R18, c[0x0][0x2c8], RZ ;  /* 0x0000b20012100a27 */ /* 0x004fe200078e00ff */
[----:B------:R-:W-:Y:S03]  /*7080*/  PLOP3.LUT P0, PT, PT, PT, UP1, 0x80, 0x0 ;  /* 0x000000000000781c */ /* 0x000fe60003f0f018 */
[----:B------:R-:W-:Y:S02]  /*7090*/  IMAD.MOV.U32 R23, RZ, RZ, R18 ;  /* 0x000000ffff177224 */ /* 0x000fe400078e0012 */
[----:B------:R-:W-:Y:S05]  /*70a0*/  IMAD.U32 R18, RZ, RZ, UR23 ;  /* 0x00000017ff127e24 */ /* 0x000fea000f8e00ff */
[----:B---3--:R-:W-:Y:S03]  /*70b0*/  IADD3 R18, -R26, 0x1, R18 ;  /* 0x000000011a127810 */ /* 0x008fe60007ffe112 */
[----:B------:R-:W-:Y:S01]  /*70c0*/  @P0 SHF.R.U32.HI R23, RZ, c[0x0][0x2cc], R16 ;  /* 0x0000b300ff170a19 */ /* 0x000fe20000011610 */
[----:B------:R-:W-:Y:S01]  /*70d0*/  IMAD.U32 R16, RZ, RZ, UR28 ;  /* 0x0000001cff107e24 */ /* 0x000fe2000f8e00ff */
[----:B------:R-:W-:Y:S03]  /*70e0*/  PLOP3.LUT P0, PT, PT, PT, UP0, 0x40, 0x0 ;  /* 0x000000000000781c */ /* 0x000fe60003f0e808 */
[----:B------:R-:W1:Y:S01]  /*70f0*/  SHFL.IDX PT, R19, R23, RZ, 0x1c1f ;  /* 0x001c1fff17137589 */ /* 0x000e6200000e0000 */
[----:B------:R-:W-:Y:S05]  /*7100*/  IMAD R16, R16, c[0x0][0x1d0], R18 ;  /* 0x0000740010107a24 */ /* 0x000fea00078e0212 */
[----:B------:R-:W-:Y:S04]  /*7110*/  IADD3 R16, R16, -c[0x0][0x168], RZ ;  /* 0x80005a0010107a10 */ /* 0x000fe80007ffe0ff */
[C---:B------:R-:W-:Y:S02]  /*7120*/  IADD3 R22, R16.reuse, c[0x0][0x328], RZ ;  /* 0x0000ca0010167a10 */ /* 0x040fe40007ffe0ff */
[----:B------:R-:W-:Y:S03]  /*7130*/  IADD3 R16, R16, UR22, RZ ;  /* 0x0000001610107c10 */ /* 0x000fe6000fffe0ff */
[----:B-1----:R-:W-:Y:S02]  /*7140*/  IMAD.IADD R25, R22, 0x1, R19 ;  /* 0x0000000116197824 */ /* 0x002fe400078e0213 */
[----:B------:R-:W-:Y:S01]  /*7150*/  IMAD.IADD R24, R19, 0x1, R16 ;  /* 0x0000000113187824 */ /* 0x000fe200078e0210 */
[----:B------:R-:W-:-:S05]  /*7160*/  @P0 BRA `(.L_x_190) ;  /* 0x000001a000000947 */ /* 0x000fca0003800000 */
[----:B------:R-:W-:Y:S01]  /*7170*/  MOV R18, UR28 ;  /* 0x0000001c00127c02 */ /* 0x000fe20008000f00 */
[----:B------:R-:W-:Y:S04]  /*7180*/  BSSY B0, `(.L_x_191) ;  /* 0x0000013000007945 */ /* 0x000fe80003800000 */
[----:B------:R-:W-:Y:S05]  /*7190*/  IMAD R19, R18, c[0x0][0x1d0], R19 ;  /* 0x0000740012137a24 */ /* 0x000fea00078e0213 */
[----:B------:R-:W-:Y:S04]  /*71a0*/  IADD3 R19, R19, -c[0x0][0x168], RZ ;  /* 0x80005a0013137a10 */ /* 0x000fe80007ffe0ff */
[----:B------:R-:W-:Y:S11]  /*71b0*/  ISETP.GT.AND P0, PT, R19, -0x1, PT ;  /* 0xffffffff1300780c */ /* 0x000ff60003f04270 */
[----:B------:R-:W-:Y:S02]  /*71c0*/  @!UPT UIADD3 URZ, URZ, URZ, URZ ;  /* 0x0000003f3f3ff290 */ /* 0x000fe4000fffe03f */
[----:B------:R-:W-:-:S05]  /*71d0*/  @P0 BRA `(.L_x_192) ;  /* 0x0000008000000947 */ /* 0x000fca0003800000 */
[----:B------:R-:W-:Y:S01]  /*71e0*/  LOP3.LUT R19, RZ, R19, RZ, 0x33, !PT ;  /* 0x00000013ff137212 */ /* 0x000fe200078e33ff */
[----:B------:R-:W-:Y:S05]  /*71f0*/  IMAD.MOV.U32 R18, RZ, RZ, 0x1 ;  /* 0x00000001ff127424 */ /* 0x000fea00078e00ff */
[----:B------:R-:W-:Y:S11]  /*7200*/  ISETP.NE.AND P0, PT, R18, c[0x0][0x32c], PT ;  /* 0x0000cb0012007a0c */ /* 0x000ff60003f05270 */
[----:B------:R-:W-:Y:S02]  /*7210*/  @!UPT UIADD3 URZ, URZ, URZ, URZ ;  /* 0x0000003f3f3ff290 */ /* 0x000fe4000fffe03f */
[----:B------:R-:W-:Y:S05]  /*7220*/  @P0 IMAD.HI.U32 R18, R19, c[0x0][0x330], RZ ;  /* 0x0000cc0013120a27 */ /* 0x000fea00078e00ff */
[----:B------:R-:W-:Y:S04]  /*7230*/  @P0 SHF.R.U32.HI R19, RZ, c[0x0][0x334], R18 ;  /* 0x0000cd00ff130a19 */ /* 0x000fe80000011612 */
[----:B------:R-:W-:Y:S01]  /*7240*/  LOP3.LUT R19, RZ, R19, RZ, 0x33, !PT ;  /* 0x00000013ff137212 */ /* 0x000fe200078e33ff */
[----:B------:R-:W-:-:S05]  /*7250*/  BRA `(.L_x_193) ;  /* 0x0000005000007947 */ /* 0x000fca0003800000 */
.L_x_192:
[----:B------:R-:W-:Y:S04]  /*7260*/  MOV R18, 0x1 ;  /* 0x0000000100127802 */ /* 0x000fe80000000f00 */
[----:B------:R-:W-:Y:S11]  /*7270*/  ISETP.NE.AND P0, PT, R18, c[0x0][0x32c], PT ;  /* 0x0000cb0012007a0c */ /* 0x000ff60003f05270 */
[----:B------:R-:W-:Y:S02]  /*7280*/  @!UPT UIADD3 URZ, URZ, URZ, URZ ;  /* 0x0000003f3f3ff290 */ /* 0x000fe4000fffe03f */
[----:B------:R-:W-:Y:S05]  /*7290*/  @P0 IMAD.HI.U32 R18, R19, c[0x0][0x330], RZ ;  /* 0x0000cc0013120a27 */ /* 0x000fea00078e00ff */
[----:B------:R-:W-:Y:S02]  /*72a0*/  @P0 SHF.R.U32.HI R19, RZ, c[0x0][0x334], R18 ;  /* 0x0000cd00ff130a19 */ /* 0x000fe40000011612 */
.L_x_193:
[----:B------:R-:W-:Y:S05]  /*72b0*/  BSYNC B0 ;  /* 0x0000000000007941 */ /* 0x000fea0003800000 */
.L_x_191:
[----:B------:R-:W-:Y:S05]  /*72c0*/  IADD3 R18, -R26, UR23, RZ ;  /* 0x000000171a127c10 */ /* 0x000fea000fffe1ff */
[----:B------:R-:W-:Y:S05]  /*72d0*/  IMAD R18, R19, c[0x0][0x32c], R18 ;  /* 0x0000cb0013127a24 */ /* 0x000fea00078e0212 */
[----:B------:R-:W-:Y:S02]  /*72e0*/  IMNMX R24, R24, R18, !PT ;  /* 0x0000001218187217 */ /* 0x000fe40007800200 */
[----:B------:R-:W-:Y:S04]  /*72f0*/  IADD3 R18, R18, c[0x0][0x32c], RZ ;  /* 0x0000cb0012127a10 */ /* 0x000fe80007ffe0ff */
[----:B------:R-:W-:Y:S02]  /*7300*/  IMNMX R25, R25, R18, PT ;  /* 0x0000001219197217 */ /* 0x000fe40003800200 */
.L_x_190:
[----:B------:R-:W-:Y:S02]  /*7310*/  UISETP.GE.AND UP0, UPT, UR23, 0x1, UPT ;  /* 0x000000011700788c */ /* 0x000fe4000bf06270 */
[----:B------:R-:W-:Y:S02]  /*7320*/  UISETP.GE.AND UP6, UPT, UR23, 0x12, UPT ;  /* 0x000000121700788c */ /* 0x000fe4000bfc6270 */
[----:B------:R-:W-:Y:S02]  /*7330*/  UP2UR UR31, UPR, URZ, 0x1 ;  /* 0x000000013f1f7883 */ /* 0x000fe40008000000 */
[----:B------:R-:W-:Y:S01]  /*7340*/  PLOP3.LUT P0, PT, PT, PT, UP0, 0x40, 0x0 ;  /* 0x000000000000781c */ /* 0x000fe20003f0e808 */
[----:B------:R-:W-:Y:S02]  /*7350*/  UISETP.GE.AND UP0, UPT, UR23, 0x2, UPT ;  /* 0x000000021700788c */ /* 0x000fe4000bf06270 */
[----:B------:R-:W-:Y:S01]  /*7360*/  UISETP.GE.AND UP5, UPT, UR23, 0x19, UPT ;  /* 0x000000191700788c */ /* 0x000fe2000bfa6270 */
[----:B------:R-:W-:Y:S01]  /*7370*/  ISETP.GT.AND P0, PT, R24, RZ, P0 ;  /* 0x000000ff1800720c */ /* 0x000fe20000704270 */
[----:B------:R-:W-:Y:S02]  /*7380*/  UP2UR UR30, UPR, URZ, 0x1 ;  /* 0x000000013f1e7883 */ /* 0x000fe40008000000 */
[----:B------:R-:W-:Y:S01]  /*7390*/  UISETP.GE.AND UP4, UPT, UR23, 0x1a, UPT ;  /* 0x0000001a1700788c */ /* 0x000fe2000bf86270 */
[C---:B------:R-:W-:Y:S01]  /*73a0*/  ISETP.LT.OR P0, PT, R25.reuse, 0x1, P0 ;  /* 0x000000011900780c */ /* 0x040fe20000701670 */
[----:B------:R-:W-:Y:S02]  /*73b0*/  UISETP.GE.AND UP3, UPT, UR23, 0x21, UPT ;  /* 0x000000211700788c */ /* 0x000fe4000bf66270 */
[----:B------:R-:W-:Y:S01]  /*73c0*/  UISETP.GE.AND UP2, UPT, UR23, 0x22, UPT ;  /* 0x000000221700788c */ /* 0x000fe2000bf46270 */
[----:B------:R-:W-:Y:S01]  /*73d0*/  FSEL R18, R0, -INF , !P0 ;  /* 0xff80000000127808 */ /* 0x000fe20004000000 */
[----:B------:R-:W-:Y:S01]  /*73e0*/  UISETP.GE.AND UP1, UPT, UR23, 0x29, UPT ;  /* 0x000000291700788c */ /* 0x000fe2000bf26270 */
[----:B------:R-:W-:Y:S01]  /*73f0*/  PLOP3.LUT P0, PT, PT, PT, UP0, 0x40, 0x0 ;  /* 0x000000000000781c */ /* 0x000fe20003f0e808 */
[----:B------:R-:W-:Y:S01]  /*7400*/  UISETP.GE.AND UP0, UPT, UR23, 0x9, UPT ;  /* 0x000000091700788c */ /* 0x000fe2000bf06270 */
[----:B------:R-:W1:Y:S01]  /*7410*/  SHFL.IDX PT, R0, R23, 0x1, 0x1c1f ;  /* 0x003c1f0017007f89 */ /* 0x000e6200000e0000 */
[----:B------:R-:W-:Y:S01]  /*7420*/  UP2UR UR32, UPR, URZ, 0x40 ;  /* 0x000000403f207883 */ /* 0x000fe20008000000 */
[----:B------:R-:W-:Y:S01]  /*7430*/  ISETP.GT.AND P0, PT, R24, 0x1, P0 ;  /* 0x000000011800780c */ /* 0x000fe20000704270 */
[----:B------:R-:W-:Y:S03]  /*7440*/  UP2UR UR29, UPR, URZ, 0x1 ;  /* 0x000000013f1d7883 */ /* 0x000fe60008000000 */
[C---:B------:R-:W-:Y:S04]  /*7450*/  ISETP.LT.OR P0, PT, R25.reuse, 0x2, P0 ;  /* 0x000000021900780c */ /* 0x040fe80000701670 */
[----:B------:R-:W-:Y:S02]  /*7460*/  FSEL R21, R2, -INF , !P0 ;  /* 0xff80000002157808 */ /* 0x000fe40004000000 */
[----:B------:R-:W-:Y:S01]  /*7470*/  PLOP3.LUT P0, PT, PT, PT, UP0, 0x40, 0x0 ;  /* 0x000000000000781c */ /* 0x000fe20003f0e808 */
[----:B------:R-:W-:Y:S03]  /*7480*/  UISETP.GE.AND UP0, UPT, UR23, 0xa, UPT ;  /* 0x0000000a1700788c */ /* 0x000fe6000bf06270 */
[----:B------:R-:W-:Y:S01]  /*7490*/  ISETP.GT.AND P0, PT, R24, 0x8, P0 ;  /* 0x000000081800780c */ /* 0x000fe20000704270 */
[----:B------:R-:W-:Y:S03]  /*74a0*/  UP2UR UR27, UPR, URZ, 0x1 ;  /* 0x000000013f1b7883 */ /* 0x000fe60008000000 */
[C---:B------:R-:W-:Y:S04]  /*74b0*/  ISETP.LT.OR P0, PT, R25.reuse, 0x9, P0 ;  /* 0x000000091900780c */ /* 0x040fe80000701670 */
[----:B------:R-:W-:Y:S01]  /*74c0*/  FSEL R8, R8, -INF , !P0 ;  /* 0xff80000008087808 */ /* 0x000fe20004000000 */
[--C-:B-1----:R-:W-:Y:S01]  /*74d0*/  IMAD.IADD R16, R16, 0x1, R0.reuse ;  /* 0x0000000110107824 */ /* 0x102fe200078e0200 */
[----:B------:R-:W-:Y:S01]  /*74e0*/  PLOP3.LUT P0, PT, PT, PT, UP0, 0x40, 0x0 ;  /* 0x000000000000781c */ /* 0x000fe20003f0e808 */
[----:B------:R-:W-:Y:S03]  /*74f0*/  UISETP.GE.AND UP0, UPT, UR23, 0x11, UPT ;  /* 0x000000111700788c */ /* 0x000fe6000bf06270 */
[C---:B------:R-:W-:Y:S01]  /*7500*/  ISETP.GT.AND P0, PT, R24.reuse, 0x9, P0 ;  /* 0x000000091800780c */ /* 0x040fe20000704270 */
[----:B------:R-:W-:Y:S03]  /*7510*/  UP2UR UR26, UPR, URZ, 0x1 ;  /* 0x000000013f1a7883 */ /* 0x000fe60008000000 */
[----:B------:R-:W-:Y:S04]  /*7520*/  ISETP.LT.OR P0, PT, R25, 0xa, P0 ;  /* 0x0000000a1900780c */ /* 0x000fe80000701670 */
[----:B------:R-:W-:Y:S02]  /*7530*/  FSEL R159, R159, -INF , !P0 ;  /* 0xff8000009f9f7808 */ /* 0x000fe40004000000 */
[----:B------:R-:W-:Y:S01]  /*7540*/  PLOP3.LUT P0, PT, PT, PT, UP0, 0x40, 0x0 ;  /* 0x000000000000781c */ /* 0x000fe20003f0e808 */
[----:B------:R-:W-:Y:S03]  /*7550*/  UISETP.GE.AND UP0, UPT, UR23, 0x2a, UPT ;  /* 0x0000002a1700788c */ /* 0x000fe6000bf06270 */
[C---:B------:R-:W-:Y:S04]  /*7560*/  ISETP.GT.AND P0, PT, R24.reuse, 0x10, P0 ;  /* 0x000000101800780c */ /* 0x040fe80000704270 */
[----:B------:R-:W-:Y:S04]  /*7570*/  ISETP.LT.OR P0, PT, R25, 0x11, P0 ;  /* 0x000000111900780c */ /* 0x000fe80000701670 */
[----:B------:R-:W-:Y:S02]  /*7580*/  FSEL R20, R11, -INF , !P0 ;  /* 0xff8000000b147808 */ /* 0x000fe40004000000 */
[----:B------:R-:W-:Y:S01]  /*7590*/  PLOP3.LUT P0, PT, PT, PT, UP6, 0x40, 0x0 ;  /* 0x000000000000781c */ /* 0x000fe20003f0e868 */
[----:B------:R-:W-:Y:S03]  /*75a0*/  UISETP.NE.AND UP6, UPT, UR13, URZ, UPT ;  /* 0x0000003f0d00728c */ /* 0x000fe6000bfc5270 */
[C---:B------:R-:W-:Y:S04]  /*75b0*/  ISETP.GT.AND P0, PT, R24.reuse, 0x11, P0 ;  /* 0x000000111800780c */ /* 0x040fe80000704270 */
[----:B------:R-:W-:Y:S04]  /*75c0*/  ISETP.LT.OR P0, PT, R25, 0x12, P0 ;  /* 0x000000121900780c */ /* 0x000fe80000701670 */
[----:B------:R-:W-:Y:S02]  /*75d0*/  FSEL R19, R13, -INF , !P0 ;  /* 0xff8000000d137808 */ /* 0x000fe40004000000 */
[----:B------:R-:W-:Y:S04]  /*75e0*/  PLOP3.LUT P0, PT, PT, PT, UP5, 0x40, 0x0 ;  /* 0x000000000000781c */ /* 0x000fe80003f0e858 */
[----:B------:R-:W-:Y:S04]  /*75f0*/  ISETP.GT.AND P0, PT, R24, 0x18, P0 ;  /* 0x000000181800780c */ /* 0x000fe80000704270 */
[C---:B------:R-:W-:Y:S04]  /*7600*/  ISETP.LT.OR P0, PT, R25.reuse, 0x19, P0 ;  /* 0x000000191900780c */ /* 0x040fe80000701670 */
[----:B------:R-:W-:Y:S02]  /*7610*/  FSEL R14, R14, -INF , !P0 ;  /* 0xff8000000e0e7808 */ /* 0x000fe40004000000 */
[----:B------:R-:W-:Y:S04]  /*7620*/  PLOP3.LUT P0, PT, PT, PT, UP4, 0x40, 0x0 ;  /* 0x000000000000781c */ /* 0x000fe80003f0e848 */
[C---:B------:R-:W-:Y:S04]  /*7630*/  ISETP.GT.AND P0, PT, R24.reuse, 0x19, P0 ;  /* 0x000000191800780c */ /* 0x040fe80000704270 */
[----:B------:R-:W-:Y:S04]  /*7640*/  ISETP.LT.OR P0, PT, R25, 0x1a, P0 ;  /* 0x0000001a1900780c */ /* 0x000fe80000701670 */
[----:B------:R-:W-:Y:S02]  /*7650*/  FSEL R179, R15, -INF , !P0 ;  /* 0xff8000000fb37808 */ /* 0x000fe40004000000 */
[----:B------:R-:W-:Y:S04]  /*7660*/  PLOP3.LUT P0, PT, PT, PT, UP3, 0x40, 0x0 ;  /* 0x000000000000781c */ /* 0x000fe80003f0e838 */
        /* <DEDUP_REMOVED lines=12> */
[----:B------:R-:W-:Y:S04]  /*7730*/  ISETP.GT.AND P0, PT, R24, 0x29, P0 ;  /* 0x000000291800780c */ /* 0x000fe80000704270 */
[----:B------:R-:W-:Y:S04]  /*7740*/  ISETP.LT.OR P0, PT, R25, 0x2a, P0 ;  /* 0x0000002a1900780c */ /* 0x000fe80000701670 */
[----:B------:R-:W-:Y:S01]  /*7750*/  FSEL R11, R17, -INF , !P0 ;  /* 0xff800000110b7808 */ /* 0x000fe20004000000 */
[----:B------:R-:W-:Y:S01]  /*7760*/  IMAD.IADD R17, R22, 0x1, R0 ;  /* 0x0000000116117824 */ /* 0x000fe200078e0200 */
[----:B------:R-:W-:Y:S01]  /*7770*/  PLOP3.LUT P0, PT, PT, PT, UP6, 0x40, 0x0 ;  /* 0x000000000000781c */ /* 0x000fe20003f0e868 */
[----:B------:R-:W-:Y:S11]  /*7780*/  UISETP.NE.AND UP6, UPT, UR32, URZ, UPT ;  /* 0x0000003f2000728c */ /* 0x000ff6000bfc5270 */
[----:B------:R-:W-:Y:S01]  /*7790*/  @!UPT UIADD3 URZ, URZ, URZ, URZ ;  /* 0x0000003f3f3ff290 */ /* 0x000fe2000fffe03f */
        /* <DEDUP_REMOVED lines=16> */
.L_x_196:
[----:B------:R-:W-:Y:S04]  /*78a0*/  MOV R0, 0x1 ;  /* 0x0000000100007802 */ /* 0x000fe80000000f00 */
[----:B------:R-:W-:Y:S11]  /*78b0*/  ISETP.NE.AND P0, PT, R0, c[0x0][0x32c], PT ;  /* 0x0000cb0000007a0c */ /* 0x000ff60003f05270 */
[----:B------:R-:W-:Y:S02]  /*78c0*/  @!UPT UIADD3 URZ, URZ, URZ, URZ ;  /* 0x0000003f3f3ff290 */ /* 0x000fe4000fffe03f */
[----:B------:R-:W-:Y:S05]  /*78d0*/  @P0 IMAD.HI.U32 R0, R2, c[0x0][0x330], RZ ;  /* 0x0000cc0002000a27 */ /* 0x000fea00078e00ff */
[----:B------:R-:W-:Y:S02]  /*78e0*/  @P0 SHF.R.U32.HI R2, RZ, c[0x0][0x334], R0 ;  /* 0x0000cd00ff020a19 */ /* 0x000fe40000011600 */
.L_x_197:
[----:B------:R-:W-:Y:S05]  /*78f0*/  BSYNC B0 ;  /* 0x0000000000007941 */ /* 0x000fea0003800000 */
.L_x_195:
[----:B------:R-:W-:Y:S05]  /*7900*/  IADD3 R0, -R26, UR23, RZ ;  /* 0x000000171a007c10 */ /* 0x000fea000fffe1ff */
[----:B------:R-:W-:Y:S05]  /*7910*/  IMAD R0, R2, c[0x0][0x32c], R0 ;  /* 0x0000cb0002007a24 */ /* 0x000fea00078e0200 */
[----:B------:R-:W-:Y:S02]  /*7920*/  IMNMX R16, R16, R0, !PT ;  /* 0x0000000010107217 */ /* 0x000fe40007800200 */
[----:B------:R-:W-:Y:S04]  /*7930*/  IADD3 R0, R0, c[0x0][0x32c], RZ ;  /* 0x0000cb0000007a10 */ /* 0x000fe80007ffe0ff */
[----:B------:R-:W-:Y:S02]  /*7940*/  IMNMX R17, R17, R0, PT ;  /* 0x0000000011117217 */ /* 0x000fe40003800200 */
.L_x_194:
[----:B------:R-:W-:Y:S01]  /*7950*/  FMNMX.FTZ R0, R18, R3, !PT ;  /* 0x0000000312007209 */ /* 0x000fe20007810000 */
[----:B------:R-:W-:Y:S01]  /*7960*/  UP2UR UR23, UPR, URZ, 0x10 ;  /* 0x000000103f177883 */ /* 0x000fe20008000000 */
[----:B------:R-:W2:Y:S01]  /*7970*/  LDL.LU R26, [R1+0x44] ;  /* 0x00004400011a7983 */ /* 0x000ea20000300800 */
[----:B------:R-:W-:Y:S01]  /*7980*/  UISETP.NE.AND UP4, UPT, UR31, URZ, UPT ;  /* 0x0000003f1f00728c */ /* 0x000fe2000bf85270 */
[----:B------:R-:W-:Y:S01]  /*7990*/  FMNMX.FTZ R0, R21, R0, !PT ;  /* 0x0000000015007209 */ /* 0x000fe20007810000 */
[----:B------:R-:W-:Y:S02]  /*79a0*/  UP2UR UR31, UPR, URZ, 0x8 ;  /* 0x000000083f1f7883 */ /* 0x000fe40008000000 */
        /* <DEDUP_REMOVED lines=20> */
[----:B-1----:R-:W-:Y:S04]  /*7af0*/  FMNMX.FTZ R0, R2, R0, !PT ;  /* 0x0000000002007209 */ /* 0x002fe80007810000 */
[C---:B------:R-:W-:Y:S01]  /*7b00*/  FSETP.NEU.FTZ.AND P0, PT, R0.reuse, -INF , PT ;  /* 0xff8000000000780b */ /* 0x040fe20003f1d000 */
[C---:B------:R-:W-:Y:S03]  /*7b10*/  FMUL.FTZ R172, R0.reuse, c[0x0][0x2d0] ;  /* 0x0000b40000ac7a20 */ /* 0x040fe60000410000 */
[----:B------:R-:W-:Y:S02]  /*7b20*/  FSEL R2, R0, RZ, P0 ;  /* 0x000000ff00027208 */ /* 0x000fe40000000000 */
[----:B------:R-:W-:Y:S02]  /*7b30*/  FSEL R172, R172, RZ, P0 ;  /* 0x000000ffacac7208 */ /* 0x000fe40000000000 */
[----:B------:R-:W-:Y:S01]  /*7b40*/  PLOP3.LUT P0, PT, PT, PT, UP4, 0x40, 0x0 ;  /* 0x000000000000781c */ /* 0x000fe20003f0e848 */
[----:B------:R-:W-:Y:S01]  /*7b50*/  UISETP.NE.AND UP4, UPT, UR23, URZ, UPT ;  /* 0x0000003f1700728c */ /* 0x000fe2000bf85270 */
[----:B------:R-:W-:Y:S01]  /*7b60*/  FADD.FTZ R2, -R2, R3 ;  /* 0x0000000302027221 */ /* 0x000fe20000010100 */
[----:B------:R-:W-:Y:S01]  /*7b70*/  UIADD3 UR23, UR5, -0x1, URZ ;  /* 0xffffffff05177890 */ /* 0x000fe2000fffe03f */
[----:B------:R-:W-:Y:S01]  /*7b80*/  ISETP.GT.AND P0, PT, R16, RZ, P0 ;  /* 0x000000ff1000720c */ /* 0x000fe20000704270 */
[--C-:B------:R-:W-:Y:S02]  /*7b90*/  FFMA.FTZ R24, R14, c[0x0][0x2d0], -R172.reuse ;  /* 0x0000b4000e187a23 */ /* 0x100fe400000108ac */
[--C-:B------:R-:W-:Y:S01]  /*7ba0*/  FFMA.FTZ R171, R20, c[0x0][0x2d0], -R172.reuse ;  /* 0x0000b40014ab7a23 */ /* 0x100fe200000108ac */
[----:B------:R-:W-:Y:S01]  /*7bb0*/  ISETP.LT.OR P0, PT, R17, 0x1, P0 ;  /* 0x000000011100780c */ /* 0x000fe20000701670 */
[--C-:B------:R-:W-:Y:S02]  /*7bc0*/  FFMA.FTZ R25, R19, c[0x0][0x2d0], -R172.reuse ;  /* 0x0000b40013197a23 */ /* 0x100fe400000108ac */
[--C-:B------:R-:W-:Y:S01]  /*7bd0*/  FFMA.FTZ R18, R18, c[0x0][0x2d0], -R172.reuse ;  /* 0x0000b40012127a23 */ /* 0x100fe200000108ac */
[----:B------:R-:W-:Y:S01]  /*7be0*/  FSEL R14, R158, -INF , !P0 ;  /* 0xff8000009e0e7808 */ /* 0x000fe20004000000 */
[--C-:B------:R-:W-:Y:S01]  /*7bf0*/  FFMA.FTZ R15, R21, c[0x0][0x2d0], -R172.reuse ;  /* 0x0000b400150f7a23 */ /* 0x100fe200000108ac */
[----:B------:R-:W-:Y:S01]  /*7c00*/  PLOP3.LUT P0, PT, PT, PT, UP3, 0x40, 0x0 ;  /* 0x000000000000781c */ /* 0x000fe20003f0e838 */
[--C-:B------:R-:W-:Y:S01]  /*7c10*/  FFMA.FTZ R179, R179, c[0x0][0x2d0], -R172.reuse ;  /* 0x0000b400b3b37a23 */ /* 0x100fe200000108ac */
[----:B------:R-:W-:Y:S01]  /*7c20*/  UISETP.NE.AND UP3, UPT, UR31, URZ, UPT ;  /* 0x0000003f1f00728c */ /* 0x000fe2000bf65270 */
[--C-:B------:R-:W-:Y:S01]  /*7c30*/  FFMA.FTZ R13, R8, c[0x0][0x2d0], -R172.reuse ;  /* 0x0000b400080d7a23 */ /* 0x100fe200000108ac */
[----:B------:R-:W-:Y:S01]  /*7c40*/  ISETP.GT.AND P0, PT, R16, 0x1, P0 ;  /* 0x000000011000780c */ /* 0x000fe20000704270 */
[--C-:B------:R-:W-:Y:S01]  /*7c50*/  FFMA.FTZ R8, R159, c[0x0][0x2d0], -R172.reuse ;  /* 0x0000b4009f087a23 */ /* 0x100fe200000108ac */
[----:B------:R-:W-:Y:S01]  /*7c60*/  MUFU.EX2 R18, R18 ;  /* 0x0000001200127308 */ /* 0x000fe20000000800 */
[--C-:B------:R-:W-:Y:S01]  /*7c70*/  FFMA.FTZ R175, R175, c[0x0][0x2d0], -R172.reuse ;  /* 0x0000b400afaf7a23 */ /* 0x100fe200000108ac */
[----:B------:R-:W-:Y:S01]  /*7c80*/  ISETP.LT.OR P0, PT, R17, 0x2, P0 ;  /* 0x000000021100780c */ /* 0x000fe20000701670 */
[--C-:B------:R-:W-:Y:S02]  /*7c90*/  FFMA.FTZ R174, R174, c[0x0][0x2d0], -R172.reuse ;  /* 0x0000b400aeae7a23 */ /* 0x100fe400000108ac */
[--C-:B------:R-:W-:Y:S02]  /*7ca0*/  FFMA.FTZ R173, R173, c[0x0][0x2d0], -R172.reuse ;  /* 0x0000b400adad7a23 */ /* 0x100fe400000108ac */
[----:B------:R-:W-:Y:S01]  /*7cb0*/  FFMA.FTZ R172, R11, c[0x0][0x2d0], -R172 ;  /* 0x0000b4000bac7a23 */ /* 0x000fe200000108ac */
[----:B------:R-:W-:Y:S01]  /*7cc0*/  FSEL R11, R157, -INF , !P0 ;  /* 0xff8000009d0b7808 */ /* 0x000fe20004000000 */
[----:B------:R-:W-:Y:S01]  /*7cd0*/  FMUL.FTZ R2, R2, c[0x0][0x2d0] ;  /* 0x0000b40002027a20 */ /* 0x000fe20000410000 */
[----:B------:R-:W-:Y:S01]  /*7ce0*/  PLOP3.LUT P0, PT, PT, PT, UP2, 0x40, 0x0 ;  /* 0x000000000000781c */ /* 0x000fe20003f0e828 */
[----:B------:R-:W-:Y:S01]  /*7cf0*/  UISETP.NE.AND UP2, UPT, UR30, URZ, UPT ;  /* 0x0000003f1e00728c */ /* 0x000fe2000bf45270 */
[----:B------:R-:W1:Y:S02]  /*7d00*/  MUFU.EX2 R15, R15 ;  /* 0x0000000f000f7308 */ /* 0x000e640000000800 */
[----:B------:R-:W-:Y:S04]  /*7d10*/  ISETP.GT.AND P0, PT, R16, 0x8, P0 ;  /* 0x000000081000780c */ /* 0x000fe80000704270 */
[C---:B------:R-:W-:Y:S04]  /*7d20*/  ISETP.LT.OR P0, PT, R17.reuse, 0x9, P0 ;  /* 0x000000091100780c */ /* 0x040fe80000701670 */
[----:B------:R-:W-:Y:S01]  /*7d30*/  FSEL R10, R10, -INF , !P0 ;  /* 0xff8000000a0a7808 */ /* 0x000fe20004000000 */
[----:B------:R-:W-:Y:S01]  /*7d40*/  MUFU.EX2 R13, R13 ;  /* 0x0000000d000d7308 */ /* 0x000fe20000000800 */
[----:B------:R-:W-:Y:S01]  /*7d50*/  PLOP3.LUT P0, PT, PT, PT, UP1, 0x40, 0x0 ;  /* 0x000000000000781c */ /* 0x000fe20003f0e818 */
[----:B------:R-:W-:Y:S03]  /*7d60*/  UISETP.NE.AND UP1, UPT, UR29, URZ, UPT ;  /* 0x0000003f1d00728c */ /* 0x000fe6000bf25270 */
[C---:B------:R-:W-:Y:S04]  /*7d70*/  ISETP.GT.AND P0, PT, R16.reuse, 0x9, P0 ;  /* 0x000000091000780c */ /* 0x040fe80000704270 */
[----:B------:R-:W-:Y:S01]  /*7d80*/  ISETP.LT.OR P0, PT, R17, 0xa, P0 ;  /* 0x0000000a1100780c */ /* 0x000fe20000701670 */
[----:B------:R-:W3:Y:S03]  /*7d90*/  MUFU.EX2 R8, R8 ;  /* 0x0000000800087308 */ /* 0x000ee60000000800 */
[----:B------:R-:W-:Y:S02]  /*7da0*/  FSEL R169, R169, -INF , !P0 ;  /* 0xff800000a9a97808 */ /* 0x000fe40004000000 */
[----:B------:R-:W-:Y:S01]  /*7db0*/  PLOP3.LUT P0, PT, PT, PT, UP0, 0x40, 0x0 ;  /* 0x000000000000781c */ /* 0x000fe20003f0e808 */
[----:B------:R-:W-:Y:S01]  /*7dc0*/  UISETP.NE.AND UP0, UPT, UR27, URZ, UPT ;  /* 0x0000003f1b00728c */ /* 0x000fe2000bf05270 */
[----:B-1----:R-:W-:Y:S02]  /*7dd0*/  F2FP.PACK_AB R168, R15, R18 ;  /* 0x000000120fa8723e */ /* 0x002fe400000000ff */
[----:B------:R-:W-:Y:S01]  /*7de0*/  ISETP.GT.AND P0, PT, R16, 0x10, P0 ;  /* 0x000000101000780c */ /* 0x000fe20000704270 */
[----:B------:R-:W-:Y:S03]  /*7df0*/  MUFU.EX2 R179, R179 ;  /* 0x000000b300b37308 */ /* 0x000fe60000000800 */
[C---:B------:R-:W-:Y:S04]  /*7e00*/  ISETP.LT.OR P0, PT, R17.reuse, 0x11, P0 ;  /* 0x000000111100780c */ /* 0x040fe80000701670 */
[----:B------:R-:W-:Y:S02]  /*7e10*/  FSEL R23, R12, -INF , !P0 ;  /* 0xff8000000c177808 */ /* 0x000fe40004000000 */
[----:B------:R-:W-:Y:S01]  /*7e20*/  PLOP3.LUT P0, PT, PT, PT, UP6, 0x40, 0x0 ;  /* 0x000000000000781c */ /* 0x000fe20003f0e868 */
[----:B------:R-:W-:Y:S03]  /*7e30*/  MUFU.EX2 R172, R172 ;  /* 0x000000ac00ac7308 */ /* 0x000fe60000000800 */
[----:B------:R-:W-:Y:S02]  /*7e40*/  ISETP.GT.AND P0, PT, R16, 0x11, P0 ;  /* 0x000000111000780c */ /* 0x000fe40000704270 */
[----:B---3--:R-:W-:Y:S02]  /*7e50*/  F2FP.PACK_AB R170, R8, R13 ;  /* 0x0000000d08aa723e */ /* 0x008fe400000000ff */
[----:B------:R-:W-:Y:S03]  /*7e60*/  ISETP.LT.OR P0, PT, R17, 0x12, P0 ;  /* 0x000000121100780c */ /* 0x000fe60000701670 */
[----:B------:R-:W-:Y:S01]  /*7e70*/  MUFU.EX2 R175, R175 ;  /* 0x000000af00af7308 */ /* 0x000fe20000000800 */
[----:B------:R-:W-:Y:S02]  /*7e80*/  FSEL R22, R9, -INF , !P0 ;  /* 0xff80000009167808 */ /* 0x000fe40004000000 */
[----:B------:R-:W-:Y:S04]  /*7e90*/  PLOP3.LUT P0, PT, PT, PT, UP5, 0x40, 0x0 ;  /* 0x000000000000781c */ /* 0x000fe80003f0e858 */
[----:B------:R-:W-:Y:S03]  /*7ea0*/  ISETP.GT.AND P0, PT, R16, 0x18, P0 ;  /* 0x000000181000780c */ /* 0x000fe60000704270 */
[----:B------:R-:W-:Y:S01]  /*7eb0*/  MUFU.EX2 R174, R174 ;  /* 0x000000ae00ae7308 */ /* 0x000fe20000000800 */
[C---:B------:R-:W-:Y:S04]  /*7ec0*/  ISETP.LT.OR P0, PT, R17.reuse, 0x19, P0 ;  /* 0x000000191100780c */ /* 0x040fe80000701670 */
[----:B------:R-:W-:Y:S02]  /*7ed0*/  FSEL R178, R178, -INF , !P0 ;  /* 0xff800000b2b27808 */ /* 0x000fe40004000000 */
[----:B------:R-:W-:Y:S03]  /*7ee0*/  PLOP3.LUT P0, PT, PT, PT, UP4, 0x40, 0x0 ;  /* 0x000000000000781c */ /* 0x000fe60003f0e848 */
[----:B------:R-:W-:Y:S01]  /*7ef0*/  MUFU.EX2 R173, R173 ;  /* 0x000000ad00ad7308 */ /* 0x000fe20000000800 */
        /* <DEDUP_REMOVED lines=15> */
[----:B------:R-:W-:Y:S01]  /*7ff0*/  PLOP3.LUT P0, PT, PT, PT, UP0, 0x40, 0x0 ;  /* 0x000000000000781c */ /* 0x000fe20003f0e808 */
[----:B------:R-:W-:Y:S03]  /*8000*/  UISETP.GT.AND UP0, UPT, UR5, UR4, UPT ;  /* 0x000000040500728c */ /* 0x000fe6000bf04270 */
[----:B------:R-:W-:Y:S01]  /*8010*/  ISETP.GT.AND P0, PT, R16, 0x29, P0 ;  /* 0x000000291000780c */ /* 0x000fe20000704270 */
[----:B------:R-:W-:Y:S03]  /*8020*/  UMOV UR5, UR23 ;  /* 0x0000001700057c82 */ /* 0x000fe60008000000 */
[----:B------:R-:W-:Y:S04]  /*8030*/  ISETP.LT.OR P0, PT, R17, 0x2a, P0 ;  /* 0x0000002a1100780c */ /* 0x000fe80000701670 */
[----:B------:R-:W-:Y:S02]  /*8040*/  FSEL R3, R6, -INF , !P0 ;  /* 0xff80000006037808 */ /* 0x000fe40004000000 */
[----:B------:R-:W1:Y:S02]  /*8050*/  MUFU.EX2 R6, R2 ;  /* 0x0000000200067308 */ /* 0x000e640000000800 */
[----:B-1----:R-:W-:Y:S01]  /*8060*/  FMUL.FTZ R20, R6, R148 ;  /* 0x0000009406147220 */ /* 0x002fe20000410000 */
[----:B------:R-:W-:Y:S01]  /*8070*/  FMNMX.FTZ R2, R14, R156, !PT ;  /* 0x0000009c0e027209 */ /* 0x000fe20007810000 */
[----:B------:R-:W3:Y:S01]  /*8080*/  LDL.LU R148, [R1+0x40] ;  /* 0x0000400001947983 */ /* 0x000ee20000300800 */
[C---:B--2---:R-:W-:Y:S02]  /*8090*/  FFMA.FTZ R5, R6.reuse, R26, R18 ;  /* 0x0000001a06057223 */ /* 0x044fe40000010012 */
[----:B------:R-:W-:Y:S01]  /*80a0*/  FMNMX.FTZ R2, R11, R2, !PT ;  /* 0x000000020b027209 */ /* 0x000fe20007810000 */
[----:B------:R-:W-:Y:S01]  /*80b0*/  FMUL.FTZ R9, R6, R137 ;  /* 0x0000008906097220 */ /* 0x000fe20000410000 */
[----:B------:R-:W-:Y:S01]  /*80c0*/  MOV R137, R22 ;  /* 0x0000001600897202 */ /* 0x000fe20000000f00 */
[----:B------:R-:W-:Y:S01]  /*80d0*/  FADD.FTZ R5, R15, R5 ;  /* 0x000000050f057221 */ /* 0x000fe20000010000 */
[----:B------:R-:W-:Y:S01]  /*80e0*/  FMNMX.FTZ R2, R10, R2, !PT ;  /* 0x000000020a027209 */ /* 0x000fe20007810000 */
[C---:B------:R-:W-:Y:S01]  /*80f0*/  FMUL.FTZ R12, R6.reuse, R140 ;  /* 0x0000008c060c7220 */ /* 0x040fe20000410000 */
[----:B------:R-:W-:Y:S01]  /*8100*/  MOV R140, R24 ;  /* 0x00000018008c7202 */ /* 0x000fe20000000f00 */
[----:B------:R-:W-:Y:S01]  /*8110*/  FADD.FTZ R5, R13, R5 ;  /* 0x000000050d057221 */ /* 0x000fe20000010000 */
[----:B------:R-:W-:Y:S01]  /*8120*/  FMNMX.FTZ R2, R169, R2, !PT ;  /* 0x00000002a9027209 */ /* 0x000fe20007810000 */
[----:B------:R-:W-:Y:S02]  /*8130*/  FMUL.FTZ R13, R6, R141 ;  /* 0x0000008d060d7220 */ /* 0x000fe40000410000 */
[----:B------:R-:W-:Y:S01]  /*8140*/  FADD.FTZ R177, R8, R5 ;  /* 0x0000000508b17221 */ /* 0x000fe20000010000 */
[----:B------:R-:W-:Y:S01]  /*8150*/  FMNMX.FTZ R2, R23, R2, !PT ;  /* 0x0000000217027209 */ /* 0x000fe20007810000 */
[C---:B------:R-:W-:Y:S02]  /*8160*/  FMUL.FTZ R8, R6.reuse, R136 ;  /* 0x0000008806087220 */ /* 0x040fe40000410000 */
[----:B------:R-:W-:Y:S01]  /*8170*/  FMUL.FTZ R5, R6, R133 ;  /* 0x0000008506057220 */ /* 0x000fe20000410000 */
[----:B------:R-:W-:Y:S01]  /*8180*/  FMNMX.FTZ R2, R22, R2, !PT ;  /* 0x0000000216027209 */ /* 0x000fe20007810000 */
[C---:B------:R-:W-:Y:S01]  /*8190*/  FMUL.FTZ R16, R6.reuse, R144 ;  /* 0x0000009006107220 */ /* 0x040fe20000410000 */
[----:B------:R-:W-:Y:S01]  /*81a0*/  MOV R133, R25 ;  /* 0x0000001900857202 */ /* 0x000fe20000000f00 */
        /* <DEDUP_REMOVED lines=8> */
[C---:B------:R-:W-:Y:S01]  /*8230*/  FMUL.FTZ R28, R6.reuse, R28 ;  /* 0x0000001c061c7220 */ /* 0x040fe20000410000 */
[----:B------:R-:W-:Y:S01]  /*8240*/  FMNMX.FTZ R2, R159, R2, !PT ;  /* 0x000000029f027209 */ /* 0x000fe20007810000 */
[C---:B------:R-:W-:Y:S01]  /*8250*/  FMUL.FTZ R29, R6.reuse, R29 ;  /* 0x0000001d061d7220 */ /* 0x040fe20000410000 */
[----:B------:R-:W-:Y:S01]  /*8260*/  MOV R149, R171 ;  /* 0x000000ab00957202 */ /* 0x000fe20000000f00 */
[----:B------:R-:W-:Y:S01]  /*8270*/  FMUL.FTZ R32, R6, R32 ;  /* 0x0000002006207220 */ /* 0x000fe20000410000 */
[----:B------:R-:W-:Y:S01]  /*8280*/  FMNMX.FTZ R2, R158, R2, !PT ;  /* 0x000000029e027209 */ /* 0x000fe20007810000 */
[C---:B------:R-:W-:Y:S02]  /*8290*/  FMUL.FTZ R33, R6.reuse, R33 ;  /* 0x0000002106217220 */ /* 0x040fe40000410000 */
[C---:B------:R-:W-:Y:S01]  /*82a0*/  FMUL.FTZ R36, R6.reuse, R36 ;  /* 0x0000002406247220 */ /* 0x040fe20000410000 */
[----:B------:R-:W-:Y:S01]  /*82b0*/  FMNMX.FTZ R2, R157, R2, !PT ;  /* 0x000000029d027209 */ /* 0x000fe20007810000 */
[C---:B------:R-:W-:Y:S01]  /*82c0*/  FMUL.FTZ R37, R6.reuse, R37 ;  /* 0x0000002506257220 */ /* 0x040fe20000410000 */
[----:B------:R-:W-:Y:S01]  /*82d0*/  MUFU.EX2 R149, R149 ;  /* 0x0000009500957308 */ /* 0x000fe20000000800 */
[C---:B------:R-:W-:Y:S01]  /*82e0*/  FMUL.FTZ R40, R6.reuse, R40 ;  /* 0x0000002806287220 */ /* 0x040fe20000410000 */
[----:B------:R-:W-:Y:S01]  /*82f0*/  FMNMX.FTZ R4, R3, R2, !PT ;  /* 0x0000000203047209 */ /* 0x000fe20007810000 */
[C---:B------:R-:W-:Y:S02]  /*8300*/  FMUL.FTZ R41, R6.reuse, R41 ;  /* 0x0000002906297220 */ /* 0x040fe40000410000 */
[C---:B------:R-:W-:Y:S02]  /*8310*/  FMUL.FTZ R44, R6.reuse, R44 ;  /* 0x0000002c062c7220 */ /* 0x040fe40000410000 */
[----:B------:R-:W1:Y:S01]  /*8320*/  SHFL.BFLY PT, R2, R4, 0x2, 0x1f ;  /* 0x0c401f0004027f89 */ /* 0x000e6200000e0000 */
        /* <DEDUP_REMOVED lines=11> */
[----:B------:R-:W-:Y:S01]  /*83e0*/  FMUL.FTZ R68, R6, R68 ;  /* 0x0000004406447220 */ /* 0x000fe20000410000 */
[----:B-1----:R-:W-:Y:S01]  /*83f0*/  FMNMX.FTZ R4, R4, R2, !PT ;  /* 0x0000000204047209 */ /* 0x002fe20007810000 */
        /* <DEDUP_REMOVED lines=17> */
[----:B------:R-:W-:Y:S01]  /*8510*/  FMUL.FTZ R97, R6, R97 ;  /* 0x0000006106617220 */ /* 0x000fe20000410000 */
[----:B------:R-:W-:Y:S01]  /*8520*/  FSETP.NEU.FTZ.AND P0, PT, R2, -INF , PT ;  /* 0xff8000000200780b */ /* 0x000fe20003f1d000 */
[C---:B------:R-:W-:Y:S02]  /*8530*/  FMUL.FTZ R100, R6.reuse, R100 ;  /* 0x0000006406647220 */ /* 0x040fe40000410000 */
[----:B------:R-:W-:Y:S01]  /*8540*/  FMUL.FTZ R101, R6, R101 ;  /* 0x0000006506657220 */ /* 0x000fe20000410000 */
[----:B------:R-:W-:Y:S01]  /*8550*/  FSEL R7, R2, RZ, P0 ;  /* 0x000000ff02077208 */ /* 0x000fe20000000000 */
[C---:B------:R-:W-:Y:S02]  /*8560*/  FMUL.FTZ R104, R6.reuse, R104 ;  /* 0x0000006806687220 */ /* 0x040fe40000410000 */
[----:B------:R-:W-:Y:S02]  /*8570*/  FMUL.FTZ R105, R6, R105 ;  /* 0x0000006906697220 */ /* 0x000fe40000410000 */
[----:B------:R-:W-:Y:S02]  /*8580*/  FADD.FTZ R7, -R7, R156 ;  /* 0x0000009c07077221 */ /* 0x000fe40000010100 */
[----:B------:R-:W-:Y:S02]  /*8590*/  FMUL.FTZ R156, R2, c[0x0][0x2d0] ;  /* 0x0000b400029c7a20 */ /* 0x000fe40000410000 */
[----:B------:R-:W-:Y:S02]  /*85a0*/  FMUL.FTZ R7, R7, c[0x0][0x2d0] ;  /* 0x0000b40007077a20 */ /* 0x000fe40000410000 */
[----:B------:R-:W-:Y:S01]  /*85b0*/  FMUL.FTZ R108, R6, R108 ;  /* 0x0000006c066c7220 */ /* 0x000fe20000410000 */
[----:B------:R-:W-:Y:S01]  /*85c0*/  FSEL R156, R156, RZ, P0 ;  /* 0x000000ff9c9c7208 */ /* 0x000fe20000000000 */
[----:B------:R-:W1:Y:S01]  /*85d0*/  MUFU.EX2 R132, R7 ;  /* 0x0000000700847308 */ /* 0x000e620000000800 */
[C---:B------:R-:W-:Y:S01]  /*85e0*/  FMUL.FTZ R109, R6.reuse, R109 ;  /* 0x0000006d066d7220 */ /* 0x040fe20000410000 */
[----:B------:R-:W-:Y:S01]  /*85f0*/  PLOP3.LUT P0, PT, PT, PT, UP0, 0x80, 0x0 ;  /* 0x000000000000781c */ /* 0x000fe20003f0f008 */
[----:B------:R-:W-:Y:S02]  /*8600*/  FMUL.FTZ R112, R6, R112 ;  /* 0x0000007006707220 */ /* 0x000fe40000410000 */
[--C-:B------:R-:W-:Y:S02]  /*8610*/  FFMA.FTZ R136, R14, c[0x0][0x2d0], -R156.reuse ;  /* 0x0000b4000e887a23 */ /* 0x100fe4000001089c */
[C---:B------:R-:W-:Y:S02]  /*8620*/  FMUL.FTZ R113, R6.reuse, R113 ;  /* 0x0000007106717220 */ /* 0x040fe40000410000 */
[C---:B------:R-:W-:Y:S02]  /*8630*/  FMUL.FTZ R116, R6.reuse, R116 ;  /* 0x0000007406747220 */ /* 0x040fe40000410000 */
[----:B------:R-:W3:Y:S01]  /*8640*/  MUFU.EX2 R136, R136 ;  /* 0x0000008800887308 */ /* 0x000ee20000000800 */
[C---:B------:R-:W-:Y:S02]  /*8650*/  FMUL.FTZ R117, R6.reuse, R117 ;  /* 0x0000007506757220 */ /* 0x040fe40000410000 */
[C---:B------:R-:W-:Y:S02]  /*8660*/  FMUL.FTZ R120, R6.reuse, R120 ;  /* 0x0000007806787220 */ /* 0x040fe40000410000 */
[C---:B------:R-:W-:Y:S02]  /*8670*/  FMUL.FTZ R121, R6.reuse, R121 ;  /* 0x0000007906797220 */ /* 0x040fe40000410000 */
[C---:B------:R-:W-:Y:S02]  /*8680*/  FMUL.FTZ R124, R6.reuse, R124 ;  /* 0x0000007c067c7220 */ /* 0x040fe40000410000 */
[----:B------:R-:W-:Y:S02]  /*8690*/  FMUL.FTZ R125, R6, R125 ;  /* 0x0000007d067d7220 */ /* 0x000fe40000410000 */
[--C-:B------:R-:W-:Y:S02]  /*86a0*/  FFMA.FTZ R144, R11, c[0x0][0x2d0], -R156.reuse ;  /* 0x0000b4000b907a23 */ /* 0x100fe4000001089c */
[C---:B-1----:R-:W-:Y:S02]  /*86b0*/  FMUL.FTZ R7, R132.reuse, R135 ;  /* 0x0000008784077220 */ /* 0x042fe40000410000 */
[C---:B------:R-:W-:Y:S02]  /*86c0*/  FMUL.FTZ R11, R132.reuse, R139 ;  /* 0x0000008b840b7220 */ /* 0x040fe40000410000 */
[C---:B------:R-:W-:Y:S01]  /*86d0*/  FMUL.FTZ R14, R132.reuse, R142 ;  /* 0x0000008e840e7220 */ /* 0x040fe20000410000 */
[----:B------:R-:W1:Y:S01]  /*86e0*/  MUFU.EX2 R144, R144 ;  /* 0x0000009000907308 */ /* 0x000e620000000800 */
[C---:B------:R-:W-:Y:S02]  /*86f0*/  FMUL.FTZ R15, R132.reuse, R143 ;  /* 0x0000008f840f7220 */ /* 0x040fe40000410000 */
[C---:B------:R-:W-:Y:S02]  /*8700*/  FMUL.FTZ R18, R132.reuse, R146 ;  /* 0x0000009284127220 */ /* 0x040fe40000410000 */
[C---:B------:R-:W-:Y:S02]  /*8710*/  FMUL.FTZ R19, R132.reuse, R147 ;  /* 0x0000009384137220 */ /* 0x040fe40000410000 */
[C---:B------:R-:W-:Y:S02]  /*8720*/  FMUL.FTZ R22, R132.reuse, R150 ;  /* 0x0000009684167220 */ /* 0x040fe40000410000 */
[C---:B------:R-:W-:Y:S01]  /*8730*/  FMUL.FTZ R23, R132.reuse, R151 ;  /* 0x0000009784177220 */ /* 0x040fe20000410000 */
[----:B------:R2:W4:Y:S01]  /*8740*/  MUFU.EX2 R143, R152 ;  /* 0x00000098008f7308 */ /* 0x0005220000000800 */
        /* <DEDUP_REMOVED lines=11> */
[C---:B------:R-:W-:Y:S01]  /*8800*/  FMUL.FTZ R47, R132.reuse, R47 ;  /* 0x0000002f842f7220 */ /* 0x040fe20000410000 */
[----:B--2---:R-:W-:Y:S01]  /*8810*/  LDSM.16.MT88.4 R152, [R249+0x5080] ;  /* 0x00508000f998783b */ /* 0x004fe20000004200 */
        /* <DEDUP_REMOVED lines=41> */
[----:B------:R-:W-:Y:S02]  /*8ab0*/  FMUL.FTZ R131, R132, R131 ;  /* 0x0000008384837220 */ /* 0x000fe40000410000 */
[C---:B------:R-:W-:Y:S02]  /*8ac0*/  FMUL.FTZ R128, R6.reuse, R128 ;  /* 0x0000008006807220 */ /* 0x040fe40000410000 */
[----:B------:R-:W-:Y:S02]  /*8ad0*/  FMUL.FTZ R129, R6, R129 ;  /* 0x0000008106817220 */ /* 0x000fe40000410000 */
[----:B------:R-:W-:Y:S02]  /*8ae0*/  FMUL.FTZ R6, R132, R134 ;  /* 0x0000008684067220 */ /* 0x000fe40000410000 */
[--C-:B------:R-:W-:Y:S02]  /*8af0*/  FFMA.FTZ R141, R10, c[0x0][0x2d0], -R156.reuse ;  /* 0x0000b4000a8d7a23 */ /* 0x100fe4000001089c */
[C---:B------:R-:W-:Y:S02]  /*8b00*/  FMUL.FTZ R10, R132.reuse, R138 ;  /* 0x0000008a840a7220 */ /* 0x040fe40000410000 */
[----:B------:R-:W-:Y:S02]  /*8b10*/  FFMA.FTZ R146, R137, c[0x0][0x2d0], -R156 ;  /* 0x0000b40089927a23 */ /* 0x000fe4000001089c */
[----:B------:R-:W2:Y:S01]  /*8b20*/  MUFU.EX2 R141, R141 ;  /* 0x0000008d008d7308 */ /* 0x000ea20000000800 */
[----:B------:R-:W-:Y:S09]  /*8b30*/  FADD.FTZ R177, R149, R177 ;  /* 0x000000b195b17221 */ /* 0x000ff20000010000 */
[----:B------:R-:W-:Y:S01]  /*8b40*/  MUFU.EX2 R146, R146 ;  /* 0x0000009200927308 */ /* 0x000fe20000000800 */
[----:B---3--:R-:W-:Y:S01]  /*8b50*/  FFMA.FTZ R142, R132, R148, R136 ;  /* 0x00000094848e7223 */ /* 0x008fe20000010088 */
[----:B------:R-:W-:Y:S01]  /*8b60*/  MOV R148, R145 ;  /* 0x0000009100947202 */ /* 0x000fe20000000f00 */
[----:B------:R-:W3:Y:S01]  /*8b70*/  LDSM.16.MT88.4 R132, [R252+0x4080] ;  /* 0x00408000fc84783b */ /* 0x000ee20000004200 */
[----:B------:R-:W-:Y:S01]  /*8b80*/  MOV R145, R140 ;  /* 0x0000008c00917202 */ /* 0x000fe20000000f00 */
[--C-:B------:R-:W-:Y:S01]  /*8b90*/  FFMA.FTZ R140, R169, c[0x0][0x2d0], -R156.reuse ;  /* 0x0000b400a98c7a23 */ /* 0x100fe2000001089c */
[----:B-1----:R-:W-:Y:S01]  /*8ba0*/  F2FP.PACK_AB R169, R144, R136 ;  /* 0x0000008890a9723e */ /* 0x002fe200000000ff */
[--C-:B------:R-:W-:Y:S02]  /*8bb0*/  FFMA.FTZ R147, R148, c[0x0][0x2d0], -R156.reuse ;  /* 0x0000b40094937a23 */ /* 0x100fe4000001089c */
[----:B------:R-:W-:Y:S01]  /*8bc0*/  FFMA.FTZ R148, R178, c[0x0][0x2d0], -R156 ;  /* 0x0000b400b2947a23 */ /* 0x000fe2000001089c */
[----:B------:R-:W1:Y:S01]  /*8bd0*/  MUFU.EX2 R145, R145 ;  /* 0x0000009100917308 */ /* 0x000e620000000800 */
[----:B------:R-:W-:Y:S01]  /*8be0*/  LDSM.16.MT88.4 R136, [R252+0x4880] ;  /* 0x00488000fc88783b */ /* 0x000fe20000004200 */
[----:B------:R-:W-:Y:S02]  /*8bf0*/  FADD.FTZ R142, R144, R142 ;  /* 0x0000008e908e7221 */ /* 0x000fe40000010000 */
[----:B----4-:R-:W-:Y:S02]  /*8c00*/  FADD.FTZ R144, R143, R177 ;  /* 0x000000b18f907221 */ /* 0x010fe40000010000 */
[----:B--2---:R-:W-:Y:S04]  /*8c10*/  FADD.FTZ R142, R141, R142 ;  /* 0x0000008e8d8e7221 */ /* 0x004fe80000010000 */
[----:B------:R-:W2:Y:S10]  /*8c20*/  MUFU.EX2 R140, R140 ;  /* 0x0000008c008c7308 */ /* 0x000eb40000000800 */
[----:B------:R-:W4:Y:S01]  /*8c30*/  MUFU.EX2 R147, R147 ;  /* 0x0000009300937308 */ /* 0x000f220000000800 */
[----:B-1----:R-:W-:Y:S09]  /*8c40*/  FADD.FTZ R144, R145, R144 ;  /* 0x0000009091907221 */ /* 0x002ff20000010000 */
[----:B------:R-:W1:Y:S01]  /*8c50*/  MUFU.EX2 R148, R148 ;  /* 0x0000009400947308 */ /* 0x000e620000000800 */
[----:B--2---:R-:W-:Y:S07]  /*8c60*/  F2FP.PACK_AB R171, R140, R141 ;  /* 0x0000008d8cab723e */ /* 0x004fee00000000ff */
[C---:B---3--:R-:W-:Y:S08]  /*8c70*/  HMMA.16816.F32 R4, R168.reuse, R132, R4 ;  /* 0x00000084a804723c */ /* 0x048ff00000001804 */
        /* <DEDUP_REMOVED lines=46> */
[----:B------:R-:W-:Y:S04]  /*8f60*/  HMMA.16816.F32 R128, R168, R134, R128 ;  /* 0x00000086a880723c */ /* 0x000fe80000001880 */
[----:B----4-:R-:W-:Y:S01]  /*8f70*/  F2FP.PACK_AB R133, R146, R147 ;  /* 0x000000939285723e */ /* 0x010fe200000000ff */
[----:B------:R-:W-:Y:S02]  /*8f80*/  FADD.FTZ R149, R140, R142 ;  /* 0x0000008e8c957221 */ /* 0x000fe40000010000 */
[----:B------:R-:W-:Y:S01]  /*8f90*/  FFMA.FTZ R168, R176, c[0x0][0x2d0], -R156 ;  /* 0x0000b400b0a87a23 */ /* 0x000fe2000001089c */
[C---:B------:R-:W-:Y:S01]  /*8fa0*/  F2FP.PACK_AB R134, R179.reuse, R145 ;  /* 0x00000091b386723e */ /* 0x040fe200000000ff */
[----:B------:R-:W-:Y:S03]  /*8fb0*/  LDSM.16.MT88.4 R140, [R248+0x9080] ;  /* 0x00908000f88c783b */ /* 0x000fe60000004200 */
[----:B------:R-:W-:Y:S01]  /*8fc0*/  FADD.FTZ R179, R179, R144 ;  /* 0x00000090b3b37221 */ /* 0x000fe20000010000 */
[----:B------:R-:W2:Y:S01]  /*8fd0*/  MUFU.EX2 R168, R168 ;  /* 0x000000a800a87308 */ /* 0x000ea20000000800 */
[----:B------:R-:W-:Y:S02]  /*8fe0*/  FADD.FTZ R147, R147, R149 ;  /* 0x0000009593937221 */ /* 0x000fe40000010000 */
[--C-:B------:R-:W-:Y:S02]  /*8ff0*/  FFMA.FTZ R169, R159, c[0x0][0x2d0], -R156.reuse ;  /* 0x0000b4009fa97a23 */ /* 0x100fe4000001089c */
[----:B------:R-:W-:Y:S02]  /*9000*/  FADD.FTZ R147, R146, R147 ;  /* 0x0000009392937221 */ /* 0x000fe40000010000 */
[--C-:B------:R-:W-:Y:S01]  /*9010*/  FFMA.FTZ R170, R158, c[0x0][0x2d0], -R156.reuse ;  /* 0x0000b4009eaa7a23 */ /* 0x100fe2000001089c */
[----:B------:R-:W-:Y:S01]  /*9020*/  F2FP.PACK_AB R158, R172, R173 ;  /* 0x000000adac9e723e */ /* 0x000fe200000000ff */
[----:B-1----:R-:W-:Y:S01]  /*9030*/  FADD.FTZ R176, R148, R147 ;  /* 0x0000009394b07221 */ /* 0x002fe20000010000 */
[----:B------:R-:W1:Y:S01]  /*9040*/  MUFU.EX2 R169, R169 ;  /* 0x000000a900a97308 */ /* 0x000e620000000800 */
[----:B------:R-:W-:Y:S01]  /*9050*/  LDSM.16.MT88.4 R144, [R250+0x5080] ;  /* 0x00508000fa90783b */ /* 0x000fe20000004200 */
[--C-:B------:R-:W-:Y:S02]  /*9060*/  FFMA.FTZ R171, R157, c[0x0][0x2d0], -R156.reuse ;  /* 0x0000b4009dab7a23 */ /* 0x100fe4000001089c */
[----:B------:R-:W-:Y:S02]  /*9070*/  FFMA.FTZ R156, R3, c[0x0][0x2d0], -R156 ;  /* 0x0000b400039c7a23 */ /* 0x000fe4000001089c */
[----:B------:R-:W-:Y:S04]  /*9080*/  FADD.FTZ R179, R175, R179 ;  /* 0x000000b3afb37221 */ /* 0x000fe80000010000 */
[----:B------:R3:W-:Y:S01]  /*9090*/  MUFU.EX2 R3, R156 ;  /* 0x0000009c00037308 */ /* 0x0007e20000000800 */
[----:B------:R-:W-:Y:S01]  /*90a0*/  FADD.FTZ R179, R174, R179 ;  /* 0x000000b3aeb37221 */ /* 0x000fe20000010000 */
[C---:B--2---:R-:W-:Y:S03]  /*90b0*/  F2FP.PACK_AB R135, R168.reuse, R148 ;  /* 0x00000094a887723e */ /* 0x044fe600000000ff */
[----:B------:R-:W-:Y:S02]  /*90c0*/  FADD.FTZ R173, R173, R179 ;  /* 0x000000b3adad7221 */ /* 0x000fe40000010000 */
[----:B------:R-:W-:Y:S03]  /*90d0*/  FADD.FTZ R176, R168, R176 ;  /* 0x000000b0a8b07221 */ /* 0x000fe60000010000 */
[----:B------:R-:W2:Y:S01]  /*90e0*/  MUFU.EX2 R170, R170 ;  /* 0x000000aa00aa7308 */ /* 0x000ea20000000800 */
[C---:B------:R-:W-:Y:S05]  /*90f0*/  HMMA.16816.F32 R4, R132.reuse, R136, R4 ;  /* 0x000000888404723c */ /* 0x040fea0000001804 */
[----:B-1----:R-:W-:Y:S03]  /*9100*/  FADD.FTZ R176, R169, R176 ;  /* 0x000000b0a9b07221 */ /* 0x002fe60000010000 */
[C---:B------:R-:W-:Y:S01]  /*9110*/  HMMA.16816.F32 R8, R132.reuse, R138, R8 ;  /* 0x0000008a8408723c */ /* 0x040fe20000001808 */
[----:B------:R-:W1:Y:S01]  /*9120*/  LDSM.16.MT88.4 R136, [R250+0x4880] ;  /* 0x00488000fa88783b */ /* 0x000e620000004200 */
[----:B------:R-:W4:Y:S02]  /*9130*/  MUFU.EX2 R171, R171 ;  /* 0x000000ab00ab7308 */ /* 0x000f240000000800 */
[----:B---3--:R-:W-:Y:S02]  /*9140*/  F2FP.PACK_AB R156, R174, R175 ;  /* 0x000000afae9c723e */ /* 0x008fe400000000ff */
[C---:B--2---:R-:W-:Y:S01]  /*9150*/  F2FP.PACK_AB R157, R170.reuse, R169 ;  /* 0x000000a9aa9d723e */ /* 0x044fe200000000ff */
[----:B------:R-:W-:Y:S01]  /*9160*/  FADD.FTZ R170, R170, R176 ;  /* 0x000000b0aaaa7221 */ /* 0x000fe20000010000 */
[----:B----4-:R-:W-:Y:S04]  /*9170*/  F2FP.PACK_AB R159, R3, R171 ;  /* 0x000000ab039f723e */ /* 0x010fe800000000ff */
[----:B------:R-:W-:Y:S01]  /*9180*/  FADD.FTZ R170, R171, R170 ;  /* 0x000000aaabaa7221 */ /* 0x000fe20000010000 */
        /* <DEDUP_REMOVED lines=42> */
[C---:B------:R-:W-:Y:S08]  /*9430*/  HMMA.16816.F32 R124, R132.reuse, R140, R124 ;  /* 0x0000008c847c723c */ /* 0x040ff0000000187c */
[----:B------:R-:W-:Y:S08]  /*9440*/  HMMA.16816.F32 R128, R132, R142, R128 ;  /* 0x0000008e8480723c */ /* 0x000ff00000001880 */
[C---:B-1----:R-:W-:Y:S01]  /*9450*/  HMMA.16816.F32 R132, R156.reuse, R136, R4 ;  /* 0x000000889c84723c */ /* 0x042fe20000001804 */
[----:B------:R-:W1:Y:S07]  /*9460*/  LDSM.16.MT88.4 R4, [R248+0x5080] ;  /* 0x00508000f804783b */ /* 0x000e6e0000004200 */
[C---:B------:R-:W-:Y:S01]  /*9470*/  HMMA.16816.F32 R136, R156.reuse, R138, R8 ;  /* 0x0000008a9c88723c */ /* 0x040fe20000001808 */
[----:B------:R-:W2:Y:S07]  /*9480*/  LDSM.16.MT88.4 R8, [R252+0x6880] ;  /* 0x00688000fc08783b */ /* 0x000eae0000004200 */
[C---:B------:R-:W-:Y:S01]  /*9490*/  HMMA.16816.F32 R140, R156.reuse, R144, R12 ;  /* 0x000000909c8c723c */ /* 0x040fe2000000180c */
[----:B------:R-:W3:Y:S07]  /*94a0*/  LDSM.16.MT88.4 R12, [R250+0x6880] ;  /* 0x00688000fa0c783b */ /* 0x000eee0000004200 */
[C---:B------:R-:W-:Y:S08]  /*94b0*/  HMMA.16816.F32 R144, R156.reuse, R146, R16 ;  /* 0x000000929c90723c */ /* 0x040ff00000001810 */
[C---:B------:R-:W-:Y:S08]  /*94c0*/  HMMA.16816.F32 R148, R156.reuse, R152, R20 ;  /* 0x000000989c94723c */ /* 0x040ff00000001814 */
[C---:B------:R-:W-:Y:S08]  /*94d0*/  HMMA.16816.F32 R152, R156.reuse, R154, R24 ;  /* 0x0000009a9c98723c */ /* 0x040ff00000001818 */
        /* <DEDUP_REMOVED lines=33> */
[C---:B------:R-:W-:Y:S08]  /*96f0*/  HMMA.16816.F32 R120, R156.reuse, R14, R120 ;  /* 0x0000000e9c78723c */ /* 0x040ff00000001878 */
[C---:B-1----:R-:W-:Y:S07]  /*9700*/  HMMA.16816.F32 R124, R156.reuse, R4, R124 ;  /* 0x000000049c7c723c */ /* 0x042fee000000187c */
[----:B------:R-:W-:Y:S01]  /*9710*/  FADD.FTZ R5, R172, R173 ;  /* 0x000000adac057221 */ /* 0x000fe20000010000 */
[----:B------:R-:W-:Y:S04]  /*9720*/  HMMA.16816.F32 R128, R156, R6, R128 ;  /* 0x000000069c80723c */ /* 0x000fe80000001880 */
[----:B------:R1:W-:Y:S01]  /*9730*/  STL [R1+0x44], R5 ;  /* 0x0000440501007387 */ /* 0x0003e20000100800 */
[----:B------:R-:W-:Y:S01]  /*9740*/  FADD.FTZ R4, R3, R170 ;  /* 0x000000aa03047221 */ /* 0x000fe20000010000 */
[----:B------:R-:W-:Y:S02]  /*9750*/  MOV R3, R0 ;  /* 0x0000000000037202 */ /* 0x000fe40000000f00 */
[----:B------:R-:W-:Y:S02]  /*9760*/  MOV R156, R2 ;  /* 0x00000002009c7202 */ /* 0x000fe40000000f00 */
[----:B------:R1:W-:Y:S02]  /*9770*/  STL [R1+0x40], R4 ;  /* 0x0000400401007387 */ /* 0x0003e40000100800 */
[----:B-1----:R-:W-:-:S05]  /*9780*/  @P0 BRA `(.L_x_198) ;  /* 0xffffc1b000000947 */ /* 0x002fca000383ffff */
.L_x_185:
[----:B------:R-:W1:Y:S01]  /*9790*/  S2UR UR29, SR_CTAID.X ;  /* 0x00000000001d79c3 */ /* 0x000e620000002500 */
[----:B------:R-:W-:-:S02]  /*97a0*/  UISETP.NE.AND UP1, UPT, UR14, URZ, UPT ;  /* 0x0000003f0e00728c */ /* 0x000fc4000bf25270 */
[----:B------:R-:W-:Y:S02]  /*97b0*/  UISETP.NE.AND UP0, UPT, UR13, URZ, UPT ;  /* 0x0000003f0d00728c */ /* 0x000fe4000bf05270 */
[----:B------:R-:W-:Y:S02]  /*97c0*/  UMOV UR27, 0x1 ;  /* 0x00000001001b7882 */ /* 0x000fe40000000000 */
[----:B------:R-:W-:Y:S02]  /*97d0*/  ULDC UR26, c[0x0][0x168] ;  /* 0x00005a00001a7ab9 */ /* 0x000fe40000000800 */
[----:B------:R-:W-:Y:S01]  /*97e0*/  ULDC.64 UR4, c[0x0][0x2c8] ;  /* 0x0000b20000047ab9 */ /* 0x000fe20000000a00 */
[----:B------:R-:W-:Y:S01]  /*97f0*/  PLOP3.LUT P0, PT, PT, PT, UP0, 0x40, 0x0 ;  /* 0x000000000000781c */ /* 0x000fe20003f0e808 */
[----:B------:R-:W-:Y:S02]  /*9800*/  UIADD3 UR26, UR27, -UR26, URZ ;  /* 0x8000001a1b1a7290 */ /* 0x000fe4000fffe03f */
[----:B-1----:R-:W-:-:S04]  /*9810*/  ULEA UR29, UR29, 0x7f, 0x7 ;  /* 0x0000007f1d1d7891 */ /* 0x002fc8000f8e383f */
[----:B------:R-:W-:-:S03]  /*9820*/  UIMAD.WIDE.U32 UR30, UR29, UR4, URZ ;  /* 0x000000041d1e72a5 */ /* 0x000fc6000f8e003f */
[----:B------:R-:W-:Y:S02]  /*9830*/  ULDC UR4, c[0x0][0x1d0] ;  /* 0x0000740000047ab9 */ /* 0x000fe40000000800 */
[----:B------:R-:W-:Y:S02]  /*9840*/  UIMAD UR4, UR28, UR4, UR26 ;  /* 0x000000041c0472a4 */ /* 0x000fe4000f8e021a */
[----:B------:R-:W-:Y:S02]  /*9850*/  @UP1 USHF.R.U32.HI UR29, URZ, UR5, UR31 ;  /* 0x000000053f1d1299 */ /* 0x000fe4000801161f */
[----:B------:R-:W-:Y:S02]  /*9860*/  ULDC UR26, c[0x0][0x324] ;  /* 0x0000c900001a7ab9 */ /* 0x000fe40000000800 */
[----:B------:R-:W-:-:S04]  /*9870*/  UIADD3 UR28, UR4, UR29, URZ ;  /* 0x0000001d041c7290 */ /* 0x000fc8000fffe03f */
[----:B------:R-:W-:Y:S01]  /*9880*/  UIADD3 UR26, UR28, -UR26, URZ ;  /* 0x8000001a1c1a7290 */ /* 0x000fe2000fffe03f */
[----:B------:R-:W-:Y:S05]  /*9890*/  @P0 BRA `(.L_x_199) ;  /* 0x0000016000000947 */ /* 0x000fea0003800000 */
[----:B------:R-:W-:-:S06]  /*98a0*/  UISETP.GT.AND UP0, UPT, UR28, -0x1, UPT ;  /* 0xffffffff1c00788c */ /* 0x000fcc000bf04270 */
[----:B------:R-:W-:-:S13]  /*98b0*/  PLOP3.LUT P0, PT, PT, PT, UP0, 0x80, 0x0 ;  /* 0x000000000000781c */ /* 0x000fda0003f0f008 */
[----:B------:R-:W-:Y:S05]  /*98c0*/  @P0 BRA `(.L_x_200) ;  /* 0x0000009000000947 */ /* 0x000fea0003800000 */
[----:B------:R-:W-:Y:S02]  /*98d0*/  ULDC UR4, c[0x0][0x32c] ;  /* 0x0000cb0000047ab9 */ /* 0x000fe40000000800 */
[----:B------:R-:W-:Y:S02]  /*98e0*/  UISETP.NE.AND UP0, UPT, UR27, UR4, UPT ;  /* 0x000000041b00728c */ /* 0x000fe4000bf05270 */
[----:B------:R-:W-:Y:S02]  /*98f0*/  ULOP3.LUT UR28, URZ, UR28, URZ, 0x33, !UPT ;  /* 0x0000001c3f1c7292 */ /* 0x000fe4000f8e333f */
[----:B------:R-:W-:Y:S02]  /*9900*/  ULDC.64 UR4, c[0x0][0x330] ;  /* 0x0000cc0000047ab9 */ /* 0x000fe40000000a00 */
[----:B------:R-:W-:-:S07]  /*9910*/  UIMAD.WIDE.U32 UR30, UR28, UR4, URZ ;  /* 0x000000041c1e72a5 */ /* 0x000fce000f8e003f */
[----:B------:R-:W-:Y:S02]  /*9920*/  @UP0 UMOV UR27, UR31 ;  /* 0x0000001f001b0c82 */ /* 0x000fe40008000000 */
[----:B------:R-:W-:-:S04]  /*9930*/  @UP0 USHF.R.U32.HI UR28, URZ, UR5, UR27 ;  /* 0x000000053f1c0299 */ /* 0x000fc8000801161b */
[----:B------:R-:W-:Y:S01]  /*9940*/  ULOP3.LUT UR28, URZ, UR28, URZ, 0x33, !UPT ;  /* 0x0000001c3f1c7292 */ /* 0x000fe2000f8e333f */
[----:B------:R-:W-:Y:S05]  /*9950*/  BRA `(.L_x_201) ;  /* 0x0000006000007947 */ /* 0x000fea0003800000 */
.L_x_200:
[----:B------:R-:W-:Y:S02]  /*9960*/  ULDC UR4, c[0x0][0x32c] ;  /* 0x0000cb0000047ab9 */ /* 0x000fe40000000800 */
[----:B------:R-:W-:-:S03]  /*9970*/  UISETP.NE.AND UP0, UPT, UR27, UR4, UPT ;  /* 0x000000041b00728c */ /* 0x000fc6000bf05270 */
[----:B------:R-:W-:Y:S02]  /*9980*/  ULDC.64 UR4, c[0x0][0x330] ;  /* 0x0000cc0000047ab9 */ /* 0x000fe40000000a00 */
[----:B------:R-:W-:-:S07]  /*9990*/  UIMAD.WIDE.U32 UR30, UR28, UR4, URZ ;  /* 0x000000041c1e72a5 */ /* 0x000fce000f8e003f */
[----:B------:R-:W-:Y:S02]  /*99a0*/  @UP0 UMOV UR27, UR31 ;  /* 0x0000001f001b0c82 */ /* 0x000fe40008000000 */
[----:B------:R-:W-:Y:S02]  /*99b0*/  @UP0 USHF.R.U32.HI UR28, URZ, UR5, UR27 ;  /* 0x000000053f1c0299 */ /* 0x000fe4000801161b */
.L_x_201:
[----:B------:R-:W-:Y:S02]  /*99c0*/  ULDC UR4, c[0x0][0x32c] ;  /* 0x0000cb0000047ab9 */ /* 0x000fe40000000800 */
[----:B------:R-:W-:-:S04]  /*99d0*/  UIMAD UR4, UR28, UR4, URZ ;  /* 0x000000041c0472a4 */ /* 0x000fc8000f8e023f */
[----:B------:R-:W-:-:S04]  /*99e0*/  UISETP.LT.AND UP0, UPT, UR26, UR4, UPT ;  /* 0x000000041a00728c */ /* 0x000fc8000bf01270 */
[----:B------:R-:W-:-:S04]  /*99f0*/  USEL UR26, UR26, UR4, !UP0 ;  /* 0x000000041a1a7287 */ /* 0x000fc8000c000000 */
.L_x_199:
[----:B------:R-:W-:-:S04]  /*9a00*/  UIADD3 UR26, UR26, 0x2f, URZ ;  /* 0x0000002f1a1a7890 */ /* 0x000fc8000fffe03f */
        /* <DEDUP_REMOVED lines=9> */
[----:B------:R-:W2:Y:S04]  /*9aa0*/  LDL R7, [R1+0x24] ;  /* 0x0000240001077983 */ /* 0x000ea80000100800 */
[----:B------:R-:W3:Y:S04]  /*9ab0*/  LDL R6, [R1+0x30] ;  /* 0x0000300001067983 */ /* 0x000ee80000100800 */
[----:B------:R-:W3:Y:S04]  /*9ac0*/  LDL R5, [R1+0x18] ;  /* 0x0000180001057983 */ /* 0x000ee80000100800 */
[----:B------:R-:W4:Y:S04]  /*9ad0*/  LDL R4, [R1+0x2c] ;  /* 0x00002c0001047983 */ /* 0x000f280000100800 */
[----:B------:R-:W4:Y:S01]  /*9ae0*/  LDL R3, [R1+0x14] ;  /* 0x0000140001037983 */ /* 0x000f220000100800 */
[C---:B--2---:R-:W-:Y:S01]  /*9af0*/  SHF.L.U64.HI R8, R7.reuse, 0x1, R8 ;  /* 0x0000000107087819 */ /* 0x044fe20000010208 */
[----:B------:R-:W-:-:S04]  /*9b00*/  IMAD.SHL.U32 R7, R7, 0x2, RZ ;  /* 0x0000000207077824 */ /* 0x000fc800078e00ff */
[----:B------:R1:W-:Y:S01]  /*9b10*/  STL [R1+0x4c], R8 ;  /* 0x00004c0801007387 */ /* 0x0003e20000100800 */
[----:B---3--:R-:W-:-:S03]  /*9b20*/  SHF.L.U64.HI R179, R5, 0x1, R6 ;  /* 0x0000000105b37819 */ /* 0x008fc60000010206 */
[----:B------:R1:W-:Y:S01]  /*9b30*/  STL [R1+0x48], R7 ;  /* 0x0000480701007387 */ /* 0x0003e20000100800 */
[----:B------:R-:W-:Y:S01]  /*9b40*/  IMAD.SHL.U32 R178, R5, 0x2, RZ ;  /* 0x0000000205b27824 */ /* 0x000fe200078e00ff */
[C---:B----4-:R-:W-:Y:S01]  /*9b50*/  SHF.L.U64.HI R177, R3.reuse, 0x1, R4 ;  /* 0x0000000103b17819 */ /* 0x050fe20000010204 */
[----:B------:R-:W-:Y:S02]  /*9b60*/  IMAD.SHL.U32 R176, R3, 0x2, RZ ;  /* 0x0000000203b07824 */ /* 0x000fe400078e00ff */
.L_x_207:
[----:B------:R-:W2:Y:S01]  /*9b70*/  LDL R4, [R1+0x4] ;  /* 0x0000040001047983 */ /* 0x000ea20000100800 */
[----:B------:R-:W-:Y:S04]  /*9b80*/  DEPBAR.LE SB0, 0x0 ;  /* 0x000080000000791a */ /* 0x000fe80000000000 */
[----:B------:R-:W3:Y:S01]  /*9b90*/  LDL R3, [R1] ;  /* 0x0000000001037983 */ /* 0x000ee20000100800 */
[----:B------:R-:W-:Y:S03]  /*9ba0*/  UISETP.GT.AND UP0, UPT, UR7, UR23, UPT ;  /* 0x000000170700728c */ /* 0x000fe6000bf04270 */
[----:B------:R-:W-:Y:S03]  /*9bb0*/  BAR.SYNC.DEFER_BLOCKING 0x0 ;  /* 0x0000000000007b1d */ /* 0x000fe60000010000 */
[----:B------:R-:W-:Y:S03]  /*9bc0*/  PLOP3.LUT P0, PT, PT, PT, UP0, 0x80, 0x0 ;  /* 0x000000000000781c */ /* 0x000fe60003f0f008 */
[----:B------:R-:W4:Y:S04]  /*9bd0*/  LDSM.16.M88.4 R168, [R247] ;  /* 0x00000000f7a8783b */ /* 0x000f280000000200 */
[----:B------:R-:W1:Y:S04]  /*9be0*/  LDSM.16.M88.4 R172, [R246] ;  /* 0x00000000f6ac783b */ /* 0x000e680000000200 */
[----:B-12---:R-:W1:Y:S04]  /*9bf0*/  LDSM.16.M88.4 R8, [R4+0x14080] ;  /* 0x014080000408783b */ /* 0x006e680000000200 */
[----:B------:R-:W2:Y:S04]  /*9c00*/  LDSM.16.M88.4 R16, [R4+0x14880] ;  /* 0x014880000410783b */ /* 0x000ea80000000200 */
[----:B------:R-:W1:Y:S04]  /*9c10*/  LDSM.16.M88.4 R24, [R4+0x15080] ;  /* 0x015080000418783b */ /* 0x000e680000000200 */
[----:B---3--:R3:W1:Y:S02]  /*9c20*/  LDSM.16.M88.4 R156, [R3] ;  /* 0x00000000039c783b */ /* 0x0086640000000200 */
[----:B---3--:R-:W-:Y:S01]  /*9c30*/  MOV R3, R0 ;  /* 0x0000000000037202 */ /* 0x008fe20000000f00 */
[----:B------:R-:W-:-:S05]  /*9c40*/  @P0 BRA `(.L_x_203) ;  /* 0x0000043000000947 */ /* 0x000fca0003800000 */
[----:B----4-:R-:W3:Y:S01]  /*9c50*/  LDL R7, [R1+0xc] ;  /* 0x00000c0001077983 */ /* 0x010ee20000100800 */
[----:B------:R-:W-:Y:S03]  /*9c60*/  BSSY B0, `(.L_x_203) ;  /* 0x0000041000007945 */ /* 0x000fe60003800000 */
[----:B------:R-:W4:Y:S04]  /*9c70*/  LDL R14, [R1+0x8] ;  /* 0x00000800010e7983 */ /* 0x000f280000100800 */
[----:B------:R-:W5:Y:S04]  /*9c80*/  LDL R20, [R1+0x48] ;  /* 0x0000480001147983 */ /* 0x000f680000100800 */
[----:B--2---:R-:W2:Y:S04]  /*9c90*/  LDL R22, [R1+0x4c] ;  /* 0x00004c0001167983 */ /* 0x004ea80000100800 */
[----:B------:R-:W2:Y:S04]  /*9ca0*/  LDL R13, [R1+0x1c] ;  /* 0x00001c00010d7983 */ /* 0x000ea80000100800 */
[----:B------:R-:W2:Y:S04]  /*9cb0*/  LDL R15, [R1+0x10] ;  /* 0x00001000010f7983 */ /* 0x000ea80000100800 */
[----:B------:R-:W2:Y:S01]  /*9cc0*/  LDL R23, [R1+0x28] ;  /* 0x0000280001177983 */ /* 0x000ea20000100800 */
[----:B---3--:R-:W-:Y:S01]  /*9cd0*/  SHF.R.S32.HI R6, RZ, 0x1f, R7 ;  /* 0x0000001fff067819 */ /* 0x008fe20000011407 */
[C---:B------:R-:W-:Y:S01]  /*9ce0*/  IMAD.WIDE.U32 R4, R7.reuse, c[0x0][0x208], RZ ;  /* 0x0000820007047a25 */ /* 0x040fe200078e00ff */
[----:B----4-:R-:W-:Y:S03]  /*9cf0*/  SHF.R.S32.HI R12, RZ, 0x1f, R14 ;  /* 0x0000001fff0c7819 */ /* 0x010fe6000001140e */
[----:B------:R-:W-:Y:S04]  /*9d00*/  IMAD R6, R6, c[0x0][0x208], RZ ;  /* 0x0000820006067a24 */ /* 0x000fe800078e02ff */
[----:B------:R-:W-:Y:S02]  /*9d10*/  IMAD R6, R7, c[0x0][0x20c], R6 ;  /* 0x0000830007067a24 */ /* 0x000fe400078e0206 */
[----:B------:R-:W3:Y:S01]  /*9d20*/  LDL R7, [R1+0x24] ;  /* 0x0000240001077983 */ /* 0x000ee20000100800 */
[----:B------:R-:W-:Y:S02]  /*9d30*/  IMAD R12, R12, c[0x0][0x218], RZ ;  /* 0x000086000c0c7a24 */ /* 0x000fe400078e02ff */
[----:B------:R-:W-:Y:S02]  /*9d40*/  IMAD.IADD R5, R5, 0x1, R6 ;  /* 0x0000000105057824 */ /* 0x000fe400078e0206 */
[C---:B------:R-:W-:Y:S02]  /*9d50*/  IMAD R12, R14.reuse, c[0x0][0x21c], R12 ;  /* 0x000087000e0c7a24 */ /* 0x040fe400078e020c */
[----:B------:R-:W-:Y:S05]  /*9d60*/  IMAD.WIDE.U32 R4, R14, c[0x0][0x218], R4 ;  /* 0x000086000e047a25 */ /* 0x000fea00078e0004 */
[----:B------:R-:W-:Y:S04]  /*9d70*/  IADD3 R4, P0, R4, UR24, RZ ;  /* 0x0000001804047c10 */ /* 0x000fe8000ff1e0ff */
[----:B------:R-:W-:Y:S02]  /*9d80*/  IADD3.X R12, R5, UR15, R12, P0, !PT ;  /* 0x0000000f050c7c10 */ /* 0x000fe400087fe40c */
[C---:B------:R-:W-:Y:S04]  /*9d90*/  LEA R6, P0, R4.reuse, c[0x0][0x1f8], 0x1 ;  /* 0x00007e0004067a11 */ /* 0x040fe800078008ff */
[----:B------:R-:W-:Y:S01]  /*9da0*/  LEA.HI.X R12, R4, c[0x0][0x1fc], R12, 0x1, P0 ;  /* 0x00007f00040c7a11 */ /* 0x000fe200000f0c0c */
[----:B------:R-:W5:Y:S02]  /*9db0*/  SHFL.IDX PT, R14, R6, RZ, 0x181f ;  /* 0x00181fff060e7589 */ /* 0x000f6400000e0000 */
[C---:B-----5:R-:W-:Y:S02]  /*9dc0*/  IADD3 R20, P0, R14.reuse, R20, RZ ;  /* 0x000000140e147210 */ /* 0x060fe40007f1e0ff */
[----:B---3--:R-:W-:Y:S02]  /*9dd0*/  ISETP.GE.AND P1, PT, R7, c[0x0][0x1d4], PT ;  /* 0x0000750007007a0c */ /* 0x008fe40003f26270 */
[----:B------:R-:W2:Y:S02]  /*9de0*/  SHFL.IDX PT, R7, R12, RZ, 0x181f ;  /* 0x00181fff0c077589 */ /* 0x000ea400000e0000 */
[C---:B--2---:R-:W-:Y:S01]  /*9df0*/  IMAD.X R21, R7.reuse, 0x1, R22, P0 ;  /* 0x0000000107157824 */ /* 0x044fe200000e0616 */
[----:B------:R-:W-:Y:S01]  /*9e00*/  IADD3 R4, P0, R14, R178, RZ ;  /* 0x000000b20e047210 */ /* 0x000fe20007f1e0ff */
[----:B------:R-:W2:Y:S07]  /*9e10*/  S2R R22, SR_TID.X ;  /* 0x0000000000167919 */ /* 0x000eae0000002100 */
[----:B------:R-:W-:Y:S01]  /*9e20*/  @!PT LDS RZ, [RZ] ;  /* 0x00000000fffff984 */ /* 0x000fe20000000800 */
[----:B------:R3:W-:Y:S01]  /*9e30*/  LDGSTS.E.BYPASS.LTC128B.128 [R13+0x4080], [R20.64], !P1 ;  /* 0x04080000140d7fae */ /* 0x0007e2000c901d52 */
[C---:B------:R-:W-:Y:S05]  /*9e40*/  IMAD.X R5, R7.reuse, 0x1, R179, P0 ;  /* 0x0000000107057824 */ /* 0x040fea00000e06b3 */
[----:B------:R4:W-:Y:S01]  /*9e50*/  LDGSTS.E.BYPASS.LTC128B.128 [R13+0x5880], [R4.64], !P6 ;  /* 0x05880000040d7fae */ /* 0x0009e2000f101d52 */
[----:B--2---:R-:W-:Y:S02]  /*9e60*/  ISETP.GT.AND P1, PT, R22, 0x7f, PT ;  /* 0x0000007f1600780c */ /* 0x004fe40003f24270 */
[C---:B----4-:R-:W-:Y:S05]  /*9e70*/  IADD3 R4, P0, R14.reuse, R176, RZ ;  /* 0x000000b00e047210 */ /* 0x050fea0007f1e0ff */
[----:B------:R-:W-:Y:S05]  /*9e80*/  IMAD.X R5, R7, 0x1, R177, P0 ;  /* 0x0000000107057824 */ /* 0x000fea00000e06b1 */
[----:B------:R2:W-:Y:S02]  /*9e90*/  LDGSTS.E.BYPASS.LTC128B.128 [R13+0x7080], [R4.64], !P5 ;  /* 0x07080000040d7fae */ /* 0x0005e4000e901d52 */
[C---:B--2---:R-:W-:Y:S01]  /*9ea0*/  IMAD.SHL.U32 R4, R15.reuse, 0x2, RZ ;  /* 0x000000020f047824 */ /* 0x044fe200078e00ff */
[----:B------:R-:W-:Y:S04]  /*9eb0*/  SHF.L.U64.HI R5, R15, 0x1, R23 ;  /* 0x000000010f057819 */ /* 0x000fe80000010217 */
[----:B------:R-:W-:Y:S05]  /*9ec0*/  IADD3 R14, P0, R14, R4, RZ ;  /* 0x000000040e0e7210 */ /* 0x000fea0007f1e0ff */
[----:B------:R-:W-:Y:S05]  /*9ed0*/  IMAD.X R15, R7, 0x1, R5, P0 ;  /* 0x00000001070f7824 */ /* 0x000fea00000e0605 */
[----:B------:R3:W-:Y:S01]  /*9ee0*/  LDGSTS.E.BYPASS.LTC128B.128 [R13+0x8880], [R14.64], !P4 ;  /* 0x088800000e0d7fae */ /* 0x0007e2000e101d52 */
[----:B------:R-:W-:-:S05]  /*9ef0*/  @P1 BRA `(.L_x_204) ;  /* 0x0000017000001947 */ /* 0x000fca0003800000 */
[----:B------:R-:W-:-:S05]  /*9f00*/  BRA.DIV ~URZ, `(.L_x_205) ;  /* 0x00009cd27f007947 */ /* 0x000fca000b800000 */
[----:B------:R2:W4:Y:S04]  /*9f10*/  SHFL.IDX PT, R7, R12, 0x1, 0x181f ;  /* 0x00381f000c077f89 */ /* 0x00052800000e0000 */
[----:B------:R2:W3:Y:S02]  /*9f20*/  SHFL.IDX PT, R12, R6, 0x1, 0x181f ;  /* 0x00381f00060c7f89 */ /* 0x0004e400000e0000 */
.L_x_239:
[----:B---3--:R-:W3:Y:S04]  /*9f30*/  LDL R15, [R1+0x24] ;  /* 0x00002400010f7983 */ /* 0x008ee80000100800 */
[----:B------:R-:W5:Y:S04]  /*9f40*/  LDL R14, [R1+0x48] ;  /* 0x00004800010e7983 */ /* 0x000f680000100800 */
[----:B--2---:R-:W2:Y:S04]  /*9f50*/  LDL R13, [R1+0x4c] ;  /* 0x00004c00010d7983 */ /* 0x004ea80000100800 */
[----:B----4-:R-:W4:Y:S01]  /*9f60*/  LDL R6, [R1+0x1c] ;  /* 0x00001c0001067983 */ /* 0x010f220000100800 */
[----:B---3--:R-:W-:Y:S02]  /*9f70*/  ISETP.GE.AND P1, PT, R15, c[0x0][0x1d4], PT ;  /* 0x000075000f007a0c */ /* 0x008fe40003f26270 */
[C---:B-----5:R-:W-:Y:S05]  /*9f80*/  IADD3 R14, P0, R12.reuse, R14, RZ ;  /* 0x0000000e0c0e7210 */ /* 0x060fea0007f1e0ff */
[C---:B--2---:R-:W-:Y:S06]  /*9f90*/  IMAD.X R15, R7.reuse, 0x1, R13, P0 ;  /* 0x00000001070f7824 */ /* 0x044fec00000e060d */
[----:B------:R-:W-:Y:S01]  /*9fa0*/  @!PT LDS RZ, [RZ] ;  /* 0x00000000fffff984 */ /* 0x000fe20000000800 */
[----:B------:R-:W-:Y:S01]  /*9fb0*/  @!PT LDS RZ, [RZ] ;  /* 0x00000000fffff984 */ /* 0x000fe20000000800 */
[----:B------:R-:W-:Y:S01]  /*9fc0*/  @!PT LDS RZ, [RZ] ;  /* 0x00000000fffff984 */ /* 0x000fe20000000800 */
[----:B----4-:R2:W-:Y:S02]  /*9fd0*/  LDGSTS.E.BYPASS.LTC128B.128 [R6+0x5080], [R14.64], !P1 ;  /* 0x050800000e067fae */ /* 0x0105e4000c901d52 */
[C---:B--2---:R-:W-:Y:S05]  /*9fe0*/  IADD3 R14, P0, R12.reuse, R178, RZ ;  /* 0x000000b20c0e7210 */ /* 0x044fea0007f1e0ff */
[C---:B------:R-:W-:Y:S01]  /*9ff0*/  IMAD.X R15, R7.reuse, 0x1, R179, P0 ;  /* 0x00000001070f7824 */ /* 0x040fe200000e06b3 */
[C---:B------:R-:W-:Y:S04]  /*a000*/  IADD3 R4, P0, R12.reuse, R4, RZ ;  /* 0x000000040c047210 */ /* 0x040fe80007f1e0ff */
[----:B------:R2:W-:Y:S01]  /*a010*/  LDGSTS.E.BYPASS.LTC128B.128 [R6+0x6880], [R14.64], !P6 ;  /* 0x068800000e067fae */ /* 0x0005e2000f101d52 */
[C---:B------:R-:W-:Y:S01]  /*a020*/  IMAD.X R5, R7.reuse, 0x1, R5, P0 ;  /* 0x0000000107057824 */ /* 0x040fe200000e0605 */
[----:B--2---:R-:W-:Y:S05]  /*a030*/  IADD3 R14, P1, R12, R176, RZ ;  /* 0x000000b00c0e7210 */ /* 0x004fea0007f3e0ff */
[----:B------:R-:W-:Y:S05]  /*a040*/  IMAD.X R15, R7, 0x1, R177, P1 ;  /* 0x00000001070f7824 */ /* 0x000fea00008e06b1 */
[----:B------:R2:W-:Y:S04]  /*a050*/  LDGSTS.E.BYPASS.LTC128B.128 [R6+0x8080], [R14.64], !P5 ;  /* 0x080800000e067fae */ /* 0x0005e8000e901d52 */
[----:B------:R2:W-:Y:S02]  /*a060*/  LDGSTS.E.BYPASS.LTC128B.128 [R6+0x9880], [R4.64], !P4 ;  /* 0x0988000004067fae */ /* 0x0005e4000e101d52 */
.L_x_204:
[----:B------:R-:W-:Y:S05]  /*a070*/  BSYNC B0 ;  /* 0x0000000000007941 */ /* 0x000fea0003800000 */
.L_x_203:
[----:B----4-:R-:W0:Y:S01]  /*a080*/  LDGDEPBAR ;  /* 0x00000000000079af */ /* 0x010e220000000000 */
[----:B------:R-:W-:Y:S01]  /*a090*/  WARPSYNC 0xffffffff ;  /* 0xffffffff00007948 */ /* 0x000fe20003800000 */
[C---:B-12---:R-:W-:Y:S01]  /*a0a0*/  HMMA.16816.F32 R4, R160.reuse, R8, RZ ;  /* 0x00000008a004723c */ /* 0x046fe200000018ff */
[----:B------:R-:W-:Y:S06]  /*a0b0*/  UISETP.GT.AND UP0, UPT, UR23, UR7, UPT ;  /* 0x000000071700728c */ /* 0x000fec000bf04270 */
[----:B------:R-:W-:Y:S01]  /*a0c0*/  PLOP3.LUT P0, PT, PT, PT, UP0, 0x40, 0x0 ;  /* 0x000000000000781c */ /* 0x000fe20003f0e808 */
[C---:B------:R-:W-:Y:S08]  /*a0d0*/  HMMA.16816.F32 R8, R160.reuse, R10, RZ ;  /* 0x0000000aa008723c */ /* 0x040ff000000018ff */
[C---:B---3--:R-:W-:Y:S08]  /*a0e0*/  HMMA.16816.F32 R12, R160.reuse, R16, RZ ;  /* 0x00000010a00c723c */ /* 0x048ff000000018ff */
[C---:B------:R-:W-:Y:S08]  /*a0f0*/  HMMA.16816.F32 R16, R160.reuse, R18, RZ ;  /* 0x00000012a010723c */ /* 0x040ff000000018ff */
[C---:B------:R-:W-:Y:S08]  /*a100*/  HMMA.16816.F32 R20, R160.reuse, R24, RZ ;  /* 0x00000018a014723c */ /* 0x040ff000000018ff */
[----:B------:R-:W-:Y:S08]  /*a110*/  HMMA.16816.F32 R24, R160, R26, RZ ;  /* 0x0000001aa018723c */ /* 0x000ff000000018ff */
[C---:B------:R-:W-:Y:S08]  /*a120*/  HMMA.16816.F32 R4, R164.reuse, R156, R4 ;  /* 0x0000009ca404723c */ /* 0x040ff00000001804 */
[C---:B------:R-:W-:Y:S01]  /*a130*/  HMMA.16816.F32 R8, R164.reuse, R158, R8 ;  /* 0x0000009ea408723c */ /* 0x040fe20000001808 */
[----:B------:R-:W1:Y:S07]  /*a140*/  LDSM.16.M88.4 R156, [R251+0x14080] ;  /* 0x01408000fb9c783b */ /* 0x000e6e0000000200 */
[C---:B------:R-:W-:Y:S08]  /*a150*/  HMMA.16816.F32 R12, R164.reuse, R168, R12 ;  /* 0x000000a8a40c723c */ /* 0x040ff0000000180c */
[C---:B------:R-:W-:Y:S01]  /*a160*/  HMMA.16816.F32 R16, R164.reuse, R170, R16 ;  /* 0x000000aaa410723c */ /* 0x040fe20000001810 */
[----:B------:R-:W2:Y:S07]  /*a170*/  LDSM.16.M88.4 R168, [R251+0x14880] ;  /* 0x01488000fba8783b */ /* 0x000eae0000000200 */
[C---:B------:R-:W-:Y:S01]  /*a180*/  HMMA.16816.F32 R20, R164.reuse, R172, R20 ;  /* 0x000000aca414723c */ /* 0x040fe20000001814 */
[----:B------:R-:W3:Y:S07]  /*a190*/  LDL R173, [R1+0x4] ;  /* 0x0000040001ad7983 */ /* 0x000eee0000100800 */
[----:B------:R-:W-:Y:S08]  /*a1a0*/  HMMA.16816.F32 R24, R164, R174, R24 ;  /* 0x000000aea418723c */ /* 0x000ff00000001818 */
        /* <DEDUP_REMOVED lines=8> */
[----:B------:R-:W1:Y:S07]  /*a230*/  LDSM.16.M88.4 R156, [R245+0x800] ;  /* 0x00080000f59c783b */ /* 0x000e6e0000000200 */
[C---:B--2---:R-:W-:Y:S08]  /*a240*/  HMMA.16816.F32 R4, R184.reuse, R168, R4 ;  /* 0x000000a8b804723c */ /* 0x044ff00000001804 */
[C---:B------:R-:W-:Y:S01]  /*a250*/  HMMA.16816.F32 R8, R184.reuse, R170, R8 ;  /* 0x000000aab808723c */ /* 0x040fe20000001808 */
[----:B------:R-:W2:Y:S07]  /*a260*/  LDSM.16.M88.4 R168, [R245+0x1000] ;  /* 0x00100000f5a8783b */ /* 0x000eae0000000200 */
[C---:B-1----:R-:W-:Y:S08]  /*a270*/  HMMA.16816.F32 R12, R184.reuse, R156, R12 ;  /* 0x0000009cb80c723c */ /* 0x042ff0000000180c */
[C---:B------:R-:W-:Y:S08]  /*a280*/  HMMA.16816.F32 R16, R184.reuse, R158, R16 ;  /* 0x0000009eb810723c */ /* 0x040ff00000001810 */
[C---:B--2---:R-:W-:Y:S08]  /*a290*/  HMMA.16816.F32 R20, R184.reuse, R168, R20 ;  /* 0x000000a8b814723c */ /* 0x044ff00000001814 */
[----:B------:R-:W-:Y:S01]  /*a2a0*/  HMMA.16816.F32 R24, R184, R170, R24 ;  /* 0x000000aab818723c */ /* 0x000fe20000001818 */
[----:B---3--:R-:W1:Y:S08]  /*a2b0*/  LDSM.16.M88.4 R156, [R173+0x15880] ;  /* 0x01588000ad9c783b */ /* 0x008e700000000200 */
        /* <DEDUP_REMOVED lines=107> */
[----:B------:R-:W-:Y:S01]  /*a970*/  FMUL.FTZ R7, R7, c[0x0][0x320] ;  /* 0x0000c80007077a20 */ /* 0x000fe20000410000 */
[C---:B-1----:R-:W-:Y:S03]  /*a980*/  HMMA.16816.F32 R12, R232.reuse, R156, R12 ;  /* 0x0000009ce80c723c */ /* 0x042fe6000000180c */
[----:B------:R-:W-:Y:S03]  /*a990*/  FMUL.FTZ R8, R8, c[0x0][0x320] ;  /* 0x0000c80008087a20 */ /* 0x000fe60000410000 */
[----:B------:R-:W1:Y:S01]  /*a9a0*/  MUFU.TANH R170, R5 ;  /* 0x0000000500aa7308 */ /* 0x000e620000002400 */
[----:B------:R-:W-:Y:S01]  /*a9b0*/  FMUL.FTZ R9, R9, c[0x0][0x320] ;  /* 0x0000c80009097a20 */ /* 0x000fe20000410000 */
[C---:B------:R-:W-:Y:S08]  /*a9c0*/  HMMA.16816.F32 R16, R232.reuse, R158, R16 ;  /* 0x0000009ee810723c */ /* 0x040ff00000001810 */
[----:B------:R-:W3:Y:S08]  /*a9d0*/  MUFU.TANH R173, R6 ;  /* 0x0000000600ad7308 */ /* 0x000ef00000002400 */
[----:B------:R-:W-:Y:S02]  /*a9e0*/  FMUL.FTZ R12, R12, c[0x0][0x320] ;  /* 0x0000c8000c0c7a20 */ /* 0x000fe40000410000 */
[----:B------:R4:W1:Y:S01]  /*a9f0*/  MUFU.TANH R174, R7 ;  /* 0x0000000700ae7308 */ /* 0x0008620000002400 */
[----:B------:R-:W-:Y:S09]  /*aa00*/  FMUL.FTZ R13, R13, c[0x0][0x320] ;  /* 0x0000c8000d0d7a20 */ /* 0x000ff20000410000 */
[----:B------:R5:W1:Y:S10]  /*aa10*/  MUFU.TANH R171, R8 ;  /* 0x0000000800ab7308 */ /* 0x000a740000002400 */
[----:B------:R1:W1:Y:S01]  /*aa20*/  MUFU.TANH R156, R9 ;  /* 0x00000009009c7308 */ /* 0x0002620000002400 */
[----:B----4-:R-:W4:Y:S01]  /*aa30*/  LDSM.16.M88.4 R4, [R245+0x5800] ;  /* 0x00580000f504783b */ /* 0x010f220000000200 */
[----:B------:R-:W-:Y:S08]  /*aa40*/  DEPBAR.LE SB0, 0x0 ;  /* 0x000080000000791a */ /* 0x000ff00000000000 */
[----:B------:R2:W2:Y:S01]  /*aa50*/  MUFU.TANH R158, R12 ;  /* 0x0000000c009e7308 */ /* 0x0004a20000002400 */
[----:B------:R-:W-:Y:S01]  /*aa60*/  BAR.SYNC.DEFER_BLOCKING 0x0 ;  /* 0x0000000000007b1d */ /* 0x000fe20000010000 */
[----:B-----5:R-:W-:Y:S02]  /*aa70*/  FMUL.FTZ R8, R11, c[0x0][0x320] ;  /* 0x0000c8000b087a20 */ /* 0x020fe40000410000 */
[----:B------:R-:W-:Y:S06]  /*aa80*/  FMUL.FTZ R11, R14, c[0x0][0x320] ;  /* 0x0000c8000e0b7a20 */ /* 0x000fec0000410000 */
[----:B------:R5:W3:Y:S01]  /*aa90*/  MUFU.TANH R157, R13 ;  /* 0x0000000d009d7308 */ /* 0x000ae20000002400 */
[----:B-1----:R-:W-:Y:S02]  /*aaa0*/  FMUL.FTZ R9, R10, c[0x0][0x320] ;  /* 0x0000c8000a097a20 */ /* 0x002fe40000410000 */
[----:B------:R-:W-:Y:S02]  /*aab0*/  FMUL.FTZ R10, R15, c[0x0][0x320] ;  /* 0x0000c8000f0a7a20 */ /* 0x000fe40000410000 */
[----:B------:R-:W-:Y:S05]  /*aac0*/  FMUL.FTZ R15, R16, c[0x0][0x320] ;  /* 0x0000c800100f7a20 */ /* 0x000fea0000410000 */
[----:B------:R-:W1:Y:S01]  /*aad0*/  MUFU.TANH R9, R9 ;  /* 0x0000000900097308 */ /* 0x000e620000002400 */
[----:B------:R-:W-:Y:S02]  /*aae0*/  FMUL.FTZ R16, R17, c[0x0][0x320] ;  /* 0x0000c80011107a20 */ /* 0x000fe40000410000 */
[----:B--2---:R-:W-:Y:S07]  /*aaf0*/  FMUL.FTZ R12, R19, c[0x0][0x320] ;  /* 0x0000c800130c7a20 */ /* 0x004fee0000410000 */
[----:B------:R-:W2:Y:S01]  /*ab00*/  MUFU.TANH R8, R8 ;  /* 0x0000000800087308 */ /* 0x000ea20000002400 */
[C---:B----4-:R-:W-:Y:S05]  /*ab10*/  HMMA.16816.F32 R20, R232.reuse, R4, R20 ;  /* 0x00000004e814723c */ /* 0x050fea0000001814 */
[----:B-----5:R-:W-:Y:S04]  /*ab20*/  FMUL.FTZ R13, R18, c[0x0][0x320] ;  /* 0x0000c800120d7a20 */ /* 0x020fe80000410000 */
[----:B------:R-:W4:Y:S01]  /*ab30*/  MUFU.TANH R11, R11 ;  /* 0x0000000b000b7308 */ /* 0x000f220000002400 */
        /* <DEDUP_REMOVED lines=15> */
[----:B------:R-:W1:Y:S10]  /*ac30*/  MUFU.TANH R7, R7 ;  /* 0x0000000700077308 */ /* 0x000e740000002400 */
[----:B------:R1:W1:Y:S10]  /*ac40*/  MUFU.TANH R175, R22 ;  /* 0x0000001600af7308 */ /* 0x0002740000002400 */
[----:B------:R-:W1:Y:S10]  /*ac50*/  MUFU.TANH R14, R14 ;  /* 0x0000000e000e7308 */ /* 0x000e740000002400 */
[----:B------:R-:W1:Y:S10]  /*ac60*/  MUFU.TANH R18, R18 ;  /* 0x0000001200127308 */ /* 0x000e740000002400 */
        /* <DEDUP_REMOVED lines=8> */
[----:B------:R3:W-:Y:S02]  /*acf0*/  STL [R1+0x60], R0 ;  /* 0x0000600001007387 */ /* 0x0007e40000100800 */
[----:B------:R-:W-:Y:S02]  /*ad00*/  ISETP.NE.AND P1, PT, R159, 0x1, PT ;  /* 0x000000019f00780c */ /* 0x000fe40003f25270 */
[----:B------:R-:W4:Y:S01]  /*ad10*/  LDL R24, [R1+0x24] ;  /* 0x0000240001187983 */ /* 0x000f220000100800 */
[----:B------:R-:W-:Y:S03]  /*ad20*/  IMAD.U32 R6, RZ, RZ, UR5 ;  /* 0x00000005ff067e24 */ /* 0x000fe6000f8e00ff */
[----:B------:R-:W4:Y:S04]  /*ad30*/  LDL R23, [R1+0x4c] ;  /* 0x00004c0001177983 */ /* 0x000f280000100800 */
[----:B---3--:R-:W3:Y:S01]  /*ad40*/  LDL R0, [R1+0x48] ;  /* 0x0000480001007983 */ /* 0x008ee20000100800 */
[----:B--2---:R-:W-:Y:S03]  /*ad50*/  IADD3 R6, R6, -0x30, R169 ;  /* 0xffffffd006067810 */ /* 0x004fe60007ffe0a9 */
[----:B------:R-:W2:Y:S02]  /*ad60*/  LDL R169, [R1+0x1c] ;  /* 0x00001c0001a97983 */ /* 0x000ea40000100800 */
[----:B-1----:R-:W-:Y:S01]  /*ad70*/  @P1 IMAD.HI.U32 R20, R6, c[0x0][0x2bc], RZ ;  /* 0x0000af0006141a27 */ /* 0x002fe200078e00ff */
[----:B----4-:R-:W-:Y:S03]  /*ad80*/  ISETP.GE.AND P2, PT, R24, c[0x0][0x1d4], PT ;  /* 0x0000750018007a0c */ /* 0x010fe60003f46270 */
        /* <DEDUP_REMOVED lines=13> */
[----:B----4-:R-:W-:Y:S02]  /*ae60*/  IMAD.WIDE.U32 R20, R26, c[0x0][0x1e0], RZ ;  /* 0x000078001a147a25 */ /* 0x010fe400078e00ff */
[----:B-1----:R-:W1:Y:S02]  /*ae70*/  S2R R26, SR_TID.X ;  /* 0x00000000001a7919 */ /* 0x002e640000002100 */
[----:B------:R-:W-:Y:S02]  /*ae80*/  IMAD.IADD R21, R21, 0x1, R6 ;  /* 0x0000000115157824 */ /* 0x000fe400078e0206 */
[----:B--2---:R1:W-:Y:S01]  /*ae90*/  STL [R1+0x8], R25 ;  /* 0x0000081901007387 */ /* 0x0043e20000100800 */
[----:B------:R-:W-:Y:S01]  /*aea0*/  SHF.R.S32.HI R6, RZ, 0x1f, R25 ;  /* 0x0000001fff067819 */ /* 0x000fe20000011419 */
[C---:B------:R-:W-:Y:S02]  /*aeb0*/  IMAD.WIDE.U32 R20, R25.reuse, c[0x0][0x1f0], R20 ;  /* 0x00007c0019147a25 */ /* 0x040fe400078e0014 */
[----:B------:R-:W2:Y:S02]  /*aec0*/  LDL R159, [R1+0x10] ;  /* 0x00001000019f7983 */ /* 0x000ea40000100800 */
[----:B------:R-:W-:Y:S01]  /*aed0*/  IMAD R6, R6, c[0x0][0x1f0], RZ ;  /* 0x00007c0006067a24 */ /* 0x000fe200078e02ff */
[----:B------:R-:W-:Y:S03]  /*aee0*/  IADD3 R20, P0, R20, UR20, RZ ;  /* 0x0000001414147c10 */ /* 0x000fe6000ff1e0ff */
[----:B------:R-:W-:Y:S05]  /*aef0*/  IMAD R6, R25, c[0x0][0x1f4], R6 ;  /* 0x00007d0019067a24 */ /* 0x000fea00078e0206 */
[----:B------:R-:W-:Y:S02]  /*af00*/  IADD3.X R6, R21, UR8, R6, P0, !PT ;  /* 0x0000000815067c10 */ /* 0x000fe400087fe406 */
[C---:B------:R-:W-:Y:S04]  /*af10*/  LEA R19, P0, R20.reuse, c[0x0][0x1c8], 0x1 ;  /* 0x0000720014137a11 */ /* 0x040fe800078008ff */
[----:B------:R-:W-:Y:S01]  /*af20*/  LEA.HI.X R6, R20, c[0x0][0x1cc], R6, 0x1, P0 ;  /* 0x0000730014067a11 */ /* 0x000fe200000f0c06 */
[----:B------:R-:W3:Y:S01]  /*af30*/  SHFL.IDX PT, R21, R19, RZ, 0x181f ;  /* 0x00181fff13157589 */ /* 0x000ee200000e0000 */
[----:B-1----:R-:W-:Y:S03]  /*af40*/  SHF.R.S32.HI R25, RZ, 0x1f, R26 ;  /* 0x0000001fff197819 */ /* 0x002fe6000001141a */
[----:B------:R-:W1:Y:S01]  /*af50*/  SHFL.IDX PT, R22, R6, RZ, 0x181f ;  /* 0x00181fff06167589 */ /* 0x000e6200000e0000 */
[----:B------:R-:W-:Y:S03]  /*af60*/  LEA.HI R25, R25, R26, RZ, 0x3 ;  /* 0x0000001a19197211 */ /* 0x000fe600078f18ff */
[----:B------:R-:W4:Y:S01]  /*af70*/  SHFL.IDX PT, R19, R19, 0x1, 0x181f ;  /* 0x00381f0013137f89 */ /* 0x000f2200000e0000 */
[----:B------:R-:W-:Y:S03]  /*af80*/  SHF.R.S32.HI R25, RZ, 0x3, R25 ;  /* 0x00000003ff197819 */ /* 0x000fe60000011419 */
[----:B------:R-:W1:Y:S01]  /*af90*/  SHFL.IDX PT, R6, R6, 0x1, 0x181f ;  /* 0x00381f0006067f89 */ /* 0x000e6200000e0000 */
[----:B------:R-:W-:Y:S04]  /*afa0*/  IADD3 R20, -R25, 0x30, RZ ;  /* 0x0000003019147810 */ /* 0x000fe80007ffe1ff */
[----:B------:R-:W-:Y:S11]  /*afb0*/  ISETP.GE.AND P0, PT, R20, 0x1, PT ;  /* 0x000000011400780c */ /* 0x000ff60003f06270 */
[----:B------:R-:W-:Y:S02]  /*afc0*/  @!UPT UIADD3 URZ, URZ, URZ, URZ ;  /* 0x0000003f3f3ff290 */ /* 0x000fe4000fffe03f */
[C---:B---3--:R-:W-:Y:S05]  /*afd0*/  @P0 IADD3 R24, P1, R21.reuse, R0, RZ ;  /* 0x0000000015180210 */ /* 0x048fea0007f3e0ff */
[C---:B-1----:R-:W-:Y:S05]  /*afe0*/  @P0 IMAD.X R25, R22.reuse, 0x1, R23, P1 ;  /* 0x0000000116190824 */ /* 0x042fea00008e0617 */
[----:B------:R1:W-:Y:S02]  /*aff0*/  @P0 LDGSTS.E.BYPASS.LTC128B.128 [R169+0x14080], [R24.64], !P2 ;  /* 0x1408000018a90fae */ /* 0x0003e4000d101d52 */
[C---:B-1----:R-:W-:Y:S05]  /*b000*/  @P0 IADD3 R24, P1, R21.reuse, R178, RZ ;  /* 0x000000b215180210 */ /* 0x042fea0007f3e0ff */
[C---:B------:R-:W-:Y:S05]  /*b010*/  @P0 IMAD.X R25, R22.reuse, 0x1, R179, P1 ;  /* 0x0000000116190824 */ /* 0x040fea00008e06b3 */
[----:B------:R1:W-:Y:S02]  /*b020*/  @P0 LDGSTS.E.BYPASS.LTC128B.128 [R169+0x15880], [R24.64], !P6 ;  /* 0x1588000018a90fae */ /* 0x0003e4000f101d52 */
[----:B-1----:R-:W-:Y:S05]  /*b030*/  @P0 IADD3 R24, P1, R21, R176, RZ ;  /* 0x000000b015180210 */ /* 0x002fea0007f3e0ff */
[----:B------:R-:W-:Y:S05]  /*b040*/  @P0 IMAD.X R25, R22, 0x1, R177, P1 ;  /* 0x0000000116190824 */ /* 0x000fea00008e06b1 */
[----:B------:R1:W-:Y:S04]  /*b050*/  @P0 LDGSTS.E.BYPASS.LTC128B.128 [R169+0x17080], [R24.64], !P5 ;  /* 0x1708000018a90fae */ /* 0x0003e8000e901d52 */
[----:B-1----:R-:W3:Y:S01]  /*b060*/  LDL R25, [R1+0x28] ;  /* 0x0000280001197983 */ /* 0x002ee20000100800 */
[C---:B--2---:R-:W-:Y:S04]  /*b070*/  @P0 LEA R26, P1, R159.reuse, R21, 0x1 ;  /* 0x000000159f1a0211 */ /* 0x044fe800078208ff */
[----:B---3--:R-:W-:Y:S05]  /*b080*/  @P0 LEA.HI.X R27, R159, R22, R25, 0x1, P1 ;  /* 0x000000169f1b0211 */ /* 0x008fea00008f0c19 */
[----:B------:R1:W-:Y:S01]  /*b090*/  @P0 LDGSTS.E.BYPASS.LTC128B.128 [R169+0x18880], [R26.64], !P4 ;  /* 0x188800001aa90fae */ /* 0x0003e2000e101d52 */
[----:B------:R-:W-:Y:S11]  /*b0a0*/  ISETP.GE.AND P0, PT, R20, 0x21, PT ;  /* 0x000000211400780c */ /* 0x000ff60003f06270 */
[----:B------:R-:W-:Y:S02]  /*b0b0*/  @!UPT UIADD3 URZ, URZ, URZ, URZ ;  /* 0x0000003f3f3ff290 */ /* 0x000fe4000fffe03f */
[C---:B----4-:R-:W-:Y:S02]  /*b0c0*/  @P0 IADD3 R20, P1, R19.reuse, R0, RZ ;  /* 0x0000000013140210 */ /* 0x050fe40007f3e0ff */
[----:B------:R1:W5:Y:S03]  /*b0d0*/  LDL.LU R0, [R1+0x60] ;  /* 0x0000600001007983 */ /* 0x0003660000300800 */
[C---:B------:R-:W-:Y:S05]  /*b0e0*/  @P0 IMAD.X R21, R6.reuse, 0x1, R23, P1 ;  /* 0x0000000106150824 */ /* 0x040fea00008e0617 */
[----:B------:R2:W-:Y:S02]  /*b0f0*/  @P0 LDGSTS.E.BYPASS.LTC128B.128 [R169+0x15080], [R20.64], !P2 ;  /* 0x1508000014a90fae */ /* 0x0005e4000d101d52 */
[C---:B--2---:R-:W-:Y:S05]  /*b100*/  @P0 IADD3 R20, P1, R19.reuse, R178, RZ ;  /* 0x000000b213140210 */ /* 0x044fea0007f3e0ff */
[C---:B------:R-:W-:Y:S05]  /*b110*/  @P0 IMAD.X R21, R6.reuse, 0x1, R179, P1 ;  /* 0x0000000106150824 */ /* 0x040fea00008e06b3 */
[----:B------:R2:W-:Y:S02]  /*b120*/  @P0 LDGSTS.E.BYPASS.LTC128B.128 [R169+0x16880], [R20.64], !P6 ;  /* 0x1688000014a90fae */ /* 0x0005e4000f101d52 */
[----:B--2---:R-:W-:Y:S05]  /*b130*/  @P0 IADD3 R20, P1, R19, R176, RZ ;  /* 0x000000b013140210 */ /* 0x004fea0007f3e0ff */
[----:B------:R-:W-:Y:S01]  /*b140*/  @P0 IMAD.X R21, R6, 0x1, R177, P1 ;  /* 0x0000000106150824 */ /* 0x000fe200008e06b1 */
[C---:B------:R-:W-:Y:S04]  /*b150*/  @P0 LEA R22, P1, R159.reuse, R19, 0x1 ;  /* 0x000000139f160211 */ /* 0x040fe800078208ff */
[----:B------:R1:W-:Y:S01]  /*b160*/  @P0 LDGSTS.E.BYPASS.LTC128B.128 [R169+0x18080], [R20.64], !P5 ;  /* 0x1808000014a90fae */ /* 0x0003e2000e901d52 */
[----:B------:R-:W-:Y:S05]  /*b170*/  @P0 LEA.HI.X R23, R159, R6, R25, 0x1, P1 ;  /* 0x000000069f170211 */ /* 0x000fea00008f0c19 */
[----:B------:R1:W-:Y:S03]  /*b180*/  @P0 LDGSTS.E.BYPASS.LTC128B.128 [R169+0x19880], [R22.64], !P4 ;  /* 0x1988000016a90fae */ /* 0x0003e6000e101d52 */
.L_x_206:
[----:B-1234-:R-:W2:Y:S01]  /*b190*/  LDL.LU R23, [R1+0x44] ;  /* 0x0000440001177983 */ /* 0x01eea20000300800 */
[----:B-----5:R-:W-:Y:S01]  /*b1a0*/  FMNMX.FTZ R0, R168, R0, !PT ;  /* 0x00000000a8007209 */ /* 0x020fe20007810000 */
[----:B------:R-:W-:Y:S02]  /*b1b0*/  UISETP.GT.AND UP0, UPT, UR23, UR4, UPT ;  /* 0x000000041700728c */ /* 0x000fe4000bf04270 */
[----:B------:R-:W0:Y:S01]  /*b1c0*/  LDGDEPBAR ;  /* 0x00000000000079af */ /* 0x000e220000000000 */
[----:B------:R-:W-:Y:S01]  /*b1d0*/  FMNMX.FTZ R0, R170, R0, !PT ;  /* 0x00000000aa007209 */ /* 0x000fe20007810000 */
[----:B------:R-:W-:Y:S02]  /*b1e0*/  UIADD3 UR5, UR23, -0x1, URZ ;  /* 0xffffffff17057890 */ /* 0x000fe4000fffe03f */
[----:B------:R-:W-:Y:S02]  /*b1f0*/  PLOP3.LUT P0, PT, PT, PT, UP0, 0x80, 0x0 ;  /* 0x000000000000781c */ /* 0x000fe40003f0f008 */
[----:B------:R-:W-:Y:S03]  /*b200*/  FMNMX.FTZ R0, R171, R0, !PT ;  /* 0x00000000ab007209 */ /* 0x000fe60007810000 */
[----:B------:R-:W-:Y:S01]  /*b210*/  UMOV UR23, UR5 ;  /* 0x0000000500177c82 */ /* 0x000fe20008000000 */
        /* <DEDUP_REMOVED lines=23> */
[--C-:B------:R-:W-:Y:S01]  /*b390*/  FFMA.FTZ R25, R16, c[0x0][0x2d0], -R169.reuse ;  /* 0x0000b40010197a23 */ /* 0x100fe200000108a9 */
[----:B------:R-:W-:Y:S01]  /*b3a0*/  MOV R16, R22 ;  /* 0x0000001600107202 */ /* 0x000fe20000000f00 */
[--C-:B------:R-:W-:Y:S01]  /*b3b0*/  FFMA.FTZ R172, R172, c[0x0][0x2d0], -R169.reuse ;  /* 0x0000b400acac7a23 */ /* 0x100fe200000108a9 */
[----:B------:R-:W-:Y:S01]  /*b3c0*/  MUFU.EX2 R19, R19 ;  /* 0x0000001300137308 */ /* 0x000fe20000000800 */
[--C-:B------:R-:W-:Y:S02]  /*b3d0*/  FFMA.FTZ R171, R7, c[0x0][0x2d0], -R169.reuse ;  /* 0x0000b40007ab7a23 */ /* 0x100fe400000108a9 */
[--C-:B------:R-:W-:Y:S02]  /*b3e0*/  FFMA.FTZ R170, R18, c[0x0][0x2d0], -R169.reuse ;  /* 0x0000b40012aa7a23 */ /* 0x100fe400000108a9 */
[----:B------:R-:W-:Y:S02]  /*b3f0*/  FFMA.FTZ R169, R17, c[0x0][0x2d0], -R169 ;  /* 0x0000b40011a97a23 */ /* 0x000fe400000108a9 */
[----:B------:R-:W3:Y:S01]  /*b400*/  LDL.LU R17, [R1+0x40] ;  /* 0x0000400001117983 */ /* 0x000ee20000300800 */
[----:B------:R-:W-:Y:S02]  /*b410*/  FMUL.FTZ R3, R3, c[0x0][0x2d0] ;  /* 0x0000b40003037a20 */ /* 0x000fe40000410000 */
[----:B------:R-:W-:Y:S10]  /*b420*/  MUFU.EX2 R20, R20 ;  /* 0x0000001400147308 */ /* 0x000ff40000000800 */
[----:B------:R-:W1:Y:S10]  /*b430*/  MUFU.EX2 R6, R3 ;  /* 0x0000000300067308 */ /* 0x000e740000000800 */
[----:B------:R4:W2:Y:S10]  /*b440*/  MUFU.EX2 R158, R156 ;  /* 0x0000009c009e7308 */ /* 0x0008b40000000800 */
[----:B------:R-:W-:Y:S01]  /*b450*/  MUFU.EX2 R169, R169 ;  /* 0x000000a900a97308 */ /* 0x000fe20000000800 */
[C---:B-1----:R-:W-:Y:S02]  /*b460*/  FMUL.FTZ R28, R6.reuse, R28 ;  /* 0x0000001c061c7220 */ /* 0x042fe40000410000 */
[C---:B------:R-:W-:Y:S02]  /*b470*/  FMUL.FTZ R29, R6.reuse, R29 ;  /* 0x0000001d061d7220 */ /* 0x040fe40000410000 */
[C---:B------:R-:W-:Y:S02]  /*b480*/  FMUL.FTZ R32, R6.reuse, R32 ;  /* 0x0000002006207220 */ /* 0x040fe40000410000 */
[C---:B------:R-:W-:Y:S03]  /*b490*/  FMUL.FTZ R33, R6.reuse, R33 ;  /* 0x0000002106217220 */ /* 0x040fe60000410000 */
[----:B------:R-:W-:Y:S01]  /*b4a0*/  MUFU.EX2 R171, R171 ;  /* 0x000000ab00ab7308 */ /* 0x000fe20000000800 */
[C---:B------:R-:W-:Y:S01]  /*b4b0*/  FMUL.FTZ R36, R6.reuse, R36 ;  /* 0x0000002406247220 */ /* 0x040fe20000410000 */
[C---:B----4-:R-:W-:Y:S01]  /*b4c0*/  F2FP.PACK_AB R156, R19.reuse, R168 ;  /* 0x000000a8139c723e */ /* 0x050fe200000000ff */
        /* <DEDUP_REMOVED lines=47> */
[----:B--2---:R-:W-:Y:S04]  /*b7c0*/  FFMA.FTZ R3, R6, R23, R168 ;  /* 0x0000001706037223 */ /* 0x004fe800000100a8 */
[----:B------:R-:W-:Y:S04]  /*b7d0*/  FADD.FTZ R3, R19, R3 ;  /* 0x0000000313037221 */ /* 0x000fe80000010000 */
[----:B------:R-:W-:Y:S04]  /*b7e0*/  FADD.FTZ R3, R20, R3 ;  /* 0x0000000314037221 */ /* 0x000fe80000010000 */
[C---:B------:R-:W-:Y:S01]  /*b7f0*/  FADD.FTZ R22, R158.reuse, R3 ;  /* 0x000000039e167221 */ /* 0x040fe20000010000 */
[----:B------:R-:W-:Y:S02]  /*b800*/  FMNMX.FTZ R3, R173, R2, !PT ;  /* 0x00000002ad037209 */ /* 0x000fe40007810000 */
[----:B------:R-:W-:Y:S01]  /*b810*/  F2FP.PACK_AB R158, R158, R20 ;  /* 0x000000149e9e723e */ /* 0x000fe200000000ff */
[----:B------:R-:W-:Y:S01]  /*b820*/  FMUL.FTZ R20, R6, R148 ;  /* 0x0000009406147220 */ /* 0x000fe20000410000 */
        /* <DEDUP_REMOVED lines=20> */
[----:B------:R-:W-:Y:S01]  /*b970*/  MUFU.EX2 R7, R7 ;  /* 0x0000000700077308 */ /* 0x000fe20000000800 */
[--C-:B------:R-:W-:Y:S02]  /*b980*/  FFMA.FTZ R18, R9, c[0x0][0x2d0], -R168.reuse ;  /* 0x0000b40009127a23 */ /* 0x100fe400000108a8 */
[--C-:B------:R-:W-:Y:S02]  /*b990*/  FFMA.FTZ R159, R8, c[0x0][0x2d0], -R168.reuse ;  /* 0x0000b400089f7a23 */ /* 0x100fe400000108a8 */
[--C-:B------:R-:W-:Y:S02]  /*b9a0*/  FFMA.FTZ R19, R11, c[0x0][0x2d0], -R168.reuse ;  /* 0x0000b4000b137a23 */ /* 0x100fe400000108a8 */
[--C-:B------:R-:W-:Y:S02]  /*b9b0*/  FFMA.FTZ R27, R10, c[0x0][0x2d0], -R168.reuse ;  /* 0x0000b4000a1b7a23 */ /* 0x100fe400000108a8 */
[--C-:B------:R-:W-:Y:S01]  /*b9c0*/  FFMA.FTZ R26, R13, c[0x0][0x2d0], -R168.reuse ;  /* 0x0000b4000d1a7a23 */ /* 0x100fe200000108a8 */
[----:B------:R-:W3:Y:S01]  /*b9d0*/  MUFU.EX2 R2, R2 ;  /* 0x0000000200027308 */ /* 0x000ee20000000800 */
[--C-:B------:R-:W-:Y:S01]  /*b9e0*/  FFMA.FTZ R23, R12, c[0x0][0x2d0], -R168.reuse ;  /* 0x0000b4000c177a23 */ /* 0x100fe200000108a8 */
[----:B------:R-:W-:Y:S01]  /*b9f0*/  MOV R148, R19 ;  /* 0x0000001300947202 */ /* 0x000fe20000000f00 */
[--C-:B------:R-:W-:Y:S02]  /*ba00*/  FFMA.FTZ R173, R5, c[0x0][0x2d0], -R168.reuse ;  /* 0x0000b40005ad7a23 */ /* 0x100fe400000108a8 */
[--C-:B------:R-:W-:Y:S02]  /*ba10*/  FFMA.FTZ R175, R175, c[0x0][0x2d0], -R168.reuse ;  /* 0x0000b400afaf7a23 */ /* 0x100fe400000108a8 */
[--C-:B------:R-:W-:Y:S01]  /*ba20*/  FFMA.FTZ R174, R14, c[0x0][0x2d0], -R168.reuse ;  /* 0x0000b4000eae7a23 */ /* 0x100fe200000108a8 */
[----:B------:R-:W-:Y:S01]  /*ba30*/  MOV R14, R25 ;  /* 0x00000019000e7202 */ /* 0x000fe20000000f00 */
[----:B------:R-:W-:Y:S01]  /*ba40*/  FFMA.FTZ R168, R4, c[0x0][0x2d0], -R168 ;  /* 0x0000b40004a87a23 */ /* 0x000fe200000108a8 */
[----:B------:R-:W1:Y:S01]  /*ba50*/  MUFU.EX2 R15, R15 ;  /* 0x0000000f000f7308 */ /* 0x000e620000000800 */
[C---:B------:R-:W-:Y:S02]  /*ba60*/  FMUL.FTZ R5, R6.reuse, R133 ;  /* 0x0000008506057220 */ /* 0x040fe40000410000 */
        /* <DEDUP_REMOVED lines=8> */
[----:B------:R-:W-:Y:S01]  /*baf0*/  MUFU.EX2 R168, R168 ;  /* 0x000000a800a87308 */ /* 0x000fe20000000800 */
[----:B------:R-:W-:Y:S01]  /*bb00*/  FMUL.FTZ R25, R6, R153 ;  /* 0x0000009906197220 */ /* 0x000fe20000410000 */
[----:B------:R-:W-:Y:S01]  /*bb10*/  MOV R153, R23 ;  /* 0x0000001700997202 */ /* 0x000fe20000000f00 */
[C---:B---3--:R-:W-:Y:S02]  /*bb20*/  FFMA.FTZ R4, R2.reuse, R17, R7 ;  /* 0x0000001102047223 */ /* 0x048fe40000010007 */
[C---:B------:R-:W-:Y:S02]  /*bb30*/  FMUL.FTZ R10, R2.reuse, R138 ;  /* 0x0000008a020a7220 */ /* 0x040fe40000410000 */
[C---:B------:R-:W-:Y:S02]  /*bb40*/  FMUL.FTZ R19, R2.reuse, R147 ;  /* 0x0000009302137220 */ /* 0x040fe40000410000 */
[C---:B------:R-:W-:Y:S01]  /*bb50*/  FMUL.FTZ R26, R2.reuse, R154 ;  /* 0x0000009a021a7220 */ /* 0x040fe20000410000 */
[----:B------:R-:W2:Y:S01]  /*bb60*/  MUFU.EX2 R141, R141 ;  /* 0x0000008d008d7308 */ /* 0x000ea20000000800 */
[----:B------:R-:W-:Y:S01]  /*bb70*/  FMUL.FTZ R27, R2, R155 ;  /* 0x0000009b021b7220 */ /* 0x000fe20000410000 */
[C---:B-1----:R-:W-:Y:S01]  /*bb80*/  F2FP.PACK_AB R157, R15.reuse, R7 ;  /* 0x000000070f9d723e */ /* 0x042fe200000000ff */
[----:B------:R-:W-:Y:S01]  /*bb90*/  FADD.FTZ R11, R15, R4 ;  /* 0x000000040f0b7221 */ /* 0x000fe20000010000 */
[----:B------:R-:W-:Y:S01]  /*bba0*/  MOV R15, R24 ;  /* 0x00000018000f7202 */ /* 0x000fe20000000f00 */
[----:B------:R-:W-:Y:S01]  /*bbb0*/  FMUL.FTZ R4, R6, R132 ;  /* 0x0000008406047220 */ /* 0x000fe20000410000 */
[----:B------:R-:W-:Y:S01]  /*bbc0*/  MOV R132, R21 ;  /* 0x0000001500847202 */ /* 0x000fe20000000f00 */
[----:B------:R-:W-:Y:S01]  /*bbd0*/  FMUL.FTZ R7, R2, R135 ;  /* 0x0000008702077220 */ /* 0x000fe20000410000 */
[----:B------:R-:W-:Y:S01]  /*bbe0*/  MOV R140, R15 ;  /* 0x0000000f008c7202 */ /* 0x000fe20000000f00 */
[C---:B------:R-:W-:Y:S01]  /*bbf0*/  FMUL.FTZ R17, R6.reuse, R145 ;  /* 0x0000009106117220 */ /* 0x040fe20000410000 */
[----:B------:R-:W-:Y:S01]  /*bc00*/  MOV R138, R132 ;  /* 0x00000084008a7202 */ /* 0x000fe20000000f00 */
[C---:B------:R-:W-:Y:S01]  /*bc10*/  FMUL.FTZ R21, R6.reuse, R149 ;  /* 0x0000009506157220 */ /* 0x040fe20000410000 */
[----:B------:R-:W-:Y:S01]  /*bc20*/  MOV R132, R18 ;  /* 0x0000001200847202 */ /* 0x000fe20000000f00 */
[----:B------:R-:W-:Y:S01]  /*bc30*/  FMUL.FTZ R24, R6, R152 ;  /* 0x0000009806187220 */ /* 0x000fe20000410000 */
[----:B------:R-:W-:Y:S01]  /*bc40*/  MOV R152, R22 ;  /* 0x0000001600987202 */ /* 0x000fe20000000f00 */
[C---:B------:R-:W-:Y:S01]  /*bc50*/  FMUL.FTZ R6, R2.reuse, R134 ;  /* 0x0000008602067220 */ /* 0x040fe20000410000 */
[----:B------:R-:W-:Y:S01]  /*bc60*/  MOV R149, R14 ;  /* 0x0000000e00957202 */ /* 0x000fe20000000f00 */
[C---:B------:R-:W-:Y:S01]  /*bc70*/  FMUL.FTZ R14, R2.reuse, R142 ;  /* 0x0000008e020e7220 */ /* 0x040fe20000410000 */
[----:B------:R-:W-:Y:S01]  /*bc80*/  MOV R144, R11 ;  /* 0x0000000b00907202 */ /* 0x000fe20000000f00 */
[C---:B------:R-:W-:Y:S01]  /*bc90*/  FMUL.FTZ R11, R2.reuse, R139 ;  /* 0x0000008b020b7220 */ /* 0x040fe20000410000 */
[----:B------:R-:W-:Y:S01]  /*bca0*/  MUFU.EX2 R145, R159 ;  /* 0x0000009f00917308 */ /* 0x000fe20000000800 */
[C---:B------:R-:W-:Y:S02]  /*bcb0*/  FMUL.FTZ R15, R2.reuse, R143 ;  /* 0x0000008f020f7220 */ /* 0x040fe40000410000 */
[C---:B------:R-:W-:Y:S02]  /*bcc0*/  FMUL.FTZ R18, R2.reuse, R146 ;  /* 0x0000009202127220 */ /* 0x040fe40000410000 */
[C---:B------:R-:W-:Y:S02]  /*bcd0*/  FMUL.FTZ R22, R2.reuse, R150 ;  /* 0x0000009602167220 */ /* 0x040fe40000410000 */
        /* <DEDUP_REMOVED lines=26> */
[----:B------:R4:W-:Y:S01]  /*be80*/  MUFU.EX2 R150, R153 ;  /* 0x0000009900967308 */ /* 0x0009e20000000800 */
        /* <DEDUP_REMOVED lines=35> */
[----:B------:R3:W3:Y:S01]  /*c0c0*/  MUFU.EX2 R2, R132 ;  /* 0x0000008400027308 */ /* 0x0006e20000000800 */
[----:B--2---:R-:W-:Y:S02]  /*c0d0*/  FADD.FTZ R146, R141, R152 ;  /* 0x000000988d927221 */ /* 0x004fe40000010000 */
[----:B----4-:R-:W-:Y:S02]  /*c0e0*/  LDSM.16.MT88.4 R152, [R249+0x5080] ;  /* 0x00508000f998783b */ /* 0x010fe40000004200 */
[----:B-1----:R-:W-:Y:S04]  /*c0f0*/  FADD.FTZ R146, R143, R146 ;  /* 0x000000928f927221 */ /* 0x002fe80000010000 */
[----:B---3--:R-:W-:Y:S04]  /*c100*/  FADD.FTZ R146, R140, R146 ;  /* 0x000000928c927221 */ /* 0x008fe80000010000 */
[----:B------:R-:W-:Y:S01]  /*c110*/  FADD.FTZ R146, R142, R146 ;  /* 0x000000928e927221 */ /* 0x000fe20000010000 */
[----:B------:R-:W1:Y:S01]  /*c120*/  LDSM.16.MT88.4 R132, [R252+0x4080] ;  /* 0x00408000fc84783b */ /* 0x000e620000004200 */
[----:B------:R-:W-:Y:S01]  /*c130*/  F2FP.PACK_AB R159, R145, R2 ;  /* 0x00000002919f723e */ /* 0x000fe200000000ff */
[----:B------:R-:W-:Y:S02]  /*c140*/  FADD.FTZ R144, R2, R144 ;  /* 0x0000009002907221 */ /* 0x000fe40000010000 */
[----:B------:R2:W3:Y:S04]  /*c150*/  MUFU.EX2 R2, R137 ;  /* 0x0000008900027308 */ /* 0x0004e80000000800 */
[----:B--2---:R-:W-:Y:S01]  /*c160*/  LDSM.16.MT88.4 R136, [R252+0x4880] ;  /* 0x00488000fc88783b */ /* 0x004fe20000004200 */
        /* <DEDUP_REMOVED lines=48> */
[----:B------:R1:W2:Y:S03]  /*c470*/  MUFU.EX2 R156, R172 ;  /* 0x000000ac009c7308 */ /* 0x0002a60000000800 */
[----:B---3--:R-:W-:Y:S03]  /*c480*/  F2FP.PACK_AB R133, R2, R148 ;  /* 0x000000940285723e */ /* 0x008fe600000000ff */
[----:B------:R-:W-:Y:S02]  /*c490*/  F2FP.PACK_AB R134, R142, R140 ;  /* 0x0000008c8e86723e */ /* 0x000fe400000000ff */
[----:B------:R-:W3:Y:S02]  /*c4a0*/  LDSM.16.MT88.4 R140, [R250+0x4880] ;  /* 0x00488000fa8c783b */ /* 0x000ee40000004200 */
[----:B------:R4:W2:Y:S01]  /*c4b0*/  MUFU.EX2 R158, R170 ;  /* 0x000000aa009e7308 */ /* 0x0008a20000000800 */
[----:B------:R-:W-:Y:S02]  /*c4c0*/  F2FP.PACK_AB R135, R150, R149 ;  /* 0x000000959687723e */ /* 0x000fe400000000ff */
[----:B------:R-:W-:Y:S02]  /*c4d0*/  F2FP.PACK_AB R157, R174, R175 ;  /* 0x000000afae9d723e */ /* 0x000fe400000000ff */
[----:B------:R-:W-:Y:S03]  /*c4e0*/  F2FP.PACK_AB R159, R168, R173 ;  /* 0x000000ada89f723e */ /* 0x000fe600000000ff */
[C---:B------:R-:W-:Y:S05]  /*c4f0*/  HMMA.16816.F32 R4, R132.reuse, R136, R4 ;  /* 0x000000888404723c */ /* 0x040fea0000001804 */
[----:B-1----:R-:W-:Y:S03]  /*c500*/  MOV R172, R150 ;  /* 0x0000009600ac7202 */ /* 0x002fe60000000f00 */
[C---:B------:R-:W-:Y:S01]  /*c510*/  HMMA.16816.F32 R8, R132.reuse, R138, R8 ;  /* 0x0000008a8408723c */ /* 0x040fe20000001808 */
[----:B------:R-:W1:Y:S03]  /*c520*/  LDSM.16.MT88.4 R136, [R249+0x4880] ;  /* 0x00488000f988783b */ /* 0x000e660000004200 */
[----:B----4-:R-:W-:Y:S04]  /*c530*/  MOV R170, R149 ;  /* 0x0000009500aa7202 */ /* 0x010fe80000000f00 */
[C---:B---3--:R-:W-:Y:S08]  /*c540*/  HMMA.16816.F32 R12, R132.reuse, R140, R12 ;  /* 0x0000008c840c723c */ /* 0x048ff0000000180c */
[C---:B------:R-:W-:Y:S01]  /*c550*/  HMMA.16816.F32 R16, R132.reuse, R142, R16 ;  /* 0x0000008e8410723c */ /* 0x040fe20000001810 */
[----:B------:R-:W3:Y:S07]  /*c560*/  LDSM.16.MT88.4 R140, [R248+0x4880] ;  /* 0x00488000f88c783b */ /* 0x000eee0000004200 */
[C---:B-1----:R-:W-:Y:S08]  /*c570*/  HMMA.16816.F32 R20, R132.reuse, R136, R20 ;  /* 0x000000888414723c */ /* 0x042ff00000001814 */
[C---:B------:R-:W-:Y:S01]  /*c580*/  HMMA.16816.F32 R24, R132.reuse, R138, R24 ;  /* 0x0000008a8418723c */ /* 0x040fe20000001818 */
[----:B------:R-:W1:Y:S07]  /*c590*/  LDSM.16.MT88.4 R136, [R252+0x6080] ;  /* 0x00608000fc88783b */ /* 0x000e6e0000004200 */
        /* <DEDUP_REMOVED lines=36> */
[C---:B---3--:R-:W-:Y:S07]  /*c7e0*/  HMMA.16816.F32 R124, R132.reuse, R140, R124 ;  /* 0x0000008c847c723c */ /* 0x048fee000000187c */
[----:B--2---:R-:W-:Y:S01]  /*c7f0*/  FADD.FTZ R141, R156, R146 ;  /* 0x000000929c8d7221 */ /* 0x004fe20000010000 */
[----:B------:R-:W-:Y:S04]  /*c800*/  HMMA.16816.F32 R128, R132, R142, R128 ;  /* 0x0000008e8480723c */ /* 0x000fe80000001880 */
[C---:B------:R-:W-:Y:S01]  /*c810*/  FADD.FTZ R141, R171.reuse, R141 ;  /* 0x0000008dab8d7221 */ /* 0x040fe20000010000 */
[----:B------:R-:W-:Y:S01]  /*c820*/  F2FP.PACK_AB R156, R171, R156 ;  /* 0x0000009cab9c723e */ /* 0x000fe200000000ff */
[----:B------:R-:W-:Y:S02]  /*c830*/  FADD.FTZ R140, R145, R144 ;  /* 0x00000090918c7221 */ /* 0x000fe40000010000 */
[----:B------:R-:W-:Y:S01]  /*c840*/  FADD.FTZ R141, R158, R141 ;  /* 0x0000008d9e8d7221 */ /* 0x000fe20000010000 */
[----:B------:R-:W2:Y:S03]  /*c850*/  LDSM.16.MT88.4 R144, [R250+0x5080] ;  /* 0x00508000fa90783b */ /* 0x000ea60000004200 */
[C---:B------:R-:W-:Y:S01]  /*c860*/  FADD.FTZ R132, R169.reuse, R141 ;  /* 0x0000008da9847221 */ /* 0x040fe20000010000 */
[----:B------:R-:W-:Y:S01]  /*c870*/  F2FP.PACK_AB R158, R169, R158 ;  /* 0x0000009ea99e723e */ /* 0x000fe200000000ff */
[----:B------:R-:W-:Y:S03]  /*c880*/  FADD.FTZ R169, R148, R140 ;  /* 0x0000008c94a97221 */ /* 0x000fe60000010000 */
[----:B------:R1:W-:Y:S01]  /*c890*/  STL [R1+0x44], R132 ;  /* 0x0000448401007387 */ /* 0x0003e20000100800 */
[----:B------:R-:W-:Y:S04]  /*c8a0*/  FADD.FTZ R169, R2, R169 ;  /* 0x000000a902a97221 */ /* 0x000fe80000010000 */
[----:B------:R-:W-:Y:S04]  /*c8b0*/  FADD.FTZ R2, R170, R169 ;  /* 0x000000a9aa027221 */ /* 0x000fe80000010000 */
[----:B------:R-:W-:Y:S04]  /*c8c0*/  FADD.FTZ R2, R172, R2 ;  /* 0x00000002ac027221 */ /* 0x000fe80000010000 */
[----:B------:R-:W-:Y:S04]  /*c8d0*/  FADD.FTZ R2, R175, R2 ;  /* 0x00000002af027221 */ /* 0x000fe80000010000 */
[----:B------:R-:W-:Y:S01]  /*c8e0*/  FADD.FTZ R174, R174, R2 ;  /* 0x00000002aeae7221 */ /* 0x000fe20000010000 */
[----:B------:R-:W-:Y:S03]  /*c8f0*/  MOV R2, R3 ;  /* 0x0000000300027202 */ /* 0x000fe60000000f00 */
[----:B------:R-:W-:Y:S01]  /*c900*/  FADD.FTZ R174, R173, R174 ;  /* 0x000000aeadae7221 */ /* 0x000fe20000010000 */
[C---:B-1----:R-:W-:Y:S01]  /*c910*/  HMMA.16816.F32 R132, R156.reuse, R136, R4 ;  /* 0x000000889c84723c */ /* 0x042fe20000001804 */
[----:B------:R-:W1:Y:S07]  /*c920*/  LDSM.16.MT88.4 R4, [R248+0x5080] ;  /* 0x00508000f804783b */ /* 0x000e6e0000004200 */
[C---:B------:R-:W-:Y:S01]  /*c930*/  HMMA.16816.F32 R136, R156.reuse, R138, R8 ;  /* 0x0000008a9c88723c */ /* 0x040fe20000001808 */
[----:B------:R-:W3:Y:S07]  /*c940*/  LDSM.16.MT88.4 R8, [R252+0x6880] ;  /* 0x00688000fc08783b */ /* 0x000eee0000004200 */
[C---:B--2---:R-:W-:Y:S01]  /*c950*/  HMMA.16816.F32 R140, R156.reuse, R144, R12 ;  /* 0x000000909c8c723c */ /* 0x044fe2000000180c */
[----:B------:R-:W2:Y:S07]  /*c960*/  LDSM.16.MT88.4 R12, [R250+0x6880] ;  /* 0x00688000fa0c783b */ /* 0x000eae0000004200 */
[C---:B------:R-:W-:Y:S08]  /*c970*/  HMMA.16816.F32 R144, R156.reuse, R146, R16 ;  /* 0x000000929c90723c */ /* 0x040ff00000001810 */
[C---:B------:R-:W-:Y:S08]  /*c980*/  HMMA.16816.F32 R148, R156.reuse, R152, R20 ;  /* 0x000000989c94723c */ /* 0x040ff00000001814 */
[C---:B------:R-:W-:Y:S08]  /*c990*/  HMMA.16816.F32 R152, R156.reuse, R154, R24 ;  /* 0x0000009a9c98723c */ /* 0x040ff00000001818 */
[C---:B-1----:R-:W-:Y:S08]  /*c9a0*/  HMMA.16816.F32 R28, R156.reuse, R4, R28 ;  /* 0x000000049c1c723c */ /* 0x042ff0000000181c */
[C---:B------:R-:W-:Y:S01]  /*c9b0*/  HMMA.16816.F32 R32, R156.reuse, R6, R32 ;  /* 0x000000069c20723c */ /* 0x040fe20000001820 */
[----:B------:R-:W1:Y:S07]  /*c9c0*/  LDSM.16.MT88.4 R4, [R249+0x6880] ;  /* 0x00688000f904783b */ /* 0x000e6e0000004200 */
[C---:B---3--:R-:W-:Y:S08]  /*c9d0*/  HMMA.16816.F32 R36, R156.reuse, R8, R36 ;  /* 0x000000089c24723c */ /* 0x048ff00000001824 */
[C---:B------:R-:W-:Y:S01]  /*c9e0*/  HMMA.16816.F32 R40, R156.reuse, R10, R40 ;  /* 0x0000000a9c28723c */ /* 0x040fe20000001828 */
[----:B------:R-:W3:Y:S07]  /*c9f0*/  LDSM.16.MT88.4 R8, [R248+0x6880] ;  /* 0x00688000f808783b */ /* 0x000eee0000004200 */
[C---:B--2---:R-:W-:Y:S08]  /*ca00*/  HMMA.16816.F32 R44, R156.reuse, R12, R44 ;  /* 0x0000000c9c2c723c */ /* 0x044ff0000000182c */
[C---:B------:R-:W-:Y:S01]  /*ca10*/  HMMA.16816.F32 R48, R156.reuse, R14, R48 ;  /* 0x0000000e9c30723c */ /* 0x040fe20000001830 */
[----:B------:R-:W2:Y:S07]  /*ca20*/  LDSM.16.MT88.4 R12, [R252+0x8080] ;  /* 0x00808000fc0c783b */ /* 0x000eae0000004200 */
        /* <DEDUP_REMOVED lines=22> */
[C---:B------:R-:W-:Y:S08]  /*cb90*/  HMMA.16816.F32 R112, R156.reuse, R10, R112 ;  /* 0x0000000a9c70723c */ /* 0x040ff00000001870 */
[C---:B--2---:R-:W-:Y:S08]  /*cba0*/  HMMA.16816.F32 R116, R156.reuse, R12, R116 ;  /* 0x0000000c9c74723c */ /* 0x044ff00000001874 */
[C---:B------:R-:W-:Y:S08]  /*cbb0*/  HMMA.16816.F32 R120, R156.reuse, R14, R120 ;  /* 0x0000000e9c78723c */ /* 0x040ff00000001878 */
[C---:B-1----:R-:W-:Y:S07]  /*cbc0*/  HMMA.16816.F32 R124, R156.reuse, R4, R124 ;  /* 0x000000049c7c723c */ /* 0x042fee000000187c */
[----:B------:R-:W-:Y:S01]  /*cbd0*/  FADD.FTZ R4, R168, R174 ;  /* 0x000000aea8047221 */ /* 0x000fe20000010000 */
[----:B------:R-:W-:Y:S04]  /*cbe0*/  HMMA.16816.F32 R128, R156, R6, R128 ;  /* 0x000000069c80723c */ /* 0x000fe80000001880 */
[----:B------:R1:W-:Y:S04]  /*cbf0*/  STL [R1+0x40], R4 ;  /* 0x0000400401007387 */ /* 0x0003e80000100800 */
[----:B-1----:R-:W-:-:S05]  /*cc00*/  @P0 BRA `(.L_x_207) ;  /* 0xffffcf6000000947 */ /* 0x002fca000383ffff */
.L_x_202:
[----:B------:R-:W-:-:S06]  /*cc10*/  UISETP.GE.AND UP0, UPT, UR23, UR7, UPT ;  /* 0x000000071700728c */ /* 0x000fcc000bf06270 */
[----:B------:R-:W-:-:S13]  /*cc20*/  PLOP3.LUT P0, PT, PT, PT, UP0, 0x40, 0x0 ;  /* 0x000000000000781c */ /* 0x000fda0003f0e808 */
[----:B------:R-:W-:Y:S05]  /*cc30*/  @P0 BRA `(.L_x_208) ;  /* 0x00003ee000000947 */ /* 0x000fea0003800000 */
[----:B------:R-:W1:Y:S04]  /*cc40*/  S2R R3, SR_TID.X ;  /* 0x0000000000037919 */ /* 0x000e680000002100 */
[----:B------:R-:W2:Y:S01]  /*cc50*/  LDL.LU R4, [R1+0x3c] ;  /* 0x00003c0001047983 */ /* 0x000ea20000300800 */
[----:B-1----:R-:W-:-:S04]  /*cc60*/  SHF.R.S32.HI R5, RZ, 0x1f, R3 ;  /* 0x0000001fff057819 */ /* 0x002fc80000011403 */
[----:B------:R-:W-:Y:S02]  /*cc70*/  LEA.HI R5, R5, R3, RZ, 0x3 ;  /* 0x0000000305057211 */ /* 0x000fe400078f18ff */
[----:B------:R-:W2:Y:S02]  /*cc80*/  LDL R3, [R1+0x24] ;  /* 0x0000240001037983 */ /* 0x000ea40000100800 */
[----:B------:R-:W-:-:S04]  /*cc90*/  SHF.R.S32.HI R5, RZ, 0x3, R5 ;  /* 0x00000003ff057819 */ /* 0x000fc80000011405 */
[----:B------:R-:W-:Y:S01]  /*cca0*/  IADD3 R6, -R5, 0x30, RZ ;  /* 0x0000003005067810 */ /* 0x000fe20007ffe1ff */
[----:B------:R-:W-:Y:S01]  /*ccb0*/  IMAD.MOV.U32 R156, RZ, RZ, R2 ;  /* 0x000000ffff9c7224 */ /* 0x000fe200078e0002 */
[C---:B--2---:R-:W-:Y:S01]  /*ccc0*/  SHF.L.U64.HI R5, R3.reuse, 0x1, R4 ;  /* 0x0000000103057819 */ /* 0x044fe20000010204 */
[----:B------:R-:W-:-:S04]  /*ccd0*/  IMAD.SHL.U32 R4, R3, 0x2, RZ ;  /* 0x0000000203047824 */ /* 0x000fc800078e00ff */
[----:B------:R1:W-:Y:S04]  /*cce0*/  STL [R1+0x48], R5 ;  /* 0x0000480501007387 */ /* 0x0003e80000100800 */
[----:B------:R1:W-:Y:S01]  /*ccf0*/  STL [R1+0x3c], R4 ;  /* 0x00003c0401007387 */ /* 0x0003e20000100800 */
[----:B------:R-:W-:-:S03]  /*cd00*/  IMAD.MOV.U32 R3, RZ, RZ, R0 ;  /* 0x000000ffff037224 */ /* 0x000fc600078e0000 */
.L_x_221:
[----:B------:R-:W2:Y:S01]  /*cd10*/  LDL R0, [R1+0xc] ;  /* 0x00000c0001007983 */ /* 0x000ea20000100800 */
[----:B------:R-:W-:Y:S04]  /*cd20*/  DEPBAR.LE SB0, 0x0 ;  /* 0x000080000000791a */ /* 0x000fe80000000000 */
[----:B------:R-:W3:Y:S01]  /*cd30*/  LDL R9, [R1+0x3c] ;  /* 0x00003c0001097983 */ /* 0x000ee20000100800 */
[----:B------:R-:W-:Y:S03]  /*cd40*/  BSSY B0, `(.L_x_209) ;  /* 0x0000055000007945 */ /* 0x000fe60003800000 */
[----:B------:R-:W4:Y:S04]  /*cd50*/  LDL R6, [R1+0x8] ;  /* 0x0000080001067983 */ /* 0x000f280000100800 */
[----:B------:R-:W5:Y:S04]  /*cd60*/  LDL R8, [R1+0x48] ;  /* 0x0000480001087983 */ /* 0x000f680000100800 */
[----:B------:R-:W2:Y:S04]  /*cd70*/  LDL R157, [R1+0x24] ;  /* 0x00002400019d7983 */ /* 0x000ea80000100800 */
[----:B------:R-:W2:Y:S04]  /*cd80*/  LDL R7, [R1+0x4] ;  /* 0x0000040001077983 */ /* 0x000ea80000100800 */
[----:B------:R-:W3:Y:S04]  /*cd90*/  LDL R13, [R1+0x1c] ;  /* 0x00001c00010d7983 */ /* 0x000ee80000100800 */
[----:B------:R-:W3:Y:S04]  /*cda0*/  LDL R23, [R1] ;  /* 0x0000000001177983 */ /* 0x000ee80000100800 */
[----:B------:R-:W5:Y:S04]  /*cdb0*/  LDL R21, [R1+0x18] ;  /* 0x0000180001157983 */ /* 0x000f680000100800 */
[----:B------:R-:W5:Y:S04]  /*cdc0*/  LDL R22, [R1+0x30] ;  /* 0x0000300001167983 */ /* 0x000f680000100800 */
[----:B------:R-:W5:Y:S04]  /*cdd0*/  LDL R20, [R1+0x2c] ;  /* 0x00002c0001147983 */ /* 0x000f680000100800 */
[----:B------:R-:W-:Y:S06]  /*cde0*/  BAR.SYNC.DEFER_BLOCKING 0x0 ;  /* 0x0000000000007b1d */ /* 0x000fec0000010000 */
[----:B------:R-:W-:Y:S04]  /*cdf0*/  LDSM.16.M88.4 R172, [R247] ;  /* 0x00000000f7ac783b */ /* 0x000fe80000000200 */
[----:B------:R-:W-:Y:S04]  /*ce00*/  LDSM.16.M88.4 R176, [R246] ;  /* 0x00000000f6b0783b */ /* 0x000fe80000000200 */
[----:B--2---:R-:W-:Y:S01]  /*ce10*/  LDSM.16.M88.4 R16, [R7+0x14880] ;  /* 0x014880000710783b */ /* 0x004fe20000000200 */
[----:B------:R-:W-:Y:S01]  /*ce20*/  SHF.R.S32.HI R2, RZ, 0x1f, R0 ;  /* 0x0000001fff027819 */ /* 0x000fe20000011400 */
[----:B-1----:R-:W-:Y:S01]  /*ce30*/  IMAD.WIDE.U32 R4, R0, c[0x0][0x208], RZ ;  /* 0x0000820000047a25 */ /* 0x002fe200078e00ff */
[----:B------:R-:W-:Y:S01]  /*ce40*/  ISETP.GE.AND P1, PT, R157, c[0x0][0x1d4], PT ;  /* 0x000075009d007a0c */ /* 0x000fe20003f26270 */
[----:B------:R-:W-:Y:S02]  /*ce50*/  LDSM.16.M88.4 R24, [R7+0x15080] ;  /* 0x015080000718783b */ /* 0x000fe40000000200 */
[----:B------:R-:W-:Y:S02]  /*ce60*/  IMAD R2, R2, c[0x0][0x208], RZ ;  /* 0x0000820002027a24 */ /* 0x000fe400078e02ff */
[----:B---3--:R-:W-:Y:S02]  /*ce70*/  LDSM.16.M88.4 R168, [R23] ;  /* 0x0000000017a8783b */ /* 0x008fe40000000200 */
[----:B------:R-:W-:Y:S01]  /*ce80*/  IMAD R2, R0, c[0x0][0x20c], R2 ;  /* 0x0000830000027a24 */ /* 0x000fe200078e0202 */
[----:B----4-:R-:W-:Y:S01]  /*ce90*/  SHF.R.S32.HI R0, RZ, 0x1f, R6 ;  /* 0x0000001fff007819 */ /* 0x010fe20000011406 */
[----:B-----5:R-:W-:Y:S02]  /*cea0*/  IMAD.SHL.U32 R159, R21, 0x2, RZ ;  /* 0x00000002159f7824 */ /* 0x020fe400078e00ff */
[----:B------:R-:W-:Y:S02]  /*ceb0*/  IMAD.IADD R5, R5, 0x1, R2 ;  /* 0x0000000105057824 */ /* 0x000fe400078e0202 */
[----:B------:R-:W2:Y:S01]  /*cec0*/  LDL R2, [R1+0x10] ;  /* 0x0000100001027983 */ /* 0x000ea20000100800 */
[----:B------:R-:W-:Y:S01]  /*ced0*/  IMAD R0, R0, c[0x0][0x218], RZ ;  /* 0x0000860000007a24 */ /* 0x000fe200078e02ff */
[----:B------:R-:W-:Y:S01]  /*cee0*/  SHF.L.U64.HI R21, R21, 0x1, R22 ;  /* 0x0000000115157819 */ /* 0x000fe20000010216 */
[C---:B------:R-:W-:Y:S04]  /*cef0*/  IMAD.WIDE.U32 R4, R6.reuse, c[0x0][0x218], R4 ;  /* 0x0000860006047a25 */ /* 0x040fe800078e0004 */
[----:B------:R-:W-:Y:S01]  /*cf00*/  IMAD R0, R6, c[0x0][0x21c], R0 ;  /* 0x0000870006007a24 */ /* 0x000fe200078e0200 */
[----:B------:R-:W-:Y:S04]  /*cf10*/  IADD3 R12, P0, R4, UR24, RZ ;  /* 0x00000018040c7c10 */ /* 0x000fe8000ff1e0ff */
[----:B------:R-:W-:Y:S02]  /*cf20*/  IADD3.X R0, R5, UR15, R0, P0, !PT ;  /* 0x0000000f05007c10 */ /* 0x000fe400087fe400 */
[C---:B------:R-:W-:Y:S04]  /*cf30*/  LEA R4, P0, R12.reuse, c[0x0][0x1f8], 0x1 ;  /* 0x00007e000c047a11 */ /* 0x040fe800078008ff */
[----:B------:R-:W-:Y:S01]  /*cf40*/  LEA.HI.X R12, R12, c[0x0][0x1fc], R0, 0x1, P0 ;  /* 0x00007f000c0c7a11 */ /* 0x000fe200000f0c00 */
[----:B------:R-:W1:Y:S04]  /*cf50*/  SHFL.IDX PT, R6, R4, RZ, 0x181f ;  /* 0x00181fff04067589 */ /* 0x000e6800000e0000 */
[----:B------:R-:W3:Y:S04]  /*cf60*/  LDL R0, [R1+0x14] ;  /* 0x0000140001007983 */ /* 0x000ee80000100800 */
[----:B------:R-:W4:Y:S01]  /*cf70*/  SHFL.IDX PT, R5, R12, RZ, 0x181f ;  /* 0x00181fff0c057589 */ /* 0x000f2200000e0000 */
[C---:B-1----:R-:W-:Y:S05]  /*cf80*/  IADD3 R14, P0, R6.reuse, R9, RZ ;  /* 0x00000009060e7210 */ /* 0x042fea0007f1e0ff */
[C---:B----4-:R-:W-:Y:S02]  /*cf90*/  IMAD.X R15, R5.reuse, 0x1, R8, P0 ;  /* 0x00000001050f7824 */ /* 0x050fe400000e0608 */
[----:B------:R1:W4:Y:S04]  /*cfa0*/  LDSM.16.M88.4 R8, [R7+0x14080] ;  /* 0x014080000708783b */ /* 0x0003280000000200 */
[----:B------:R-:W-:Y:S01]  /*cfb0*/  @!PT LDS RZ, [RZ] ;  /* 0x00000000fffff984 */ /* 0x000fe20000000800 */
[----:B------:R-:W-:Y:S01]  /*cfc0*/  @!PT LDS RZ, [RZ] ;  /* 0x00000000fffff984 */ /* 0x000fe20000000800 */
[----:B------:R-:W-:Y:S01]  /*cfd0*/  @!PT LDS RZ, [RZ] ;  /* 0x00000000fffff984 */ /* 0x000fe20000000800 */
[----:B------:R5:W-:Y:S04]  /*cfe0*/  LDGSTS.E.BYPASS.LTC128B.128 [R13+0x4080], [R14.64], !P1 ;  /* 0x040800000e0d7fae */ /* 0x000be8000c901d52 */
[----:B-1----:R-:W4:Y:S04]  /*cff0*/  LDL R7, [R1+0x28] ;  /* 0x0000280001077983 */ /* 0x002f280000100800 */
[----:B------:R1:W-:Y:S01]  /*d000*/  STL [R1+0x4c], R21 ;  /* 0x00004c1501007387 */ /* 0x0003e20000100800 */
[----:B-----5:R-:W-:Y:S05]  /*d010*/  IADD3 R14, P0, R6, R159, RZ ;  /* 0x0000009f060e7210 */ /* 0x020fea0007f1e0ff */
[C---:B------:R-:W-:Y:S05]  /*d020*/  IMAD.X R15, R5.reuse, 0x1, R21, P0 ;  /* 0x00000001050f7824 */ /* 0x040fea00000e0615 */
[----:B------:R5:W-:Y:S01]  /*d030*/  LDGSTS.E.BYPASS.LTC128B.128 [R13+0x5880], [R14.64], !P6 ;  /* 0x058800000e0d7fae */ /* 0x000be2000f101d52 */
[C---:B---3--:R-:W-:Y:S01]  /*d040*/  SHF.L.U64.HI R158, R0.reuse, 0x1, R20 ;  /* 0x00000001009e7819 */ /* 0x048fe20000010214 */
[----:B------:R-:W-:Y:S02]  /*d050*/  IMAD.SHL.U32 R157, R0, 0x2, RZ ;  /* 0x00000002009d7824 */ /* 0x000fe400078e00ff */
[----:B------:R-:W3:Y:S01]  /*d060*/  S2R R20, SR_TID.X ;  /* 0x0000000000147919 */ /* 0x000ee20000002100 */
[----:B--2---:R-:W-:Y:S02]  /*d070*/  IMAD.SHL.U32 R0, R2, 0x2, RZ ;  /* 0x0000000202007824 */ /* 0x004fe400078e00ff */
[C---:B-----5:R-:W-:Y:S05]  /*d080*/  IADD3 R14, P0, R6.reuse, R157, RZ ;  /* 0x0000009d060e7210 */ /* 0x060fea0007f1e0ff */
[C---:B------:R-:W-:Y:S01]  /*d090*/  IMAD.X R15, R5.reuse, 0x1, R158, P0 ;  /* 0x00000001050f7824 */ /* 0x040fe200000e069e */
[----:B------:R-:W-:Y:S04]  /*d0a0*/  IADD3 R6, P0, R6, R0, RZ ;  /* 0x0000000006067210 */ /* 0x000fe80007f1e0ff */
[----:B------:R1:W-:Y:S01]  /*d0b0*/  LDGSTS.E.BYPASS.LTC128B.128 [R13+0x7080], [R14.64], !P5 ;  /* 0x070800000e0d7fae */ /* 0x0003e2000e901d52 */
[----:B---3--:R-:W-:Y:S02]  /*d0c0*/  ISETP.GT.AND P1, PT, R20, 0x7f, PT ;  /* 0x0000007f1400780c */ /* 0x008fe40003f24270 */
[----:B----4-:R-:W-:Y:S05]  /*d0d0*/  SHF.L.U64.HI R2, R2, 0x1, R7 ;  /* 0x0000000102027819 */ /* 0x010fea0000010207 */
[----:B------:R-:W-:Y:S05]  /*d0e0*/  IMAD.X R7, R5, 0x1, R2, P0 ;  /* 0x0000000105077824 */ /* 0x000fea00000e0602 */
[----:B------:R1:W-:Y:S01]  /*d0f0*/  LDGSTS.E.BYPASS.LTC128B.128 [R13+0x8880], [R6.64], !P4 ;  /* 0x08880000060d7fae */ /* 0x0003e2000e101d52 */
[----:B------:R-:W-:-:S05]  /*d100*/  @P1 BRA `(.L_x_210) ;  /* 0x0000018000001947 */ /* 0x000fca0003800000 */
[----:B------:R-:W-:-:S05]  /*d110*/  BRA.DIV ~URZ, `(.L_x_211) ;  /* 0x00006b327f007947 */ /* 0x000fca000b800000 */
[----:B------:R2:W3:Y:S04]  /*d120*/  SHFL.IDX PT, R5, R12, 0x1, 0x181f ;  /* 0x00381f000c057f89 */ /* 0x0004e800000e0000 */
[----:B------:R2:W4:Y:S02]  /*d130*/  SHFL.IDX PT, R12, R4, 0x1, 0x181f ;  /* 0x00381f00040c7f89 */ /* 0x00052400000e0000 */
.L_x_240:
[----:B-1----:R-:W5:Y:S04]  /*d140*/  LDL R7, [R1+0x24] ;  /* 0x0000240001077983 */ /* 0x002f680000100800 */
[----:B--2---:R-:W2:Y:S04]  /*d150*/  LDL R6, [R1+0x3c] ;  /* 0x00003c0001067983 */ /* 0x004ea80000100800 */
[----:B----4-:R-:W4:Y:S04]  /*d160*/  LDL R14, [R1+0x48] ;  /* 0x00004800010e7983 */ /* 0x010f280000100800 */
[----:B---3--:R-:W3:Y:S04]  /*d170*/  LDL R4, [R1+0x1c] ;  /* 0x00001c0001047983 */ /* 0x008ee80000100800 */
[----:B------:R-:W3:Y:S01]  /*d180*/  LDL R13, [R1+0x4c] ;  /* 0x00004c00010d7983 */ /* 0x000ee20000100800 */
[----:B-----5:R-:W-:Y:S02]  /*d190*/  ISETP.GE.AND P1, PT, R7, c[0x0][0x1d4], PT ;  /* 0x0000750007007a0c */ /* 0x020fe40003f26270 */
[C---:B--2---:R-:W-:Y:S05]  /*d1a0*/  IADD3 R6, P0, R12.reuse, R6, RZ ;  /* 0x000000060c067210 */ /* 0x044fea0007f1e0ff */
[C---:B----4-:R-:W-:Y:S06]  /*d1b0*/  IMAD.X R7, R5.reuse, 0x1, R14, P0 ;  /* 0x0000000105077824 */ /* 0x050fec00000e060e */
[----:B------:R-:W-:Y:S01]  /*d1c0*/  @!PT LDS RZ, [RZ] ;  /* 0x00000000fffff984 */ /* 0x000fe20000000800 */
[----:B------:R-:W-:Y:S01]  /*d1d0*/  @!PT LDS RZ, [RZ] ;  /* 0x00000000fffff984 */ /* 0x000fe20000000800 */
[----:B------:R-:W-:Y:S01]  /*d1e0*/  @!PT LDS RZ, [RZ] ;  /* 0x00000000fffff984 */ /* 0x000fe20000000800 */
[----:B---3--:R1:W-:Y:S02]  /*d1f0*/  LDGSTS.E.BYPASS.LTC128B.128 [R4+0x5080], [R6.64], !P1 ;  /* 0x0508000006047fae */ /* 0x0083e4000c901d52 */
[C---:B-1----:R-:W-:Y:S05]  /*d200*/  IADD3 R6, P0, R12.reuse, R159, RZ ;  /* 0x0000009f0c067210 */ /* 0x042fea0007f1e0ff */
[C---:B------:R-:W-:Y:S05]  /*d210*/  IMAD.X R7, R5.reuse, 0x1, R13, P0 ;  /* 0x0000000105077824 */ /* 0x040fea00000e060d */
[----:B------:R1:W-:Y:S02]  /*d220*/  LDGSTS.E.BYPASS.LTC128B.128 [R4+0x6880], [R6.64], !P6 ;  /* 0x0688000006047fae */ /* 0x0003e4000f101d52 */
[C---:B-1----:R-:W-:Y:S05]  /*d230*/  IADD3 R6, P0, R12.reuse, R157, RZ ;  /* 0x0000009d0c067210 */ /* 0x042fea0007f1e0ff */
[C---:B------:R-:W-:Y:S01]  /*d240*/  IMAD.X R7, R5.reuse, 0x1, R158, P0 ;  /* 0x0000000105077824 */ /* 0x040fe200000e069e */
[----:B------:R-:W-:Y:S04]  /*d250*/  IADD3 R12, P0, R12, R0, RZ ;  /* 0x000000000c0c7210 */ /* 0x000fe80007f1e0ff */
[----:B------:R1:W-:Y:S01]  /*d260*/  LDGSTS.E.BYPASS.LTC128B.128 [R4+0x8080], [R6.64], !P5 ;  /* 0x0808000006047fae */ /* 0x0003e2000e901d52 */
[----:B------:R-:W-:Y:S05]  /*d270*/  IMAD.X R13, R5, 0x1, R2, P0 ;  /* 0x00000001050d7824 */ /* 0x000fea00000e0602 */
[----:B------:R1:W-:Y:S03]  /*d280*/  LDGSTS.E.BYPASS.LTC128B.128 [R4+0x9880], [R12.64], !P4 ;  /* 0x098800000c047fae */ /* 0x0003e6000e101d52 */
.L_x_210:
[----:B------:R-:W-:Y:S05]  /*d290*/  BSYNC B0 ;  /* 0x0000000000007941 */ /* 0x000fea0003800000 */
.L_x_209:
        /* <DEDUP_REMOVED lines=147> */
[----:B------:R-:W1:Y:S01]  /*dbd0*/  MUFU.TANH R173, R5 ;  /* 0x0000000500ad7308 */ /* 0x000e620000002400 */
[----:B------:R-:W-:Y:S02]  /*dbe0*/  FMUL.FTZ R8, R8, c[0x0][0x320] ;  /* 0x0000c80008087a20 */ /* 0x000fe40000410000 */
[----:B------:R-:W-:Y:S01]  /*dbf0*/  FMUL.FTZ R10, R10, c[0x0][0x320] ;  /* 0x0000c8000a0a7a20 */ /* 0x000fe20000410000 */
[C---:B------:R-:W-:Y:S06]  /*dc00*/  HMMA.16816.F32 R16, R232.reuse, R170, R16 ;  /* 0x000000aae810723c */ /* 0x040fec0000001810 */
[----:B------:R-:W3:Y:S10]  /*dc10*/  MUFU.TANH R177, R6 ;  /* 0x0000000600b17308 */ /* 0x000ef40000002400 */
[----:B------:R4:W1:Y:S01]  /*dc20*/  MUFU.TANH R176, R7 ;  /* 0x0000000700b07308 */ /* 0x0008620000002400 */
[----:B------:R-:W-:Y:S07]  /*dc30*/  FMUL.FTZ R13, R13, c[0x0][0x320] ;  /* 0x0000c8000d0d7a20 */ /* 0x000fee0000410000 */
[----:B------:R-:W-:Y:S02]  /*dc40*/  FMUL.FTZ R18, R18, c[0x0][0x320] ;  /* 0x0000c80012127a20 */ /* 0x000fe40000410000 */
[----:B------:R5:W1:Y:S10]  /*dc50*/  MUFU.TANH R168, R9 ;  /* 0x0000000900a87308 */ /* 0x000a740000002400 */
[----:B------:R1:W1:Y:S01]  /*dc60*/  MUFU.TANH R169, R11 ;  /* 0x0000000b00a97308 */ /* 0x0002620000002400 */
[----:B----4-:R-:W4:Y:S01]  /*dc70*/  LDSM.16.M88.4 R4, [R245+0x5800] ;  /* 0x00580000f504783b */ /* 0x010f220000000200 */
[----:B------:R-:W-:Y:S08]  /*dc80*/  DEPBAR.LE SB0, 0x0 ;  /* 0x000080000000791a */ /* 0x000ff00000000000 */
[----:B------:R2:W2:Y:S01]  /*dc90*/  MUFU.TANH R178, R18 ;  /* 0x0000001200b27308 */ /* 0x0004a20000002400 */
[----:B------:R-:W-:Y:S01]  /*dca0*/  BAR.SYNC.DEFER_BLOCKING 0x0 ;  /* 0x0000000000007b1d */ /* 0x000fe20000010000 */
[----:B-----5:R-:W-:Y:S08]  /*dcb0*/  FMUL.FTZ R9, R15, c[0x0][0x320] ;  /* 0x0000c8000f097a20 */ /* 0x020ff00000410000 */
[----:B------:R-:W2:Y:S01]  /*dcc0*/  MUFU.TANH R8, R8 ;  /* 0x0000000800087308 */ /* 0x000ea20000002400 */
[----:B-1----:R-:W-:Y:S02]  /*dcd0*/  FMUL.FTZ R11, R12, c[0x0][0x320] ;  /* 0x0000c8000c0b7a20 */ /* 0x002fe40000410000 */
[----:B------:R-:W-:Y:S02]  /*dce0*/  FMUL.FTZ R12, R14, c[0x0][0x320] ;  /* 0x0000c8000e0c7a20 */ /* 0x000fe40000410000 */
[----:B------:R-:W-:Y:S05]  /*dcf0*/  FMUL.FTZ R14, R16, c[0x0][0x320] ;  /* 0x0000c800100e7a20 */ /* 0x000fea0000410000 */
[----:B------:R-:W1:Y:S01]  /*dd00*/  MUFU.TANH R10, R10 ;  /* 0x0000000a000a7308 */ /* 0x000e620000002400 */
[----:B------:R-:W-:Y:S09]  /*dd10*/  FMUL.FTZ R16, R17, c[0x0][0x320] ;  /* 0x0000c80011107a20 */ /* 0x000ff20000410000 */
[----:B------:R-:W1:Y:S01]  /*dd20*/  MUFU.TANH R11, R11 ;  /* 0x0000000b000b7308 */ /* 0x000e620000002400 */
[C---:B----4-:R-:W-:Y:S09]  /*dd30*/  HMMA.16816.F32 R20, R232.reuse, R4, R20 ;  /* 0x00000004e814723c */ /* 0x050ff20000001814 */
[----:B------:R-:W4:Y:S03]  /*dd40*/  MUFU.TANH R13, R13 ;  /* 0x0000000d000d7308 */ /* 0x000f260000002400 */
[----:B------:R-:W-:Y:S01]  /*dd50*/  FMUL.FTZ R4, R19, c[0x0][0x320] ;  /* 0x0000c80013047a20 */ /* 0x000fe20000410000 */
[----:B------:R-:W-:Y:S06]  /*dd60*/  HMMA.16816.F32 R24, R232, R6, R24 ;  /* 0x00000006e818723c */ /* 0x000fec0000001818 */
[----:B------:R-:W1:Y:S06]  /*dd70*/  MUFU.TANH R12, R12 ;  /* 0x0000000c000c7308 */ /* 0x000e6c0000002400 */
[----:B------:R-:W-:Y:S04]  /*dd80*/  FMUL.FTZ R17, R20, c[0x0][0x320] ;  /* 0x0000c80014117a20 */ /* 0x000fe80000410000 */
[----:B------:R-:W1:Y:S01]  /*dd90*/  MUFU.TANH R9, R9 ;  /* 0x0000000900097308 */ /* 0x000e620000002400 */
[----:B--2---:R-:W-:Y:S02]  /*dda0*/  FMUL.FTZ R18, R21, c[0x0][0x320] ;  /* 0x0000c80015127a20 */ /* 0x004fe40000410000 */
[----:B------:R-:W-:Y:S02]  /*ddb0*/  FMUL.FTZ R6, R22, c[0x0][0x320] ;  /* 0x0000c80016067a20 */ /* 0x000fe40000410000 */
[----:B------:R-:W-:Y:S03]  /*ddc0*/  FMUL.FTZ R5, R23, c[0x0][0x320] ;  /* 0x0000c80017057a20 */ /* 0x000fe60000410000 */
[----:B------:R-:W-:Y:S02]  /*ddd0*/  FMUL.FTZ R19, R24, c[0x0][0x320] ;  /* 0x0000c80018137a20 */ /* 0x000fe40000410000 */
[----:B------:R-:W-:Y:S01]  /*dde0*/  FMUL.FTZ R20, R25, c[0x0][0x320] ;  /* 0x0000c80019147a20 */ /* 0x000fe20000410000 */
[----:B------:R-:W2:Y:S01]  /*ddf0*/  MUFU.TANH R14, R14 ;  /* 0x0000000e000e7308 */ /* 0x000ea20000002400 */
[----:B------:R-:W-:Y:S02]  /*de00*/  FMUL.FTZ R15, R26, c[0x0][0x320] ;  /* 0x0000c8001a0f7a20 */ /* 0x000fe40000410000 */
[----:B------:R-:W-:Y:S07]  /*de10*/  FMUL.FTZ R7, R27, c[0x0][0x320] ;  /* 0x0000c8001b077a20 */ /* 0x000fee0000410000 */
        /* <DEDUP_REMOVED lines=19> */
[----:B------:R-:W4:Y:S04]  /*df50*/  LDL.LU R171, [R1+0x4c] ;  /* 0x00004c0001ab7983 */ /* 0x000f280000300800 */
[----:B------:R-:W4:Y:S04]  /*df60*/  LDL R175, [R1+0x48] ;  /* 0x0000480001af7983 */ /* 0x000f280000100800 */
[----:B---3--:R-:W3:Y:S01]  /*df70*/  LDL R3, [R1+0x3c] ;  /* 0x00003c0001037983 */ /* 0x008ee20000100800 */
[----:B--2---:R-:W-:Y:S03]  /*df80*/  IADD3 R21, R21, -0x30, R179 ;  /* 0xffffffd015157810 */ /* 0x004fe60007ffe0b3 */
[----:B------:R-:W2:Y:S02]  /*df90*/  LDL R179, [R1+0x1c] ;  /* 0x00001c0001b37983 */ /* 0x000ea40000100800 */
[----:B------:R-:W-:Y:S01]  /*dfa0*/  @P1 IMAD.HI.U32 R23, R21, c[0x0][0x2bc], RZ ;  /* 0x0000af0015171a27 */ /* 0x000fe200078e00ff */
        /* <DEDUP_REMOVED lines=14> */
[----:B----4-:R-:W-:Y:S04]  /*e090*/  IMAD.WIDE.U32 R24, R27, c[0x0][0x1e0], RZ ;  /* 0x000078001b187a25 */ /* 0x010fe800078e00ff */
[----:B------:R-:W-:Y:S01]  /*e0a0*/  IMAD.IADD R25, R25, 0x1, R21 ;  /* 0x0000000119197824 */ /* 0x000fe200078e0215 */
[----:B--2---:R2:W-:Y:S01]  /*e0b0*/  STL [R1+0x8], R26 ;  /* 0x0000081a01007387 */ /* 0x0045e20000100800 */
        /* <DEDUP_REMOVED lines=9> */
[----:B--2---:R-:W2:Y:S04]  /*e150*/  S2R R26, SR_TID.X ;  /* 0x00000000001a7919 */ /* 0x004ea80000002100 */
[----:B------:R-:W4:Y:S04]  /*e160*/  SHFL.IDX PT, R24, R21, RZ, 0x181f ;  /* 0x00181fff15187589 */ /* 0x000f2800000e0000 */
[----:B------:R-:W1:Y:S04]  /*e170*/  SHFL.IDX PT, R22, R22, 0x1, 0x181f ;  /* 0x00381f0016167f89 */ /* 0x000e6800000e0000 */
[----:B------:R-:W1:Y:S01]  /*e180*/  SHFL.IDX PT, R21, R21, 0x1, 0x181f ;  /* 0x00381f0015157f89 */ /* 0x000e6200000e0000 */
[----:B--2---:R-:W-:Y:S04]  /*e190*/  SHF.R.S32.HI R170, RZ, 0x1f, R26 ;  /* 0x0000001fffaa7819 */ /* 0x004fe8000001141a */
[----:B------:R-:W-:Y:S04]  /*e1a0*/  LEA.HI R170, R170, R26, RZ, 0x3 ;  /* 0x0000001aaaaa7211 */ /* 0x000fe800078f18ff */
[----:B------:R-:W-:Y:S04]  /*e1b0*/  SHF.R.S32.HI R170, RZ, 0x3, R170 ;  /* 0x00000003ffaa7819 */ /* 0x000fe800000114aa */
[----:B------:R-:W-:Y:S04]  /*e1c0*/  IADD3 R170, -R170, 0x30, RZ ;  /* 0x00000030aaaa7810 */ /* 0x000fe80007ffe1ff */
[----:B------:R-:W-:Y:S11]  /*e1d0*/  ISETP.GE.AND P1, PT, R170, 0x1, PT ;  /* 0x00000001aa00780c */ /* 0x000ff60003f26270 */
[----:B------:R-:W-:Y:S02]  /*e1e0*/  @!UPT UIADD3 URZ, URZ, URZ, URZ ;  /* 0x0000003f3f3ff290 */ /* 0x000fe4000fffe03f */
[C---:B---3--:R-:W-:Y:S05]  /*e1f0*/  @P1 IADD3 R26, P0, R23.reuse, R3, RZ ;  /* 0x00000003171a1210 */ /* 0x048fea0007f1e0ff */
[C---:B----4-:R-:W-:Y:S05]  /*e200*/  @P1 IMAD.X R27, R24.reuse, 0x1, R175, P0 ;  /* 0x00000001181b1824 */ /* 0x050fea00000e06af */
[----:B------:R2:W-:Y:S02]  /*e210*/  @P1 LDGSTS.E.BYPASS.LTC128B.128 [R179+0x14080], [R26.64], !P2 ;  /* 0x140800001ab31fae */ /* 0x0005e4000d101d52 */
[C---:B--2---:R-:W-:Y:S05]  /*e220*/  @P1 IADD3 R26, P0, R23.reuse, R159, RZ ;  /* 0x0000009f171a1210 */ /* 0x044fea0007f1e0ff */
[C-C-:B------:R-:W-:Y:S05]  /*e230*/  @P1 IMAD.X R27, R24.reuse, 0x1, R171.reuse, P0 ;  /* 0x00000001181b1824 */ /* 0x140fea00000e06ab */
[----:B------:R2:W-:Y:S02]  /*e240*/  @P1 LDGSTS.E.BYPASS.LTC128B.128 [R179+0x15880], [R26.64], !P6 ;  /* 0x158800001ab31fae */ /* 0x0005e4000f101d52 */
[C---:B--2---:R-:W-:Y:S05]  /*e250*/  @P1 IADD3 R26, P0, R23.reuse, R157, RZ ;  /* 0x0000009d171a1210 */ /* 0x044fea0007f1e0ff */
[C---:B------:R-:W-:Y:S05]  /*e260*/  @P1 IMAD.X R27, R24.reuse, 0x1, R158, P0 ;  /* 0x00000001181b1824 */ /* 0x040fea00000e069e */
[----:B------:R2:W-:Y:S02]  /*e270*/  @P1 LDGSTS.E.BYPASS.LTC128B.128 [R179+0x17080], [R26.64], !P5 ;  /* 0x170800001ab31fae */ /* 0x0005e4000e901d52 */
[-C--:B--2---:R-:W-:Y:S05]  /*e280*/  @P1 IADD3 R26, P0, R23, R0.reuse, RZ ;  /* 0x00000000171a1210 */ /* 0x084fea0007f1e0ff */
[----:B------:R-:W-:Y:S01]  /*e290*/  @P1 IMAD.X R27, R24, 0x1, R2, P0 ;  /* 0x00000001181b1824 */ /* 0x000fe200000e0602 */
[----:B------:R-:W-:Y:S04]  /*e2a0*/  ISETP.GE.AND P0, PT, R170, 0x21, PT ;  /* 0x00000021aa00780c */ /* 0x000fe80003f06270 */
[----:B------:R2:W-:Y:S09]  /*e2b0*/  @P1 LDGSTS.E.BYPASS.LTC128B.128 [R179+0x18880], [R26.64], !P4 ;  /* 0x188800001ab31fae */ /* 0x0005f2000e101d52 */
[C---:B-1----:R-:W-:Y:S05]  /*e2c0*/  @P0 IADD3 R24, P2, R22.reuse, R159, RZ ;  /* 0x0000009f16180210 */ /* 0x042fea0007f5e0ff */
[C---:B------:R-:W-:Y:S01]  /*e2d0*/  @P0 IMAD.X R25, R21.reuse, 0x1, R171, P2 ;  /* 0x0000000115190824 */ /* 0x040fe200010e06ab */
[----:B------:R-:W-:Y:S05]  /*e2e0*/  @P0 IADD3 R170, P2, R22, R157, RZ ;  /* 0x0000009d16aa0210 */ /* 0x000fea0007f5e0ff */
[C---:B------:R-:W-:Y:S01]  /*e2f0*/  @P0 IMAD.X R171, R21.reuse, 0x1, R158, P2 ;  /* 0x0000000115ab0824 */ /* 0x040fe200010e069e */
[----:B------:R-:W-:Y:S02]  /*e300*/  ISETP.GE.AND P2, PT, R174, c[0x0][0x1d4], PT ;  /* 0x00007500ae007a0c */ /* 0x000fe40003f46270 */
[C---:B--2---:R-:W-:Y:S02]  /*e310*/  @P0 IADD3 R26, P1, R22.reuse, R3, RZ ;  /* 0x00000003161a0210 */ /* 0x044fe40007f3e0ff */
[----:B------:R1:W5:Y:S03]  /*e320*/  LDL.LU R3, [R1+0x60] ;  /* 0x0000600001037983 */ /* 0x0003660000300800 */
[C---:B------:R-:W-:Y:S01]  /*e330*/  @P0 IMAD.X R27, R21.reuse, 0x1, R175, P1 ;  /* 0x00000001151b0824 */ /* 0x040fe200008e06af */
[----:B------:R-:W-:Y:S05]  /*e340*/  @P0 IADD3 R22, P1, R22, R0, RZ ;  /* 0x0000000016160210 */ /* 0x000fea0007f3e0ff */
[----:B------:R1:W-:Y:S01]  /*e350*/  @P0 LDGSTS.E.BYPASS.LTC128B.128 [R179+0x15080], [R26.64], !P2 ;  /* 0x150800001ab30fae */ /* 0x0003e2000d101d52 */
[----:B------:R-:W-:Y:S03]  /*e360*/  @P0 IMAD.X R23, R21, 0x1, R2, P1 ;  /* 0x0000000115170824 */ /* 0x000fe600008e0602 */
[----:B------:R1:W-:Y:S04]  /*e370*/  @P0 LDGSTS.E.BYPASS.LTC128B.128 [R179+0x16880], [R24.64], !P6 ;  /* 0x1688000018b30fae */ /* 0x0003e8000f101d52 */
[----:B------:R1:W-:Y:S04]  /*e380*/  @P0 LDGSTS.E.BYPASS.LTC128B.128 [R179+0x18080], [R170.64], !P5 ;  /* 0x18080000aab30fae */ /* 0x0003e8000e901d52 */
[----:B------:R1:W-:Y:S02]  /*e390*/  @P0 LDGSTS.E.BYPASS.LTC128B.128 [R179+0x19880], [R22.64], !P4 ;  /* 0x1988000016b30fae */ /* 0x0003e4000e101d52 */
.L_x_212:
[----:B--234-:R-:W2:Y:S01]  /*e3a0*/  LDL R2, [R1+0x34] ;  /* 0x0000340001027983 */ /* 0x01cea20000100800 */
        /* <DEDUP_REMOVED lines=9> */
[----:B-1----:R-:W-:Y:S02]  /*e440*/  IMAD.MOV.U32 R25, RZ, RZ, R2 ;  /* 0x000000ffff197224 */ /* 0x002fe400078e0002 */
[----:B------:R-:W-:Y:S05]  /*e450*/  IMAD.U32 R2, RZ, RZ, UR4 ;  /* 0x00000004ff027e24 */ /* 0x000fea000f8e00ff */
[C---:B---3--:R-:W-:Y:S03]  /*e460*/  IADD3 R2, -R21.reuse, 0x1, R2 ;  /* 0x0000000115027810 */ /* 0x048fe60007ffe102 */
[----:B------:R-:W-:Y:S01]  /*e470*/  @P0 SHF.R.U32.HI R25, RZ, c[0x0][0x2cc], R0 ;  /* 0x0000b300ff190a19 */ /* 0x000fe20000011600 */
[----:B------:R-:W-:Y:S01]  /*e480*/  IMAD.U32 R0, RZ, RZ, UR10 ;  /* 0x0000000aff007e24 */ /* 0x000fe2000f8e00ff */
[----:B------:R-:W-:Y:S03]  /*e490*/  PLOP3.LUT P0, PT, PT, PT, UP0, 0x40, 0x0 ;  /* 0x000000000000781c */ /* 0x000fe60003f0e808 */
[----:B------:R-:W1:Y:S01]  /*e4a0*/  SHFL.IDX PT, R22, R25, RZ, 0x1c1f ;  /* 0x001c1fff19167589 */ /* 0x000e6200000e0000 */
[----:B------:R-:W-:Y:S04]  /*e4b0*/  IADD3 R0, R2, -c[0x0][0x168], R0 ;  /* 0x80005a0002007a10 */ /* 0x000fe80007ffe000 */
[C---:B------:R-:W-:Y:S02]  /*e4c0*/  IADD3 R24, R0.reuse, c[0x0][0x328], RZ ;  /* 0x0000ca0000187a10 */ /* 0x040fe40007ffe0ff */
[----:B------:R-:W-:Y:S02]  /*e4d0*/  IADD3 R2, R0, UR22, RZ ;  /* 0x0000001600027c10 */ /* 0x000fe4000fffe0ff */
[----:B------:R-:W-:Y:S01]  /*e4e0*/  IADD3 R0, -R21, UR4, RZ ;  /* 0x0000000415007c10 */ /* 0x000fe2000fffe1ff */
[--C-:B-1----:R-:W-:Y:S02]  /*e4f0*/  IMAD.IADD R27, R24, 0x1, R22.reuse ;  /* 0x00000001181b7824 */ /* 0x102fe400078e0216 */
[----:B------:R-:W-:Y:S01]  /*e500*/  IMAD.IADD R26, R2, 0x1, R22 ;  /* 0x00000001021a7824 */ /* 0x000fe200078e0216 */
[----:B------:R-:W-:-:S05]  /*e510*/  @P0 BRA `(.L_x_213) ;  /* 0x0000019000000947 */ /* 0x000fca0003800000 */
[----:B------:R-:W-:Y:S01]  /*e520*/  MOV R21, c[0x0][0x2ac] ;  /* 0x0000ab0000157a02 */ /* 0x000fe20000000f00 */
        /* <DEDUP_REMOVED lines=14> */
.L_x_215:
[----:B------:R-:W-:Y:S04]  /*e610*/  MOV R21, 0x1 ;  /* 0x0000000100157802 */ /* 0x000fe80000000f00 */
[----:B------:R-:W-:Y:S11]  /*e620*/  ISETP.NE.AND P0, PT, R21, c[0x0][0x32c], PT ;  /* 0x0000cb0015007a0c */ /* 0x000ff60003f05270 */
[----:B------:R-:W-:Y:S02]  /*e630*/  @!UPT UIADD3 URZ, URZ, URZ, URZ ;  /* 0x0000003f3f3ff290 */ /* 0x000fe4000fffe03f */
[----:B------:R-:W-:Y:S05]  /*e640*/  @P0 IMAD.HI.U32 R21, R22, c[0x0][0x330], RZ ;  /* 0x0000cc0016150a27 */ /* 0x000fea00078e00ff */
[----:B------:R-:W-:Y:S02]  /*e650*/  @P0 SHF.R.U32.HI R22, RZ, c[0x0][0x334], R21 ;  /* 0x0000cd00ff160a19 */ /* 0x000fe40000011615 */
.L_x_216:
[----:B------:R-:W-:Y:S05]  /*e660*/  BSYNC B0 ;  /* 0x0000000000007941 */ /* 0x000fea0003800000 */
.L_x_214:
[----:B------:R-:W-:Y:S05]  /*e670*/  IMAD R21, R22, c[0x0][0x32c], R0 ;  /* 0x0000cb0016157a24 */ /* 0x000fea00078e0200 */
[----:B------:R-:W-:Y:S02]  /*e680*/  IMNMX R26, R26, R21, !PT ;  /* 0x000000151a1a7217 */ /* 0x000fe40007800200 */
[----:B------:R-:W-:Y:S04]  /*e690*/  IADD3 R21, R21, c[0x0][0x32c], RZ ;  /* 0x0000cb0015157a10 */ /* 0x000fe80007ffe0ff */
[----:B------:R-:W-:Y:S02]  /*e6a0*/  IMNMX R27, R27, R21, PT ;  /* 0x000000151b1b7217 */ /* 0x000fe40003800200 */
.L_x_213:
        /* <DEDUP_REMOVED lines=15> */
[----:B------:R-:W-:Y:S02]  /*e7a0*/  UISETP.GE.AND UP0, UPT, UR4, 0x9, UPT ;  /* 0x000000090400788c */ /* 0x000fe4000bf06270 */
[----:B------:R-:W-:Y:S01]  /*e7b0*/  UP2UR UR30, UPR, URZ, 0x40 ;  /* 0x000000403f1e7883 */ /* 0x000fe20008000000 */
[C---:B------:R-:W-:Y:S01]  /*e7c0*/  ISETP.GT.AND P0, PT, R26.reuse, 0x1, P0 ;  /* 0x000000011a00780c */ /* 0x040fe20000704270 */
[----:B------:R-:W-:Y:S03]  /*e7d0*/  UP2UR UR27, UPR, URZ, 0x1 ;  /* 0x000000013f1b7883 */ /* 0x000fe60008000000 */
[----:B------:R-:W-:Y:S04]  /*e7e0*/  ISETP.LT.OR P0, PT, R27, 0x2, P0 ;  /* 0x000000021b00780c */ /* 0x000fe80000701670 */
[----:B------:R-:W-:Y:S02]  /*e7f0*/  FSEL R22, R173, -INF , !P0 ;  /* 0xff800000ad167808 */ /* 0x000fe40004000000 */
[----:B------:R-:W-:Y:S01]  /*e800*/  PLOP3.LUT P0, PT, PT, PT, UP0, 0x40, 0x0 ;  /* 0x000000000000781c */ /* 0x000fe20003f0e808 */
[----:B------:R-:W-:Y:S03]  /*e810*/  UISETP.GE.AND UP0, UPT, UR4, 0xa, UPT ;  /* 0x0000000a0400788c */ /* 0x000fe6000bf06270 */
        /* <DEDUP_REMOVED lines=20> */
[----:B------:R-:W-:Y:S01]  /*e960*/  PLOP3.LUT P0, PT, PT, PT, UP5, 0x40, 0x0 ;  /* 0x000000000000781c */ /* 0x000fe20003f0e858 */
[----:B------:R-:W1:Y:S03]  /*e970*/  SHFL.IDX PT, R13, R25, 0x1, 0x1c1f ;  /* 0x003c1f00190d7f89 */ /* 0x000e6600000e0000 */
[----:B------:R-:W-:Y:S04]  /*e980*/  ISETP.GT.AND P0, PT, R26, 0x18, P0 ;  /* 0x000000181a00780c */ /* 0x000fe80000704270 */
[C---:B------:R-:W-:Y:S04]  /*e990*/  ISETP.LT.OR P0, PT, R27.reuse, 0x19, P0 ;  /* 0x000000191b00780c */ /* 0x040fe80000701670 */
[----:B------:R-:W-:Y:S02]  /*e9a0*/  FSEL R14, R14, -INF , !P0 ;  /* 0xff8000000e0e7808 */ /* 0x000fe40004000000 */
[----:B------:R-:W-:Y:S04]  /*e9b0*/  PLOP3.LUT P0, PT, PT, PT, UP4, 0x40, 0x0 ;  /* 0x000000000000781c */ /* 0x000fe80003f0e848 */
[----:B------:R-:W-:Y:S04]  /*e9c0*/  ISETP.GT.AND P0, PT, R26, 0x19, P0 ;  /* 0x000000191a00780c */ /* 0x000fe80000704270 */
[C---:B------:R-:W-:Y:S04]  /*e9d0*/  ISETP.LT.OR P0, PT, R27.reuse, 0x1a, P0 ;  /* 0x0000001a1b00780c */ /* 0x040fe80000701670 */
[----:B------:R-:W-:Y:S02]  /*e9e0*/  FSEL R179, R16, -INF , !P0 ;  /* 0xff80000010b37808 */ /* 0x000fe40004000000 */
[----:B------:R-:W-:Y:S04]  /*e9f0*/  PLOP3.LUT P0, PT, PT, PT, UP3, 0x40, 0x0 ;  /* 0x000000000000781c */ /* 0x000fe80003f0e838 */
[----:B------:R-:W-:Y:S04]  /*ea00*/  ISETP.GT.AND P0, PT, R26, 0x20, P0 ;  /* 0x000000201a00780c */ /* 0x000fe80000704270 */
[----:B------:R-:W-:Y:S04]  /*ea10*/  ISETP.LT.OR P0, PT, R27, 0x21, P0 ;  /* 0x000000211b00780c */ /* 0x000fe80000701670 */
[----:B------:R-:W-:Y:S01]  /*ea20*/  FSEL R175, R17, -INF , !P0 ;  /* 0xff80000011af7808 */ /* 0x000fe20004000000 */
[--C-:B-1----:R-:W-:Y:S01]  /*ea30*/  IMAD.IADD R17, R2, 0x1, R13.reuse ;  /* 0x0000000102117824 */ /* 0x102fe200078e020d */
[----:B------:R-:W-:Y:S04]  /*ea40*/  PLOP3.LUT P0, PT, PT, PT, UP2, 0x40, 0x0 ;  /* 0x000000000000781c */ /* 0x000fe80003f0e828 */
[----:B------:R-:W-:Y:S04]  /*ea50*/  ISETP.GT.AND P0, PT, R26, 0x21, P0 ;  /* 0x000000211a00780c */ /* 0x000fe80000704270 */
[C---:B------:R-:W-:Y:S04]  /*ea60*/  ISETP.LT.OR P0, PT, R27.reuse, 0x22, P0 ;  /* 0x000000221b00780c */ /* 0x040fe80000701670 */
[----:B------:R-:W-:Y:S01]  /*ea70*/  FSEL R174, R18, -INF , !P0 ;  /* 0xff80000012ae7808 */ /* 0x000fe20004000000 */
[----:B------:R-:W-:Y:S01]  /*ea80*/  IMAD.IADD R18, R24, 0x1, R13 ;  /* 0x0000000118127824 */ /* 0x000fe200078e020d */
[----:B------:R-:W-:Y:S04]  /*ea90*/  PLOP3.LUT P0, PT, PT, PT, UP1, 0x40, 0x0 ;  /* 0x000000000000781c */ /* 0x000fe80003f0e818 */
[C---:B------:R-:W-:Y:S04]  /*eaa0*/  ISETP.GT.AND P0, PT, R26.reuse, 0x28, P0 ;  /* 0x000000281a00780c */ /* 0x040fe80000704270 */
[----:B------:R-:W-:Y:S04]  /*eab0*/  ISETP.LT.OR P0, PT, R27, 0x29, P0 ;  /* 0x000000291b00780c */ /* 0x000fe80000701670 */
[----:B------:R-:W-:Y:S02]  /*eac0*/  FSEL R173, R19, -INF , !P0 ;  /* 0xff80000013ad7808 */ /* 0x000fe40004000000 */
[----:B------:R-:W-:Y:S04]  /*ead0*/  PLOP3.LUT P0, PT, PT, PT, UP0, 0x40, 0x0 ;  /* 0x000000000000781c */ /* 0x000fe80003f0e808 */
[----:B------:R-:W-:Y:S04]  /*eae0*/  ISETP.GT.AND P0, PT, R26, 0x29, P0 ;  /* 0x000000291a00780c */ /* 0x000fe80000704270 */
[----:B------:R-:W-:Y:S04]  /*eaf0*/  ISETP.LT.OR P0, PT, R27, 0x2a, P0 ;  /* 0x0000002a1b00780c */ /* 0x000fe80000701670 */
[----:B------:R-:W-:Y:S02]  /*eb00*/  FSEL R20, R20, -INF , !P0 ;  /* 0xff80000014147808 */ /* 0x000fe40004000000 */
[----:B------:R-:W-:Y:S01]  /*eb10*/  PLOP3.LUT P0, PT, PT, PT, UP6, 0x40, 0x0 ;  /* 0x000000000000781c */ /* 0x000fe20003f0e868 */
[----:B------:R-:W-:Y:S11]  /*eb20*/  UISETP.NE.AND UP6, UPT, UR30, URZ, UPT ;  /* 0x0000003f1e00728c */ /* 0x000ff6000bfc5270 */
[----:B------:R-:W-:Y:S01]  /*eb30*/  @!UPT UIADD3 URZ, URZ, URZ, URZ ;  /* 0x0000003f3f3ff290 */ /* 0x000fe2000fffe03f */
        /* <DEDUP_REMOVED lines=16> */
.L_x_219:
[----:B------:R-:W-:Y:S04]  /*ec40*/  MOV R2, 0x1 ;  /* 0x0000000100027802 */ /* 0x000fe80000000f00 */
[----:B------:R-:W-:Y:S11]  /*ec50*/  ISETP.NE.AND P0, PT, R2, c[0x0][0x32c], PT ;  /* 0x0000cb0002007a0c */ /* 0x000ff60003f05270 */
[----:B------:R-:W-:Y:S02]  /*ec60*/  @!UPT UIADD3 URZ, URZ, URZ, URZ ;  /* 0x0000003f3f3ff290 */ /* 0x000fe4000fffe03f */
[----:B------:R-:W-:Y:S05]  /*ec70*/  @P0 IMAD.HI.U32 R2, R13, c[0x0][0x330], RZ ;  /* 0x0000cc000d020a27 */ /* 0x000fea00078e00ff */
[----:B------:R-:W-:Y:S02]  /*ec80*/  @P0 SHF.R.U32.HI R13, RZ, c[0x0][0x334], R2 ;  /* 0x0000cd00ff0d0a19 */ /* 0x000fe40000011602 */
.L_x_220:
[----:B------:R-:W-:Y:S05]  /*ec90*/  BSYNC B0 ;  /* 0x0000000000007941 */ /* 0x000fea0003800000 */
.L_x_218:
[----:B------:R-:W-:Y:S05]  /*eca0*/  IMAD R0, R13, c[0x0][0x32c], R0 ;  /* 0x0000cb000d007a24 */ /* 0x000fea00078e0200 */
[----:B------:R-:W-:Y:S02]  /*ecb0*/  IMNMX R17, R17, R0, !PT ;  /* 0x0000000011117217 */ /* 0x000fe40007800200 */
[----:B------:R-:W-:Y:S04]  /*ecc0*/  IADD3 R0, R0, c[0x0][0x32c], RZ ;  /* 0x0000cb0000007a10 */ /* 0x000fe80007ffe0ff */
[----:B------:R-:W-:Y:S02]  /*ecd0*/  IMNMX R18, R18, R0, PT ;  /* 0x0000000012127217 */ /* 0x000fe40003800200 */
.L_x_217:
[----:B-----5:R-:W-:Y:S01]  /*ece0*/  FMNMX.FTZ R0, R23, R3, !PT ;  /* 0x0000000317007209 */ /* 0x020fe20007810000 */
        /* <DEDUP_REMOVED lines=38> */
[----:B------:R-:W-:Y:S02]  /*ef50*/  FMUL.FTZ R2, R2, c[0x0][0x2d0] ;  /* 0x0000b40002027a20 */ /* 0x000fe40000410000 */
[--C-:B------:R-:W-:Y:S01]  /*ef60*/  FFMA.FTZ R19, R23, c[0x0][0x2d0], -R172.reuse ;  /* 0x0000b40017137a23 */ /* 0x100fe200000108ac */
[----:B------:R-:W-:Y:S01]  /*ef70*/  FSEL R14, R177, -INF , !P0 ;  /* 0xff800000b10e7808 */ /* 0x000fe20004000000 */
[--C-:B------:R-:W-:Y:S01]  /*ef80*/  FFMA.FTZ R16, R22, c[0x0][0x2d0], -R172.reuse ;  /* 0x0000b40016107a23 */ /* 0x100fe200000108ac */
[----:B------:R-:W-:Y:S01]  /*ef90*/  PLOP3.LUT P0, PT, PT, PT, UP3, 0x40, 0x0 ;  /* 0x000000000000781c */ /* 0x000fe20003f0e838 */
[----:B------:R-:W-:Y:S01]  /*efa0*/  UISETP.NE.AND UP3, UPT, UR29, URZ, UPT ;  /* 0x0000003f1d00728c */ /* 0x000fe2000bf65270 */
[--C-:B------:R-:W-:Y:S01]  /*efb0*/  FFMA.FTZ R171, R21, c[0x0][0x2d0], -R172.reuse ;  /* 0x0000b40015ab7a23 */ /* 0x100fe200000108ac */
[----:B------:R-:W-:Y:S01]  /*efc0*/  MUFU.EX2 R19, R19 ;  /* 0x0000001300137308 */ /* 0x000fe20000000800 */
[----:B------:R-:W-:Y:S01]  /*efd0*/  ISETP.GT.AND P0, PT, R17, 0x1, P0 ;  /* 0x000000011100780c */ /* 0x000fe20000704270 */
        /* <DEDUP_REMOVED lines=10> */
[----:B------:R-:W-:Y:S01]  /*f080*/  FFMA.FTZ R172, R20, c[0x0][0x2d0], -R172 ;  /* 0x0000b40014ac7a23 */ /* 0x000fe200000108ac */
[C---:B------:R-:W-:Y:S01]  /*f090*/  ISETP.GT.AND P0, PT, R17.reuse, 0x8, P0 ;  /* 0x000000081100780c */ /* 0x040fe20000704270 */
[----:B------:R-:W1:Y:S03]  /*f0a0*/  MUFU.EX2 R16, R16 ;  /* 0x0000001000107308 */ /* 0x000e660000000800 */
[----:B------:R-:W-:Y:S04]  /*f0b0*/  ISETP.LT.OR P0, PT, R18, 0x9, P0 ;  /* 0x000000091200780c */ /* 0x000fe80000701670 */
[----:B------:R-:W-:Y:S02]  /*f0c0*/  FSEL R10, R10, -INF , !P0 ;  /* 0xff8000000a0a7808 */ /* 0x000fe40004000000 */
[----:B------:R-:W-:Y:S01]  /*f0d0*/  PLOP3.LUT P0, PT, PT, PT, UP1, 0x40, 0x0 ;  /* 0x000000000000781c */ /* 0x000fe20003f0e818 */
[----:B------:R-:W-:Y:S01]  /*f0e0*/  UISETP.NE.AND UP1, UPT, UR27, URZ, UPT ;  /* 0x0000003f1b00728c */ /* 0x000fe2000bf25270 */
[----:B------:R-:W-:Y:S02]  /*f0f0*/  MUFU.EX2 R13, R13 ;  /* 0x0000000d000d7308 */ /* 0x000fe40000000800 */
[----:B------:R-:W-:Y:S04]  /*f100*/  ISETP.GT.AND P0, PT, R17, 0x9, P0 ;  /* 0x000000091100780c */ /* 0x000fe80000704270 */
[----:B------:R-:W-:Y:S04]  /*f110*/  ISETP.LT.OR P0, PT, R18, 0xa, P0 ;  /* 0x0000000a1200780c */ /* 0x000fe80000701670 */
[----:B------:R-:W-:Y:S01]  /*f120*/  FSEL R169, R169, -INF , !P0 ;  /* 0xff800000a9a97808 */ /* 0x000fe20004000000 */
[----:B------:R-:W-:Y:S01]  /*f130*/  MUFU.EX2 R8, R8 ;  /* 0x0000000800087308 */ /* 0x000fe20000000800 */
[----:B------:R-:W-:Y:S01]  /*f140*/  PLOP3.LUT P0, PT, PT, PT, UP0, 0x40, 0x0 ;  /* 0x000000000000781c */ /* 0x000fe20003f0e808 */
[----:B------:R-:W-:Y:S01]  /*f150*/  UISETP.NE.AND UP0, UPT, UR26, URZ, UPT ;  /* 0x0000003f1a00728c */ /* 0x000fe2000bf05270 */
[----:B-1----:R-:W-:Y:S02]  /*f160*/  F2FP.PACK_AB R168, R16, R19 ;  /* 0x0000001310a8723e */ /* 0x002fe400000000ff */
[C---:B------:R-:W-:Y:S04]  /*f170*/  ISETP.GT.AND P0, PT, R17.reuse, 0x10, P0 ;  /* 0x000000101100780c */ /* 0x040fe80000704270 */
[----:B------:R-:W-:Y:S01]  /*f180*/  ISETP.LT.OR P0, PT, R18, 0x11, P0 ;  /* 0x000000111200780c */ /* 0x000fe20000701670 */
[----:B------:R-:W-:Y:S03]  /*f190*/  MUFU.EX2 R179, R179 ;  /* 0x000000b300b37308 */ /* 0x000fe60000000800 */
[----:B------:R-:W-:Y:S02]  /*f1a0*/  FSEL R25, R12, -INF , !P0 ;  /* 0xff8000000c197808 */ /* 0x000fe40004000000 */
[----:B------:R-:W-:Y:S04]  /*f1b0*/  PLOP3.LUT P0, PT, PT, PT, UP6, 0x40, 0x0 ;  /* 0x000000000000781c */ /* 0x000fe80003f0e868 */
[----:B------:R-:W-:Y:S01]  /*f1c0*/  ISETP.GT.AND P0, PT, R17, 0x11, P0 ;  /* 0x000000111100780c */ /* 0x000fe20000704270 */
[----:B------:R-:W-:Y:S03]  /*f1d0*/  MUFU.EX2 R172, R172 ;  /* 0x000000ac00ac7308 */ /* 0x000fe60000000800 */
[C---:B------:R-:W-:Y:S04]  /*f1e0*/  ISETP.LT.OR P0, PT, R18.reuse, 0x12, P0 ;  /* 0x000000121200780c */ /* 0x040fe80000701670 */
[----:B------:R-:W-:Y:S02]  /*f1f0*/  FSEL R24, R9, -INF , !P0 ;  /* 0xff80000009187808 */ /* 0x000fe40004000000 */
[----:B------:R-:W-:Y:S01]  /*f200*/  PLOP3.LUT P0, PT, PT, PT, UP5, 0x40, 0x0 ;  /* 0x000000000000781c */ /* 0x000fe20003f0e858 */
[----:B------:R-:W-:Y:S03]  /*f210*/  MUFU.EX2 R175, R175 ;  /* 0x000000af00af7308 */ /* 0x000fe60000000800 */
[C---:B------:R-:W-:Y:S04]  /*f220*/  ISETP.GT.AND P0, PT, R17.reuse, 0x18, P0 ;  /* 0x000000181100780c */ /* 0x040fe80000704270 */
[----:B------:R-:W-:Y:S03]  /*f230*/  ISETP.LT.OR P0, PT, R18, 0x19, P0 ;  /* 0x000000191200780c */ /* 0x000fe60000701670 */
[----:B------:R-:W-:Y:S01]  /*f240*/  MUFU.EX2 R174, R174 ;  /* 0x000000ae00ae7308 */ /* 0x000fe20000000800 */
[----:B------:R-:W-:Y:S02]  /*f250*/  FSEL R178, R178, -INF , !P0 ;  /* 0xff800000b2b27808 */ /* 0x000fe40004000000 */
[----:B------:R-:W-:Y:S04]  /*f260*/  PLOP3.LUT P0, PT, PT, PT, UP4, 0x40, 0x0 ;  /* 0x000000000000781c */ /* 0x000fe80003f0e848 */
[C---:B------:R-:W-:Y:S03]  /*f270*/  ISETP.GT.AND P0, PT, R17.reuse, 0x19, P0 ;  /* 0x000000191100780c */ /* 0x040fe60000704270 */
[----:B------:R-:W-:Y:S01]  /*f280*/  MUFU.EX2 R173, R173 ;  /* 0x000000ad00ad7308 */ /* 0x000fe20000000800 */
[----:B------:R-:W-:Y:S04]  /*f290*/  ISETP.LT.OR P0, PT, R18, 0x1a, P0 ;  /* 0x0000001a1200780c */ /* 0x000fe80000701670 */
[----:B------:R-:W-:Y:S02]  /*f2a0*/  FSEL R176, R4, -INF , !P0 ;  /* 0xff80000004b07808 */ /* 0x000fe40004000000 */
[----:B------:R-:W-:Y:S04]  /*f2b0*/  PLOP3.LUT P0, PT, PT, PT, UP3, 0x40, 0x0 ;  /* 0x000000000000781c */ /* 0x000fe80003f0e838 */
[C---:B------:R-:W-:Y:S04]  /*f2c0*/  ISETP.GT.AND P0, PT, R17.reuse, 0x20, P0 ;  /* 0x000000201100780c */ /* 0x040fe80000704270 */
[----:B------:R-:W-:Y:S04]  /*f2d0*/  ISETP.LT.OR P0, PT, R18, 0x21, P0 ;  /* 0x000000211200780c */ /* 0x000fe80000701670 */
[----:B------:R-:W-:Y:S02]  /*f2e0*/  FSEL R159, R6, -INF , !P0 ;  /* 0xff800000069f7808 */ /* 0x000fe40004000000 */
[----:B------:R-:W1:Y:S01]  /*f2f0*/  MUFU.EX2 R6, R2 ;  /* 0x0000000200067308 */ /* 0x000e620000000800 */
[----:B------:R-:W-:Y:S04]  /*f300*/  PLOP3.LUT P0, PT, PT, PT, UP2, 0x40, 0x0 ;  /* 0x000000000000781c */ /* 0x000fe80003f0e828 */
[----:B------:R-:W-:Y:S04]  /*f310*/  ISETP.GT.AND P0, PT, R17, 0x21, P0 ;  /* 0x000000211100780c */ /* 0x000fe80000704270 */
[C---:B------:R-:W-:Y:S04]  /*f320*/  ISETP.LT.OR P0, PT, R18.reuse, 0x22, P0 ;  /* 0x000000221200780c */ /* 0x040fe80000701670 */
[----:B------:R-:W-:Y:S02]  /*f330*/  FSEL R158, R5, -INF , !P0 ;  /* 0xff800000059e7808 */ /* 0x000fe40004000000 */
[----:B------:R-:W-:Y:S04]  /*f340*/  PLOP3.LUT P0, PT, PT, PT, UP1, 0x40, 0x0 ;  /* 0x000000000000781c */ /* 0x000fe80003f0e818 */
[----:B------:R-:W-:Y:S04]  /*f350*/  ISETP.GT.AND P0, PT, R17, 0x28, P0 ;  /* 0x000000281100780c */ /* 0x000fe80000704270 */
[----:B------:R-:W-:Y:S01]  /*f360*/  ISETP.LT.OR P0, PT, R18, 0x29, P0 ;  /* 0x000000291200780c */ /* 0x000fe20000701670 */
[----:B-1----:R-:W-:Y:S01]  /*f370*/  FMUL.FTZ R20, R6, R148 ;  /* 0x0000009406147220 */ /* 0x002fe20000410000 */
[----:B------:R-:W-:Y:S01]  /*f380*/  FMNMX.FTZ R2, R14, R156, !PT ;  /* 0x0000009c0e027209 */ /* 0x000fe20007810000 */
[----:B------:R-:W3:Y:S01]  /*f390*/  LDL.LU R148, [R1+0x40] ;  /* 0x0000400001947983 */ /* 0x000ee20000300800 */
[----:B------:R-:W-:Y:S01]  /*f3a0*/  FSEL R157, R15, -INF , !P0 ;  /* 0xff8000000f9d7808 */ /* 0x000fe20004000000 */
[C---:B------:R-:W-:Y:S01]  /*f3b0*/  FMUL.FTZ R9, R6.reuse, R137 ;  /* 0x0000008906097220 */ /* 0x040fe20000410000 */
[----:B------:R-:W-:Y:S01]  /*f3c0*/  FMNMX.FTZ R2, R11, R2, !PT ;  /* 0x000000020b027209 */ /* 0x000fe20007810000 */
[C---:B------:R-:W-:Y:S01]  /*f3d0*/  FMUL.FTZ R12, R6.reuse, R140 ;  /* 0x0000008c060c7220 */ /* 0x040fe20000410000 */
[----:B------:R-:W-:Y:S01]  /*f3e0*/  PLOP3.LUT P0, PT, PT, PT, UP0, 0x40, 0x0 ;  /* 0x000000000000781c */ /* 0x000fe20003f0e808 */
[----:B------:R-:W-:Y:S01]  /*f3f0*/  FMUL.FTZ R21, R6, R149 ;  /* 0x0000009506157220 */ /* 0x000fe20000410000 */
[----:B------:R-:W-:Y:S01]  /*f400*/  FMNMX.FTZ R2, R10, R2, !PT ;  /* 0x000000020a027209 */ /* 0x000fe20007810000 */
[C---:B------:R-:W-:Y:S01]  /*f410*/  FMUL.FTZ R28, R6.reuse, R28 ;  /* 0x0000001c061c7220 */ /* 0x040fe20000410000 */
[----:B------:R-:W-:Y:S01]  /*f420*/  ISETP.GT.AND P0, PT, R17, 0x29, P0 ;  /* 0x000000291100780c */ /* 0x000fe20000704270 */
[C---:B------:R-:W-:Y:S01]  /*f430*/  FMUL.FTZ R17, R6.reuse, R145 ;  /* 0x0000009106117220 */ /* 0x040fe20000410000 */
[----:B------:R-:W-:Y:S01]  /*f440*/  FMNMX.FTZ R2, R169, R2, !PT ;  /* 0x00000002a9027209 */ /* 0x000fe20007810000 */
[----:B------:R-:W-:Y:S01]  /*f450*/  FMUL.FTZ R29, R6, R29 ;  /* 0x0000001d061d7220 */ /* 0x000fe20000410000 */
[----:B------:R-:W-:Y:S01]  /*f460*/  ISETP.LT.OR P0, PT, R18, 0x2a, P0 ;  /* 0x0000002a1200780c */ /* 0x000fe20000701670 */
[C---:B------:R-:W-:Y:S01]  /*f470*/  FMUL.FTZ R32, R6.reuse, R32 ;  /* 0x0000002006207220 */ /* 0x040fe20000410000 */
[----:B------:R-:W-:Y:S01]  /*f480*/  FMNMX.FTZ R2, R25, R2, !PT ;  /* 0x0000000219027209 */ /* 0x000fe20007810000 */
[C---:B------:R-:W-:Y:S01]  /*f490*/  FMUL.FTZ R33, R6.reuse, R33 ;  /* 0x0000002106217220 */ /* 0x040fe20000410000 */
[----:B------:R-:W-:Y:S01]  /*f4a0*/  FSEL R3, R7, -INF , !P0 ;  /* 0xff80000007037808 */ /* 0x000fe20004000000 */
        /* <DEDUP_REMOVED lines=18> */
[----:B--2---:R-:W-:Y:S01]  /*f5d0*/  FFMA.FTZ R5, R6, R170, R19 ;  /* 0x000000aa06057223 */ /* 0x004fe20000010013 */
[----:B------:R-:W-:Y:S01]  /*f5e0*/  F2FP.PACK_AB R170, R8, R13 ;  /* 0x0000000d08aa723e */ /* 0x000fe200000000ff */
[----:B------:R-:W-:Y:S01]  /*f5f0*/  FMUL.FTZ R49, R6, R49 ;  /* 0x0000003106317220 */ /* 0x000fe20000410000 */
[----:B------:R-:W-:Y:S01]  /*f600*/  FMNMX.FTZ R2, R157, R2, !PT ;  /* 0x000000029d027209 */ /* 0x000fe20007810000 */
[----:B------:R-:W-:Y:S01]  /*f610*/  FADD.FTZ R5, R16, R5 ;  /* 0x0000000510057221 */ /* 0x000fe20000010000 */
[----:B------:R-:W-:Y:S01]  /*f620*/  MUFU.EX2 R149, R149 ;  /* 0x0000009500957308 */ /* 0x000fe20000000800 */
[C---:B------:R-:W-:Y:S01]  /*f630*/  FMUL.FTZ R16, R6.reuse, R144 ;  /* 0x0000009006107220 */ /* 0x040fe20000410000 */
[----:B------:R-:W-:Y:S01]  /*f640*/  FMNMX.FTZ R4, R3, R2, !PT ;  /* 0x0000000203047209 */ /* 0x000fe20007810000 */
[----:B------:R-:W-:Y:S01]  /*f650*/  FADD.FTZ R5, R13, R5 ;  /* 0x000000050d057221 */ /* 0x000fe20000010000 */
[----:B------:R-:W-:Y:S01]  /*f660*/  UISETP.GT.AND UP0, UPT, UR23, UR7, UPT ;  /* 0x000000071700728c */ /* 0x000fe2000bf04270 */
[----:B------:R-:W-:Y:S02]  /*f670*/  FMUL.FTZ R13, R6, R141 ;  /* 0x0000008d060d7220 */ /* 0x000fe40000410000 */
[----:B------:R-:W1:Y:S01]  /*f680*/  SHFL.BFLY PT, R2, R4, 0x2, 0x1f ;  /* 0x0c401f0004027f89 */ /* 0x000e6200000e0000 */
[----:B------:R-:W-:Y:S01]  /*f690*/  FADD.FTZ R177, R8, R5 ;  /* 0x0000000508b17221 */ /* 0x000fe20000010000 */
[----:B------:R-:W-:Y:S01]  /*f6a0*/  UMOV UR23, UR4 ;  /* 0x0000000400177c82 */ /* 0x000fe20008000000 */
[C---:B------:R-:W-:Y:S02]  /*f6b0*/  FMUL.FTZ R8, R6.reuse, R136 ;  /* 0x0000008806087220 */ /* 0x040fe40000410000 */
[C---:B------:R-:W-:Y:S01]  /*f6c0*/  FMUL.FTZ R5, R6.reuse, R133 ;  /* 0x0000008506057220 */ /* 0x040fe20000410000 */
        /* <DEDUP_REMOVED lines=325> */
.L_x_208:
[----:B------:R-:W2:Y:S04]  /*10b20*/  LDL.LU R4, [R1+0x44] ;  /* 0x0000440001047983 */ /* 0x000ea80000300800 */
[----:B------:R-:W3:Y:S01]  /*10b30*/  LDL.LU R7, [R1+0x40] ;  /* 0x0000400001077983 */ /* 0x000ee20000300800 */
[----:B------:R-:W-:-:S02]  /*10b40*/  MOV R8, 0xff800000 ;  /* 0xff80000000087802 */ /* 0x000fc40000000f00 */
[----:B------:R-:W-:Y:S01]  /*10b50*/  PLOP3.LUT P2, PT, PT, PT, PT, 0x8, 0x0 ;  /* 0x000000000000781c */ /* 0x000fe20003f4e170 */
[----:B--2---:R-:W1:Y:S04]  /*10b60*/  SHFL.BFLY PT, R6, R4, 0x2, 0x1f ;  /* 0x0c401f0004067f89 */ /* 0x004e6800000e0000 */
[----:B---3--:R-:W2:Y:S01]  /*10b70*/  SHFL.BFLY PT, R5, R7, 0x2, 0x1f ;  /* 0x0c401f0007057f89 */ /* 0x008ea200000e0000 */
[----:B-1----:R-:W-:Y:S02]  /*10b80*/  FADD.FTZ R6, R6, R4 ;  /* 0x0000000406067221 */ /* 0x002fe40000010000 */
[----:B--2---:R-:W-:-:S03]  /*10b90*/  FADD.FTZ R5, R5, R7 ;  /* 0x0000000705057221 */ /* 0x004fc60000010000 */
[----:B------:R-:W1:Y:S01]  /*10ba0*/  SHFL.BFLY PT, R4, R6, 0x1, 0x1f ;  /* 0x0c201f0006047f89 */ /* 0x000e6200000e0000 */
[----:B------:R-:W-:-:S03]  /*10bb0*/  MOV R7, 0xff800000 ;  /* 0xff80000000077802 */ /* 0x000fc60000000f00 */
[----:B------:R-:W2:Y:S01]  /*10bc0*/  SHFL.BFLY PT, R3, R5, 0x1, 0x1f ;  /* 0x0c201f0005037f89 */ /* 0x000ea200000e0000 */
[----:B-1----:R-:W-:Y:S01]  /*10bd0*/  FADD.FTZ R4, R6, R4 ;  /* 0x0000000406047221 */ /* 0x002fe20000010000 */
[----:B------:R-:W-:Y:S01]  /*10be0*/  MOV R6, RZ ;  /* 0x000000ff00067202 */ /* 0x000fe20000000f00 */
[----:B--2---:R-:W-:-:S03]  /*10bf0*/  FADD.FTZ R3, R5, R3 ;  /* 0x0000000305037221 */ /* 0x004fc60000010000 */
[----:B------:R-:W-:Y:S02]  /*10c00*/  FSETP.NE.FTZ.AND P1, PT, R4, RZ, PT ;  /* 0x000000ff0400720b */ /* 0x000fe40003f35000 */
[----:B------:R-:W-:Y:S02]  /*10c10*/  MOV R5, RZ ;  /* 0x000000ff00057202 */ /* 0x000fe40000000f00 */
[----:B------:R-:W-:-:S09]  /*10c20*/  FSETP.NE.FTZ.AND P0, PT, R3, RZ, PT ;  /* 0x000000ff0300720b */ /* 0x000fd20003f15000 */
[----:B------:R-:W1:Y:S01]  /*10c30*/  @P1 MUFU.RCP R6, R4 ;  /* 0x0000000400061308 */ /* 0x000e620000001000 */
[----:B------:R-:W-:-:S03]  /*10c40*/  @P1 MOV R10, 0x3f317218 ;  /* 0x3f317218000a1802 */ /* 0x000fc60000000f00 */
[----:B------:R-:W-:Y:S02]  /*10c50*/  @P0 MOV R9, 0x3f317218 ;  /* 0x3f31721800090802 */ /* 0x000fe40000000f00 */
        /* <DEDUP_REMOVED lines=12> */
[----:B------:R-:W-:Y:S02]  /*10d20*/  FMUL.FTZ R145, R6, R145 ;  /* 0x0000009106917220 */ /* 0x000fe40000410000 */
        /* <DEDUP_REMOVED lines=56> */
[----:B------:R-:W-:Y:S02]  /*110b0*/  FMUL.FTZ R128, R6, R128 ;  /* 0x0000008006807220 */ /* 0x000fe40000410000 */
        /* <DEDUP_REMOVED lines=64> */
[----:B------:R-:W-:Y:S02]  /*114c0*/  FMUL.FTZ R5, R5, R131 ;  /* 0x0000008305057220 */ /* 0x000fe40000410000 */
[----:B------:R-:W-:Y:S02]  /*114d0*/  @P1 FFMA.FTZ R7, R10, R0, R4 ;  /* 0x000000000a071223 */ /* 0x000fe40000010004 */
[----:B------:R-:W-:-:S02]  /*114e0*/  @P0 FFMA.FTZ R8, R9, R2, R3 ;  /* 0x0000000209080223 */ /* 0x000fc40000010003 */
.L_x_169:
[----:B------:R-:W-:Y:S05]  /*114f0*/  @P2 BRA `(.L_x_222) ;  /* 0x0000197000002947 */ /* 0x000fea0003800000 */
[----:B------:R-:W3:Y:S01]  /*11500*/  S2R R0, SR_TID.X ;  /* 0x0000000000007919 */ /* 0x000ee20000002100 */
[----:B------:R-:W-:Y:S01]  /*11510*/  IMAD.MOV.U32 R12, RZ, RZ, c[0x0][0x4e8] ;  /* 0x00013a00ff0c7624 */ /* 0x000fe200078e00ff */
[----:B------:R-:W-:Y:S01]  /*11520*/  ULDC.64 UR4, c[0x0][0x490] ;  /* 0x0001240000047ab9 */ /* 0x000fe20000000a00 */
[----:B------:R-:W-:Y:S01]  /*11530*/  F2FP.PACK_AB R132, R133, R132 ;  /* 0x000000848584723e */ /* 0x000fe200000000ff */
[----:B------:R-:W4:Y:S01]  /*11540*/  S2R R22, SR_CTAID.Z ;  /* 0x0000000000167919 */ /* 0x000f220000002700 */
[----:B------:R-:W-:Y:S01]  /*11550*/  UIMAD UR6, UR9, UR4, URZ ;  /* 0x00000004090672a4 */ /* 0x000fe2000f8e023f */
[C---:B------:R-:W-:Y:S01]  /*11560*/  ISETP.NE.AND P3, PT, R12.reuse, 0x1, PT ;  /* 0x000000010c00780c */ /* 0x040fe20003f65270 */
[----:B--2---:R-:W-:Y:S01]  /*11570*/  UIMAD.WIDE.U32 UR12, UR11, UR4, URZ ;  /* 0x000000040b0c72a5 */ /* 0x004fe2000f8e003f */
[----:B------:R-:W-:Y:S01]  /*11580*/  IMAD R12, R12, c[0x0][0x388], RZ ;  /* 0x0000e2000c0c7a24 */ /* 0x000fe200078e02ff */
[----:B------:R-:W-:Y:S01]  /*11590*/  UIMAD UR6, UR11, UR5, UR6 ;  /* 0x000000050b0672a4 */ /* 0x000fe2000f8e0206 */
[----:B------:R-:W-:Y:S01]  /*115a0*/  F2FP.PACK_AB R134, R135, R134 ;  /* 0x000000868786723e */ /* 0x000fe200000000ff */
[----:B------:R-:W-:Y:S01]  /*115b0*/  BSSY B0, `(.L_x_223) ;  /* 0x000012e000007945 */ /* 0x000fe20003800000 */
[----:B------:R-:W-:Y:S01]  /*115c0*/  ULDC.64 UR4, c[0x0][0x3e8] ;  /* 0x0000fa0000047ab9 */ /* 0x000fe20000000a00 */
[----:B------:R-:W-:Y:S01]  /*115d0*/  IMAD.U32 R25, RZ, RZ, UR13 ;  /* 0x0000000dff197e24 */ /* 0x000fe2000f8e00ff */
[----:B------:R-:W-:Y:S01]  /*115e0*/  UIMAD UR9, UR9, UR4, URZ ;  /* 0x00000004090972a4 */ /* 0x000fe2000f8e023f */
[----:B------:R-:W-:Y:S01]  /*115f0*/  IMAD.U32 R24, RZ, RZ, UR12 ;  /* 0x0000000cff187e24 */ /* 0x000fe2000f8e00ff */
[----:B------:R-:W-:Y:S01]  /*11600*/  UIMAD.WIDE.U32 UR14, UR11, UR4, URZ ;  /* 0x000000040b0e72a5 */ /* 0x000fe2000f8e003f */
[----:B------:R-:W-:Y:S01]  /*11610*/  F2FP.PACK_AB R136, R137, R136 ;  /* 0x000000888988723e */ /* 0x000fe200000000ff */
[----:B------:R-:W-:Y:S01]  /*11620*/  UIMAD UR5, UR11, UR5, UR9 ;  /* 0x000000050b0572a4 */ /* 0x000fe2000f8e0209 */
[----:B------:R-:W-:Y:S01]  /*11630*/  F2FP.PACK_AB R138, R139, R138 ;  /* 0x0000008a8b8a723e */ /* 0x000fe200000000ff */
[----:B------:R-:W-:Y:S01]  /*11640*/  UIADD3 UR6, UR13, UR6, URZ ;  /* 0x000000060d067290 */ /* 0x000fe2000fffe03f */
[----:B------:R-:W-:Y:S01]  /*11650*/  F2FP.PACK_AB R140, R141, R140 ;  /* 0x0000008c8d8c723e */ /* 0x000fe200000000ff */
[----:B------:R-:W-:Y:S01]  /*11660*/  UIADD3 UR5, UR15, UR5, URZ ;  /* 0x000000050f057290 */ /* 0x000fe2000fffe03f */
[----:B------:R-:W-:Y:S01]  /*11670*/  IMAD.U32 R27, RZ, RZ, UR15 ;  /* 0x0000000fff1b7e24 */ /* 0x000fe2000f8e00ff */
[----:B-1-3--:R-:W-:Y:S01]  /*11680*/  SHF.R.S32.HI R2, RZ, 0x1f, R0 ;  /* 0x0000001fff027819 */ /* 0x00afe20000011400 */
[----:B------:R-:W-:Y:S01]  /*11690*/  IMAD.U32 R26, RZ, RZ, UR14 ;  /* 0x0000000eff1a7e24 */ /* 0x000fe2000f8e00ff */
[----:B------:R-:W-:Y:S01]  /*116a0*/  F2FP.PACK_AB R142, R143, R142 ;  /* 0x0000008e8f8e723e */ /* 0x000fe200000000ff */
[----:B------:R-:W-:Y:S01]  /*116b0*/  IMAD.U32 R25, RZ, RZ, UR6 ;  /* 0x00000006ff197e24 */ /* 0x000fe2000f8e00ff */
[CC--:B------:R-:W-:Y:S01]  /*116c0*/  LEA.HI R9, R2.reuse, R0.reuse, RZ, 0x2 ;  /* 0x0000000002097211 */ /* 0x0c0fe200078f10ff */
[----:B------:R-:W-:Y:S01]  /*116d0*/  IMAD.U32 R27, RZ, RZ, UR5 ;  /* 0x00000005ff1b7e24 */ /* 0x000fe2000f8e00ff */
[-C--:B------:R-:W-:Y:S01]  /*116e0*/  LEA.HI R19, R2, R0.reuse, RZ, 0x5 ;  /* 0x0000000002137211 */ /* 0x080fe200078f28ff */
[----:B----4-:R-:W-:Y:S01]  /*116f0*/  IMAD.WIDE.U32 R24, R22, c[0x0][0x498], R24 ;  /* 0x0001260016187a25 */ /* 0x010fe200078e0018 */
[----:B------:R-:W-:-:S02]  /*11700*/  LEA.HI R4, R2, R0, RZ, 0x3 ;  /* 0x0000000002047211 */ /* 0x000fc400078f18ff */
[--C-:B------:R-:W-:Y:S02]  /*11710*/  SHF.R.S32.HI R21, RZ, 0x2, R9.reuse ;  /* 0x00000002ff157819 */ /* 0x100fe40000011409 */
[----:B------:R-:W-:Y:S02]  /*11720*/  SHF.R.S32.HI R3, RZ, 0x1f, R9 ;  /* 0x0000001fff037819 */ /* 0x000fe40000011409 */
[----:B------:R-:W-:Y:S02]  /*11730*/  LOP3.LUT R9, R9, 0xfffffffc, RZ, 0xc0, !PT ;  /* 0xfffffffc09097812 */ /* 0x000fe400078ec0ff */
[----:B------:R-:W-:Y:S02]  /*11740*/  LOP3.LUT R10, R19, 0xffffffe0, RZ, 0xc0, !PT ;  /* 0xffffffe0130a7812 */ /* 0x000fe400078ec0ff */
[----:B------:R-:W-:Y:S01]  /*11750*/  LOP3.LUT R11, R4, 0xfffffff8, RZ, 0xc0, !PT ;  /* 0xfffffff8040b7812 */ /* 0x000fe200078ec0ff */
[C---:B------:R-:W-:Y:S01]  /*11760*/  IMAD.IADD R9, R0.reuse, 0x1, -R9 ;  /* 0x0000000100097824 */ /* 0x040fe200078e0a09 */
[----:B------:R-:W-:Y:S01]  /*11770*/  LEA.HI R3, R3, R21, RZ, 0x3 ;  /* 0x0000001503037211 */ /* 0x000fe200078f18ff */
[----:B------:R-:W-:Y:S01]  /*11780*/  IMAD.IADD R10, R0, 0x1, -R10 ;  /* 0x00000001000a7824 */ /* 0x000fe200078e0a0a */
[----:B------:R-:W-:Y:S01]  /*11790*/  LEA.HI R2, R2, R0, RZ, 0x6 ;  /* 0x0000000002027211 */ /* 0x000fe200078f30ff */
[----:B------:R-:W-:Y:S01]  /*117a0*/  IMAD.IADD R0, R0, 0x1, -R11 ;  /* 0x0000000100007824 */ /* 0x000fe200078e0a0b */
[----:B------:R-:W-:-:S02]  /*117b0*/  LOP3.LUT R11, R3, 0xfffffff8, RZ, 0xc0, !PT ;  /* 0xfffffff8030b7812 */ /* 0x000fc400078ec0ff */
[----:B------:R-:W-:Y:S01]  /*117c0*/  SHF.R.S32.HI R4, RZ, 0x3, R4 ;  /* 0x00000003ff047819 */ /* 0x000fe20000011404 */
[----:B------:R-:W-:Y:S01]  /*117d0*/  IMAD.SHL.U32 R2, R2, 0x8, RZ ;  /* 0x0000000802027824 */ /* 0x000fe200078e00ff */
[----:B------:R-:W-:Y:S01]  /*117e0*/  SHF.R.S32.HI R3, RZ, 0x1f, R10 ;  /* 0x0000001fff037819 */ /* 0x000fe2000001140a */
[----:B------:R-:W-:Y:S01]  /*117f0*/  IMAD.IADD R21, R21, 0x1, -R11 ;  /* 0x0000000115157824 */ /* 0x000fe200078e0a0b */
[--C-:B------:R-:W-:Y:S01]  /*11800*/  SHF.R.S32.HI R15, RZ, 0x5, R19.reuse ;  /* 0x00000005ff0f7819 */ /* 0x100fe20000011413 */
[----:B------:R-:W1:Y:S01]  /*11810*/  S2R R11, SR_CTAID.X ;  /* 0x00000000000b7919 */ /* 0x000e620000002500 */
[----:B------:R-:W-:Y:S01]  /*11820*/  IMAD.SHL.U32 R16, R4, 0x40, RZ ;  /* 0x0000004004107824 */ /* 0x000fe200078e00ff */
[----:B------:R-:W-:Y:S01]  /*11830*/  LOP3.LUT P0, RZ, R10, 0x3, RZ, 0xc0, !PT ;  /* 0x000000030aff7812 */ /* 0x000fe2000780c0ff */
[C---:B------:R-:W-:Y:S01]  /*11840*/  IMAD R18, R0.reuse, 0x20, R4 ;  /* 0x0000002000127824 */ /* 0x040fe200078e0204 */
[----:B------:R-:W-:Y:S02]  /*11850*/  SHF.R.S32.HI R19, RZ, 0x1f, R19 ;  /* 0x0000001fff137819 */ /* 0x000fe40000011413 */
[----:B------:R-:W-:Y:S01]  /*11860*/  LEA.HI R10, R3, R10, RZ, 0x2 ;  /* 0x0000000a030a7211 */ /* 0x000fe200078f10ff */
[----:B------:R-:W-:Y:S01]  /*11870*/  IMAD.SHL.U32 R3, R0, 0x8, RZ ;  /* 0x0000000800037824 */ /* 0x000fe200078e00ff */
[----:B------:R-:W-:-:S02]  /*11880*/  LOP3.LUT R16, R16, 0x1c0, RZ, 0xc0, !PT ;  /* 0x000001c010107812 */ /* 0x000fc400078ec0ff */
[----:B------:R-:W-:Y:S02]  /*11890*/  LEA.HI R19, R19, R15, RZ, 0x3 ;  /* 0x0000000f13137211 */ /* 0x000fe400078f18ff */
[----:B------:R-:W-:Y:S02]  /*118a0*/  LEA.HI R17, R9, R9, RZ, 0x1 ;  /* 0x0000000909117211 */ /* 0x000fe400078f08ff */
[----:B------:R-:W-:Y:S02]  /*118b0*/  SHF.R.U32.HI R0, RZ, 0x3, R16 ;  /* 0x00000003ff007819 */ /* 0x000fe40000011610 */
[----:B------:R-:W-:Y:S02]  /*118c0*/  LOP3.LUT R16, R16, 0x38, R3, 0xf8, !PT ;  /* 0x0000003810107812 */ /* 0x000fe400078ef803 */
[----:B------:R-:W-:Y:S02]  /*118d0*/  LOP3.LUT R19, R19, 0xffffff8, RZ, 0xc0, !PT ;  /* 0x0ffffff813137812 */ /* 0x000fe400078ec0ff */
[----:B------:R-:W-:-:S02]  /*118e0*/  LOP3.LUT R17, R17, 0x1ffffffe, RZ, 0xc0, !PT ;  /* 0x1ffffffe11117812 */ /* 0x000fc400078ec0ff */
[----:B------:R-:W-:Y:S01]  /*118f0*/  SHF.R.S32.HI R13, RZ, 0x1f, R22 ;  /* 0x0000001fff0d7819 */ /* 0x000fe20000011416 */
[----:B------:R-:W-:Y:S01]  /*11900*/  IMAD.IADD R19, R15, 0x1, -R19 ;  /* 0x000000010f137824 */ /* 0x000fe200078e0a13 */
[----:B------:R-:W-:Y:S01]  /*11910*/  LOP3.LUT R0, R16, R0, RZ, 0x3c, !PT ;  /* 0x0000000010007212 */ /* 0x000fe200078e3cff */
[----:B-1----:R-:W-:Y:S01]  /*11920*/  IMAD R18, R11, 0x80, R18 ;  /* 0x000000800b127824 */ /* 0x002fe200078e0212 */
[----:B------:R-:W-:Y:S01]  /*11930*/  R2P PR, R21, 0x6 ;  /* 0x0000000615007804 */ /* 0x000fe20000000000 */
[----:B------:R-:W-:Y:S01]  /*11940*/  IMAD R15, R15, 0x200, R9 ;  /* 0x000002000f0f7824 */ /* 0x000fe200078e0209 */
[C---:B------:R-:W-:Y:S01]  /*11950*/  LOP3.LUT R20, R21.reuse, 0x1, RZ, 0xc0, !PT ;  /* 0x0000000115147812 */ /* 0x040fe200078ec0ff */
[----:B------:R-:W-:Y:S01]  /*11960*/  @P3 IMAD.HI.U32 R16, R18, c[0x0][0x4ec], RZ ;  /* 0x00013b0012103a27 */ /* 0x000fe200078e00ff */
[----:B------:R-:W-:Y:S02]  /*11970*/  SHF.R.S32.HI R10, RZ, 0x2, R10 ;  /* 0x00000002ff0a7819 */ /* 0x000fe4000001140a */
[----:B------:R-:W-:Y:S01]  /*11980*/  LOP3.LUT R2, R0, 0x7ffffe00, R2, 0xf8, !PT ;  /* 0x7ffffe0000027812 */ /* 0x000fe200078ef802 */
[----:B------:R-:W-:Y:S01]  /*11990*/  IMAD.SHL.U32 R21, R21, 0x40, RZ ;  /* 0x0000004015157824 */ /* 0x000fe200078e00ff */
[----:B------:R-:W-:Y:S01]  /*119a0*/  ISETP.NE.U32.AND P4, PT, R20, 0x1, PT ;  /* 0x000000011400780c */ /* 0x000fe20003f85070 */
[----:B------:R-:W-:Y:S01]  /*119b0*/  IMAD.IADD R9, R9, 0x1, -R17 ;  /* 0x0000000109097824 */ /* 0x000fe200078e0a11 */
[----:B------:R-:W-:Y:S01]  /*119c0*/  F2FP.PACK_AB R144, R145, R144 ;  /* 0x000000909190723e */ /* 0x000fe200000000ff */
[----:B------:R-:W-:Y:S01]  /*119d0*/  IMAD R14, R13, c[0x0][0x498], RZ ;  /* 0x000126000d0e7a24 */ /* 0x000fe200078e02ff */
[----:B------:R-:W-:Y:S01]  /*119e0*/  LOP3.LUT R21, R21, 0x1c0, RZ, 0xc0, !PT ;  /* 0x000001c015157812 */ /* 0x000fe200078ec0ff */
[----:B------:R-:W-:Y:S01]  /*119f0*/  IMAD.MOV.U32 R17, RZ, RZ, R18 ;  /* 0x000000ffff117224 */ /* 0x000fe200078e0012 */
[----:B------:R-:W-:Y:S01]  /*11a00*/  @P3 SHF.R.U32.HI R17, RZ, c[0x0][0x4f0], R16 ;  /* 0x00013c00ff113a19 */ /* 0x000fe20000011610 */
[----:B------:R-:W-:Y:S01]  /*11a10*/  IMAD R13, R13, c[0x0][0x3f0], RZ ;  /* 0x0000fc000d0d7a24 */ /* 0x000fe200078e02ff */
[----:B------:R-:W-:Y:S01]  /*11a20*/  LEA.HI R21, R21, R21, RZ, 0x1d ;  /* 0x0000001515157211 */ /* 0x000fe200078fe8ff */
[----:B------:R-:W-:Y:S01]  /*11a30*/  IMAD R10, R19, 0x10, R10 ;  /* 0x00000010130a7824 */ /* 0x000fe200078e020a */
[----:B------:R-:W-:Y:S01]  /*11a40*/  SHF.R.S32.HI R0, RZ, 0x1f, R17 ;  /* 0x0000001fff007819 */ /* 0x000fe20000011411 */
[C---:B------:R-:W-:Y:S01]  /*11a50*/  IMAD R14, R22.reuse, c[0x0][0x49c], R14 ;  /* 0x00012700160e7a24 */ /* 0x040fe200078e020e */
[----:B------:R-:W-:Y:S01]  /*11a60*/  F2FP.PACK_AB R146, R147, R146 ;  /* 0x000000929392723e */ /* 0x000fe200000000ff */
[C---:B------:R-:W-:Y:S01]  /*11a70*/  IMAD R13, R22.reuse, c[0x0][0x3f4], R13 ;  /* 0x0000fd00160d7a24 */ /* 0x040fe200078e020d */
[----:B------:R-:W-:Y:S01]  /*11a80*/  F2FP.PACK_AB R148, R149, R148 ;  /* 0x000000949594723e */ /* 0x000fe200000000ff */
[----:B------:R-:W-:Y:S01]  /*11a90*/  IMAD.WIDE.U32 R22, R22, c[0x0][0x3f0], R26 ;  /* 0x0000fc0016167a25 */ /* 0x000fe200078e001a */
[----:B------:R-:W-:-:S02]  /*11aa0*/  F2FP.PACK_AB R150, R151, R150 ;  /* 0x000000969796723e */ /* 0x000fc400000000ff */
[----:B------:R-:W-:Y:S01]  /*11ab0*/  F2FP.PACK_AB R152, R153, R152 ;  /* 0x000000989998723e */ /* 0x000fe200000000ff */
[--C-:B------:R-:W-:Y:S01]  /*11ac0*/  IMAD R9, R9, 0x8, R10.reuse ;  /* 0x0000000809097824 */ /* 0x100fe200078e020a */
[----:B------:R-:W-:Y:S01]  /*11ad0*/  F2FP.PACK_AB R154, R155, R154 ;  /* 0x0000009a9b9a723e */ /* 0x000fe200000000ff */
[----:B------:R-:W-:Y:S01]  /*11ae0*/  IMAD.IADD R23, R23, 0x1, R13 ;  /* 0x0000000117177824 */ /* 0x000fe200078e020d */
[----:B------:R-:W-:Y:S01]  /*11af0*/  F2FP.PACK_AB R28, R29, R28 ;  /* 0x0000001c1d1c723e */ /* 0x000fe200000000ff */
[----:B------:R-:W-:Y:S01]  /*11b00*/  IMAD R0, R0, c[0x0][0x3e0], RZ ;  /* 0x0000f80000007a24 */ /* 0x000fe200078e02ff */
[----:B------:R-:W-:Y:S01]  /*11b10*/  F2FP.PACK_AB R30, R31, R30 ;  /* 0x0000001e1f1e723e */ /* 0x000fe200000000ff */
[----:B------:R-:W-:Y:S01]  /*11b20*/  IMAD.U32 R15, R15, 0x2, R21 ;  /* 0x000000020f0f7824 */ /* 0x000fe200078e0015 */
[----:B------:R-:W-:Y:S01]  /*11b30*/  F2FP.PACK_AB R32, R33, R32 ;  /* 0x000000202120723e */ /* 0x000fe200000000ff */
[----:B------:R-:W-:Y:S01]  /*11b40*/  IMAD R9, R11, 0x80, R9 ;  /* 0x000000800b097824 */ /* 0x000fe200078e0209 */
[----:B------:R-:W-:Y:S01]  /*11b50*/  F2FP.PACK_AB R34, R35, R34 ;  /* 0x000000222322723e */ /* 0x000fe200000000ff */
[----:B------:R-:W-:Y:S01]  /*11b60*/  IMAD.MOV R13, RZ, RZ, -R17 ;  /* 0x000000ffff0d7224 */ /* 0x000fe200078e0a11 */
[----:B------:R-:W-:Y:S01]  /*11b70*/  F2FP.PACK_AB R36, R37, R36 ;  /* 0x000000242524723e */ /* 0x000fe200000000ff */
[----:B------:R-:W-:Y:S01]  /*11b80*/  IMAD R10, R11, 0x80, R10 ;  /* 0x000000800b0a7824 */ /* 0x000fe200078e020a */
[----:B------:R-:W-:Y:S01]  /*11b90*/  F2FP.PACK_AB R38, R39, R38 ;  /* 0x000000262726723e */ /* 0x000fe200000000ff */
[----:B------:R-:W-:Y:S01]  /*11ba0*/  IMAD.WIDE.U32 R22, R17, c[0x0][0x3e0], R22 ;  /* 0x0000f80011167a25 */ /* 0x000fe200078e0016 */
[----:B------:R-:W-:-:S02]  /*11bb0*/  F2FP.PACK_AB R40, R41, R40 ;  /* 0x000000282928723e */ /* 0x000fc400000000ff */
[CC--:B------:R-:W-:Y:S01]  /*11bc0*/  ISETP.GE.OR P6, PT, R10.reuse, R12.reuse, P0 ;  /* 0x0000000c0a00720c */ /* 0x0c0fe200007c6670 */
[----:B------:R-:W-:Y:S01]  /*11bd0*/  IMAD R0, R17, c[0x0][0x3e4], R0 ;  /* 0x0000f90011007a24 */ /* 0x000fe200078e0200 */
[----:B------:R-:W-:Y:S01]  /*11be0*/  IADD3 R10, R10, 0x8, RZ ;  /* 0x000000080a0a7810 */ /* 0x000fe20007ffe0ff */
[----:B------:R-:W-:Y:S01]  /*11bf0*/  IMAD.SHL.U32 R17, R15, 0x2, RZ ;  /* 0x000000020f117824 */ /* 0x000fe200078e00ff */
[----:B------:R-:W-:Y:S01]  /*11c00*/  BAR.SYNC.DEFER_BLOCKING 0x1, 0x100 ;  /* 0x0044000000007b1d */ /* 0x000fe20000010000 */
[----:B------:R-:W-:Y:S01]  /*11c10*/  @P3 IMAD.HI.U32 R15, R9, c[0x0][0x4ec], RZ ;  /* 0x00013b00090f3a27 */ /* 0x000fe200078e00ff */
[----:B------:R-:W-:Y:S02]  /*11c20*/  ISETP.GE.OR P5, PT, R10, R12, P0 ;  /* 0x0000000c0a00720c */ /* 0x000fe400007a6670 */
[----:B------:R-:W-:Y:S01]  /*11c30*/  IADD3 R10, R17, 0x70, RZ ;  /* 0x00000070110a7810 */ /* 0x000fe20007ffe0ff */
[----:B------:R-:W-:Y:S01]  /*11c40*/  IMAD.MOV.U32 R16, RZ, RZ, R9 ;  /* 0x000000ffff107224 */ /* 0x000fe200078e0009 */
[----:B------:R-:W-:Y:S01]  /*11c50*/  @P3 SHF.R.U32.HI R16, RZ, c[0x0][0x4f0], R15 ;  /* 0x00013c00ff103a19 */ /* 0x000fe2000001160f */
[----:B------:R-:W-:Y:S01]  /*11c60*/  IMAD R13, R13, c[0x0][0x4e8], R18 ;  /* 0x00013a000d0d7a24 */ /* 0x000fe200078e0212 */
[----:B------:R-:W-:Y:S01]  /*11c70*/  IADD3 R15, R17, 0x80, RZ ;  /* 0x00000080110f7810 */ /* 0x000fe20007ffe0ff */
[----:B------:R-:W-:Y:S01]  /*11c80*/  IMAD.IADD R23, R23, 0x1, R0 ;  /* 0x0000000117177824 */ /* 0x000fe200078e0200 */
[----:B------:R-:W-:-:S02]  /*11c90*/  SHF.R.S32.HI R0, RZ, 0x1f, R16 ;  /* 0x0000001fff007819 */ /* 0x000fc40000011410 */
[----:B------:R-:W-:Y:S01]  /*11ca0*/  IADD3 R18, P0, R16, R24, RZ ;  /* 0x0000001810127210 */ /* 0x000fe20007f1e0ff */
[----:B------:R-:W-:Y:S01]  /*11cb0*/  IMAD.WIDE.U32 R22, R13, c[0x0][0x3d8], R22 ;  /* 0x0000f6000d167a25 */ /* 0x000fe200078e0016 */
[----:B------:R-:W-:Y:S02]  /*11cc0*/  @P4 IADD3 R10, R15, 0x10, RZ ;  /* 0x000000100f0a4810 */ /* 0x000fe40007ffe0ff */
[----:B------:R-:W-:Y:S01]  /*11cd0*/  IADD3.X R19, R0, R25, R14, P0, !PT ;  /* 0x0000001900137210 */ /* 0x000fe200007fe40e */
[----:B------:R-:W-:Y:S01]  /*11ce0*/  IMAD.MOV R15, RZ, RZ, -R16 ;  /* 0x000000ffff0f7224 */ /* 0x000fe200078e0a10 */
[----:B------:R-:W-:Y:S01]  /*11cf0*/  SHF.R.S32.HI R14, RZ, 0x1f, R13 ;  /* 0x0000001fff0e7819 */ /* 0x000fe2000001140d */
[----:B------:R-:W-:Y:S01]  /*11d00*/  IMAD.MOV.U32 R0, RZ, RZ, 0x20 ;  /* 0x00000020ff007424 */ /* 0x000fe200078e00ff */
[----:B------:R-:W-:Y:S01]  /*11d10*/  F2FP.PACK_AB R42, R43, R42 ;  /* 0x0000002a2b2a723e */ /* 0x000fe200000000ff */
[----:B------:R-:W-:Y:S01]  /*11d20*/  IMAD R16, R15, c[0x0][0x4e8], R9 ;  /* 0x00013a000f107a24 */ /* 0x000fe200078e0209 */
[----:B------:R-:W-:Y:S01]  /*11d30*/  F2FP.PACK_AB R44, R45, R44 ;  /* 0x0000002c2d2c723e */ /* 0x000fe200000000ff */
[----:B------:R-:W-:Y:S01]  /*11d40*/  IMAD R14, R14, c[0x0][0x3d8], RZ ;  /* 0x0000f6000e0e7a24 */ /* 0x000fe200078e02ff */
[----:B------:R-:W-:Y:S01]  /*11d50*/  SEL R0, R0, 0xffffffe0, !P1 ;  /* 0xffffffe000007807 */ /* 0x000fe20004800000 */
[----:B------:R-:W-:Y:S01]  /*11d60*/  IMAD.MOV.U32 R9, RZ, RZ, 0x40 ;  /* 0x00000040ff097424 */ /* 0x000fe200078e00ff */
[----:B------:R-:W-:Y:S01]  /*11d70*/  STS [R17+0x80], R132 ;  /* 0x0000808411007388 */ /* 0x000fe20000000800 */
[----:B------:R-:W-:Y:S01]  /*11d80*/  IMAD R14, R13, c[0x0][0x3dc], R14 ;  /* 0x0000f7000d0e7a24 */ /* 0x000fe200078e020e */
[----:B------:R-:W-:Y:S01]  /*11d90*/  SHF.R.S32.HI R13, RZ, 0x1f, R16 ;  /* 0x0000001fff0d7819 */ /* 0x000fe20000011410 */
[----:B------:R-:W-:Y:S01]  /*11da0*/  IMAD.IADD R15, R17, 0x1, R0 ;  /* 0x00000001110f7824 */ /* 0x000fe200078e0200 */
[----:B------:R-:W-:Y:S01]  /*11db0*/  SEL R9, R9, 0xffffffc0, !P2 ;  /* 0xffffffc009097807 */ /* 0x000fe20005000000 */
[----:B------:R-:W-:Y:S01]  /*11dc0*/  IMAD.IADD R0, R0, 0x1, R10 ;  /* 0x0000000100007824 */ /* 0x000fe200078e020a */
[----:B------:R-:W-:Y:S01]  /*11dd0*/  STS [R17+0x480], R134 ;  /* 0x0004808611007388 */ /* 0x000fe20000000800 */
[----:B------:R-:W-:Y:S01]  /*11de0*/  IMAD R13, R13, c[0x0][0x488], RZ ;  /* 0x000122000d0d7a24 */ /* 0x000fe200078e02ff */
[----:B------:R-:W-:Y:S01]  /*11df0*/  F2FP.PACK_AB R46, R47, R46 ;  /* 0x0000002e2f2e723e */ /* 0x000fe200000000ff */
[----:B------:R-:W-:Y:S01]  /*11e00*/  IMAD.IADD R20, R17, 0x1, R9 ;  /* 0x0000000111147824 */ /* 0x000fe200078e0209 */
[----:B------:R-:W-:Y:S01]  /*11e10*/  STS [R10], R136 ;  /* 0x000000880a007388 */ /* 0x000fe20000000800 */
[----:B------:R-:W-:Y:S01]  /*11e20*/  IMAD.WIDE.U32 R18, R16, c[0x0][0x488], R18 ;  /* 0x0001220010127a25 */ /* 0x000fe200078e0012 */
[----:B------:R-:W-:-:S02]  /*11e30*/  F2FP.PACK_AB R48, R49, R48 ;  /* 0x000000303130723e */ /* 0x000fc400000000ff */
[----:B------:R-:W-:Y:S01]  /*11e40*/  STS [R10+0x400], R138 ;  /* 0x0004008a0a007388 */ /* 0x000fe20000000800 */
[----:B------:R-:W-:Y:S01]  /*11e50*/  IMAD R13, R16, c[0x0][0x48c], R13 ;  /* 0x00012300100d7a24 */ /* 0x000fe200078e020d */
[----:B------:R-:W-:Y:S01]  /*11e60*/  F2FP.PACK_AB R50, R51, R50 ;  /* 0x000000323332723e */ /* 0x000fe200000000ff */
[C---:B------:R-:W-:Y:S01]  /*11e70*/  IMAD.IADD R16, R9.reuse, 0x1, R10 ;  /* 0x0000000109107824 */ /* 0x040fe200078e020a */
[----:B------:R-:W-:Y:S01]  /*11e80*/  STS [R15+0x80], R140 ;  /* 0x0000808c0f007388 */ /* 0x000fe20000000800 */
[----:B------:R-:W-:Y:S01]  /*11e90*/  IMAD.IADD R24, R9, 0x1, R15 ;  /* 0x0000000109187824 */ /* 0x000fe200078e020f */
[----:B------:R-:W-:Y:S01]  /*11ea0*/  F2FP.PACK_AB R52, R53, R52 ;  /* 0x000000343534723e */ /* 0x000fe200000000ff */
[----:B------:R-:W-:Y:S01]  /*11eb0*/  IMAD.IADD R9, R0, 0x1, R9 ;  /* 0x0000000100097824 */ /* 0x000fe200078e0209 */
[----:B------:R-:W-:Y:S01]  /*11ec0*/  STS [R15+0x480], R142 ;  /* 0x0004808e0f007388 */ /* 0x000fe20000000800 */
[----:B------:R-:W-:Y:S01]  /*11ed0*/  F2FP.PACK_AB R54, R55, R54 ;  /* 0x000000363736723e */ /* 0x000fe200000000ff */
[----:B------:R-:W-:Y:S01]  /*11ee0*/  IMAD.IADD R13, R19, 0x1, R13 ;  /* 0x00000001130d7824 */ /* 0x000fe200078e020d */
        /* <DEDUP_REMOVED lines=14> */
[----:B------:R-:W-:Y:S01]  /*11fd0*/  F2FP.PACK_AB R74, R75, R74 ;  /* 0x0000004a4b4a723e */ /* 0x000fe200000000ff */
[----:B------:R-:W-:Y:S01]  /*11fe0*/  IMAD R75, R11, 0x80, R4 ;  /* 0x000000800b4b7824 */ /* 0x000fe200078e0204 */
        /* <DEDUP_REMOVED lines=33> */
[----:B------:R-:W-:Y:S01]  /*12200*/  LEA R21, P0, R18, c[0x0][0x450], 0x2 ;  /* 0x0001140012157a11 */ /* 0x000fe200078010ff */
        /* <DEDUP_REMOVED lines=10> */
[----:B------:R-:W-:-:S03]  /*122b0*/  LEA.HI.X R13, R18, c[0x0][0x454], R13, 0x2, P0 ;  /* 0x00011500120d7a11 */ /* 0x000fc600000f140d */
        /* <DEDUP_REMOVED lines=35> */
[----:B------:R-:W-:Y:S01]  /*124f0*/  STS [R24+0xc480], R126 ;  /* 0x00c4807e18007388 */ /* 0x000fe20000000800 */
[----:B-1----:R-:W-:-:S03]  /*12500*/  LEA R0, P0, R22, c[0x0][0x380], 0x1 ;  /* 0x0000e00016007a11 */ /* 0x002fc600078008ff */
[----:B------:R-:W-:Y:S04]  /*12510*/  STS [R9+0xc000], R6 ;  /* 0x00c0000609007388 */ /* 0x000fe80000000800 */
[----:B------:R1:W-:Y:S04]  /*12520*/  STS [R9+0xc400], R5 ;  /* 0x00c4000509007388 */ /* 0x0003e80000000800 */
[----:B------:R-:W-:Y:S04]  /*12530*/  SHFL.IDX PT, R18, R21, RZ, 0x1c1f ;  /* 0x001c1fff15127589 */ /* 0x000fe800000e0000 */
[----:B------:R-:W2:Y:S04]  /*12540*/  SHFL.IDX PT, R19, R13, RZ, 0x1c1f ;  /* 0x001c1fff0d137589 */ /* 0x000ea800000e0000 */
[----:B------:R-:W-:Y:S06]  /*12550*/  BAR.SYNC.DEFER_BLOCKING 0x1, 0x100 ;  /* 0x0044000000007b1d */ /* 0x000fec0000010000 */
[----:B------:R-:W-:Y:S04]  /*12560*/  SHFL.IDX PT, R26, R21, 0x1, 0x1c1f ;  /* 0x003c1f00151a7f89 */ /* 0x000fe800000e0000 */
[----:B------:R-:W3:Y:S01]  /*12570*/  SHFL.IDX PT, R27, R13, 0x1, 0x1c1f ;  /* 0x003c1f000d1b7f89 */ /* 0x000ee200000e0000 */
[----:B-1----:R-:W-:-:S03]  /*12580*/  IMAD.SHL.U32 R5, R2, 0x2, RZ ;  /* 0x0000000202057824 */ /* 0x002fc600078e00ff */
[----:B------:R1:W4:Y:S01]  /*12590*/  SHFL.IDX PT, R76, R0, RZ, 0x181f ;  /* 0x00181fff004c7589 */ /* 0x00032200000e0000 */
[----:B------:R-:W-:-:S05]  /*125a0*/  IMAD.IADD R2, R23, 0x1, R14 ;  /* 0x0000000117027824 */ /* 0x000fca00078e020e */
[----:B------:R-:W-:Y:S02]  /*125b0*/  LEA.HI.X R2, R22, c[0x0][0x384], R2, 0x1, P0 ;  /* 0x0000e10016027a11 */ /* 0x000fe400000f0c02 */
[----:B------:R-:W-:Y:S01]  /*125c0*/  ISETP.GE.AND P0, PT, R75, R12, PT ;  /* 0x0000000c4b00720c */ /* 0x000fe20003f06270 */
[----:B--2---:R1:W-:Y:S04]  /*125d0*/  @!P6 ST.E [R18.64], R7 ;  /* 0x000000071200e985 */ /* 0x0043e8000c101912 */
[----:B------:R1:W2:Y:S04]  /*125e0*/  SHFL.IDX PT, R77, R2, RZ, 0x181f ;  /* 0x00181fff024d7589 */ /* 0x0002a800000e0000 */
[----:B---3--:R1:W-:Y:S04]  /*125f0*/  @!P5 ST.E [R26.64], R8 ;  /* 0x000000081a00d985 */ /* 0x0083e8000c101912 */
[----:B------:R1:W3:Y:S04]  /*12600*/  LDS.128 R64, [R5+0x1080] ;  /* 0x0010800005407984 */ /* 0x0002e80000000c00 */
        /* <DEDUP_REMOVED lines=10> */
[----:B------:R1:W1:Y:S01]  /*126b0*/  LDS.128 R16, [R5+0xf080] ;  /* 0x00f0800005107984 */ /* 0x0002620000000c00 */
[----:B------:R-:W-:Y:S05]  /*126c0*/  @P0 BRA `(.L_x_224) ;  /* 0x000001c000000947 */ /* 0x000fea0003800000 */
[----:B--234-:R-:W2:Y:S01]  /*126d0*/  LDS.128 R68, [R5+0x80] ;  /* 0x0000800005447984 */ /* 0x01cea20000000c00 */
[----:B------:R-:W-:-:S02]  /*126e0*/  IADD3 R74, R3, 0x40, RZ ;  /* 0x00000040034a7810 */ /* 0x000fc40007ffe0ff */
[C---:B------:R-:W-:Y:S01]  /*126f0*/  IADD3 R72, R3.reuse, 0x80, RZ ;  /* 0x0000008003487810 */ /* 0x040fe20007ffe0ff */
[----:B------:R-:W3:Y:S01]  /*12700*/  LDS.128 R20, [R5+0x4080] ;  /* 0x0040800005147984 */ /* 0x000ee20000000c00 */
[C---:B------:R-:W-:Y:S02]  /*12710*/  IADD3 R14, R3.reuse, 0xc0, RZ ;  /* 0x000000c0030e7810 */ /* 0x040fe40007ffe0ff */
[----:B------:R-:W-:Y:S01]  /*12720*/  ISETP.GE.AND P2, PT, R74, c[0x0][0x3c8], PT ;  /* 0x0000f2004a007a0c */ /* 0x000fe20003f46270 */
[----:B-1----:R-:W1:Y:S01]  /*12730*/  LDS.128 R8, [R5+0x8080] ;  /* 0x0080800005087984 */ /* 0x002e620000000c00 */
[----:B------:R-:W-:Y:S02]  /*12740*/  ISETP.GE.AND P1, PT, R72, c[0x0][0x3c8], PT ;  /* 0x0000f20048007a0c */ /* 0x000fe40003f26270 */
[----:B------:R-:W-:Y:S01]  /*12750*/  ISETP.GE.AND P0, PT, R14, c[0x0][0x3c8], PT ;  /* 0x0000f2000e007a0c */ /* 0x000fe20003f06270 */
[----:B------:R-:W4:Y:S01]  /*12760*/  LDS.128 R4, [R5+0xc080] ;  /* 0x00c0800005047984 */ /* 0x000f220000000c00 */
[----:B------:R-:W-:-:S07]  /*12770*/  ISETP.GE.AND P3, PT, R3, c[0x0][0x3c8], PT ;  /* 0x0000f20003007a0c */ /* 0x000fce0003f66270 */
[----:B------:R-:W-:Y:S02]  /*12780*/  @!P2 SHF.R.S32.HI R73, RZ, 0x1f, R74 ;  /* 0x0000001fff49a819 */ /* 0x000fe4000001144a */
[----:B------:R-:W-:Y:S02]  /*12790*/  @!P1 SHF.R.S32.HI R15, RZ, 0x1f, R72 ;  /* 0x0000001fff0f9819 */ /* 0x000fe40000011448 */
[----:B------:R-:W-:Y:S02]  /*127a0*/  @!P0 SHF.R.S32.HI R13, RZ, 0x1f, R14 ;  /* 0x0000001fff0d8819 */ /* 0x000fe4000001140e */
[----:B------:R-:W-:Y:S01]  /*127b0*/  @!P2 LEA.HI R73, R73, R74, RZ, 0x3 ;  /* 0x0000004a4949a211 */ /* 0x000fe200078f18ff */
[----:B------:R-:W-:Y:S01]  /*127c0*/  @!P3 IMAD.WIDE R78, R3, 0x2, R76 ;  /* 0x00000002034eb825 */ /* 0x000fe200078e024c */
[----:B------:R-:W-:Y:S02]  /*127d0*/  @!P1 LEA.HI R15, R15, R72, RZ, 0x3 ;  /* 0x000000480f0f9211 */ /* 0x000fe400078f18ff */
[----:B------:R-:W-:-:S02]  /*127e0*/  @!P0 LEA.HI R13, R13, R14, RZ, 0x3 ;  /* 0x0000000e0d0d8211 */ /* 0x000fc400078f18ff */
[----:B------:R-:W-:Y:S02]  /*127f0*/  @!P2 LOP3.LUT R73, R73, 0xfffffff8, RZ, 0xc0, !PT ;  /* 0xfffffff84949a812 */ /* 0x000fe400078ec0ff */
[----:B------:R-:W-:Y:S02]  /*12800*/  @!P1 LOP3.LUT R15, R15, 0xfffffff8, RZ, 0xc0, !PT ;  /* 0xfffffff80f0f9812 */ /* 0x000fe400078ec0ff */
[----:B------:R-:W-:Y:S01]  /*12810*/  @!P0 LOP3.LUT R13, R13, 0xfffffff8, RZ, 0xc0, !PT ;  /* 0xfffffff80d0d8812 */ /* 0x000fe200078ec0ff */
[--C-:B------:R-:W-:Y:S01]  /*12820*/  @!P2 IMAD.WIDE R72, R73, 0x2, R76.reuse ;  /* 0x000000024948a825 */ /* 0x100fe200078e024c */
[----:B--2---:R2:W-:Y:S03]  /*12830*/  @!P3 ST.E.128 [R78.64], R68 ;  /* 0x000000444e00b985 */ /* 0x0045e6000c101d12 */
[--C-:B------:R-:W-:Y:S01]  /*12840*/  @!P1 IMAD.WIDE R14, R15, 0x2, R76.reuse ;  /* 0x000000020f0e9825 */ /* 0x100fe200078e024c */
[----:B---3--:R2:W-:Y:S03]  /*12850*/  @!P2 ST.E.128 [R72.64], R20 ;  /* 0x000000144800a985 */ /* 0x0085e6000c101d12 */
[----:B------:R-:W-:Y:S01]  /*12860*/  @!P0 IMAD.WIDE R76, R13, 0x2, R76 ;  /* 0x000000020d4c8825 */ /* 0x000fe200078e024c */
[----:B-1----:R2:W-:Y:S04]  /*12870*/  @!P1 ST.E.128 [R14.64], R8 ;  /* 0x000000080e009985 */ /* 0x0025e8000c101d12 */
[----:B----4-:R2:W-:Y:S02]  /*12880*/  @!P0 ST.E.128 [R76.64], R4 ;  /* 0x000000044c008985 */ /* 0x0105e4000c101d12 */
.L_x_224:
[----:B--234-:R-:W-:Y:S05]  /*12890*/  BSYNC B0 ;  /* 0x0000000000007941 */ /* 0x01cfea0003800000 */
.L_x_223:
[----:B------:R-:W-:Y:S01]  /*128a0*/  IADD3 R4, R75, 0x20, RZ ;  /* 0x000000204b047810 */ /* 0x000fe20007ffe0ff */
[----:B------:R2:W3:Y:S01]  /*128b0*/  SHFL.IDX PT, R11, R2, 0x1, 0x181f ;  /* 0x00381f00020b7f89 */ /* 0x0004e200000e0000 */
[----:B------:R-:W-:Y:S02]  /*128c0*/  BSSY B0, `(.L_x_225) ;  /* 0x000001c000007945 */ /* 0x000fe40003800000 */
[----:B------:R-:W-:Y:S01]  /*128d0*/  ISETP.GE.AND P0, PT, R4, R12, PT ;  /* 0x0000000c0400720c */ /* 0x000fe20003f06270 */
[----:B------:R2:W4:-:S12]  /*128e0*/  SHFL.IDX PT, R10, R0, 0x1, 0x181f ;  /* 0x00381f00000a7f89 */ /* 0x00051800000e0000 */
[----:B------:R-:W-:Y:S05]  /*128f0*/  @P0 BRA `(.L_x_226) ;  /* 0x0000018000000947 */ /* 0x000fea0003800000 */
[C---:B------:R-:W-:Y:S02]  /*12900*/  IADD3 R9, R3.reuse, 0x40, RZ ;  /* 0x0000004003097810 */ /* 0x040fe40007ffe0ff */
[C---:B-1----:R-:W-:Y:S02]  /*12910*/  IADD3 R7, R3.reuse, 0x80, RZ ;  /* 0x0000008003077810 */ /* 0x042fe40007ffe0ff */
        /* <DEDUP_REMOVED lines=22> */
.L_x_226:
[----:B------:R-:W-:Y:S05]  /*12a80*/  BSYNC B0 ;  /* 0x0000000000007941 */ /* 0x000fea0003800000 */
.L_x_225:
[----:B-1----:R-:W-:Y:S01]  /*12a90*/  IADD3 R4, R75, 0x40, RZ ;  /* 0x000000404b047810 */ /* 0x002fe20007ffe0ff */
[----:B---3--:R1:W3:Y:S01]  /*12aa0*/  SHFL.IDX PT, R11, R2, 0x2, 0x181f ;  /* 0x00581f00020b7f89 */ /* 0x0082e200000e0000 */
[----:B------:R-:W-:Y:S02]  /*12ab0*/  BSSY B0, `(.L_x_227) ;  /* 0x000001c000007945 */ /* 0x000fe40003800000 */
[----:B------:R-:W-:Y:S01]  /*12ac0*/  ISETP.GE.AND P0, PT, R4, R12, PT ;  /* 0x0000000c0400720c */ /* 0x000fe20003f06270 */
[----:B----4-:R1:W4:-:S12]  /*12ad0*/  SHFL.IDX PT, R10, R0, 0x2, 0x181f ;  /* 0x00581f00000a7f89 */ /* 0x01031800000e0000 */
        /* <DEDUP_REMOVED lines=25> */
.L_x_228:
[----:B------:R-:W-:Y:S05]  /*12c70*/  BSYNC B0 ;  /* 0x0000000000007941 */ /* 0x000fea0003800000 */
.L_x_227:
[----:B------:R-:W-:Y:S01]  /*12c80*/  IADD3 R75, R75, 0x60, RZ ;  /* 0x000000604b4b7810 */ /* 0x000fe20007ffe0ff */
[----:B---3--:R3:W1:Y:S03]  /*12c90*/  SHFL.IDX PT, R7, R2, 0x3, 0x181f ;  /* 0x00781f0002077f89 */ /* 0x00866600000e0000 */
[----:B------:R-:W-:Y:S01]  /*12ca0*/  ISETP.GE.AND P0, PT, R75, R12, PT ;  /* 0x0000000c4b00720c */ /* 0x000fe20003f06270 */
[----:B------:R3:W2:-:S12]  /*12cb0*/  SHFL.IDX PT, R6, R0, 0x3, 0x181f ;  /* 0x00781f0000067f89 */ /* 0x00069800000e0000 */
[----:B------:R-:W-:Y:S05]  /*12cc0*/  @P0 EXIT ;  /* 0x000000000000094d */ /* 0x000fea0003800000 */
[C---:B------:R-:W-:Y:S02]  /*12cd0*/  IADD3 R5, R3.reuse, 0x40, RZ ;  /* 0x0000004003057810 */ /* 0x040fe40007ffe0ff */
[----:B-123--:R-:W-:Y:S02]  /*12ce0*/  IADD3 R2, R3, 0x80, RZ ;  /* 0x0000008003027810 */ /* 0x00efe40007ffe0ff */
[----:B------:R-:W-:Y:S02]  /*12cf0*/  ISETP.GE.AND P1, PT, R5, c[0x0][0x3c8], PT ;  /* 0x0000f20005007a0c */ /* 0x000fe40003f26270 */
[----:B------:R-:W-:Y:S02]  /*12d00*/  ISETP.GE.AND P0, PT, R2, c[0x0][0x3c8], PT ;  /* 0x0000f20002007a0c */ /* 0x000fe40003f06270 */
[----:B------:R-:W-:-:S09]  /*12d10*/  ISETP.GE.AND P2, PT, R3, c[0x0][0x3c8], PT ;  /* 0x0000f20003007a0c */ /* 0x000fd20003f46270 */
[----:B------:R-:W-:Y:S02]  /*12d20*/  @!P1 SHF.R.S32.HI R4, RZ, 0x1f, R5 ;  /* 0x0000001fff049819 */ /* 0x000fe40000011405 */
[----:B------:R-:W-:Y:S02]  /*12d30*/  @!P0 SHF.R.S32.HI R0, RZ, 0x1f, R2 ;  /* 0x0000001fff008819 */ /* 0x000fe40000011402 */
[----:B------:R-:W-:Y:S01]  /*12d40*/  @!P1 LEA.HI R4, R4, R5, RZ, 0x3 ;  /* 0x0000000504049211 */ /* 0x000fe200078f18ff */
[C-C-:B------:R-:W-:Y:S01]  /*12d50*/  @!P2 IMAD.WIDE R8, R3.reuse, 0x2, R6.reuse ;  /* 0x000000020308a825 */ /* 0x140fe200078e0206 */
[----:B------:R-:W-:Y:S02]  /*12d60*/  @!P0 LEA.HI R0, R0, R2, RZ, 0x3 ;  /* 0x0000000200008211 */ /* 0x000fe400078f18ff */
[----:B------:R-:W-:Y:S02]  /*12d70*/  @!P1 LOP3.LUT R4, R4, 0xfffffff8, RZ, 0xc0, !PT ;  /* 0xfffffff804049812 */ /* 0x000fe400078ec0ff */
[----:B------:R-:W-:Y:S01]  /*12d80*/  @!P0 LOP3.LUT R0, R0, 0xfffffff8, RZ, 0xc0, !PT ;  /* 0xfffffff800008812 */ /* 0x000fe200078ec0ff */
[----:B------:R1:W-:Y:S01]  /*12d90*/  @!P2 ST.E.128 [R8.64], R56 ;  /* 0x000000380800a985 */ /* 0x0003e2000c101d12 */
[----:B------:R-:W-:Y:S01]  /*12da0*/  IADD3 R3, R3, 0xc0, RZ ;  /* 0x000000c003037810 */ /* 0x000fe20007ffe0ff */
[----:B------:R-:W-:-:S04]  /*12db0*/  @!P1 IMAD.WIDE R4, R4, 0x2, R6 ;  /* 0x0000000204049825 */ /* 0x000fc800078e0206 */
[----:B----4-:R-:W-:Y:S01]  /*12dc0*/  @!P0 IMAD.WIDE R10, R0, 0x2, R6 ;  /* 0x00000002000a8825 */ /* 0x010fe200078e0206 */
        /* <DEDUP_REMOVED lines=10> */
.L_x_222:
[----:B------:R-:W3:Y:S01]  /*12e70*/  S2R R9, SR_TID.X ;  /* 0x0000000000097919 */ /* 0x000ee20000002100 */
[----:B------:R-:W-:Y:S03]  /*12e80*/  BSSY B0, `(.L_x_229) ;  /* 0x0000029000007945 */ /* 0x000fe60003800000 */
[----:B------:R-:W4:Y:S01]  /*12e90*/  S2R R7, SR_CTAID.Z ;  /* 0x0000000000077919 */ /* 0x000f220000002700 */
[----:B---3--:R-:W-:Y:S02]  /*12ea0*/  ISETP.GT.AND P0, PT, R9, 0x7f, PT ;  /* 0x0000007f0900780c */ /* 0x008fe40003f04270 */
[----:B-1--4-:R-:W-:-:S11]  /*12eb0*/  SHF.R.S32.HI R2, RZ, 0x1f, R7 ;  /* 0x0000001fff027819 */ /* 0x012fd60000011407 */
[----:B------:R-:W-:Y:S05]  /*12ec0*/  @P0 BRA `(.L_x_230) ;  /* 0x0000024000000947 */ /* 0x000fea0003800000 */
[----:B------:R-:W1:Y:S01]  /*12ed0*/  S2R R3, SR_CTAID.X ;  /* 0x0000000000037919 */ /* 0x000e620000002500 */
[----:B------:R-:W-:-:S05]  /*12ee0*/  MOV R4, c[0x0][0x4e8] ;  /* 0x00013a0000047a02 */ /* 0x000fca0000000f00 */
[----:B------:R-:W-:Y:S01]  /*12ef0*/  IMAD R0, R4, c[0x0][0x388], RZ ;  /* 0x0000e20004007a24 */ /* 0x000fe200078e02ff */
[----:B-1----:R-:W-:-:S04]  /*12f00*/  LEA R3, R3, R9, 0x7 ;  /* 0x0000000903037211 */ /* 0x002fc800078e38ff */
[----:B------:R-:W-:-:S13]  /*12f10*/  ISETP.GE.AND P0, PT, R3, R0, PT ;  /* 0x000000000300720c */ /* 0x000fda0003f06270 */
[----:B------:R-:W-:Y:S05]  /*12f20*/  @P0 BRA `(.L_x_230) ;  /* 0x000001e000000947 */ /* 0x000fea0003800000 */
[----:B------:R-:W-:Y:S01]  /*12f30*/  ISETP.NE.AND P0, PT, R4, 0x1, PT ;  /* 0x000000010400780c */ /* 0x000fe20003f05270 */
[----:B------:R-:W-:Y:S01]  /*12f40*/  ULDC.64 UR4, c[0x0][0x490] ;  /* 0x0001240000047ab9 */ /* 0x000fe20000000a00 */
[----:B------:R-:W-:Y:S01]  /*12f50*/  IMAD.MOV.U32 R6, RZ, RZ, R3 ;  /* 0x000000ffff067224 */ /* 0x000fe200078e0003 */
[----:B------:R-:W-:Y:S02]  /*12f60*/  UIMAD UR6, UR9, UR4, URZ ;  /* 0x00000004090672a4 */ /* 0x000fe4000f8e023f */
[----:B--2---:R-:W-:Y:S02]  /*12f70*/  UIMAD.WIDE.U32 UR12, UR11, UR4, URZ ;  /* 0x000000040b0c72a5 */ /* 0x004fe4000f8e003f */
[----:B------:R-:W-:-:S04]  /*12f80*/  UIMAD UR4, UR11, UR5, UR6 ;  /* 0x000000050b0472a4 */ /* 0x000fc8000f8e0206 */
[----:B------:R-:W-:Y:S01]  /*12f90*/  UIADD3 UR4, UR13, UR4, URZ ;  /* 0x000000040d047290 */ /* 0x000fe2000fffe03f */
[----:B------:R-:W-:Y:S01]  /*12fa0*/  MOV R4, UR12 ;  /* 0x0000000c00047c02 */ /* 0x000fe20008000f00 */
[----:B------:R-:W-:-:S04]  /*12fb0*/  @P0 IMAD.HI.U32 R0, R3, c[0x0][0x4ec], RZ ;  /* 0x00013b0003000a27 */ /* 0x000fc800078e00ff */
[----:B------:R-:W-:Y:S01]  /*12fc0*/  MOV R11, UR4 ;  /* 0x00000004000b7c02 */ /* 0x000fe20008000f00 */
[----:B------:R-:W-:Y:S01]  /*12fd0*/  IMAD.MOV.U32 R10, RZ, RZ, R4 ;  /* 0x000000ffff0a7224 */ /* 0x000fe200078e0004 */
[----:B------:R-:W-:Y:S01]  /*12fe0*/  @P0 SHF.R.U32.HI R6, RZ, c[0x0][0x4f0], R0 ;  /* 0x00013c00ff060a19 */ /* 0x000fe20000011600 */
[----:B------:R-:W-:Y:S02]  /*12ff0*/  IMAD.U32 R5, RZ, RZ, UR13 ;  /* 0x0000000dff057e24 */ /* 0x000fe4000f8e00ff */
[----:B------:R-:W-:-:S04]  /*13000*/  IMAD.WIDE.U32 R10, R7, c[0x0][0x498], R10 ;  /* 0x00012600070a7a25 */ /* 0x000fc800078e000a */
[----:B------:R-:W-:Y:S01]  /*13010*/  IMAD.MOV R0, RZ, RZ, -R6 ;  /* 0x000000ffff007224 */ /* 0x000fe200078e0a06 */
[----:B------:R-:W-:-:S03]  /*13020*/  IADD3 R10, P0, R6, R10, RZ ;  /* 0x0000000a060a7210 */ /* 0x000fc60007f1e0ff */
[----:B------:R-:W-:Y:S01]  /*13030*/  IMAD R5, R0, c[0x0][0x4e8], R3 ;  /* 0x00013a0000057a24 */ /* 0x000fe200078e0203 */
[----:B------:R-:W-:Y:S01]  /*13040*/  SHF.R.S32.HI R3, RZ, 0x1f, R6 ;  /* 0x0000001fff037819 */ /* 0x000fe20000011406 */
[----:B------:R-:W-:-:S03]  /*13050*/  IMAD R0, R2, c[0x0][0x498], RZ ;  /* 0x0001260002007a24 */ /* 0x000fc600078e02ff */
[----:B------:R-:W-:Y:S01]  /*13060*/  SHF.R.S32.HI R4, RZ, 0x1f, R5 ;  /* 0x0000001fff047819 */ /* 0x000fe20000011405 */
[----:B------:R-:W-:-:S04]  /*13070*/  IMAD R0, R7, c[0x0][0x49c], R0 ;  /* 0x0001270007007a24 */ /* 0x000fc800078e0200 */
[----:B------:R-:W-:Y:S01]  /*13080*/  IMAD R4, R4, c[0x0][0x488], RZ ;  /* 0x0001220004047a24 */ /* 0x000fe200078e02ff */
[----:B------:R-:W-:Y:S02]  /*13090*/  IADD3.X R11, R3, R11, R0, P0, !PT ;  /* 0x0000000b030b7210 */ /* 0x000fe400007fe400 */
[----:B------:R-:W-:Y:S01]  /*130a0*/  MOV R0, 0xff800000 ;  /* 0xff80000000007802 */ /* 0x000fe20000000f00 */
[C---:B------:R-:W-:Y:S02]  /*130b0*/  IMAD R4, R5.reuse, c[0x0][0x48c], R4 ;  /* 0x0001230005047a24 */ /* 0x040fe400078e0204 */
[----:B------:R-:W-:-:S05]  /*130c0*/  IMAD.WIDE.U32 R10, R5, c[0x0][0x488], R10 ;  /* 0x00012200050a7a25 */ /* 0x000fca00078e000a */
[----:B------:R-:W-:Y:S02]  /*130d0*/  IADD3 R4, R11, R4, RZ ;  /* 0x000000040b047210 */ /* 0x000fe40007ffe0ff */
[----:B------:R-:W-:-:S04]  /*130e0*/  LEA R12, P0, R10, c[0x0][0x450], 0x2 ;  /* 0x000114000a0c7a11 */ /* 0x000fc800078010ff */
[----:B------:R-:W-:-:S05]  /*130f0*/  LEA.HI.X R13, R10, c[0x0][0x454], R4, 0x2, P0 ;  /* 0x000115000a0d7a11 */ /* 0x000fca00000f1404 */
[----:B------:R1:W-:Y:S04]  /*13100*/  STG.E [R12.64], R0 ;  /* 0x000000000c007986 */ /* 0x0003e8000c101912 */
.L_x_230:
[----:B------:R-:W-:Y:S05]  /*13110*/  BSYNC B0 ;  /* 0x0000000000007941 */ /* 0x000fea0003800000 */
.L_x_229:
[----:B-1----:R-:W1:Y:S01]  /*13120*/  S2R R0, SR_CTAID.X ;  /* 0x0000000000007919 */ /* 0x002e620000002500 */
[----:B------:R-:W-:Y:S01]  /*13130*/  SHF.R.S32.HI R5, RZ, 0x1f, R9 ;  /* 0x0000001fff057819 */ /* 0x000fe20000011409 */
[----:B------:R-:W-:Y:S01]  /*13140*/  IMAD.MOV.U32 R4, RZ, RZ, c[0x0][0x4e8] ;  /* 0x00013a00ff047624 */ /* 0x000fe200078e00ff */
[----:B------:R-:W-:Y:S01]  /*13150*/  ULDC.64 UR4, c[0x0][0x3e8] ;  /* 0x0000fa0000047ab9 */ /* 0x000fe20000000a00 */
[----:B------:R-:W-:Y:S01]  /*13160*/  IMAD R2, R2, c[0x0][0x3f0], RZ ;  /* 0x0000fc0002027a24 */ /* 0x000fe200078e02ff */
[----:B------:R-:W-:Y:S01]  /*13170*/  LEA.HI R5, R5, R9, RZ, 0x3 ;  /* 0x0000000905057211 */ /* 0x000fe200078f18ff */
[----:B------:R-:W-:Y:S01]  /*13180*/  UIMAD UR9, UR9, UR4, URZ ;  /* 0x00000004090972a4 */ /* 0x000fe2000f8e023f */
[C---:B------:R-:W-:Y:S01]  /*13190*/  ISETP.NE.AND P0, PT, R4.reuse, 0x1, PT ;  /* 0x000000010400780c */ /* 0x040fe20003f05270 */
[----:B------:R-:W-:Y:S01]  /*131a0*/  UIMAD.WIDE.U32 UR6, UR11, UR4, URZ ;  /* 0x000000040b0672a5 */ /* 0x000fe2000f8e003f */
[----:B------:R-:W-:Y:S01]  /*131b0*/  LOP3.LUT R3, R5, 0xfffffff8, RZ, 0xc0, !PT ;  /* 0xfffffff805037812 */ /* 0x000fe200078ec0ff */
[----:B------:R-:W-:Y:S01]  /*131c0*/  UIMAD UR4, UR11, UR5, UR9 ;  /* 0x000000050b0472a4 */ /* 0x000fe2000f8e0209 */
[----:B------:R-:W-:Y:S01]  /*131d0*/  SHF.R.S32.HI R5, RZ, 0x3, R5 ;  /* 0x00000003ff057819 */ /* 0x000fe20000011405 */
[----:B------:R-:W-:Y:S01]  /*131e0*/  IMAD R2, R7, c[0x0][0x3f4], R2 ;  /* 0x0000fd0007027a24 */ /* 0x000fe200078e0202 */
[----:B------:R-:W-:Y:S01]  /*131f0*/  BSSY B0, `(.L_x_231) ;  /* 0x000003a000007945 */ /* 0x000fe20003800000 */
[----:B------:R-:W-:Y:S01]  /*13200*/  IMAD.IADD R9, R9, 0x1, -R3 ;  /* 0x0000000109097824 */ /* 0x000fe200078e0a03 */
[----:B------:R-:W-:Y:S01]  /*13210*/  UIADD3 UR4, UR7, UR4, URZ ;  /* 0x0000000407047290 */ /* 0x000fe2000fffe03f */
[----:B------:R-:W-:Y:S01]  /*13220*/  IMAD.U32 R11, RZ, RZ, UR7 ;  /* 0x00000007ff0b7e24 */ /* 0x000fe2000f8e00ff */
[----:B------:R-:W-:Y:S01]  /*13230*/  MOV R10, UR6 ;  /* 0x00000006000a7c02 */ /* 0x000fe20008000f00 */
[----:B------:R-:W-:Y:S01]  /*13240*/  IMAD R4, R4, c[0x0][0x388], RZ ;  /* 0x0000e20004047a24 */ /* 0x000fe200078e02ff */
[C---:B------:R-:W-:Y:S01]  /*13250*/  LEA R6, R9.reuse, R5, 0x5 ;  /* 0x0000000509067211 */ /* 0x040fe200078e28ff */
[----:B------:R-:W-:Y:S01]  /*13260*/  IMAD.SHL.U32 R9, R9, 0x8, RZ ;  /* 0x0000000809097824 */ /* 0x000fe200078e00ff */
[----:B------:R-:W-:-:S03]  /*13270*/  MOV R11, UR4 ;  /* 0x00000004000b7c02 */ /* 0x000fc60008000f00 */
[C---:B-1----:R-:W-:Y:S01]  /*13280*/  IMAD R6, R0.reuse, 0x80, R6 ;  /* 0x0000008000067824 */ /* 0x042fe200078e0206 */
[----:B------:R-:W-:Y:S01]  /*13290*/  LEA R5, R0, R5, 0x7 ;  /* 0x0000000500057211 */ /* 0x000fe200078e38ff */
[----:B------:R-:W-:-:S04]  /*132a0*/  IMAD.WIDE.U32 R10, R7, c[0x0][0x3f0], R10 ;  /* 0x0000fc00070a7a25 */ /* 0x000fc800078e000a */
[----:B------:R-:W-:-:S04]  /*132b0*/  @P0 IMAD.HI.U32 R3, R6, c[0x0][0x4ec], RZ ;  /* 0x00013b0006030a27 */ /* 0x000fc800078e00ff */
[----:B------:R-:W-:Y:S01]  /*132c0*/  IMAD.MOV.U32 R8, RZ, RZ, R6 ;  /* 0x000000ffff087224 */ /* 0x000fe200078e0006 */
[----:B------:R-:W-:Y:S01]  /*132d0*/  @P0 SHF.R.U32.HI R8, RZ, c[0x0][0x4f0], R3 ;  /* 0x00013c00ff080a19 */ /* 0x000fe20000011603 */
[----:B------:R-:W-:-:S03]  /*132e0*/  IMAD.IADD R11, R11, 0x1, R2 ;  /* 0x000000010b0b7824 */ /* 0x000fc600078e0202 */
[----:B------:R-:W-:Y:S01]  /*132f0*/  SHF.R.S32.HI R7, RZ, 0x1f, R8 ;  /* 0x0000001fff077819 */ /* 0x000fe20000011408 */
[C---:B------:R-:W-:Y:S01]  /*13300*/  IMAD.WIDE.U32 R10, R8.reuse, c[0x0][0x3e0], R10 ;  /* 0x0000f800080a7a25 */ /* 0x040fe200078e000a */
[----:B------:R-:W-:-:S03]  /*13310*/  IADD3 R3, -R8, RZ, RZ ;  /* 0x000000ff08037210 */ /* 0x000fc60007ffe1ff */
[----:B------:R-:W-:Y:S02]  /*13320*/  IMAD R7, R7, c[0x0][0x3e0], RZ ;  /* 0x0000f80007077a24 */ /* 0x000fe400078e02ff */
[----:B------:R-:W-:Y:S01]  /*13330*/  IMAD R3, R3, c[0x0][0x4e8], R6 ;  /* 0x00013a0003037a24 */ /* 0x000fe200078e0206 */
[C---:B------:R-:W-:Y:S01]  /*13340*/  IADD3 R6, R9.reuse, 0xc0, RZ ;  /* 0x000000c009067810 */ /* 0x040fe20007ffe0ff */
[----:B------:R-:W-:Y:S01]  /*13350*/  IMAD R7, R8, c[0x0][0x3e4], R7 ;  /* 0x0000f90008077a24 */ /* 0x000fe200078e0207 */
[----:B------:R-:W-:Y:S02]  /*13360*/  IADD3 R8, R9, 0x40, RZ ;  /* 0x0000004009087810 */ /* 0x000fe40007ffe0ff */
[----:B------:R-:W-:Y:S02]  /*13370*/  SHF.R.S32.HI R2, RZ, 0x1f, R3 ;  /* 0x0000001fff027819 */ /* 0x000fe40000011403 */
[----:B------:R-:W-:Y:S02]  /*13380*/  IADD3 R11, R11, R7, RZ ;  /* 0x000000070b0b7210 */ /* 0x000fe40007ffe0ff */
[----:B------:R-:W-:Y:S01]  /*13390*/  IADD3 R7, R9, 0x80, RZ ;  /* 0x0000008009077810 */ /* 0x000fe20007ffe0ff */
[----:B------:R-:W-:-:S02]  /*133a0*/  IMAD R2, R2, c[0x0][0x3d8], RZ ;  /* 0x0000f60002027a24 */ /* 0x000fc400078e02ff */
[----:B------:R-:W-:-:S04]  /*133b0*/  IMAD.WIDE.U32 R10, R3, c[0x0][0x3d8], R10 ;  /* 0x0000f600030a7a25 */ /* 0x000fc800078e000a */
[----:B------:R-:W-:-:S04]  /*133c0*/  IMAD R2, R3, c[0x0][0x3dc], R2 ;  /* 0x0000f70003027a24 */ /* 0x000fc800078e0202 */
[----:B------:R-:W-:Y:S01]  /*133d0*/  IMAD.IADD R2, R11, 0x1, R2 ;  /* 0x000000010b027824 */ /* 0x000fe200078e0202 */
[----:B------:R-:W-:-:S04]  /*133e0*/  LEA R11, P0, R10, c[0x0][0x380], 0x1 ;  /* 0x0000e0000a0b7a11 */ /* 0x000fc800078008ff */
[----:B------:R-:W-:Y:S01]  /*133f0*/  LEA.HI.X R10, R10, c[0x0][0x384], R2, 0x1, P0 ;  /* 0x0000e1000a0a7a11 */ /* 0x000fe200000f0c02 */
[----:B------:R1:W3:Y:S01]  /*13400*/  SHFL.IDX PT, R12, R11, RZ, 0x181f ;  /* 0x00181fff0b0c7589 */ /* 0x0002e200000e0000 */
[----:B------:R-:W-:-:S03]  /*13410*/  ISETP.GE.AND P0, PT, R5, R4, PT ;  /* 0x000000040500720c */ /* 0x000fc60003f06270 */
[----:B------:R1:W4:Y:S10]  /*13420*/  SHFL.IDX PT, R13, R10, RZ, 0x181f ;  /* 0x00181fff0a0d7589 */ /* 0x00033400000e0000 */
        /* <DEDUP_REMOVED lines=22> */
.L_x_232:
[----:B------:R-:W-:Y:S05]  /*13590*/  BSYNC B0 ;  /* 0x0000000000007941 */ /* 0x000fea0003800000 */
.L_x_231:
        /* <DEDUP_REMOVED lines=27> */
.L_x_234:
[----:B------:R-:W-:Y:S05]  /*13750*/  BSYNC B0 ;  /* 0x0000000000007941 */ /* 0x000fea0003800000 */
.L_x_233:
        /* <DEDUP_REMOVED lines=27> */
.L_x_236:
[----:B------:R-:W-:Y:S05]  /*13910*/  BSYNC B0 ;  /* 0x0000000000007941 */ /* 0x000fea0003800000 */
.L_x_235:
        /* <DEDUP_REMOVED lines=28> */
.L_x_172:
[----:B---3--:R-:W-:Y:S02]  /*13ae0*/  MOV R12, R11 ;  /* 0x0000000b000c7202 */ /* 0x008fe40000000f00 */
[----:B------:R-:W-:Y:S02]  /*13af0*/  MOV R14, 0x13b10 ;  /* 0x00013b10000e7802 */ /* 0x000fe40000000f00 */
[----:B------:R-:W-:Y:S05]  /*13b00*/  CALL.REL.NOINC `($__internal_0_$__cuda_sm70_shflsync_idx_p) ;  /* 0x000001b000007944 */ /* 0x000fea0003c00000 */
[----:B------:R-:W-:Y:S01]  /*13b10*/  IMAD.MOV.U32 R11, RZ, RZ, R12 ;  /* 0x000000ffff0b7224 */ /* 0x000fe200078e000c */
[----:B------:R-:W-:Y:S02]  /*13b20*/  MOV R12, R8 ;  /* 0x00000008000c7202 */ /* 0x000fe40000000f00 */
[----:B------:R-:W-:Y:S02]  /*13b30*/  MOV R14, 0x13b50 ;  /* 0x00013b50000e7802 */ /* 0x000fe40000000f00 */
[----:B-1---5:R-:W-:Y:S05]  /*13b40*/  CALL.REL.NOINC `($__internal_0_$__cuda_sm70_shflsync_idx_p) ;  /* 0x0000017000007944 */ /* 0x022fea0003c00000 */
[----:B------:R-:W-:Y:S01]  /*13b50*/  MOV R8, R12 ;  /* 0x0000000c00087202 */ /* 0x000fe20000000f00 */
[----:B-1---5:R-:W-:Y:S05]  /*13b60*/  BRA `(.L_x_237) ;  /* 0xfffee60000007947 */ /* 0x022fea000383ffff */
.L_x_188:
[----:B----4-:R-:W-:Y:S02]  /*13b70*/  MOV R14, 0x13b90 ;  /* 0x00013b90000e7802 */ /* 0x010fe40000000f00 */
[----:B-1----:R-:W-:Y:S05]  /*13b80*/  CALL.REL.NOINC `($__internal_0_$__cuda_sm70_shflsync_idx_p) ;  /* 0x0000013000007944 */ /* 0x002fea0003c00000 */
[----:B------:R-:W-:Y:S01]  /*13b90*/  MOV R14, 0x13bd0 ;  /* 0x00013bd0000e7802 */ /* 0x000fe20000000f00 */
[----:B------:R-:W-:Y:S01]  /*13ba0*/  IMAD.MOV.U32 R5, RZ, RZ, R12 ;  /* 0x000000ffff057224 */ /* 0x000fe200078e000c */
[----:B-----5:R-:W-:Y:S02]  /*13bb0*/  MOV R12, R0 ;  /* 0x00000000000c7202 */ /* 0x020fe40000000f00 */
[----:B-1----:R-:W-:Y:S05]  /*13bc0*/  CALL.REL.NOINC `($__internal_0_$__cuda_sm70_shflsync_idx_p) ;  /* 0x000000f000007944 */ /* 0x002fea0003c00000 */
[----:B-1---5:R-:W-:-:S05]  /*13bd0*/  BRA `(.L_x_238) ;  /* 0xffff215000007947 */ /* 0x022fca000383ffff */
.L_x_205:
[----:B---3--:R-:W-:Y:S02]  /*13be0*/  MOV R14, 0x13c00 ;  /* 0x00013c00000e7802 */ /* 0x008fe40000000f00 */
[----:B-1----:R-:W-:Y:S05]  /*13bf0*/  CALL.REL.NOINC `($__internal_0_$__cuda_sm70_shflsync_idx_p) ;  /* 0x000000c000007944 */ /* 0x002fea0003c00000 */
[----:B------:R-:W-:Y:S01]  /*13c00*/  MOV R14, 0x13c40 ;  /* 0x00013c40000e7802 */ /* 0x000fe20000000f00 */
[----:B------:R-:W-:Y:S01]  /*13c10*/  IMAD.MOV.U32 R7, RZ, RZ, R12 ;  /* 0x000000ffff077224 */ /* 0x000fe200078e000c */
[----:B------:R-:W-:Y:S02]  /*13c20*/  MOV R12, R6 ;  /* 0x00000006000c7202 */ /* 0x000fe40000000f00 */
[----:B-1---5:R-:W-:Y:S05]  /*13c30*/  CALL.REL.NOINC `($__internal_0_$__cuda_sm70_shflsync_idx_p) ;  /* 0x0000008000007944 */ /* 0x022fea0003c00000 */
[----:B-1---5:R-:W-:-:S05]  /*13c40*/  BRA `(.L_x_239) ;  /* 0xffff62e000007947 */ /* 0x022fca000383ffff */
.L_x_211:
[----:B-1----:R-:W-:Y:S02]  /*13c50*/  MOV R14, 0x13c70 ;  /* 0x00013c70000e7802 */ /* 0x002fe40000000f00 */
[----:B------:R-:W-:Y:S05]  /*13c60*/  CALL.REL.NOINC `($__internal_0_$__cuda_sm70_shflsync_idx_p) ;  /* 0x0000005000007944 */ /* 0x000fea0003c00000 */
[----:B------:R-:W-:Y:S01]  /*13c70*/  MOV R14, 0x13cb0 ;  /* 0x00013cb0000e7802 */ /* 0x000fe20000000f00 */
[----:B------:R-:W-:Y:S01]  /*13c80*/  IMAD.MOV.U32 R5, RZ, RZ, R12 ;  /* 0x000000ffff057224 */ /* 0x000fe200078e000c */
[----:B------:R-:W-:Y:S02]  /*13c90*/  MOV R12, R4 ;  /* 0x00000004000c7202 */ /* 0x000fe40000000f00 */
[----:B-1---5:R-:W-:Y:S05]  /*13ca0*/  CALL.REL.NOINC `($__internal_0_$__cuda_sm70_shflsync_idx_p) ;  /* 0x0000001000007944 */ /* 0x022fea0003c00000 */
[----:B-1---5:R-:W-:-:S05]  /*13cb0*/  BRA `(.L_x_240) ;  /* 0xffff948000007947 */ /* 0x022fca000383ffff */
        .weak           $__internal_0_$__cuda_sm70_shflsync_idx_p
        .type           $__internal_0_$__cuda_sm70_shflsync_idx_p,@function
        .size           $__internal_0_$__cuda_sm70_shflsync_idx_p,(.L_x_3535 - $__internal_0_$__cuda_sm70_shflsync_idx_p)
$__internal_0_$__cuda_sm70_shflsync_idx_p:
[----:B------:R1:W-:Y:S01]  /*13cc0*/  STL [R1+0x60], R0 ;  /* 0x0000600001007387 */ /* 0x0003e20000100800 */
[----:B------:R-:W-:Y:S01]  /*13cd0*/  IMAD.MOV.U32 R15, RZ, RZ, 0x181f ;  /* 0x0000181fff0f7424 */ /* 0x000fe200078e00ff */
[----:B------:R-:W-:Y:S01]  /*13ce0*/  MOV R13, 0x1 ;  /* 0x00000001000d7802 */ /* 0x000fe20000000f00 */
[----:B-1----:R-:W-:-:S04]  /*13cf0*/  IMAD.MOV.U32 R0, RZ, RZ, -0x1 ;  /* 0xffffffffff007424 */ /* 0x002fc800078e00ff */
[----:B------:R-:W-:Y:S04]  /*13d00*/  WARPSYNC R0 ;  /* 0x0000000000007348 */ /* 0x000fe80003800000 */
[----:B------:R1:W2:Y:S04]  /*13d10*/  SHFL.IDX PT, R12, R12, R13, R15 ;  /* 0x0000000d0c0c7389 */ /* 0x0002a800000e000f */
[----:B-1----:R1:W5:Y:S01]  /*13d20*/  LDL.LU R0, [R1+0x60] ;  /* 0x0000600001007983 */ /* 0x0023620000300800 */
[----:B------:R-:W-:-:S04]  /*13d30*/  MOV R15, 0x0 ;  /* 0x00000000000f7802 */ /* 0x000fc80000000f00 */
[----:B--2---:R-:W-:Y:S05]  /*13d40*/  RET.REL.NODEC R14 `(_ZN7cutlass13device_kernelIN5flash19enable_sm80_to_sm89INS1_16FlashAttnFwdSm80INS1_25CollectiveMainloopFwdSm80ILi8ELi1ELb1EN4cute5tupleIJNS5_1CILi128EEENS7_ILi48EEENS7_ILi256EEEEEELi256ENS_6half_tEfNS_4arch4Sm80ELb0ELb1ELb1ELb0ELb1ELb0ELb1ELb0EEENS1_21CollectiveEpilogueFwdINS6_IJS8_SA_S9_EEENS6_IJNS7_ILi1EEESI_SI_EEESC_SE_Li256ELb0ELb1ELb0ELb0EEENS1_19SingleTileSchedulerILb0ELb0ELb1ELi128EEEEEEEEEvNT_6ParamsE) ;  /* 0xfffec2b00e007950 */ /* 0x004fea0003c3ffff */
.L_x_241:
        /* <DEDUP_REMOVED lines=11> */
.L_x_3535:


//--------------------- .text._ZN7cutlass13device_kernelIN5flash19enable_sm80_to_sm89INS1_16FlashAttnFwdSm80INS1_25CollectiveMainloopFwdSm80ILi8ELi1ELb1EN4cute5tupleIJNS5_1CILi128EEENS7_ILi48EEENS7_ILi256EEEEEELi256ENS_6half_tEfNS_4arch4Sm80ELb0ELb1ELb1ELb1ELb1ELb0ELb1ELb0EEENS1_21CollectiveEpilogueFwdINS6_IJS8_SA_S9_EEENS6_IJNS7_ILi1EEESI_SI_EEESC_SE_Li256ELb1ELb1ELb0ELb0EEENS1_19SingleTileSchedulerILb1ELb0ELb1ELi128EEEEEEEEEvNT_6ParamsE --------------------------
	.section	.text._ZN7cutlass13device_kernelIN5flash19enable_sm80_to_sm89INS1_16FlashAttnFwdSm80INS1_25CollectiveMainloopFwdSm80ILi8ELi1ELb1EN4cute5tupleIJNS5_1CILi128EEENS7_ILi48EEENS7_ILi256EEEEEELi256ENS_6half_tEfNS_4arch4Sm80ELb0ELb1ELb1ELb1ELb1ELb0ELb1ELb0EEENS1_21CollectiveEpilogueFwdINS6_IJS8_SA_S9_EEENS6_IJNS7_ILi1EEESI_SI_EEESC_SE_Li256ELb1ELb1ELb0ELb0EEENS1_19SingleTileSchedulerILb1ELb0ELb1ELi128EEEEEEEEEvNT_6ParamsE,"ax",@progbits
	.sectioninfo	@"SHI_REGISTERS=255"
	.align	128
.text._ZN7cutlass13device_kernelIN5flash19enable_sm80_to_sm89INS1_16FlashAttnFwdSm80INS1_25CollectiveMainloopFwdSm80ILi8ELi1ELb1EN4cute5tupleIJNS5_1CILi128EEENS7_ILi48EEENS7_ILi256EEEEEELi256ENS_6half_tEfNS_4arch4Sm80ELb0ELb1ELb1ELb1ELb1ELb0ELb1ELb0EEENS1_21CollectiveEpilogueFwdINS6_IJS8_SA_S9_EEENS6_IJNS7_ILi1EEESI_SI_EEESC_SE_Li256ELb1ELb1ELb0ELb0EEENS1_19SingleTileSchedulerILb1ELb0ELb1ELi128EEEEEEEEEvNT_6ParamsE:
        .type           _ZN7cutlass13device_kernelIN5flash19enable_sm80_to_sm89INS1_16FlashAttnFwdSm80INS1_25CollectiveMainloopFwdSm80ILi8ELi1ELb1EN4cute5tupleIJNS5_1CILi128EEENS7_ILi48EEENS7_ILi256EEEEEELi256ENS_6half_tEfNS_4arch4Sm80ELb0ELb1ELb1ELb1ELb1ELb0ELb1ELb0EEENS1_21CollectiveEpilogueFwdINS6_IJS8_SA_S9_EEENS6_IJNS7_ILi1EEESI_SI_EEESC_SE_Li256ELb1ELb1ELb0ELb0EEENS1_19SingleTileSchedulerILb1ELb0ELb1ELi128EEEEEEEEEvNT_6ParamsE,@function
        .size           _ZN7cutlass13device_kernelIN5flash19enable_sm80_to_sm89INS1_16FlashAttnFwdSm80INS1_25CollectiveMainloopFwdSm80ILi8ELi1ELb1EN4cute5tupleIJNS5_1CILi128EEENS7_ILi48EEENS7_ILi256EEEEEELi256ENS_6half_tEfNS_4arch4Sm80ELb0ELb1ELb1ELb1ELb1ELb0ELb1ELb0EEENS1_21CollectiveEpilogueFwdINS6_IJS8_SA_S9_EEENS6_IJNS7_ILi1EEESI_SI_EEESC_SE_Li256ELb1ELb1ELb0ELb0EEENS1_19SingleTileSchedulerILb1ELb0ELb1ELi128EEEEEEEEEvNT_6ParamsE,(.L_x_3537 - _ZN7cutlass13device_kernelIN5flash19enable_sm80_to_sm89INS1_16FlashAttnFwdSm80INS1_25CollectiveMainloopFwdSm80ILi8ELi1ELb1EN4cute5tupleIJNS5_1CILi128EEENS7_ILi48EEENS7_ILi256EEEEEELi256ENS_6half_tEfNS_4arch4Sm80ELb0ELb1ELb1ELb1ELb1ELb0ELb1ELb0EEENS1_21CollectiveEpilogueFwdINS6_IJS8_SA_S9_EEENS6_IJNS7_ILi1EEESI_SI_EEESC_SE_Li256ELb1ELb1ELb0ELb0EEENS1_19SingleTileSchedulerILb1ELb0ELb1ELi128EEEEEEEEEvNT_6ParamsE)
        .other          _ZN7cutlass13device_kernelIN5flash19enable_sm80_to_sm89INS1_16FlashAttnFwdSm80INS1_25CollectiveMainloopFwdSm80ILi8ELi1ELb1EN4cute5tupleIJNS5_1CILi128EEENS7_ILi48EEENS7_ILi256EEEEEELi256ENS_6half_tEfNS_4arch4Sm80ELb0ELb1ELb1ELb1ELb1ELb0ELb1ELb0EEENS1_21CollectiveEpilogueFwdINS6_IJS8_SA_S9_EEENS6_IJNS7_ILi1EEESI_SI_EEESC_SE_Li256ELb1ELb1ELb0ELb0EEENS1_19SingleTileSchedulerILb1ELb0ELb1ELi128EEEEEEEEEvNT_6ParamsE,@"STO_CUDA_ENTRY STV_DEFAULT"
_ZN7cutlass13device_kernelIN5flash19enable_sm80_to_sm89INS1_16FlashAttnFwdSm80INS1_25CollectiveMainloopFwdSm80ILi8ELi1ELb1EN4cute5tupleIJNS5_1CILi128EEENS7_ILi48EEENS7_ILi256EEEEEELi256ENS_6half_tEfNS_4arch4Sm80ELb0ELb1ELb1ELb1ELb1ELb0ELb1ELb0EEENS1_21CollectiveEpilogueFwdINS6_IJS8_SA_S9_EEENS6_IJNS7_ILi1EEESI_SI_EEESC_SE_Li256ELb1ELb1ELb0ELb0EEENS1_19SingleTileSchedulerILb1ELb0ELb1ELi128EEEEEEEEEvNT_6ParamsE:
        /* <DEDUP_REMOVED lines=21> */
.L_x_243:
        /* <DEDUP_REMOVED lines=13> */
.L_x_245:
[----:B------:R-:W-:Y:S02]  /*0220*/  ULDC UR5, c[0x0][0x54c] ;  /* 0x0001530000057ab9 */ /* 0x000fe40000000800 */
.L_x_244:
[----:B------:R-:W-:Y:S02]  /*0230*/  ULDC UR4, c[0x0][0x548] ;  /* 0x0001520000047ab9 */ /* 0x000fe40000000800 */
[----:B------:R-:W-:-:S02]  /*0240*/  USHF.L.U32 UR23, UR28, 0x7, URZ ;  /* 0x000000071c177899 */ /* 0x000fc4000800063f */
[----:B------:R-:W-:-:S04]  /*0250*/  UIMAD UR4, UR5, UR4, URZ ;  /* 0x00000004050472a4 */ /* 0x000fc8000f8e023f */
[----:B------:R-:W-:-:S04]  /*0260*/  UISETP.GE.AND UP0, UPT, UR23, UR4, UPT ;  /* 0x000000041700728c */ /* 0x000fc8000bf06270 */
[----:B------:R-:W-:Y:S01]  /*0270*/  USEL UR13, UR13, 0xffffffff, !UP0 ;  /* 0xffffffff0d0d7887 */ /* 0x000fe2000c000000 */
[----:B------:R-:W-:Y:S05]  /*0280*/  BRA `(.L_x_246) ;  /* 0x000001b000007947 */ /* 0x000fea0003800000 */
.L_x_242:
        /* <DEDUP_REMOVED lines=8> */
.L_x_247:
        /* <DEDUP_REMOVED lines=13> */
.L_x_249:
[----:B------:R-:W-:Y:S02]  /*03e0*/  ULDC UR5, c[0x0][0x54c] ;  /* 0x0001530000057ab9 */ /* 0x000fe40000000800 */
.L_x_248:
[----:B------:R-:W-:Y:S02]  /*03f0*/  ULDC UR4, c[0x0][0x548] ;  /* 0x0001520000047ab9 */ /* 0x000fe40000000800 */
[----:B------:R-:W-:-:S02]  /*0400*/  USHF.L.U32 UR23, UR28, 0x7, URZ ;  /* 0x000000071c177899 */ /* 0x000fc4000800063f */
[----:B------:R-:W-:-:S04]  /*0410*/  UIMAD UR4, UR5, UR4, URZ ;  /* 0x00000004050472a4 */ /* 0x000fc8000f8e023f */
[----:B------:R-:W-:-:S04]  /*0420*/  UISETP.GE.AND UP0, UPT, UR23, UR4, UPT ;  /* 0x000000041700728c */ /* 0x000fc8000bf06270 */
[----:B------:R-:W-:-:S06]  /*0430*/  USEL UR13, UR13, 0xffffffff, !UP0 ;  /* 0xffffffff0d0d7887 */ /* 0x000fcc000c000000 */
.L_x_246:
[----:B------:R-:W-:-:S13]  /*0440*/  ISETP.LE.AND P0, PT, RZ, UR13, PT ;  /* 0x0000000dff007c0c */ /* 0x000fda000bf03270 */
[----:B------:R-:W-:Y:S05]  /*0450*/  @!P0 EXIT ;  /* 0x000000000000894d */ /* 0x000fea0003800000 */
[----:B------:R-:W-:Y:S02]  /*0460*/  ULDC.64 UR8, c[0x0][0x370] ;  /* 0x0000dc0000087ab9 */ /* 0x000fe40000000a00 */
[----:B------:R-:W-:Y:S02]  /*0470*/  UISETP.NE.U32.AND UP2, UPT, URZ, UR8, UPT ;  /* 0x000000083f00728c */ /* 0x000fe4000bf45070 */
[----:B------:R-:W-:Y:S02]  /*0480*/  ULDC.64 UR4, c[0x0][0x360] ;  /* 0x0000d80000047ab9 */ /* 0x000fe40000000a00 */
[----:B------:R-:W-:Y:S02]  /*0490*/  UISETP.NE.U32.AND UP0, UPT, URZ, UR4, UPT ;  /* 0x000000043f00728c */ /* 0x000fe4000bf05070 */
[----:B------:R-:W-:Y:S02]  /*04a0*/  ULDC.64 UR6, c[0x0][0x348] ;  /* 0x0000d20000067ab9 */ /* 0x000fe40000000a00 */
[----:B------:R-:W-:-:S02]  /*04b0*/  UISETP.NE.AND.EX UP2, UPT, URZ, UR9, UPT, UP2 ;  /* 0x000000093f00728c */ /* 0x000fc4000bf45320 */
[----:B------:R-:W-:Y:S02]  /*04c0*/  UISETP.NE.U32.AND UP1, UPT, URZ, UR6, UPT ;  /* 0x000000063f00728c */ /* 0x000fe4000bf25070 */
[----:B------:R-:W-:Y:S02]  /*04d0*/  UISETP.NE.AND.EX UP0, UPT, URZ, UR5, UPT, UP0 ;  /* 0x000000053f00728c */ /* 0x000fe4000bf05300 */
[----:B------:R-:W-:Y:S01]  /*04e0*/  UISETP.NE.AND.EX UP1, UPT, URZ, UR7, UPT, UP1 ;  /* 0x000000073f00728c */ /* 0x000fe2000bf25310 */
[----:B------:R-:W-:Y:S01]  /*04f0*/  PLOP3.LUT P2, PT, PT, PT, UP2, 0x80, 0x0 ;  /* 0x000000000000781c */ /* 0x000fe20003f4f028 */
[----:B------:R-:W-:Y:S02]  /*0500*/  ULDC.64 UR8, c[0x0][0x370] ;  /* 0x0000dc0000087ab9 */ /* 0x000fe40000000a00 */
[----:B------:R-:W-:Y:S01]  /*0510*/  ULDC.64 UR6, c[0x0][0x348] ;  /* 0x0000d20000067ab9 */ /* 0x000fe20000000a00 */
[----:B------:R-:W-:Y:S01]  /*0520*/  PLOP3.LUT P0, PT, PT, PT, UP0, 0x80, 0x0 ;  /* 0x000000000000781c */ /* 0x000fe20003f0f008 */
[----:B------:R-:W-:Y:S01]  /*0530*/  ULDC.64 UR4, c[0x0][0x360] ;  /* 0x0000d80000047ab9 */ /* 0x000fe20000000a00 */
[----:B------:R-:W-:Y:S01]  /*0540*/  PLOP3.LUT P1, PT, PT, PT, UP1, 0x80, 0x0 ;  /* 0x000000000000781c */ /* 0x000fe20003f2f018 */
[----:B------:R-:W-:-:S02]  /*0550*/  @UP2 UIMAD.WIDE UR8, UR13, UR16, UR8 ;  /* 0x000000100d0822a5 */ /* 0x000fc4000f8e0208 */
[----:B------:R-:W-:Y:S02]  /*0560*/  @UP0 UIMAD.WIDE UR4, UR13, UR16, UR4 ;  /* 0x000000100d0402a5 */ /* 0x000fe4000f8e0204 */
[----:B------:R-:W-:Y:S02]  /*0570*/  UIMAD.WIDE UR6, UR13, UR16, UR6 ;  /* 0x000000100d0672a5 */ /* 0x000fe4000f8e0206 */
[----:B------:R-:W-:Y:S02]  /*0580*/  IMAD.U32 R3, RZ, RZ, UR9 ;  /* 0x00000009ff037e24 */ /* 0x000fe4000f8e00ff */
[----:B------:R-:W-:Y:S01]  /*0590*/  IMAD.U32 R2, RZ, RZ, UR8 ;  /* 0x00000008ff027e24 */ /* 0x000fe2000f8e00ff */
[----:B------:R-:W-:Y:S01]  /*05a0*/  MOV R6, UR4 ;  /* 0x0000000400067c02 */ /* 0x000fe20008000f00 */
[----:B------:R-:W-:Y:S01]  /*05b0*/  IMAD.U32 R7, RZ, RZ, UR5 ;  /* 0x00000005ff077e24 */ /* 0x000fe2000f8e00ff */
[----:B------:R-:W-:Y:S01]  /*05c0*/  MOV R4, UR6 ;  /* 0x0000000600047c02 */ /* 0x000fe20008000f00 */
[----:B------:R-:W-:Y:S01]  /*05d0*/  IMAD.U32 R5, RZ, RZ, UR7 ;  /* 0x00000007ff057e24 */ /* 0x000fe2000f8e00ff */
[----:B------:R1:W2:Y:S04]  /*05e0*/  @P2 LDG.E R3, [R2.64] ;  /* 0x0000001202032981 */ /* 0x0002a8000c1e1900 */
[----:B------:R-:W3:Y:S04]  /*05f0*/  @P0 LDG.E R0, [R6.64] ;  /* 0x0000001206000981 */ /* 0x000ee8000c1e1900 */
[----:B-1----:R-:W4:Y:S01]  /*0600*/  @P1 LDG.E R2, [R4.64] ;  /* 0x0000001204021981 */ /* 0x002f22000c1e1900 */
[----:B------:R-:W1:Y:S01]  /*0610*/  S2UR UR10, SR_CTAID.Y ;  /* 0x00000000000a79c3 */ /* 0x000e620000002600 */
[----:B------:R-:W-:-:S02]  /*0620*/  UMOV UR11, URZ ;  /* 0x0000003f000b7c82 */ /* 0x000fc40008000000 */
[----:B------:R-:W-:Y:S02]  /*0630*/  ULDC UR12, c[0x0][0x168] ;  /* 0x00005a00000c7ab9 */ /* 0x000fe40000000800 */
[----:B------:R-:W-:Y:S02]  /*0640*/  UMOV UR22, URZ ;  /* 0x0000003f00167c82 */ /* 0x000fe40008000000 */
[----:B------:R-:W-:Y:S02]  /*0650*/  ULDC UR4, c[0x0][0x2ac] ;  /* 0x0000ab0000047ab9 */ /* 0x000fe40000000800 */
[----:B------:R-:W-:Y:S02]  /*0660*/  ULDC UR8, c[0x0][0x1d0] ;  /* 0x0000740000087ab9 */ /* 0x000fe40000000800 */
[----:B------:R-:W-:Y:S02]  /*0670*/  UIMAD UR8, UR4, UR8, URZ ;  /* 0x00000008040872a4 */ /* 0x000fe4000f8e023f */
[----:B-1----:R-:W-:Y:S01]  /*0680*/  USHF.R.S32.HI UR9, URZ, 0x1f, UR10 ;  /* 0x0000001f3f097899 */ /* 0x002fe2000801140a */
[----:B--2---:R1:W2:Y:S08]  /*0690*/  @P2 R2UR UR11, R3 ;  /* 0x00000000030b23c2 */ /* 0x0042b000000e0000 */
[----:B---3--:R1:W3:Y:S08]  /*06a0*/  @P0 R2UR UR12, R0 ;  /* 0x00000000000c03c2 */ /* 0x0082f000000e0000 */
[----:B----4-:R1:W4:Y:S02]  /*06b0*/  @P1 R2UR UR22, R2 ;  /* 0x00000000021613c2 */ /* 0x01032400000e0000 */
[----:B-1--4-:R-:W-:Y:S05]  /*06c0*/  @P0 BRA `(.L_x_250) ;  /* 0x0000006000000947 */ /* 0x012fea0003800000 */
[----:B--2---:R-:W-:Y:S05]  /*06d0*/  @!P1 BRA `(.L_x_250) ;  /* 0x0000005000009947 */ /* 0x004fea0003800000 */
[----:B------:R1:W2:Y:S04]  /*06e0*/  LDG.E R0, [R4.64] ;  /* 0x0000001204007981 */ /* 0x0002a8000c1e1900 */
[----:B-1----:R-:W4:Y:S01]  /*06f0*/  LDG.E R4, [R4.64+0x4] ;  /* 0x0000041204047981 */ /* 0x002f22000c1e1900 */
[----:B--23--:R-:W1:Y:S08]  /*0700*/  R2UR UR12, R0 ;  /* 0x00000000000c73c2 */ /* 0x00ce7000000e0000 */
[----:B----4-:R-:W1:Y:S02]  /*0710*/  R2UR UR4, R4 ;  /* 0x00000000040473c2 */ /* 0x010e6400000e0000 */
[----:B-1----:R-:W-:-:S06]  /*0720*/  UIADD3 UR12, -UR12, UR4, URZ ;  /* 0x000000040c0c7290 */ /* 0x002fcc000fffe13f */
.L_x_250:
[----:B--2---:R-:W-:-:S04]  /*0730*/  ISETP.NE.U32.AND P0, PT, RZ, c[0x0][0x368], PT ;  /* 0x0000da00ff007a0c */ /* 0x004fc80003f05070 */
        /* <DEDUP_REMOVED lines=9> */
.L_x_251:
        /* <DEDUP_REMOVED lines=8> */
[----:B------:R-:W4:Y:S01]  /*0850*/  LDG.E R0, [R4.64+0x4] ;  /* 0x0000041204007981 */ /* 0x000f22000c1e1900 */
[----:B--2---:R-:W1:Y:S08]  /*0860*/  R2UR UR4, R2 ;  /* 0x00000000020473c2 */ /* 0x004e7000000e0000 */
[----:B----4-:R-:W1:Y:S02]  /*0870*/  R2UR UR8, R0 ;  /* 0x00000000000873c2 */ /* 0x010e6400000e0000 */
[----:B-1----:R-:W-:-:S06]  /*0880*/  UIADD3 UR8, -UR4, UR8, URZ ;  /* 0x0000000804087290 */ /* 0x002fcc000fffe13f */
.L_x_252:
[----:B------:R-:W-:Y:S02]  /*0890*/  ULDC UR4, c[0x0][0x2c4] ;  /* 0x0000b10000047ab9 */ /* 0x000fe40000000800 */
[----:B------:R-:W-:-:S02]  /*08a0*/  UISETP.NE.AND UP0, UPT, UR4, 0x1, UPT ;  /* 0x000000010400788c */ /* 0x000fc4000bf05270 */
[----:B------:R-:W-:Y:S02]  /*08b0*/  ULDC.64 UR6, c[0x0][0x2c8] ;  /* 0x0000b20000067ab9 */ /* 0x000fe40000000a00 */
[----:B------:R-:W-:Y:S02]  /*08c0*/  UIADD3 UR14, UR23, 0x7f, URZ ;  /* 0x0000007f170e7890 */ /* 0x000fe4000fffe03f */
[----:B------:R-:W-:Y:S02]  /*08d0*/  ULDC.64 UR4, c[0x0][0x328] ;  /* 0x0000ca0000047ab9 */ /* 0x000fe40000000a00 */
[----:B------:R-:W-:Y:S02]  /*08e0*/  UP2UR UR15, UPR, URZ, 0x1 ;  /* 0x000000013f0f7883 */ /* 0x000fe40008000000 */
[----:B------:R-:W-:Y:S02]  /*08f0*/  UIADD3 UR8, -UR11, UR8, URZ ;  /* 0x000000080b087290 */ /* 0x000fe4000fffe13f */
[----:B------:R-:W-:-:S04]  /*0900*/  @UP0 UIADD3 UR20, UR23, 0x7f, URZ ;  /* 0x0000007f17140890 */ /* 0x000fc8000fffe03f */
[----:B------:R-:W-:Y:S02]  /*0910*/  UIMAD.WIDE.U32 UR20, UR20, UR6, URZ ;  /* 0x00000006141472a5 */ /* 0x000fe4000f8e003f */
[----:B---3--:R-:W-:Y:S02]  /*0920*/  UIADD3 UR6, UR8, 0x1, -UR12 ;  /* 0x0000000108067890 */ /* 0x008fe4000fffe80c */
[----:B------:R-:W-:Y:S02]  /*0930*/  @UP0 USHF.R.U32.HI UR14, URZ, UR7, UR21 ;  /* 0x000000073f0e0299 */ /* 0x000fe40008011615 */
[----:B------:R-:W-:Y:S02]  /*0940*/  UISETP.GE.AND UP0, UPT, UR5, 0x1, UPT ;  /* 0x000000010500788c */ /* 0x000fe4000bf06270 */
[----:B------:R-:W-:Y:S02]  /*0950*/  UIADD3 UR6, UR6, UR14, URZ ;  /* 0x0000000e06067290 */ /* 0x000fe4000fffe03f */
[----:B------:R-:W-:-:S02]  /*0960*/  UP2UR UR14, UPR, URZ, 0x1 ;  /* 0x000000013f0e7883 */ /* 0x000fc40008000000 */
[----:B------:R-:W-:Y:S01]  /*0970*/  PLOP3.LUT P0, PT, PT, PT, UP0, 0x40, 0x0 ;  /* 0x000000000000781c */ /* 0x000fe20003f0e808 */
[----:B------:R-:W-:-:S12]  /*0980*/  UIADD3 UR4, UR6, UR4, URZ ;  /* 0x0000000406047290 */ /* 0x000fd8000fffe03f */
[----:B------:R-:W-:Y:S05]  /*0990*/  @P0 BRA `(.L_x_253) ;  /* 0x0000012000000947 */ /* 0x000fea0003800000 */
[----:B------:R-:W-:Y:S01]  /*09a0*/  ISETP.LT.AND P0, PT, RZ, UR6, PT ;  /* 0x00000006ff007c0c */ /* 0x000fe2000bf01270 */
[----:B------:R-:W-:-:S12]  /*09b0*/  UIADD3 UR17, UR6, -0x1, URZ ;  /* 0xffffffff06117890 */ /* 0x000fd8000fffe03f */
        /* <DEDUP_REMOVED lines=8> */
.L_x_254:
[----:B------:R-:W-:Y:S02]  /*0a40*/  UISETP.NE.AND UP0, UPT, UR5, 0x1, UPT ;  /* 0x000000010500788c */ /* 0x000fe4000bf05270 */
[----:B------:R-:W-:Y:S02]  /*0a50*/  ULDC.64 UR6, c[0x0][0x330] ;  /* 0x0000cc0000067ab9 */ /* 0x000fe40000000a00 */
[----:B------:R-:W-:-:S07]  /*0a60*/  UIMAD.WIDE.U32 UR20, UR17, UR6, URZ ;  /* 0x00000006111472a5 */ /* 0x000fce000f8e003f */
[----:B------:R-:W-:Y:S02]  /*0a70*/  @UP0 USHF.R.U32.HI UR17, URZ, UR7, UR21 ;  /* 0x000000073f110299 */ /* 0x000fe40008011615 */
.L_x_255:
[----:B------:R-:W-:Y:S02]  /*0a80*/  ULDC UR6, c[0x0][0x32c] ;  /* 0x0000cb0000067ab9 */ /* 0x000fe40000000800 */
[----:B------:R-:W-:-:S04]  /*0a90*/  UIMAD UR6, UR17, UR5, UR6 ;  /* 0x00000005110672a4 */ /* 0x000fc8000f8e0206 */
[----:B------:R-:W-:-:S04]  /*0aa0*/  UISETP.LT.AND UP0, UPT, UR4, UR6, UPT ;  /* 0x000000060400728c */ /* 0x000fc8000bf01270 */
[----:B------:R-:W-:Y:S02]  /*0ab0*/  USEL UR4, UR4, UR6, UP0 ;  /* 0x0000000604047287 */ /* 0x000fe40008000000 */
.L_x_253:
[----:B------:R-:W-:Y:S02]  /*0ac0*/  UISETP.NE.AND UP0, UPT, UR15, URZ, UPT ;  /* 0x0000003f0f00728c */ /* 0x000fe4000bf05270 */
[----:B------:R-:W-:Y:S02]  /*0ad0*/  ULDC.64 UR6, c[0x0][0x2c8] ;  /* 0x0000b20000067ab9 */ /* 0x000fe40000000a00 */
[----:B------:R-:W-:Y:S02]  /*0ae0*/  UIADD3 UR26, UR4, 0x2f, URZ ;  /* 0x0000002f041a7890 */ /* 0x000fe4000fffe03f */
[----:B------:R-:W-:Y:S02]  /*0af0*/  UIMAD.WIDE.U32 UR20, UR23, UR6, URZ ;  /* 0x00000006171472a5 */ /* 0x000fe4000f8e003f */
[----:B------:R-:W-:Y:S02]  /*0b00*/  UIMAD.WIDE UR26, UR26, 0x2aaaaaab, URZ ;  /* 0x2aaaaaab1a1a78a5 */ /* 0x000fe4000f8e023f */
[----:B------:R-:W-:-:S02]  /*0b10*/  UIADD3 UR24, UR8, 0x2f, URZ ;  /* 0x0000002f08187890 */ /* 0x000fc4000fffe03f */
[----:B------:R-:W-:Y:S02]  /*0b20*/  UISETP.GE.AND UP2, UPT, UR5, 0x1, UPT ;  /* 0x000000010500788c */ /* 0x000fe4000bf46270 */
[----:B------:R-:W-:Y:S02]  /*0b30*/  @UP0 UMOV UR17, UR21 ;  /* 0x0000001500110c82 */ /* 0x000fe40008000000 */
[----:B------:R-:W-:Y:S02]  /*0b40*/  UMOV UR4, UR23 ;  /* 0x0000001700047c82 */ /* 0x000fe40008000000 */
[----:B------:R-:W-:Y:S01]  /*0b50*/  UIMAD.WIDE UR24, UR24, 0x2aaaaaab, URZ ;  /* 0x2aaaaaab181878a5 */ /* 0x000fe2000f8e023f */
[----:B------:R-:W-:Y:S01]  /*0b60*/  PLOP3.LUT P0, PT, PT, PT, UP2, 0x40, 0x0 ;  /* 0x000000000000781c */ /* 0x000fe20003f0e828 */
[----:B------:R-:W-:Y:S02]  /*0b70*/  @UP0 USHF.R.U32.HI UR4, URZ, UR7, UR17 ;  /* 0x000000073f040299 */ /* 0x000fe40008011611 */
[----:B------:R-:W-:-:S02]  /*0b80*/  USHF.R.U32.HI UR7, URZ, 0x1f, UR25 ;  /* 0x0000001f3f077899 */ /* 0x000fc40008011619 */
[----:B------:R-:W-:Y:S02]  /*0b90*/  UMOV UR17, UR27 ;  /* 0x0000001b00117c82 */ /* 0x000fe40008000000 */
[----:B------:R-:W-:Y:S02]  /*0ba0*/  USHF.R.U32.HI UR21, URZ, 0x1f, UR17 ;  /* 0x0000001f3f157899 */ /* 0x000fe40008011611 */
        /* <DEDUP_REMOVED lines=13> */
[----:B------:R-:W-:Y:S02]  /*0c80*/  UISETP.NE.AND UP0, UPT, UR5, 0x1, UPT ;  /* 0x000000010500788c */ /* 0x000fe4000bf05270 */
[----:B------:R-:W-:Y:S02]  /*0c90*/  ULOP3.LUT UR7, URZ, UR7, URZ, 0x33, !UPT ;  /* 0x000000073f077292 */ /* 0x000fe4000f8e333f */
[----:B------:R-:W-:Y:S02]  /*0ca0*/  ULDC.64 UR4, c[0x0][0x330] ;  /* 0x0000cc0000047ab9 */ /* 0x000fe40000000a00 */
[----:B------:R-:W-:-:S07]  /*0cb0*/  UIMAD.WIDE.U32 UR24, UR7, UR4, URZ ;  /* 0x00000004071872a5 */ /* 0x000fce000f8e003f */
[----:B------:R-:W-:Y:S02]  /*0cc0*/  @UP0 UMOV UR17, UR25 ;  /* 0x0000001900110c82 */ /* 0x000fe40008000000 */
[----:B------:R-:W-:-:S04]  /*0cd0*/  @UP0 USHF.R.U32.HI UR7, URZ, UR5, UR17 ;  /* 0x000000053f070299 */ /* 0x000fc80008011611 */
[----:B------:R-:W-:Y:S01]  /*0ce0*/  ULOP3.LUT UR7, URZ, UR7, URZ, 0x33, !UPT ;  /* 0x000000073f077292 */ /* 0x000fe2000f8e333f */
[----:B------:R-:W-:Y:S05]  /*0cf0*/  BRA `(.L_x_258) ;  /* 0x0000005000007947 */ /* 0x000fea0003800000 */
.L_x_257:
[----:B------:R-:W-:-:S03]  /*0d00*/  UISETP.NE.AND UP0, UPT, UR5, 0x1, UPT ;  /* 0x000000010500788c */ /* 0x000fc6000bf05270 */
[----:B------:R-:W-:Y:S02]  /*0d10*/  ULDC.64 UR4, c[0x0][0x330] ;  /* 0x0000cc0000047ab9 */ /* 0x000fe40000000a00 */
[----:B------:R-:W-:-:S07]  /*0d20*/  UIMAD.WIDE.U32 UR24, UR7, UR4, URZ ;  /* 0x00000004071872a5 */ /* 0x000fce000f8e003f */
[----:B------:R-:W-:Y:S02]  /*0d30*/  @UP0 UMOV UR17, UR25 ;  /* 0x0000001900110c82 */ /* 0x000fe40008000000 */
[----:B------:R-:W-:Y:S02]  /*0d40*/  @UP0 USHF.R.U32.HI UR7, URZ, UR5, UR17 ;  /* 0x000000053f070299 */ /* 0x000fe40008011611 */
.L_x_258:
[----:B------:R-:W-:Y:S02]  /*0d50*/  ULDC UR4, c[0x0][0x32c] ;  /* 0x0000cb0000047ab9 */ /* 0x000fe40000000800 */
[----:B------:R-:W-:-:S04]  /*0d60*/  UIMAD UR4, UR7, UR4, URZ ;  /* 0x00000004070472a4 */ /* 0x000fc8000f8e023f */
[----:B------:R-:W-:-:S04]  /*0d70*/  UISETP.LT.AND UP0, UPT, UR6, UR4, UPT ;  /* 0x000000040600728c */ /* 0x000fc8000bf01270 */
[----:B------:R-:W-:-:S04]  /*0d80*/  USEL UR6, UR6, UR4, !UP0 ;  /* 0x0000000406067287 */ /* 0x000fc8000c000000 */
.L_x_256:
[----:B------:R-:W-:Y:S01]  /*0d90*/  UIMAD.WIDE UR4, UR6, 0x2aaaaaab, URZ ;  /* 0x2aaaaaab060478a5 */ /* 0x000fe2000f8e023f */
[----:B------:R-:W-:Y:S01]  /*0da0*/  PLOP3.LUT P2, PT, PT, PT, PT, 0x80, 0x0 ;  /* 0x000000000000781c */ /* 0x000fe20003f4f070 */
[----:B------:R-:W-:Y:S01]  /*0db0*/  CS2R R4, SRZ ;  /* 0x0000000000047805 */ /* 0x000fe2000001ff00 */
[----:B------:R-:W-:Y:S01]  /*0dc0*/  IMAD.MOV.U32 R130, RZ, RZ, RZ ;  /* 0x000000ffff827224 */ /* 0x000fe200078e00ff */
[----:B------:R-:W-:Y:S01]  /*0dd0*/  USHF.R.U32.HI UR4, URZ, 0x1f, UR5 ;  /* 0x0000001f3f047899 */ /* 0x000fe20008011605 */
[----:B------:R-:W-:Y:S01]  /*0de0*/  IMAD.MOV.U32 R128, RZ, RZ, RZ ;  /* 0x000000ffff807224 */ /* 0x000fe200078e00ff */
[----:B------:R-:W-:Y:S01]  /*0df0*/  CS2R R126, SRZ ;  /* 0x00000000007e7805 */ /* 0x000fe2000001ff00 */
        /* <DEDUP_REMOVED lines=66> */
[----:B------:R-:W-:Y:S01]  /*1220*/  MOV R8, RZ ;  /* 0x000000ff00087202 */ /* 0x000fe20000000f00 */
[----:B------:R-:W-:Y:S01]  /*1230*/  IMAD.MOV.U32 R7, RZ, RZ, RZ ;  /* 0x000000ffff077224 */ /* 0x000fe200078e00ff */
[----:B------:R-:W-:Y:S05]  /*1240*/  @!P0 BRA `(.L_x_259) ;  /* 0x000109b000008947 */ /* 0x000fea0003800000 */
[----:B------:R-:W-:Y:S02]  /*1250*/  ULDC.64 UR4, c[0x0][0x340] ;  /* 0x0000d00000047ab9 */ /* 0x000fe40000000a00 */
[----:B------:R-:W-:-:S02]  /*1260*/  UISETP.NE.U32.AND UP0, UPT, URZ, UR4, UPT ;  /* 0x000000043f00728c */ /* 0x000fc4000bf05070 */
[----:B------:R-:W-:Y:S02]  /*1270*/  UISETP.NE.AND UP2, UPT, UR15, URZ, UPT ;  /* 0x0000003f0f00728c */ /* 0x000fe4000bf45270 */
[----:B------:R-:W-:-:S03]  /*1280*/  UISETP.NE.AND.EX UP0, UPT, URZ, UR5, UPT, UP0 ;  /* 0x000000053f00728c */ /* 0x000fc6000bf05300 */
[----:B------:R-:W-:-:S03]  /*1290*/  ULDC.64 UR4, c[0x0][0x340] ;  /* 0x0000d00000047ab9 */ /* 0x000fc60000000a00 */
[----:B------:R-:W-:-:S05]  /*12a0*/  PLOP3.LUT P0, PT, PT, PT, UP0, 0x80, 0x0 ;  /* 0x000000000000781c */ /* 0x000fca0003f0f008 */
[----:B------:R-:W-:-:S06]  /*12b0*/  @UP0 UIMAD.WIDE UR4, UR13, UR16, UR4 ;  /* 0x000000100d0402a5 */ /* 0x000fcc000f8e0204 */
[----:B------:R-:W-:Y:S02]  /*12c0*/  IMAD.U32 R2, RZ, RZ, UR4 ;  /* 0x00000004ff027e24 */ /* 0x000fe4000f8e00ff */
[----:B------:R-:W-:Y:S01]  /*12d0*/  IMAD.U32 R3, RZ, RZ, UR5 ;  /* 0x00000005ff037e24 */ /* 0x000fe2000f8e00ff */
[----:B------:R-:W-:Y:S02]  /*12e0*/  UMOV UR25, 0x30 ;  /* 0x0000003000197882 */ /* 0x000fe40000000000 */
[----:B------:R-:W-:Y:S02]  /*12f0*/  UIMAD UR24, UR21, UR25, -0x30 ;  /* 0xffffffd0151874a4 */ /* 0x000fe4000f8e0219 */
[----:B------:R-:W-:Y:S01]  /*1300*/  UIMAD UR29, UR21, -0x30, UR25 ;  /* 0xffffffd0151d78a4 */ /* 0x000fe2000f8e0219 */
[----:B------:R1:W2:Y:S01]  /*1310*/  @P0 LDG.E R0, [R2.64] ;  /* 0x0000001202000981 */ /* 0x0002a2000c1e1900 */
[----:B------:R-:W-:Y:S01]  /*1320*/  IMAD.MOV.U32 R4, RZ, RZ, c[0x0][0x2b8] ;  /* 0x0000ae00ff047624 */ /* 0x000fe200078e00ff */
[----:B------:R-:W-:Y:S01]  /*1330*/  ULDC.64 UR4, c[0x0][0x2b0] ;  /* 0x0000ac0000047ab9 */ /* 0x000fe20000000a00 */
[----:B------:R-:W-:Y:S01]  /*1340*/  IMAD.MOV.U32 R31, RZ, RZ, RZ ;  /* 0x000000ffff1f7224 */ /* 0x000fe200078e00ff */
[----:B------:R-:W-:Y:S02]  /*1350*/  BAR.SYNC.DEFER_BLOCKING 0x0 ;  /* 0x0000000000007b1d */ /* 0x000fe40000010000 */
[----:B------:R-:W-:-:S02]  /*1360*/  ISETP.NE.AND P1, PT, R4, 0x1, PT ;  /* 0x000000010400780c */ /* 0x000fc40003f25270 */
[----:B-1----:R-:W-:-:S04]  /*1370*/  SHF.R.S32.HI R2, RZ, 0x1f, R129 ;  /* 0x0000001fff027819 */ /* 0x002fc80000011481 */
[----:B------:R-:W-:-:S04]  /*1380*/  LEA.HI R17, R2, R129, RZ, 0x3 ;  /* 0x0000008102117211 */ /* 0x000fc800078f18ff */
[----:B------:R-:W-:Y:S02]  /*1390*/  LOP3.LUT R14, R17, 0xfffffff8, RZ, 0xc0, !PT ;  /* 0xfffffff8110e7812 */ /* 0x000fe400078ec0ff */
[----:B------:R-:W-:-:S03]  /*13a0*/  SHF.R.S32.HI R30, RZ, 0x3, R17 ;  /* 0x00000003ff1e7819 */ /* 0x000fc60000011411 */
[----:B------:R-:W-:-:S04]  /*13b0*/  IMAD.IADD R14, R129, 0x1, -R14 ;  /* 0x00000001810e7824 */ /* 0x000fc800078e0a0e */
[C---:B------:R-:W-:Y:S01]  /*13c0*/  IMAD R32, R14.reuse, 0x20, R30 ;  /* 0x000000200e207824 */ /* 0x040fe200078e021e */
[----:B------:R-:W-:Y:S01]  /*13d0*/  USEL UR27, UR13, URZ, !UP1 ;  /* 0x0000003f0d1b7287 */ /* 0x000fe2000c800000 */
[----:B--2---:R1:W2:Y:S02]  /*13e0*/  @P0 R2UR UR26, R0 ;  /* 0x00000000001a03c2 */ /* 0x0042a400000e0000 */
[----:B--2---:R-:W-:Y:S01]  /*13f0*/  @!UP0 UMOV UR26, UR13 ;  /* 0x0000000d001a8c82 */ /* 0x004fe20008000000 */
[----:B------:R-:W-:Y:S01]  /*1400*/  IMAD.SHL.U32 R40, R14, 0x8, RZ ;  /* 0x000000080e287824 */ /* 0x000fe200078e00ff */
[----:B------:R-:W-:Y:S02]  /*1410*/  USHF.R.S32.HI UR6, URZ, 0x1f, UR26 ;  /* 0x0000001f3f067899 */ /* 0x000fe4000801141a */
[----:B------:R-:W-:Y:S01]  /*1420*/  UIADD3 UR32, UR8, UR29, URZ ;  /* 0x0000001d08207290 */ /* 0x000fe2000fffe03f */
[----:B------:R-:W-:Y:S01]  /*1430*/  LEA.HI R15, R2, R129, RZ, 0x4 ;  /* 0x00000081020f7211 */ /* 0x000fe200078f20ff */
[----:B------:R-:W-:Y:S01]  /*1440*/  UIMAD UR6, UR6, UR4, URZ ;  /* 0x00000004060672a4 */ /* 0x000fe2000f8e023f */
[----:B------:R-:W-:Y:S01]  /*1450*/  IMAD.SHL.U32 R16, R14, 0x40, RZ ;  /* 0x000000400e107824 */ /* 0x000fe200078e00ff */
[----:B------:R-:W-:Y:S01]  /*1460*/  UIMAD.WIDE.U32 UR16, UR26, UR4, URZ ;  /* 0x000000041a1072a5 */ /* 0x000fe2000f8e003f */
[----:B------:R-:W-:Y:S01]  /*1470*/  STL [R1+0x20], R32 ;  /* 0x0000202001007387 */ /* 0x000fe20000100800 */
[----:B------:R-:W-:Y:S01]  /*1480*/  UIMAD UR6, UR26, UR5, UR6 ;  /* 0x000000051a0672a4 */ /* 0x000fe2000f8e0206 */
[----:B-1----:R-:W-:-:S03]  /*1490*/  IADD3 R0, R32, UR24, RZ ;  /* 0x0000001820007c10 */ /* 0x002fc6000fffe0ff */
[----:B------:R-:W-:Y:S02]  /*14a0*/  UIADD3 UR6, UR17, UR6, URZ ;  /* 0x0000000611067290 */ /* 0x000fe4000fffe03f */
[----:B------:R-:W-:Y:S01]  /*14b0*/  USHF.R.S32.HI UR26, URZ, 0x1f, UR22 ;  /* 0x0000001f3f1a7899 */ /* 0x000fe20008011416 */
[C---:B------:R-:W-:Y:S01]  /*14c0*/  ISETP.GE.AND P0, PT, R0.reuse, UR8, PT ;  /* 0x0000000800007c0c */ /* 0x040fe2000bf06270 */
[----:B------:R-:W-:Y:S01]  /*14d0*/  ULDC.64 UR4, c[0x0][0x178] ;  /* 0x00005e0000047ab9 */ /* 0x000fe20000000a00 */
[----:B------:R-:W-:Y:S02]  /*14e0*/  IADD3 R0, R0, UR11, RZ ;  /* 0x0000000b00007c10 */ /* 0x000fe4000fffe0ff */
        /* <DEDUP_REMOVED lines=9> */
[----:B------:R-:W-:Y:S01]  /*1580*/  UIMAD UR26, UR26, UR4, URZ ;  /* 0x000000041a1a72a4 */ /* 0x000fe2000f8e023f */
[----:B------:R-:W-:Y:S01]  /*1590*/  PLOP3.LUT P1, PT, PT, PT, UP2, 0x80, 0x0 ;  /* 0x000000000000781c */ /* 0x000fe20003f2f028 */
[----:B------:R-:W-:Y:S01]  /*15a0*/  UIMAD.WIDE.U32 UR30, UR22, UR4, URZ ;  /* 0x00000004161e72a5 */ /* 0x000fe2000f8e003f */
[----:B------:R-:W-:Y:S01]  /*15b0*/  PLOP3.LUT P0, PT, PT, PT, UP2, 0x80, 0x0 ;  /* 0x000000000000781c */ /* 0x000fe20003f0f028 */
[----:B------:R-:W-:Y:S01]  /*15c0*/  UIMAD UR26, UR22, UR5, UR26 ;  /* 0x00000005161a72a4 */ /* 0x000fe2000f8e021a */
[----:B------:R-:W-:Y:S01]  /*15d0*/  IMAD.MOV R3, RZ, RZ, -R3 ;  /* 0x000000ffff037224 */ /* 0x000fe200078e0a03 */
[----:B------:R-:W-:Y:S01]  /*15e0*/  ISETP.GE.AND P3, PT, R40, c[0x0][0x198], PT ;  /* 0x0000660028007a0c */ /* 0x000fe20003f66270 */
[----:B------:R-:W-:Y:S01]  /*15f0*/  ULDC.64 UR4, c[0x0][0x1b8] ;  /* 0x00006e0000047ab9 */ /* 0x000fe20000000a00 */
[----:B------:R-:W-:Y:S01]  /*1600*/  SHF.R.S32.HI R10, RZ, 0x4, R15 ;  /* 0x00000004ff0a7819 */ /* 0x000fe2000001140f */
[----:B------:R-:W-:Y:S01]  /*1610*/  UIADD3 UR31, UR31, UR26, URZ ;  /* 0x0000001a1f1f7290 */ /* 0x000fe2000fffe03f */
[----:B------:R-:W-:Y:S01]  /*1620*/  IMAD R36, R3, c[0x0][0x2b8], R0 ;  /* 0x0000ae0003247a24 */ /* 0x000fe200078e0200 */
[----:B------:R-:W-:Y:S01]  /*1630*/  UIMAD UR22, UR9, UR4, URZ ;  /* 0x00000004091672a4 */ /* 0x000fe2000f8e023f */
[----:B------:R-:W-:Y:S01]  /*1640*/  LOP3.LUT R16, R16, 0x1c0, RZ, 0xc0, !PT ;  /* 0x000001c010107812 */ /* 0x000fe200078ec0ff */
[----:B------:R-:W-:Y:S01]  /*1650*/  USHF.R.S32.HI UR26, URZ, 0x1f, UR13 ;  /* 0x0000001f3f1a7899 */ /* 0x000fe2000801140d */
[----:B------:R-:W-:Y:S01]  /*1660*/  SHF.R.S32.HI R11, RZ, 0x1f, R40 ;  /* 0x0000001fff0b7819 */ /* 0x000fe20000011428 */
[----:B------:R-:W-:Y:S01]  /*1670*/  UIMAD UR22, UR10, UR5, UR22 ;  /* 0x000000050a1672a4 */ /* 0x000fe2000f8e0216 */
[----:B------:R-:W-:Y:S01]  /*1680*/  LOP3.LUT R17, R16, 0x8, R17, 0xf8, !PT ;  /* 0x0000000810117812 */ /* 0x000fe200078ef811 */
[----:B------:R-:W-:Y:S01]  /*1690*/  UIMAD.WIDE.U32 UR30, UR10, UR4, UR30 ;  /* 0x000000040a1e72a5 */ /* 0x000fe2000f8e001e */
[----:B------:R-:W-:Y:S01]  /*16a0*/  SHF.R.U32.HI R16, RZ, 0x3, R16 ;  /* 0x00000003ff107819 */ /* 0x000fe20000011610 */
[----:B------:R-:W-:Y:S01]  /*16b0*/  USEL UR26, UR26, URZ, !UP1 ;  /* 0x0000003f1a1a7287 */ /* 0x000fe2000c800000 */
[----:B------:R-:W-:Y:S01]  /*16c0*/  BSSY B0, `(.L_x_260) ;  /* 0x0000142000007945 */ /* 0x000fe20003800000 */
[----:B------:R-:W-:Y:S01]  /*16d0*/  ULDC.64 UR4, c[0x0][0x1c0] ;  /* 0x0000700000047ab9 */ /* 0x000fe20000000a00 */
[----:B------:R-:W-:Y:S01]  /*16e0*/  LOP3.LUT R16, R17, R16, RZ, 0x3c, !PT ;  /* 0x0000001011107212 */ /* 0x000fe200078e3cff */
[----:B------:R-:W-:Y:S01]  /*16f0*/  UIMAD UR26, UR26, UR4, URZ ;  /* 0x000000041a1a72a4 */ /* 0x000fe2000f8e023f */
[----:B-1----:R-:W-:Y:S01]  /*1700*/  IADD3 R4, R32, UR23, RZ ;  /* 0x0000001720047c10 */ /* 0x002fe2000fffe0ff */
[----:B------:R-:W-:-:S02]  /*1710*/  UIADD3 UR31, UR31, UR22, URZ ;  /* 0x000000161f1f7290 */ /* 0x000fc4000fffe03f */
[----:B------:R-:W-:Y:S02]  /*1720*/  UIMAD UR5, UR27, UR5, UR26 ;  /* 0x000000051b0572a4 */ /* 0x000fe4000f8e021a */
[----:B------:R-:W-:Y:S01]  /*1730*/  @P1 IMAD.HI.U32 R5, R4, c[0x0][0x2c8], RZ ;  /* 0x0000b20004051a27 */ /* 0x000fe200078e00ff */
[----:B------:R-:W-:Y:S02]  /*1740*/  UIMAD.WIDE.U32 UR30, UR27, UR4, UR30 ;  /* 0x000000041b1e72a5 */ /* 0x000fe4000f8e001e */
[----:B------:R-:W-:Y:S01]  /*1750*/  UISETP.LT.AND UP0, UPT, UR32, 0x30, UPT ;  /* 0x000000302000788c */ /* 0x000fe2000bf01270 */
[----:B------:R-:W-:Y:S01]  /*1760*/  IMAD.MOV.U32 R7, RZ, RZ, R4 ;  /* 0x000000ffff077224 */ /* 0x000fe200078e0004 */
[----:B------:R-:W-:Y:S01]  /*1770*/  @P0 SHF.R.U32.HI R7, RZ, c[0x0][0x2cc], R5 ;  /* 0x0000b300ff070a19 */ /* 0x000fe20000011605 */
[----:B------:R-:W-:Y:S01]  /*1780*/  UIADD3 UR5, UR31, UR5, URZ ;  /* 0x000000051f057290 */ /* 0x000fe2000fffe03f */
[----:B------:R-:W-:Y:S02]  /*1790*/  IMAD.U32 R9, RZ, RZ, UR31 ;  /* 0x0000001fff097e24 */ /* 0x000fe4000f8e00ff */
[--C-:B------:R-:W-:Y:S01]  /*17a0*/  SHF.R.S32.HI R6, RZ, 0x1f, R7.reuse ;  /* 0x0000001fff067819 */ /* 0x100fe20000011407 */
[----:B------:R-:W-:-:S02]  /*17b0*/  IMAD.MOV R5, RZ, RZ, -R7 ;  /* 0x000000ffff057224 */ /* 0x000fc400078e0a07 */
[----:B------:R-:W-:Y:S01]  /*17c0*/  IMAD.U32 R8, RZ, RZ, UR30 ;  /* 0x0000001eff087e24 */ /* 0x000fe2000f8e00ff */
[----:B------:R-:W-:Y:S01]  /*17d0*/  ULDC UR30, c[0x0][0x2c4] ;  /* 0x0000b100001e7ab9 */ /* 0x000fe20000000800 */
[----:B------:R-:W-:Y:S01]  /*17e0*/  IMAD.U32 R9, RZ, RZ, UR5 ;  /* 0x00000005ff097e24 */ /* 0x000fe2000f8e00ff */
[----:B------:R-:W-:Y:S01]  /*17f0*/  UIMAD UR30, UR12, UR30, URZ ;  /* 0x0000001e0c1e72a4 */ /* 0x000fe2000f8e023f */
[----:B------:R-:W-:Y:S01]  /*1800*/  IMAD R6, R6, c[0x0][0x1b0], RZ ;  /* 0x00006c0006067a24 */ /* 0x000fe200078e02ff */
[----:B------:R-:W-:Y:S01]  /*1810*/  ULDC.64 UR4, c[0x0][0x1e8] ;  /* 0x00007a0000047ab9 */ /* 0x000fe20000000a00 */
[----:B------:R-:W-:Y:S01]  /*1820*/  IMAD R5, R5, c[0x0][0x2c4], R4 ;  /* 0x0000b10005057a24 */ /* 0x000fe200078e0204 */
[----:B------:R-:W-:Y:S01]  /*1830*/  UIMAD UR22, UR9, UR4, URZ ;  /* 0x00000004091672a4 */ /* 0x000fe2000f8e023f */
[C---:B------:R-:W-:Y:S01]  /*1840*/  IMAD R6, R7.reuse, c[0x0][0x1b4], R6 ;  /* 0x00006d0007067a24 */ /* 0x040fe200078e0206 */
[----:B------:R-:W-:Y:S01]  /*1850*/  UIMAD.WIDE.U32 UR26, UR10, UR4, URZ ;  /* 0x000000040a1a72a5 */ /* 0x000fe2000f8e003f */
[----:B------:R-:W-:Y:S01]  /*1860*/  IMAD.WIDE.U32 R8, R7, c[0x0][0x1b0], R8 ;  /* 0x00006c0007087a25 */ /* 0x000fe200078e0008 */
[----:B------:R-:W-:Y:S01]  /*1870*/  SHF.R.S32.HI R7, RZ, 0x1f, R5 ;  /* 0x0000001fff077819 */ /* 0x000fe20000011405 */
[----:B------:R-:W-:-:S02]  /*1880*/  UIMAD UR22, UR10, UR5, UR22 ;  /* 0x000000050a1672a4 */ /* 0x000fc4000f8e0216 */
[----:B------:R-:W-:Y:S01]  /*1890*/  IMAD.IADD R13, R9, 0x1, R6 ;  /* 0x00000001090d7824 */ /* 0x000fe200078e0206 */
[----:B------:R-:W-:Y:S01]  /*18a0*/  USEL UR4, UR32, 0x30, UP0 ;  /* 0x0000003020047887 */ /* 0x000fe20008000000 */
[----:B------:R-:W-:Y:S01]  /*18b0*/  IMAD R7, R7, c[0x0][0x1a8], RZ ;  /* 0x00006a0007077a24 */ /* 0x000fe200078e02ff */
[----:B------:R-:W-:Y:S01]  /*18c0*/  UIADD3 UR22, UR27, UR22, URZ ;  /* 0x000000161b167290 */ /* 0x000fe2000fffe03f */
[----:B------:R-:W-:Y:S02]  /*18d0*/  IMAD.MOV.U32 R12, RZ, RZ, R8 ;  /* 0x000000ffff0c7224 */ /* 0x000fe400078e0008 */
[C---:B------:R-:W-:Y:S02]  /*18e0*/  IMAD R7, R5.reuse, c[0x0][0x1ac], R7 ;  /* 0x00006b0005077a24 */ /* 0x040fe400078e0207 */
[----:B------:R-:W-:Y:S01]  /*18f0*/  IMAD.WIDE.U32 R4, R5, c[0x0][0x1a8], R12 ;  /* 0x00006a0005047a25 */ /* 0x000fe200078e000c */
[C---:B------:R-:W-:Y:S02]  /*1900*/  IADD3 R13, R40.reuse, 0x80, RZ ;  /* 0x00000080280d7810 */ /* 0x040fe40007ffe0ff */
[----:B------:R-:W-:Y:S01]  /*1910*/  IADD3 R12, R40, 0xc0, RZ ;  /* 0x000000c0280c7810 */ /* 0x000fe20007ffe0ff */
[----:B------:R-:W-:Y:S01]  /*1920*/  IMAD.IADD R7, R5, 0x1, R7 ;  /* 0x0000000105077824 */ /* 0x000fe200078e0207 */
[----:B------:R-:W-:Y:S01]  /*1930*/  LEA R18, P0, R4, c[0x0][0x160], 0x1 ;  /* 0x0000580004127a11 */ /* 0x000fe200078008ff */
[----:B------:R-:W-:Y:S01]  /*1940*/  IMAD.SHL.U32 R8, R30, 0x40, RZ ;  /* 0x000000401e087824 */ /* 0x000fe200078e00ff */
[----:B------:R-:W-:-:S02]  /*1950*/  SHF.R.S32.HI R3, RZ, 0x1f, R13 ;  /* 0x0000001fff037819 */ /* 0x000fc4000001140d */
[----:B------:R-:W-:Y:S01]  /*1960*/  LEA.HI.X R7, R4, c[0x0][0x164], R7, 0x1, P0 ;  /* 0x0000590004077a11 */ /* 0x000fe200000f0c07 */
[----:B------:R-:W-:Y:S01]  /*1970*/  SHFL.IDX PT, R20, R18, RZ, 0x181f ;  /* 0x00181fff12147589 */ /* 0x000fe200000e0000 */
[----:B------:R-:W-:Y:S02]  /*1980*/  LOP3.LUT R8, R8, 0x1c0, RZ, 0xc0, !PT ;  /* 0x000001c008087812 */ /* 0x000fe400078ec0ff */
[----:B------:R-:W-:Y:S01]  /*1990*/  LEA.HI R4, R2, R129, RZ, 0x6 ;  /* 0x0000008102047211 */ /* 0x000fe200078f30ff */
[----:B------:R-:W1:Y:S01]  /*19a0*/  SHFL.IDX PT, R21, R7, RZ, 0x181f ;  /* 0x00181fff07157589 */ /* 0x000e6200000e0000 */
[----:B------:R-:W-:Y:S02]  /*19b0*/  SHF.R.U32.HI R6, RZ, 0x3, R8 ;  /* 0x00000003ff067819 */ /* 0x000fe40000011608 */
[----:B------:R-:W-:Y:S01]  /*19c0*/  LOP3.LUT R5, R8, 0x38, R40, 0xf8, !PT ;  /* 0x0000003808057812 */ /* 0x000fe200078ef828 */
[----:B------:R-:W-:Y:S01]  /*19d0*/  IMAD.SHL.U32 R4, R4, 0x8, RZ ;  /* 0x0000000804047824 */ /* 0x000fe200078e00ff */
[----:B------:R-:W-:Y:S01]  /*19e0*/  IADD3 R8, R40, 0x40, RZ ;  /* 0x0000004028087810 */ /* 0x000fe20007ffe0ff */
[----:B------:R-:W-:Y:S01]  /*19f0*/  SHFL.IDX PT, R24, R18, 0x1, 0x181f ;  /* 0x00381f0012187f89 */ /* 0x000fe200000e0000 */
[----:B------:R-:W-:-:S02]  /*1a00*/  LOP3.LUT R5, R5, R6, RZ, 0x3c, !PT ;  /* 0x0000000605057212 */ /* 0x000fc400078e3cff */
[----:B------:R-:W-:Y:S01]  /*1a10*/  IADD3 R6, R30, UR23, RZ ;  /* 0x000000171e067c10 */ /* 0x000fe2000fffe0ff */
[----:B------:R-:W3:Y:S01]  /*1a20*/  SHFL.IDX PT, R25, R7, 0x1, 0x181f ;  /* 0x00381f0007197f89 */ /* 0x000ee200000e0000 */
[----:B------:R-:W-:Y:S02]  /*1a30*/  LOP3.LUT R5, R5, 0xfffffe00, R4, 0xf8, !PT ;  /* 0xfffffe0005057812 */ /* 0x000fe400078ef804 */
[----:B------:R-:W-:Y:S01]  /*1a40*/  ISETP.GE.AND P0, PT, R6, UR30, PT ;  /* 0x0000001e06007c0c */ /* 0x000fe2000bf06270 */
[----:B------:R-:W-:Y:S01]  /*1a50*/  SHFL.IDX PT, R19, R7, 0x3, 0x181f ;  /* 0x00781f0007137f89 */ /* 0x000fe200000e0000 */
[----:B------:R-:W-:Y:S01]  /*1a60*/  SHF.R.S32.HI R4, RZ, 0x1f, R8 ;  /* 0x0000001fff047819 */ /* 0x000fe20000011408 */
[----:B------:R-:W-:Y:S01]  /*1a70*/  IMAD.SHL.U32 R41, R5, 0x2, RZ ;  /* 0x0000000205297824 */ /* 0x000fe200078e00ff */
[----:B------:R-:W-:Y:S02]  /*1a80*/  SHF.R.S32.HI R0, RZ, 0x1f, R12 ;  /* 0x0000001fff007819 */ /* 0x000fe4000001140c */
[----:B------:R-:W-:-:S02]  /*1a90*/  LEA.HI R4, R4, R8, RZ, 0x3 ;  /* 0x0000000804047211 */ /* 0x000fc400078f18ff */
[----:B------:R-:W-:Y:S02]  /*1aa0*/  ISETP.GE.AND P2, PT, R8, c[0x0][0x198], PT ;  /* 0x0000660008007a0c */ /* 0x000fe40003f46270 */
[----:B------:R-:W-:Y:S02]  /*1ab0*/  LEA.HI R3, R3, R13, RZ, 0x3 ;  /* 0x0000000d03037211 */ /* 0x000fe400078f18ff */
[----:B------:R-:W-:Y:S02]  /*1ac0*/  ISETP.GE.AND P4, PT, R13, c[0x0][0x198], PT ;  /* 0x000066000d007a0c */ /* 0x000fe40003f86270 */
[----:B------:R-:W-:Y:S02]  /*1ad0*/  LEA.HI R0, R0, R12, RZ, 0x3 ;  /* 0x0000000c00007211 */ /* 0x000fe400078f18ff */
[----:B------:R-:W-:Y:S02]  /*1ae0*/  ISETP.GE.AND P5, PT, R12, c[0x0][0x198], PT ;  /* 0x000066000c007a0c */ /* 0x000fe40003fa6270 */
[----:B------:R-:W-:Y:S01]  /*1af0*/  LOP3.LUT R35, R4, 0xfffffff8, RZ, 0xc0, !PT ;  /* 0xfffffff804237812 */ /* 0x000fe200078ec0ff */
[----:B-1----:R-:W-:Y:S01]  /*1b00*/  @!P0 IMAD.WIDE R4, R40, 0x2, R20 ;  /* 0x0000000228048825 */ /* 0x002fe200078e0214 */
[----:B------:R-:W-:-:S02]  /*1b10*/  LOP3.LUT R34, R3, 0xfffffff8, RZ, 0xc0, !PT ;  /* 0xfffffff803227812 */ /* 0x000fc400078ec0ff */
[----:B------:R-:W-:Y:S01]  /*1b20*/  LOP3.LUT R33, R0, 0xfffffff8, RZ, 0xc0, !PT ;  /* 0xfffffff800217812 */ /* 0x000fe200078ec0ff */
[--C-:B------:R-:W-:Y:S01]  /*1b30*/  @!P0 IMAD.WIDE R26, R35, 0x2, R20.reuse ;  /* 0x00000002231a8825 */ /* 0x100fe200078e0214 */
[----:B------:R1:W-:Y:S01]  /*1b40*/  @!P0 LDGSTS.E.BYPASS.LTC128B.128 [R41+0x4080], [R4.64], !P3 ;  /* 0x0408000004298fae */ /* 0x0003e2000d901d52 */
[----:B------:R-:W-:Y:S02]  /*1b50*/  IADD3 R3, R6, 0x20, RZ ;  /* 0x0000002006037810 */ /* 0x000fe40007ffe0ff */
[--C-:B------:R-:W-:Y:S01]  /*1b60*/  @!P0 IMAD.WIDE R22, R34, 0x2, R20.reuse ;  /* 0x0000000222168825 */ /* 0x100fe200078e0214 */
[----:B------:R4:W-:Y:S01]  /*1b70*/  @!P0 LDGSTS.E.BYPASS.LTC128B.128 [R41+0x8080], [R26.64], !P2 ;  /* 0x080800001a298fae */ /* 0x0009e2000d101d52 */
[----:B------:R-:W-:Y:S02]  /*1b80*/  ISETP.GE.AND P6, PT, R8, c[0x0][0x1d4], PT ;  /* 0x0000750008007a0c */ /* 0x000fe40003fc6270 */
[----:B------:R-:W-:Y:S01]  /*1b90*/  @!P0 IMAD.WIDE R20, R33, 0x2, R20 ;  /* 0x0000000221148825 */ /* 0x000fe200078e0214 */
[----:B------:R5:W-:Y:S04]  /*1ba0*/  @!P0 LDGSTS.E.BYPASS.LTC128B.128 [R41+0xc080], [R22.64], !P4 ;  /* 0x0c08000016298fae */ /* 0x000be8000e101d52 */
[----:B------:R5:W-:Y:S01]  /*1bb0*/  @!P0 LDGSTS.E.BYPASS.LTC128B.128 [R41+0x10080], [R20.64], !P5 ;  /* 0x1008000014298fae */ /* 0x000be2000e901d52 */
[----:B------:R-:W-:-:S02]  /*1bc0*/  ISETP.GE.AND P0, PT, R3, UR30, PT ;  /* 0x0000001e03007c0c */ /* 0x000fc4000bf06270 */
[C---:B------:R-:W-:Y:S02]  /*1bd0*/  IADD3 R3, R6.reuse, 0x40, RZ ;  /* 0x0000004006037810 */ /* 0x040fe40007ffe0ff */
[----:B------:R-:W-:-:S09]  /*1be0*/  IADD3 R6, R6, 0x60, RZ ;  /* 0x0000006006067810 */ /* 0x000fd20007ffe0ff */
[----:B---3--:R-:W-:Y:S01]  /*1bf0*/  @!P0 IMAD.WIDE R28, R40, 0x2, R24 ;  /* 0x00000002281c8825 */ /* 0x008fe200078e0218 */
[----:B-1----:R-:W-:-:S03]  /*1c00*/  SHF.R.S32.HI R5, RZ, 0x1f, R36 ;  /* 0x0000001fff057819 */ /* 0x002fc60000011424 */
[----:B----4-:R-:W-:Y:S01]  /*1c10*/  @!P0 IMAD.WIDE R26, R35, 0x2, R24 ;  /* 0x00000002231a8825 */ /* 0x010fe200078e0218 */
[----:B------:R1:W-:Y:S03]  /*1c20*/  @!P0 LDGSTS.E.BYPASS.LTC128B.128 [R41+0x5080], [R28.64], !P3 ;  /* 0x050800001c298fae */ /* 0x0003e6000d901d52 */
[----:B------:R-:W-:Y:S01]  /*1c30*/  IMAD R0, R5, c[0x0][0x1e0], RZ ;  /* 0x0000780005007a24 */ /* 0x000fe200078e02ff */
[----:B------:R3:W-:Y:S01]  /*1c40*/  @!P0 LDGSTS.E.BYPASS.LTC128B.128 [R41+0x9080], [R26.64], !P2 ;  /* 0x090800001a298fae */ /* 0x0007e2000d101d52 */
[----:B-----5:R-:W-:-:S04]  /*1c50*/  IMAD.WIDE.U32 R22, R36, c[0x0][0x1e0], RZ ;  /* 0x0000780024167a25 */ /* 0x020fc800078e00ff */
[----:B------:R-:W-:-:S04]  /*1c60*/  @!P0 IMAD.WIDE R20, R34, 0x2, R24 ;  /* 0x0000000222148825 */ /* 0x000fc800078e0218 */
[----:B------:R-:W-:Y:S01]  /*1c70*/  IMAD R0, R36, c[0x0][0x1e4], R0 ;  /* 0x0000790024007a24 */ /* 0x000fe200078e0200 */
[----:B------:R4:W-:Y:S01]  /*1c80*/  @!P0 LDGSTS.E.BYPASS.LTC128B.128 [R41+0xd080], [R20.64], !P4 ;  /* 0x0d08000014298fae */ /* 0x0009e2000e101d52 */
[----:B------:R-:W-:-:S04]  /*1c90*/  @!P0 IMAD.WIDE R24, R33, 0x2, R24 ;  /* 0x0000000221188825 */ /* 0x000fc800078e0218 */
[----:B------:R-:W-:Y:S01]  /*1ca0*/  IMAD.IADD R23, R23, 0x1, R0 ;  /* 0x0000000117177824 */ /* 0x000fe200078e0200 */
[----:B------:R5:W-:Y:S01]  /*1cb0*/  @!P0 LDGSTS.E.BYPASS.LTC128B.128 [R41+0x11080], [R24.64], !P5 ;  /* 0x1108000018298fae */ /* 0x000be2000e901d52 */
[----:B------:R-:W-:-:S03]  /*1cc0*/  ISETP.GE.AND P0, PT, R3, UR30, PT ;  /* 0x0000001e03007c0c */ /* 0x000fc6000bf06270 */
[----:B----4-:R-:W-:Y:S04]  /*1cd0*/  SHFL.IDX PT, R20, R18, 0x2, 0x181f ;  /* 0x00581f0012147f89 */ /* 0x010fe800000e0000 */
[----:B------:R-:W3:Y:S04]  /*1ce0*/  SHFL.IDX PT, R21, R7, 0x2, 0x181f ;  /* 0x00581f0007157f89 */ /* 0x000ee800000e0000 */
[----:B------:R-:W4:Y:S02]  /*1cf0*/  SHFL.IDX PT, R18, R18, 0x3, 0x181f ;  /* 0x00781f0012127f89 */ /* 0x000f2400000e0000 */
[----:B---3--:R-:W-:-:S04]  /*1d00*/  @!P0 IMAD.WIDE R26, R40, 0x2, R20 ;  /* 0x00000002281a8825 */ /* 0x008fc800078e0214 */
[--C-:B-----5:R-:W-:Y:S01]  /*1d10*/  @!P0 IMAD.WIDE R24, R35, 0x2, R20.reuse ;  /* 0x0000000223188825 */ /* 0x120fe200078e0214 */
[----:B------:R4:W-:Y:S04]  /*1d20*/  @!P0 LDGSTS.E.BYPASS.LTC128B.128 [R41+0x6080], [R26.64], !P3 ;  /* 0x060800001a298fae */ /* 0x0009e8000d901d52 */
[----:B------:R3:W-:Y:S02]  /*1d30*/  @!P0 LDGSTS.E.BYPASS.LTC128B.128 [R41+0xa080], [R24.64], !P2 ;  /* 0x0a08000018298fae */ /* 0x0007e4000d101d52 */
[----:B---3--:R-:W-:Y:S01]  /*1d40*/  @!P0 IMAD.WIDE R24, R33, 0x2, R20 ;  /* 0x0000000221188825 */ /* 0x008fe200078e0214 */
[----:B--2---:R-:W-:-:S03]  /*1d50*/  SHF.R.S32.HI R4, RZ, 0x1f, R31 ;  /* 0x0000001fff047819 */ /* 0x004fc6000001141f */
[C---:B------:R-:W-:Y:S01]  /*1d60*/  IMAD.WIDE.U32 R22, R31.reuse, c[0x0][0x1f0], R22 ;  /* 0x00007c001f167a25 */ /* 0x040fe200078e0016 */
[----:B------:R-:W-:Y:S03]  /*1d70*/  STL [R1+0x8], R31 ;  /* 0x0000081f01007387 */ /* 0x000fe60000100800 */
[----:B------:R-:W-:Y:S01]  /*1d80*/  IMAD R0, R4, c[0x0][0x1f0], RZ ;  /* 0x00007c0004007a24 */ /* 0x000fe200078e02ff */
[----:B------:R-:W-:Y:S01]  /*1d90*/  IADD3 R9, P1, R22, UR26, RZ ;  /* 0x0000001a16097c10 */ /* 0x000fe2000ff3e0ff */
[----:B------:R-:W-:Y:S01]  /*1da0*/  IMAD R4, R4, c[0x0][0x218], RZ ;  /* 0x0000860004047a24 */ /* 0x000fe200078e02ff */
[----:B------:R-:W-:Y:S01]  /*1db0*/  STL [R1+0x24], R40 ;  /* 0x0000242801007387 */ /* 0x000fe20000100800 */
[C---:B------:R-:W-:Y:S02]  /*1dc0*/  IMAD R0, R31.reuse, c[0x0][0x1f4], R0 ;  /* 0x00007d001f007a24 */ /* 0x040fe400078e0200 */
[----:B------:R-:W-:Y:S01]  /*1dd0*/  IMAD R4, R31, c[0x0][0x21c], R4 ;  /* 0x000087001f047a24 */ /* 0x000fe200078e0204 */
[----:B------:R-:W-:Y:S02]  /*1de0*/  STL [R1+0xc], R36 ;  /* 0x00000c2401007387 */ /* 0x000fe40000100800 */
[----:B------:R-:W-:-:S02]  /*1df0*/  IADD3.X R0, R23, UR22, R0, P1, !PT ;  /* 0x0000001617007c10 */ /* 0x000fc40008ffe400 */
[C---:B------:R-:W-:Y:S01]  /*1e00*/  LEA R3, P1, R9.reuse, c[0x0][0x1c8], 0x1 ;  /* 0x0000720009037a11 */ /* 0x040fe200078208ff */
[----:B------:R-:W-:Y:S03]  /*1e10*/  STL [R1+0x1c], R41 ;  /* 0x00001c2901007387 */ /* 0x000fe60000100800 */
[----:B------:R-:W-:Y:S01]  /*1e20*/  LEA.HI.X R0, R9, c[0x0][0x1cc], R0, 0x1, P1 ;  /* 0x0000730009007a11 */ /* 0x000fe200008f0c00 */
[----:B------:R-:W-:Y:S01]  /*1e30*/  SHFL.IDX PT, R22, R3, RZ, 0x181f ;  /* 0x00181fff03167589 */ /* 0x000fe200000e0000 */
[----:B------:R-:W-:Y:S01]  /*1e40*/  ISETP.GE.AND P1, PT, R6, UR30, PT ;  /* 0x0000001e06007c0c */ /* 0x000fe2000bf26270 */
[----:B------:R-:W-:Y:S01]  /*1e50*/  @!P0 IMAD.WIDE R6, R34, 0x2, R20 ;  /* 0x0000000222068825 */ /* 0x000fe200078e0214 */
[----:B------:R-:W-:Y:S01]  /*1e60*/  LEA.HI R9, R15, R10, RZ, 0x1 ;  /* 0x0000000a0f097211 */ /* 0x000fe200078f08ff */
[----:B------:R-:W2:Y:S02]  /*1e70*/  SHFL.IDX PT, R23, R0, RZ, 0x181f ;  /* 0x00181fff00177589 */ /* 0x000ea400000e0000 */
[----:B------:R-:W-:Y:S01]  /*1e80*/  IMAD.WIDE.U32 R20, R36, c[0x0][0x208], RZ ;  /* 0x0000820024147a25 */ /* 0x000fe200078e00ff */
[----:B------:R-:W-:Y:S01]  /*1e90*/  LOP3.LUT R9, R9, 0xfffffffe, RZ, 0xc0, !PT ;  /* 0xfffffffe09097812 */ /* 0x000fe200078ec0ff */
[----:B------:R3:W-:Y:S04]  /*1ea0*/  @!P0 LDGSTS.E.BYPASS.LTC128B.128 [R41+0xe080], [R6.64], !P4 ;  /* 0x0e08000006298fae */ /* 0x0007e8000e101d52 */
[----:B------:R5:W-:Y:S01]  /*1eb0*/  @!P0 LDGSTS.E.BYPASS.LTC128B.128 [R41+0x12080], [R24.64], !P5 ;  /* 0x1208000018298fae */ /* 0x000be2000e901d52 */
[----:B------:R-:W-:Y:S01]  /*1ec0*/  ISETP.GE.AND P5, PT, R13, c[0x0][0x1d4], PT ;  /* 0x000075000d007a0c */ /* 0x000fe20003fa6270 */
[----:B----4-:R-:W-:-:S02]  /*1ed0*/  @!P1 IMAD.WIDE R26, R40, 0x2, R18 ;  /* 0x00000002281a9825 */ /* 0x010fc400078e0212 */
[----:B------:R-:W-:Y:S02]  /*1ee0*/  STL [R1+0x18], R35 ;  /* 0x0000182301007387 */ /* 0x000fe40000100800 */
[----:B------:R-:W-:Y:S02]  /*1ef0*/  IMAD.IADD R9, R10, 0x1, -R9 ;  /* 0x000000010a097824 */ /* 0x000fe400078e0a09 */
[----:B------:R4:W-:Y:S01]  /*1f00*/  @!P1 LDGSTS.E.BYPASS.LTC128B.128 [R41+0x7080], [R26.64], !P3 ;  /* 0x070800001a299fae */ /* 0x0009e2000d901d52 */
[----:B------:R-:W-:-:S03]  /*1f10*/  ISETP.GE.AND P3, PT, R40, c[0x0][0x1d4], PT ;  /* 0x0000750028007a0c */ /* 0x000fc60003f66270 */
[----:B------:R-:W-:Y:S04]  /*1f20*/  STL [R1+0x14], R34 ;  /* 0x0000142201007387 */ /* 0x000fe80000100800 */
[----:B------:R-:W-:Y:S01]  /*1f30*/  STL [R1+0x10], R33 ;  /* 0x0000102101007387 */ /* 0x000fe20000100800 */
[----:B---3--:R-:W-:Y:S01]  /*1f40*/  IMAD R6, R5, c[0x0][0x208], RZ ;  /* 0x0000820005067a24 */ /* 0x008fe200078e02ff */
[----:B------:R-:W-:Y:S01]  /*1f50*/  IADD3 R5, -R30, UR4, RZ ;  /* 0x000000041e057c10 */ /* 0x000fe2000fffe1ff */
[----:B------:R-:W-:Y:S02]  /*1f60*/  ULDC.64 UR4, c[0x0][0x210] ;  /* 0x0000840000047ab9 */ /* 0x000fe40000000a00 */
[----:B------:R-:W-:Y:S01]  /*1f70*/  IMAD R6, R36, c[0x0][0x20c], R6 ;  /* 0x0000830024067a24 */ /* 0x000fe200078e0206 */
[----:B------:R-:W-:Y:S01]  /*1f80*/  ISETP.GE.AND P0, PT, R5, 0x1, PT ;  /* 0x000000010500780c */ /* 0x000fe20003f06270 */
[----:B-----5:R-:W-:Y:S01]  /*1f90*/  @!P1 IMAD.WIDE R24, R34, 0x2, R18 ;  /* 0x0000000222189825 */ /* 0x020fe200078e0212 */
[----:B------:R-:W-:-:S02]  /*1fa0*/  UIMAD UR25, UR9, UR4, URZ ;  /* 0x00000004091972a4 */ /* 0x000fc4000f8e023f */
[----:B------:R-:W-:Y:S01]  /*1fb0*/  UIMAD.WIDE.U32 UR30, UR10, UR4, URZ ;  /* 0x000000040a1e72a5 */ /* 0x000fe2000f8e003f */
[----:B------:R-:W-:Y:S01]  /*1fc0*/  IMAD.IADD R21, R21, 0x1, R6 ;  /* 0x0000000115157824 */ /* 0x000fe200078e0206 */
[----:B------:R-:W-:Y:S01]  /*1fd0*/  UIMAD UR25, UR10, UR5, UR25 ;  /* 0x000000050a1972a4 */ /* 0x000fe2000f8e0219 */
[--C-:B------:R-:W-:Y:S01]  /*1fe0*/  @!P1 IMAD.WIDE R6, R35, 0x2, R18.reuse ;  /* 0x0000000223069825 */ /* 0x100fe200078e0212 */
[----:B------:R-:W-:Y:S02]  /*1ff0*/  UIADD3 UR4, UR21, -0x1, URZ ;  /* 0xffffffff15047890 */ /* 0x000fe4000fffe03f */
[----:B------:R-:W-:Y:S01]  /*2000*/  UIADD3 UR25, UR31, UR25, URZ ;  /* 0x000000191f197290 */ /* 0x000fe2000fffe03f */
[----:B------:R-:W-:Y:S01]  /*2010*/  @!P1 IMAD.WIDE R18, R33, 0x2, R18 ;  /* 0x0000000221129825 */ /* 0x000fe200078e0212 */
[----:B------:R2:W-:Y:S01]  /*2020*/  @!P1 LDGSTS.E.BYPASS.LTC128B.128 [R41+0xb080], [R6.64], !P2 ;  /* 0x0b08000006299fae */ /* 0x0005e2000d101d52 */
[----:B------:R-:W-:-:S03]  /*2030*/  ISETP.GE.AND P2, PT, R12, c[0x0][0x198], PT ;  /* 0x000066000c007a0c */ /* 0x000fc60003f46270 */
[----:B------:R3:W-:Y:S01]  /*2040*/  @!P1 LDGSTS.E.BYPASS.LTC128B.128 [R41+0xf080], [R24.64], !P4 ;  /* 0x0f08000018299fae */ /* 0x0007e2000e101d52 */
[----:B------:R-:W-:-:S09]  /*2050*/  ISETP.GE.AND P4, PT, R12, c[0x0][0x1d4], PT ;  /* 0x000075000c007a0c */ /* 0x000fd20003f86270 */
[----:B------:R5:W-:Y:S01]  /*2060*/  @!P1 LDGSTS.E.BYPASS.LTC128B.128 [R41+0x13080], [R18.64], !P2 ;  /* 0x1308000012299fae */ /* 0x000be2000d101d52 */
[----:B------:R-:W-:Y:S02]  /*2070*/  LOP3.LUT P1, RZ, R14, 0x2, RZ, 0xc0, !PT ;  /* 0x000000020eff7812 */ /* 0x000fe4000782c0ff */
[C---:B------:R-:W-:Y:S01]  /*2080*/  ISETP.GE.AND P2, PT, R40.reuse, c[0x0][0x1d4], PT ;  /* 0x0000750028007a0c */ /* 0x040fe20003f46270 */
[----:B------:R-:W0:Y:S01]  /*2090*/  LDGDEPBAR ;  /* 0x00000000000079af */ /* 0x000e220000000000 */
[----:B--2---:R-:W-:-:S04]  /*20a0*/  @P0 IMAD.WIDE R6, R40, 0x2, R22 ;  /* 0x0000000228060825 */ /* 0x004fc800078e0216 */
[--C-:B---3--:R-:W-:Y:S01]  /*20b0*/  @P0 IMAD.WIDE R24, R35, 0x2, R22.reuse ;  /* 0x0000000223180825 */ /* 0x108fe200078e0216 */
[----:B------:R2:W-:Y:S04]  /*20c0*/  @P0 LDGSTS.E.BYPASS.LTC128B.128 [R41+0x14080], [R6.64], !P3 ;  /* 0x1408000006290fae */ /* 0x0005e8000d901d52 */
[----:B------:R3:W-:Y:S01]  /*20d0*/  @P0 LDGSTS.E.BYPASS.LTC128B.128 [R41+0x15880], [R24.64], !P6 ;  /* 0x1588000018290fae */ /* 0x0007e2000f101d52 */
[----:B-----5:R-:W-:-:S04]  /*20e0*/  @P0 IMAD.WIDE R18, R34, 0x2, R22 ;  /* 0x0000000222120825 */ /* 0x020fc800078e0216 */
[----:B------:R-:W-:Y:S01]  /*20f0*/  @P0 IMAD.WIDE R22, R33, 0x2, R22 ;  /* 0x0000000221160825 */ /* 0x000fe200078e0216 */
[----:B------:R5:W-:Y:S04]  /*2100*/  @P0 LDGSTS.E.BYPASS.LTC128B.128 [R41+0x17080], [R18.64], !P5 ;  /* 0x1708000012290fae */ /* 0x000be8000e901d52 */
[----:B------:R1:W-:Y:S01]  /*2110*/  @P0 LDGSTS.E.BYPASS.LTC128B.128 [R41+0x18880], [R22.64], !P4 ;  /* 0x1888000016290fae */ /* 0x0003e2000e101d52 */
[----:B--2---:R-:W-:-:S05]  /*2120*/  LOP3.LUT R7, R15, 0xfffffff0, RZ, 0xc0, !PT ;  /* 0xfffffff00f077812 */ /* 0x004fca00078ec0ff */
[----:B------:R-:W-:-:S05]  /*2130*/  IMAD.IADD R7, R129, 0x1, -R7 ;  /* 0x0000000181077824 */ /* 0x000fca00078e0a07 */
[----:B------:R-:W-:Y:S01]  /*2140*/  SHF.R.S32.HI R6, RZ, 0x1f, R7 ;  /* 0x0000001fff067819 */ /* 0x000fe20000011407 */
[----:B-----5:R-:W-:-:S03]  /*2150*/  IMAD.WIDE.U32 R18, R31, c[0x0][0x218], R20 ;  /* 0x000086001f127a25 */ /* 0x020fc600078e0014 */
[----:B------:R-:W-:Y:S01]  /*2160*/  LEA.HI R6, R6, R7, RZ, 0x3 ;  /* 0x0000000706067211 */ /* 0x000fe200078f18ff */
[----:B------:R2:W-:Y:S01]  /*2170*/  SHFL.IDX PT, R20, R3, 0x1, 0x181f ;  /* 0x00381f0003147f89 */ /* 0x0005e200000e0000 */
[----:B------:R-:W-:-:S03]  /*2180*/  IADD3 R15, P0, R18, UR30, RZ ;  /* 0x0000001e120f7c10 */ /* 0x000fc6000ff1e0ff */
[----:B------:R5:W1:Y:S01]  /*2190*/  SHFL.IDX PT, R21, R0, 0x1, 0x181f ;  /* 0x00381f0000157f89 */ /* 0x000a6200000e0000 */
[----:B------:R-:W-:Y:S02]  /*21a0*/  IADD3.X R4, R19, UR25, R4, P0, !PT ;  /* 0x0000001913047c10 */ /* 0x000fe400087fe404 */
[----:B------:R-:W-:Y:S02]  /*21b0*/  ISETP.GT.AND P0, PT, R5, 0x20, PT ;  /* 0x000000200500780c */ /* 0x000fe40003f04270 */
[C---:B--2---:R-:W-:Y:S01]  /*21c0*/  LOP3.LUT R3, R6.reuse, 0xfffffff8, RZ, 0xc0, !PT ;  /* 0xfffffff806037812 */ /* 0x044fe200078ec0ff */
[----:B------:R-:W-:Y:S02]  /*21d0*/  IMAD.SHL.U32 R6, R6, 0x40, RZ ;  /* 0x0000004006067824 */ /* 0x000fe400078e00ff */
[----:B-----5:R-:W-:-:S08]  /*21e0*/  IMAD R0, R9, 0x200, R16 ;  /* 0x0000020009007824 */ /* 0x020fd000078e0210 */
[----:B-1----:R-:W-:-:S04]  /*21f0*/  @P0 IMAD.WIDE R18, R40, 0x2, R20 ;  /* 0x0000000228120825 */ /* 0x002fc800078e0214 */
[--C-:B------:R-:W-:Y:S01]  /*2200*/  @P0 IMAD.WIDE R16, R35, 0x2, R20.reuse ;  /* 0x0000000223100825 */ /* 0x100fe200078e0214 */
[----:B------:R1:W-:Y:S01]  /*2210*/  @P0 LDGSTS.E.BYPASS.LTC128B.128 [R41+0x15080], [R18.64], !P3 ;  /* 0x1508000012290fae */ /* 0x0003e2000d901d52 */
[----:B------:R-:W-:Y:S02]  /*2220*/  ISETP.GT.AND P3, PT, R32, 0x2f, PT ;  /* 0x0000002f2000780c */ /* 0x000fe40003f64270 */
[--C-:B------:R-:W-:Y:S01]  /*2230*/  @P0 IMAD.WIDE R22, R34, 0x2, R20.reuse ;  /* 0x0000000222160825 */ /* 0x100fe200078e0214 */
[----:B------:R2:W-:Y:S03]  /*2240*/  @P0 LDGSTS.E.BYPASS.LTC128B.128 [R41+0x16880], [R16.64], !P6 ;  /* 0x1688000010290fae */ /* 0x0005e6000f101d52 */
[----:B------:R-:W-:Y:S01]  /*2250*/  @P0 IMAD.WIDE R20, R33, 0x2, R20 ;  /* 0x0000000221140825 */ /* 0x000fe200078e0214 */
[----:B------:R5:W-:Y:S03]  /*2260*/  @P0 LDGSTS.E.BYPASS.LTC128B.128 [R41+0x18080], [R22.64], !P5 ;  /* 0x1808000016290fae */ /* 0x000be6000e901d52 */
[----:B------:R-:W-:Y:S01]  /*2270*/  IMAD.IADD R3, R7, 0x1, -R3 ;  /* 0x0000000107037824 */ /* 0x000fe200078e0a03 */
[----:B------:R5:W-:Y:S01]  /*2280*/  @P0 LDGSTS.E.BYPASS.LTC128B.128 [R41+0x19880], [R20.64], !P4 ;  /* 0x1988000014290fae */ /* 0x000be2000e101d52 */
[----:B---3--:R-:W-:Y:S01]  /*2290*/  IMAD.SHL.U32 R25, R0, 0x2, RZ ;  /* 0x0000000200197824 */ /* 0x008fe200078e00ff */
[----:B------:R-:W-:Y:S01]  /*22a0*/  LEA.HI R7, R2, R129, RZ, 0x5 ;  /* 0x0000008102077211 */ /* 0x000fe200078f28ff */
[----:B------:R-:W-:Y:S01]  /*22b0*/  IMAD.SHL.U32 R5, R3, 0x40, RZ ;  /* 0x0000004003057824 */ /* 0x000fe200078e00ff */
[----:B------:R-:W0:Y:S01]  /*22c0*/  LDGDEPBAR ;  /* 0x00000000000079af */ /* 0x000e220000000000 */
[----:B------:R-:W-:Y:S01]  /*22d0*/  IMAD.SHL.U32 R9, R9, 0x8, RZ ;  /* 0x0000000809097824 */ /* 0x000fe200078e00ff */
[----:B------:R-:W-:-:S02]  /*22e0*/  IADD3 R0, R25, 0x14080, RZ ;  /* 0x0001408019007810 */ /* 0x000fc40007ffe0ff */
[----:B------:R-:W-:Y:S01]  /*22f0*/  LOP3.LUT R5, R5, 0x1c0, RZ, 0xc0, !PT ;  /* 0x000001c005057812 */ /* 0x000fe200078ec0ff */
[----:B------:R-:W-:Y:S01]  /*2300*/  STL [R1+0x4], R25 ;  /* 0x0000041901007387 */ /* 0x000fe20000100800 */
[----:B------:R-:W-:Y:S02]  /*2310*/  IADD3 R24, R25, 0x140a0, RZ ;  /* 0x000140a019187810 */ /* 0x000fe40007ffe0ff */
[----:B------:R-:W-:Y:S02]  /*2320*/  @P1 IADD3 R24, R0, -0x20, RZ ;  /* 0xffffffe000181810 */ /* 0x000fe40007ffe0ff */
[----:B------:R-:W-:Y:S02]  /*2330*/  LOP3.LUT R0, R5, 0x8, R9, 0xf8, !PT ;  /* 0x0000000805007812 */ /* 0x000fe400078ef809 */
[----:B------:R-:W-:Y:S01]  /*2340*/  SHF.R.U32.HI R5, RZ, 0x3, R5 ;  /* 0x00000003ff057819 */ /* 0x000fe20000011605 */
[----:B------:R-:W-:Y:S01]  /*2350*/  STL [R1], R24 ;  /* 0x0000001801007387 */ /* 0x000fe20000100800 */
[----:B------:R-:W-:-:S02]  /*2360*/  LEA R10, P1, R15, c[0x0][0x1f8], 0x1 ;  /* 0x00007e000f0a7a11 */ /* 0x000fc400078208ff */
[----:B------:R-:W-:Y:S01]  /*2370*/  LOP3.LUT R5, R0, R5, RZ, 0x3c, !PT ;  /* 0x0000000500057212 */ /* 0x000fe200078e3cff */
[----:B------:R-:W-:Y:S01]  /*2380*/  IMAD.MOV.U32 R0, RZ, RZ, 0x20 ;  /* 0x00000020ff007424 */ /* 0x000fe200078e00ff */
[----:B------:R-:W-:Y:S01]  /*2390*/  LEA.HI.X R15, R15, c[0x0][0x1fc], R4, 0x1, P1 ;  /* 0x00007f000f0f7a11 */ /* 0x000fe200008f0c04 */
[----:B------:R-:W-:Y:S01]  /*23a0*/  IMAD.MOV.U32 R4, RZ, RZ, 0x10 ;  /* 0x00000010ff047424 */ /* 0x000fe200078e00ff */
[----:B------:R-:W-:Y:S01]  /*23b0*/  LOP3.LUT R5, R5, 0xfffffe00, R6, 0xf8, !PT ;  /* 0xfffffe0005057812 */ /* 0x000fe200078ef806 */
[----:B-1----:R-:W-:Y:S01]  /*23c0*/  SHFL.IDX PT, R18, R10, RZ, 0x181f ;  /* 0x00181fff0a127589 */ /* 0x002fe200000e0000 */
[----:B------:R-:W-:Y:S01]  /*23d0*/  SHF.R.S32.HI R6, RZ, 0x5, R7 ;  /* 0x00000005ff067819 */ /* 0x000fe20000011407 */
[----:B------:R-:W-:-:S04]  /*23e0*/  DEPBAR.LE SB0, 0x1 ;  /* 0x000080400000791a */ /* 0x000fc80000000000 */
[----:B------:R-:W-:Y:S01]  /*23f0*/  IMAD R220, R6, 0x400, R5 ;  /* 0x0000040006dc7824 */ /* 0x000fe200078e0205 */
[C---:B------:R-:W-:Y:S01]  /*2400*/  LOP3.LUT P0, RZ, R3.reuse, 0x2, RZ, 0xc0, !PT ;  /* 0x0000000203ff7812 */ /* 0x040fe2000780c0ff */
[----:B------:R-:W2:Y:S01]  /*2410*/  SHFL.IDX PT, R19, R15, RZ, 0x181f ;  /* 0x00181fff0f137589 */ /* 0x000ea200000e0000 */
[----:B------:R-:W-:Y:S02]  /*2420*/  LOP3.LUT P1, RZ, R3, 0x4, RZ, 0xc0, !PT ;  /* 0x0000000403ff7812 */ /* 0x000fe4000782c0ff */
[----:B------:R-:W-:Y:S01]  /*2430*/  SEL R4, R4, 0xfffffff0, !P0 ;  /* 0xfffffff004047807 */ /* 0x000fe20004000000 */
[----:B------:R1:W-:Y:S01]  /*2440*/  STL [R1+0x3c], R11 ;  /* 0x00003c0b01007387 */ /* 0x0003e20000100800 */
[C---:B------:R-:W-:Y:S01]  /*2450*/  LEA R228, R220.reuse, 0x4080, 0x1 ;  /* 0x00004080dce47811 */ /* 0x040fe200078e08ff */
[----:B------:R-:W-:Y:S01]  /*2460*/  IMAD.SHL.U32 R220, R220, 0x2, RZ ;  /* 0x00000002dcdc7824 */ /* 0x000fe200078e00ff */
[----:B------:R-:W-:Y:S01]  /*2470*/  SEL R3, R0, 0xffffffe0, !P1 ;  /* 0xffffffe000037807 */ /* 0x000fe20004800000 */
[----:B------:R-:W-:Y:S01]  /*2480*/  BAR.SYNC.DEFER_BLOCKING 0x0 ;  /* 0x0000000000007b1d */ /* 0x000fe20000010000 */
[----:B------:R-:W-:Y:S01]  /*2490*/  IADD3 R9, -R30, UR32, RZ ;  /* 0x000000201e097c10 */ /* 0x000fe2000fffe1ff */
[--C-:B------:R-:W-:Y:S01]  /*24a0*/  IMAD R224, R4, 0x2, R228.reuse ;  /* 0x0000000204e07824 */ /* 0x100fe200078e02e4 */
[----:B------:R-:W-:Y:S01]  /*24b0*/  ISETP.GE.AND P1, PT, R8, c[0x0][0x1d4], PT ;  /* 0x0000750008007a0c */ /* 0x000fe20003f26270 */
[----:B------:R-:W-:Y:S01]  /*24c0*/  IMAD R228, R3, 0x2, R228 ;  /* 0x0000000203e47824 */ /* 0x000fe200078e02e4 */
[----:B------:R-:W-:Y:S01]  /*24d0*/  ISETP.LT.OR P0, PT, R9, 0x1, P2 ;  /* 0x000000010900780c */ /* 0x000fe20001701670 */
[----:B------:R-:W-:Y:S01]  /*24e0*/  IMAD R232, R3, 0x2, R224 ;  /* 0x0000000203e87824 */ /* 0x000fe200078e02e0 */
[----:B------:R-:W-:-:S02]  /*24f0*/  ISETP.GE.AND P2, PT, R13, c[0x0][0x1d4], PT ;  /* 0x000075000d007a0c */ /* 0x000fc40003f46270 */
[----:B------:R-:W-:Y:S02]  /*2500*/  SHF.R.S32.HI R13, RZ, 0x1f, R35 ;  /* 0x0000001fff0d7819 */ /* 0x000fe40000011423 */
[C---:B------:R-:W-:Y:S02]  /*2510*/  IADD3 R247, R24.reuse, 0x800, RZ ;  /* 0x0000080018f77810 */ /* 0x040fe40007ffe0ff */
[----:B------:R-:W-:Y:S01]  /*2520*/  IADD3 R246, R24, 0x1000, RZ ;  /* 0x0000100018f67810 */ /* 0x000fe20007ffe0ff */
[----:B------:R4:W-:Y:S01]  /*2530*/  STL [R1+0x30], R13 ;  /* 0x0000300d01007387 */ /* 0x0009e20000100800 */
[----:B--2---:R-:W-:Y:S01]  /*2540*/  IMAD.WIDE R16, R40, 0x2, R18 ;  /* 0x0000000228107825 */ /* 0x004fe200078e0212 */
[----:B-1----:R-:W-:Y:S02]  /*2550*/  SHF.R.S32.HI R11, RZ, 0x1f, R33 ;  /* 0x0000001fff0b7819 */ /* 0x002fe40000011421 */
[----:B------:R4:W1:Y:S04]  /*2560*/  LDSM.16.M88.4 R160, [R220+0x4080] ;  /* 0x00408000dca0783b */ /* 0x0008680000000200 */
[----:B------:R4:W2:Y:S04]  /*2570*/  LDSM.16.M88.4 R188, [R220+0x8080] ;  /* 0x00808000dcbc783b */ /* 0x0008a80000000200 */
[----:B------:R4:W3:Y:S04]  /*2580*/  LDSM.16.M88.4 R204, [R220+0xc080] ;  /* 0x00c08000dccc783b */ /* 0x0008e80000000200 */
        /* <DEDUP_REMOVED lines=18> */
[----:B------:R4:W1:Y:S04]  /*26b0*/  LDSM.16.M88.4 R28, [R25+0x15080] ;  /* 0x01508000191c783b */ /* 0x0008680000000200 */
[----:B------:R4:W1:Y:S04]  /*26c0*/  LDSM.16.M88.4 R56, [R24] ;  /* 0x000000001838783b */ /* 0x0008680000000200 */
[----:B-----5:R4:W1:Y:S04]  /*26d0*/  LDSM.16.M88.4 R20, [R24+0x800] ;  /* 0x000800001814783b */ /* 0x0208680000000200 */
        /* <DEDUP_REMOVED lines=18> */
[----:B------:R-:W-:-:S04]  /*2800*/  LOP3.LUT P0, RZ, R14, 0x4, RZ, 0xc0, !PT ;  /* 0x000000040eff7812 */ /* 0x000fc8000780c0ff */
[----:B------:R-:W-:Y:S02]  /*2810*/  SEL R0, R0, 0xffffffe0, !P0 ;  /* 0xffffffe000007807 */ /* 0x000fe40004000000 */
[----:B------:R-:W-:-:S13]  /*2820*/  ISETP.GT.AND P0, PT, R129, 0x7f, PT ;  /* 0x0000007f8100780c */ /* 0x000fda0003f04270 */
[----:B------:R-:W-:Y:S05]  /*2830*/  @P0 BRA `(.L_x_261) ;  /* 0x000002a000000947 */ /* 0x000fea0003800000 */
[----:B-123--:R-:W-:Y:S05]  /*2840*/  BRA.DIV ~URZ, `(.L_x_262) ;  /* 0x00011e827f007947 */ /* 0x00efea000b800000 */
[----:B----4-:R1:W2:Y:S04]  /*2850*/  SHFL.IDX PT, R11, R15, 0x1, 0x181f ;  /* 0x00381f000f0b7f89 */ /* 0x0102a800000e0000 */
[----:B------:R-:W3:Y:S02]  /*2860*/  SHFL.IDX PT, R10, R10, 0x1, 0x181f ;  /* 0x00381f000a0a7f89 */ /* 0x000ee400000e0000 */
.L_x_332:
[----:B------:R-:W4:Y:S04]  /*2870*/  LDL R16, [R1+0x14] ;  /* 0x0000140001107983 */ /* 0x000f280000100800 */
[----:B------:R-:W5:Y:S04]  /*2880*/  LDL R17, [R1+0x2c] ;  /* 0x00002c0001117983 */ /* 0x000f680000100800 */
[----:B---3--:R-:W3:Y:S04]  /*2890*/  LDL R26, [R1+0x3c] ;  /* 0x00003c00011a7983 */ /* 0x008ee80000100800 */
[----:B--2---:R-:W2:Y:S04]  /*28a0*/  LDL R18, [R1+0x1c] ;  /* 0x00001c0001127983 */ /* 0x004ea80000100800 */
[----:B------:R-:W2:Y:S04]  /*28b0*/  LDL R19, [R1+0x10] ;  /* 0x0000100001137983 */ /* 0x000ea80000100800 */
[----:B------:R-:W2:Y:S04]  /*28c0*/  LDL R24, [R1+0x28] ;  /* 0x0000280001187983 */ /* 0x000ea80000100800 */
[----:B------:R-:W1:Y:S01]  /*28d0*/  S2R R27, SR_TID.X ;  /* 0x00000000001b7919 */ /* 0x000e620000002100 */
[----:B------:R-:W-:-:S02]  /*28e0*/  SHF.R.S32.HI R12, RZ, 0x1f, R8 ;  /* 0x0000001fff0c7819 */ /* 0x000fc40000011408 */
[----:B------:R-:W-:Y:S02]  /*28f0*/  SHF.R.S32.HI R13, RZ, 0x1f, R8 ;  /* 0x0000001fff0d7819 */ /* 0x000fe40000011408 */
[-C--:B------:R-:W-:Y:S02]  /*2900*/  LEA.HI R12, R12, R8.reuse, RZ, 0x3 ;  /* 0x000000080c0c7211 */ /* 0x080fe400078f18ff */
[----:B------:R-:W-:Y:S02]  /*2910*/  LEA.HI R13, R13, R8, RZ, 0x3 ;  /* 0x000000080d0d7211 */ /* 0x000fe400078f18ff */
[----:B------:R-:W-:Y:S02]  /*2920*/  LOP3.LUT R12, R12, 0xfffffff8, RZ, 0xc0, !PT ;  /* 0xfffffff80c0c7812 */ /* 0x000fe400078ec0ff */
[----:B------:R-:W-:Y:S02]  /*2930*/  LOP3.LUT R13, R13, 0xfffffff8, RZ, 0xc0, !PT ;  /* 0xfffffff80d0d7812 */ /* 0x000fe400078ec0ff */
[----:B------:R-:W-:-:S02]  /*2940*/  LEA R14, P0, R12, R10, 0x1 ;  /* 0x0000000a0c0e7211 */ /* 0x000fc400078008ff */
[----:B------:R-:W-:Y:S02]  /*2950*/  SHF.R.S32.HI R13, RZ, 0x1f, R13 ;  /* 0x0000001fff0d7819 */ /* 0x000fe4000001140d */
[----:B-1----:R-:W-:-:S04]  /*2960*/  LEA.HI R25, R2, R27, RZ, 0x3 ;  /* 0x0000001b02197211 */ /* 0x002fc800078f18ff */
[----:B------:R-:W-:Y:S02]  /*2970*/  LOP3.LUT R25, R25, 0xfffffff8, RZ, 0xc0, !PT ;  /* 0xfffffff819197812 */ /* 0x000fe400078ec0ff */
[----:B------:R-:W-:-:S03]  /*2980*/  LEA.HI.X R15, R12, R11, R13, 0x1, P0 ;  /* 0x0000000b0c0f7211 */ /* 0x000fc600000f0c0d */
[----:B------:R-:W-:-:S04]  /*2990*/  IMAD.IADD R25, R27, 0x1, -R25 ;  /* 0x000000011b197824 */ /* 0x000fc800078e0a19 */
[----:B------:R-:W-:Y:S01]  /*29a0*/  IMAD.SHL.U32 R25, R25, 0x8, RZ ;  /* 0x0000000819197824 */ /* 0x000fe200078e00ff */
[----:B----4-:R-:W-:-:S04]  /*29b0*/  LEA R12, P0, R16, R10, 0x1 ;  /* 0x0000000a100c7211 */ /* 0x010fc800078008ff */
[----:B-----5:R-:W-:Y:S02]  /*29c0*/  LEA.HI.X R13, R16, R11, R17, 0x1, P0 ;  /* 0x0000000b100d7211 */ /* 0x020fe400000f0c11 */
[----:B------:R-:W-:-:S04]  /*29d0*/  LEA R16, P0, R25, R10, 0x1 ;  /* 0x0000000a19107211 */ /* 0x000fc800078008ff */
[C---:B---3--:R-:W-:Y:S02]  /*29e0*/  LEA.HI.X R17, R25.reuse, R11, R26, 0x1, P0 ;  /* 0x0000000b19117211 */ /* 0x048fe400000f0c1a */
[----:B------:R-:W-:-:S04]  /*29f0*/  ISETP.GE.AND P0, PT, R25, c[0x0][0x1d4], PT ;  /* 0x0000750019007a0c */ /* 0x000fc80003f06270 */
[----:B------:R-:W-:-:S13]  /*2a00*/  ISETP.LT.OR P0, PT, R9, 0x21, P0 ;  /* 0x000000210900780c */ /* 0x000fda0000701670 */
[----:B------:R-:W-:Y:S01]  /*2a10*/  @!PT LDS RZ, [RZ] ;  /* 0x00000000fffff984 */ /* 0x000fe20000000800 */
[----:B------:R-:W-:Y:S01]  /*2a20*/  @!PT LDS RZ, [RZ] ;  /* 0x00000000fffff984 */ /* 0x000fe20000000800 */
[----:B------:R-:W-:Y:S01]  /*2a30*/  @!PT LDS RZ, [RZ] ;  /* 0x00000000fffff984 */ /* 0x000fe20000000800 */
[----:B--2---:R1:W-:Y:S01]  /*2a40*/  LDGSTS.E.BYPASS.LTC128B.128 [R18+0x5080], [R16.64], !P0 ;  /* 0x0508000010127fae */ /* 0x0043e2000c101d52 */
[----:B------:R-:W-:-:S04]  /*2a50*/  LEA R10, P0, R19, R10, 0x1 ;  /* 0x0000000a130a7211 */ /* 0x000fc800078008ff */
        /* <DEDUP_REMOVED lines=8> */
.L_x_261:
[----:B-123--:R-:W-:Y:S05]  /*2ae0*/  BSYNC B0 ;  /* 0x0000000000007941 */ /* 0x00efea0003800000 */
.L_x_260:
[----:B------:R-:W2:Y:S04]  /*2af0*/  LDL R61, [R1+0x4] ;  /* 0x00000400013d7983 */ /* 0x000ea80000100800 */
[----:B------:R-:W3:Y:S04]  /*2b00*/  LDL R60, [R1] ;  /* 0x00000000013c7983 */ /* 0x000ee80000100800 */
[----:B------:R-:W0:Y:S01]  /*2b10*/  LDGDEPBAR ;  /* 0x00000000000079af */ /* 0x000e220000000000 */
[----:B------:R-:W-:Y:S01]  /*2b20*/  WARPSYNC 0xffffffff ;  /* 0xffffffff00007948 */ /* 0x000fe20003800000 */
[----:B----4-:R-:W-:Y:S01]  /*2b30*/  HMMA.16816.F32 R12, R160, R44, RZ ;  /* 0x0000002ca00c723c */ /* 0x010fe200000018ff */
        /* <DEDUP_REMOVED lines=13> */
[C---:B--2---:R-:W-:Y:S01]  /*2c10*/  IMAD R251, R0.reuse, 0x2, R61 ;  /* 0x0000000200fb7824 */ /* 0x044fe200078e023d */
[----:B------:R-:W-:Y:S01]  /*2c20*/  LDSM.16.M88.4 R56, [R61+0x15880] ;  /* 0x015880003d38783b */ /* 0x000fe20000000200 */
[----:B---3--:R-:W-:-:S03]  /*2c30*/  IMAD R245, R0, 0x2, R60 ;  /* 0x0000000200f57824 */ /* 0x008fc600078e023c */
        /* <DEDUP_REMOVED lines=138> */
[----:B------:R-:W2:Y:S06]  /*34e0*/  MUFU.TANH R0, R0 ;  /* 0x0000000000007308 */ /* 0x000eac0000002400 */
[C---:B---3--:R-:W-:Y:S02]  /*34f0*/  HMMA.16816.F32 R40, R232.reuse, R32, R40 ;  /* 0x00000020e828723c */ /* 0x048fe40000001828 */
[----:B------:R3:W1:Y:S06]  /*3500*/  MUFU.TANH R16, R13 ;  /* 0x0000000d00107308 */ /* 0x00066c0000002400 */
        /* <DEDUP_REMOVED lines=13> */
[----:B------:R4:W5:Y:S04]  /*35e0*/  LDL R64, [R1+0x2c] ;  /* 0x00002c0001407983 */ /* 0x0009680000100800 */
[----:B------:R4:W5:Y:S04]  /*35f0*/  LDL R65, [R1+0x18] ;  /* 0x0000180001417983 */ /* 0x0009680000100800 */
[----:B------:R4:W5:Y:S04]  /*3600*/  LDL R66, [R1+0x30] ;  /* 0x0000300001427983 */ /* 0x0009680000100800 */
[----:B------:R4:W5:Y:S01]  /*3610*/  LDL R60, [R1+0x1c] ;  /* 0x00001c00013c7983 */ /* 0x0009620000100800 */
[----:B--2---:R-:W-:-:S03]  /*3620*/  LEA.HI R68, R2, R71, RZ, 0x3 ;  /* 0x0000004702447211 */ /* 0x004fc600078f18ff */
[----:B------:R4:W5:Y:S01]  /*3630*/  LDL R61, [R1+0x10] ;  /* 0x00001000013d7983 */ /* 0x0009620000100800 */
[----:B------:R-:W-:Y:S02]  /*3640*/  LEA.HI R69, R2, R71, RZ, 0x3 ;  /* 0x0000004702457211 */ /* 0x000fe400078f18ff */
[----:B------:R-:W-:Y:S01]  /*3650*/  LOP3.LUT R68, R68, 0xfffffff8, RZ, 0xc0, !PT ;  /* 0xfffffff844447812 */ /* 0x000fe200078ec0ff */
[----:B------:R4:W5:Y:S01]  /*3660*/  LDL R62, [R1+0x28] ;  /* 0x00002800013e7983 */ /* 0x0009620000100800 */
[----:B------:R-:W-:-:S03]  /*3670*/  SHF.R.S32.HI R69, RZ, 0x3, R69 ;  /* 0x00000003ff457819 */ /* 0x000fc60000011445 */
[----:B------:R-:W-:Y:S01]  /*3680*/  IMAD.IADD R68, R71, 0x1, -R68 ;  /* 0x0000000147447824 */ /* 0x000fe200078e0a44 */
[----:B------:R4:W5:Y:S03]  /*3690*/  LDL R63, [R1+0x14] ;  /* 0x00001400013f7983 */ /* 0x0009660000100800 */
        /* <DEDUP_REMOVED lines=11> */
[----:B------:R2:W4:Y:S01]  /*3750*/  @!P3 LDG.E R18, [R12.64] ;  /* 0x000000120c12b981 */ /* 0x000522000c1e1900 */
[----:B------:R-:W-:-:S03]  /*3760*/  IMAD.MOV R11, RZ, RZ, -R11 ;  /* 0x000000ffff0b7224 */ /* 0x000fc600078e0a0b */
[----:B------:R-:W1:Y:S01]  /*3770*/  S2R R69, SR_TID.X ;  /* 0x0000000000457919 */ /* 0x000e620000002100 */
[----:B------:R-:W-:-:S05]  /*3780*/  IMAD R19, R11, c[0x0][0x2b8], R8 ;  /* 0x0000ae000b137a24 */ /* 0x000fca00078e0208 */
[----:B------:R-:W-:-:S05]  /*3790*/  SHF.R.S32.HI R8, RZ, 0x1f, R19 ;  /* 0x0000001fff087819 */ /* 0x000fca0000011413 */
[----:B------:R-:W-:-:S04]  /*37a0*/  IMAD R8, R8, c[0x0][0x1e0], RZ ;  /* 0x0000780008087a24 */ /* 0x000fc800078e02ff */
[C---:B------:R-:W-:Y:S02]  /*37b0*/  IMAD R8, R19.reuse, c[0x0][0x1e4], R8 ;  /* 0x0000790013087a24 */ /* 0x040fe400078e0208 */
[----:B--2---:R-:W-:-:S04]  /*37c0*/  IMAD.WIDE.U32 R12, R19, c[0x0][0x1e0], RZ ;  /* 0x00007800130c7a25 */ /* 0x004fc800078e00ff */
[----:B------:R-:W-:Y:S01]  /*37d0*/  IMAD.IADD R13, R13, 0x1, R8 ;  /* 0x000000010d0d7824 */ /* 0x000fe200078e0208 */
[----:B------:R-:W-:Y:S01]  /*37e0*/  STL [R1+0xc], R19 ;  /* 0x00000c1301007387 */ /* 0x000fe20000100800 */
[----:B------:R-:W-:Y:S01]  /*37f0*/  BSSY B0, `(.L_x_264) ;  /* 0x0000024000007945 */ /* 0x000fe20003800000 */
[----:B---3--:R-:W-:Y:S01]  /*3800*/  IMAD.MOV.U32 R68, RZ, RZ, R67 ;  /* 0x000000ffff447224 */ /* 0x008fe200078e0043 */
[----:B-1----:R-:W-:-:S04]  /*3810*/  LEA.HI R67, R2, R69, RZ, 0x3 ;  /* 0x0000004502437211 */ /* 0x002fc800078f18ff */
[----:B------:R-:W-:-:S05]  /*3820*/  LOP3.LUT R67, R67, 0xfffffff8, RZ, 0xc0, !PT ;  /* 0xfffffff843437812 */ /* 0x000fca00078ec0ff */
[----:B------:R-:W-:-:S04]  /*3830*/  IMAD.IADD R67, R69, 0x1, -R67 ;  /* 0x0000000145437824 */ /* 0x000fc800078e0a43 */
[----:B------:R-:W-:-:S05]  /*3840*/  IMAD.SHL.U32 R67, R67, 0x8, RZ ;  /* 0x0000000843437824 */ /* 0x000fca00078e00ff */
[----:B------:R-:W-:Y:S02]  /*3850*/  ISETP.GE.AND P1, PT, R67, c[0x0][0x1d4], PT ;  /* 0x0000750043007a0c */ /* 0x000fe40003f26270 */
[----:B----4-:R-:W-:Y:S01]  /*3860*/  SHF.R.S32.HI R11, RZ, 0x1f, R18 ;  /* 0x0000001fff0b7819 */ /* 0x010fe20000011412 */
[----:B------:R-:W-:-:S04]  /*3870*/  IMAD.WIDE.U32 R12, R18, c[0x0][0x1f0], R12 ;  /* 0x00007c00120c7a25 */ /* 0x000fc800078e000c */
[----:B------:R-:W-:Y:S01]  /*3880*/  IMAD R11, R11, c[0x0][0x1f0], RZ ;  /* 0x00007c000b0b7a24 */ /* 0x000fe200078e02ff */
[----:B------:R1:W-:Y:S03]  /*3890*/  STL [R1+0x8], R18 ;  /* 0x0000081201007387 */ /* 0x0003e60000100800 */
[----:B------:R-:W-:Y:S01]  /*38a0*/  IMAD R11, R18, c[0x0][0x1f4], R11 ;  /* 0x00007d00120b7a24 */ /* 0x000fe200078e020b */
[----:B------:R-:W-:-:S04]  /*38b0*/  IADD3 R8, P0, R12, UR26, RZ ;  /* 0x0000001a0c087c10 */ /* 0x000fc8000ff1e0ff */
[----:B------:R-:W-:Y:S02]  /*38c0*/  IADD3.X R12, R13, UR22, R11, P0, !PT ;  /* 0x000000160d0c7c10 */ /* 0x000fe400087fe40b */
[----:B------:R-:W-:-:S04]  /*38d0*/  LEA R11, P0, R8, c[0x0][0x1c8], 0x1 ;  /* 0x00007200080b7a11 */ /* 0x000fc800078008ff */
[----:B------:R-:W-:Y:S02]  /*38e0*/  LEA.HI.X R8, R8, c[0x0][0x1cc], R12, 0x1, P0 ;  /* 0x0000730008087a11 */ /* 0x000fe400000f0c0c */
[----:B-1----:R-:W-:-:S04]  /*38f0*/  LEA.HI R18, R2, R69, RZ, 0x3 ;  /* 0x0000004502127211 */ /* 0x002fc800078f18ff */
[----:B------:R-:W-:-:S04]  /*3900*/  SHF.R.S32.HI R18, RZ, 0x3, R18 ;  /* 0x00000003ff127819 */ /* 0x000fc80000011412 */
[----:B------:R-:W-:-:S04]  /*3910*/  IADD3 R17, -R18, 0x30, RZ ;  /* 0x0000003012117810 */ /* 0x000fc80007ffe1ff */
[----:B------:R-:W-:Y:S01]  /*3920*/  ISETP.GE.AND P0, PT, R17, 0x1, PT ;  /* 0x000000011100780c */ /* 0x000fe20003f06270 */
[----:B------:R1:W2:Y:S04]  /*3930*/  SHFL.IDX PT, R12, R11, RZ, 0x181f ;  /* 0x00181fff0b0c7589 */ /* 0x0002a800000e0000 */
[----:B------:R1:W3:Y:S08]  /*3940*/  SHFL.IDX PT, R13, R8, RZ, 0x181f ;  /* 0x00181fff080d7589 */ /* 0x0002f000000e0000 */
[----:B------:R-:W-:Y:S05]  /*3950*/  @!P0 BRA `(.L_x_265) ;  /* 0x000000d000008947 */ /* 0x000fea0003800000 */
[----:B--2---:R-:W-:-:S04]  /*3960*/  LEA R22, P0, R67, R12, 0x1 ;  /* 0x0000000c43167211 */ /* 0x004fc800078008ff */
[----:B---3--:R-:W-:Y:S02]  /*3970*/  LEA.HI.X R23, R67, R13, R68, 0x1, P0 ;  /* 0x0000000d43177211 */ /* 0x008fe400000f0c44 */
[----:B-----5:R-:W-:-:S03]  /*3980*/  LEA R20, P0, R65, R12, 0x1 ;  /* 0x0000000c41147211 */ /* 0x020fc600078008ff */
        /* <DEDUP_REMOVED lines=10> */
.L_x_265:
[----:B------:R-:W-:Y:S05]  /*3a30*/  BSYNC B0 ;  /* 0x0000000000007941 */ /* 0x000fea0003800000 */
.L_x_264:
[----:B------:R-:W-:Y:S01]  /*3a40*/  ISETP.GE.AND P0, PT, R17, 0x21, PT ;  /* 0x000000211100780c */ /* 0x000fe20003f06270 */
[----:B-1----:R-:W1:Y:S01]  /*3a50*/  SHFL.IDX PT, R8, R8, 0x1, 0x181f ;  /* 0x00381f0008087f89 */ /* 0x002e6200000e0000 */
[----:B------:R-:W-:Y:S03]  /*3a60*/  BSSY B0, `(.L_x_263) ;  /* 0x0000010000007945 */ /* 0x000fe60003800000 */
[----:B------:R-:W4:Y:S08]  /*3a70*/  SHFL.IDX PT, R11, R11, 0x1, 0x181f ;  /* 0x00381f000b0b7f89 */ /* 0x000f3000000e0000 */
[----:B------:R-:W-:Y:S05]  /*3a80*/  @!P0 BRA `(.L_x_266) ;  /* 0x000000d000008947 */ /* 0x000fea0003800000 */
[----:B--2-4-:R-:W-:-:S04]  /*3a90*/  LEA R20, P0, R67, R11, 0x1 ;  /* 0x0000000b43147211 */ /* 0x014fc800078008ff */
[----:B-1----:R-:W-:Y:S02]  /*3aa0*/  LEA.HI.X R21, R67, R8, R68, 0x1, P0 ;  /* 0x0000000843157211 */ /* 0x002fe400000f0c44 */
[----:B-----5:R-:W-:-:S03]  /*3ab0*/  LEA R18, P0, R65, R11, 0x1 ;  /* 0x0000000b41127211 */ /* 0x020fc600078008ff */
[----:B------:R-:W-:Y:S01]  /*3ac0*/  @!PT LDS RZ, [RZ] ;  /* 0x00000000fffff984 */ /* 0x000fe20000000800 */
[----:B------:R1:W-:Y:S01]  /*3ad0*/  LDGSTS.E.BYPASS.LTC128B.128 [R60+0x15080], [R20.64], !P1 ;  /* 0x15080000143c7fae */ /* 0x0003e2000c901d52 */
[----:B------:R-:W-:Y:S02]  /*3ae0*/  LEA.HI.X R19, R65, R8, R66, 0x1, P0 ;  /* 0x0000000841137211 */ /* 0x000fe400000f0c42 */
[----:B------:R-:W-:-:S03]  /*3af0*/  LEA R12, P0, R63, R11, 0x1 ;  /* 0x0000000b3f0c7211 */ /* 0x000fc600078008ff */
[----:B------:R1:W-:Y:S01]  /*3b00*/  LDGSTS.E.BYPASS.LTC128B.128 [R60+0x16880], [R18.64], !P6 ;  /* 0x16880000123c7fae */ /* 0x0003e2000f101d52 */
[----:B---3--:R-:W-:Y:S02]  /*3b10*/  LEA.HI.X R13, R63, R8, R64, 0x1, P0 ;  /* 0x000000083f0d7211 */ /* 0x008fe400000f0c40 */
[----:B------:R-:W-:-:S03]  /*3b20*/  LEA R22, P0, R61, R11, 0x1 ;  /* 0x0000000b3d167211 */ /* 0x000fc600078008ff */
[----:B------:R1:W-:Y:S01]  /*3b30*/  LDGSTS.E.BYPASS.LTC128B.128 [R60+0x18080], [R12.64], !P5 ;  /* 0x180800000c3c7fae */ /* 0x0003e2000e901d52 */
[----:B------:R-:W-:-:S05]  /*3b40*/  LEA.HI.X R23, R61, R8, R62, 0x1, P0 ;  /* 0x000000083d177211 */ /* 0x000fca00000f0c3e */
[----:B------:R1:W-:Y:S04]  /*3b50*/  LDGSTS.E.BYPASS.LTC128B.128 [R60+0x19880], [R22.64], !P4 ;  /* 0x19880000163c7fae */ /* 0x0003e8000e101d52 */
.L_x_266:
[----:B------:R-:W-:Y:S05]  /*3b60*/  BSYNC B0 ;  /* 0x0000000000007941 */ /* 0x000fea0003800000 */
.L_x_263:
[----:B-123--:R-:W1:Y:S01]  /*3b70*/  S2R R13, SR_TID.X ;  /* 0x00000000000d7919 */ /* 0x00ee620000002100 */
[----:B------:R-:W-:Y:S01]  /*3b80*/  LOP3.LUT R7, R7, 0xffffffe0, RZ, 0xc0, !PT ;  /* 0xffffffe007077812 */ /* 0x000fe200078ec0ff */
[----:B------:R-:W-:Y:S01]  /*3b90*/  UISETP.NE.AND UP0, UPT, UR15, URZ, UPT ;  /* 0x0000003f0f00728c */ /* 0x000fe2000bf05270 */
[----:B------:R-:W-:Y:S01]  /*3ba0*/  SHF.R.S32.HI R12, RZ, 0x1f, R6 ;  /* 0x0000001fff0c7819 */ /* 0x000fe20000011406 */
[----:B------:R-:W-:Y:S01]  /*3bb0*/  FMUL.FTZ R53, R53, c[0x0][0x320] ;  /* 0x0000c80035357a20 */ /* 0x000fe20000410000 */
        /* <DEDUP_REMOVED lines=9> */
[----:B------:R-:W-:Y:S01]  /*3c50*/  ULOP3.LUT UR24, URZ, UR24, URZ, 0x33, !UPT ;  /* 0x000000183f187292 */ /* 0x000fe2000f8e333f */
[----:B------:R-:W-:Y:S01]  /*3c60*/  IMAD.U32 R18, RZ, RZ, UR29 ;  /* 0x0000001dff127e24 */ /* 0x000fe2000f8e00ff */
[----:B------:R-:W0:Y:S01]  /*3c70*/  LDGDEPBAR ;  /* 0x00000000000079af */ /* 0x000e220000000000 */
[----:B------:R-:W-:-:S04]  /*3c80*/  IMAD.IADD R12, R6, 0x1, -R12 ;  /* 0x00000001060c7824 */ /* 0x000fc800078e0a0c */
[----:B------:R2:W4:Y:S02]  /*3c90*/  MUFU.TANH R127, R52 ;  /* 0x00000034007f7308 */ /* 0x0005240000002400 */
[----:B-1--4-:R-:W-:Y:S01]  /*3ca0*/  LEA.HI R11, R2, R13, RZ, 0x2 ;  /* 0x0000000d020b7211 */ /* 0x012fe200078f10ff */
[----:B------:R-:W-:-:S03]  /*3cb0*/  IMAD.IADD R7, R13, 0x1, -R7 ;  /* 0x000000010d077824 */ /* 0x000fc600078e0a07 */
[----:B------:R-:W-:Y:S02]  /*3cc0*/  LOP3.LUT R11, R11, 0xfffffffc, RZ, 0xc0, !PT ;  /* 0xfffffffc0b0b7812 */ /* 0x000fe400078ec0ff */
[----:B------:R2:W1:Y:S01]  /*3cd0*/  MUFU.TANH R125, R48 ;  /* 0x00000030007d7308 */ /* 0x0004620000002400 */
[----:B------:R-:W-:Y:S02]  /*3ce0*/  SHF.R.S32.HI R8, RZ, 0x1f, R7 ;  /* 0x0000001fff087819 */ /* 0x000fe40000011407 */
[----:B------:R-:W-:Y:S02]  /*3cf0*/  IMAD.IADD R11, R13, 0x1, -R11 ;  /* 0x000000010d0b7824 */ /* 0x000fe400078e0a0b */
[----:B------:R-:W-:-:S03]  /*3d00*/  LEA.HI R8, R8, R7, RZ, 0x2 ;  /* 0x0000000708087211 */ /* 0x000fc600078f10ff */
[----:B------:R2:W4:Y:S01]  /*3d10*/  MUFU.TANH R124, R49 ;  /* 0x00000031007c7308 */ /* 0x0005220000002400 */
[----:B------:R-:W-:Y:S02]  /*3d20*/  LEA.HI R2, R11, R11, RZ, 0x1 ;  /* 0x0000000b0b027211 */ /* 0x000fe400078f08ff */
[----:B------:R-:W-:Y:S02]  /*3d30*/  LEA.HI.SX32 R6, R8, UR23, 0x1e ;  /* 0x0000001708067c11 */ /* 0x000fe4000f8ff2ff */
[----:B------:R-:W-:-:S03]  /*3d40*/  LOP3.LUT R2, R2, 0x1ffffffe, RZ, 0xc0, !PT ;  /* 0x1ffffffe02027812 */ /* 0x000fc600078ec0ff */
[----:B------:R-:W-:Y:S02]  /*3d50*/  IMAD R6, R12, 0x10, R6 ;  /* 0x000000100c067824 */ /* 0x000fe400078e0206 */
[----:B------:R-:W-:Y:S02]  /*3d60*/  IMAD.IADD R2, R11, 0x1, -R2 ;  /* 0x000000010b027824 */ /* 0x000fe400078e0a02 */
[----:B------:R-:W-:Y:S02]  /*3d70*/  FMUL.FTZ R12, R41, c[0x0][0x320] ;  /* 0x0000c800290c7a20 */ /* 0x000fe40000410000 */
[----:B------:R-:W-:Y:S02]  /*3d80*/  IMAD R13, R2, 0x8, R6 ;  /* 0x00000008020d7824 */ /* 0x000fe400078e0206 */
[----:B------:R-:W-:Y:S02]  /*3d90*/  FMUL.FTZ R11, R36, c[0x0][0x320] ;  /* 0x0000c800240b7a20 */ /* 0x000fe40000410000 */
[----:B------:R-:W-:Y:S01]  /*3da0*/  @P0 IMAD.HI.U32 R6, R13, c[0x0][0x2c8], RZ ;  /* 0x0000b2000d060a27 */ /* 0x000fe200078e00ff */
[----:B------:R-:W-:Y:S01]  /*3db0*/  PLOP3.LUT P0, PT, PT, PT, UP0, 0x80, 0x0 ;  /* 0x000000000000781c */ /* 0x000fe20003f0f008 */
[----:B------:R-:W-:Y:S01]  /*3dc0*/  UISETP.NE.AND UP0, UPT, UR14, URZ, UPT ;  /* 0x0000003f0e00728c */ /* 0x000fe2000bf05270 */
[----:B------:R1:W-:Y:S01]  /*3dd0*/  STL [R1+0x34], R13 ;  /* 0x0000340d01007387 */ /* 0x0003e20000100800 */
[----:B------:R-:W-:Y:S01]  /*3de0*/  IMAD.MOV.U32 R2, RZ, RZ, R13 ;  /* 0x000000ffff027224 */ /* 0x000fe200078e000d */
[----:B------:R-:W1:Y:S08]  /*3df0*/  MUFU.TANH R12, R12 ;  /* 0x0000000c000c7308 */ /* 0x000e700000002400 */
[----:B------:R-:W2:Y:S01]  /*3e00*/  MUFU.TANH R11, R11 ;  /* 0x0000000b000b7308 */ /* 0x000ea20000002400 */
[----:B------:R-:W-:-:S02]  /*3e10*/  @P0 SHF.R.U32.HI R2, RZ, c[0x0][0x2cc], R6 ;  /* 0x0000b300ff020a19 */ /* 0x000fc40000011606 */
[----:B------:R-:W-:Y:S02]  /*3e20*/  LOP3.LUT R6, R8, 0x7ffffffc, RZ, 0xc0, !PT ;  /* 0x7ffffffc08067812 */ /* 0x000fe400078ec0ff */
[----:B------:R-:W-:Y:S01]  /*3e30*/  PLOP3.LUT P0, PT, PT, PT, UP0, 0x40, 0x0 ;  /* 0x000000000000781c */ /* 0x000fe20003f0e808 */
[----:B------:R-:W2:Y:S02]  /*3e40*/  SHFL.IDX PT, R17, R2, RZ, 0x1c1f ;  /* 0x001c1fff02117589 */ /* 0x000ea400000e0000 */
[----:B------:R-:W-:Y:S01]  /*3e50*/  IMAD.IADD R7, R7, 0x1, -R6 ;  /* 0x0000000107077824 */ /* 0x000fe200078e0a06 */
[----:B------:R2:W2:Y:S01]  /*3e60*/  MUFU.TANH R8, R37 ;  /* 0x0000002500087308 */ /* 0x0004a20000002400 */
[----:B------:R-:W-:Y:S02]  /*3e70*/  IMAD.U32 R6, RZ, RZ, UR32 ;  /* 0x00000020ff067e24 */ /* 0x000fe4000f8e00ff */
[----:B------:R-:W-:Y:S02]  /*3e80*/  IMAD.SHL.U32 R20, R7, 0x2, RZ ;  /* 0x0000000207147824 */ /* 0x000fe400078e00ff */
[----:B-1----:R-:W-:-:S03]  /*3e90*/  FMUL.FTZ R13, R40, c[0x0][0x320] ;  /* 0x0000c800280d7a20 */ /* 0x002fc60000410000 */
[C---:B------:R-:W-:Y:S01]  /*3ea0*/  IADD3 R6, -R20.reuse, 0x1, R6 ;  /* 0x0000000114067810 */ /* 0x040fe20007ffe106 */
[----:B------:R1:W-:Y:S01]  /*3eb0*/  STL [R1+0x38], R20 ;  /* 0x0000381401007387 */ /* 0x0003e20000100800 */
[----:B------:R-:W-:Y:S02]  /*3ec0*/  IADD3 R18, -R20, UR8, R18 ;  /* 0x0000000814127c10 */ /* 0x000fe4000fffe112 */
[----:B------:R-:W-:Y:S01]  /*3ed0*/  IADD3 R19, R6, -UR12, RZ ;  /* 0x8000000c06137c10 */ /* 0x000fe2000fffe0ff */
[----:B------:R-:W1:Y:S01]  /*3ee0*/  MUFU.TANH R13, R13 ;  /* 0x0000000d000d7308 */ /* 0x000e620000002400 */
[----:B------:R-:W-:Y:S02]  /*3ef0*/  IADD3 R7, -R20, UR29, RZ ;  /* 0x0000001d14077c10 */ /* 0x000fe4000fffe1ff */
[C---:B------:R-:W-:Y:S02]  /*3f00*/  IADD3 R6, R19.reuse, c[0x0][0x328], RZ ;  /* 0x0000ca0013067a10 */ /* 0x040fe40007ffe0ff */
[----:B------:R-:W-:-:S03]  /*3f10*/  IADD3 R19, R19, UR24, RZ ;  /* 0x0000001813137c10 */ /* 0x000fc6000fffe0ff */
[----:B--2---:R-:W-:-:S05]  /*3f20*/  IMAD.IADD R21, R6, 0x1, R17 ;  /* 0x0000000106157824 */ /* 0x004fca00078e0211 */
[----:B------:R-:W-:Y:S01]  /*3f30*/  IMNMX R21, R21, R18, PT ;  /* 0x0000001215157217 */ /* 0x000fe20003800200 */
[----:B-1----:R-:W-:Y:S01]  /*3f40*/  IMAD.IADD R20, R19, 0x1, R17 ;  /* 0x0000000113147824 */ /* 0x002fe200078e0211 */
[----:B------:R-:W-:Y:S05]  /*3f50*/  @P0 BRA `(.L_x_267) ;  /* 0x0000015000000947 */ /* 0x000fea0003800000 */
[----:B---34-:R-:W-:Y:S01]  /*3f60*/  IMAD.U32 R22, RZ, RZ, UR12 ;  /* 0x0000000cff167e24 */ /* 0x018fe2000f8e00ff */
[----:B------:R-:W-:Y:S04]  /*3f70*/  BSSY B0, `(.L_x_268) ;  /* 0x000000f000007945 */ /* 0x000fe80003800000 */
[----:B------:R-:W-:-:S04]  /*3f80*/  IADD3 R22, -R22, UR8, R17 ;  /* 0x0000000816167c10 */ /* 0x000fc8000fffe111 */
[----:B------:R-:W-:-:S13]  /*3f90*/  ISETP.GT.AND P0, PT, R22, -0x1, PT ;  /* 0xffffffff1600780c */ /* 0x000fda0003f04270 */
[----:B------:R-:W-:Y:S05]  /*3fa0*/  @P0 BRA `(.L_x_269) ;  /* 0x0000007000000947 */ /* 0x000fea0003800000 */
[----:B------:R-:W-:Y:S01]  /*3fb0*/  IMAD.MOV.U32 R17, RZ, RZ, 0x1 ;  /* 0x00000001ff117424 */ /* 0x000fe200078e00ff */
[----:B------:R-:W-:-:S04]  /*3fc0*/  LOP3.LUT R22, RZ, R22, RZ, 0x33, !PT ;  /* 0x00000016ff167212 */ /* 0x000fc800078e33ff */
[----:B------:R-:W-:-:S13]  /*3fd0*/  ISETP.NE.AND P0, PT, R17, c[0x0][0x32c], PT ;  /* 0x0000cb0011007a0c */ /* 0x000fda0003f05270 */
[----:B------:R-:W-:-:S05]  /*3fe0*/  @P0 IMAD.HI.U32 R17, R22, c[0x0][0x330], RZ ;  /* 0x0000cc0016110a27 */ /* 0x000fca00078e00ff */
[----:B------:R-:W-:-:S04]  /*3ff0*/  @P0 SHF.R.U32.HI R22, RZ, c[0x0][0x334], R17 ;  /* 0x0000cd00ff160a19 */ /* 0x000fc80000011611 */
[----:B------:R-:W-:Y:S01]  /*4000*/  LOP3.LUT R22, RZ, R22, RZ, 0x33, !PT ;  /* 0x00000016ff167212 */ /* 0x000fe200078e33ff */
[----:B------:R-:W-:Y:S05]  /*4010*/  BRA `(.L_x_270) ;  /* 0x0000004000007947 */ /* 0x000fea0003800000 */
.L_x_269:
[----:B------:R-:W-:-:S04]  /*4020*/  MOV R17, 0x1 ;  /* 0x0000000100117802 */ /* 0x000fc80000000f00 */
[----:B------:R-:W-:-:S13]  /*4030*/  ISETP.NE.AND P0, PT, R17, c[0x0][0x32c], PT ;  /* 0x0000cb0011007a0c */ /* 0x000fda0003f05270 */
[----:B------:R-:W-:-:S05]  /*4040*/  @P0 IMAD.HI.U32 R17, R22, c[0x0][0x330], RZ ;  /* 0x0000cc0016110a27 */ /* 0x000fca00078e00ff */
[----:B------:R-:W-:Y:S02]  /*4050*/  @P0 SHF.R.U32.HI R22, RZ, c[0x0][0x334], R17 ;  /* 0x0000cd00ff160a19 */ /* 0x000fe40000011611 */
.L_x_270:
[----:B------:R-:W-:Y:S05]  /*4060*/  BSYNC B0 ;  /* 0x0000000000007941 */ /* 0x000fea0003800000 */
.L_x_268:
[----:B------:R-:W-:-:S05]  /*4070*/  IMAD R22, R22, c[0x0][0x32c], R7 ;  /* 0x0000cb0016167a24 */ /* 0x000fca00078e0207 */
[----:B------:R-:W-:Y:S02]  /*4080*/  IADD3 R17, R22, c[0x0][0x32c], RZ ;  /* 0x0000cb0016117a10 */ /* 0x000fe40007ffe0ff */
[----:B------:R-:W-:Y:S02]  /*4090*/  IMNMX R20, R20, R22, !PT ;  /* 0x0000001614147217 */ /* 0x000fe40007800200 */
[----:B------:R-:W-:Y:S02]  /*40a0*/  IMNMX R21, R21, R17, PT ;  /* 0x0000001115157217 */ /* 0x000fe40003800200 */
.L_x_267:
[----:B---34-:R-:W-:Y:S01]  /*40b0*/  UISETP.GE.AND UP0, UPT, UR29, 0x1, UPT ;  /* 0x000000011d00788c */ /* 0x018fe2000bf06270 */
[----:B------:R-:W-:Y:S01]  /*40c0*/  FMUL.FTZ R23, R42, c[0x0][0x320] ;  /* 0x0000c8002a177a20 */ /* 0x000fe20000410000 */
        /* <DEDUP_REMOVED lines=25> */
[----:B------:R1:W2:Y:S01]  /*4260*/  MUFU.TANH R168, R54 ;  /* 0x0000003600a87308 */ /* 0x0002a20000002400 */
[----:B------:R-:W-:Y:S01]  /*4270*/  ISETP.LT.OR P0, PT, R21, 0x2, P0 ;  /* 0x000000021500780c */ /* 0x000fe20000701670 */
[----:B------:R-:W-:-:S03]  /*4280*/  FMUL.FTZ R39, R39, c[0x0][0x320] ;  /* 0x0000c80027277a20 */ /* 0x000fc60000410000 */
[----:B------:R-:W-:Y:S02]  /*4290*/  FSEL R16, R16, -INF , !P0 ;  /* 0xff80000010107808 */ /* 0x000fe40004000000 */
[----:B------:R-:W-:Y:S01]  /*42a0*/  PLOP3.LUT P0, PT, PT, PT, UP0, 0x40, 0x0 ;  /* 0x000000000000781c */ /* 0x000fe20003f0e808 */
[----:B------:R-:W-:Y:S01]  /*42b0*/  UISETP.GE.AND UP0, UPT, UR29, 0xa, UPT ;  /* 0x0000000a1d00788c */ /* 0x000fe2000bf06270 */
[----:B------:R-:W3:Y:S02]  /*42c0*/  MUFU.TANH R0, R0 ;  /* 0x0000000000007308 */ /* 0x000ee40000002400 */
[----:B------:R-:W-:Y:S01]  /*42d0*/  ISETP.GT.AND P0, PT, R20, 0x8, P0 ;  /* 0x000000081400780c */ /* 0x000fe20000704270 */
[----:B------:R-:W-:-:S03]  /*42e0*/  UP2UR UR5, UPR, URZ, 0x1 ;  /* 0x000000013f057883 */ /* 0x000fc60008000000 */
[----:B------:R-:W-:Y:S02]  /*42f0*/  ISETP.LT.OR P0, PT, R21, 0x9, P0 ;  /* 0x000000091500780c */ /* 0x000fe40000701670 */
[----:B------:R1:W4:Y:S02]  /*4300*/  MUFU.TANH R159, R55 ;  /* 0x00000037009f7308 */ /* 0x0003240000002400 */
        /* <DEDUP_REMOVED lines=14> */
[----:B------:R-:W-:Y:S02]  /*43f0*/  FSEL R13, R13, -INF , !P0 ;  /* 0xff8000000d0d7808 */ /* 0x000fe40004000000 */
[----:B------:R-:W-:Y:S01]  /*4400*/  PLOP3.LUT P0, PT, PT, PT, UP6, 0x40, 0x0 ;  /* 0x000000000000781c */ /* 0x000fe20003f0e868 */
[----:B------:R-:W-:-:S03]  /*4410*/  UISETP.NE.AND UP6, UPT, UR14, URZ, UPT ;  /* 0x0000003f0e00728c */ /* 0x000fc6000bfc5270 */
[----:B------:R-:W-:Y:S01]  /*4420*/  ISETP.GT.AND P0, PT, R20, 0x11, P0 ;  /* 0x000000111400780c */ /* 0x000fe20000704270 */
[----:B------:R-:W1:Y:S03]  /*4430*/  MUFU.TANH R23, R23 ;  /* 0x0000001700177308 */ /* 0x000e660000002400 */
[----:B------:R-:W-:-:S04]  /*4440*/  ISETP.LT.OR P0, PT, R21, 0x12, P0 ;  /* 0x000000121500780c */ /* 0x000fc80000701670 */
[----:B------:R-:W-:Y:S01]  /*4450*/  FSEL R12, R12, -INF , !P0 ;  /* 0xff8000000c0c7808 */ /* 0x000fe20004000000 */
[----:B------:R-:W1:Y:S01]  /*4460*/  MUFU.TANH R24, R24 ;  /* 0x0000001800187308 */ /* 0x000e620000002400 */
        /* <DEDUP_REMOVED lines=21> */
[----:B------:R-:W-:Y:S02]  /*45c0*/  ISETP.GT.AND P0, PT, R20, 0x29, P0 ;  /* 0x000000291400780c */ /* 0x000fe40000704270 */
[----:B------:R-:W1:Y:S02]  /*45d0*/  SHFL.IDX PT, R20, R2, 0x1, 0x1c1f ;  /* 0x003c1f0002147f89 */ /* 0x000e6400000e0000 */
[----:B------:R-:W-:Y:S01]  /*45e0*/  ISETP.LT.OR P0, PT, R21, 0x2a, P0 ;  /* 0x0000002a1500780c */ /* 0x000fe20000701670 */
[----:B------:R-:W-:-:S03]  /*45f0*/  FMUL.FTZ R21, R38, c[0x0][0x320] ;  /* 0x0000c80026157a20 */ /* 0x000fc60000410000 */
[----:B------:R-:W-:Y:S02]  /*4600*/  FSEL R124, R124, -INF , !P0 ;  /* 0xff8000007c7c7808 */ /* 0x000fe40004000000 */
[----:B------:R-:W-:Y:S01]  /*4610*/  PLOP3.LUT P0, PT, PT, PT, UP6, 0x40, 0x0 ;  /* 0x000000000000781c */ /* 0x000fe20003f0e868 */
[----:B------:R-:W2:Y:S01]  /*4620*/  MUFU.TANH R21, R21 ;  /* 0x0000001500157308 */ /* 0x000ea20000002400 */
[----:B------:R-:W-:Y:S01]  /*4630*/  UISETP.NE.AND UP6, UPT, UR35, URZ, UPT ;  /* 0x0000003f2300728c */ /* 0x000fe2000bfc5270 */
[----:B-1----:R-:W-:-:S06]  /*4640*/  IMAD.IADD R2, R6, 0x1, R20 ;  /* 0x0000000106027824 */ /* 0x002fcc00078e0214 */
[----:B------:R1:W1:Y:S01]  /*4650*/  MUFU.TANH R6, R39 ;  /* 0x0000002700067308 */ /* 0x0002620000002400 */
[----:B------:R-:W-:Y:S01]  /*4660*/  IMAD.IADD R22, R19, 0x1, R20 ;  /* 0x0000000113167824 */ /* 0x000fe200078e0214 */
[----:B------:R-:W-:Y:S02]  /*4670*/  IMNMX R2, R2, R18, PT ;  /* 0x0000001202027217 */ /* 0x000fe40003800200 */
[----:B------:R-:W-:Y:S05]  /*4680*/  @P0 BRA `(.L_x_271) ;  /* 0x0000015000000947 */ /* 0x000fea0003800000 */
[----:B--234-:R-:W-:Y:S01]  /*4690*/  IMAD.U32 R18, RZ, RZ, UR12 ;  /* 0x0000000cff127e24 */ /* 0x01cfe2000f8e00ff */
        /* <DEDUP_REMOVED lines=11> */
.L_x_273:
[----:B------:R-:W-:-:S04]  /*4750*/  MOV R18, 0x1 ;  /* 0x0000000100127802 */ /* 0x000fc80000000f00 */
[----:B------:R-:W-:-:S13]  /*4760*/  ISETP.NE.AND P0, PT, R18, c[0x0][0x32c], PT ;  /* 0x0000cb0012007a0c */ /* 0x000fda0003f05270 */
[----:B------:R-:W-:-:S05]  /*4770*/  @P0 IMAD.HI.U32 R18, R20, c[0x0][0x330], RZ ;  /* 0x0000cc0014120a27 */ /* 0x000fca00078e00ff */
[----:B------:R-:W-:Y:S02]  /*4780*/  @P0 SHF.R.U32.HI R20, RZ, c[0x0][0x334], R18 ;  /* 0x0000cd00ff140a19 */ /* 0x000fe40000011612 */
.L_x_274:
[----:B------:R-:W-:Y:S05]  /*4790*/  BSYNC B0 ;  /* 0x0000000000007941 */ /* 0x000fea0003800000 */
.L_x_272:
[----:B------:R-:W-:-:S05]  /*47a0*/  IMAD R20, R20, c[0x0][0x32c], R7 ;  /* 0x0000cb0014147a24 */ /* 0x000fca00078e0207 */
[----:B------:R-:W-:Y:S02]  /*47b0*/  IADD3 R7, R20, c[0x0][0x32c], RZ ;  /* 0x0000cb0014077a10 */ /* 0x000fe40007ffe0ff */
[----:B------:R-:W-:Y:S02]  /*47c0*/  IMNMX R22, R22, R20, !PT ;  /* 0x0000001416167217 */ /* 0x000fe40007800200 */
[----:B------:R-:W-:Y:S02]  /*47d0*/  IMNMX R2, R2, R7, PT ;  /* 0x0000000702027217 */ /* 0x000fe40003800200 */
.L_x_271:
[----:B--234-:R-:W-:Y:S01]  /*47e0*/  UP2UR UR29, UPR, URZ, 0x10 ;  /* 0x000000103f1d7883 */ /* 0x01cfe20008000000 */
[----:B------:R-:W-:Y:S01]  /*47f0*/  IMAD.SHL.U32 R252, R5, 0x2, RZ ;  /* 0x0000000205fc7824 */ /* 0x000fe200078e00ff */
[----:B------:R-:W-:Y:S02]  /*4800*/  UISETP.NE.AND UP4, UPT, UR34, URZ, UPT ;  /* 0x0000003f2200728c */ /* 0x000fe4000bf85270 */
[----:B------:R-:W-:Y:S01]  /*4810*/  UP2UR UR34, UPR, URZ, 0x8 ;  /* 0x000000083f227883 */ /* 0x000fe20008000000 */
[--C-:B------:R-:W-:Y:S01]  /*4820*/  IMAD R250, R4, 0x2, R252.reuse ;  /* 0x0000000204fa7824 */ /* 0x100fe200078e02fc */
[----:B------:R-:W-:Y:S01]  /*4830*/  UISETP.NE.AND UP3, UPT, UR33, URZ, UPT ;  /* 0x0000003f2100728c */ /* 0x000fe2000bf65270 */
[----:B------:R-:W-:Y:S01]  /*4840*/  LDSM.16.MT88.4 R136, [R252+0x4080] ;  /* 0x00408000fc88783b */ /* 0x000fe20000004200 */
[----:B------:R-:W-:Y:S01]  /*4850*/  PLOP3.LUT P0, PT, PT, PT, UP4, 0x40, 0x0 ;  /* 0x000000000000781c */ /* 0x000fe20003f0e848 */
[----:B------:R-:W-:Y:S01]  /*4860*/  UP2UR UR33, UPR, URZ, 0x4 ;  /* 0x000000043f217883 */ /* 0x000fe20008000000 */
[C---:B------:R-:W-:Y:S01]  /*4870*/  IMAD R249, R3.reuse, 0x2, R252 ;  /* 0x0000000203f97824 */ /* 0x040fe200078e02fc */
[----:B------:R-:W-:Y:S01]  /*4880*/  UISETP.NE.AND UP2, UPT, UR32, URZ, UPT ;  /* 0x0000003f2000728c */ /* 0x000fe2000bf45270 */
[----:B------:R-:W-:Y:S01]  /*4890*/  ISETP.GT.AND P0, PT, R22, RZ, P0 ;  /* 0x000000ff1600720c */ /* 0x000fe20000704270 */
[----:B------:R-:W-:Y:S01]  /*48a0*/  UP2UR UR32, UPR, URZ, 0x2 ;  /* 0x000000023f207883 */ /* 0x000fe20008000000 */
[----:B------:R-:W-:Y:S01]  /*48b0*/  IMAD R248, R3, 0x2, R250 ;  /* 0x0000000203f87824 */ /* 0x000fe200078e02fa */
        /* <DEDUP_REMOVED lines=10> */
[----:B------:R-:W-:Y:S01]  /*4960*/  UIADD3 UR21, UR21, -0x2, URZ ;  /* 0xfffffffe15157890 */ /* 0x000fe2000fffe03f */
[----:B------:R-:W-:-:S02]  /*4970*/  ISETP.GT.AND P0, PT, R22, 0x1, P0 ;  /* 0x000000011600780c */ /* 0x000fc40000704270 */
[----:B------:R-:W-:Y:S02]  /*4980*/  LDSM.16.MT88.4 R48, [R250+0x5880] ;  /* 0x00588000fa30783b */ /* 0x000fe40000004200 */
[----:B------:R-:W-:Y:S02]  /*4990*/  ISETP.LT.OR P0, PT, R2, 0x2, P0 ;  /* 0x000000020200780c */ /* 0x000fe40000701670 */
[----:B------:R-:W-:Y:S02]  /*49a0*/  LDSM.16.MT88.4 R88, [R249+0x7080] ;  /* 0x00708000f958783b */ /* 0x000fe40000004200 */
[----:B------:R-:W-:Y:S02]  /*49b0*/  FSEL R19, R10, -INF , !P0 ;  /* 0xff8000000a137808 */ /* 0x000fe40004000000 */
[----:B------:R-:W-:Y:S01]  /*49c0*/  PLOP3.LUT P0, PT, PT, PT, UP2, 0x40, 0x0 ;  /* 0x000000000000781c */ /* 0x000fe20003f0e828 */
[----:B------:R-:W-:Y:S01]  /*49d0*/  UISETP.NE.AND UP2, UPT, UR33, URZ, UPT ;  /* 0x0000003f2100728c */ /* 0x000fe2000bf45270 */
[----:B-----5:R-:W-:Y:S02]  /*49e0*/  LDSM.16.MT88.4 R64, [R248+0x5880] ;  /* 0x00588000f840783b */ /* 0x020fe40000004200 */
[----:B------:R-:W-:-:S02]  /*49f0*/  ISETP.GT.AND P0, PT, R22, 0x8, P0 ;  /* 0x000000081600780c */ /* 0x000fc40000704270 */
[----:B------:R-:W-:Y:S02]  /*4a00*/  LDSM.16.MT88.4 R104, [R252+0x8880] ;  /* 0x00888000fc68783b */ /* 0x000fe40000004200 */
[----:B------:R-:W-:Y:S02]  /*4a10*/  ISETP.LT.OR P0, PT, R2, 0x9, P0 ;  /* 0x000000090200780c */ /* 0x000fe40000701670 */
[----:B------:R-:W-:Y:S02]  /*4a20*/  LDSM.16.MT88.4 R96, [R248+0x7080] ;  /* 0x00708000f860783b */ /* 0x000fe40000004200 */
[----:B------:R-:W-:Y:S02]  /*4a30*/  FSEL R18, R24, -INF , !P0 ;  /* 0xff80000018127808 */ /* 0x000fe40004000000 */
[----:B------:R-:W-:Y:S01]  /*4a40*/  PLOP3.LUT P0, PT, PT, PT, UP1, 0x40, 0x0 ;  /* 0x000000000000781c */ /* 0x000fe20003f0e818 */
[----:B------:R-:W-:Y:S01]  /*4a50*/  UISETP.NE.AND UP1, UPT, UR32, URZ, UPT ;  /* 0x0000003f2000728c */ /* 0x000fe2000bf25270 */
[----:B------:R-:W-:Y:S02]  /*4a60*/  LDSM.16.MT88.4 R112, [R250+0x8880] ;  /* 0x00888000fa70783b */ /* 0x000fe40000004200 */
[----:B------:R-:W-:-:S02]  /*4a70*/  ISETP.GT.AND P0, PT, R22, 0x9, P0 ;  /* 0x000000091600780c */ /* 0x000fc40000704270 */
[----:B------:R-:W-:Y:S02]  /*4a80*/  LDSM.16.MT88.4 R32, [R248+0x4080] ;  /* 0x00408000f820783b */ /* 0x000fe40000004200 */
[----:B------:R-:W-:Y:S02]  /*4a90*/  ISETP.LT.OR P0, PT, R2, 0xa, P0 ;  /* 0x0000000a0200780c */ /* 0x000fe40000701670 */
        /* <DEDUP_REMOVED lines=10> */
[----:B------:R-:W-:-:S02]  /*4b40*/  ISETP.LT.OR P0, PT, R2, 0x11, P0 ;  /* 0x000000110200780c */ /* 0x000fc40000701670 */
[----:B------:R-:W-:Y:S01]  /*4b50*/  FMNMX.FTZ R0, R14, R0, !PT ;  /* 0x000000000e007209 */ /* 0x000fe20007810000 */
[----:B------:R-:W-:Y:S01]  /*4b60*/  LDSM.16.MT88.4 R72, [R252+0x7080] ;  /* 0x00708000fc48783b */ /* 0x000fe20000004200 */
[----:B------:R-:W-:Y:S02]  /*4b70*/  FSEL R9, R23, -INF , !P0 ;  /* 0xff80000017097808 */ /* 0x000fe40004000000 */
[----:B------:R-:W-:Y:S01]  /*4b80*/  PLOP3.LUT P0, PT, PT, PT, UP6, 0x40, 0x0 ;  /* 0x000000000000781c */ /* 0x000fe20003f0e868 */
[----:B------:R-:W-:Y:S01]  /*4b90*/  LDSM.16.MT88.4 R24, [R250+0x4880] ;  /* 0x00488000fa18783b */ /* 0x000fe20000004200 */
[----:B------:R-:W-:Y:S01]  /*4ba0*/  FMNMX.FTZ R0, R13, R0, !PT ;  /* 0x000000000d007209 */ /* 0x000fe20007810000 */
[----:B------:R-:W-:Y:S01]  /*4bb0*/  UISETP.NE.AND UP6, UPT, UR14, URZ, UPT ;  /* 0x0000003f0e00728c */ /* 0x000fe2000bfc5270 */
[----:B------:R-:W-:Y:S02]  /*4bc0*/  ISETP.GT.AND P0, PT, R22, 0x11, P0 ;  /* 0x000000111600780c */ /* 0x000fe40000704270 */
[----:B------:R-:W-:-:S02]  /*4bd0*/  FMNMX.FTZ R0, R12, R0, !PT ;  /* 0x000000000c007209 */ /* 0x000fc40007810000 */
[----:B------:R-:W-:Y:S02]  /*4be0*/  ISETP.LT.OR P0, PT, R2, 0x12, P0 ;  /* 0x000000120200780c */ /* 0x000fe40000701670 */
[----:B------:R-:W-:Y:S02]  /*4bf0*/  FMNMX.FTZ R0, R11, R0, !PT ;  /* 0x000000000b007209 */ /* 0x000fe40007810000 */
[----:B------:R-:W-:Y:S02]  /*4c00*/  FSEL R170, R170, -INF , !P0 ;  /* 0xff800000aaaa7808 */ /* 0x000fe40004000000 */
[----:B------:R-:W-:Y:S01]  /*4c10*/  PLOP3.LUT P0, PT, PT, PT, UP5, 0x40, 0x0 ;  /* 0x000000000000781c */ /* 0x000fe20003f0e858 */
[----:B------:R-:W-:Y:S01]  /*4c20*/  UISETP.NE.AND UP5, UPT, UR15, URZ, UPT ;  /* 0x0000003f0f00728c */ /* 0x000fe2000bfa5270 */
[----:B------:R-:W-:Y:S02]  /*4c30*/  FMNMX.FTZ R0, R8, R0, !PT ;  /* 0x0000000008007209 */ /* 0x000fe40007810000 */
[----:B------:R-:W-:-:S02]  /*4c40*/  ISETP.GT.AND P0, PT, R22, 0x18, P0 ;  /* 0x000000181600780c */ /* 0x000fc40000704270 */
[----:B------:R-:W-:Y:S02]  /*4c50*/  FMNMX.FTZ R0, R127, R0, !PT ;  /* 0x000000007f007209 */ /* 0x000fe40007810000 */
[----:B------:R-:W-:Y:S02]  /*4c60*/  ISETP.LT.OR P0, PT, R2, 0x19, P0 ;  /* 0x000000190200780c */ /* 0x000fe40000701670 */
[----:B------:R-:W-:Y:S02]  /*4c70*/  FMNMX.FTZ R0, R126, R0, !PT ;  /* 0x000000007e007209 */ /* 0x000fe40007810000 */
[----:B------:R-:W-:Y:S01]  /*4c80*/  FSEL R7, R21, -INF , !P0 ;  /* 0xff80000015077808 */ /* 0x000fe20004000000 */
[----:B------:R-:W-:Y:S01]  /*4c90*/  @UP5 USHF.L.U32 UR28, UR28, 0x7, URZ ;  /* 0x000000071c1c5899 */ /* 0x000fe2000800063f */
[----:B------:R-:W-:Y:S02]  /*4ca0*/  PLOP3.LUT P0, PT, PT, PT, UP4, 0x40, 0x0 ;  /* 0x000000000000781c */ /* 0x000fe40003f0e848 */
[----:B------:R-:W-:Y:S01]  /*4cb0*/  FMNMX.FTZ R0, R125, R0, !PT ;  /* 0x000000007d007209 */ /* 0x000fe20007810000 */
[----:B------:R-:W-:Y:S01]  /*4cc0*/  UIMAD.WIDE.U32 UR28, UR28, UR4, URZ ;  /* 0x000000041c1c72a5 */ /* 0x000fe2000f8e003f */
[----:B------:R-:W-:-:S02]  /*4cd0*/  ISETP.GT.AND P0, PT, R22, 0x19, P0 ;  /* 0x000000191600780c */ /* 0x000fc40000704270 */
[----:B------:R-:W-:Y:S01]  /*4ce0*/  FMNMX.FTZ R0, R124, R0, !PT ;  /* 0x000000007c007209 */ /* 0x000fe20007810000 */
[----:B------:R-:W-:Y:S01]  /*4cf0*/  @UP5 USHF.R.U32.HI UR23, URZ, UR5, UR29 ;  /* 0x000000053f175299 */ /* 0x000fe2000801161d */
[----:B------:R-:W-:Y:S02]  /*4d00*/  ISETP.LT.OR P0, PT, R2, 0x1a, P0 ;  /* 0x0000001a0200780c */ /* 0x000fe40000701670 */
[----:B------:R-:W-:Y:S01]  /*4d10*/  FMNMX.FTZ R21, R20, R19, !PT ;  /* 0x0000001314157209 */ /* 0x000fe20007810000 */
[----:B------:R-:W-:Y:S01]  /*4d20*/  UIADD3 UR4, UR20, UR23, URZ ;  /* 0x0000001714047290 */ /* 0x000fe2000fffe03f */
[----:B-1----:R-:W-:Y:S02]  /*4d30*/  FSEL R6, R6, -INF , !P0 ;  /* 0xff80000006067808 */ /* 0x002fe40004000000 */
[----:B------:R-:W-:Y:S01]  /*4d40*/  PLOP3.LUT P0, PT, PT, PT, UP3, 0x40, 0x0 ;  /* 0x000000000000781c */ /* 0x000fe20003f0e838 */
[----:B------:R-:W-:Y:S01]  /*4d50*/  ULDC UR20, c[0x0][0x328] ;  /* 0x0000ca0000147ab9 */ /* 0x000fe20000000800 */
[----:B------:R-:W-:Y:S01]  /*4d60*/  FMNMX.FTZ R21, R18, R21, !PT ;  /* 0x0000001512157209 */ /* 0x000fe20007810000 */
[----:B------:R-:W-:Y:S01]  /*4d70*/  UIADD3 UR20, UR4, UR20, URZ ;  /* 0x0000001404147290 */ /* 0x000fe2000fffe03f */
[----:B------:R-:W-:-:S02]  /*4d80*/  ISETP.GT.AND P0, PT, R22, 0x20, P0 ;  /* 0x000000201600780c */ /* 0x000fc40000704270 */
[----:B------:R-:W-:Y:S02]  /*4d90*/  FMNMX.FTZ R21, R10, R21, !PT ;  /* 0x000000150a157209 */ /* 0x000fe40007810000 */
[----:B------:R-:W-:Y:S02]  /*4da0*/  ISETP.LT.OR P0, PT, R2, 0x21, P0 ;  /* 0x000000210200780c */ /* 0x000fe40000701670 */
[----:B------:R-:W-:Y:S02]  /*4db0*/  FMNMX.FTZ R21, R9, R21, !PT ;  /* 0x0000001509157209 */ /* 0x000fe40007810000 */
[----:B------:R-:W-:Y:S02]  /*4dc0*/  FSEL R168, R168, -INF , !P0 ;  /* 0xff800000a8a87808 */ /* 0x000fe40004000000 */
[----:B------:R-:W-:Y:S02]  /*4dd0*/  PLOP3.LUT P0, PT, PT, PT, UP2, 0x40, 0x0 ;  /* 0x000000000000781c */ /* 0x000fe40003f0e828 */
[----:B------:R-:W-:-:S02]  /*4de0*/  FMNMX.FTZ R21, R170, R21, !PT ;  /* 0x00000015aa157209 */ /* 0x000fc40007810000 */
[----:B------:R-:W-:Y:S02]  /*4df0*/  ISETP.GT.AND P0, PT, R22, 0x21, P0 ;  /* 0x000000211600780c */ /* 0x000fe40000704270 */
[----:B------:R-:W-:Y:S02]  /*4e00*/  FMNMX.FTZ R21, R7, R21, !PT ;  /* 0x0000001507157209 */ /* 0x000fe40007810000 */
[----:B------:R-:W-:Y:S02]  /*4e10*/  ISETP.LT.OR P0, PT, R2, 0x22, P0 ;  /* 0x000000220200780c */ /* 0x000fe40000701670 */
[----:B------:R-:W-:Y:S02]  /*4e20*/  FMNMX.FTZ R21, R6, R21, !PT ;  /* 0x0000001506157209 */ /* 0x000fe40007810000 */
[----:B------:R-:W-:Y:S02]  /*4e30*/  FSEL R159, R159, -INF , !P0 ;  /* 0xff8000009f9f7808 */ /* 0x000fe40004000000 */
[----:B------:R-:W-:-:S02]  /*4e40*/  PLOP3.LUT P0, PT, PT, PT, UP1, 0x40, 0x0 ;  /* 0x000000000000781c */ /* 0x000fc40003f0e818 */
[----:B------:R-:W-:Y:S02]  /*4e50*/  FMNMX.FTZ R21, R168, R21, !PT ;  /* 0x00000015a8157209 */ /* 0x000fe40007810000 */
[----:B------:R-:W-:Y:S02]  /*4e60*/  ISETP.GT.AND P0, PT, R22, 0x28, P0 ;  /* 0x000000281600780c */ /* 0x000fe40000704270 */
[----:B------:R-:W-:Y:S02]  /*4e70*/  FMNMX.FTZ R21, R159, R21, !PT ;  /* 0x000000159f157209 */ /* 0x000fe40007810000 */
[----:B------:R-:W-:-:S04]  /*4e80*/  ISETP.LT.OR P0, PT, R2, 0x29, P0 ;  /* 0x000000290200780c */ /* 0x000fc80000701670 */
[----:B------:R-:W-:Y:S02]  /*4e90*/  FSEL R158, R158, -INF , !P0 ;  /* 0xff8000009e9e7808 */ /* 0x000fe40004000000 */
[----:B------:R-:W-:Y:S02]  /*4ea0*/  PLOP3.LUT P0, PT, PT, PT, UP0, 0x40, 0x0 ;  /* 0x000000000000781c */ /* 0x000fe40003f0e808 */
[----:B------:R-:W-:Y:S02]  /*4eb0*/  FMNMX.FTZ R21, R158, R21, !PT ;  /* 0x000000159e157209 */ /* 0x000fe40007810000 */
[----:B------:R-:W-:-:S04]  /*4ec0*/  ISETP.GT.AND P0, PT, R22, 0x29, P0 ;  /* 0x000000291600780c */ /* 0x000fc80000704270 */
[----:B------:R-:W-:Y:S02]  /*4ed0*/  ISETP.LT.OR P0, PT, R2, 0x2a, P0 ;  /* 0x0000002a0200780c */ /* 0x000fe40000701670 */
[----:B------:R-:W1:Y:S02]  /*4ee0*/  SHFL.BFLY PT, R2, R0, 0x2, 0x1f ;  /* 0x0c401f0000027f89 */ /* 0x000e6400000e0000 */
[----:B------:R-:W-:-:S04]  /*4ef0*/  FSEL R157, R157, -INF , !P0 ;  /* 0xff8000009d9d7808 */ /* 0x000fc80004000000 */
[----:B------:R-:W-:Y:S02]  /*4f00*/  FMNMX.FTZ R21, R157, R21, !PT ;  /* 0x000000159d157209 */ /* 0x000fe40007810000 */
[----:B-1----:R-:W-:-:S05]  /*4f10*/  FMNMX.FTZ R0, R0, R2, !PT ;  /* 0x0000000200007209 */ /* 0x002fca0007810000 */
[----:B------:R-:W1:Y:S02]  /*4f20*/  SHFL.BFLY PT, R2, R0, 0x1, 0x1f ;  /* 0x0c201f0000027f89 */ /* 0x000e6400000e0000 */
[----:B-1----:R-:W-:Y:S02]  /*4f30*/  FMNMX.FTZ R0, R0, R2, !PT ;  /* 0x0000000200007209 */ /* 0x002fe40007810000 */
[----:B------:R-:W1:Y:S02]  /*4f40*/  SHFL.BFLY PT, R2, R21, 0x2, 0x1f ;  /* 0x0c401f0015027f89 */ /* 0x000e6400000e0000 */
[C---:B------:R-:W-:Y:S01]  /*4f50*/  FSETP.NEU.FTZ.AND P0, PT, R0.reuse, -INF , PT ;  /* 0xff8000000000780b */ /* 0x040fe20003f1d000 */
[----:B------:R-:W-:-:S05]  /*4f60*/  FMUL.FTZ R174, R0, c[0x0][0x2d0] ;  /* 0x0000b40000ae7a20 */ /* 0x000fca0000410000 */
[----:B------:R-:W-:-:S05]  /*4f70*/  FSEL R174, R174, RZ, P0 ;  /* 0x000000ffaeae7208 */ /* 0x000fca0000000000 */
[--C-:B------:R-:W-:Y:S02]  /*4f80*/  FFMA.FTZ R123, R17, c[0x0][0x2d0], -R174.reuse ;  /* 0x0000b400117b7a23 */ /* 0x100fe400000108ae */
[--C-:B------:R-:W-:Y:S02]  /*4f90*/  FFMA.FTZ R122, R16, c[0x0][0x2d0], -R174.reuse ;  /* 0x0000b400107a7a23 */ /* 0x100fe400000108ae */
[--C-:B------:R-:W-:Y:S02]  /*4fa0*/  FFMA.FTZ R121, R15, c[0x0][0x2d0], -R174.reuse ;  /* 0x0000b4000f797a23 */ /* 0x100fe400000108ae */
[--C-:B------:R-:W-:Y:S01]  /*4fb0*/  FFMA.FTZ R120, R14, c[0x0][0x2d0], -R174.reuse ;  /* 0x0000b4000e787a23 */ /* 0x100fe200000108ae */
[----:B------:R-:W-:Y:S01]  /*4fc0*/  MUFU.EX2 R123, R123 ;  /* 0x0000007b007b7308 */ /* 0x000fe20000000800 */
[--C-:B------:R-:W-:Y:S02]  /*4fd0*/  FFMA.FTZ R173, R11, c[0x0][0x2d0], -R174.reuse ;  /* 0x0000b4000bad7a23 */ /* 0x100fe400000108ae */
[--C-:B------:R-:W-:Y:S01]  /*4fe0*/  FFMA.FTZ R172, R8, c[0x0][0x2d0], -R174.reuse ;  /* 0x0000b40008ac7a23 */ /* 0x100fe200000108ae */
[----:B-1----:R-:W-:Y:S01]  /*4ff0*/  FMNMX.FTZ R21, R21, R2, !PT ;  /* 0x0000000215157209 */ /* 0x002fe20007810000 */
[----:B------:R-:W-:-:S02]  /*5000*/  FFMA.FTZ R119, R13, c[0x0][0x2d0], -R174 ;  /* 0x0000b4000d777a23 */ /* 0x000fc400000108ae */
[----:B------:R-:W-:Y:S01]  /*5010*/  FFMA.FTZ R116, R12, c[0x0][0x2d0], -R174 ;  /* 0x0000b4000c747a23 */ /* 0x000fe200000108ae */
[----:B------:R-:W1:Y:S01]  /*5020*/  MUFU.EX2 R122, R122 ;  /* 0x0000007a007a7308 */ /* 0x000e620000000800 */
[----:B------:R-:W2:Y:S04]  /*5030*/  SHFL.BFLY PT, R2, R21, 0x1, 0x1f ;  /* 0x0c201f0015027f89 */ /* 0x000ea800000e0000 */
[----:B------:R-:W-:Y:S03]  /*5040*/  LDSM.16.MT88.4 R12, [R250+0x6080] ;  /* 0x00608000fa0c783b */ /* 0x000fe60000004200 */
[----:B------:R-:W-:Y:S08]  /*5050*/  MUFU.EX2 R121, R121 ;  /* 0x0000007900797308 */ /* 0x000ff00000000800 */
[----:B------:R-:W3:Y:S01]  /*5060*/  MUFU.EX2 R120, R120 ;  /* 0x0000007800787308 */ /* 0x000ee20000000800 */
[----:B-1----:R-:W-:Y:S01]  /*5070*/  F2FP.PACK_AB R128, R122, R123 ;  /* 0x0000007b7a80723e */ /* 0x002fe200000000ff */
[----:B------:R-:W-:-:S06]  /*5080*/  FADD.FTZ R122, R123, R122 ;  /* 0x0000007a7b7a7221 */ /* 0x000fcc0000010000 */
[----:B------:R-:W-:Y:S01]  /*5090*/  MUFU.EX2 R119, R119 ;  /* 0x0000007700777308 */ /* 0x000fe20000000800 */
[----:B--2---:R-:W-:-:S04]  /*50a0*/  FMNMX.FTZ R2, R2, R21, !PT ;  /* 0x0000001502027209 */ /* 0x004fc80007810000 */
[C---:B------:R-:W-:Y:S01]  /*50b0*/  FSETP.NEU.FTZ.AND P0, PT, R2.reuse, -INF , PT ;  /* 0xff8000000200780b */ /* 0x040fe20003f1d000 */
[----:B------:R-:W-:Y:S01]  /*50c0*/  FMUL.FTZ R169, R2, c[0x0][0x2d0] ;  /* 0x0000b40002a97a20 */ /* 0x000fe20000410000 */
[----:B---3--:R-:W-:Y:S01]  /*50d0*/  F2FP.PACK_AB R130, R120, R121 ;  /* 0x000000797882723e */ /* 0x008fe200000000ff */
[----:B------:R-:W1:Y:S01]  /*50e0*/  MUFU.EX2 R116, R116 ;  /* 0x0000007400747308 */ /* 0x000e620000000800 */
[----:B------:R-:W-:Y:S02]  /*50f0*/  FADD.FTZ R121, R121, R122 ;  /* 0x0000007a79797221 */ /* 0x000fe40000010000 */
[----:B------:R-:W-:Y:S02]  /*5100*/  FSEL R169, R169, RZ, P0 ;  /* 0x000000ffa9a97208 */ /* 0x000fe40000000000 */
[----:B------:R-:W-:-:S03]  /*5110*/  PLOP3.LUT P0, PT, PT, PT, UP6, 0x40, 0x0 ;  /* 0x000000000000781c */ /* 0x000fc60003f0e868 */
[--C-:B------:R-:W-:Y:S01]  /*5120*/  FFMA.FTZ R118, R20, c[0x0][0x2d0], -R169.reuse ;  /* 0x0000b40014767a23 */ /* 0x100fe200000108a9 */
[----:B------:R-:W-:Y:S01]  /*5130*/  MUFU.EX2 R173, R173 ;  /* 0x000000ad00ad7308 */ /* 0x000fe20000000800 */
[--C-:B------:R-:W-:Y:S01]  /*5140*/  FFMA.FTZ R117, R19, c[0x0][0x2d0], -R169.reuse ;  /* 0x0000b40013757a23 */ /* 0x100fe200000108a9 */
[----:B------:R-:W-:Y:S01]  /*5150*/  LDSM.16.MT88.4 R20, [R249+0x4880] ;  /* 0x00488000f914783b */ /* 0x000fe20000004200 */
[--C-:B------:R-:W-:Y:S02]  /*5160*/  FFMA.FTZ R175, R18, c[0x0][0x2d0], -R169.reuse ;  /* 0x0000b40012af7a23 */ /* 0x100fe400000108a9 */
[--C-:B------:R-:W-:Y:S01]  /*5170*/  FFMA.FTZ R176, R10, c[0x0][0x2d0], -R169.reuse ;  /* 0x0000b4000ab07a23 */ /* 0x100fe200000108a9 */
[----:B------:R-:W-:Y:S01]  /*5180*/  LDSM.16.MT88.4 R16, [R248+0x4880] ;  /* 0x00488000f810783b */ /* 0x000fe20000004200 */
[--C-:B------:R-:W-:Y:S01]  /*5190*/  FFMA.FTZ R171, R9, c[0x0][0x2d0], -R169.reuse ;  /* 0x0000b40009ab7a23 */ /* 0x100fe200000108a9 */
[----:B------:R-:W-:Y:S01]  /*51a0*/  MUFU.EX2 R118, R118 ;  /* 0x0000007600767308 */ /* 0x000fe20000000800 */
[--C-:B------:R-:W-:Y:S01]  /*51b0*/  FFMA.FTZ R170, R170, c[0x0][0x2d0], -R169.reuse ;  /* 0x0000b400aaaa7a23 */ /* 0x100fe200000108a9 */
[----:B------:R-:W2:Y:S01]  /*51c0*/  LDSM.16.MT88.4 R8, [R252+0x4880] ;  /* 0x00488000fc08783b */ /* 0x000ea20000004200 */
[--C-:B------:R-:W-:Y:S01]  /*51d0*/  FFMA.FTZ R156, R6, c[0x0][0x2d0], -R169.reuse ;  /* 0x0000b400069c7a23 */ /* 0x100fe200000108a9 */
[----:B-1----:R-:W-:Y:S01]  /*51e0*/  F2FP.PACK_AB R4, R116, R119 ;  /* 0x000000777404723e */ /* 0x002fe200000000ff */
[----:B------:R-:W-:-:S03]  /*51f0*/  FFMA.FTZ R7, R7, c[0x0][0x2d0], -R169 ;  /* 0x0000b40007077a23 */ /* 0x000fc600000108a9 */
[----:B------:R-:W1:Y:S08]  /*5200*/  MUFU.EX2 R117, R117 ;  /* 0x0000007500757308 */ /* 0x000e700000000800 */
[----:B------:R-:W-:Y:S08]  /*5210*/  MUFU.EX2 R175, R175 ;  /* 0x000000af00af7308 */ /* 0x000ff00000000800 */
[----:B------:R-:W3:Y:S01]  /*5220*/  MUFU.EX2 R176, R176 ;  /* 0x000000b000b07308 */ /* 0x000ee20000000800 */
[----:B-1----:R-:W-:-:S07]  /*5230*/  F2FP.PACK_AB R129, R117, R118 ;  /* 0x000000767581723e */ /* 0x002fce00000000ff */
[----:B------:R-:W1:Y:S01]  /*5240*/  MUFU.EX2 R172, R172 ;  /* 0x000000ac00ac7308 */ /* 0x000e620000000800 */
[----:B---3--:R-:W-:-:S07]  /*5250*/  F2FP.PACK_AB R131, R176, R175 ;  /* 0x000000afb083723e */ /* 0x008fce00000000ff */
[----:B------:R-:W-:Y:S01]  /*5260*/  MUFU.EX2 R171, R171 ;  /* 0x000000ab00ab7308 */ /* 0x000fe20000000800 */
[----:B------:R-:W-:Y:S01]  /*5270*/  HMMA.16816.F32 R132, R128, R136, RZ ;  /* 0x000000888084723c */ /* 0x000fe200000018ff */
[----:B-1----:R-:W-:-:S06]  /*5280*/  F2FP.PACK_AB R6, R172, R173 ;  /* 0x000000adac06723e */ /* 0x002fcc00000000ff */
[----:B------:R-:W1:Y:S01]  /*5290*/  MUFU.EX2 R170, R170 ;  /* 0x000000aa00aa7308 */ /* 0x000e620000000800 */
[C---:B------:R-:W-:Y:S07]  /*52a0*/  HMMA.16816.F32 R136, R128.reuse, R138, RZ ;  /* 0x0000008a8088723c */ /* 0x040fee00000018ff */
[----:B------:R-:W-:Y:S01]  /*52b0*/  MUFU.EX2 R3, R7 ;  /* 0x0000000700037308 */ /* 0x000fe20000000800 */
[C---:B------:R-:W-:Y:S07]  /*52c0*/  HMMA.16816.F32 R36, R128.reuse, R40, RZ ;  /* 0x000000288024723c */ /* 0x040fee00000018ff */
[----:B------:R-:W3:Y:S01]  /*52d0*/  MUFU.EX2 R156, R156 ;  /* 0x0000009c009c7308 */ /* 0x000ee20000000800 */
[----:B-1----:R-:W-:Y:S01]  /*52e0*/  F2FP.PACK_AB R5, R170, R171 ;  /* 0x000000abaa05723e */ /* 0x002fe200000000ff */
[C---:B------:R-:W-:Y:S08]  /*52f0*/  HMMA.16816.F32 R40, R128.reuse, R42, RZ ;  /* 0x0000002a8028723c */ /* 0x040ff000000018ff */
[----:B------:R-:W-:Y:S01]  /*5300*/  HMMA.16816.F32 R52, R128, R56, RZ ;  /* 0x000000388034723c */ /* 0x000fe200000018ff */
[----:B---3--:R-:W-:-:S07]  /*5310*/  F2FP.PACK_AB R7, R156, R3 ;  /* 0x000000039c07723e */ /* 0x008fce00000000ff */
[----:B------:R-:W-:Y:S08]  /*5320*/  HMMA.16816.F32 R56, R128, R58, RZ ;  /* 0x0000003a8038723c */ /* 0x000ff000000018ff */
[C---:B--2---:R-:W-:Y:S08]  /*5330*/  HMMA.16816.F32 R132, R4.reuse, R8, R132 ;  /* 0x000000080484723c */ /* 0x044ff00000001884 */
[----:B------:R-:W-:Y:S01]  /*5340*/  HMMA.16816.F32 R136, R4, R10, R136 ;  /* 0x0000000a0488723c */ /* 0x000fe20000001888 */
[----:B------:R-:W1:Y:S07]  /*5350*/  LDSM.16.MT88.4 R8, [R252+0x6080] ;  /* 0x00608000fc08783b */ /* 0x000e6e0000004200 */
[C---:B------:R-:W-:Y:S08]  /*5360*/  HMMA.16816.F32 R44, R128.reuse, R48, RZ ;  /* 0x00000030802c723c */ /* 0x040ff000000018ff */
[C---:B------:R-:W-:Y:S08]  /*5370*/  HMMA.16816.F32 R48, R128.reuse, R50, RZ ;  /* 0x000000328030723c */ /* 0x040ff000000018ff */
[----:B------:R-:W-:Y:S08]  /*5380*/  HMMA.16816.F32 R84, R128, R88, RZ ;  /* 0x000000588054723c */ /* 0x000ff000000018ff */
[C---:B------:R-:W-:Y:S08]  /*5390*/  HMMA.16816.F32 R44, R4.reuse, R12, R44 ;  /* 0x0000000c042c723c */ /* 0x040ff0000000182c */
[C---:B------:R-:W-:Y:S01]  /*53a0*/  HMMA.16816.F32 R48, R4.reuse, R14, R48 ;  /* 0x0000000e0430723c */ /* 0x040fe20000001830 */
[----:B------:R-:W2:Y:S07]  /*53b0*/  LDSM.16.MT88.4 R12, [R248+0x6080] ;  /* 0x00608000f80c783b */ /* 0x000eae0000004200 */
        /* <DEDUP_REMOVED lines=23> */
[----:B------:R-:W2:Y:S02]  /*5530*/  LDSM.16.MT88.4 R120, [R249+0x8880] ;  /* 0x00888000f978783b */ /* 0x000ea40000004200 */
[----:B------:R-:W-:-:S04]  /*5540*/  FADD.FTZ R14, R119, R14 ;  /* 0x0000000e770e7221 */ /* 0x000fc80000010000 */
[----:B------:R-:W-:Y:S01]  /*5550*/  FADD.FTZ R14, R116, R14 ;  /* 0x0000000e740e7221 */ /* 0x000fe20000010000 */
[----:B------:R-:W-:Y:S03]  /*5560*/  HMMA.16816.F32 R28, R128, R32, RZ ;  /* 0x00000020801c723c */ /* 0x000fe600000018ff */
[----:B------:R-:W-:-:S04]  /*5570*/  FADD.FTZ R173, R173, R14 ;  /* 0x0000000eadad7221 */ /* 0x000fc80000010000 */
[----:B------:R-:W-:Y:S01]  /*5580*/  FADD.FTZ R173, R172, R173 ;  /* 0x000000adacad7221 */ /* 0x000fe20000010000 */
[----:B------:R-:W-:Y:S07]  /*5590*/  HMMA.16816.F32 R92, R4, R12, R92 ;  /* 0x0000000c045c723c */ /* 0x000fee000000185c */
[----:B------:R-:W-:Y:S01]  /*55a0*/  FADD.FTZ R12, R118, R117 ;  /* 0x00000075760c7221 */ /* 0x000fe20000010000 */
[----:B------:R-:W-:Y:S01]  /*55b0*/  HMMA.16816.F32 R32, R128, R34, RZ ;  /* 0x000000228020723c */ /* 0x000fe200000018ff */
[----:B------:R-:W-:-:S02]  /*55c0*/  FFMA.FTZ R13, R126, c[0x0][0x2d0], -R174 ;  /* 0x0000b4007e0d7a23 */ /* 0x000fc400000108ae */
[----:B------:R-:W-:Y:S02]  /*55d0*/  FADD.FTZ R175, R175, R12 ;  /* 0x0000000cafaf7221 */ /* 0x000fe40000010000 */
[----:B------:R-:W-:Y:S02]  /*55e0*/  FFMA.FTZ R12, R127, c[0x0][0x2d0], -R174 ;  /* 0x0000b4007f0c7a23 */ /* 0x000fe400000108ae */
[----:B------:R-:W-:Y:S01]  /*55f0*/  FADD.FTZ R176, R176, R175 ;  /* 0x000000afb0b07221 */ /* 0x000fe20000010000 */
[----:B-1----:R-:W-:Y:S03]  /*5600*/  HMMA.16816.F32 R100, R4, R8, R100 ;  /* 0x000000080464723c */ /* 0x002fe60000001864 */
[----:B------:R-:W-:-:S04]  /*5610*/  FADD.FTZ R176, R171, R176 ;  /* 0x000000b0abb07221 */ /* 0x000fc80000010000 */
[----:B------:R-:W-:Y:S01]  /*5620*/  FADD.FTZ R170, R170, R176 ;  /* 0x000000b0aaaa7221 */ /* 0x000fe20000010000 */
[----:B------:R-:W-:Y:S01]  /*5630*/  HMMA.16816.F32 R104, R4, R10, R104 ;  /* 0x0000000a0468723c */ /* 0x000fe20000001868 */
[----:B------:R-:W1:Y:S02]  /*5640*/  LDSM.16.MT88.4 R8, [R250+0x9080] ;  /* 0x00908000fa08783b */ /* 0x000e640000004200 */
[----:B------:R-:W-:-:S04]  /*5650*/  FADD.FTZ R170, R3, R170 ;  /* 0x000000aa03aa7221 */ /* 0x000fc80000010000 */
[----:B------:R-:W-:Y:S01]  /*5660*/  FADD.FTZ R156, R156, R170 ;  /* 0x000000aa9c9c7221 */ /* 0x000fe20000010000 */
[C---:B--2---:R-:W-:Y:S08]  /*5670*/  HMMA.16816.F32 R116, R128.reuse, R120, RZ ;  /* 0x000000788074723c */ /* 0x044ff000000018ff */
[----:B------:R-:W-:Y:S08]  /*5680*/  HMMA.16816.F32 R120, R128, R122, RZ ;  /* 0x0000007a8078723c */ /* 0x000ff000000018ff */
[C---:B------:R-:W-:Y:S08]  /*5690*/  HMMA.16816.F32 R28, R4.reuse, R16, R28 ;  /* 0x00000010041c723c */ /* 0x040ff0000000181c */
[----:B------:R-:W-:Y:S01]  /*56a0*/  HMMA.16816.F32 R32, R4, R18, R32 ;  /* 0x000000120420723c */ /* 0x000fe20000001820 */
[----:B------:R-:W2:Y:S07]  /*56b0*/  LDSM.16.MT88.4 R16, [R250+0x7880] ;  /* 0x00788000fa10783b */ /* 0x000eae0000004200 */
[----:B------:R-:W-:Y:S08]  /*56c0*/  HMMA.16816.F32 R76, R128, R80, RZ ;  /* 0x00000050804c723c */ /* 0x000ff000000018ff */
[C---:B-1----:R-:W-:Y:S08]  /*56d0*/  HMMA.16816.F32 R108, R4.reuse, R8, R108 ;  /* 0x00000008046c723c */ /* 0x042ff0000000186c */
[----:B------:R-:W-:Y:S01]  /*56e0*/  HMMA.16816.F32 R112, R4, R10, R112 ;  /* 0x0000000a0470723c */ /* 0x000fe20000001870 */
[----:B------:R-:W1:Y:S07]  /*56f0*/  LDSM.16.MT88.4 R8, [R249+0x9080] ;  /* 0x00908000f908783b */ /* 0x000e6e0000004200 */
[C---:B------:R-:W-:Y:S08]  /*5700*/  HMMA.16816.F32 R148, R128.reuse, R152, RZ ;  /* 0x000000988094723c */ /* 0x040ff000000018ff */
[----:B------:R-:W-:Y:S08]  /*5710*/  HMMA.16816.F32 R152, R128, R154, RZ ;  /* 0x0000009a8098723c */ /* 0x000ff000000018ff */
[----:B--2---:R-:W-:Y:S07]  /*5720*/  HMMA.16816.F32 R76, R4, R16, R76 ;  /* 0x00000010044c723c */ /* 0x004fee000000184c */
[--C-:B------:R-:W-:Y:S01]  /*5730*/  FFMA.FTZ R17, R125, c[0x0][0x2d0], -R174.reuse ;  /* 0x0000b4007d117a23 */ /* 0x100fe200000108ae */
[----:B------:R-:W-:Y:S01]  /*5740*/  HMMA.16816.F32 R140, R128, R144, RZ ;  /* 0x00000090808c723c */ /* 0x000fe200000018ff */
[----:B------:R-:W-:-:S04]  /*5750*/  FFMA.FTZ R16, R124, c[0x0][0x2d0], -R174 ;  /* 0x0000b4007c107a23 */ /* 0x000fc800000108ae */
[----:B------:R-:W-:Y:S03]  /*5760*/  MUFU.EX2 R17, R17 ;  /* 0x0000001100117308 */ /* 0x000fe60000000800 */
[----:B------:R-:W-:Y:S05]  /*5770*/  HMMA.16816.F32 R68, R128, R72, RZ ;  /* 0x000000488044723c */ /* 0x000fea00000018ff */
[----:B------:R-:W-:Y:S03]  /*5780*/  MUFU.EX2 R16, R16 ;  /* 0x0000001000107308 */ /* 0x000fe60000000800 */
        /* <DEDUP_REMOVED lines=15> */
[--C-:B------:R-:W-:Y:S01]  /*5880*/  FFMA.FTZ R18, R168, c[0x0][0x2d0], -R169.reuse ;  /* 0x0000b400a8127a23 */ /* 0x100fe200000108a9 */
[----:B--2---:R-:W-:Y:S01]  /*5890*/  HMMA.16816.F32 R68, R4, R20, R68 ;  /* 0x000000140444723c */ /* 0x004fe20000001844 */
[----:B------:R-:W-:-:S04]  /*58a0*/  FFMA.FTZ R19, R159, c[0x0][0x2d0], -R169 ;  /* 0x0000b4009f137a23 */ /* 0x000fc800000108a9 */
[----:B------:R-:W2:Y:S02]  /*58b0*/  MUFU.EX2 R18, R18 ;  /* 0x0000001200127308 */ /* 0x000ea40000000800 */
[--C-:B------:R-:W-:Y:S01]  /*58c0*/  FFMA.FTZ R21, R158, c[0x0][0x2d0], -R169.reuse ;  /* 0x0000b4009e157a23 */ /* 0x100fe200000108a9 */
[----:B------:R-:W-:Y:S01]  /*58d0*/  HMMA.16816.F32 R72, R4, R22, R72 ;  /* 0x000000160448723c */ /* 0x000fe20000001848 */
[----:B------:R-:W-:-:S04]  /*58e0*/  FFMA.FTZ R20, R157, c[0x0][0x2d0], -R169 ;  /* 0x0000b4009d147a23 */ /* 0x000fc800000108a9 */
[----:B------:R-:W3:Y:S03]  /*58f0*/  MUFU.EX2 R19, R19 ;  /* 0x0000001300137308 */ /* 0x000ee60000000800 */
[C---:B-1----:R-:W-:Y:S05]  /*5900*/  HMMA.16816.F32 R124, R4.reuse, R8, R124 ;  /* 0x00000008047c723c */ /* 0x042fea000000187c */
[----:B------:R-:W-:Y:S01]  /*5910*/  MUFU.EX2 R21, R21 ;  /* 0x0000001500157308 */ /* 0x000fe20000000800 */
[----:B--2---:R-:W-:Y:S02]  /*5920*/  FADD.FTZ R156, R18, R156 ;  /* 0x0000009c129c7221 */ /* 0x004fe40000010000 */
[----:B------:R-:W-:Y:S01]  /*5930*/  HMMA.16816.F32 R128, R4, R10, R128 ;  /* 0x0000000a0480723c */ /* 0x000fe20000001880 */
[----:B------:R-:W1:Y:S04]  /*5940*/  LDSM.16.MT88.4 R8, [R250+0x5080] ;  /* 0x00508000fa08783b */ /* 0x000e680000004200 */
[----:B------:R-:W2:Y:S01]  /*5950*/  MUFU.EX2 R4, R12 ;  /* 0x0000000c00047308 */ /* 0x000ea20000000800 */
[----:B---3--:R-:W-:Y:S01]  /*5960*/  FADD.FTZ R156, R19, R156 ;  /* 0x0000009c139c7221 */ /* 0x008fe20000010000 */
[----:B------:R-:W-:-:S06]  /*5970*/  F2FP.PACK_AB R6, R16, R17 ;  /* 0x000000111006723e */ /* 0x000fcc00000000ff */
[----:B------:R3:W4:Y:S08]  /*5980*/  MUFU.EX2 R5, R13 ;  /* 0x0000000d00057308 */ /* 0x0007300000000800 */
[----:B------:R-:W1:Y:S01]  /*5990*/  MUFU.EX2 R20, R20 ;  /* 0x0000001400147308 */ /* 0x000e620000000800 */
[----:B--2---:R-:W-:Y:S01]  /*59a0*/  FADD.FTZ R3, R4, R173 ;  /* 0x000000ad04037221 */ /* 0x004fe20000010000 */
[----:B---3--:R-:W2:Y:S03]  /*59b0*/  LDSM.16.MT88.4 R12, [R252+0x5080] ;  /* 0x00508000fc0c783b */ /* 0x008ea60000004200 */
[C---:B----4-:R-:W-:Y:S01]  /*59c0*/  FADD.FTZ R3, R5.reuse, R3 ;  /* 0x0000000305037221 */ /* 0x050fe20000010000 */
[----:B------:R-:W-:-:S02]  /*59d0*/  F2FP.PACK_AB R4, R5, R4 ;  /* 0x000000040504723e */ /* 0x000fc400000000ff */
[----:B------:R-:W-:Y:S01]  /*59e0*/  F2FP.PACK_AB R5, R19, R18 ;  /* 0x000000121305723e */ /* 0x000fe200000000ff */
[----:B------:R-:W-:Y:S01]  /*59f0*/  FADD.FTZ R3, R17, R3 ;  /* 0x0000000311037221 */ /* 0x000fe20000010000 */
[----:B-1----:R-:W-:Y:S01]  /*5a00*/  F2FP.PACK_AB R7, R20, R21 ;  /* 0x000000151407723e */ /* 0x002fe200000000ff */
[----:B------:R-:W-:-:S06]  /*5a10*/  FADD.FTZ R21, R21, R156 ;  /* 0x0000009c15157221 */ /* 0x000fcc0000010000 */
[C---:B------:R-:W-:Y:S08]  /*5a20*/  HMMA.16816.F32 R140, R4.reuse, R8, R140 ;  /* 0x00000008048c723c */ /* 0x040ff0000000188c */
        /* <DEDUP_REMOVED lines=44> */
[----:B------:R-:W-:Y:S07]  /*5cf0*/  HMMA.16816.F32 R120, R4, R14, R120 ;  /* 0x0000000e0478723c */ /* 0x000fee0000001878 */
[----:B------:R-:W-:-:S02]  /*5d00*/  FADD.FTZ R4, R16, R3 ;  /* 0x0000000310047221 */ /* 0x000fc40000010000 */
[----:B------:R-:W-:-:S03]  /*5d10*/  FADD.FTZ R3, R20, R21 ;  /* 0x0000001514037221 */ /* 0x000fc60000010000 */
[----:B------:R1:W-:Y:S04]  /*5d20*/  STL [R1+0x44], R4 ;  /* 0x0000440401007387 */ /* 0x0003e80000100800 */
[----:B------:R1:W-:Y:S01]  /*5d30*/  STL [R1+0x40], R3 ;  /* 0x0000400301007387 */ /* 0x0003e20000100800 */
[----:B------:R-:W-:Y:S05]  /*5d40*/  @P0 BRA `(.L_x_275) ;  /* 0x0000016000000947 */ /* 0x000fea0003800000 */
[----:B------:R-:W-:Y:S01]  /*5d50*/  ISETP.LT.AND P0, PT, RZ, UR4, PT ;  /* 0x00000004ff007c0c */ /* 0x000fe2000bf01270 */
[----:B------:R-:W-:-:S12]  /*5d60*/  UIADD3 UR23, UR4, -0x1, URZ ;  /* 0xffffffff04177890 */ /* 0x000fd8000fffe03f */
[----:B------:R-:W-:Y:S05]  /*5d70*/  @P0 BRA `(.L_x_276) ;  /* 0x0000009000000947 */ /* 0x000fea0003800000 */
[----:B------:R-:W-:Y:S02]  /*5d80*/  UMOV UR23, 0x1 ;  /* 0x0000000100177882 */ /* 0x000fe40000000000 */
[----:B------:R-:W-:Y:S02]  /*5d90*/  ULDC UR5, c[0x0][0x32c] ;  /* 0x0000cb0000057ab9 */ /* 0x000fe40000000800 */
[----:B------:R-:W-:Y:S02]  /*5da0*/  UISETP.NE.AND UP0, UPT, UR23, UR5, UPT ;  /* 0x000000051700728c */ /* 0x000fe4000bf05270 */
[----:B------:R-:W-:-:S03]  /*5db0*/  UIADD3 UR23, -UR4, URZ, URZ ;  /* 0x0000003f04177290 */ /* 0x000fc6000fffe13f */
[----:B------:R-:W-:Y:S02]  /*5dc0*/  ULDC.64 UR4, c[0x0][0x330] ;  /* 0x0000cc0000047ab9 */ /* 0x000fe40000000a00 */
[----:B------:R-:W-:-:S04]  /*5dd0*/  UIMAD.WIDE.U32 UR28, UR23, UR4, URZ ;  /* 0x00000004171c72a5 */ /* 0x000fc8000f8e003f */
[----:B------:R-:W-:-:S04]  /*5de0*/  @UP0 USHF.R.U32.HI UR23, URZ, UR5, UR29 ;  /* 0x000000053f170299 */ /* 0x000fc8000801161d */
[----:B------:R-:W-:Y:S01]  /*5df0*/  ULOP3.LUT UR23, URZ, UR23, URZ, 0x33, !UPT ;  /* 0x000000173f177292 */ /* 0x000fe2000f8e333f */
[----:B------:R-:W-:Y:S05]  /*5e00*/  BRA `(.L_x_277) ;  /* 0x0000006000007947 */ /* 0x000fea0003800000 */
.L_x_276:
[----:B------:R-:W-:Y:S02]  /*5e10*/  UMOV UR5, 0x1 ;  /* 0x0000000100057882 */ /* 0x000fe40000000000 */
[----:B------:R-:W-:Y:S02]  /*5e20*/  ULDC UR4, c[0x0][0x32c] ;  /* 0x0000cb0000047ab9 */ /* 0x000fe40000000800 */
[----:B------:R-:W-:-:S03]  /*5e30*/  UISETP.NE.AND UP0, UPT, UR5, UR4, UPT ;  /* 0x000000040500728c */ /* 0x000fc6000bf05270 */
[----:B------:R-:W-:Y:S02]  /*5e40*/  ULDC.64 UR4, c[0x0][0x330] ;  /* 0x0000cc0000047ab9 */ /* 0x000fe40000000a00 */
[----:B------:R-:W-:-:S06]  /*5e50*/  UIMAD.WIDE.U32 UR28, UR23, UR4, URZ ;  /* 0x00000004171c72a5 */ /* 0x000fcc000f8e003f */
[----:B------:R-:W-:Y:S02]  /*5e60*/  @UP0 USHF.R.U32.HI UR23, URZ, UR5, UR29 ;  /* 0x000000053f170299 */ /* 0x000fe4000801161d */
.L_x_277:
[----:B------:R-:W-:Y:S02]  /*5e70*/  ULDC UR4, c[0x0][0x32c] ;  /* 0x0000cb0000047ab9 */ /* 0x000fe40000000800 */
[----:B------:R-:W-:-:S04]  /*5e80*/  UIMAD UR4, UR23, UR4, UR4 ;  /* 0x00000004170472a4 */ /* 0x000fc8000f8e0204 */
[----:B------:R-:W-:-:S04]  /*5e90*/  UISETP.LT.AND UP0, UPT, UR20, UR4, UPT ;  /* 0x000000041400728c */ /* 0x000fc8000bf01270 */
[----:B------:R-:W-:-:S04]  /*5ea0*/  USEL UR20, UR20, UR4, UP0 ;  /* 0x0000000414147287 */ /* 0x000fc80008000000 */
.L_x_275:
        /* <DEDUP_REMOVED lines=11> */
[----:B-1----:R-:W5:Y:S04]  /*5f60*/  LDL R4, [R1+0x2c] ;  /* 0x00002c0001047983 */ /* 0x002f680000100800 */
        /* <DEDUP_REMOVED lines=22> */
.L_x_291:
        /* <DEDUP_REMOVED lines=62> */
[----:B----4-:R2:W4:Y:S02]  /*64b0*/  SHFL.IDX PT, R13, R0, 0x1, 0x181f ;  /* 0x00381f00000d7f89 */ /* 0x01052400000e0000 */
.L_x_333:
[----:B------:R-:W5:Y:S04]  /*64c0*/  LDL R7, [R1+0x24] ;  /* 0x0000240001077983 */ /* 0x000f680000100800 */
[----:B--2---:R-:W2:Y:S04]  /*64d0*/  LDL R6, [R1+0x4c] ;  /* 0x00004c0001067983 */ /* 0x004ea80000100800 */
[----:B----4-:R-:W4:Y:S04]  /*64e0*/  LDL R21, [R1+0x48] ;  /* 0x0000480001157983 */ /* 0x010f280000100800 */
[----:B---3--:R-:W3:Y:S04]  /*64f0*/  LDL R0, [R1+0x1c] ;  /* 0x00001c0001007983 */ /* 0x008ee80000100800 */
[----:B------:R-:W3:Y:S04]  /*6500*/  LDL R20, [R1+0x54] ;  /* 0x0000540001147983 */ /* 0x000ee80000100800 */
[----:B------:R-:W3:Y:S04]  /*6510*/  LDL R15, [R1+0x50] ;  /* 0x00005000010f7983 */ /* 0x000ee80000100800 */
[----:B------:R-:W3:Y:S04]  /*6520*/  LDL R14, [R1+0x5c] ;  /* 0x00005c00010e7983 */ /* 0x000ee80000100800 */
[----:B------:R-:W3:Y:S01]  /*6530*/  LDL R12, [R1+0x58] ;  /* 0x00005800010c7983 */ /* 0x000ee20000100800 */
[----:B-----5:R-:W-:Y:S02]  /*6540*/  ISETP.GE.AND P1, PT, R7, c[0x0][0x1d4], PT ;  /* 0x0000750007007a0c */ /* 0x020fe40003f26270 */
[----:B--2---:R-:W-:Y:S05]  /*6550*/  IADD3 R6, P0, R13, R6, RZ ;  /* 0x000000060d067210 */ /* 0x004fea0007f1e0ff */
[----:B----4-:R-:W-:Y:S06]  /*6560*/  IMAD.X R7, R5, 0x1, R21, P0 ;  /* 0x0000000105077824 */ /* 0x010fec00000e0615 */
[----:B------:R-:W-:Y:S01]  /*6570*/  @!PT LDS RZ, [RZ] ;  /* 0x00000000fffff984 */ /* 0x000fe20000000800 */
[----:B------:R-:W-:Y:S01]  /*6580*/  @!PT LDS RZ, [RZ] ;  /* 0x00000000fffff984 */ /* 0x000fe20000000800 */
[----:B------:R-:W-:Y:S01]  /*6590*/  @!PT LDS RZ, [RZ] ;  /* 0x00000000fffff984 */ /* 0x000fe20000000800 */
[----:B---3--:R2:W-:Y:S02]  /*65a0*/  LDGSTS.E.BYPASS.LTC128B.128 [R0+0x5080], [R6.64], !P1 ;  /* 0x0508000006007fae */ /* 0x0085e4000c901d52 */
[----:B--2---:R-:W-:Y:S05]  /*65b0*/  IADD3 R6, P0, R13, R20, RZ ;  /* 0x000000140d067210 */ /* 0x004fea0007f1e0ff */
[----:B------:R-:W-:Y:S01]  /*65c0*/  IMAD.X R7, R5, 0x1, R15, P0 ;  /* 0x0000000105077824 */ /* 0x000fe200000e060f */
[C---:B------:R-:W-:Y:S04]  /*65d0*/  IADD3 R4, P0, R13.reuse, R4, RZ ;  /* 0x000000040d047210 */ /* 0x040fe80007f1e0ff */
[----:B------:R2:W-:Y:S02]  /*65e0*/  LDGSTS.E.BYPASS.LTC128B.128 [R0+0x6880], [R6.64], !P6 ;  /* 0x0688000006007fae */ /* 0x0005e4000f101d52 */
[----:B--2---:R-:W-:Y:S05]  /*65f0*/  IADD3 R6, P1, R13, R14, RZ ;  /* 0x0000000e0d067210 */ /* 0x004fea0007f3e0ff */
[C---:B------:R-:W-:Y:S02]  /*6600*/  IMAD.X R7, R5.reuse, 0x1, R12, P1 ;  /* 0x0000000105077824 */ /* 0x040fe400008e060c */
[----:B------:R-:W-:Y:S03]  /*6610*/  IMAD.X R5, R5, 0x1, R2, P0 ;  /* 0x0000000105057824 */ /* 0x000fe600000e0602 */
[----:B------:R2:W-:Y:S04]  /*6620*/  LDGSTS.E.BYPASS.LTC128B.128 [R0+0x8080], [R6.64], !P5 ;  /* 0x0808000006007fae */ /* 0x0005e8000e901d52 */
[----:B------:R2:W-:Y:S02]  /*6630*/  LDGSTS.E.BYPASS.LTC128B.128 [R0+0x9880], [R4.64], !P4 ;  /* 0x0988000004007fae */ /* 0x0005e4000e101d52 */
.L_x_280:
[----:B------:R-:W-:Y:S05]  /*6640*/  BSYNC B0 ;  /* 0x0000000000007941 */ /* 0x000fea0003800000 */
.L_x_279:
        /* <DEDUP_REMOVED lines=179> */
[----:B------:R1:W1:Y:S01]  /*7180*/  MUFU.TANH R179, R15 ;  /* 0x0000000f00b37308 */ /* 0x0002620000002400 */
        /* <DEDUP_REMOVED lines=22> */
[----:B-1----:R-:W-:Y:S03]  /*72f0*/  IMAD.U32 R15, RZ, RZ, UR20 ;  /* 0x00000014ff0f7e24 */ /* 0x002fe6000f8e00ff */
[----:B------:R-:W4:Y:S04]  /*7300*/  LDL R21, [R1+0x48] ;  /* 0x0000480001157983 */ /* 0x000f280000100800 */
[----:B------:R-:W4:Y:S04]  /*7310*/  LDL R170, [R1+0x54] ;  /* 0x0000540001aa7983 */ /* 0x000f280000100800 */
[----:B------:R-:W4:Y:S04]  /*7320*/  LDL R171, [R1+0x50] ;  /* 0x0000500001ab7983 */ /* 0x000f280000100800 */
[----:B------:R-:W4:Y:S04]  /*7330*/  LDL R168, [R1+0x5c] ;  /* 0x00005c0001a87983 */ /* 0x000f280000100800 */
        /* <DEDUP_REMOVED lines=24> */
[----:B------:R-:W-:Y:S02]  /*74c0*/  IMAD.WIDE.U32 R18, R23, c[0x0][0x1f0], R18 ;  /* 0x00007c0017127a25 */ /* 0x000fe400078e0012 */
[----:B------:R-:W2:Y:S02]  /*74d0*/  LDL R26, [R1+0x10] ;  /* 0x00001000011a7983 */ /* 0x000ea40000100800 */
[----:B------:R-:W-:Y:S01]  /*74e0*/  IMAD R15, R15, c[0x0][0x1f0], RZ ;  /* 0x00007c000f0f7a24 */ /* 0x000fe200078e02ff */
[----:B------:R-:W-:Y:S01]  /*74f0*/  IADD3 R18, P0, R18, UR26, RZ ;  /* 0x0000001a12127c10 */ /* 0x000fe2000ff1e0ff */
[----:B------:R-:W4:Y:S02]  /*7500*/  LDL R27, [R1+0x28] ;  /* 0x00002800011b7983 */ /* 0x000f240000100800 */
        /* <DEDUP_REMOVED lines=8> */
[----:B------:R-:W1:Y:S01]  /*7590*/  SHFL.IDX PT, R17, R17, 0x1, 0x181f ;  /* 0x00381f0011117f89 */ /* 0x000e6200000e0000 */
        /* <DEDUP_REMOVED lines=12> */
[--C-:B------:R-:W-:Y:S05]  /*7660*/  @P0 IMAD.X R23, R20, 0x1, R172.reuse, P1 ;  /* 0x0000000114170824 */ /* 0x100fea00008e06ac */
[----:B------:R1:W-:Y:S01]  /*7670*/  @P0 LDGSTS.E.BYPASS.LTC128B.128 [R177+0x17080], [R22.64], !P5 ;  /* 0x1708000016b10fae */ /* 0x0003e2000e901d52 */
[C---:B--2---:R-:W-:Y:S04]  /*7680*/  @P0 LEA R24, P1, R26.reuse, R19, 0x1 ;  /* 0x000000131a180211 */ /* 0x044fe800078208ff */
[----:B----4-:R-:W-:Y:S05]  /*7690*/  @P0 LEA.HI.X R25, R26, R20, R27, 0x1, P1 ;  /* 0x000000141a190211 */ /* 0x010fea00008f0c1b */
[----:B------:R1:W-:Y:S01]  /*76a0*/  @P0 LDGSTS.E.BYPASS.LTC128B.128 [R177+0x18880], [R24.64], !P4 ;  /* 0x1888000018b10fae */ /* 0x0003e2000e101d52 */
[----:B------:R-:W-:Y:S11]  /*76b0*/  ISETP.GE.AND P0, PT, R18, 0x21, PT ;  /* 0x000000211200780c */ /* 0x000ff60003f06270 */
[----:B------:R-:W-:Y:S02]  /*76c0*/  @!UPT UIADD3 URZ, URZ, URZ, URZ ;  /* 0x0000003f3f3ff290 */ /* 0x000fe4000fffe03f */
[----:B------:R-:W-:Y:S02]  /*76d0*/  @P0 IADD3 R18, P1, R17, R0, RZ ;  /* 0x0000000011120210 */ /* 0x000fe40007f3e0ff */
[----:B------:R1:W5:Y:S03]  /*76e0*/  LDL.LU R0, [R1+0x60] ;  /* 0x0000600001007983 */ /* 0x0003660000300800 */
[----:B------:R-:W-:Y:S05]  /*76f0*/  @P0 IMAD.X R19, R15, 0x1, R21, P1 ;  /* 0x000000010f130824 */ /* 0x000fea00008e0615 */
[----:B------:R2:W-:Y:S02]  /*7700*/  @P0 LDGSTS.E.BYPASS.LTC128B.128 [R177+0x15080], [R18.64], !P2 ;  /* 0x1508000012b10fae */ /* 0x0005e4000d101d52 */
[----:B--2---:R-:W-:Y:S05]  /*7710*/  @P0 IADD3 R18, P1, R17, R170, RZ ;  /* 0x000000aa11120210 */ /* 0x004fea0007f3e0ff */
[----:B------:R-:W-:Y:S05]  /*7720*/  @P0 IMAD.X R19, R15, 0x1, R171, P1 ;  /* 0x000000010f130824 */ /* 0x000fea00008e06ab */
[----:B------:R2:W-:Y:S02]  /*7730*/  @P0 LDGSTS.E.BYPASS.LTC128B.128 [R177+0x16880], [R18.64], !P6 ;  /* 0x1688000012b10fae */ /* 0x0005e4000f101d52 */
[----:B--2---:R-:W-:Y:S05]  /*7740*/  @P0 IADD3 R18, P1, R17, R168, RZ ;  /* 0x000000a811120210 */ /* 0x004fea0007f3e0ff */
[----:B------:R-:W-:Y:S01]  /*7750*/  @P0 IMAD.X R19, R15, 0x1, R172, P1 ;  /* 0x000000010f130824 */ /* 0x000fe200008e06ac */
[C---:B------:R-:W-:Y:S04]  /*7760*/  @P0 LEA R20, P1, R26.reuse, R17, 0x1 ;  /* 0x000000111a140211 */ /* 0x040fe800078208ff */
[----:B------:R1:W-:Y:S01]  /*7770*/  @P0 LDGSTS.E.BYPASS.LTC128B.128 [R177+0x18080], [R18.64], !P5 ;  /* 0x1808000012b10fae */ /* 0x0003e2000e901d52 */
[----:B------:R-:W-:Y:S05]  /*7780*/  @P0 LEA.HI.X R21, R26, R15, R27, 0x1, P1 ;  /* 0x0000000f1a150211 */ /* 0x000fea00008f0c1b */
[----:B------:R1:W-:Y:S03]  /*7790*/  @P0 LDGSTS.E.BYPASS.LTC128B.128 [R177+0x19880], [R20.64], !P4 ;  /* 0x1988000014b10fae */ /* 0x0003e6000e101d52 */
.L_x_282:
        /* <DEDUP_REMOVED lines=8> */
[----:B-12---:R-:W-:Y:S01]  /*7820*/  @P0 IMAD.HI.U32 R15, R17, c[0x0][0x2c8], RZ ;  /* 0x0000b200110f0a27 */ /* 0x006fe200078e00ff */
[----:B------:R-:W-:Y:S03]  /*7830*/  PLOP3.LUT P0, PT, PT, PT, UP1, 0x80, 0x0 ;  /* 0x000000000000781c */ /* 0x000fe60003f0f018 */
[----:B------:R-:W-:Y:S02]  /*7840*/  IMAD.MOV.U32 R23, RZ, RZ, R17 ;  /* 0x000000ffff177224 */ /* 0x000fe400078e0011 */
[----:B------:R-:W-:Y:S05]  /*7850*/  IMAD.U32 R17, RZ, RZ, UR20 ;  /* 0x00000014ff117e24 */ /* 0x000fea000f8e00ff */
[----:B---3--:R-:W-:Y:S03]  /*7860*/  IADD3 R17, -R26, 0x1, R17 ;  /* 0x000000011a117810 */ /* 0x008fe60007ffe111 */
[----:B------:R-:W-:Y:S01]  /*7870*/  @P0 SHF.R.U32.HI R23, RZ, c[0x0][0x2cc], R15 ;  /* 0x0000b300ff170a19 */ /* 0x000fe2000001160f */
[----:B------:R-:W-:Y:S01]  /*7880*/  IMAD.U32 R15, RZ, RZ, UR12 ;  /* 0x0000000cff0f7e24 */ /* 0x000fe2000f8e00ff */
[----:B------:R-:W-:Y:S04]  /*7890*/  PLOP3.LUT P0, PT, PT, PT, UP0, 0x40, 0x0 ;  /* 0x000000000000781c */ /* 0x000fe80003f0e808 */
[----:B------:R-:W-:Y:S02]  /*78a0*/  IADD3 R15, -R15, UR8, R17 ;  /* 0x000000080f0f7c10 */ /* 0x000fe4000fffe111 */
[----:B------:R-:W1:Y:S02]  /*78b0*/  SHFL.IDX PT, R17, R23, RZ, 0x1c1f ;  /* 0x001c1fff17117589 */ /* 0x000e6400000e0000 */
[C---:B------:R-:W-:Y:S02]  /*78c0*/  IADD3 R22, R15.reuse, c[0x0][0x328], RZ ;  /* 0x0000ca000f167a10 */ /* 0x040fe40007ffe0ff */
[----:B------:R-:W-:Y:S03]  /*78d0*/  IADD3 R15, R15, UR24, RZ ;  /* 0x000000180f0f7c10 */ /* 0x000fe6000fffe0ff */
[--C-:B-1----:R-:W-:Y:S02]  /*78e0*/  IMAD.IADD R25, R22, 0x1, R17.reuse ;  /* 0x0000000116197824 */ /* 0x102fe400078e0211 */
[----:B------:R-:W-:Y:S01]  /*78f0*/  IMAD.IADD R24, R15, 0x1, R17 ;  /* 0x000000010f187824 */ /* 0x000fe200078e0211 */
[----:B------:R-:W-:-:S05]  /*7900*/  @P0 BRA `(.L_x_283) ;  /* 0x0000019000000947 */ /* 0x000fca0003800000 */
[----:B------:R-:W-:Y:S01]  /*7910*/  IMAD.U32 R18, RZ, RZ, UR12 ;  /* 0x0000000cff127e24 */ /* 0x000fe2000f8e00ff */
[----:B------:R-:W-:Y:S04]  /*7920*/  BSSY B0, `(.L_x_284) ;  /* 0x0000012000007945 */ /* 0x000fe80003800000 */
[----:B------:R-:W-:Y:S04]  /*7930*/  IADD3 R18, -R18, UR8, R17 ;  /* 0x0000000812127c10 */ /* 0x000fe8000fffe111 */
        /* <DEDUP_REMOVED lines=11> */
.L_x_285:
[----:B------:R-:W-:Y:S04]  /*79f0*/  MOV R17, 0x1 ;  /* 0x0000000100117802 */ /* 0x000fe80000000f00 */
[----:B------:R-:W-:Y:S11]  /*7a00*/  ISETP.NE.AND P0, PT, R17, c[0x0][0x32c], PT ;  /* 0x0000cb0011007a0c */ /* 0x000ff60003f05270 */
[----:B------:R-:W-:Y:S02]  /*7a10*/  @!UPT UIADD3 URZ, URZ, URZ, URZ ;  /* 0x0000003f3f3ff290 */ /* 0x000fe4000fffe03f */
[----:B------:R-:W-:Y:S05]  /*7a20*/  @P0 IMAD.HI.U32 R17, R18, c[0x0][0x330], RZ ;  /* 0x0000cc0012110a27 */ /* 0x000fea00078e00ff */
[----:B------:R-:W-:Y:S02]  /*7a30*/  @P0 SHF.R.U32.HI R18, RZ, c[0x0][0x334], R17 ;  /* 0x0000cd00ff120a19 */ /* 0x000fe40000011611 */
.L_x_286:
[----:B------:R-:W-:Y:S05]  /*7a40*/  BSYNC B0 ;  /* 0x0000000000007941 */ /* 0x000fea0003800000 */
.L_x_284:
[----:B------:R-:W-:Y:S05]  /*7a50*/  IADD3 R17, -R26, UR20, RZ ;  /* 0x000000141a117c10 */ /* 0x000fea000fffe1ff */
[----:B------:R-:W-:Y:S05]  /*7a60*/  IMAD R17, R18, c[0x0][0x32c], R17 ;  /* 0x0000cb0012117a24 */ /* 0x000fea00078e0211 */
[----:B------:R-:W-:Y:S02]  /*7a70*/  IMNMX R24, R24, R17, !PT ;  /* 0x0000001118187217 */ /* 0x000fe40007800200 */
[----:B------:R-:W-:Y:S04]  /*7a80*/  IADD3 R17, R17, c[0x0][0x32c], RZ ;  /* 0x0000cb0011117a10 */ /* 0x000fe80007ffe0ff */
[----:B------:R-:W-:Y:S02]  /*7a90*/  IMNMX R25, R25, R17, PT ;  /* 0x0000001119197217 */ /* 0x000fe40003800200 */
.L_x_283:
        /* <DEDUP_REMOVED lines=12> */
[----:B-----5:R-:W-:Y:S01]  /*7b60*/  FSEL R17, R0, -INF , !P0 ;  /* 0xff80000000117808 */ /* 0x020fe20004000000 */
        /* <DEDUP_REMOVED lines=13> */
[----:B------:R-:W-:Y:S04]  /*7c40*/  ISETP.LT.OR P0, PT, R25, 0x9, P0 ;  /* 0x000000091900780c */ /* 0x000fe80000701670 */
        /* <DEDUP_REMOVED lines=61> */
.L_x_289:
[----:B------:R-:W-:Y:S04]  /*8020*/  MOV R0, 0x1 ;  /* 0x0000000100007802 */ /* 0x000fe80000000f00 */
[----:B------:R-:W-:Y:S11]  /*8030*/  ISETP.NE.AND P0, PT, R0, c[0x0][0x32c], PT ;  /* 0x0000cb0000007a0c */ /* 0x000ff60003f05270 */
[----:B------:R-:W-:Y:S02]  /*8040*/  @!UPT UIADD3 URZ, URZ, URZ, URZ ;  /* 0x0000003f3f3ff290 */ /* 0x000fe4000fffe03f */
[----:B------:R-:W-:Y:S05]  /*8050*/  @P0 IMAD.HI.U32 R0, R2, c[0x0][0x330], RZ ;  /* 0x0000cc0002000a27 */ /* 0x000fea00078e00ff */
[----:B------:R-:W-:Y:S02]  /*8060*/  @P0 SHF.R.U32.HI R2, RZ, c[0x0][0x334], R0 ;  /* 0x0000cd00ff020a19 */ /* 0x000fe40000011600 */
.L_x_290:
[----:B------:R-:W-:Y:S05]  /*8070*/  BSYNC B0 ;  /* 0x0000000000007941 */ /* 0x000fea0003800000 */
.L_x_288:
[----:B------:R-:W-:Y:S05]  /*8080*/  IADD3 R0, -R26, UR20, RZ ;  /* 0x000000141a007c10 */ /* 0x000fea000fffe1ff */
[----:B------:R-:W-:Y:S05]  /*8090*/  IMAD R0, R2, c[0x0][0x32c], R0 ;  /* 0x0000cb0002007a24 */ /* 0x000fea00078e0200 */
[----:B------:R-:W-:Y:S02]  /*80a0*/  IMNMX R15, R15, R0, !PT ;  /* 0x000000000f0f7217 */ /* 0x000fe40007800200 */
[----:B------:R-:W-:Y:S04]  /*80b0*/  IADD3 R0, R0, c[0x0][0x32c], RZ ;  /* 0x0000cb0000007a10 */ /* 0x000fe80007ffe0ff */
[----:B------:R-:W-:Y:S02]  /*80c0*/  IMNMX R16, R16, R0, PT ;  /* 0x0000000010107217 */ /* 0x000fe40003800200 */
.L_x_287:
        /* <DEDUP_REMOVED lines=17> */
[----:B------:R-:W-:Y:S03]  /*81e0*/  UIADD3 UR21, UR5, -0x1, URZ ;  /* 0xffffffff05157890 */ /* 0x000fe6000fffe03f */
        /* <DEDUP_REMOVED lines=16> */
[----:B------:R-:W-:Y:S02]  /*82f0*/  FADD.FTZ R2, -R2, R3 ;  /* 0x0000000302027221 */ /* 0x000fe40000010100 */
        /* <DEDUP_REMOVED lines=25> */
[C---:B------:R-:W-:Y:S04]  /*8490*/  ISETP.GT.AND P0, PT, R15.reuse, 0x8, P0 ;  /* 0x000000080f00780c */ /* 0x040fe80000704270 */
[----:B------:R-:W-:Y:S04]  /*84a0*/  ISETP.LT.OR P0, PT, R16, 0x9, P0 ;  /* 0x000000091000780c */ /* 0x000fe80000701670 */
[----:B------:R-:W-:Y:S01]  /*84b0*/  FSEL R10, R10, -INF , !P0 ;  /* 0xff8000000a0a7808 */ /* 0x000fe20004000000 */
[----:B------:R-:W-:Y:S01]  /*84c0*/  MUFU.EX2 R12, R12 ;  /* 0x0000000c000c7308 */ /* 0x000fe20000000800 */
[----:B------:R-:W-:Y:S01]  /*84d0*/  PLOP3.LUT P0, PT, PT, PT, UP1, 0x40, 0x0 ;  /* 0x000000000000781c */ /* 0x000fe20003f0e818 */
[----:B------:R-:W-:Y:S03]  /*84e0*/  UISETP.NE.AND UP1, UPT, UR28, URZ, UPT ;  /* 0x0000003f1c00728c */ /* 0x000fe6000bf25270 */
[----:B------:R-:W-:Y:S04]  /*84f0*/  ISETP.GT.AND P0, PT, R15, 0x9, P0 ;  /* 0x000000090f00780c */ /* 0x000fe80000704270 */
[C---:B------:R-:W-:Y:S01]  /*8500*/  ISETP.LT.OR P0, PT, R16.reuse, 0xa, P0 ;  /* 0x0000000a1000780c */ /* 0x040fe20000701670 */
[----:B------:R-:W3:Y:S03]  /*8510*/  MUFU.EX2 R8, R8 ;  /* 0x0000000800087308 */ /* 0x000ee60000000800 */
[----:B------:R-:W-:Y:S02]  /*8520*/  FSEL R169, R169, -INF , !P0 ;  /* 0xff800000a9a97808 */ /* 0x000fe40004000000 */
[----:B------:R-:W-:Y:S01]  /*8530*/  PLOP3.LUT P0, PT, PT, PT, UP0, 0x40, 0x0 ;  /* 0x000000000000781c */ /* 0x000fe20003f0e808 */
[----:B------:R-:W-:Y:S01]  /*8540*/  UISETP.NE.AND UP0, UPT, UR23, URZ, UPT ;  /* 0x0000003f1700728c */ /* 0x000fe2000bf05270 */
[----:B-1----:R-:W-:Y:S02]  /*8550*/  F2FP.PACK_AB R168, R13, R17 ;  /* 0x000000110da8723e */ /* 0x002fe400000000ff */
[----:B------:R-:W-:Y:S01]  /*8560*/  ISETP.GT.AND P0, PT, R15, 0x10, P0 ;  /* 0x000000100f00780c */ /* 0x000fe20000704270 */
[----:B------:R-:W-:Y:S03]  /*8570*/  MUFU.EX2 R172, R172 ;  /* 0x000000ac00ac7308 */ /* 0x000fe60000000800 */
[----:B------:R-:W-:Y:S04]  /*8580*/  ISETP.LT.OR P0, PT, R16, 0x11, P0 ;  /* 0x000000111000780c */ /* 0x000fe80000701670 */
[----:B------:R-:W-:Y:S02]  /*8590*/  FSEL R22, R9, -INF , !P0 ;  /* 0xff80000009167808 */ /* 0x000fe40004000000 */
[----:B------:R-:W-:Y:S01]  /*85a0*/  PLOP3.LUT P0, PT, PT, PT, UP6, 0x40, 0x0 ;  /* 0x000000000000781c */ /* 0x000fe20003f0e868 */
[----:B------:R-:W-:Y:S03]  /*85b0*/  MUFU.EX2 R175, R175 ;  /* 0x000000af00af7308 */ /* 0x000fe60000000800 */
[----:B------:R-:W-:Y:S02]  /*85c0*/  ISETP.GT.AND P0, PT, R15, 0x11, P0 ;  /* 0x000000110f00780c */ /* 0x000fe40000704270 */
[----:B---3--:R-:W-:Y:S02]  /*85d0*/  F2FP.PACK_AB R170, R8, R12 ;  /* 0x0000000c08aa723e */ /* 0x008fe400000000ff */
[C---:B------:R-:W-:Y:S03]  /*85e0*/  ISETP.LT.OR P0, PT, R16.reuse, 0x12, P0 ;  /* 0x000000121000780c */ /* 0x040fe60000701670 */
        /* <DEDUP_REMOVED lines=39> */
[----:B------:R-:W-:Y:S02]  /*8860*/  FMUL.FTZ R13, R6, R141 ;  /* 0x0000008d060d7220 */ /* 0x000fe40000410000 */
[----:B------:R-:W-:Y:S01]  /*8870*/  FADD.FTZ R5, R12, R5 ;  /* 0x000000050c057221 */ /* 0x000fe20000010000 */
[----:B------:R-:W-:Y:S01]  /*8880*/  FMNMX.FTZ R2, R169, R2, !PT ;  /* 0x00000002a9027209 */ /* 0x000fe20007810000 */
[----:B------:R-:W-:Y:S01]  /*8890*/  FMUL.FTZ R12, R6, R140 ;  /* 0x0000008c060c7220 */ /* 0x000fe20000410000 */
[----:B------:R-:W-:Y:S01]  /*88a0*/  MOV R140, R24 ;  /* 0x00000018008c7202 */ /* 0x000fe20000000f00 */
[----:B------:R-:W-:Y:S01]  /*88b0*/  FADD.FTZ R177, R8, R5 ;  /* 0x0000000508b17221 */ /* 0x000fe20000010000 */
[----:B------:R-:W-:Y:S01]  /*88c0*/  FMNMX.FTZ R2, R22, R2, !PT ;  /* 0x0000000216027209 */ /* 0x000fe20007810000 */
[C---:B------:R-:W-:Y:S02]  /*88d0*/  FMUL.FTZ R8, R6.reuse, R136 ;  /* 0x0000008806087220 */ /* 0x040fe40000410000 */
[C---:B------:R-:W-:Y:S01]  /*88e0*/  FMUL.FTZ R5, R6.reuse, R133 ;  /* 0x0000008506057220 */ /* 0x040fe20000410000 */
        /* <DEDUP_REMOVED lines=20> */
[C---:B------:R-:W-:Y:S02]  /*8a30*/  FMUL.FTZ R37, R6.reuse, R37 ;  /* 0x0000002506257220 */ /* 0x040fe40000410000 */
        /* <DEDUP_REMOVED lines=54> */
[----:B------:R-:W-:Y:S01]  /*8da0*/  MUFU.EX2 R136, R136 ;  /* 0x0000008800887308 */ /* 0x000fe20000000800 */
        /* <DEDUP_REMOVED lines=21> */
[----:B------:R1:W2:Y:S01]  /*8f00*/  MUFU.EX2 R150, R152 ;  /* 0x0000009800967308 */ /* 0x0002a20000000800 */
        /* <DEDUP_REMOVED lines=12> */
[----:B-1----:R-:W-:Y:S01]  /*8fd0*/  LDSM.16.MT88.4 R152, [R249+0x5080] ;  /* 0x00508000f998783b */ /* 0x002fe20000004200 */
        /* <DEDUP_REMOVED lines=41> */
[----:B------:R-:W-:Y:S02]  /*9270*/  FMUL.FTZ R10, R132, R138 ;  /* 0x0000008a840a7220 */ /* 0x000fe40000410000 */
[--C-:B------:R-:W-:Y:S02]  /*9280*/  FFMA.FTZ R147, R179, c[0x0][0x2d0], -R156.reuse ;  /* 0x0000b400b3937a23 */ /* 0x100fe4000001089c */
[----:B------:R-:W1:Y:S01]  /*9290*/  MUFU.EX2 R141, R141 ;  /* 0x0000008d008d7308 */ /* 0x000e620000000800 */
[----:B------:R-:W-:Y:S02]  /*92a0*/  FFMA.FTZ R149, R178, c[0x0][0x2d0], -R156 ;  /* 0x0000b400b2957a23 */ /* 0x000fe4000001089c */
[----:B--2---:R-:W-:Y:S07]  /*92b0*/  FADD.FTZ R177, R150, R177 ;  /* 0x000000b196b17221 */ /* 0x004fee0000010000 */
[----:B------:R-:W-:Y:S01]  /*92c0*/  MUFU.EX2 R147, R147 ;  /* 0x0000009300937308 */ /* 0x000fe20000000800 */
[----:B---3--:R-:W-:Y:S01]  /*92d0*/  FFMA.FTZ R142, R132, R148, R136 ;  /* 0x00000094848e7223 */ /* 0x008fe20000010088 */
[----:B------:R-:W-:Y:S01]  /*92e0*/  MOV R148, R145 ;  /* 0x0000009100947202 */ /* 0x000fe20000000f00 */
[----:B------:R-:W2:Y:S01]  /*92f0*/  LDSM.16.MT88.4 R132, [R252+0x4080] ;  /* 0x00408000fc84783b */ /* 0x000ea20000004200 */
[----:B------:R-:W-:Y:S01]  /*9300*/  MOV R145, R140 ;  /* 0x0000008c00917202 */ /* 0x000fe20000000f00 */
[----:B------:R-:W-:Y:S01]  /*9310*/  FFMA.FTZ R140, R169, c[0x0][0x2d0], -R156 ;  /* 0x0000b400a98c7a23 */ /* 0x000fe2000001089c */
[C---:B------:R-:W-:Y:S04]  /*9320*/  F2FP.PACK_AB R169, R144.reuse, R136 ;  /* 0x0000008890a9723e */ /* 0x040fe800000000ff */
[----:B------:R3:W-:Y:S01]  /*9330*/  MUFU.EX2 R146, R148 ;  /* 0x0000009400927308 */ /* 0x0007e20000000800 */
[----:B------:R-:W-:Y:S02]  /*9340*/  FADD.FTZ R142, R144, R142 ;  /* 0x0000008e908e7221 */ /* 0x000fe40000010000 */
[----:B------:R-:W-:Y:S02]  /*9350*/  FADD.FTZ R144, R143, R177 ;  /* 0x000000b18f907221 */ /* 0x000fe40000010000 */
[----:B-1----:R-:W-:Y:S05]  /*9360*/  FADD.FTZ R142, R141, R142 ;  /* 0x0000008e8d8e7221 */ /* 0x002fea0000010000 */
[----:B------:R-:W1:Y:S10]  /*9370*/  MUFU.EX2 R140, R140 ;  /* 0x0000008c008c7308 */ /* 0x000e740000000800 */
[----:B------:R-:W4:Y:S01]  /*9380*/  MUFU.EX2 R145, R145 ;  /* 0x0000009100917308 */ /* 0x000f220000000800 */
[----:B---3--:R-:W-:Y:S02]  /*9390*/  FFMA.FTZ R148, R137, c[0x0][0x2d0], -R156 ;  /* 0x0000b40089947a23 */ /* 0x008fe4000001089c */
[----:B------:R-:W-:Y:S07]  /*93a0*/  LDSM.16.MT88.4 R136, [R252+0x4880] ;  /* 0x00488000fc88783b */ /* 0x000fee0000004200 */
[----:B------:R-:W3:Y:S01]  /*93b0*/  MUFU.EX2 R148, R148 ;  /* 0x0000009400947308 */ /* 0x000ee20000000800 */
[C---:B-1----:R-:W-:Y:S09]  /*93c0*/  F2FP.PACK_AB R171, R140.reuse, R141 ;  /* 0x0000008d8cab723e */ /* 0x042ff200000000ff */
[----:B------:R-:W1:Y:S01]  /*93d0*/  MUFU.EX2 R149, R149 ;  /* 0x0000009500957308 */ /* 0x000e620000000800 */
[C---:B--2---:R-:W-:Y:S05]  /*93e0*/  HMMA.16816.F32 R4, R168.reuse, R132, R4 ;  /* 0x00000084a804723c */ /* 0x044fea0000001804 */
[----:B----4-:R-:W-:Y:S03]  /*93f0*/  FADD.FTZ R144, R145, R144 ;  /* 0x0000009091907221 */ /* 0x010fe60000010000 */
        /* <DEDUP_REMOVED lines=47> */
[----:B---3--:R-:W-:Y:S01]  /*96f0*/  F2FP.PACK_AB R133, R147, R148 ;  /* 0x000000949385723e */ /* 0x008fe200000000ff */
[----:B------:R-:W-:Y:S02]  /*9700*/  FADD.FTZ R150, R140, R142 ;  /* 0x0000008e8c967221 */ /* 0x000fe40000010000 */
[----:B------:R-:W-:Y:S01]  /*9710*/  FFMA.FTZ R168, R176, c[0x0][0x2d0], -R156 ;  /* 0x0000b400b0a87a23 */ /* 0x000fe2000001089c */
[C---:B------:R-:W-:Y:S01]  /*9720*/  F2FP.PACK_AB R134, R146.reuse, R145 ;  /* 0x000000919286723e */ /* 0x040fe200000000ff */
[----:B------:R-:W-:Y:S03]  /*9730*/  LDSM.16.MT88.4 R140, [R248+0x9080] ;  /* 0x00908000f88c783b */ /* 0x000fe60000004200 */
[----:B------:R-:W-:Y:S01]  /*9740*/  FADD.FTZ R176, R146, R144 ;  /* 0x0000009092b07221 */ /* 0x000fe20000010000 */
[----:B------:R-:W2:Y:S01]  /*9750*/  MUFU.EX2 R168, R168 ;  /* 0x000000a800a87308 */ /* 0x000ea20000000800 */
[----:B------:R-:W-:Y:S02]  /*9760*/  FADD.FTZ R148, R148, R150 ;  /* 0x0000009694947221 */ /* 0x000fe40000010000 */
[----:B------:R-:W-:Y:S02]  /*9770*/  FFMA.FTZ R169, R159, c[0x0][0x2d0], -R156 ;  /* 0x0000b4009fa97a23 */ /* 0x000fe4000001089c */
[----:B------:R-:W-:Y:S02]  /*9780*/  FADD.FTZ R148, R147, R148 ;  /* 0x0000009493947221 */ /* 0x000fe40000010000 */
[----:B------:R-:W-:Y:S01]  /*9790*/  LDSM.16.MT88.4 R144, [R250+0x5080] ;  /* 0x00508000fa90783b */ /* 0x000fe20000004200 */
[--C-:B------:R-:W-:Y:S01]  /*97a0*/  FFMA.FTZ R170, R158, c[0x0][0x2d0], -R156.reuse ;  /* 0x0000b4009eaa7a23 */ /* 0x100fe2000001089c */
[----:B------:R-:W-:Y:S01]  /*97b0*/  F2FP.PACK_AB R158, R172, R173 ;  /* 0x000000adac9e723e */ /* 0x000fe200000000ff */
[--C-:B------:R-:W-:Y:S01]  /*97c0*/  FFMA.FTZ R171, R157, c[0x0][0x2d0], -R156.reuse ;  /* 0x0000b4009dab7a23 */ /* 0x100fe2000001089c */
[----:B------:R-:W3:Y:S01]  /*97d0*/  MUFU.EX2 R169, R169 ;  /* 0x000000a900a97308 */ /* 0x000ee20000000800 */
[----:B------:R-:W-:Y:S02]  /*97e0*/  FFMA.FTZ R156, R3, c[0x0][0x2d0], -R156 ;  /* 0x0000b400039c7a23 */ /* 0x000fe4000001089c */
[----:B-1----:R-:W-:Y:S02]  /*97f0*/  FADD.FTZ R177, R149, R148 ;  /* 0x0000009495b17221 */ /* 0x002fe40000010000 */
[----:B------:R-:W-:Y:S04]  /*9800*/  FADD.FTZ R176, R175, R176 ;  /* 0x000000b0afb07221 */ /* 0x000fe80000010000 */
[----:B------:R-:W-:Y:S01]  /*9810*/  FADD.FTZ R176, R174, R176 ;  /* 0x000000b0aeb07221 */ /* 0x000fe20000010000 */
[----:B------:R1:W-:Y:S01]  /*9820*/  MUFU.EX2 R3, R156 ;  /* 0x0000009c00037308 */ /* 0x0003e20000000800 */
[C---:B--2---:R-:W-:Y:S02]  /*9830*/  F2FP.PACK_AB R135, R168.reuse, R149 ;  /* 0x00000095a887723e */ /* 0x044fe400000000ff */
[----:B------:R-:W-:Y:S02]  /*9840*/  FADD.FTZ R173, R173, R176 ;  /* 0x000000b0adad7221 */ /* 0x000fe40000010000 */
[----:B------:R-:W-:Y:S03]  /*9850*/  FADD.FTZ R177, R168, R177 ;  /* 0x000000b1a8b17221 */ /* 0x000fe60000010000 */
[C---:B------:R-:W-:Y:S02]  /*9860*/  HMMA.16816.F32 R4, R132.reuse, R136, R4 ;  /* 0x000000888404723c */ /* 0x040fe40000001804 */
[----:B------:R-:W2:Y:S03]  /*9870*/  MUFU.EX2 R170, R170 ;  /* 0x000000aa00aa7308 */ /* 0x000ea60000000800 */
[----:B---3--:R-:W-:Y:S03]  /*9880*/  FADD.FTZ R177, R169, R177 ;  /* 0x000000b1a9b17221 */ /* 0x008fe60000010000 */
[C---:B------:R-:W-:Y:S01]  /*9890*/  HMMA.16816.F32 R8, R132.reuse, R138, R8 ;  /* 0x0000008a8408723c */ /* 0x040fe20000001808 */
[----:B------:R-:W3:Y:S03]  /*98a0*/  LDSM.16.MT88.4 R136, [R250+0x4880] ;  /* 0x00488000fa88783b */ /* 0x000ee60000004200 */
[----:B------:R-:W4:Y:S01]  /*98b0*/  MUFU.EX2 R171, R171 ;  /* 0x000000ab00ab7308 */ /* 0x000f220000000800 */
[----:B-1----:R-:W-:Y:S02]  /*98c0*/  F2FP.PACK_AB R156, R174, R175 ;  /* 0x000000afae9c723e */ /* 0x002fe400000000ff */
[C---:B--2---:R-:W-:Y:S01]  /*98d0*/  F2FP.PACK_AB R157, R170.reuse, R169 ;  /* 0x000000a9aa9d723e */ /* 0x044fe200000000ff */
[----:B------:R-:W-:Y:S01]  /*98e0*/  FADD.FTZ R170, R170, R177 ;  /* 0x000000b1aaaa7221 */ /* 0x000fe20000010000 */
[----:B----4-:R-:W-:Y:S03]  /*98f0*/  F2FP.PACK_AB R159, R3, R171 ;  /* 0x000000ab039f723e */ /* 0x010fe600000000ff */
[----:B------:R-:W-:Y:S01]  /*9900*/  FADD.FTZ R170, R171, R170 ;  /* 0x000000aaabaa7221 */ /* 0x000fe20000010000 */
[C---:B---3--:R-:W-:Y:S08]  /*9910*/  HMMA.16816.F32 R12, R132.reuse, R136, R12 ;  /* 0x00000088840c723c */ /* 0x048ff0000000180c */
        /* <DEDUP_REMOVED lines=95> */
.L_x_278:
[----:B------:R-:W2:Y:S01]  /*9f10*/  S2UR UR20, SR_CTAID.X ;  /* 0x00000000001479c3 */ /* 0x000ea20000002500 */
[----:B------:R-:W-:-:S02]  /*9f20*/  UISETP.NE.AND UP1, UPT, UR15, URZ, UPT ;  /* 0x0000003f0f00728c */ /* 0x000fc4000bf25270 */
[----:B------:R-:W-:Y:S02]  /*9f30*/  ULDC.64 UR4, c[0x0][0x2c8] ;  /* 0x0000b20000047ab9 */ /* 0x000fe40000000a00 */
[----:B------:R-:W-:-:S06]  /*9f40*/  UISETP.NE.AND UP0, UPT, UR14, URZ, UPT ;  /* 0x0000003f0e00728c */ /* 0x000fcc000bf05270 */
[----:B------:R-:W-:Y:S01]  /*9f50*/  PLOP3.LUT P0, PT, PT, PT, UP0, 0x40, 0x0 ;  /* 0x000000000000781c */ /* 0x000fe20003f0e808 */
[----:B--2---:R-:W-:-:S04]  /*9f60*/  ULEA UR20, UR20, 0x7f, 0x7 ;  /* 0x0000007f14147891 */ /* 0x004fc8000f8e383f */
[----:B------:R-:W-:Y:S02]  /*9f70*/  UIMAD.WIDE.U32 UR28, UR20, UR4, URZ ;  /* 0x00000004141c72a5 */ /* 0x000fe4000f8e003f */
[----:B------:R-:W-:-:S05]  /*9f80*/  UIADD3 UR4, UR8, 0x1, -UR12 ;  /* 0x0000000108047890 */ /* 0x000fca000fffe80c */
[----:B------:R-:W-:Y:S02]  /*9f90*/  @UP1 UMOV UR23, UR29 ;  /* 0x0000001d00171c82 */ /* 0x000fe40008000000 */
[----:B------:R-:W-:-:S04]  /*9fa0*/  @UP1 USHF.R.U32.HI UR20, URZ, UR5, UR23 ;  /* 0x000000053f141299 */ /* 0x000fc80008011617 */
[----:B------:R-:W-:-:S03]  /*9fb0*/  UIADD3 UR23, UR4, UR20, URZ ;  /* 0x0000001404177290 */ /* 0x000fc6000fffe03f */
[----:B------:R-:W-:Y:S02]  /*9fc0*/  ULDC UR20, c[0x0][0x324] ;  /* 0x0000c90000147ab9 */ /* 0x000fe40000000800 */
[----:B------:R-:W-:Y:S01]  /*9fd0*/  UIADD3 UR20, UR23, -UR20, URZ ;  /* 0x8000001417147290 */ /* 0x000fe2000fffe03f */
[----:B------:R-:W-:Y:S05]  /*9fe0*/  @P0 BRA `(.L_x_292) ;  /* 0x0000016000000947 */ /* 0x000fea0003800000 */
[----:B------:R-:W-:-:S06]  /*9ff0*/  UISETP.GT.AND UP0, UPT, UR23, -0x1, UPT ;  /* 0xffffffff1700788c */ /* 0x000fcc000bf04270 */
[----:B------:R-:W-:-:S13]  /*a000*/  PLOP3.LUT P0, PT, PT, PT, UP0, 0x80, 0x0 ;  /* 0x000000000000781c */ /* 0x000fda0003f0f008 */
[----:B------:R-:W-:Y:S05]  /*a010*/  @P0 BRA `(.L_x_293) ;  /* 0x0000009000000947 */ /* 0x000fea0003800000 */
[----:B------:R-:W-:Y:S02]  /*a020*/  UMOV UR5, 0x1 ;  /* 0x0000000100057882 */ /* 0x000fe40000000000 */
[----:B------:R-:W-:Y:S02]  /*a030*/  ULDC UR4, c[0x0][0x32c] ;  /* 0x0000cb0000047ab9 */ /* 0x000fe40000000800 */
[----:B------:R-:W-:Y:S02]  /*a040*/  UISETP.NE.AND UP0, UPT, UR5, UR4, UPT ;  /* 0x000000040500728c */ /* 0x000fe4000bf05270 */
[----:B------:R-:W-:Y:S02]  /*a050*/  ULOP3.LUT UR23, URZ, UR23, URZ, 0x33, !UPT ;  /* 0x000000173f177292 */ /* 0x000fe4000f8e333f */
[----:B------:R-:W-:Y:S02]  /*a060*/  ULDC.64 UR4, c[0x0][0x330] ;  /* 0x0000cc0000047ab9 */ /* 0x000fe40000000a00 */
[----:B------:R-:W-:-:S05]  /*a070*/  UIMAD.WIDE.U32 UR28, UR23, UR4, URZ ;  /* 0x00000004171c72a5 */ /* 0x000fca000f8e003f */
[----:B------:R-:W-:-:S04]  /*a080*/  @UP0 USHF.R.U32.HI UR23, URZ, UR5, UR29 ;  /* 0x000000053f170299 */ /* 0x000fc8000801161d */
[----:B------:R-:W-:Y:S01]  /*a090*/  ULOP3.LUT UR23, URZ, UR23, URZ, 0x33, !UPT ;  /* 0x000000173f177292 */ /* 0x000fe2000f8e333f */
[----:B------:R-:W-:Y:S05]  /*a0a0*/  BRA `(.L_x_294) ;  /* 0x0000006000007947 */ /* 0x000fea0003800000 */
.L_x_293:
[----:B------:R-:W-:Y:S02]  /*a0b0*/  UMOV UR5, 0x1 ;  /* 0x0000000100057882 */ /* 0x000fe40000000000 */
[----:B------:R-:W-:Y:S02]  /*a0c0*/  ULDC UR4, c[0x0][0x32c] ;  /* 0x0000cb0000047ab9 */ /* 0x000fe40000000800 */
[----:B------:R-:W-:-:S03]  /*a0d0*/  UISETP.NE.AND UP0, UPT, UR5, UR4, UPT ;  /* 0x000000040500728c */ /* 0x000fc6000bf05270 */
[----:B------:R-:W-:Y:S02]  /*a0e0*/  ULDC.64 UR4, c[0x0][0x330] ;  /* 0x0000cc0000047ab9 */ /* 0x000fe40000000a00 */
[----:B------:R-:W-:-:S06]  /*a0f0*/  UIMAD.WIDE.U32 UR28, UR23, UR4, URZ ;  /* 0x00000004171c72a5 */ /* 0x000fcc000f8e003f */
[----:B------:R-:W-:Y:S02]  /*a100*/  @UP0 USHF.R.U32.HI UR23, URZ, UR5, UR29 ;  /* 0x000000053f170299 */ /* 0x000fe4000801161d */
.L_x_294:
[----:B------:R-:W-:Y:S02]  /*a110*/  ULDC UR4, c[0x0][0x32c] ;  /* 0x0000cb0000047ab9 */ /* 0x000fe40000000800 */
[----:B------:R-:W-:-:S04]  /*a120*/  UIMAD UR4, UR23, UR4, URZ ;  /* 0x00000004170472a4 */ /* 0x000fc8000f8e023f */
[----:B------:R-:W-:-:S04]  /*a130*/  UISETP.LT.AND UP0, UPT, UR20, UR4, UPT ;  /* 0x000000041400728c */ /* 0x000fc8000bf01270 */
[----:B------:R-:W-:-:S04]  /*a140*/  USEL UR20, UR20, UR4, !UP0 ;  /* 0x0000000414147287 */ /* 0x000fc8000c000000 */
.L_x_292:
        /* <DEDUP_REMOVED lines=13> */
[----:B-1----:R-:W4:Y:S04]  /*a220*/  LDL R4, [R1+0x2c] ;  /* 0x00002c0001047983 */ /* 0x002f280000100800 */
        /* <DEDUP_REMOVED lines=9> */
.L_x_300:
        /* <DEDUP_REMOVED lines=59> */
[----:B---3--:R2:W3:Y:S02]  /*a670*/  SHFL.IDX PT, R13, R6, 0x1, 0x181f ;  /* 0x00381f00060d7f89 */ /* 0x0084e400000e0000 */
.L_x_334:
[----:B--2---:R-:W2:Y:S04]  /*a680*/  LDL R15, [R1+0x24] ;  /* 0x00002400010f7983 */ /* 0x004ea80000100800 */
[----:B------:R-:W5:Y:S04]  /*a690*/  LDL R14, [R1+0x48] ;  /* 0x00004800010e7983 */ /* 0x000f680000100800 */
[----:B----4-:R-:W4:Y:S04]  /*a6a0*/  LDL R12, [R1+0x4c] ;  /* 0x00004c00010c7983 */ /* 0x010f280000100800 */
[----:B---3--:R-:W3:Y:S01]  /*a6b0*/  LDL R6, [R1+0x1c] ;  /* 0x00001c0001067983 */ /* 0x008ee20000100800 */
[----:B--2---:R-:W-:Y:S02]  /*a6c0*/  ISETP.GE.AND P1, PT, R15, c[0x0][0x1d4], PT ;  /* 0x000075000f007a0c */ /* 0x004fe40003f26270 */
[----:B-----5:R-:W-:Y:S05]  /*a6d0*/  IADD3 R14, P0, R13, R14, RZ ;  /* 0x0000000e0d0e7210 */ /* 0x020fea0007f1e0ff */
[----:B----4-:R-:W-:Y:S06]  /*a6e0*/  IMAD.X R15, R7, 0x1, R12, P0 ;  /* 0x00000001070f7824 */ /* 0x010fec00000e060c */
[----:B------:R-:W-:Y:S01]  /*a6f0*/  @!PT LDS RZ, [RZ] ;  /* 0x00000000fffff984 */ /* 0x000fe20000000800 */
[----:B------:R-:W-:Y:S01]  /*a700*/  @!PT LDS RZ, [RZ] ;  /* 0x00000000fffff984 */ /* 0x000fe20000000800 */
[----:B------:R-:W-:Y:S01]  /*a710*/  @!PT LDS RZ, [RZ] ;  /* 0x00000000fffff984 */ /* 0x000fe20000000800 */
[----:B---3--:R2:W-:Y:S01]  /*a720*/  LDGSTS.E.BYPASS.LTC128B.128 [R6+0x5080], [R14.64], !P1 ;  /* 0x050800000e067fae */ /* 0x0085e2000c901d52 */
[C---:B------:R-:W-:Y:S02]  /*a730*/  IADD3 R12, P1, R13.reuse, R176, RZ ;  /* 0x000000b00d0c7210 */ /* 0x040fe40007f3e0ff */
[----:B--2---:R-:W-:Y:S05]  /*a740*/  IADD3 R14, P0, R13, R178, RZ ;  /* 0x000000b20d0e7210 */ /* 0x004fea0007f1e0ff */
[----:B------:R-:W-:Y:S01]  /*a750*/  IMAD.X R15, R7, 0x1, R179, P0 ;  /* 0x00000001070f7824 */ /* 0x000fe200000e06b3 */
[----:B------:R-:W-:Y:S01]  /*a760*/  IADD3 R4, P0, R13, R4, RZ ;  /* 0x000000040d047210 */ /* 0x000fe20007f1e0ff */
[C---:B------:R-:W-:Y:S03]  /*a770*/  IMAD.X R13, R7.reuse, 0x1, R177, P1 ;  /* 0x00000001070d7824 */ /* 0x040fe600008e06b1 */
[----:B------:R2:W-:Y:S01]  /*a780*/  LDGSTS.E.BYPASS.LTC128B.128 [R6+0x6880], [R14.64], !P6 ;  /* 0x068800000e067fae */ /* 0x0005e2000f101d52 */
[----:B------:R-:W-:Y:S03]  /*a790*/  IMAD.X R5, R7, 0x1, R5, P0 ;  /* 0x0000000107057824 */ /* 0x000fe600000e0605 */
[----:B------:R2:W-:Y:S04]  /*a7a0*/  LDGSTS.E.BYPASS.LTC128B.128 [R6+0x8080], [R12.64], !P5 ;  /* 0x080800000c067fae */ /* 0x0005e8000e901d52 */
[----:B------:R2:W-:Y:S02]  /*a7b0*/  LDGSTS.E.BYPASS.LTC128B.128 [R6+0x9880], [R4.64], !P4 ;  /* 0x0988000004067fae */ /* 0x0005e4000e101d52 */
.L_x_297:
[----:B------:R-:W-:Y:S05]  /*a7c0*/  BSYNC B0 ;  /* 0x0000000000007941 */ /* 0x000fea0003800000 */
.L_x_296:
        /* <DEDUP_REMOVED lines=273> */
.L_x_299:
        /* <DEDUP_REMOVED lines=424> */
.L_x_295:
[----:B------:R-:W-:-:S06]  /*d360*/  UISETP.GE.AND UP0, UPT, UR21, UR7, UPT ;  /* 0x000000071500728c */ /* 0x000fcc000bf06270 */
[----:B------:R-:W-:-:S13]  /*d370*/  PLOP3.LUT P0, PT, PT, PT, UP0, 0x40, 0x0 ;  /* 0x000000000000781c */ /* 0x000fda0003f0e808 */
[----:B------:R-:W-:Y:S05]  /*d380*/  @P0 BRA `(.L_x_301) ;  /* 0x00003ea000000947 */ /* 0x000fea0003800000 */
[----:B-1----:R-:W1:Y:S04]  /*d390*/  S2R R3, SR_TID.X ;  /* 0x0000000000037919 */ /* 0x002e680000002100 */
        /* <DEDUP_REMOVED lines=12> */
.L_x_314:
        /* <DEDUP_REMOVED lines=66> */
[----:B-1----:R2:W1:Y:S02]  /*d880*/  SHFL.IDX PT, R13, R4, 0x1, 0x181f ;  /* 0x00381f00040d7f89 */ /* 0x00246400000e0000 */
.L_x_335:
[----:B------:R-:W4:Y:S04]  /*d890*/  LDL R7, [R1+0x24] ;  /* 0x0000240001077983 */ /* 0x000f280000100800 */
[----:B------:R-:W5:Y:S04]  /*d8a0*/  LDL R6, [R1+0x3c] ;  /* 0x00003c0001067983 */ /* 0x000f680000100800 */
[----:B--2---:R-:W2:Y:S04]  /*d8b0*/  LDL R14, [R1+0x48] ;  /* 0x00004800010e7983 */ /* 0x004ea80000100800 */
[----:B---3--:R-:W3:Y:S04]  /*d8c0*/  LDL R12, [R1+0x1c] ;  /* 0x00001c00010c7983 */ /* 0x008ee80000100800 */
[----:B------:R-:W3:Y:S01]  /*d8d0*/  LDL R4, [R1+0x4c] ;  /* 0x00004c0001047983 */ /* 0x000ee20000100800 */
[----:B----4-:R-:W-:Y:S02]  /*d8e0*/  ISETP.GE.AND P1, PT, R7, c[0x0][0x1d4], PT ;  /* 0x0000750007007a0c */ /* 0x010fe40003f26270 */
[----:B-1---5:R-:W-:Y:S05]  /*d8f0*/  IADD3 R6, P0, R13, R6, RZ ;  /* 0x000000060d067210 */ /* 0x022fea0007f1e0ff */
[----:B--2---:R-:W-:Y:S06]  /*d900*/  IMAD.X R7, R5, 0x1, R14, P0 ;  /* 0x0000000105077824 */ /* 0x004fec00000e060e */
[----:B------:R-:W-:Y:S01]  /*d910*/  @!PT LDS RZ, [RZ] ;  /* 0x00000000fffff984 */ /* 0x000fe20000000800 */
[----:B------:R-:W-:Y:S01]  /*d920*/  @!PT LDS RZ, [RZ] ;  /* 0x00000000fffff984 */ /* 0x000fe20000000800 */
[----:B------:R-:W-:Y:S01]  /*d930*/  @!PT LDS RZ, [RZ] ;  /* 0x00000000fffff984 */ /* 0x000fe20000000800 */
[----:B---3--:R1:W-:Y:S02]  /*d940*/  LDGSTS.E.BYPASS.LTC128B.128 [R12+0x5080], [R6.64], !P1 ;  /* 0x05080000060c7fae */ /* 0x0083e4000c901d52 */
[----:B-1----:R-:W-:Y:S05]  /*d950*/  IADD3 R6, P0, R13, R159, RZ ;  /* 0x0000009f0d067210 */ /* 0x002fea0007f1e0ff */
[----:B------:R-:W-:Y:S05]  /*d960*/  IMAD.X R7, R5, 0x1, R4, P0 ;  /* 0x0000000105077824 */ /* 0x000fea00000e0604 */
[----:B------:R1:W-:Y:S02]  /*d970*/  LDGSTS.E.BYPASS.LTC128B.128 [R12+0x6880], [R6.64], !P6 ;  /* 0x06880000060c7fae */ /* 0x0003e4000f101d52 */
[----:B-1----:R-:W-:Y:S05]  /*d980*/  IADD3 R6, P0, R13, R157, RZ ;  /* 0x0000009d0d067210 */ /* 0x002fea0007f1e0ff */
[----:B------:R-:W-:Y:S01]  /*d990*/  IMAD.X R7, R5, 0x1, R158, P0 ;  /* 0x0000000105077824 */ /* 0x000fe200000e069e */
[----:B------:R-:W-:Y:S04]  /*d9a0*/  IADD3 R4, P0, R13, R0, RZ ;  /* 0x000000000d047210 */ /* 0x000fe80007f1e0ff */
[----:B------:R1:W-:Y:S01]  /*d9b0*/  LDGSTS.E.BYPASS.LTC128B.128 [R12+0x8080], [R6.64], !P5 ;  /* 0x08080000060c7fae */ /* 0x0003e2000e901d52 */
[----:B------:R-:W-:Y:S05]  /*d9c0*/  IMAD.X R5, R5, 0x1, R2, P0 ;  /* 0x0000000105057824 */ /* 0x000fea00000e0602 */
[----:B------:R1:W-:Y:S03]  /*d9d0*/  LDGSTS.E.BYPASS.LTC128B.128 [R12+0x9880], [R4.64], !P4 ;  /* 0x09880000040c7fae */ /* 0x0003e6000e101d52 */
.L_x_303:
[----:B------:R-:W-:Y:S05]  /*d9e0*/  BSYNC B0 ;  /* 0x0000000000007941 */ /* 0x000fea0003800000 */
.L_x_302:
        /* <DEDUP_REMOVED lines=159> */
[----:B------:R-:W2:Y:S01]  /*e3e0*/  MUFU.TANH R179, R15 ;  /* 0x0000000f00b37308 */ /* 0x000ea20000002400 */
[----:B------:R-:W-:Y:S01]  /*e3f0*/  BAR.SYNC.DEFER_BLOCKING 0x0 ;  /* 0x0000000000007b1d */ /* 0x000fe20000010000 */
[----:B-----5:R-:W-:Y:S02]  /*e400*/  FMUL.FTZ R9, R14, c[0x0][0x320] ;  /* 0x0000c8000e097a20 */ /* 0x020fe40000410000 */
[----:B------:R-:W-:Y:S06]  /*e410*/  FMUL.FTZ R14, R17, c[0x0][0x320] ;  /* 0x0000c800110e7a20 */ /* 0x000fec0000410000 */
[----:B------:R5:W2:Y:S01]  /*e420*/  MUFU.TANH R178, R18 ;  /* 0x0000001200b27308 */ /* 0x000aa20000002400 */
[----:B-1----:R-:W-:Y:S02]  /*e430*/  FMUL.FTZ R11, R12, c[0x0][0x320] ;  /* 0x0000c8000c0b7a20 */ /* 0x002fe40000410000 */
[----:B------:R-:W-:Y:S02]  /*e440*/  FMUL.FTZ R12, R13, c[0x0][0x320] ;  /* 0x0000c8000d0c7a20 */ /* 0x000fe40000410000 */
[----:B------:R-:W-:Y:S05]  /*e450*/  FMUL.FTZ R13, R16, c[0x0][0x320] ;  /* 0x0000c800100d7a20 */ /* 0x000fea0000410000 */
[----:B------:R-:W1:Y:S10]  /*e460*/  MUFU.TANH R8, R8 ;  /* 0x0000000800087308 */ /* 0x000e740000002400 */
        /* <DEDUP_REMOVED lines=8> */
[----:B------:R-:W-:Y:S02]  /*e4f0*/  FMUL.FTZ R17, R21, c[0x0][0x320] ;  /* 0x0000c80015117a20 */ /* 0x000fe40000410000 */
[----:B------:R-:W-:Y:S02]  /*e500*/  FMUL.FTZ R6, R22, c[0x0][0x320] ;  /* 0x0000c80016067a20 */ /* 0x000fe40000410000 */
[----:B------:R-:W-:Y:S03]  /*e510*/  FMUL.FTZ R5, R23, c[0x0][0x320] ;  /* 0x0000c80017057a20 */ /* 0x000fe60000410000 */
[----:B-----5:R-:W-:Y:S02]  /*e520*/  FMUL.FTZ R18, R24, c[0x0][0x320] ;  /* 0x0000c80018127a20 */ /* 0x020fe40000410000 */
[----:B------:R-:W-:Y:S01]  /*e530*/  FMUL.FTZ R19, R25, c[0x0][0x320] ;  /* 0x0000c80019137a20 */ /* 0x000fe20000410000 */
[----:B------:R-:W1:Y:S01]  /*e540*/  MUFU.TANH R13, R13 ;  /* 0x0000000d000d7308 */ /* 0x000e620000002400 */
        /* <DEDUP_REMOVED lines=19> */
[----:B------:R-:W4:Y:S01]  /*e680*/  LDL.LU R26, [R1+0x4c] ;  /* 0x00004c00011a7983 */ /* 0x000f220000300800 */
[----:B------:R-:W-:Y:S03]  /*e690*/  IMAD.U32 R20, RZ, RZ, UR4 ;  /* 0x00000004ff147e24 */ /* 0x000fe6000f8e00ff */
[----:B------:R-:W5:Y:S04]  /*e6a0*/  LDL R170, [R1+0x3c] ;  /* 0x00003c0001aa7983 */ /* 0x000f680000100800 */
        /* <DEDUP_REMOVED lines=18> */
[----:B---3--:R-:W-:Y:S04]  /*e7d0*/  IMAD.WIDE.U32 R22, R27, c[0x0][0x1e0], RZ ;  /* 0x000078001b167a25 */ /* 0x008fe800078e00ff */
[----:B------:R-:W-:Y:S01]  /*e7e0*/  IMAD.IADD R23, R23, 0x1, R20 ;  /* 0x0000000117177824 */ /* 0x000fe200078e0214 */
[----:B--2---:R2:W-:Y:S01]  /*e7f0*/  STL [R1+0x8], R25 ;  /* 0x0000081901007387 */ /* 0x0045e20000100800 */
[----:B------:R-:W-:Y:S02]  /*e800*/  SHF.R.S32.HI R20, RZ, 0x1f, R25 ;  /* 0x0000001fff147819 */ /* 0x000fe40000011419 */
[C---:B------:R-:W-:Y:S04]  /*e810*/  IMAD.WIDE.U32 R22, R25.reuse, c[0x0][0x1f0], R22 ;  /* 0x00007c0019167a25 */ /* 0x040fe800078e0016 */
[----:B------:R-:W-:Y:S01]  /*e820*/  IMAD R20, R20, c[0x0][0x1f0], RZ ;  /* 0x00007c0014147a24 */ /* 0x000fe200078e02ff */
[----:B------:R-:W-:Y:S03]  /*e830*/  IADD3 R22, P0, R22, UR26, RZ ;  /* 0x0000001a16167c10 */ /* 0x000fe6000ff1e0ff */
[----:B------:R-:W-:Y:S05]  /*e840*/  IMAD R20, R25, c[0x0][0x1f4], R20 ;  /* 0x00007d0019147a24 */ /* 0x000fea00078e0214 */
[----:B------:R-:W-:Y:S02]  /*e850*/  IADD3.X R20, R23, UR22, R20, P0, !PT ;  /* 0x0000001617147c10 */ /* 0x000fe400087fe414 */
[C---:B------:R-:W-:Y:S04]  /*e860*/  LEA R21, P0, R22.reuse, c[0x0][0x1c8], 0x1 ;  /* 0x0000720016157a11 */ /* 0x040fe800078008ff */
[----:B------:R-:W-:Y:S02]  /*e870*/  LEA.HI.X R20, R22, c[0x0][0x1cc], R20, 0x1, P0 ;  /* 0x0000730016147a11 */ /* 0x000fe400000f0c14 */
[----:B------:R-:W5:Y:S04]  /*e880*/  SHFL.IDX PT, R22, R21, RZ, 0x181f ;  /* 0x00181fff15167589 */ /* 0x000f6800000e0000 */
[----:B--2---:R-:W2:Y:S04]  /*e890*/  S2R R25, SR_TID.X ;  /* 0x0000000000197919 */ /* 0x004ea80000002100 */
[----:B------:R-:W4:Y:S04]  /*e8a0*/  SHFL.IDX PT, R23, R20, RZ, 0x181f ;  /* 0x00181fff14177589 */ /* 0x000f2800000e0000 */
[----:B------:R-:W3:Y:S04]  /*e8b0*/  SHFL.IDX PT, R21, R21, 0x1, 0x181f ;  /* 0x00381f0015157f89 */ /* 0x000ee800000e0000 */
[----:B------:R-:W1:Y:S01]  /*e8c0*/  SHFL.IDX PT, R20, R20, 0x1, 0x181f ;  /* 0x00381f0014147f89 */ /* 0x000e6200000e0000 */
[----:B--2---:R-:W-:Y:S04]  /*e8d0*/  SHF.R.S32.HI R27, RZ, 0x1f, R25 ;  /* 0x0000001fff1b7819 */ /* 0x004fe80000011419 */
[----:B------:R-:W-:Y:S04]  /*e8e0*/  LEA.HI R27, R27, R25, RZ, 0x3 ;  /* 0x000000191b1b7211 */ /* 0x000fe800078f18ff */
[----:B------:R-:W-:Y:S04]  /*e8f0*/  SHF.R.S32.HI R27, RZ, 0x3, R27 ;  /* 0x00000003ff1b7819 */ /* 0x000fe8000001141b */
[----:B------:R-:W-:Y:S04]  /*e900*/  IADD3 R27, -R27, 0x30, RZ ;  /* 0x000000301b1b7810 */ /* 0x000fe80007ffe1ff */
[----:B------:R-:W-:Y:S11]  /*e910*/  ISETP.GE.AND P1, PT, R27, 0x1, PT ;  /* 0x000000011b00780c */ /* 0x000ff60003f26270 */
[----:B------:R-:W-:Y:S02]  /*e920*/  @!UPT UIADD3 URZ, URZ, URZ, URZ ;  /* 0x0000003f3f3ff290 */ /* 0x000fe4000fffe03f */
[C---:B-----5:R-:W-:Y:S05]  /*e930*/  @P1 IADD3 R24, P0, R22.reuse, R170, RZ ;  /* 0x000000aa16181210 */ /* 0x060fea0007f1e0ff */
[C---:B----4-:R-:W-:Y:S05]  /*e940*/  @P1 IMAD.X R25, R23.reuse, 0x1, R174, P0 ;  /* 0x0000000117191824 */ /* 0x050fea00000e06ae */
[----:B------:R2:W-:Y:S02]  /*e950*/  @P1 LDGSTS.E.BYPASS.LTC128B.128 [R175+0x14080], [R24.64], !P2 ;  /* 0x1408000018af1fae */ /* 0x0005e4000d101d52 */
[C---:B--2---:R-:W-:Y:S05]  /*e960*/  @P1 IADD3 R24, P0, R22.reuse, R159, RZ ;  /* 0x0000009f16181210 */ /* 0x044fea0007f1e0ff */
[C---:B------:R-:W-:Y:S05]  /*e970*/  @P1 IMAD.X R25, R23.reuse, 0x1, R26, P0 ;  /* 0x0000000117191824 */ /* 0x040fea00000e061a */
[----:B------:R2:W-:Y:S02]  /*e980*/  @P1 LDGSTS.E.BYPASS.LTC128B.128 [R175+0x15880], [R24.64], !P6 ;  /* 0x1588000018af1fae */ /* 0x0005e4000f101d52 */
[C---:B--2---:R-:W-:Y:S05]  /*e990*/  @P1 IADD3 R24, P0, R22.reuse, R157, RZ ;  /* 0x0000009d16181210 */ /* 0x044fea0007f1e0ff */
[C---:B------:R-:W-:Y:S01]  /*e9a0*/  @P1 IMAD.X R25, R23.reuse, 0x1, R158, P0 ;  /* 0x0000000117191824 */ /* 0x040fe200000e069e */
[----:B------:R-:W-:Y:S04]  /*e9b0*/  @P1 IADD3 R22, P0, R22, R0, RZ ;  /* 0x0000000016161210 */ /* 0x000fe80007f1e0ff */
[----:B------:R3:W-:Y:S01]  /*e9c0*/  @P1 LDGSTS.E.BYPASS.LTC128B.128 [R175+0x17080], [R24.64], !P5 ;  /* 0x1708000018af1fae */ /* 0x0007e2000e901d52 */
[----:B------:R-:W-:Y:S01]  /*e9d0*/  @P1 IMAD.X R23, R23, 0x1, R2, P0 ;  /* 0x0000000117171824 */ /* 0x000fe200000e0602 */
[----:B------:R-:W-:Y:S04]  /*e9e0*/  ISETP.GE.AND P0, PT, R27, 0x21, PT ;  /* 0x000000211b00780c */ /* 0x000fe80003f06270 */
[----:B------:R2:W-:Y:S09]  /*e9f0*/  @P1 LDGSTS.E.BYPASS.LTC128B.128 [R175+0x18880], [R22.64], !P4 ;  /* 0x1888000016af1fae */ /* 0x0005f2000e101d52 */
[C---:B---3--:R-:W-:Y:S05]  /*ea00*/  @P0 IADD3 R24, P2, R21.reuse, R159, RZ ;  /* 0x0000009f15180210 */ /* 0x048fea0007f5e0ff */
[C---:B-1----:R-:W-:Y:S01]  /*ea10*/  @P0 IMAD.X R25, R20.reuse, 0x1, R26, P2 ;  /* 0x0000000114190824 */ /* 0x042fe200010e061a */
[C---:B------:R-:W-:Y:S02]  /*ea20*/  @P0 IADD3 R26, P2, R21.reuse, R157, RZ ;  /* 0x0000009d151a0210 */ /* 0x040fe40007f5e0ff */
[----:B--2---:R-:W-:Y:S03]  /*ea30*/  @P0 IADD3 R22, P1, R21, R170, RZ ;  /* 0x000000aa15160210 */ /* 0x004fe60007f3e0ff */
[C---:B------:R-:W-:Y:S01]  /*ea40*/  @P0 IMAD.X R27, R20.reuse, 0x1, R158, P2 ;  /* 0x00000001141b0824 */ /* 0x040fe200010e069e */
[----:B------:R-:W-:Y:S01]  /*ea50*/  ISETP.GE.AND P2, PT, R171, c[0x0][0x1d4], PT ;  /* 0x00007500ab007a0c */ /* 0x000fe20003f46270 */
[C---:B------:R-:W-:Y:S01]  /*ea60*/  @P0 IMAD.X R23, R20.reuse, 0x1, R174, P1 ;  /* 0x0000000114170824 */ /* 0x040fe200008e06ae */
[----:B------:R-:W-:Y:S05]  /*ea70*/  @P0 IADD3 R158, P1, R21, R0, RZ ;  /* 0x00000000159e0210 */ /* 0x000fea0007f3e0ff */
[----:B------:R-:W-:Y:S06]  /*ea80*/  @P0 IMAD.X R159, R20, 0x1, R2, P1 ;  /* 0x00000001149f0824 */ /* 0x000fec00008e0602 */
[----:B------:R1:W-:Y:S04]  /*ea90*/  @P0 LDGSTS.E.BYPASS.LTC128B.128 [R175+0x15080], [R22.64], !P2 ;  /* 0x1508000016af0fae */ /* 0x0003e8000d101d52 */
[----:B------:R1:W-:Y:S04]  /*eaa0*/  @P0 LDGSTS.E.BYPASS.LTC128B.128 [R175+0x16880], [R24.64], !P6 ;  /* 0x1688000018af0fae */ /* 0x0003e8000f101d52 */
[----:B------:R1:W-:Y:S04]  /*eab0*/  @P0 LDGSTS.E.BYPASS.LTC128B.128 [R175+0x18080], [R26.64], !P5 ;  /* 0x180800001aaf0fae */ /* 0x0003e8000e901d52 */
[----:B------:R1:W-:Y:S02]  /*eac0*/  @P0 LDGSTS.E.BYPASS.LTC128B.128 [R175+0x19880], [R158.64], !P4 ;  /* 0x198800009eaf0fae */ /* 0x0003e4000e101d52 */
.L_x_305:
        /* <DEDUP_REMOVED lines=17> */
[----:B------:R-:W-:Y:S04]  /*ebe0*/  IADD3 R0, -R0, UR8, R2 ;  /* 0x0000000800007c10 */ /* 0x000fe8000fffe102 */
[C---:B------:R-:W-:Y:S02]  /*ebf0*/  IADD3 R24, R0.reuse, c[0x0][0x328], RZ ;  /* 0x0000ca0000187a10 */ /* 0x040fe40007ffe0ff */
[----:B------:R-:W-:Y:S02]  /*ec00*/  IADD3 R2, R0, UR24, RZ ;  /* 0x0000001800027c10 */ /* 0x000fe4000fffe0ff */
[----:B------:R-:W-:Y:S01]  /*ec10*/  IADD3 R0, -R21, UR4, RZ ;  /* 0x0000000415007c10 */ /* 0x000fe2000fffe1ff */
        /* <DEDUP_REMOVED lines=17> */
.L_x_308:
[----:B------:R-:W-:Y:S04]  /*ed30*/  MOV R20, 0x1 ;  /* 0x0000000100147802 */ /* 0x000fe80000000f00 */
[----:B------:R-:W-:Y:S11]  /*ed40*/  ISETP.NE.AND P0, PT, R20, c[0x0][0x32c], PT ;  /* 0x0000cb0014007a0c */ /* 0x000ff60003f05270 */
[----:B------:R-:W-:Y:S02]  /*ed50*/  @!UPT UIADD3 URZ, URZ, URZ, URZ ;  /* 0x0000003f3f3ff290 */ /* 0x000fe4000fffe03f */
[----:B------:R-:W-:Y:S05]  /*ed60*/  @P0 IMAD.HI.U32 R20, R21, c[0x0][0x330], RZ ;  /* 0x0000cc0015140a27 */ /* 0x000fea00078e00ff */
[----:B------:R-:W-:Y:S02]  /*ed70*/  @P0 SHF.R.U32.HI R21, RZ, c[0x0][0x334], R20 ;  /* 0x0000cd00ff150a19 */ /* 0x000fe40000011614 */
.L_x_309:
[----:B------:R-:W-:Y:S05]  /*ed80*/  BSYNC B0 ;  /* 0x0000000000007941 */ /* 0x000fea0003800000 */
.L_x_307:
[----:B------:R-:W-:Y:S05]  /*ed90*/  IMAD R20, R21, c[0x0][0x32c], R0 ;  /* 0x0000cb0015147a24 */ /* 0x000fea00078e0200 */
[----:B------:R-:W-:Y:S02]  /*eda0*/  IMNMX R26, R26, R20, !PT ;  /* 0x000000141a1a7217 */ /* 0x000fe40007800200 */
[----:B------:R-:W-:Y:S04]  /*edb0*/  IADD3 R20, R20, c[0x0][0x32c], RZ ;  /* 0x0000cb0014147a10 */ /* 0x000fe80007ffe0ff */
[----:B------:R-:W-:Y:S02]  /*edc0*/  IMNMX R27, R27, R20, PT ;  /* 0x000000141b1b7217 */ /* 0x000fe40003800200 */
.L_x_306:
        /* <DEDUP_REMOVED lines=43> */
[----:B------:R-:W-:Y:S01]  /*f080*/  PLOP3.LUT P0, PT, PT, PT, UP5, 0x40, 0x0 ;  /* 0x000000000000781c */ /* 0x000fe20003f0e858 */
[----:B------:R-:W1:Y:S03]  /*f090*/  SHFL.IDX PT, R12, R25, 0x1, 0x1c1f ;  /* 0x003c1f00190c7f89 */ /* 0x000e6600000e0000 */
        /* <DEDUP_REMOVED lines=8> */
[----:B------:R-:W-:Y:S04]  /*f120*/  ISETP.GT.AND P0, PT, R26, 0x20, P0 ;  /* 0x000000201a00780c */ /* 0x000fe80000704270 */
[C---:B------:R-:W-:Y:S04]  /*f130*/  ISETP.LT.OR P0, PT, R27.reuse, 0x21, P0 ;  /* 0x000000211b00780c */ /* 0x040fe80000701670 */
[----:B------:R-:W-:Y:S01]  /*f140*/  FSEL R175, R16, -INF , !P0 ;  /* 0xff80000010af7808 */ /* 0x000fe20004000000 */
[--C-:B-1----:R-:W-:Y:S01]  /*f150*/  IMAD.IADD R16, R2, 0x1, R12.reuse ;  /* 0x0000000102107824 */ /* 0x102fe200078e020c */
[----:B------:R-:W-:Y:S04]  /*f160*/  PLOP3.LUT P0, PT, PT, PT, UP2, 0x40, 0x0 ;  /* 0x000000000000781c */ /* 0x000fe80003f0e828 */
[----:B------:R-:W-:Y:S04]  /*f170*/  ISETP.GT.AND P0, PT, R26, 0x21, P0 ;  /* 0x000000211a00780c */ /* 0x000fe80000704270 */
[----:B------:R-:W-:Y:S04]  /*f180*/  ISETP.LT.OR P0, PT, R27, 0x22, P0 ;  /* 0x000000221b00780c */ /* 0x000fe80000701670 */
[----:B------:R-:W-:Y:S01]  /*f190*/  FSEL R174, R17, -INF , !P0 ;  /* 0xff80000011ae7808 */ /* 0x000fe20004000000 */
[----:B------:R-:W-:Y:S01]  /*f1a0*/  IMAD.IADD R17, R24, 0x1, R12 ;  /* 0x0000000118117824 */ /* 0x000fe200078e020c */
[----:B------:R-:W-:Y:S04]  /*f1b0*/  PLOP3.LUT P0, PT, PT, PT, UP1, 0x40, 0x0 ;  /* 0x000000000000781c */ /* 0x000fe80003f0e818 */
[----:B------:R-:W-:Y:S04]  /*f1c0*/  ISETP.GT.AND P0, PT, R26, 0x28, P0 ;  /* 0x000000281a00780c */ /* 0x000fe80000704270 */
[C---:B------:R-:W-:Y:S04]  /*f1d0*/  ISETP.LT.OR P0, PT, R27.reuse, 0x29, P0 ;  /* 0x000000291b00780c */ /* 0x040fe80000701670 */
        /* <DEDUP_REMOVED lines=23> */
.L_x_312:
[----:B------:R-:W-:Y:S04]  /*f350*/  MOV R2, 0x1 ;  /* 0x0000000100027802 */ /* 0x000fe80000000f00 */
[----:B------:R-:W-:Y:S11]  /*f360*/  ISETP.NE.AND P0, PT, R2, c[0x0][0x32c], PT ;  /* 0x0000cb0002007a0c */ /* 0x000ff60003f05270 */
[----:B------:R-:W-:Y:S02]  /*f370*/  @!UPT UIADD3 URZ, URZ, URZ, URZ ;  /* 0x0000003f3f3ff290 */ /* 0x000fe4000fffe03f */
[----:B------:R-:W-:Y:S05]  /*f380*/  @P0 IMAD.HI.U32 R2, R12, c[0x0][0x330], RZ ;  /* 0x0000cc000c020a27 */ /* 0x000fea00078e00ff */
[----:B------:R-:W-:Y:S02]  /*f390*/  @P0 SHF.R.U32.HI R12, RZ, c[0x0][0x334], R2 ;  /* 0x0000cd00ff0c0a19 */ /* 0x000fe40000011602 */
.L_x_313:
[----:B------:R-:W-:Y:S05]  /*f3a0*/  BSYNC B0 ;  /* 0x0000000000007941 */ /* 0x000fea0003800000 */
.L_x_311:
[----:B------:R-:W-:Y:S05]  /*f3b0*/  IMAD R0, R12, c[0x0][0x32c], R0 ;  /* 0x0000cb000c007a24 */ /* 0x000fea00078e0200 */
[----:B------:R-:W-:Y:S02]  /*f3c0*/  IMNMX R16, R16, R0, !PT ;  /* 0x0000000010107217 */ /* 0x000fe40007800200 */
[----:B------:R-:W-:Y:S04]  /*f3d0*/  IADD3 R0, R0, c[0x0][0x32c], RZ ;  /* 0x0000cb0000007a10 */ /* 0x000fe80007ffe0ff */
[----:B------:R-:W-:Y:S02]  /*f3e0*/  IMNMX R17, R17, R0, PT ;  /* 0x0000000011117217 */ /* 0x000fe40003800200 */
.L_x_310:
        /* <DEDUP_REMOVED lines=45> */
[--C-:B------:R-:W-:Y:S02]  /*f6c0*/  FFMA.FTZ R13, R22, c[0x0][0x2d0], -R172.reuse ;  /* 0x0000b400160d7a23 */ /* 0x100fe400000108ac */
[----:B------:R-:W-:Y:S01]  /*f6d0*/  ISETP.GT.AND P0, PT, R16, 0x1, P0 ;  /* 0x000000011000780c */ /* 0x000fe20000704270 */
[----:B------:R-:W-:Y:S01]  /*f6e0*/  MUFU.EX2 R18, R18 ;  /* 0x0000001200127308 */ /* 0x000fe20000000800 */
[--C-:B------:R-:W-:Y:S02]  /*f6f0*/  FFMA.FTZ R12, R8, c[0x0][0x2d0], -R172.reuse ;  /* 0x0000b400080c7a23 */ /* 0x100fe400000108ac */
[----:B------:R-:W-:Y:S01]  /*f700*/  ISETP.LT.OR P0, PT, R17, 0x2, P0 ;  /* 0x000000021100780c */ /* 0x000fe20000701670 */
[--C-:B------:R-:W-:Y:S02]  /*f710*/  FFMA.FTZ R8, R168, c[0x0][0x2d0], -R172.reuse ;  /* 0x0000b400a8087a23 */ /* 0x100fe400000108ac */
[--C-:B------:R-:W-:Y:S01]  /*f720*/  FFMA.FTZ R171, R21, c[0x0][0x2d0], -R172.reuse ;  /* 0x0000b40015ab7a23 */ /* 0x100fe200000108ac */
[----:B------:R-:W-:Y:S01]  /*f730*/  FSEL R11, R176, -INF , !P0 ;  /* 0xff800000b00b7808 */ /* 0x000fe20004000000 */
[--C-:B------:R-:W-:Y:S01]  /*f740*/  FFMA.FTZ R175, R175, c[0x0][0x2d0], -R172.reuse ;  /* 0x0000b400afaf7a23 */ /* 0x100fe200000108ac */
[----:B------:R-:W-:Y:S01]  /*f750*/  PLOP3.LUT P0, PT, PT, PT, UP2, 0x40, 0x0 ;  /* 0x000000000000781c */ /* 0x000fe20003f0e828 */
[----:B------:R-:W-:Y:S01]  /*f760*/  UISETP.NE.AND UP2, UPT, UR28, URZ, UPT ;  /* 0x0000003f1c00728c */ /* 0x000fe2000bf45270 */
[----:B------:R-:W1:Y:S01]  /*f770*/  MUFU.EX2 R13, R13 ;  /* 0x0000000d000d7308 */ /* 0x000e620000000800 */
[--C-:B------:R-:W-:Y:S01]  /*f780*/  FFMA.FTZ R174, R174, c[0x0][0x2d0], -R172.reuse ;  /* 0x0000b400aeae7a23 */ /* 0x100fe200000108ac */
[----:B------:R-:W-:Y:S01]  /*f790*/  ISETP.GT.AND P0, PT, R16, 0x8, P0 ;  /* 0x000000081000780c */ /* 0x000fe20000704270 */
[--C-:B------:R-:W-:Y:S02]  /*f7a0*/  FFMA.FTZ R173, R173, c[0x0][0x2d0], -R172.reuse ;  /* 0x0000b400adad7a23 */ /* 0x100fe400000108ac */
[----:B------:R-:W-:Y:S01]  /*f7b0*/  FFMA.FTZ R172, R19, c[0x0][0x2d0], -R172 ;  /* 0x0000b40013ac7a23 */ /* 0x000fe200000108ac */
[C---:B------:R-:W-:Y:S04]  /*f7c0*/  ISETP.LT.OR P0, PT, R17.reuse, 0x9, P0 ;  /* 0x000000091100780c */ /* 0x040fe80000701670 */
[----:B------:R-:W-:Y:S01]  /*f7d0*/  FSEL R10, R10, -INF , !P0 ;  /* 0xff8000000a0a7808 */ /* 0x000fe20004000000 */
[----:B------:R-:W-:Y:S01]  /*f7e0*/  MUFU.EX2 R12, R12 ;  /* 0x0000000c000c7308 */ /* 0x000fe20000000800 */
[----:B------:R-:W-:Y:S01]  /*f7f0*/  PLOP3.LUT P0, PT, PT, PT, UP1, 0x40, 0x0 ;  /* 0x000000000000781c */ /* 0x000fe20003f0e818 */
[----:B------:R-:W-:Y:S03]  /*f800*/  UISETP.NE.AND UP1, UPT, UR23, URZ, UPT ;  /* 0x0000003f1700728c */ /* 0x000fe6000bf25270 */
[C---:B------:R-:W-:Y:S04]  /*f810*/  ISETP.GT.AND P0, PT, R16.reuse, 0x9, P0 ;  /* 0x000000091000780c */ /* 0x040fe80000704270 */
[----:B------:R-:W-:Y:S01]  /*f820*/  ISETP.LT.OR P0, PT, R17, 0xa, P0 ;  /* 0x0000000a1100780c */ /* 0x000fe20000701670 */
[----:B------:R-:W-:Y:S03]  /*f830*/  MUFU.EX2 R8, R8 ;  /* 0x0000000800087308 */ /* 0x000fe60000000800 */
[----:B------:R-:W-:Y:S02]  /*f840*/  FSEL R169, R169, -INF , !P0 ;  /* 0xff800000a9a97808 */ /* 0x000fe40004000000 */
[----:B------:R-:W-:Y:S01]  /*f850*/  PLOP3.LUT P0, PT, PT, PT, UP0, 0x40, 0x0 ;  /* 0x000000000000781c */ /* 0x000fe20003f0e808 */
[----:B------:R-:W-:Y:S01]  /*f860*/  UISETP.NE.AND UP0, UPT, UR20, URZ, UPT ;  /* 0x0000003f1400728c */ /* 0x000fe2000bf05270 */
[----:B-1----:R-:W-:Y:S02]  /*f870*/  F2FP.PACK_AB R168, R13, R18 ;  /* 0x000000120da8723e */ /* 0x002fe400000000ff */
[C---:B------:R-:W-:Y:S01]  /*f880*/  ISETP.GT.AND P0, PT, R16.reuse, 0x10, P0 ;  /* 0x000000101000780c */ /* 0x040fe20000704270 */
[----:B------:R-:W-:Y:S03]  /*f890*/  MUFU.EX2 R172, R172 ;  /* 0x000000ac00ac7308 */ /* 0x000fe60000000800 */
[----:B------:R-:W-:Y:S04]  /*f8a0*/  ISETP.LT.OR P0, PT, R17, 0x11, P0 ;  /* 0x000000111100780c */ /* 0x000fe80000701670 */
        /* <DEDUP_REMOVED lines=19> */
[----:B------:R-:W-:Y:S02]  /*f9e0*/  FSEL R159, R6, -INF , !P0 ;  /* 0xff800000069f7808 */ /* 0x000fe40004000000 */
[----:B------:R-:W1:Y:S01]  /*f9f0*/  MUFU.EX2 R6, R2 ;  /* 0x0000000200067308 */ /* 0x000e620000000800 */
[----:B------:R-:W-:Y:S04]  /*fa00*/  PLOP3.LUT P0, PT, PT, PT, UP2, 0x40, 0x0 ;  /* 0x000000000000781c */ /* 0x000fe80003f0e828 */
[C---:B------:R-:W-:Y:S04]  /*fa10*/  ISETP.GT.AND P0, PT, R16.reuse, 0x21, P0 ;  /* 0x000000211000780c */ /* 0x040fe80000704270 */
[----:B------:R-:W-:Y:S04]  /*fa20*/  ISETP.LT.OR P0, PT, R17, 0x22, P0 ;  /* 0x000000221100780c */ /* 0x000fe80000701670 */
        /* <DEDUP_REMOVED lines=14> */
[----:B------:R-:W-:Y:S01]  /*fb10*/  FMUL.FTZ R29, R6, R29 ;  /* 0x0000001d061d7220 */ /* 0x000fe20000410000 */
[----:B------:R-:W-:Y:S01]  /*fb20*/  ISETP.GT.AND P0, PT, R16, 0x29, P0 ;  /* 0x000000291000780c */ /* 0x000fe20000704270 */
[C---:B------:R-:W-:Y:S01]  /*fb30*/  FMUL.FTZ R16, R6.reuse, R144 ;  /* 0x0000009006107220 */ /* 0x040fe20000410000 */
[----:B------:R-:W-:Y:S01]  /*fb40*/  FMNMX.FTZ R2, R169, R2, !PT ;  /* 0x00000002a9027209 */ /* 0x000fe20007810000 */
[C---:B------:R-:W-:Y:S01]  /*fb50*/  FMUL.FTZ R32, R6.reuse, R32 ;  /* 0x0000002006207220 */ /* 0x040fe20000410000 */
[----:B------:R-:W-:Y:S01]  /*fb60*/  ISETP.LT.OR P0, PT, R17, 0x2a, P0 ;  /* 0x0000002a1100780c */ /* 0x000fe20000701670 */
[----:B------:R-:W-:Y:S01]  /*fb70*/  FMUL.FTZ R17, R6, R145 ;  /* 0x0000009106117220 */ /* 0x000fe20000410000 */
[----:B------:R-:W-:Y:S01]  /*fb80*/  FMNMX.FTZ R2, R24, R2, !PT ;  /* 0x0000000218027209 */ /* 0x000fe20007810000 */
[C---:B------:R-:W-:Y:S01]  /*fb90*/  FMUL.FTZ R33, R6.reuse, R33 ;  /* 0x0000002106217220 */ /* 0x040fe20000410000 */
[----:B------:R-:W-:Y:S01]  /*fba0*/  FSEL R3, R7, -INF , !P0 ;  /* 0xff80000007037808 */ /* 0x000fe20004000000 */
        /* <DEDUP_REMOVED lines=15> */
[----:B------:R-:W-:Y:S01]  /*fca0*/  UISETP.GT.AND UP0, UPT, UR21, UR7, UPT ;  /* 0x000000071500728c */ /* 0x000fe2000bf04270 */
[----:B------:R-:W-:Y:S01]  /*fcb0*/  FMUL.FTZ R48, R6, R48 ;  /* 0x0000003006307220 */ /* 0x000fe20000410000 */
[----:B------:R-:W-:Y:S01]  /*fcc0*/  FMNMX.FTZ R2, R158, R2, !PT ;  /* 0x000000029e027209 */ /* 0x000fe20007810000 */
[----:B--2---:R-:W-:Y:S01]  /*fcd0*/  FFMA.FTZ R5, R6, R170, R18 ;  /* 0x000000aa06057223 */ /* 0x004fe20000010012 */
[----:B------:R-:W-:Y:S01]  /*fce0*/  F2FP.PACK_AB R170, R8, R12 ;  /* 0x0000000c08aa723e */ /* 0x000fe200000000ff */
[C---:B------:R-:W-:Y:S01]  /*fcf0*/  FMUL.FTZ R49, R6.reuse, R49 ;  /* 0x0000003106317220 */ /* 0x040fe20000410000 */
[----:B------:R-:W-:Y:S01]  /*fd00*/  FMNMX.FTZ R2, R157, R2, !PT ;  /* 0x000000029d027209 */ /* 0x000fe20007810000 */
[----:B------:R-:W-:Y:S01]  /*fd10*/  FADD.FTZ R5, R13, R5 ;  /* 0x000000050d057221 */ /* 0x000fe20000010000 */
[----:B------:R-:W-:Y:S01]  /*fd20*/  UMOV UR21, UR4 ;  /* 0x0000000400157c82 */ /* 0x000fe20008000000 */
[----:B------:R-:W-:Y:S01]  /*fd30*/  FMUL.FTZ R13, R6, R141 ;  /* 0x0000008d060d7220 */ /* 0x000fe20000410000 */
[----:B------:R-:W-:Y:S01]  /*fd40*/  FMNMX.FTZ R2, R3, R2, !PT ;  /* 0x0000000203027209 */ /* 0x000fe20007810000 */
[----:B------:R-:W-:Y:S02]  /*fd50*/  FADD.FTZ R5, R12, R5 ;  /* 0x000000050c057221 */ /* 0x000fe40000010000 */
[----:B------:R-:W-:Y:S01]  /*fd60*/  FMUL.FTZ R12, R6, R140 ;  /* 0x0000008c060c7220 */ /* 0x000fe20000410000 */
[----:B------:R-:W-:Y:S01]  /*fd70*/  MOV R140, R26 ;  /* 0x0000001a008c7202 */ /* 0x000fe20000000f00 */
[----:B------:R-:W1:Y:S01]  /*fd80*/  SHFL.BFLY PT, R4, R2, 0x2, 0x1f ;  /* 0x0c401f0002047f89 */ /* 0x000e6200000e0000 */
[----:B------:R-:W-:Y:S02]  /*fd90*/  FADD.FTZ R177, R8, R5 ;  /* 0x0000000508b17221 */ /* 0x000fe40000010000 */
        /* <DEDUP_REMOVED lines=329> */
.L_x_301:
[----:B------:R-:W2:Y:S04]  /*11230*/  LDL.LU R5, [R1+0x44] ;  /* 0x0000440001057983 */ /* 0x000ea80000300800 */
[----:B------:R-:W3:Y:S01]  /*11240*/  LDL.LU R7, [R1+0x40] ;  /* 0x0000400001077983 */ /* 0x000ee20000300800 */
[----:B------:R-:W-:-:S02]  /*11250*/  MOV R8, 0xff800000 ;  /* 0xff80000000087802 */ /* 0x000fc40000000f00 */
[----:B------:R-:W-:Y:S01]  /*11260*/  PLOP3.LUT P2, PT, PT, PT, PT, 0x8, 0x0 ;  /* 0x000000000000781c */ /* 0x000fe20003f4e170 */
[----:B--2---:R-:W2:Y:S04]  /*11270*/  SHFL.BFLY PT, R6, R5, 0x2, 0x1f ;  /* 0x0c401f0005067f89 */ /* 0x004ea800000e0000 */
[----:B-1-3--:R-:W1:Y:S01]  /*11280*/  SHFL.BFLY PT, R4, R7, 0x2, 0x1f ;  /* 0x0c401f0007047f89 */ /* 0x00ae6200000e0000 */
[----:B--2---:R-:W-:Y:S02]  /*11290*/  FADD.FTZ R6, R6, R5 ;  /* 0x0000000506067221 */ /* 0x004fe40000010000 */
[----:B-1----:R-:W-:-:S03]  /*112a0*/  FADD.FTZ R4, R4, R7 ;  /* 0x0000000704047221 */ /* 0x002fc60000010000 */
        /* <DEDUP_REMOVED lines=149> */
.L_x_259:
        /* <DEDUP_REMOVED lines=52> */
[C---:B------:R-:W-:Y:S01]  /*11f40*/  IMAD.IADD R13, R11.reuse, 0x1, R9 ;  /* 0x000000010b0d7824 */ /* 0x040fe200078e0209 */
[C---:B------:R-:W-:Y:S02]  /*11f50*/  IADD3 R12, R11.reuse, 0x80, RZ ;  /* 0x000000800b0c7810 */ /* 0x040fe40007ffe0ff */
[----:B------:R-:W-:Y:S02]  /*11f60*/  IADD3 R5, R11, 0x70, RZ ;  /* 0x000000700b057810 */ /* 0x000fe40007ffe0ff */
[----:B------:R-:W-:Y:S01]  /*11f70*/  @P0 IADD3 R5, R12, 0x10, RZ ;  /* 0x000000100c050810 */ /* 0x000fe20007ffe0ff */
[----:B------:R-:W-:Y:S01]  /*11f80*/  IMAD.MOV.U32 R12, RZ, RZ, 0x40 ;  /* 0x00000040ff0c7424 */ /* 0x000fe200078e00ff */
[----:B------:R-:W-:Y:S02]  /*11f90*/  F2FP.PACK_AB R44, R45, R44 ;  /* 0x0000002c2d2c723e */ /* 0x000fe400000000ff */
[----:B------:R-:W-:Y:S01]  /*11fa0*/  F2FP.PACK_AB R46, R47, R46 ;  /* 0x0000002e2f2e723e */ /* 0x000fe200000000ff */
[----:B------:R-:W-:Y:S01]  /*11fb0*/  IMAD.IADD R9, R9, 0x1, R5 ;  /* 0x0000000109097824 */ /* 0x000fe200078e0205 */
[----:B------:R-:W-:-:S02]  /*11fc0*/  SEL R12, R12, 0xffffffc0, !P2 ;  /* 0xffffffc00c0c7807 */ /* 0x000fc40005000000 */
[----:B------:R-:W-:Y:S02]  /*11fd0*/  F2FP.PACK_AB R48, R49, R48 ;  /* 0x000000303130723e */ /* 0x000fe400000000ff */
        /* <DEDUP_REMOVED lines=8> */
[----:B------:R-:W-:-:S02]  /*12060*/  F2FP.PACK_AB R56, R57, R56 ;  /* 0x000000383938723e */ /* 0x000fc400000000ff */
[----:B------:R-:W-:Y:S01]  /*12070*/  STS [R11+0x480], R134 ;  /* 0x000480860b007388 */ /* 0x000fe20000000800 */
[----:B------:R-:W-:Y:S02]  /*12080*/  F2FP.PACK_AB R58, R59, R58 ;  /* 0x0000003a3b3a723e */ /* 0x000fe400000000ff */
        /* <DEDUP_REMOVED lines=95> */
[----:B------:R-:W-:Y:S04]  /*12680*/  STS [R16+0xc480], R126 ;  /* 0x00c4807e10007388 */ /* 0x000fe80000000800 */
[----:B------:R-:W-:Y:S04]  /*12690*/  STS [R12+0xc000], R128 ;  /* 0x00c000800c007388 */ /* 0x000fe80000000800 */
[----:B------:R3:W-:Y:S01]  /*126a0*/  STS [R12+0xc400], R4 ;  /* 0x00c400040c007388 */ /* 0x0007e20000000800 */
[----:B-1----:R-:W-:-:S02]  /*126b0*/  IMAD.U32 R14, RZ, RZ, UR4 ;  /* 0x00000004ff0e7e24 */ /* 0x002fc4000f8e00ff */
[----:B--2---:R-:W-:Y:S01]  /*126c0*/  IMAD.U32 R15, RZ, RZ, UR5 ;  /* 0x00000005ff0f7e24 */ /* 0x004fe2000f8e00ff */
[----:B------:R-:W-:Y:S06]  /*126d0*/  BAR.SYNC.DEFER_BLOCKING 0x1, 0x100 ;  /* 0x0044000000007b1d */ /* 0x000fec0000010000 */
[----:B------:R-:W-:Y:S02]  /*126e0*/  ULDC.64 UR4, c[0x0][0x508] ;  /* 0x0001420000047ab9 */ /* 0x000fe40000000a00 */
[----:B------:R-:W-:Y:S01]  /*126f0*/  UISETP.NE.U32.AND UP0, UPT, URZ, UR4, UPT ;  /* 0x000000043f00728c */ /* 0x000fe2000bf05070 */
[----:B------:R-:W2:Y:S03]  /*12700*/  @P0 LDG.E R5, [R14.64] ;  /* 0x000000120e050981 */ /* 0x000ea6000c1e1900 */
[----:B------:R-:W-:Y:S01]  /*12710*/  UISETP.NE.AND.EX UP0, UPT, URZ, UR5, UPT, UP0 ;  /* 0x000000053f00728c */ /* 0x000fe2000bf05300 */
[----:B---3--:R-:W-:-:S02]  /*12720*/  IMAD.MOV.U32 R4, RZ, RZ, c[0x0][0x388] ;  /* 0x0000e200ff047624 */ /* 0x008fc400078e00ff */
        /* <DEDUP_REMOVED lines=14> */
[----:B-----5:R1:W2:Y:S04]  /*12810*/  LDG.E R4, [R14.64] ;  /* 0x000000120e047981 */ /* 0x0202a8000c1e1900 */
[----:B-1----:R-:W2:Y:S02]  /*12820*/  LDG.E R14, [R14.64+0x4] ;  /* 0x000004120e0e7981 */ /* 0x002ea4000c1e1900 */
[----:B--2---:R-:W-:Y:S02]  /*12830*/  IADD3 R4, -R4, R14, RZ ;  /* 0x0000000e04047210 */ /* 0x004fe40007ffe1ff */
.L_x_316:
[----:B-1----:R-:W-:Y:S01]  /*12840*/  SHF.R.S32.HI R5, RZ, 0x1f, R10 ;  /* 0x0000001fff057819 */ /* 0x002fe2000001140a */
[----:B------:R-:W-:Y:S01]  /*12850*/  IMAD.MOV.U32 R9, RZ, RZ, c[0x0][0x4e8] ;  /* 0x00013a00ff097624 */ /* 0x000fe200078e00ff */
[----:B------:R-:W-:Y:S01]  /*12860*/  LOP3.LUT R11, R6, 0xffffffe0, RZ, 0xc0, !PT ;  /* 0xffffffe0060b7812 */ /* 0x000fe200078ec0ff */
[----:B------:R-:W1:Y:S01]  /*12870*/  S2R R75, SR_CTAID.X ;  /* 0x00000000004b7919 */ /* 0x000e620000002500 */
[----:B------:R-:W-:Y:S01]  /*12880*/  LEA.HI R5, R5, R10, RZ, 0x3 ;  /* 0x0000000a05057211 */ /* 0x000fe200078f18ff */
[----:B------:R-:W-:Y:S01]  /*12890*/  ULDC.64 UR6, c[0x0][0x490] ;  /* 0x0001240000067ab9 */ /* 0x000fe20000000a00 */
[----:B------:R-:W-:Y:S01]  /*128a0*/  ISETP.NE.AND P1, PT, R9, 0x1, PT ;  /* 0x000000010900780c */ /* 0x000fe20003f25270 */
[----:B------:R-:W-:Y:S01]  /*128b0*/  USHF.R.S32.HI UR11, URZ, 0x1f, UR13 ;  /* 0x0000001f3f0b7899 */ /* 0x000fe2000801140d */
[----:B------:R-:W-:Y:S01]  /*128c0*/  LOP3.LUT R6, R5, 0xffffff8, RZ, 0xc0, !PT ;  /* 0x0ffffff805067812 */ /* 0x000fe200078ec0ff */
[----:B------:R-:W-:Y:S01]  /*128d0*/  IMAD.IADD R5, R0, 0x1, -R11 ;  /* 0x0000000100057824 */ /* 0x000fe200078e0a0b */
[----:B------:R-:W-:Y:S01]  /*128e0*/  ULDC.64 UR4, c[0x0][0x3a0] ;  /* 0x0000e80000047ab9 */ /* 0x000fe20000000a00 */
[----:B------:R-:W-:Y:S01]  /*128f0*/  BSSY B0, `(.L_x_317) ;  /* 0x0000093000007945 */ /* 0x000fe20003800000 */
[----:B------:R-:W-:Y:S01]  /*12900*/  UIMAD UR8, UR9, UR6, URZ ;  /* 0x00000006090872a4 */ /* 0x000fe2000f8e023f */
[----:B------:R-:W-:Y:S01]  /*12910*/  IMAD.IADD R6, R10, 0x1, -R6 ;  /* 0x000000010a067824 */ /* 0x000fe200078e0a06 */
[----:B------:R-:W-:Y:S01]  /*12920*/  SHF.R.S32.HI R9, RZ, 0x1f, R5 ;  /* 0x0000001fff097819 */ /* 0x000fe20000011405 */
[----:B------:R-:W-:Y:S01]  /*12930*/  UMOV UR14, UR20 ;  /* 0x00000014000e7c82 */ /* 0x000fe20008000000 */
[----:B------:R-:W-:Y:S01]  /*12940*/  LEA.HI R10, R3, R3, RZ, 0x1 ;  /* 0x00000003030a7211 */ /* 0x000fe200078f08ff */
[----:B------:R-:W-:Y:S01]  /*12950*/  UMOV UR15, UR21 ;  /* 0x00000015000f7c82 */ /* 0x000fe20008000000 */
[----:B------:R-:W-:Y:S01]  /*12960*/  LEA.HI R9, R9, R5, RZ, 0x2 ;  /* 0x0000000509097211 */ /* 0x000fe200078f10ff */
[----:B------:R-:W-:Y:S01]  /*12970*/  UIMAD UR12, UR21, UR4, URZ ;  /* 0x00000004150c72a4 */ /* 0x000fe2000f8e023f */
[----:B------:R-:W-:Y:S01]  /*12980*/  LOP3.LUT R10, R10, 0x1ffffffe, RZ, 0xc0, !PT ;  /* 0x1ffffffe0a0a7812 */ /* 0x000fe200078ec0ff */
[----:B------:R-:W-:Y:S01]  /*12990*/  USEL UR11, UR11, URZ, !UP1 ;  /* 0x0000003f0b0b7287 */ /* 0x000fe2000c800000 */
[----:B------:R-:W-:Y:S01]  /*129a0*/  SHF.R.S32.HI R9, RZ, 0x2, R9 ;  /* 0x00000002ff097819 */ /* 0x000fe20000011409 */
[----:B------:R-:W-:Y:S01]  /*129b0*/  UIMAD.WIDE.U32 UR14, UR10, UR6, UR14 ;  /* 0x000000060a0e72a5 */ /* 0x000fe2000f8e000e */
[----:B------:R-:W-:Y:S01]  /*129c0*/  LOP3.LUT P2, RZ, R5, 0x3, RZ, 0xc0, !PT ;  /* 0x0000000305ff7812 */ /* 0x000fe2000784c0ff */
[----:B------:R-:W-:Y:S01]  /*129d0*/  IMAD.IADD R3, R3, 0x1, -R10 ;  /* 0x0000000103037824 */ /* 0x000fe200078e0a0a */
[----:B------:R-:W-:Y:S01]  /*129e0*/  UIMAD UR8, UR10, UR7, UR8 ;  /* 0x000000070a0872a4 */ /* 0x000fe2000f8e0208 */
[----:B------:R-:W-:Y:S01]  /*129f0*/  IMAD R6, R6, 0x10, R9 ;  /* 0x0000001006067824 */ /* 0x000fe200078e0209 */
[----:B------:R-:W-:-:S02]  /*12a00*/  UIMAD.WIDE.U32 UR16, UR20, UR4, URZ ;  /* 0x00000004141072a5 */ /* 0x000fc4000f8e003f */
[----:B------:R-:W-:Y:S01]  /*12a10*/  ULDC.64 UR6, c[0x0][0x498] ;  /* 0x0001260000067ab9 */ /* 0x000fe20000000a00 */
[--C-:B------:R-:W-:Y:S01]  /*12a20*/  IMAD R3, R3, 0x8, R6.reuse ;  /* 0x0000000803037824 */ /* 0x100fe200078e0206 */
[----:B------:R-:W-:Y:S01]  /*12a30*/  UIMAD UR12, UR20, UR5, UR12 ;  /* 0x00000005140c72a4 */ /* 0x000fe2000f8e020c */
[C---:B-1----:R-:W-:Y:S01]  /*12a40*/  IMAD R6, R75.reuse, 0x80, R6 ;  /* 0x000000804b067824 */ /* 0x042fe200078e0206 */
[----:B------:R-:W-:Y:S01]  /*12a50*/  USEL UR13, UR13, URZ, !UP1 ;  /* 0x0000003f0d0d7287 */ /* 0x000fe2000c800000 */
[----:B------:R-:W-:Y:S01]  /*12a60*/  IMAD R9, R75, 0x80, R3 ;  /* 0x000000804b097824 */ /* 0x000fe200078e0203 */
[CC--:B------:R-:W-:Y:S01]  /*12a70*/  LEA.HI R3, R2.reuse, R0.reuse, RZ, 0x3 ;  /* 0x0000000002037211 */ /* 0x0c0fe200078f18ff */
[----:B------:R-:W-:Y:S02]  /*12a80*/  UIMAD UR20, UR11, UR6, URZ ;  /* 0x000000060b1472a4 */ /* 0x000fe4000f8e023f */
[----:B------:R-:W-:Y:S01]  /*12a90*/  @P1 IMAD.HI.U32 R5, R9, c[0x0][0x4ec], RZ ;  /* 0x00013b0009051a27 */ /* 0x000fe200078e00ff */
[----:B------:R-:W-:Y:S01]  /*12aa0*/  MOV R12, R9 ;  /* 0x00000009000c7202 */ /* 0x000fe20000000f00 */
[----:B------:R-:W-:Y:S01]  /*12ab0*/  UIADD3 UR15, UR15, UR8, URZ ;  /* 0x000000080f0f7290 */ /* 0x000fe2000fffe03f */
[----:B------:R-:W-:Y:S01]  /*12ac0*/  LOP3.LUT R10, R3, 0xfffffff8, RZ, 0xc0, !PT ;  /* 0xfffffff8030a7812 */ /* 0x000fe200078ec0ff */
[----:B------:R-:W-:Y:S01]  /*12ad0*/  UIMAD UR7, UR13, UR7, UR20 ;  /* 0x000000070d0772a4 */ /* 0x000fe2000f8e0214 */
[----:B------:R-:W-:Y:S01]  /*12ae0*/  @P1 SHF.R.U32.HI R12, RZ, c[0x0][0x4f0], R5 ;  /* 0x00013c00ff0c1a19 */ /* 0x000fe20000011605 */
[----:B------:R-:W-:Y:S01]  /*12af0*/  UIMAD.WIDE.U32 UR14, UR13, UR6, UR14 ;  /* 0x000000060d0e72a5 */ /* 0x000fe2000f8e000e */
[----:B------:R-:W-:Y:S01]  /*12b00*/  LEA.HI R5, R2, R0, RZ, 0x6 ;  /* 0x0000000002057211 */ /* 0x000fe200078f30ff */
[----:B------:R-:W-:Y:S01]  /*12b10*/  IMAD.IADD R0, R0, 0x1, -R10 ;  /* 0x0000000100007824 */ /* 0x000fe200078e0a0a */
[----:B------:R-:W-:Y:S01]  /*12b20*/  SHF.R.S32.HI R3, RZ, 0x3, R3 ;  /* 0x00000003ff037819 */ /* 0x000fe20000011403 */
[--C-:B------:R-:W-:Y:S01]  /*12b30*/  IMAD.MOV R2, RZ, RZ, -R12.reuse ;  /* 0x000000ffff027224 */ /* 0x100fe200078e0a0c */
[----:B------:R-:W-:Y:S01]  /*12b40*/  SHF.R.S32.HI R10, RZ, 0x1f, R12 ;  /* 0x0000001fff0a7819 */ /* 0x000fe2000001140c */
[----:B------:R-:W-:Y:S01]  /*12b50*/  ULDC.64 UR4, c[0x0][0x3e8] ;  /* 0x0000fa0000047ab9 */ /* 0x000fe20000000a00 */
[----:B------:R-:W-:Y:S01]  /*12b60*/  IADD3 R12, P0, R12, UR14, RZ ;  /* 0x0000000e0c0c7c10 */ /* 0x000fe2000ff1e0ff */
[----:B------:R-:W-:Y:S01]  /*12b70*/  IMAD R9, R2, c[0x0][0x4e8], R9 ;  /* 0x00013a0002097a24 */ /* 0x000fe200078e0209 */
[----:B------:R-:W-:Y:S01]  /*12b80*/  UIMAD UR9, UR9, UR4, URZ ;  /* 0x00000004090972a4 */ /* 0x000fe2000f8e023f */
[----:B------:R-:W-:Y:S01]  /*12b90*/  IMAD.U32 R2, RZ, RZ, UR7 ;  /* 0x00000007ff027e24 */ /* 0x000fe2000f8e00ff */
[----:B------:R-:W-:Y:S01]  /*12ba0*/  UIADD3 UR17, UR17, UR12, URZ ;  /* 0x0000000c11117290 */ /* 0x000fe2000fffe03f */
[C---:B------:R-:W-:Y:S01]  /*12bb0*/  IMAD R15, R0.reuse, 0x20, R3 ;  /* 0x00000020000f7824 */ /* 0x040fe200078e0203 */
[----:B------:R-:W-:Y:S01]  /*12bc0*/  SHF.R.S32.HI R11, RZ, 0x1f, R9 ;  /* 0x0000001fff0b7819 */ /* 0x000fe20000011409 */
[----:B------:R-:W-:Y:S01]  /*12bd0*/  IMAD.SHL.U32 R0, R0, 0x8, RZ ;  /* 0x0000000800007824 */ /* 0x000fe200078e00ff */
[----:B------:R-:W-:Y:S01]  /*12be0*/  IADD3.X R13, R10, UR15, R2, P0, !PT ;  /* 0x0000000f0a0d7c10 */ /* 0x000fe200087fe402 */
[----:B------:R-:W-:Y:S01]  /*12bf0*/  IMAD.SHL.U32 R2, R3, 0x40, RZ ;  /* 0x0000004003027824 */ /* 0x000fe200078e00ff */
[----:B------:R-:W-:Y:S01]  /*12c00*/  LEA R15, R75, R15, 0x7 ;  /* 0x0000000f4b0f7211 */ /* 0x000fe200078e38ff */
[----:B------:R-:W-:Y:S01]  /*12c10*/  IMAD R11, R11, c[0x0][0x488], RZ ;  /* 0x000122000b0b7a24 */ /* 0x000fe200078e02ff */
[----:B------:R-:W-:Y:S01]  /*12c20*/  UIMAD UR5, UR10, UR5, UR9 ;  /* 0x000000050a0572a4 */ /* 0x000fe2000f8e0209 */
[----:B------:R-:W-:Y:S01]  /*12c30*/  IMAD.WIDE.U32 R12, R9, c[0x0][0x488], R12 ;  /* 0x00012200090c7a25 */ /* 0x000fe200078e000c */
[----:B------:R-:W-:Y:S01]  /*12c40*/  LOP3.LUT R2, R2, 0x1c0, RZ, 0xc0, !PT ;  /* 0x000001c002027812 */ /* 0x000fe200078ec0ff */
[----:B------:R-:W-:-:S02]  /*12c50*/  UIMAD.WIDE.U32 UR16, UR10, UR4, UR16 ;  /* 0x000000040a1072a5 */ /* 0x000fc4000f8e0010 */
[----:B------:R-:W-:Y:S01]  /*12c60*/  IMAD R11, R9, c[0x0][0x48c], R11 ;  /* 0x00012300090b7a24 */ /* 0x000fe200078e020b */
[----:B------:R-:W-:Y:S01]  /*12c70*/  LEA R10, P0, R12, c[0x0][0x450], 0x2 ;  /* 0x000114000c0a7a11 */ /* 0x000fe200078010ff */
[----:B------:R-:W-:Y:S01]  /*12c80*/  @P1 IMAD.HI.U32 R16, R15, c[0x0][0x4ec], RZ ;  /* 0x00013b000f101a27 */ /* 0x000fe200078e00ff */
[----:B------:R-:W-:Y:S01]  /*12c90*/  SHF.R.U32.HI R9, RZ, 0x3, R2 ;  /* 0x00000003ff097819 */ /* 0x000fe20000011602 */
[----:B------:R-:W-:Y:S01]  /*12ca0*/  ULDC.64 UR6, c[0x0][0x3f0] ;  /* 0x0000fc0000067ab9 */ /* 0x000fe20000000a00 */
[----:B------:R-:W-:Y:S01]  /*12cb0*/  LOP3.LUT R2, R2, 0x38, R0, 0xf8, !PT ;  /* 0x0000003802027812 */ /* 0x000fe200078ef800 */
[----:B------:R-:W-:Y:S01]  /*12cc0*/  IMAD.IADD R11, R13, 0x1, R11 ;  /* 0x000000010d0b7824 */ /* 0x000fe200078e020b */
[----:B------:R-:W-:Y:S01]  /*12cd0*/  UIMAD UR11, UR11, UR6, URZ ;  /* 0x000000060b0b72a4 */ /* 0x000fe2000f8e023f */
[----:B------:R-:W-:Y:S01]  /*12ce0*/  IMAD.MOV.U32 R14, RZ, RZ, R15 ;  /* 0x000000ffff0e7224 */ /* 0x000fe200078e000f */
[----:B------:R-:W-:Y:S01]  /*12cf0*/  @P1 SHF.R.U32.HI R14, RZ, c[0x0][0x4f0], R16 ;  /* 0x00013c00ff0e1a19 */ /* 0x000fe20000011610 */
[----:B------:R-:W-:Y:S01]  /*12d00*/  UIADD3 UR17, UR17, UR5, URZ ;  /* 0x0000000511117290 */ /* 0x000fe2000fffe03f */
[----:B------:R-:W-:Y:S01]  /*12d10*/  LEA.HI.X R11, R12, c[0x0][0x454], R11, 0x2, P0 ;  /* 0x000115000c0b7a11 */ /* 0x000fe200000f140b */
[----:B------:R-:W-:Y:S01]  /*12d20*/  UIMAD UR7, UR13, UR7, UR11 ;  /* 0x000000070d0772a4 */ /* 0x000fe2000f8e020b */
[----:B------:R-:W-:Y:S01]  /*12d30*/  LOP3.LUT R9, R2, R9, RZ, 0x3c, !PT ;  /* 0x0000000902097212 */ /* 0x000fe200078e3cff */
[--C-:B------:R-:W-:Y:S01]  /*12d40*/  IMAD.MOV R18, RZ, RZ, -R14.reuse ;  /* 0x000000ffff127224 */ /* 0x100fe200078e0a0e */
[----:B------:R-:W-:Y:S01]  /*12d50*/  SHF.R.S32.HI R2, RZ, 0x1f, R14 ;  /* 0x0000001fff027819 */ /* 0x000fe2000001140e */
[----:B------:R-:W-:Y:S01]  /*12d60*/  SHFL.IDX PT, R12, R10, RZ, 0x1c1f ;  /* 0x001c1fff0a0c7589 */ /* 0x000fe200000e0000 */
[----:B------:R-:W-:Y:S01]  /*12d70*/  UIMAD.WIDE.U32 UR16, UR13, UR6, UR16 ;  /* 0x000000060d1072a5 */ /* 0x000fe2000f8e0010 */
[----:B------:R-:W-:-:S02]  /*12d80*/  IMAD R18, R18, c[0x0][0x4e8], R15 ;  /* 0x00013a0012127a24 */ /* 0x000fc400078e020f */
[----:B------:R-:W1:Y:S01]  /*12d90*/  SHFL.IDX PT, R13, R11, RZ, 0x1c1f ;  /* 0x001c1fff0b0d7589 */ /* 0x000e6200000e0000 */
[----:B------:R-:W-:Y:S01]  /*12da0*/  UIADD3 UR7, UR17, UR7, URZ ;  /* 0x0000000711077290 */ /* 0x000fe2000fffe03f */
[----:B------:R-:W-:Y:S01]  /*12db0*/  IMAD R15, R2, c[0x0][0x3e0], RZ ;  /* 0x0000f800020f7a24 */ /* 0x000fe200078e02ff */
[----:B------:R-:W-:Y:S01]  /*12dc0*/  MOV R17, UR17 ;  /* 0x0000001100117c02 */ /* 0x000fe20008000f00 */
[----:B------:R-:W-:Y:S01]  /*12dd0*/  SHFL.IDX PT, R10, R10, 0x1, 0x1c1f ;  /* 0x003c1f000a0a7f89 */ /* 0x000fe200000e0000 */
[----:B-----5:R-:W-:Y:S01]  /*12de0*/  IMAD R2, R4, c[0x0][0x4e8], RZ ;  /* 0x00013a0004027a24 */ /* 0x020fe200078e02ff */
[C---:B------:R-:W-:Y:S01]  /*12df0*/  IADD3 R4, R6.reuse, 0x8, RZ ;  /* 0x0000000806047810 */ /* 0x040fe20007ffe0ff */
[----:B------:R-:W-:Y:S01]  /*12e00*/  IMAD.U32 R16, RZ, RZ, UR16 ;  /* 0x00000010ff107e24 */ /* 0x000fe2000f8e00ff */
[----:B------:R-:W2:Y:S01]  /*12e10*/  SHFL.IDX PT, R11, R11, 0x1, 0x1c1f ;  /* 0x003c1f000b0b7f89 */ /* 0x000ea200000e0000 */
[----:B------:R-:W-:Y:S01]  /*12e20*/  IMAD.U32 R17, RZ, RZ, UR7 ;  /* 0x00000007ff117e24 */ /* 0x000fe2000f8e00ff */
[-C--:B------:R-:W-:Y:S01]  /*12e30*/  ISETP.GE.OR P1, PT, R6, R2.reuse, P2 ;  /* 0x000000020600720c */ /* 0x080fe20001726670 */
[----:B------:R-:W-:Y:S01]  /*12e40*/  IMAD.SHL.U32 R5, R5, 0x8, RZ ;  /* 0x0000000805057824 */ /* 0x000fe200078e00ff */
[----:B------:R-:W-:Y:S01]  /*12e50*/  ISETP.GE.OR P0, PT, R4, R2, P2 ;  /* 0x000000020400720c */ /* 0x000fe20001706670 */
[----:B------:R-:W-:Y:S01]  /*12e60*/  IMAD.WIDE.U32 R16, R14, c[0x0][0x3e0], R16 ;  /* 0x0000f8000e107a25 */ /* 0x000fe200078e0010 */
[----:B------:R-:W-:-:S02]  /*12e70*/  SHF.R.S32.HI R6, RZ, 0x1f, R18 ;  /* 0x0000001fff067819 */ /* 0x000fc40000011412 */
[----:B------:R-:W-:Y:S01]  /*12e80*/  LOP3.LUT R5, R9, 0x7ffffe00, R5, 0xf8, !PT ;  /* 0x7ffffe0009057812 */ /* 0x000fe200078ef805 */
[----:B------:R-:W-:Y:S01]  /*12e90*/  IMAD R15, R14, c[0x0][0x3e4], R15 ;  /* 0x0000f9000e0f7a24 */ /* 0x000fe200078e020f */
[----:B------:R-:W-:Y:S01]  /*12ea0*/  MOV R14, R16 ;  /* 0x00000010000e7202 */ /* 0x000fe20000000f00 */
[----:B------:R-:W-:Y:S02]  /*12eb0*/  IMAD R6, R6, c[0x0][0x3d8], RZ ;  /* 0x0000f60006067a24 */ /* 0x000fe400078e02ff */
[----:B------:R-:W-:Y:S02]  /*12ec0*/  IMAD.IADD R15, R17, 0x1, R15 ;  /* 0x00000001110f7824 */ /* 0x000fe400078e020f */
[----:B------:R-:W-:Y:S01]  /*12ed0*/  IMAD.SHL.U32 R16, R5, 0x2, RZ ;  /* 0x0000000205107824 */ /* 0x000fe200078e00ff */
[----:B-1----:R1:W-:Y:S01]  /*12ee0*/  @!P1 ST.E [R12.64], R7 ;  /* 0x000000070c009985 */ /* 0x0023e2000c101912 */
[C---:B------:R-:W-:Y:S02]  /*12ef0*/  IMAD R17, R18.reuse, c[0x0][0x3dc], R6 ;  /* 0x0000f70012117a24 */ /* 0x040fe400078e0206 */
[----:B------:R-:W-:-:S04]  /*12f00*/  IMAD.WIDE.U32 R18, R18, c[0x0][0x3d8], R14 ;  /* 0x0000f60012127a25 */ /* 0x000fc800078e000e */
[----:B------:R-:W-:Y:S01]  /*12f10*/  IMAD.IADD R17, R19, 0x1, R17 ;  /* 0x0000000113117824 */ /* 0x000fe200078e0211 */
[----:B--2---:R1:W-:Y:S01]  /*12f20*/  @!P0 ST.E [R10.64], R8 ;  /* 0x000000080a008985 */ /* 0x0043e2000c101912 */
[C---:B------:R-:W-:Y:S01]  /*12f30*/  LEA R74, P0, R18.reuse, c[0x0][0x380], 0x1 ;  /* 0x0000e000124a7a11 */ /* 0x040fe200078008ff */
[----:B------:R-:W-:Y:S02]  /*12f40*/  IMAD R75, R75, 0x80, R3 ;  /* 0x000000804b4b7824 */ /* 0x000fe400078e0203 */
        /* <DEDUP_REMOVED lines=26> */
[----:B-1----:R-:W1:Y:S01]  /*130f0*/  LDS.128 R16, [R16+0xc080] ;  /* 0x00c0800010107984 */ /* 0x002e620000000c00 */
        /* <DEDUP_REMOVED lines=16> */
[----:B----4-:R2:W-:Y:S04]  /*13200*/  @!P1 ST.E.128 [R68.64], R32 ;  /* 0x0000002044009985 */ /* 0x0105e8000c101d12 */
[----:B-1----:R2:W-:Y:S02]  /*13210*/  @!P0 ST.E.128 [R76.64], R16 ;  /* 0x000000104c008985 */ /* 0x0025e4000c101d12 */
.L_x_318:
[----:B--234-:R-:W-:Y:S05]  /*13220*/  BSYNC B0 ;  /* 0x0000000000007941 */ /* 0x01cfea0003800000 */
.L_x_317:
[----:B------:R-:W-:Y:S01]  /*13230*/  IADD3 R3, R75, 0x20, RZ ;  /* 0x000000204b037810 */ /* 0x000fe20007ffe0ff */
[----:B------:R2:W3:Y:S01]  /*13240*/  SHFL.IDX PT, R35, R73, 0x1, 0x181f ;  /* 0x00381f0049237f89 */ /* 0x0004e200000e0000 */
[----:B------:R-:W-:Y:S02]  /*13250*/  BSSY B0, `(.L_x_319) ;  /* 0x000001c000007945 */ /* 0x000fe40003800000 */
[----:B------:R-:W-:Y:S01]  /*13260*/  ISETP.GE.AND P0, PT, R3, R2, PT ;  /* 0x000000020300720c */ /* 0x000fe20003f06270 */
[----:B------:R2:W4:-:S12]  /*13270*/  SHFL.IDX PT, R34, R74, 0x1, 0x181f ;  /* 0x00381f004a227f89 */ /* 0x00051800000e0000 */
[----:B------:R-:W-:Y:S05]  /*13280*/  @P0 BRA `(.L_x_320) ;  /* 0x0000018000000947 */ /* 0x000fea0003800000 */
[C---:B------:R-:W-:Y:S02]  /*13290*/  IADD3 R32, R0.reuse, 0x40, RZ ;  /* 0x0000004000207810 */ /* 0x040fe40007ffe0ff */
[C---:B------:R-:W-:Y:S02]  /*132a0*/  IADD3 R18, R0.reuse, 0x80, RZ ;  /* 0x0000008000127810 */ /* 0x040fe40007ffe0ff */
[----:B-1----:R-:W-:Y:S02]  /*132b0*/  IADD3 R16, R0, 0xc0, RZ ;  /* 0x000000c000107810 */ /* 0x002fe40007ffe0ff */
        /* <DEDUP_REMOVED lines=21> */
.L_x_320:
[----:B------:R-:W-:Y:S05]  /*13410*/  BSYNC B0 ;  /* 0x0000000000007941 */ /* 0x000fea0003800000 */
.L_x_319:
[----:B------:R-:W-:Y:S01]  /*13420*/  IADD3 R3, R75, 0x40, RZ ;  /* 0x000000404b037810 */ /* 0x000fe20007ffe0ff */
[----:B-1----:R1:W2:Y:S01]  /*13430*/  SHFL.IDX PT, R19, R73, 0x2, 0x181f ;  /* 0x00581f0049137f89 */ /* 0x0022a200000e0000 */
[----:B------:R-:W-:Y:S02]  /*13440*/  BSSY B0, `(.L_x_321) ;  /* 0x000001c000007945 */ /* 0x000fe40003800000 */
[----:B------:R-:W-:Y:S01]  /*13450*/  ISETP.GE.AND P0, PT, R3, R2, PT ;  /* 0x000000020300720c */ /* 0x000fe20003f06270 */
[----:B------:R1:W4:-:S12]  /*13460*/  SHFL.IDX PT, R18, R74, 0x2, 0x181f ;  /* 0x00581f004a127f89 */ /* 0x00031800000e0000 */
        /* <DEDUP_REMOVED lines=12> */
[----:B--2-4-:R-:W-:Y:S01]  /*13530*/  @!P3 IMAD.WIDE R16, R0, 0x2, R18 ;  /* 0x000000020010b825 */ /* 0x014fe200078e0212 */
        /* <DEDUP_REMOVED lines=12> */
.L_x_322:
[----:B------:R-:W-:Y:S05]  /*13600*/  BSYNC B0 ;  /* 0x0000000000007941 */ /* 0x000fea0003800000 */
.L_x_321:
[----:B------:R-:W-:Y:S01]  /*13610*/  IADD3 R75, R75, 0x60, RZ ;  /* 0x000000604b4b7810 */ /* 0x000fe20007ffe0ff */
[----:B--2---:R2:W1:Y:S03]  /*13620*/  SHFL.IDX PT, R11, R73, 0x3, 0x181f ;  /* 0x00781f00490b7f89 */ /* 0x00446600000e0000 */
[----:B------:R-:W-:Y:S01]  /*13630*/  ISETP.GE.AND P0, PT, R75, R2, PT ;  /* 0x000000024b00720c */ /* 0x000fe20003f06270 */
[----:B------:R2:W4:-:S12]  /*13640*/  SHFL.IDX PT, R10, R74, 0x3, 0x181f ;  /* 0x00781f004a0a7f89 */ /* 0x00051800000e0000 */
[----:B------:R-:W-:Y:S05]  /*13650*/  @P0 EXIT ;  /* 0x000000000000094d */ /* 0x000fea0003800000 */
[C---:B------:R-:W-:Y:S02]  /*13660*/  IADD3 R9, R0.reuse, 0x40, RZ ;  /* 0x0000004000097810 */ /* 0x040fe40007ffe0ff */
[C---:B------:R-:W-:Y:S02]  /*13670*/  IADD3 R3, R0.reuse, 0x80, RZ ;  /* 0x0000008000037810 */ /* 0x040fe40007ffe0ff */
        /* <DEDUP_REMOVED lines=10> */
[----:B------:R-:W-:Y:S02]  /*13720*/  @!P2 ST.E.128 [R12.64], R52 ;  /* 0x000000340c00a985 */ /* 0x000fe4000c101d12 */
[----:B------:R-:W-:-:S04]  /*13730*/  @!P1 IMAD.WIDE R8, R8, 0x2, R10 ;  /* 0x0000000208089825 */ /* 0x000fc800078e020a */
[----:B------:R-:W-:Y:S01]  /*13740*/  @!P0 IMAD.WIDE R2, R2, 0x2, R10 ;  /* 0x0000000202028825 */ /* 0x000fe200078e020a */
[----:B------:R-:W-:Y:S04]  /*13750*/  @!P1 ST.E.128 [R8.64], R36 ;  /* 0x0000002408009985 */ /* 0x000fe8000c101d12 */
[----:B------:R1:W-:Y:S02]  /*13760*/  @!P0 ST.E.128 [R2.64], R20 ;  /* 0x0000001402008985 */ /* 0x0003e4000c101d12 */
[----:B-1----:R-:W-:-:S04]  /*13770*/  IADD3 R2, R0, 0xc0, RZ ;  /* 0x000000c000027810 */ /* 0x002fc80007ffe0ff */
        /* <DEDUP_REMOVED lines=8> */
.L_x_315:
        /* <DEDUP_REMOVED lines=31> */
.L_x_323:
[----:B-1----:R-:W1:Y:S01]  /*139f0*/  S2R R9, SR_TID.X ;  /* 0x0000000000097919 */ /* 0x002e620000002100 */
[----:B------:R-:W-:Y:S01]  /*13a00*/  USHF.R.S32.HI UR6, URZ, 0x1f, UR13 ;  /* 0x0000001f3f067899 */ /* 0x000fe2000801140d */
[----:B------:R-:W-:Y:S01]  /*13a10*/  BSSY B0, `(.L_x_324) ;  /* 0x0000029000007945 */ /* 0x000fe20003800000 */
[----:B------:R-:W-:-:S02]  /*13a20*/  USEL UR13, UR13, URZ, !UP1 ;  /* 0x0000003f0d0d7287 */ /* 0x000fc4000c800000 */
[----:B------:R-:W-:Y:S01]  /*13a30*/  USEL UR6, UR6, URZ, !UP1 ;  /* 0x0000003f06067287 */ /* 0x000fe2000c800000 */
[----:B-1----:R-:W-:-:S13]  /*13a40*/  ISETP.GT.AND P0, PT, R9, 0x7f, PT ;  /* 0x0000007f0900780c */ /* 0x002fda0003f04270 */
        /* <DEDUP_REMOVED lines=22> */
[C---:B------:R-:W-:Y:S02]  /*13bb0*/  IADD3 R5, -R6.reuse, RZ, RZ ;  /* 0x000000ff06057210 */ /* 0x040fe40007ffe1ff */
[----:B------:R-:W-:Y:S02]  /*13bc0*/  SHF.R.S32.HI R2, RZ, 0x1f, R6 ;  /* 0x0000001fff027819 */ /* 0x000fe40000011406 */
[----:B------:R-:W-:Y:S01]  /*13bd0*/  IADD3 R6, P0, R6, UR16, RZ ;  /* 0x0000001006067c10 */ /* 0x000fe2000ff1e0ff */
[----:B------:R-:W-:Y:S02]  /*13be0*/  IMAD R5, R5, c[0x0][0x4e8], R0 ;  /* 0x00013a0005057a24 */ /* 0x000fe400078e0200 */
[----:B------:R-:W-:-:S03]  /*13bf0*/  IMAD.U32 R0, RZ, RZ, UR5 ;  /* 0x00000005ff007e24 */ /* 0x000fc6000f8e00ff */
[----:B------:R-:W-:Y:S02]  /*13c00*/  SHF.R.S32.HI R3, RZ, 0x1f, R5 ;  /* 0x0000001fff037819 */ /* 0x000fe40000011405 */
[----:B------:R-:W-:-:S03]  /*13c10*/  IADD3.X R7, R2, UR17, R0, P0, !PT ;  /* 0x0000001102077c10 */ /* 0x000fc600087fe400 */
[----:B------:R-:W-:Y:S02]  /*13c20*/  IMAD R0, R3, c[0x0][0x488], RZ ;  /* 0x0001220003007a24 */ /* 0x000fe400078e02ff */
[----:B------:R-:W-:-:S04]  /*13c30*/  IMAD.WIDE.U32 R6, R5, c[0x0][0x488], R6 ;  /* 0x0001220005067a25 */ /* 0x000fc800078e0006 */
[----:B------:R-:W-:Y:S01]  /*13c40*/  IMAD R0, R5, c[0x0][0x48c], R0 ;  /* 0x0001230005007a24 */ /* 0x000fe200078e0200 */
[----:B------:R-:W-:-:S04]  /*13c50*/  LEA R2, P0, R6, c[0x0][0x450], 0x2 ;  /* 0x0001140006027a11 */ /* 0x000fc800078010ff */
[----:B------:R-:W-:-:S04]  /*13c60*/  IADD3 R0, R7, R0, RZ ;  /* 0x0000000007007210 */ /* 0x000fc80007ffe0ff */
[----:B------:R-:W-:Y:S01]  /*13c70*/  LEA.HI.X R3, R6, c[0x0][0x454], R0, 0x2, P0 ;  /* 0x0001150006037a11 */ /* 0x000fe200000f1400 */
[----:B------:R-:W-:-:S05]  /*13c80*/  IMAD.MOV.U32 R0, RZ, RZ, -0x800000 ;  /* 0xff800000ff007424 */ /* 0x000fca00078e00ff */
[----:B------:R1:W-:Y:S02]  /*13c90*/  STG.E [R2.64], R0 ;  /* 0x0000000002007986 */ /* 0x0003e4000c101912 */
.L_x_325:
[----:B------:R-:W-:Y:S05]  /*13ca0*/  BSYNC B0 ;  /* 0x0000000000007941 */ /* 0x000fea0003800000 */
.L_x_324:
[----:B-1----:R-:W1:Y:S01]  /*13cb0*/  S2R R0, SR_CTAID.X ;  /* 0x0000000000007919 */ /* 0x002e620000002500 */
[----:B------:R-:W-:Y:S01]  /*13cc0*/  SHF.R.S32.HI R5, RZ, 0x1f, R9 ;  /* 0x0000001fff057819 */ /* 0x000fe20000011409 */
[----:B------:R-:W-:Y:S01]  /*13cd0*/  ULDC.64 UR4, c[0x0][0x3a0] ;  /* 0x0000e80000047ab9 */ /* 0x000fe20000000a00 */
[----:B------:R-:W-:Y:S01]  /*13ce0*/  IMAD.MOV.U32 R2, RZ, RZ, c[0x0][0x4e8] ;  /* 0x00013a00ff027624 */ /* 0x000fe200078e00ff */
[----:B------:R-:W-:Y:S01]  /*13cf0*/  UIMAD UR7, UR15, UR4, URZ ;  /* 0x000000040f0772a4 */ /* 0x000fe2000f8e023f */
[----:B------:R-:W-:Y:S01]  /*13d00*/  LEA.HI R5, R5, R9, RZ, 0x3 ;  /* 0x0000000905057211 */ /* 0x000fe200078f18ff */
[----:B------:R-:W-:Y:S01]  /*13d10*/  UIMAD.WIDE.U32 UR16, UR14, UR4, URZ ;  /* 0x000000040e1072a5 */ /* 0x000fe2000f8e003f */
[----:B-----5:R-:W-:Y:S01]  /*13d20*/  IMAD R4, R4, c[0x0][0x4e8], RZ ;  /* 0x00013a0004047a24 */ /* 0x020fe200078e02ff */
[----:B------:R-:W-:Y:S01]  /*13d30*/  UIMAD UR7, UR14, UR5, UR7 ;  /* 0x000000050e0772a4 */ /* 0x000fe2000f8e0207 */
[----:B------:R-:W-:Y:S01]  /*13d40*/  LOP3.LUT R3, R5, 0xfffffff8, RZ, 0xc0, !PT ;  /* 0xfffffff805037812 */ /* 0x000fe200078ec0ff */
[----:B------:R-:W-:Y:S01]  /*13d50*/  BSSY B0, `(.L_x_326) ;  /* 0x0000043000007945 */ /* 0x000fe20003800000 */
[----:B------:R-:W-:Y:S01]  /*13d60*/  ISETP.NE.AND P0, PT, R2, 0x1, PT ;  /* 0x000000010200780c */ /* 0x000fe20003f05270 */
[----:B------:R-:W-:Y:S01]  /*13d70*/  ULDC.64 UR4, c[0x0][0x3e8] ;  /* 0x0000fa0000047ab9 */ /* 0x000fe20000000a00 */
[----:B------:R-:W-:Y:S01]  /*13d80*/  SHF.R.S32.HI R5, RZ, 0x3, R5 ;  /* 0x00000003ff057819 */ /* 0x000fe20000011405 */
[----:B------:R-:W-:Y:S01]  /*13d90*/  IMAD.IADD R9, R9, 0x1, -R3 ;  /* 0x0000000109097824 */ /* 0x000fe200078e0a03 */
[----:B------:R-:W-:-:S02]  /*13da0*/  UIADD3 UR17, UR17, UR7, URZ ;  /* 0x0000000711117290 */ /* 0x000fc4000fffe03f */
[----:B------:R-:W-:Y:S02]  /*13db0*/  UIMAD UR7, UR9, UR4, URZ ;  /* 0x00000004090772a4 */ /* 0x000fe4000f8e023f */
[C---:B------:R-:W-:Y:S02]  /*13dc0*/  LEA R3, R9.reuse, R5, 0x5 ;  /* 0x0000000509037211 */ /* 0x040fe400078e28ff */
[----:B------:R-:W-:Y:S01]  /*13dd0*/  UIMAD UR7, UR10, UR5, UR7 ;  /* 0x000000050a0772a4 */ /* 0x000fe2000f8e0207 */
[----:B------:R-:W-:Y:S01]  /*13de0*/  SHF.L.U32 R9, R9, 0x3, RZ ;  /* 0x0000000309097819 */ /* 0x000fe200000006ff */
[----:B------:R-:W-:Y:S01]  /*13df0*/  UIMAD.WIDE.U32 UR10, UR10, UR4, UR16 ;  /* 0x000000040a0a72a5 */ /* 0x000fe2000f8e0010 */
[C---:B-1----:R-:W-:Y:S02]  /*13e00*/  IMAD R3, R0.reuse, 0x80, R3 ;  /* 0x0000008000037824 */ /* 0x042fe400078e0203 */
        /* <DEDUP_REMOVED lines=10> */
[C---:B------:R-:W-:Y:S01]  /*13eb0*/  IADD3 R6, -R7.reuse, RZ, RZ ;  /* 0x000000ff07067210 */ /* 0x040fe20007ffe1ff */
[----:B------:R-:W-:Y:S01]  /*13ec0*/  UIADD3 UR5, UR11, UR5, URZ ;  /* 0x000000050b057290 */ /* 0x000fe2000fffe03f */
[----:B------:R-:W-:Y:S01]  /*13ed0*/  SHF.R.S32.HI R2, RZ, 0x1f, R7 ;  /* 0x0000001fff027819 */ /* 0x000fe20000011407 */
[----:B------:R-:W-:Y:S02]  /*13ee0*/  IMAD.U32 R11, RZ, RZ, UR11 ;  /* 0x0000000bff0b7e24 */ /* 0x000fe4000f8e00ff */
[----:B------:R-:W-:Y:S02]  /*13ef0*/  IMAD R6, R6, c[0x0][0x4e8], R3 ;  /* 0x00013a0006067a24 */ /* 0x000fe400078e0203 */
[----:B------:R-:W-:Y:S01]  /*13f00*/  MOV R11, UR5 ;  /* 0x00000005000b7c02 */ /* 0x000fe20008000f00 */
[----:B------:R-:W-:Y:S02]  /*13f10*/  IMAD R2, R2, c[0x0][0x3e0], RZ ;  /* 0x0000f80002027a24 */ /* 0x000fe400078e02ff */
[----:B------:R-:W-:Y:S01]  /*13f20*/  IMAD.U32 R10, RZ, RZ, UR10 ;  /* 0x0000000aff0a7e24 */ /* 0x000fe2000f8e00ff */
[----:B------:R-:W-:Y:S01]  /*13f30*/  SHF.R.S32.HI R3, RZ, 0x1f, R6 ;  /* 0x0000001fff037819 */ /* 0x000fe20000011406 */
[----:B------:R-:W-:-:S02]  /*13f40*/  IMAD R2, R7, c[0x0][0x3e4], R2 ;  /* 0x0000f90007027a24 */ /* 0x000fc400078e0202 */
[----:B------:R-:W-:Y:S01]  /*13f50*/  IMAD.WIDE.U32 R10, R7, c[0x0][0x3e0], R10 ;  /* 0x0000f800070a7a25 */ /* 0x000fe200078e000a */
[----:B------:R-:W-:-:S03]  /*13f60*/  IADD3 R7, R9, 0x80, RZ ;  /* 0x0000008009077810 */ /* 0x000fc60007ffe0ff */
        /* <DEDUP_REMOVED lines=8> */
[----:B------:R1:W2:Y:S01]  /*13ff0*/  SHFL.IDX PT, R12, R11, RZ, 0x181f ;  /* 0x00181fff0b0c7589 */ /* 0x0002a200000e0000 */
[----:B------:R-:W-:-:S03]  /*14000*/  ISETP.GE.AND P0, PT, R5, R4, PT ;  /* 0x000000040500720c */ /* 0x000fc60003f06270 */
[----:B------:R1:W3:Y:S10]  /*14010*/  SHFL.IDX PT, R13, R10, RZ, 0x181f ;  /* 0x00181fff0a0d7589 */ /* 0x0002f400000e0000 */
        /* <DEDUP_REMOVED lines=22> */
.L_x_327:
[----:B------:R-:W-:Y:S05]  /*14180*/  BSYNC B0 ;  /* 0x0000000000007941 */ /* 0x000fea0003800000 */
.L_x_326:
[----:B------:R-:W-:Y:S01]  /*14190*/  IADD3 R0, R5, 0x20, RZ ;  /* 0x0000002005007810 */ /* 0x000fe20007ffe0ff */
[----:B--23--:R2:W3:Y:S01]  /*141a0*/  SHFL.IDX PT, R13, R10, 0x1, 0x181f ;  /* 0x00381f000a0d7f89 */ /* 0x00c4e200000e0000 */
        /* <DEDUP_REMOVED lines=25> */
.L_x_329:
[----:B------:R-:W-:Y:S05]  /*14340*/  BSYNC B0 ;  /* 0x0000000000007941 */ /* 0x000fea0003800000 */
.L_x_328:
[----:B------:R-:W-:Y:S01]  /*14350*/  IADD3 R0, R5, 0x40, RZ ;  /* 0x0000004005007810 */ /* 0x000fe20007ffe0ff */
[----:B---3--:R3:W1:Y:S01]  /*14360*/  SHFL.IDX PT, R13, R10, 0x2, 0x181f ;  /* 0x00581f000a0d7f89 */ /* 0x00866200000e0000 */
        /* <DEDUP_REMOVED lines=25> */
.L_x_331:
[----:B------:R-:W-:Y:S05]  /*14500*/  BSYNC B0 ;  /* 0x0000000000007941 */ /* 0x000fea0003800000 */
.L_x_330:
[----:B------:R-:W-:Y:S01]  /*14510*/  IADD3 R5, R5, 0x60, RZ ;  /* 0x0000006005057810 */ /* 0x000fe20007ffe0ff */
[----:B-1----:R1:W2:Y:S03]  /*14520*/  SHFL.IDX PT, R3, R10, 0x3, 0x181f ;  /* 0x00781f000a037f89 */ /* 0x0022a600000e0000 */
[----:B------:R-:W-:Y:S01]  /*14530*/  ISETP.GE.AND P0, PT, R5, R4, PT ;  /* 0x000000040500720c */ /* 0x000fe20003f06270 */
[----:B------:R1:W3:-:S12]  /*14540*/  SHFL.IDX PT, R2, R11, 0x3, 0x181f ;  /* 0x00781f000b027f89 */ /* 0x0002d800000e0000 */
[----:B------:R-:W-:Y:S05]  /*14550*/  @P0 EXIT ;  /* 0x000000000000094d */ /* 0x000fea0003800000 */
[----:B------:R-:W-:Y:S02]  /*14560*/  ISETP.GE.AND P1, PT, R8, c[0x0][0x3c8], PT ;  /* 0x0000f20008007a0c */ /* 0x000fe40003f26270 */
[----:B------:R-:W-:Y:S02]  /*14570*/  ISETP.GE.AND P0, PT, R7, c[0x0][0x3c8], PT ;  /* 0x0000f20007007a0c */ /* 0x000fe40003f06270 */
[----:B------:R-:W-:-:S09]  /*14580*/  ISETP.GE.AND P2, PT, R9, c[0x0][0x3c8], PT ;  /* 0x0000f20009007a0c */ /* 0x000fd20003f46270 */
[----:B------:R-:W-:Y:S02]  /*14590*/  @!P1 SHF.R.S32.HI R4, RZ, 0x1f, R8 ;  /* 0x0000001fff049819 */ /* 0x000fe40000011408 */
[----:B------:R-:W-:Y:S02]  /*145a0*/  @!P0 SHF.R.S32.HI R0, RZ, 0x1f, R7 ;  /* 0x0000001fff008819 */ /* 0x000fe40000011407 */
[----:B------:R-:W-:Y:S01]  /*145b0*/  @!P1 LEA.HI R4, R4, R8, RZ, 0x3 ;  /* 0x0000000804049211 */ /* 0x000fe200078f18ff */
[--C-:B--23--:R-:W-:Y:S01]  /*145c0*/  @!P2 IMAD.WIDE R8, R9, 0x2, R2.reuse ;  /* 0x000000020908a825 */ /* 0x10cfe200078e0202 */
[----:B------:R-:W-:Y:S02]  /*145d0*/  @!P0 LEA.HI R0, R0, R7, RZ, 0x3 ;  /* 0x0000000700008211 */ /* 0x000fe400078f18ff */
[----:B------:R-:W-:Y:S02]  /*145e0*/  @!P1 LOP3.LUT R4, R4, 0xfffffff8, RZ, 0xc0, !PT ;  /* 0xfffffff804049812 */ /* 0x000fe400078ec0ff */
[----:B------:R-:W-:Y:S01]  /*145f0*/  @!P0 LOP3.LUT R0, R0, 0xfffffff8, RZ, 0xc0, !PT ;  /* 0xfffffff800008812 */ /* 0x000fe200078ec0ff */
[----:B------:R2:W-:Y:S02]  /*14600*/  @!P2 ST.E.128 [R8.64], RZ ;  /* 0x000000ff0800a985 */ /* 0x0005e4000c101d12 */
[----:B------:R-:W-:-:S04]  /*14610*/  @!P1 IMAD.WIDE R4, R4, 0x2, R2 ;  /* 0x0000000204049825 */ /* 0x000fc800078e0202 */
[----:B-1----:R-:W-:Y:S01]  /*14620*/  @!P0 IMAD.WIDE R10, R0, 0x2, R2 ;  /* 0x00000002000a8825 */ /* 0x002fe200078e0202 */
        /* <DEDUP_REMOVED lines=10> */
.L_x_262:
[----:B------:R-:W-:Y:S01]  /*146d0*/  IMAD.MOV.U32 R14, RZ, RZ, 0x1 ;  /* 0x00000001ff0e7424 */ /* 0x000fe200078e00ff */
[----:B----4-:R-:W-:Y:S02]  /*146e0*/  MOV R13, 0x181f ;  /* 0x0000181f000d7802 */ /* 0x010fe40000000f00 */
[----:B------:R-:W-:Y:S02]  /*146f0*/  MOV R12, 0x14710 ;  /* 0x00014710000c7802 */ /* 0x000fe40000000f00 */
[----:B------:R-:W-:Y:S05]  /*14700*/  CALL.REL.NOINC `($__internal_1_$__cuda_sm70_shflsync_idx_p) ;  /* 0x0000029000007944 */ /* 0x000fea0003c00000 */
[----:B------:R-:W-:Y:S01]  /*14710*/  IMAD.MOV.U32 R11, RZ, RZ, R13 ;  /* 0x000000ffff0b7224 */ /* 0x000fe200078e000d */
[----:B------:R-:W-:Y:S01]  /*14720*/  MOV R14, 0x1 ;  /* 0x00000001000e7802 */ /* 0x000fe20000000f00 */
[----:B------:R-:W-:Y:S01]  /*14730*/  IMAD.MOV.U32 R15, RZ, RZ, R10 ;  /* 0x000000ffff0f7224 */ /* 0x000fe200078e000a */
[----:B------:R-:W-:Y:S02]  /*14740*/  MOV R13, 0x181f ;  /* 0x0000181f000d7802 */ /* 0x000fe40000000f00 */
[----:B------:R-:W-:Y:S02]  /*14750*/  MOV R12, 0x14770 ;  /* 0x00014770000c7802 */ /* 0x000fe40000000f00 */
[----:B-1---5:R-:W-:Y:S05]  /*14760*/  CALL.REL.NOINC `($__internal_1_$__cuda_sm70_shflsync_idx_p) ;  /* 0x0000023000007944 */ /* 0x022fea0003c00000 */
[----:B------:R-:W-:Y:S01]  /*14770*/  MOV R10, R13 ;  /* 0x0000000d000a7202 */ /* 0x000fe20000000f00 */
[----:B-1---5:R-:W-:Y:S05]  /*14780*/  BRA `(.L_x_332) ;  /* 0xfffee0e000007947 */ /* 0x022fea000383ffff */
.L_x_281:
[----:B----4-:R-:W-:Y:S01]  /*14790*/  MOV R13, 0x181f ;  /* 0x0000181f000d7802 */ /* 0x010fe20000000f00 */
[----:B------:R-:W-:Y:S01]  /*147a0*/  IMAD.MOV.U32 R14, RZ, RZ, 0x1 ;  /* 0x00000001ff0e7424 */ /* 0x000fe200078e00ff */
[----:B------:R-:W-:Y:S02]  /*147b0*/  MOV R12, 0x147d0 ;  /* 0x000147d0000c7802 */ /* 0x000fe40000000f00 */
[----:B-1----:R-:W-:Y:S05]  /*147c0*/  CALL.REL.NOINC `($__internal_1_$__cuda_sm70_shflsync_idx_p) ;  /* 0x000001d000007944 */ /* 0x002fea0003c00000 */
[----:B------:R-:W-:Y:S01]  /*147d0*/  MOV R14, 0x1 ;  /* 0x00000001000e7802 */ /* 0x000fe20000000f00 */
[----:B------:R-:W-:Y:S01]  /*147e0*/  IMAD.MOV.U32 R5, RZ, RZ, R13 ;  /* 0x000000ffff057224 */ /* 0x000fe200078e000d */
[----:B------:R-:W-:Y:S01]  /*147f0*/  MOV R13, 0x181f ;  /* 0x0000181f000d7802 */ /* 0x000fe20000000f00 */
[----:B-----5:R-:W-:Y:S01]  /*14800*/  IMAD.MOV.U32 R15, RZ, RZ, R0 ;  /* 0x000000ffff0f7224 */ /* 0x020fe200078e0000 */
[----:B------:R-:W-:Y:S02]  /*14810*/  MOV R12, 0x14830 ;  /* 0x00014830000c7802 */ /* 0x000fe40000000f00 */
[----:B-1----:R-:W-:Y:S05]  /*14820*/  CALL.REL.NOINC `($__internal_1_$__cuda_sm70_shflsync_idx_p) ;  /* 0x0000017000007944 */ /* 0x002fea0003c00000 */
[----:B-1---5:R-:W-:-:S05]  /*14830*/  BRA `(.L_x_333) ;  /* 0xffff1c8000007947 */ /* 0x022fca000383ffff */
.L_x_298:
[----:B---3--:R-:W-:Y:S01]  /*14840*/  MOV R13, 0x181f ;  /* 0x0000181f000d7802 */ /* 0x008fe20000000f00 */
[----:B------:R-:W-:Y:S01]  /*14850*/  IMAD.MOV.U32 R14, RZ, RZ, 0x1 ;  /* 0x00000001ff0e7424 */ /* 0x000fe200078e00ff */
[----:B------:R-:W-:Y:S02]  /*14860*/  MOV R12, 0x14880 ;  /* 0x00014880000c7802 */ /* 0x000fe40000000f00 */
[----:B-1----:R-:W-:Y:S05]  /*14870*/  CALL.REL.NOINC `($__internal_1_$__cuda_sm70_shflsync_idx_p) ;  /* 0x0000012000007944 */ /* 0x002fea0003c00000 */
[----:B------:R-:W-:Y:S01]  /*14880*/  MOV R14, 0x1 ;  /* 0x00000001000e7802 */ /* 0x000fe20000000f00 */
[----:B------:R-:W-:Y:S01]  /*14890*/  IMAD.MOV.U32 R7, RZ, RZ, R13 ;  /* 0x000000ffff077224 */ /* 0x000fe200078e000d */
[----:B------:R-:W-:Y:S01]  /*148a0*/  MOV R13, 0x181f ;  /* 0x0000181f000d7802 */ /* 0x000fe20000000f00 */
[----:B------:R-:W-:Y:S01]  /*148b0*/  IMAD.MOV.U32 R15, RZ, RZ, R6 ;  /* 0x000000ffff0f7224 */ /* 0x000fe200078e0006 */
[----:B------:R-:W-:Y:S02]  /*148c0*/  MOV R12, 0x148e0 ;  /* 0x000148e0000c7802 */ /* 0x000fe40000000f00 */
[----:B-1---5:R-:W-:Y:S05]  /*148d0*/  CALL.REL.NOINC `($__internal_1_$__cuda_sm70_shflsync_idx_p) ;  /* 0x000000c000007944 */ /* 0x022fea0003c00000 */
[----:B-1---5:R-:W-:-:S05]  /*148e0*/  BRA `(.L_x_334) ;  /* 0xffff5d9000007947 */ /* 0x022fca000383ffff */
.L_x_304:
[----:B-1----:R-:W-:Y:S01]  /*148f0*/  MOV R13, 0x181f ;  /* 0x0000181f000d7802 */ /* 0x002fe20000000f00 */
[----:B------:R-:W-:Y:S01]  /*14900*/  IMAD.MOV.U32 R14, RZ, RZ, 0x1 ;  /* 0x00000001ff0e7424 */ /* 0x000fe200078e00ff */
[----:B------:R-:W-:Y:S02]  /*14910*/  MOV R12, 0x14930 ;  /* 0x00014930000c7802 */ /* 0x000fe40000000f00 */
[----:B------:R-:W-:Y:S05]  /*14920*/  CALL.REL.NOINC `($__internal_1_$__cuda_sm70_shflsync_idx_p) ;  /* 0x0000007000007944 */ /* 0x000fea0003c00000 */
[----:B------:R-:W-:Y:S01]  /*14930*/  MOV R14, 0x1 ;  /* 0x00000001000e7802 */ /* 0x000fe20000000f00 */
[----:B------:R-:W-:Y:S01]  /*14940*/  IMAD.MOV.U32 R5, RZ, RZ, R13 ;  /* 0x000000ffff057224 */ /* 0x000fe200078e000d */
[----:B------:R-:W-:Y:S01]  /*14950*/  MOV R13, 0x181f ;  /* 0x0000181f000d7802 */ /* 0x000fe20000000f00 */
[----:B------:R-:W-:Y:S01]  /*14960*/  IMAD.MOV.U32 R15, RZ, RZ, R4 ;  /* 0x000000ffff0f7224 */ /* 0x000fe200078e0004 */
[----:B------:R-:W-:Y:S02]  /*14970*/  MOV R12, 0x14990 ;  /* 0x00014990000c7802 */ /* 0x000fe40000000f00 */
[----:B-1---5:R-:W-:Y:S05]  /*14980*/  CALL.REL.NOINC `($__internal_1_$__cuda_sm70_shflsync_idx_p) ;  /* 0x0000001000007944 */ /* 0x022fea0003c00000 */
[----:B-1---5:R-:W-:-:S05]  /*14990*/  BRA `(.L_x_335) ;  /* 0xffff8ef000007947 */ /* 0x022fca000383ffff */
        .weak           $__internal_1_$__cuda_sm70_shflsync_idx_p
        .type           $__internal_1_$__cuda_sm70_shflsync_idx_p,@function
        .size           $__internal_1_$__cuda_sm70_shflsync_idx_p,(.L_x_3537 - $__internal_1_$__cuda_sm70_shflsync_idx_p)
$__internal_1_$__cuda_sm70_shflsync_idx_p:
[----:B------:R1:W-:Y:S02]  /*149a0*/  STL [R1+0x60], R0 ;  /* 0x0000600001007387 */ /* 0x0003e40000100800 */
[----:B-1----:R-:W-:-:S04]  /*149b0*/  MOV R0, 0xffffffff ;  /* 0xffffffff00007802 */ /* 0x002fc80000000f00 */
[----:B------:R-:W-:Y:S04]  /*149c0*/  WARPSYNC R0 ;  /* 0x0000000000007348 */ /* 0x000fe80003800000 */
[----:B------:R1:W2:Y:S04]  /*149d0*/  SHFL.IDX PT, R13, R15, R14, R13 ;  /* 0x0000000e0f0d7389 */ /* 0x0002a800000e000d */
[----:B-1----:R1:W5:Y:S01]  /*149e0*/  LDL.LU R0, [R1+0x60] ;  /* 0x0000600001007983 */ /* 0x0023620000300800 */
[----:B------:R-:W-:Y:S02]  /*149f0*/  MOV R14, R12 ;  /* 0x0000000c000e7202 */ /* 0x000fe40000000f00 */
[----:B------:R-:W-:-:S04]  /*14a00*/  MOV R15, 0x0 ;  /* 0x00000000000f7802 */ /* 0x000fc80000000f00 */
[----:B--2---:R-:W-:Y:S05]  /*14a10*/  RET.REL.NODEC R14 `(_ZN7cutlass13device_kernelIN5flash19enable_sm80_to_sm89INS1_16FlashAttnFwdSm80INS1_25CollectiveMainloopFwdSm80ILi8ELi1ELb1EN4cute5tupleIJNS5_1CILi128EEENS7_ILi48EEENS7_ILi256EEEEEELi256ENS_6half_tEfNS_4arch4Sm80ELb0ELb1ELb1ELb1ELb1ELb0ELb1ELb0EEENS1_21CollectiveEpilogueFwdINS6_IJS8_SA_S9_EEENS6_IJNS7_ILi1EEESI_SI_EEESC_SE_Li256ELb1ELb1ELb0ELb0EEENS1_19SingleTileSchedulerILb1ELb0ELb1ELi128EEEEEEEEEvNT_6ParamsE) ;  /* 0xfffeb5e00e007950 */ /* 0x004fea0003c3ffff */
.L_x_336:
        /* <DEDUP_REMOVED lines=14> */
.L_x_3537:


//--------------------- .text._ZN7cutlass13device_kernelIN5flash19enable_sm80_to_sm89INS1_16FlashAttnFwdSm80INS1_25CollectiveMainloopFwdSm80ILi8ELi1ELb0EN4cute5tupleIJNS5_1CILi128EEENS7_ILi32EEENS7_ILi256EEEEEELi256ENS_6half_tEfNS_4arch4Sm80ELb0ELb1ELb1ELb1ELb1ELb1ELb1ELb0EEENS1_21CollectiveEpilogueFwdINS6_IJS8_SA_S9_EEENS6_IJNS7_ILi1EEESI_SI_EEESC_SE_Li256ELb1ELb1ELb0ELb0EEENS1_19SingleTileSchedulerILb1ELb0ELb1ELi128EEEEEEEEEvNT_6ParamsE --------------------------
	.section	.text._ZN7cutlass13device_kernelIN5flash19enable_sm80_to_sm89INS1_16FlashAttnFwdSm80INS1_25CollectiveMainloopFwdSm80ILi8ELi1ELb0EN4cute5tupleIJNS5_1CILi128EEENS7_ILi32EEENS7_ILi256EEEEEELi256ENS_6half_tEfNS_4arch4Sm80ELb0ELb1ELb1ELb1ELb1ELb1ELb1ELb0EEENS1_21CollectiveEpilogueFwdINS6_IJS8_SA_S9_EEENS6_IJNS7_ILi1EEESI_SI_EEESC_SE_Li256ELb1ELb1ELb0ELb0EEENS1_19SingleTileSchedulerILb1ELb0ELb1ELi128EEEEEEEEEvNT_6ParamsE,"ax",@progbits
	.sectioninfo	@"SHI_REGISTERS=251"
	.align	128
.text._ZN7cutlass13device_kernelIN5flash19enable_sm80_to_sm89INS1_16FlashAttnFwdSm80INS1_25CollectiveMainloopFwdSm80ILi8ELi1ELb0EN4cute5tupleIJNS5_1CILi128EEENS7_ILi32EEENS7_ILi256EEEEEELi256ENS_6half_tEfNS_4arch4Sm80ELb0ELb1ELb1ELb1ELb1ELb1ELb1ELb0EEENS1_21CollectiveEpilogueFwdINS6_IJS8_SA_S9_EEENS6_IJNS7_ILi1EEESI_SI_EEESC_SE_Li256ELb1ELb1ELb0ELb0EEENS1_19SingleTileSchedulerILb1ELb0ELb1ELi128EEEEEEEEEvNT_6ParamsE:
        .type           _ZN7cutlass13device_kernelIN5flash19enable_sm80_to_sm89INS1_16FlashAttnFwdSm80INS1_25CollectiveMainloopFwdSm80ILi8ELi1ELb0EN4cute5tupleIJNS5_1CILi128EEENS7_ILi32EEENS7_ILi256EEEEEELi256ENS_6half_tEfNS_4arch4Sm80ELb0ELb1ELb1ELb1ELb1ELb1ELb1ELb0EEENS1_21CollectiveEpilogueFwdINS6_IJS8_SA_S9_EEENS6_IJNS7_ILi1EEESI_SI_EEESC_SE_Li256ELb1ELb1ELb0ELb0EEENS1_19SingleTileSchedulerILb1ELb0ELb1ELi128EEEEEEEEEvNT_6ParamsE,@function
        .size           _ZN7cutlass13device_kernelIN5flash19enable_sm80_to_sm89INS1_16FlashAttnFwdSm80INS1_25CollectiveMainloopFwdSm80ILi8ELi1ELb0EN4cute5tupleIJNS5_1CILi128EEENS7_ILi32EEENS7_ILi256EEEEEELi256ENS_6half_tEfNS_4arch4Sm80ELb0ELb1ELb1ELb1ELb1ELb1ELb1ELb0EEENS1_21CollectiveEpilogueFwdINS6_IJS8_SA_S9_EEENS6_IJNS7_ILi1EEESI_SI_EEESC_SE_Li256ELb1ELb1ELb0ELb0EEENS1_19SingleTileSchedulerILb1ELb0ELb1ELi128EEEEEEEEEvNT_6ParamsE,(.L_x_3539 - _ZN7cutlass13device_kernelIN5flash19enable_sm80_to_sm89INS1_16FlashAttnFwdSm80INS1_25CollectiveMainloopFwdSm80ILi8ELi1ELb0EN4cute5tupleIJNS5_1CILi128EEENS7_ILi32EEENS7_ILi256EEEEEELi256ENS_6half_tEfNS_4arch4Sm80ELb0ELb1ELb1ELb1ELb1ELb1ELb1ELb0EEENS1_21CollectiveEpilogueFwdINS6_IJS8_SA_S9_EEENS6_IJNS7_ILi1EEESI_SI_EEESC_SE_Li256ELb1ELb1ELb0ELb0EEENS1_19SingleTileSchedulerILb1ELb0ELb1ELi128EEEEEEEEEvNT_6ParamsE)
        .other          _ZN7cutlass13device_kernelIN5flash19enable_sm80_to_sm89INS1_16FlashAttnFwdSm80INS1_25CollectiveMainloopFwdSm80ILi8ELi1ELb0EN4cute5tupleIJNS5_1CILi128EEENS7_ILi32EEENS7_ILi256EEEEEELi256ENS_6half_tEfNS_4arch4Sm80ELb0ELb1ELb1ELb1ELb1ELb1ELb1ELb0EEENS1_21CollectiveEpilogueFwdINS6_IJS8_SA_S9_EEENS6_IJNS7_ILi1EEESI_SI_EEESC_SE_Li256ELb1ELb1ELb0ELb0EEENS1_19SingleTileSchedulerILb1ELb0ELb1ELi128EEEEEEEEEvNT_6ParamsE,@"STO_CUDA_ENTRY STV_DEFAULT"
_ZN7cutlass13device_kernelIN5flash19enable_sm80_to_sm89INS1_16FlashAttnFwdSm80INS1_25CollectiveMainloopFwdSm80ILi8ELi1ELb0EN4cute5tupleIJNS5_1CILi128EEENS7_ILi32EEENS7_ILi256EEEEEELi256ENS_6half_tEfNS_4arch4Sm80ELb0ELb1ELb1ELb1ELb1ELb1ELb1ELb0EEENS1_21CollectiveEpilogueFwdINS6_IJS8_SA_S9_EEENS6_IJNS7_ILi1EEESI_SI_EEESC_SE_Li256ELb1ELb1ELb0ELb0EEENS1_19SingleTileSchedulerILb1ELb0ELb1ELi128EEEEEEEEEvNT_6ParamsE:
        /* <DEDUP_REMOVED lines=20> */
.L_x_338:
        /* <DEDUP_REMOVED lines=13> */
.L_x_340:
[----:B------:R-:W-:Y:S02]  /*0210*/  ULDC UR5, c[0x0][0x54c] ;  /* 0x0001530000057ab9 */ /* 0x000fe40000000800 */
.L_x_339:
[----:B------:R-:W-:Y:S02]  /*0220*/  ULDC UR4, c[0x0][0x548] ;  /* 0x0001520000047ab9 */ /* 0x000fe40000000800 */
[----:B------:R-:W-:-:S02]  /*0230*/  USHF.L.U32 UR15, UR14, 0x7, URZ ;  /* 0x000000070e0f7899 */ /* 0x000fc4000800063f */
[----:B------:R-:W-:-:S04]  /*0240*/  UIMAD UR4, UR5, UR4, URZ ;  /* 0x00000004050472a4 */ /* 0x000fc8000f8e023f */
[----:B------:R-:W-:-:S04]  /*0250*/  UISETP.GE.AND UP0, UPT, UR15, UR4, UPT ;  /* 0x000000040f00728c */ /* 0x000fc8000bf06270 */
[----:B------:R-:W-:Y:S01]  /*0260*/  USEL UR21, UR21, 0xffffffff, !UP0 ;  /* 0xffffffff15157887 */ /* 0x000fe2000c000000 */
[----:B------:R-:W-:Y:S05]  /*0270*/  BRA `(.L_x_341) ;  /* 0x000001b000007947 */ /* 0x000fea0003800000 */
.L_x_337:
        /* <DEDUP_REMOVED lines=8> */
.L_x_342:
        /* <DEDUP_REMOVED lines=13> */
.L_x_344:
[----:B------:R-:W-:Y:S02]  /*03d0*/  ULDC UR5, c[0x0][0x54c] ;  /* 0x0001530000057ab9 */ /* 0x000fe40000000800 */
.L_x_343:
[----:B------:R-:W-:Y:S02]  /*03e0*/  ULDC UR4, c[0x0][0x548] ;  /* 0x0001520000047ab9 */ /* 0x000fe40000000800 */
[----:B------:R-:W-:-:S02]  /*03f0*/  USHF.L.U32 UR15, UR14, 0x7, URZ ;  /* 0x000000070e0f7899 */ /* 0x000fc4000800063f */
[----:B------:R-:W-:-:S04]  /*0400*/  UIMAD UR4, UR5, UR4, URZ ;  /* 0x00000004050472a4 */ /* 0x000fc8000f8e023f */
[----:B------:R-:W-:-:S04]  /*0410*/  UISETP.GE.AND UP0, UPT, UR15, UR4, UPT ;  /* 0x000000040f00728c */ /* 0x000fc8000bf06270 */
[----:B------:R-:W-:-:S06]  /*0420*/  USEL UR21, UR21, 0xffffffff, !UP0 ;  /* 0xffffffff15157887 */ /* 0x000fcc000c000000 */
.L_x_341:
        /* <DEDUP_REMOVED lines=16> */
[----:B------:R-:W-:-:S03]  /*0530*/  UIMAD.WIDE UR6, UR21, UR22, UR6 ;  /* 0x00000016150672a5 */ /* 0x000fc6000f8e0206 */
[----:B------:R-:W-:Y:S01]  /*0540*/  @UP1 UIMAD.WIDE UR8, UR21, UR22, UR8 ;  /* 0x00000016150812a5 */ /* 0x000fe2000f8e0208 */
[----:B------:R-:W-:Y:S01]  /*0550*/  IMAD.U32 R6, RZ, RZ, UR4 ;  /* 0x00000004ff067e24 */ /* 0x000fe2000f8e00ff */
[----:B------:R-:W-:Y:S01]  /*0560*/  MOV R7, UR5 ;  /* 0x0000000500077c02 */ /* 0x000fe20008000f00 */
[----:B------:R-:W-:Y:S01]  /*0570*/  ULDC.64 UR4, c[0x0][0x358] ;  /* 0x0000d60000047ab9 */ /* 0x000fe20000000a00 */
[----:B------:R-:W-:Y:S01]  /*0580*/  ISETP.NE.U32.AND P4, PT, RZ, c[0x0][0x350], PT ;  /* 0x0000d400ff007a0c */ /* 0x000fe20003f85070 */
[----:B------:R-:W-:Y:S01]  /*0590*/  UISETP.NE.U32.AND UP1, UPT, URZ, UR4, UPT ;  /* 0x000000043f00728c */ /* 0x000fe2000bf25070 */
[----:B------:R-:W-:Y:S01]  /*05a0*/  IMAD.U32 R10, RZ, RZ, UR6 ;  /* 0x00000006ff0a7e24 */ /* 0x000fe2000f8e00ff */
[----:B------:R1:W2:Y:S01]  /*05b0*/  @P1 LDG.E R2, [R6.64] ;  /* 0x0000001806021981 */ /* 0x0002a2000c1e1900 */
[----:B------:R-:W-:Y:S01]  /*05c0*/  IMAD.U32 R11, RZ, RZ, UR7 ;  /* 0x00000007ff0b7e24 */ /* 0x000fe2000f8e00ff */
[----:B------:R-:W-:Y:S01]  /*05d0*/  UISETP.NE.AND.EX UP1, UPT, URZ, UR5, UPT, UP1 ;  /* 0x000000053f00728c */ /* 0x000fe2000bf25310 */
[----:B------:R-:W-:Y:S01]  /*05e0*/  IMAD.U32 R4, RZ, RZ, UR8 ;  /* 0x00000008ff047e24 */ /* 0x000fe2000f8e00ff */
[----:B------:R-:W-:Y:S01]  /*05f0*/  ULDC.64 UR6, c[0x0][0x350] ;  /* 0x0000d40000067ab9 */ /* 0x000fe20000000a00 */
[----:B------:R-:W-:Y:S01]  /*0600*/  ISETP.NE.AND.EX P4, PT, RZ, c[0x0][0x354], PT, P4 ;  /* 0x0000d500ff007a0c */ /* 0x000fe20003f85340 */
[----:B------:R-:W-:Y:S01]  /*0610*/  ULDC.64 UR4, c[0x0][0x358] ;  /* 0x0000d60000047ab9 */ /* 0x000fe20000000a00 */
[----:B------:R-:W-:Y:S01]  /*0620*/  IMAD.U32 R5, RZ, RZ, UR9 ;  /* 0x00000009ff057e24 */ /* 0x000fe2000f8e00ff */
        /* <DEDUP_REMOVED lines=32> */
.L_x_345:
        /* <DEDUP_REMOVED lines=10> */
.L_x_346:
[----:B------:R-:W-:Y:S05]  /*08d0*/  @!P4 BRA `(.L_x_347) ;  /* 0x000000500000c947 */ /* 0x000fea0003800000 */
[----:B-1--4-:R-:W4:Y:S04]  /*08e0*/  LDG.E R2, [R8.64] ;  /* 0x0000001808027981 */ /* 0x012f28000c1e1900 */
[----:B---3--:R-:W3:Y:S01]  /*08f0*/  LDG.E R3, [R8.64+0x4] ;  /* 0x0000041808037981 */ /* 0x008ee2000c1e1900 */
[----:B----4-:R-:W1:Y:S08]  /*0900*/  R2UR UR19, R2 ;  /* 0x00000000021373c2 */ /* 0x010e7000000e0000 */
[----:B---3--:R-:W1:Y:S02]  /*0910*/  R2UR UR4, R3 ;  /* 0x00000000030473c2 */ /* 0x008e6400000e0000 */
[----:B-1----:R-:W-:-:S06]  /*0920*/  UIADD3 UR19, -UR19, UR4, URZ ;  /* 0x0000000413137290 */ /* 0x002fcc000fffe13f */
.L_x_347:
[----:B-1--4-:R-:W4:Y:S01]  /*0930*/  @P0 LDG.E R2, [R6.64] ;  /* 0x0000001806020981 */ /* 0x012f22000c1e1900 */
[----:B------:R-:W-:-:S03]  /*0940*/  ULDC.64 UR4, c[0x0][0x378] ;  /* 0x0000de0000047ab9 */ /* 0x000fc60000000a00 */
[----:B---3--:R-:W3:Y:S01]  /*0950*/  @P0 LDG.E R3, [R6.64+0x4] ;  /* 0x0000041806030981 */ /* 0x008ee2000c1e1900 */
[----:B------:R-:W-:Y:S01]  /*0960*/  UISETP.NE.U32.AND UP0, UPT, URZ, UR4, UPT ;  /* 0x000000043f00728c */ /* 0x000fe2000bf05070 */
[----:B------:R-:W-:-:S03]  /*0970*/  IMAD.U32 R63, RZ, RZ, UR19 ;  /* 0x00000013ff3f7e24 */ /* 0x000fc6000f8e00ff */
[----:B------:R-:W-:-:S03]  /*0980*/  UISETP.NE.AND.EX UP0, UPT, URZ, UR5, UPT, UP0 ;  /* 0x000000053f00728c */ /* 0x000fc6000bf05300 */
[----:B------:R-:W-:Y:S02]  /*0990*/  ULDC.64 UR4, c[0x0][0x378] ;  /* 0x0000de0000047ab9 */ /* 0x000fe40000000a00 */
[----:B------:R-:W-:Y:S01]  /*09a0*/  UIADD3 UR23, -UR16, UR19, URZ ;  /* 0x0000001310177290 */ /* 0x000fe2000fffe13f */
[----:B------:R-:W-:-:S05]  /*09b0*/  PLOP3.LUT P1, PT, PT, PT, UP0, 0x80, 0x0 ;  /* 0x000000000000781c */ /* 0x000fca0003f2f008 */
[----:B------:R-:W-:-:S06]  /*09c0*/  @UP0 UIMAD.WIDE UR4, UR21, UR22, UR4 ;  /* 0x00000016150402a5 */ /* 0x000fcc000f8e0204 */
[----:B------:R-:W-:Y:S01]  /*09d0*/  IMAD.U32 R4, RZ, RZ, UR4 ;  /* 0x00000004ff047e24 */ /* 0x000fe2000f8e00ff */
[----:B------:R-:W-:Y:S01]  /*09e0*/  ULDC UR4, c[0x0][0x2c4] ;  /* 0x0000b10000047ab9 */ /* 0x000fe20000000800 */
[----:B------:R-:W-:Y:S01]  /*09f0*/  MOV R5, UR5 ;  /* 0x0000000500057c02 */ /* 0x000fe20008000f00 */
[----:B------:R-:W-:-:S03]  /*0a00*/  UISETP.NE.AND UP3, UPT, UR4, 0x1, UPT ;  /* 0x000000010400788c */ /* 0x000fc6000bf65270 */
[----:B------:R-:W-:Y:S01]  /*0a10*/  ULDC.64 UR4, c[0x0][0x2c8] ;  /* 0x0000b20000047ab9 */ /* 0x000fe20000000a00 */
[----:B------:R1:W5:Y:S07]  /*0a20*/  @P1 LDG.E R63, [R4.64] ;  /* 0x00000018043f1981 */ /* 0x00036e000c1e1900 */
[----:B------:R-:W-:-:S04]  /*0a30*/  @UP3 UIADD3 UR8, UR15, 0x7f, URZ ;  /* 0x0000007f0f083890 */ /* 0x000fc8000fffe03f */
[----:B------:R-:W-:Y:S01]  /*0a40*/  UIMAD.WIDE.U32 UR8, UR8, UR4, URZ ;  /* 0x00000004080872a5 */ /* 0x000fe2000f8e003f */
[----:B----4-:R-:W4:Y:S08]  /*0a50*/  @P0 R2UR UR6, R2 ;  /* 0x00000000020603c2 */ /* 0x010f3000000e0000 */
[----:B---3--:R-:W4:Y:S02]  /*0a60*/  @P0 R2UR UR7, R3 ;  /* 0x00000000030703c2 */ /* 0x008f2400000e0000 */
[----:B----4-:R-:W-:-:S02]  /*0a70*/  @UP1 UIADD3 UR18, -UR6, UR7, URZ ;  /* 0x0000000706121290 */ /* 0x010fc4000fffe13f */
[----:B------:R-:W-:Y:S02]  /*0a80*/  UIADD3 UR6, UR15, 0x7f, URZ ;  /* 0x0000007f0f067890 */ /* 0x000fe4000fffe03f */
[----:B------:R-:W-:Y:S02]  /*0a90*/  @UP3 USHF.R.U32.HI UR6, URZ, UR5, UR9 ;  /* 0x000000053f063299 */ /* 0x000fe40008011609 */
[----:B------:R-:W-:Y:S02]  /*0aa0*/  UIADD3 UR11, UR23, UR18, URZ ;  /* 0x00000012170b7290 */ /* 0x000fe4000fffe03f */
[----:B------:R-:W-:Y:S02]  /*0ab0*/  ULDC.64 UR4, c[0x0][0x328] ;  /* 0x0000ca0000047ab9 */ /* 0x000fe40000000a00 */
[----:B------:R-:W-:Y:S02]  /*0ac0*/  UISETP.GE.AND UP2, UPT, UR5, 0x1, UPT ;  /* 0x000000010500788c */ /* 0x000fe4000bf46270 */
[----:B--2---:R-:W-:-:S04]  /*0ad0*/  UIADD3 UR10, UR11, 0x1, -UR20 ;  /* 0x000000010b0a7890 */ /* 0x004fc8000fffe814 */
[----:B------:R-:W-:Y:S01]  /*0ae0*/  PLOP3.LUT P0, PT, PT, PT, UP2, 0x40, 0x0 ;  /* 0x000000000000781c */ /* 0x000fe20003f0e828 */
[----:B------:R-:W-:-:S04]  /*0af0*/  UIADD3 UR6, UR10, UR6, URZ ;  /* 0x000000060a067290 */ /* 0x000fc8000fffe03f */
[----:B------:R-:W-:-:S06]  /*0b00*/  UIADD3 UR4, UR6, UR4, URZ ;  /* 0x0000000406047290 */ /* 0x000fcc000fffe03f */
[----:B-1----:R-:W-:Y:S02]  /*0b10*/  IMAD.U32 R4, RZ, RZ, UR4 ;  /* 0x00000004ff047e24 */ /* 0x002fe4000f8e00ff */
        /* <DEDUP_REMOVED lines=11> */
.L_x_349:
[----:B------:R-:W-:Y:S02]  /*0bd0*/  UISETP.NE.AND UP0, UPT, UR5, 0x1, UPT ;  /* 0x000000010500788c */ /* 0x000fe4000bf05270 */
[----:B------:R-:W-:Y:S02]  /*0be0*/  ULDC.64 UR6, c[0x0][0x330] ;  /* 0x0000cc0000067ab9 */ /* 0x000fe40000000a00 */
[----:B------:R-:W-:-:S07]  /*0bf0*/  UIMAD.WIDE.U32 UR8, UR4, UR6, URZ ;  /* 0x00000006040872a5 */ /* 0x000fce000f8e003f */
[----:B------:R-:W-:Y:S02]  /*0c00*/  @UP0 USHF.R.U32.HI UR4, URZ, UR7, UR9 ;  /* 0x000000073f040299 */ /* 0x000fe40008011609 */
.L_x_350:
[----:B------:R-:W-:Y:S02]  /*0c10*/  ULDC UR6, c[0x0][0x32c] ;  /* 0x0000cb0000067ab9 */ /* 0x000fe40000000800 */
[----:B------:R-:W-:-:S06]  /*0c20*/  UIMAD UR6, UR4, UR5, UR6 ;  /* 0x00000005040672a4 */ /* 0x000fcc000f8e0206 */
[----:B------:R-:W-:Y:S02]  /*0c30*/  IMNMX R4, R4, UR6, PT ;  /* 0x0000000604047c17 */ /* 0x000fe4000b800200 */
.L_x_348:
[----:B------:R-:W-:Y:S01]  /*0c40*/  ULDC.64 UR6, c[0x0][0x2c8] ;  /* 0x0000b20000067ab9 */ /* 0x000fe20000000a00 */
[----:B------:R-:W-:Y:S01]  /*0c50*/  PLOP3.LUT P0, PT, PT, PT, UP2, 0x40, 0x0 ;  /* 0x000000000000781c */ /* 0x000fe20003f0e828 */
[----:B------:R-:W-:Y:S02]  /*0c60*/  UIMAD.WIDE.U32 UR26, UR15, UR6, URZ ;  /* 0x000000060f1a72a5 */ /* 0x000fe4000f8e003f */
[----:B------:R-:W-:Y:S02]  /*0c70*/  UIADD3 UR9, UR11, -UR20, URZ ;  /* 0x800000140b097290 */ /* 0x000fe4000fffe03f */
[----:B------:R-:W-:Y:S02]  /*0c80*/  UMOV UR6, UR15 ;  /* 0x0000000f00067c82 */ /* 0x000fe40008000000 */
[----:B------:R-:W-:Y:S02]  /*0c90*/  @UP3 USHF.R.U32.HI UR6, URZ, UR7, UR27 ;  /* 0x000000073f063299 */ /* 0x000fe4000801161b */
[----:B------:R-:W-:-:S02]  /*0ca0*/  UIADD3 UR4, UR11, 0x1f, URZ ;  /* 0x0000001f0b047890 */ /* 0x000fc4000fffe03f */
[----:B------:R-:W-:Y:S02]  /*0cb0*/  UIADD3 UR6, UR9, UR6, URZ ;  /* 0x0000000609067290 */ /* 0x000fe4000fffe03f */
[----:B------:R-:W-:Y:S02]  /*0cc0*/  ULDC UR7, c[0x0][0x324] ;  /* 0x0000c90000077ab9 */ /* 0x000fe40000000800 */
[----:B------:R-:W-:Y:S02]  /*0cd0*/  USHF.R.S32.HI UR8, URZ, 0x1f, UR4 ;  /* 0x0000001f3f087899 */ /* 0x000fe40008011404 */
[----:B------:R-:W-:Y:S02]  /*0ce0*/  UIADD3 UR7, UR6, -UR7, URZ ;  /* 0x8000000706077290 */ /* 0x000fe4000fffe03f */
[----:B------:R-:W-:-:S04]  /*0cf0*/  ULEA.HI UR8, UR8, UR4, URZ, 0x5 ;  /* 0x0000000408087291 */ /* 0x000fc8000f8f283f */
[----:B------:R-:W-:Y:S01]  /*0d00*/  USHF.R.S32.HI UR8, URZ, 0x5, UR8 ;  /* 0x000000053f087899 */ /* 0x000fe20008011408 */
[----:B------:R-:W-:Y:S01]  /*0d10*/  MOV R5, UR7 ;  /* 0x0000000700057c02 */ /* 0x000fe20008000f00 */
[----:B------:R-:W-:Y:S05]  /*0d20*/  @P0 BRA `(.L_x_351) ;  /* 0x0000013000000947 */ /* 0x000fea0003800000 */
        /* <DEDUP_REMOVED lines=11> */
.L_x_352:
[----:B------:R-:W-:-:S03]  /*0de0*/  UISETP.NE.AND UP0, UPT, UR5, 0x1, UPT ;  /* 0x000000010500788c */ /* 0x000fc6000bf05270 */
[----:B------:R-:W-:Y:S02]  /*0df0*/  ULDC.64 UR4, c[0x0][0x330] ;  /* 0x0000cc0000047ab9 */ /* 0x000fe40000000a00 */
[----:B------:R-:W-:-:S07]  /*0e00*/  UIMAD.WIDE.U32 UR26, UR6, UR4, URZ ;  /* 0x00000004061a72a5 */ /* 0x000fce000f8e003f */
[----:B------:R-:W-:Y:S02]  /*0e10*/  @UP0 UMOV UR7, UR27 ;  /* 0x0000001b00070c82 */ /* 0x000fe40008000000 */
[----:B------:R-:W-:Y:S02]  /*0e20*/  @UP0 USHF.R.U32.HI UR6, URZ, UR5, UR7 ;  /* 0x000000053f060299 */ /* 0x000fe40008011607 */
.L_x_353:
[----:B------:R-:W-:Y:S02]  /*0e30*/  ULDC UR4, c[0x0][0x32c] ;  /* 0x0000cb0000047ab9 */ /* 0x000fe40000000800 */
[----:B------:R-:W-:-:S06]  /*0e40*/  UIMAD UR4, UR6, UR4, URZ ;  /* 0x00000004060472a4 */ /* 0x000fcc000f8e023f */
[----:B------:R-:W-:Y:S02]  /*0e50*/  IMNMX R5, R5, UR4, !PT ;  /* 0x0000000405057c17 */ /* 0x000fe4000f800200 */
.L_x_351:
[----:B------:R-:W-:Y:S02]  /*0e60*/  IADD3 R4, R4, 0x1f, RZ ;  /* 0x0000001f04047810 */ /* 0x000fe40007ffe0ff */
[----:B------:R-:W-:Y:S02]  /*0e70*/  SHF.R.S32.HI R2, RZ, 0x1f, R5 ;  /* 0x0000001fff027819 */ /* 0x000fe40000011405 */
[----:B------:R-:W-:Y:S02]  /*0e80*/  SHF.R.S32.HI R3, RZ, 0x1f, R4 ;  /* 0x0000001fff037819 */ /* 0x000fe40000011404 */
[----:B------:R-:W-:Y:S02]  /*0e90*/  LEA.HI R2, R2, R5, RZ, 0x5 ;  /* 0x0000000502027211 */ /* 0x000fe400078f28ff */
[----:B------:R-:W-:Y:S02]  /*0ea0*/  LEA.HI R3, R3, R4, RZ, 0x5 ;  /* 0x0000000403037211 */ /* 0x000fe400078f28ff */
[----:B------:R-:W-:-:S02]  /*0eb0*/  SHF.R.S32.HI R76, RZ, 0x5, R2 ;  /* 0x00000005ff4c7819 */ /* 0x000fc40000011402 */
[----:B------:R-:W-:Y:S02]  /*0ec0*/  SHF.R.S32.HI R2, RZ, 0x5, R3 ;  /* 0x00000005ff027819 */ /* 0x000fe40000011403 */
[----:B------:R-:W-:Y:S02]  /*0ed0*/  IMNMX R76, RZ, R76, !PT ;  /* 0x0000004cff4c7217 */ /* 0x000fe40007800200 */
[----:B------:R-:W-:Y:S02]  /*0ee0*/  IMNMX R2, R2, UR8, PT ;  /* 0x0000000802027c17 */ /* 0x000fe4000b800200 */
[----:B------:R-:W-:Y:S02]  /*0ef0*/  LEA R76, R76, -UR23, 0x5 ;  /* 0x800000174c4c7c11 */ /* 0x000fe4000f8e28ff */
[----:B------:R-:W-:Y:S02]  /*0f00*/  LEA R2, R2, -UR23, 0x5 ;  /* 0x8000001702027c11 */ /* 0x000fe4000f8e28ff */
[----:B------:R-:W-:-:S02]  /*0f10*/  IMNMX R76, RZ, R76, !PT ;  /* 0x0000004cff4c7217 */ /* 0x000fc40007800200 */
[----:B------:R-:W-:-:S04]  /*0f20*/  IMNMX R5, R2, UR18, PT ;  /* 0x0000001202057c17 */ /* 0x000fc8000b800200 */
[----:B------:R-:W-:Y:S02]  /*0f30*/  ISETP.GT.AND P0, PT, R5, R76, PT ;  /* 0x0000004c0500720c */ /* 0x000fe40003f04270 */
[----:B------:R-:W-:-:S05]  /*0f40*/  SHF.R.U32.HI R76, RZ, 0x5, R76 ;  /* 0x00000005ff4c7819 */ /* 0x000fca000001164c */
[----:B------:R-:W-:-:S06]  /*0f50*/  IMAD.MOV.U32 R3, RZ, RZ, R76 ;  /* 0x000000ffff037224 */ /* 0x000fcc00078e004c */
[----:B------:R-:W-:-:S04]  /*0f60*/  @P0 IADD3 R5, R5, 0x1f, RZ ;  /* 0x0000001f05050810 */ /* 0x000fc80007ffe0ff */
[----:B------:R-:W-:-:S04]  /*0f70*/  @P0 SHF.R.S32.HI R2, RZ, 0x1f, R5 ;  /* 0x0000001fff020819 */ /* 0x000fc80000011405 */
[----:B------:R-:W-:-:S04]  /*0f80*/  @P0 LEA.HI R2, R2, R5, RZ, 0x5 ;  /* 0x0000000502020211 */ /* 0x000fc800078f28ff */
[----:B------:R-:W-:-:S04]  /*0f90*/  @P0 SHF.R.S32.HI R3, RZ, 0x5, R2 ;  /* 0x00000005ff030819 */ /* 0x000fc80000011402 */
[----:B------:R-:W-:-:S13]  /*0fa0*/  ISETP.GT.AND P0, PT, R3, R76, PT ;  /* 0x0000004c0300720c */ /* 0x000fda0003f04270 */
[----:B------:R-:W-:Y:S05]  /*0fb0*/  @!P0 BRA `(.L_x_354) ;  /* 0x00003da000008947 */ /* 0x000fea0003800000 */
[----:B------:R-:W-:Y:S02]  /*0fc0*/  ULDC.64 UR4, c[0x0][0x340] ;  /* 0x0000d00000047ab9 */ /* 0x000fe40000000a00 */
[----:B------:R-:W-:Y:S01]  /*0fd0*/  UISETP.NE.U32.AND UP0, UPT, URZ, UR4, UPT ;  /* 0x000000043f00728c */ /* 0x000fe2000bf05070 */
[----:B------:R-:W-:Y:S01]  /*0fe0*/  SHF.R.S32.HI R101, RZ, 0x1f, R62 ;  /* 0x0000001fff657819 */ /* 0x000fe2000001143e */
[----:B------:R-:W-:Y:S02]  /*0ff0*/  UMOV UR26, 0x5 ;  /* 0x00000005001a7882 */ /* 0x000fe40000000000 */
[----:B------:R-:W-:Y:S01]  /*1000*/  UISETP.NE.AND.EX UP0, UPT, URZ, UR5, UPT, UP0 ;  /* 0x000000053f00728c */ /* 0x000fe2000bf05300 */
[----:B------:R-:W-:Y:S01]  /*1010*/  IADD3 R99, R3, -0x1, RZ ;  /* 0xffffffff03637810 */ /* 0x000fe20007ffe0ff */
[----:B------:R-:W-:Y:S02]  /*1020*/  ULDC.64 UR6, c[0x0][0x238] ;  /* 0x00008e0000067ab9 */ /* 0x000fe40000000a00 */
[----:B------:R-:W-:-:S02]  /*1030*/  ULDC.64 UR4, c[0x0][0x340] ;  /* 0x0000d00000047ab9 */ /* 0x000fc40000000a00 */
[----:B------:R-:W-:-:S05]  /*1040*/  PLOP3.LUT P1, PT, PT, PT, UP0, 0x80, 0x0 ;  /* 0x000000000000781c */ /* 0x000fca0003f2f008 */
[----:B------:R-:W-:-:S06]  /*1050*/  @UP0 UIMAD.WIDE UR4, UR21, UR22, UR4 ;  /* 0x00000016150402a5 */ /* 0x000fcc000f8e0204 */
[----:B------:R-:W-:Y:S02]  /*1060*/  IMAD.U32 R8, RZ, RZ, UR4 ;  /* 0x00000004ff087e24 */ /* 0x000fe4000f8e00ff */
[----:B------:R-:W-:Y:S01]  /*1070*/  IMAD.U32 R9, RZ, RZ, UR5 ;  /* 0x00000005ff097e24 */ /* 0x000fe2000f8e00ff */
[----:B------:R-:W-:Y:S01]  /*1080*/  LEA.HI R7, R101, R62, RZ, 0x3 ;  /* 0x0000003e65077211 */ /* 0x000fe200078f18ff */
[----:B------:R-:W-:-:S03]  /*1090*/  ULDC.64 UR4, c[0x0][0x240] ;  /* 0x0000900000047ab9 */ /* 0x000fc60000000a00 */
[----:B------:R-:W2:Y:S01]  /*10a0*/  @P1 LDG.E R5, [R8.64] ;  /* 0x0000001808051981 */ /* 0x000ea2000c1e1900 */
        /* <DEDUP_REMOVED lines=9> */
[----:B------:R-:W-:Y:S01]  /*1140*/  IMAD.U32 R118, RZ, RZ, UR13 ;  /* 0x0000000dff767e24 */ /* 0x000fe2000f8e00ff */
[----:B------:R-:W-:Y:S01]  /*1150*/  LEA.HI.X.SX32 R121, R0, R2, 0x1, P0 ;  /* 0x0000000200797211 */ /* 0x000fe200000f0eff */
[C---:B------:R-:W-:Y:S01]  /*1160*/  IMAD.SHL.U32 R16, R4.reuse, 0x8, RZ ;  /* 0x0000000804107824 */ /* 0x040fe200078e00ff */
[----:B------:R-:W-:Y:S01]  /*1170*/  USHF.R.S32.HI UR6, URZ, 0x1f, UR21 ;  /* 0x0000001f3f067899 */ /* 0x000fe20008011415 */
[----:B------:R-:W-:Y:S01]  /*1180*/  IMAD.SHL.U32 R14, R4, 0x4, RZ ;  /* 0x00000004040e7824 */ /* 0x000fe200078e00ff */
[----:B------:R-:W-:Y:S01]  /*1190*/  UIMAD UR7, UR13, UR5, UR4 ;  /* 0x000000050d0772a4 */ /* 0x000fe2000f8e0204 */
[----:B------:R-:W-:Y:S01]  /*11a0*/  IMAD R7, R121, c[0x0][0x238], RZ ;  /* 0x00008e0079077a24 */ /* 0x000fe200078e02ff */
[--C-:B------:R-:W-:Y:S01]  /*11b0*/  SHF.R.S32.HI R17, RZ, 0x1f, R16.reuse ;  /* 0x0000001fff117819 */ /* 0x100fe20000011410 */
[----:B------:R-:W-:Y:S01]  /*11c0*/  IMAD R3, R99, -0x20, R77 ;  /* 0xffffffe063037824 */ /* 0x000fe200078e024d */
[----:B------:R-:W-:Y:S01]  /*11d0*/  IADD3 R12, R14, 0x40, RZ ;  /* 0x000000400e0c7810 */ /* 0x000fe20007ffe0ff */
[C---:B------:R-:W-:Y:S01]  /*11e0*/  IMAD R0, R120.reuse, c[0x0][0x23c], R7 ;  /* 0x00008f0078007a24 */ /* 0x040fe200078e0207 */
[----:B------:R-:W-:Y:S01]  /*11f0*/  LEA.HI R101, R101, R62, RZ, 0x6 ;  /* 0x0000003e65657211 */ /* 0x000fe200078f30ff */
[----:B------:R-:W-:Y:S01]  /*1200*/  IMAD.WIDE.U32 R6, R120, c[0x0][0x238], R16 ;  /* 0x00008e0078067a25 */ /* 0x000fe200078e0010 */
[----:B------:R-:W-:Y:S01]  /*1210*/  USEL UR32, UR21, URZ, !UP1 ;  /* 0x0000003f15207287 */ /* 0x000fe2000c800000 */
[----:B------:R-:W-:Y:S01]  /*1220*/  ISETP.GT.AND P3, PT, R3, RZ, PT ;  /* 0x000000ff0300720c */ /* 0x000fe20003f64270 */
[----:B------:R-:W-:Y:S01]  /*1230*/  USEL UR31, UR6, URZ, !UP1 ;  /* 0x0000003f061f7287 */ /* 0x000fe2000c800000 */
[----:B------:R-:W-:Y:S01]  /*1240*/  IMAD.IADD R11, R14, 0x1, R12 ;  /* 0x000000010e0b7824 */ /* 0x000fe200078e020c */
[----:B------:R-:W-:Y:S01]  /*1250*/  ULDC.64 UR4, c[0x0][0x248] ;  /* 0x0000920000047ab9 */ /* 0x000fe20000000a00 */
[----:B------:R-:W-:Y:S01]  /*1260*/  IMAD.IADD R7, R7, 0x1, R0 ;  /* 0x0000000107077824 */ /* 0x000fe200078e0200 */
[----:B------:R-:W-:Y:S01]  /*1270*/  ISETP.GE.AND P2, PT, R16, c[0x0][0x1d4], PT ;  /* 0x0000750010007a0c */ /* 0x000fe20003f46270 */
[----:B------:R-:W-:Y:S01]  /*1280*/  IMAD.SHL.U32 R103, R107, 0x40, RZ ;  /* 0x000000406b677824 */ /* 0x000fe200078e00ff */
[----:B------:R-:W-:Y:S01]  /*1290*/  ISETP.GE.AND P0, PT, R11, c[0x0][0x1d4], PT ;  /* 0x000075000b007a0c */ /* 0x000fe20003f06270 */
[----:B------:R-:W-:Y:S01]  /*12a0*/  IMAD.WIDE.U32 R118, R118, c[0x0][0x240], R6 ;  /* 0x0000900076767a25 */ /* 0x000fe200078e0006 */
[----:B------:R-:W-:Y:S01]  /*12b0*/  UIMAD UR4, UR31, UR4, URZ ;  /* 0x000000041f0472a4 */ /* 0x000fe2000f8e023f */
[----:B------:R-:W-:Y:S01]  /*12c0*/  IADD3 R105, R16, 0x80, RZ ;  /* 0x0000008010697810 */ /* 0x000fe20007ffe0ff */
[----:B------:R-:W-:Y:S01]  /*12d0*/  BSSY B0, `(.L_x_355) ;  /* 0x0000034000007945 */ /* 0x000fe20003800000 */
[----:B------:R-:W-:Y:S01]  /*12e0*/  SEL R0, RZ, 0xffffffff, P0 ;  /* 0xffffffffff007807 */ /* 0x000fe20000000000 */
[----:B------:R-:W-:Y:S01]  /*12f0*/  IMAD.SHL.U32 R101, R101, 0x8, RZ ;  /* 0x0000000865657824 */ /* 0x000fe200078e00ff */
[----:B------:R-:W-:Y:S01]  /*1300*/  IADD3 R119, R119, UR7, RZ ;  /* 0x0000000777777c10 */ /* 0x000fe2000fffe0ff */
[----:B------:R-:W-:Y:S01]  /*1310*/  IMAD.U32 R116, RZ, RZ, UR32 ;  /* 0x00000020ff747e24 */ /* 0x000fe2000f8e00ff */
[----:B------:R-:W-:Y:S01]  /*1320*/  LOP3.LUT R103, R103, 0x1c0, RZ, 0xc0, !PT ;  /* 0x000001c067677812 */ /* 0x000fe200078ec0ff */
[----:B------:R-:W-:Y:S01]  /*1330*/  IMAD.SHL.U32 R0, R0, 0x2, RZ ;  /* 0x0000000200007824 */ /* 0x000fe200078e00ff */
[----:B------:R-:W-:Y:S01]  /*1340*/  IADD3 R104, R16, 0xc0, RZ ;  /* 0x000000c010687810 */ /* 0x000fe20007ffe0ff */
[----:B------:R-:W-:Y:S01]  /*1350*/  UIMAD UR5, UR32, UR5, UR4 ;  /* 0x00000005200572a4 */ /* 0x000fe2000f8e0204 */
[----:B------:R-:W-:Y:S01]  /*1360*/  SEL R3, RZ, 0x1, P2 ;  /* 0x00000001ff037807 */ /* 0x000fe20001000000 */
[----:B------:R-:W-:Y:S01]  /*1370*/  IMAD.WIDE.U32 R118, R116, c[0x0][0x248], R118 ;  /* 0x0000920074767a25 */ /* 0x000fe200078e0076 */
[----:B------:R-:W-:-:S02]  /*1380*/  LOP3.LUT R101, R101, 0xfffffe00, RZ, 0xc0, !PT ;  /* 0xfffffe0065657812 */ /* 0x000fc400078ec0ff */
[----:B------:R-:W-:Y:S02]  /*1390*/  LOP3.LUT R100, R103, 0x38, R16, 0xf8, !PT ;  /* 0x0000003867647812 */ /* 0x000fe400078ef810 */
[----:B------:R-:W-:Y:S02]  /*13a0*/  SHF.R.U32.HI R102, RZ, 0x3, R103 ;  /* 0x00000003ff667819 */ /* 0x000fe40000011667 */
[----:B------:R-:W-:Y:S02]  /*13b0*/  ISETP.GE.AND P0, PT, R104, c[0x0][0x1d4], PT ;  /* 0x0000750068007a0c */ /* 0x000fe40003f06270 */
[----:B------:R-:W-:Y:S02]  /*13c0*/  LOP3.LUT R0, R0, 0x2, R3, 0xe2, !PT ;  /* 0x0000000200007812 */ /* 0x000fe400078ee203 */
[----:B------:R-:W-:Y:S02]  /*13d0*/  LOP3.LUT R100, R101, R100, R102, 0xf6, !PT ;  /* 0x0000006465647212 */ /* 0x000fe400078ef666 */
[----:B------:R-:W-:-:S02]  /*13e0*/  SEL R94, RZ, 0x8, P0 ;  /* 0x00000008ff5e7807 */ /* 0x000fc40000000000 */
[----:B------:R-:W-:Y:S01]  /*13f0*/  IADD3 R123, R119, UR5, RZ ;  /* 0x00000005777b7c10 */ /* 0x000fe2000fffe0ff */
[----:B------:R-:W-:Y:S01]  /*1400*/  IMAD.SHL.U32 R100, R100, 0x2, RZ ;  /* 0x0000000264647824 */ /* 0x000fe200078e00ff */
[----:B--2---:R-:W1:Y:S01]  /*1410*/  @P1 R2UR UR28, R5 ;  /* 0x00000000051c13c2 */ /* 0x004e6200000e0000 */
        /* <DEDUP_REMOVED lines=14> */
[----:B------:R-:W-:Y:S01]  /*1500*/  IMAD.SHL.U32 R6, R3, 0x8, RZ ;  /* 0x0000000803067824 */ /* 0x000fe200078e00ff */
        /* <DEDUP_REMOVED lines=16> */
.L_x_356:
[----:B------:R-:W-:Y:S05]  /*1610*/  BSYNC B0 ;  /* 0x0000000000007941 */ /* 0x000fea0003800000 */
.L_x_355:
[----:B------:R-:W-:Y:S01]  /*1620*/  IMAD.U32 R3, RZ, RZ, UR13 ;  /* 0x0000000dff037e24 */ /* 0x000fe2000f8e00ff */
[----:B------:R-:W-:Y:S01]  /*1630*/  ISETP.GE.AND P3, PT, R16, c[0x0][0x27c], PT ;  /* 0x00009f0010007a0c */ /* 0x000fe20003f66270 */
[----:B------:R-:W-:Y:S01]  /*1640*/  ULDC.64 UR4, c[0x0][0x260] ;  /* 0x0000980000047ab9 */ /* 0x000fe20000000a00 */
[----:B------:R-:W-:Y:S01]  /*1650*/  ISETP.GE.AND P4, PT, R11, c[0x0][0x27c], PT ;  /* 0x00009f000b007a0c */ /* 0x000fe20003f86270 */
[----:B------:R-:W-:Y:S01]  /*1660*/  IMAD.WIDE.U32 R8, R3, c[0x0][0x260], R16 ;  /* 0x0000980003087a25 */ /* 0x000fe200078e0010 */
[----:B------:R-:W-:Y:S01]  /*1670*/  SEL R3, RZ, c[0x0][0x27c], !P3 ;  /* 0x00009f00ff037a07 */ /* 0x000fe20005800000 */
[----:B------:R-:W-:Y:S01]  /*1680*/  UIMAD UR4, UR12, UR4, URZ ;  /* 0x000000040c0472a4 */ /* 0x000fe2000f8e023f */
[----:B-1----:R-:W-:Y:S01]  /*1690*/  SEL R6, RZ, c[0x0][0x27c], !P4 ;  /* 0x00009f00ff067a07 */ /* 0x002fe20006000000 */
[----:B------:R-:W-:Y:S01]  /*16a0*/  IMAD R110, R2, c[0x0][0x290], RZ ;  /* 0x0000a400026e7a24 */ /* 0x000fe200078e02ff */
[----:B------:R-:W-:Y:S01]  /*16b0*/  ULDC.64 UR6, c[0x0][0x290] ;  /* 0x0000a40000067ab9 */ /* 0x000fe20000000a00 */
[----:B------:R-:W-:Y:S01]  /*16c0*/  IMAD.IADD R0, R16, 0x1, R3 ;  /* 0x0000000110007824 */ /* 0x000fe200078e0203 */
[----:B------:R-:W-:Y:S01]  /*16d0*/  UIMAD UR33, UR13, UR5, UR4 ;  /* 0x000000050d2172a4 */ /* 0x000fe2000f8e0204 */
[----:B------:R-:W-:Y:S01]  /*16e0*/  IMAD.IADD R6, R11, 0x1, R6 ;  /* 0x000000010b067824 */ /* 0x000fe200078e0206 */
[----:B------:R-:W-:Y:S01]  /*16f0*/  USHF.L.U64.HI UR27, UR6, UR26, UR7 ;  /* 0x0000001a061b7299 */ /* 0x000fe20008010207 */
[----:B------:R-:W-:Y:S01]  /*1700*/  IMAD R108, R2, c[0x0][0x280], RZ ;  /* 0x0000a000026c7a24 */ /* 0x000fe200078e02ff */
[----:B------:R-:W-:Y:S01]  /*1710*/  SHF.R.S32.HI R3, RZ, 0x1f, R0 ;  /* 0x0000001fff037819 */ /* 0x000fe20000011400 */
[----:B------:R-:W-:Y:S01]  /*1720*/  ULDC.64 UR4, c[0x0][0x268] ;  /* 0x00009a0000047ab9 */ /* 0x000fe20000000a00 */
[----:B------:R-:W-:Y:S01]  /*1730*/  SHF.R.S32.HI R85, RZ, 0x1f, R6 ;  /* 0x0000001fff557819 */ /* 0x000fe20000011406 */
[----:B------:R-:W-:Y:S01]  /*1740*/  UIMAD UR4, UR31, UR4, URZ ;  /* 0x000000041f0472a4 */ /* 0x000fe2000f8e023f */
[CC--:B------:R-:W-:Y:S01]  /*1750*/  LEA.HI R2, R3.reuse, R0.reuse, RZ, 0x3 ;  /* 0x0000000003027211 */ /* 0x0c0fe200078f18ff */
[----:B------:R-:W-:Y:S01]  /*1760*/  USHF.L.U32 UR30, UR6, 0x5, URZ ;  /* 0x00000005061e7899 */ /* 0x000fe2000800063f */
[----:B------:R-:W-:Y:S01]  /*1770*/  LEA.HI R3, R3, R0, RZ, 0x6 ;  /* 0x0000000003037211 */ /* 0x000fe200078f30ff */
[----:B------:R-:W-:Y:S01]  /*1780*/  UIMAD UR32, UR32, UR5, UR4 ;  /* 0x00000005202072a4 */ /* 0x000fe2000f8e0204 */
[CC--:B------:R-:W-:Y:S01]  /*1790*/  LEA.HI R0, R85.reuse, R6.reuse, RZ, 0x3 ;  /* 0x0000000655007211 */ /* 0x0c0fe200078f18ff */
[----:B------:R-:W-:Y:S01]  /*17a0*/  ULDC.64 UR6, c[0x0][0x280] ;  /* 0x0000a00000067ab9 */ /* 0x000fe20000000a00 */
[----:B------:R-:W-:Y:S01]  /*17b0*/  LEA.HI R85, R85, R6, RZ, 0x6 ;  /* 0x0000000655557211 */ /* 0x000fe200078f30ff */
[----:B------:R-:W-:Y:S01]  /*17c0*/  ULDC.64 UR4, c[0x0][0x210] ;  /* 0x0000840000047ab9 */ /* 0x000fe20000000a00 */
[----:B------:R-:W-:Y:S01]  /*17d0*/  LOP3.LUT R5, R103, 0x38, R0, 0xf8, !PT ;  /* 0x0000003867057812 */ /* 0x000fe200078ef800 */
[----:B------:R-:W0:Y:S01]  /*17e0*/  LDGDEPBAR ;  /* 0x00000000000079af */ /* 0x000e220000000000 */
[----:B------:R-:W-:Y:S01]  /*17f0*/  USHF.L.U64.HI UR7, UR6, UR26, UR7 ;  /* 0x0000001a06077299 */ /* 0x000fe20008010207 */
[----:B------:R-:W-:Y:S01]  /*1800*/  IMAD.SHL.U32 R85, R85, 0x20, RZ ;  /* 0x0000002055557824 */ /* 0x000fe200078e00ff */
[-C--:B------:R-:W-:Y:S01]  /*1810*/  LOP3.LUT R6, R5, R102.reuse, RZ, 0x3c, !PT ;  /* 0x0000006605067212 */ /* 0x080fe200078e3cff */
[----:B------:R-:W-:Y:S01]  /*1820*/  UIMAD UR26, UR12, UR4, URZ ;  /* 0x000000040c1a72a4 */ /* 0x000fe2000f8e023f */
[----:B------:R-:W-:Y:S01]  /*1830*/  SHF.R.S32.HI R15, RZ, 0x1f, R14 ;  /* 0x0000001fff0f7819 */ /* 0x000fe2000001140e */
[----:B------:R-:W-:Y:S01]  /*1840*/  IMAD R95, R4, 0x20, R107 ;  /* 0x00000020045f7824 */ /* 0x000fe200078e026b */
[----:B------:R-:W-:Y:S01]  /*1850*/  LOP3.LUT R85, R85, 0x7ffff800, RZ, 0xc0, !PT ;  /* 0x7ffff80055557812 */ /* 0x000fe200078ec0ff */
[----:B------:R-:W-:Y:S01]  /*1860*/  UIMAD.WIDE.U32 UR34, UR13, UR4, URZ ;  /* 0x000000040d2272a5 */ /* 0x000fe2000f8e003f */
[----:B------:R-:W-:Y:S01]  /*1870*/  SHF.R.S32.HI R4, RZ, 0x1f, R63 ;  /* 0x0000001fff047819 */ /* 0x000fe2000001143f */
[----:B------:R-:W-:Y:S01]  /*1880*/  UIMAD UR26, UR13, UR5, UR26 ;  /* 0x000000050d1a72a4 */ /* 0x000fe2000f8e021a */
[----:B------:R-:W-:Y:S01]  /*1890*/  IADD3 R85, R6, R85, R101 ;  /* 0x0000005506557210 */ /* 0x000fe20007ffe065 */
[----:B------:R-:W-:Y:S01]  /*18a0*/  IMAD.SHL.U32 R3, R3, 0x20, RZ ;  /* 0x0000002003037824 */ /* 0x000fe200078e00ff */
[----:B------:R-:W-:Y:S01]  /*18b0*/  SHF.R.S32.HI R6, RZ, 0x1f, R11 ;  /* 0x0000001fff067819 */ /* 0x000fe2000001140b */
[----:B------:R-:W-:Y:S01]  /*18c0*/  ULDC.64 UR4, c[0x0][0x1e8] ;  /* 0x00007a0000047ab9 */ /* 0x000fe20000000a00 */
[----:B------:R-:W-:Y:S01]  /*18d0*/  IMAD.WIDE.U32 R114, R107, c[0x0][0x290], R16 ;  /* 0x0000a4006b727a25 */ /* 0x000fe200078e0010 */
[----:B------:R-:W-:Y:S01]  /*18e0*/  LOP3.LUT R7, R103, 0x38, R2, 0xf8, !PT ;  /* 0x0000003867077812 */ /* 0x000fe200078ef802 */
[----:B------:R-:W-:Y:S01]  /*18f0*/  UIMAD UR31, UR12, UR4, URZ ;  /* 0x000000040c1f72a4 */ /* 0x000fe2000f8e023f */
[----:B------:R-:W-:Y:S01]  /*1900*/  SHF.R.S32.HI R92, RZ, 0x1f, R105 ;  /* 0x0000001fff5c7819 */ /* 0x000fe20000011469 */
[C---:B------:R-:W-:Y:S01]  /*1910*/  IMAD R110, R107.reuse, c[0x0][0x294], R110 ;  /* 0x0000a5006b6e7a24 */ /* 0x040fe200078e026e */
[----:B------:R-:W-:Y:S01]  /*1920*/  SHF.R.S32.HI R91, RZ, 0x1f, R104 ;  /* 0x0000001fff5b7819 */ /* 0x000fe20000011468 */
[----:B------:R-:W-:Y:S01]  /*1930*/  IMAD.WIDE.U32 R112, R107, c[0x0][0x280], R16 ;  /* 0x0000a0006b707a25 */ /* 0x000fe200078e0010 */
[----:B------:R-:W-:Y:S01]  /*1940*/  LEA.HI R93, R6, R11, RZ, 0x3 ;  /* 0x0000000b065d7211 */ /* 0x000fe200078f18ff */
[----:B------:R-:W-:Y:S01]  /*1950*/  UIMAD.WIDE.U32 UR36, UR13, UR4, URZ ;  /* 0x000000040d2472a5 */ /* 0x000fe2000f8e003f */
[----:B------:R-:W-:Y:S01]  /*1960*/  IADD3 R9, R9, UR33, RZ ;  /* 0x0000002109097c10 */ /* 0x000fe2000fffe0ff */
[----:B------:R-:W-:Y:S01]  /*1970*/  IMAD R108, R107, c[0x0][0x284], R108 ;  /* 0x0000a1006b6c7a24 */ /* 0x000fe200078e026c */
[----:B------:R-:W-:Y:S01]  /*1980*/  LOP3.LUT R3, R3, 0x7ffff800, RZ, 0xc0, !PT ;  /* 0x7ffff80003037812 */ /* 0x000fe200078ec0ff */
[--C-:B------:R-:W-:Y:S01]  /*1990*/  IMAD.WIDE.U32 R20, R107, c[0x0][0x290], R14.reuse ;  /* 0x0000a4006b147a25 */ /* 0x100fe200078e000e */
[----:B------:R-:W-:Y:S01]  /*19a0*/  LOP3.LUT R86, R7, R102, RZ, 0x3c, !PT ;  /* 0x0000006607567212 */ /* 0x000fe200078e3cff */
[----:B------:R-:W-:Y:S01]  /*19b0*/  UIMAD UR31, UR13, UR5, UR31 ;  /* 0x000000050d1f72a4 */ /* 0x000fe2000f8e021f */
[----:B------:R-:W-:Y:S01]  /*19c0*/  LOP3.LUT R79, R2, 0xfffffff8, RZ, 0xc0, !PT ;  /* 0xfffffff8024f7812 */ /* 0x000fe200078ec0ff */
[----:B------:R-:W-:Y:S01]  /*19d0*/  IMAD.WIDE.U32 R18, R107, c[0x0][0x280], R14 ;  /* 0x0000a0006b127a25 */ /* 0x000fe200078e000e */
[----:B------:R-:W-:Y:S01]  /*19e0*/  LOP3.LUT R81, R0, 0xfffffff8, RZ, 0xc0, !PT ;  /* 0xfffffff800517812 */ /* 0x000fe200078ec0ff */
[----:B------:R-:W-:Y:S01]  /*19f0*/  ULDC.64 UR4, c[0x0][0x2b0] ;  /* 0x0000ac0000047ab9 */ /* 0x000fe20000000a00 */
[----:B------:R-:W-:Y:S01]  /*1a00*/  LEA.HI R92, R92, R105, RZ, 0x3 ;  /* 0x000000695c5c7211 */ /* 0x000fe200078f18ff */
[C---:B------:R-:W-:Y:S01]  /*1a10*/  IMAD.SHL.U32 R98, R94.reuse, 0x10, RZ ;  /* 0x000000105e627824 */ /* 0x040fe200078e00ff */
[----:B------:R-:W-:Y:S01]  /*1a20*/  LOP3.LUT R94, R94, 0xff, RZ, 0xc0, !PT ;  /* 0x000000ff5e5e7812 */ /* 0x000fe200078ec0ff */
[----:B------:R-:W-:Y:S01]  /*1a30*/  IMAD R6, R4, c[0x0][0x290], RZ ;  /* 0x0000a40004067a24 */ /* 0x000fe200078e02ff */
[----:B------:R-:W-:Y:S01]  /*1a40*/  LEA.HI R91, R91, R104, RZ, 0x3 ;  /* 0x000000685b5b7211 */ /* 0x000fe200078f18ff */
[----:B------:R-:W-:Y:S01]  /*1a50*/  IMAD.IADD R115, R115, 0x1, R110 ;  /* 0x0000000173737824 */ /* 0x000fe200078e026e */
[----:B------:R-:W-:Y:S01]  /*1a60*/  SHF.R.S32.HI R90, RZ, 0x3, R2 ;  /* 0x00000003ff5a7819 */ /* 0x000fe20000011402 */
[----:B------:R-:W-:Y:S01]  /*1a70*/  IMAD.IADD R113, R113, 0x1, R108 ;  /* 0x0000000171717824 */ /* 0x000fe200078e026c */
[----:B------:R-:W-:Y:S01]  /*1a80*/  SHF.R.S32.HI R89, RZ, 0x3, R0 ;  /* 0x00000003ff597819 */ /* 0x000fe20000011400 */
[----:B------:R-:W-:Y:S01]  /*1a90*/  IMAD.IADD R111, R110, 0x1, R21 ;  /* 0x000000016e6f7824 */ /* 0x000fe200078e0215 */
[----:B------:R-:W-:Y:S01]  /*1aa0*/  UIMAD UR29, UR29, UR4, URZ ;  /* 0x000000041d1d72a4 */ /* 0x000fe2000f8e023f */
[----:B------:R-:W-:Y:S01]  /*1ab0*/  IMAD.IADD R109, R108, 0x1, R19 ;  /* 0x000000016c6d7824 */ /* 0x000fe200078e0213 */
[----:B------:R-:W-:Y:S01]  /*1ac0*/  IADD3 R86, R86, R3, R101 ;  /* 0x0000000356567210 */ /* 0x000fe20007ffe065 */
[----:B------:R-:W-:Y:S01]  /*1ad0*/  IMAD R4, R4, c[0x0][0x280], RZ ;  /* 0x0000a00004047a24 */ /* 0x000fe200078e02ff */
[----:B------:R-:W-:Y:S01]  /*1ae0*/  SHF.R.S32.HI R78, RZ, 0x1f, R79 ;  /* 0x0000001fff4e7819 */ /* 0x000fe2000001144f */
[----:B------:R-:W-:Y:S01]  /*1af0*/  IMAD.MOV.U32 R110, RZ, RZ, R20 ;  /* 0x000000ffff6e7224 */ /* 0x000fe200078e0014 */
[----:B------:R-:W-:Y:S01]  /*1b00*/  SHF.R.S32.HI R80, RZ, 0x1f, R81 ;  /* 0x0000001fff507819 */ /* 0x000fe20000011451 */
[----:B------:R-:W-:Y:S01]  /*1b10*/  IMAD.MOV.U32 R108, RZ, RZ, R18 ;  /* 0x000000ffff6c7224 */ /* 0x000fe200078e0012 */
[----:B------:R-:W-:Y:S01]  /*1b20*/  LOP3.LUT R93, R93, 0xfffffff8, RZ, 0xc0, !PT ;  /* 0xfffffff85d5d7812 */ /* 0x000fe200078ec0ff */
[----:B------:R-:W-:Y:S01]  /*1b30*/  IMAD.SHL.U32 R97, R94, 0x8, RZ ;  /* 0x000000085e617824 */ /* 0x000fe200078e00ff */
[----:B------:R-:W-:Y:S01]  /*1b40*/  LOP3.LUT R92, R92, 0xfffffff8, RZ, 0xc0, !PT ;  /* 0xfffffff85c5c7812 */ /* 0x000fe200078ec0ff */
[----:B------:R-:W-:Y:S01]  /*1b50*/  IMAD.SHL.U32 R96, R94, 0x4, RZ ;  /* 0x000000045e607824 */ /* 0x000fe200078e00ff */
[----:B------:R-:W-:Y:S01]  /*1b60*/  LOP3.LUT R91, R91, 0xfffffff8, RZ, 0xc0, !PT ;  /* 0xfffffff85b5b7812 */ /* 0x000fe200078ec0ff */
[----:B------:R-:W-:Y:S01]  /*1b70*/  IMAD.WIDE.U32 R116, R116, c[0x0][0x268], R8 ;  /* 0x00009a0074747a25 */ /* 0x000fe200078e0008 */
[----:B------:R-:W-:Y:S01]  /*1b80*/  UIMAD.WIDE.U32 UR38, UR28, UR4, URZ ;  /* 0x000000041c2672a5 */ /* 0x000fe2000f8e003f */
[----:B------:R-:W-:Y:S01]  /*1b90*/  SHF.L.U64.HI R78, R79, 0x1, R78 ;  /* 0x000000014f4e7819 */ /* 0x000fe2000001024e */
[----:B------:R-:W-:Y:S01]  /*1ba0*/  UIMAD UR29, UR28, UR5, UR29 ;  /* 0x000000051c1d72a4 */ /* 0x000fe2000f8e021d */
[----:B------:R-:W-:Y:S01]  /*1bb0*/  IMAD.SHL.U32 R94, R94, 0x2, RZ ;  /* 0x000000025e5e7824 */ /* 0x000fe200078e00ff */
[----:B------:R-:W-:Y:S01]  /*1bc0*/  SHF.L.U64.HI R80, R81, 0x1, R80 ;  /* 0x0000000151507819 */ /* 0x000fe20000010250 */
[----:B------:R-:W-:Y:S01]  /*1bd0*/  IMAD R69, R63, c[0x0][0x284], R4 ;  /* 0x0000a1003f457a24 */ /* 0x000fe200078e0204 */
[----:B------:R-:W-:Y:S01]  /*1be0*/  IADD3 R73, R73, UR19, RZ ;  /* 0x0000001349497c10 */ /* 0x000fe2000fffe0ff */
[----:B------:R-:W-:Y:S01]  /*1bf0*/  IMAD.WIDE.U32 R112, R63, c[0x0][0x280], R112 ;  /* 0x0000a0003f707a25 */ /* 0x000fe200078e0070 */
[C---:B------:R-:W-:Y:S01]  /*1c00*/  IADD3 R10, R14.reuse, 0x20, RZ ;  /* 0x000000200e0a7810 */ /* 0x040fe20007ffe0ff */
[----:B------:R-:W-:Y:S01]  /*1c10*/  USHF.L.U32 UR6, UR6, 0x5, URZ ;  /* 0x0000000506067899 */ /* 0x000fe2000800063f */
[----:B------:R-:W-:Y:S01]  /*1c20*/  IADD3 R9, R14, 0x60, RZ ;  /* 0x000000600e097810 */ /* 0x000fe20007ffe0ff */
[----:B------:R-:W-:Y:S01]  /*1c30*/  IMAD.MOV.U32 R2, RZ, RZ, c[0x0][0x2b8] ;  /* 0x0000ae00ff027624 */ /* 0x000fe200078e00ff */
[----:B------:R-:W-:Y:S01]  /*1c40*/  LOP3.LUT R98, R98, 0x10, RZ, 0xc0, !PT ;  /* 0x0000001062627812 */ /* 0x000fe200078ec0ff */
[----:B------:R-:W-:Y:S01]  /*1c50*/  IMAD.MOV.U32 R0, RZ, RZ, c[0x0][0x27c] ;  /* 0x00009f00ff007624 */ /* 0x000fe200078e00ff */
[----:B------:R-:W-:Y:S01]  /*1c60*/  LOP3.LUT R97, R97, 0x10, RZ, 0xc0, !PT ;  /* 0x0000001061617812 */ /* 0x000fe200078ec0ff */
[----:B------:R-:W-:Y:S01]  /*1c70*/  IMAD.MOV.U32 R87, RZ, RZ, c[0x0][0x27c] ;  /* 0x00009f00ff577624 */ /* 0x000fe200078e00ff */
[----:B------:R-:W-:Y:S01]  /*1c80*/  LOP3.LUT R96, R96, 0x10, RZ, 0xc0, !PT ;  /* 0x0000001060607812 */ /* 0x000fe200078ec0ff */
[C---:B------:R-:W-:Y:S01]  /*1c90*/  IMAD R3, R63.reuse, c[0x0][0x294], R6 ;  /* 0x0000a5003f037a24 */ /* 0x040fe200078e0206 */
[----:B------:R-:W-:Y:S01]  /*1ca0*/  LOP3.LUT R94, R94, 0x10, RZ, 0xc0, !PT ;  /* 0x000000105e5e7812 */ /* 0x000fe200078ec0ff */
[C---:B------:R-:W-:Y:S01]  /*1cb0*/  IMAD.WIDE.U32 R114, R63.reuse, c[0x0][0x290], R114 ;  /* 0x0000a4003f727a25 */ /* 0x040fe200078e0072 */
[----:B------:R-:W-:Y:S01]  /*1cc0*/  SHF.R.S32.HI R84, RZ, 0x1f, R93 ;  /* 0x0000001fff547819 */ /* 0x000fe2000001145d */
[----:B------:R-:W-:Y:S01]  /*1cd0*/  UIADD3 UR26, UR35, UR26, URZ ;  /* 0x0000001a231a7290 */ /* 0x000fe2000fffe03f */
[----:B------:R-:W-:Y:S01]  /*1ce0*/  SHF.R.S32.HI R83, RZ, 0x1f, R92 ;  /* 0x0000001fff537819 */ /* 0x000fe2000001145c */
[----:B------:R-:W-:Y:S01]  /*1cf0*/  IMAD.WIDE.U32 R110, R63, c[0x0][0x290], R110 ;  /* 0x0000a4003f6e7a25 */ /* 0x000fe200078e006e */
[----:B------:R-:W-:Y:S01]  /*1d00*/  SHF.R.S32.HI R82, RZ, 0x1f, R91 ;  /* 0x0000001fff527819 */ /* 0x000fe2000001145b */
[----:B------:R-:W-:Y:S01]  /*1d10*/  UIADD3 UR31, UR37, UR31, URZ ;  /* 0x0000001f251f7290 */ /* 0x000fe2000fffe03f */
[----:B------:R-:W-:Y:S01]  /*1d20*/  IADD3 R75, R117, UR32, RZ ;  /* 0x00000020754b7c10 */ /* 0x000fe2000fffe0ff */
[----:B------:R-:W-:Y:S01]  /*1d30*/  IMAD.WIDE.U32 R108, R63, c[0x0][0x280], R108 ;  /* 0x0000a0003f6c7a25 */ /* 0x000fe200078e006c */
[----:B------:R-:W-:Y:S01]  /*1d40*/  ISETP.NE.AND P5, PT, R2, 0x1, PT ;  /* 0x000000010200780c */ /* 0x000fe20003fa5270 */
[----:B------:R-:W-:Y:S01]  /*1d50*/  UIADD3 UR29, UR39, UR29, URZ ;  /* 0x0000001d271d7290 */ /* 0x000fe2000fffe03f */
[----:B------:R-:W-:Y:S01]  /*1d60*/  ISETP.GE.AND P6, PT, R0, 0x1, PT ;  /* 0x000000010000780c */ /* 0x000fe20003fc6270 */
[----:B------:R-:W-:Y:S01]  /*1d70*/  IMAD.IADD R71, R113, 0x1, R69 ;  /* 0x0000000171477824 */ /* 0x000fe200078e0245 */
[----:B------:R-:W-:Y:S01]  /*1d80*/  ULDC.U8 UR4, c[0x0][0x298] ;  /* 0x0000a60000047ab9 */ /* 0x000fe20000000000 */
[----:B------:R-:W-:-:S02]  /*1d90*/  IMAD.SHL.U32 R87, R87, 0x2, RZ ;  /* 0x0000000257577824 */ /* 0x000fc400078e00ff */
[----:B------:R-:W-:Y:S02]  /*1da0*/  IMAD.IADD R72, R115, 0x1, R3 ;  /* 0x0000000173487824 */ /* 0x000fe400078e0203 */
[----:B------:R-:W-:Y:S02]  /*1db0*/  IMAD.IADD R70, R3, 0x1, R111 ;  /* 0x0000000103467824 */ /* 0x000fe400078e026f */
[----:B------:R-:W-:Y:S02]  /*1dc0*/  IMAD.IADD R69, R69, 0x1, R109 ;  /* 0x0000000145457824 */ /* 0x000fe400078e026d */
[----:B------:R-:W-:Y:S02]  /*1dd0*/  IMAD.SHL.U32 R79, R79, 0x2, RZ ;  /* 0x000000024f4f7824 */ /* 0x000fe400078e00ff */
[----:B------:R-:W-:Y:S02]  /*1de0*/  IMAD.SHL.U32 R81, R81, 0x2, RZ ;  /* 0x0000000251517824 */ /* 0x000fe400078e00ff */
[----:B------:R-:W-:-:S02]  /*1df0*/  IMAD.SHL.U32 R86, R86, 0x2, RZ ;  /* 0x0000000256567824 */ /* 0x000fc400078e00ff */
[----:B------:R-:W-:Y:S01]  /*1e00*/  IMAD.SHL.U32 R85, R85, 0x2, RZ ;  /* 0x0000000255557824 */ /* 0x000fe200078e00ff */
[----:B------:R-:W-:Y:S06]  /*1e10*/  BAR.SYNC.DEFER_BLOCKING 0x0 ;  /* 0x0000000000007b1d */ /* 0x000fec0000010000 */
.L_x_375:
        /* <DEDUP_REMOVED lines=14> */
[C---:B------:R-:W-:Y:S03]  /*1f00*/  @!P0 LEA R4, P1, R3.reuse, c[0x0][0x2a0], 0x2 ;  /* 0x0000a80003048a11 */ /* 0x040fe600078210ff */
[----:B------:R-:W-:Y:S01]  /*1f10*/  IMAD R67, R0, c[0x0][0x2b8], R67 ;  /* 0x0000ae0000437a24 */ /* 0x000fe200078e0243 */
[----:B------:R-:W-:Y:S03]  /*1f20*/  @!P0 LEA.HI.X R5, R3, c[0x0][0x2a4], R2, 0x2, P1 ;  /* 0x0000a90003058a11 */ /* 0x000fe600008f1402 */
[C---:B------:R-:W-:Y:S01]  /*1f30*/  IMAD.WIDE.U32 R2, R67.reuse, c[0x0][0x1e0], RZ ;  /* 0x0000780043027a25 */ /* 0x040fe200078e00ff */
[----:B------:R-:W-:Y:S01]  /*1f40*/  SHF.R.S32.HI R66, RZ, 0x1f, R67 ;  /* 0x0000001fff427819 */ /* 0x000fe20000011443 */
[----:B------:R-:W2:Y:S04]  /*1f50*/  @!P0 LDG.E R88, [R4.64] ;  /* 0x0000001804588981 */ /* 0x000ea8000c1e1900 */
[----:B------:R-:W-:Y:S01]  /*1f60*/  IMAD R0, R66, c[0x0][0x1e0], RZ ;  /* 0x0000780042007a24 */ /* 0x000fe200078e02ff */
[----:B------:R-:W-:Y:S03]  /*1f70*/  BAR.SYNC.DEFER_BLOCKING 0x0 ;  /* 0x0000000000007b1d */ /* 0x000fe60000010000 */
[----:B------:R-:W-:Y:S05]  /*1f80*/  IMAD R0, R67, c[0x0][0x1e4], R0 ;  /* 0x0000790043007a24 */ /* 0x000fea00078e0200 */
[----:B------:R-:W-:Y:S02]  /*1f90*/  IADD3 R3, R3, R0, RZ ;  /* 0x0000000003037210 */ /* 0x000fe40007ffe0ff */
[----:B--2---:R-:W-:Y:S03]  /*1fa0*/  SHF.R.S32.HI R65, RZ, 0x1f, R88 ;  /* 0x0000001fff417819 */ /* 0x004fe60000011458 */
[----:B------:R-:W-:Y:S04]  /*1fb0*/  IMAD.WIDE.U32 R2, R88, c[0x0][0x1f0], R2 ;  /* 0x00007c0058027a25 */ /* 0x000fe800078e0002 */
[----:B------:R-:W-:Y:S01]  /*1fc0*/  IMAD R0, R65, c[0x0][0x1f0], RZ ;  /* 0x00007c0041007a24 */ /* 0x000fe200078e02ff */
[----:B------:R-:W-:Y:S03]  /*1fd0*/  IADD3 R2, P1, R2, UR36, RZ ;  /* 0x0000002402027c10 */ /* 0x000fe6000ff3e0ff */
[----:B------:R-:W-:Y:S01]  /*1fe0*/  IMAD R0, R88, c[0x0][0x1f4], R0 ;  /* 0x00007d0058007a24 */ /* 0x000fe200078e0200 */
[C---:B---3--:R-:W-:Y:S04]  /*1ff0*/  LEA R48, P0, R2.reuse, c[0x0][0x1c8], 0x1 ;  /* 0x0000720002307a11 */ /* 0x048fe800078008ff */
[----:B------:R-:W-:Y:S04]  /*2000*/  IADD3.X R3, R3, UR31, R0, P1, !PT ;  /* 0x0000001f03037c10 */ /* 0x000fe80008ffe400 */
[----:B------:R-:W-:Y:S01]  /*2010*/  LEA.HI.X R2, R2, c[0x0][0x1cc], R3, 0x1, P0 ;  /* 0x0000730002027a11 */ /* 0x000fe200000f0c03 */
[----:B-1----:R-:W-:-:S05]  /*2020*/  @!P6 BRA `(.L_x_358) ;  /* 0x000026000000e947 */ /* 0x002fca0003800000 */
[C---:B------:R-:W-:Y:S01]  /*2030*/  IMAD R13, R99.reuse, UR7, RZ ;  /* 0x00000007630d7c24 */ /* 0x040fe2000f8e02ff */
[----:B------:R-:W-:Y:S01]  /*2040*/  ISETP.NE.AND P0, PT, RZ, UR4, PT ;  /* 0x00000004ff007c0c */ /* 0x000fe2000bf05270 */
[C---:B------:R-:W-:Y:S01]  /*2050*/  IMAD R3, R99.reuse, UR27, RZ ;  /* 0x0000001b63037c24 */ /* 0x040fe2000f8e02ff */
[----:B------:R-:W-:Y:S01]  /*2060*/  SHF.R.S32.HI R0, RZ, 0x1f, R99 ;  /* 0x0000001fff007819 */ /* 0x000fe20000011463 */
[C---:B------:R-:W-:Y:S01]  /*2070*/  IMAD.WIDE.U32 R4, R99.reuse, UR6, RZ ;  /* 0x0000000663047c25 */ /* 0x040fe2000f8e00ff */
        /* <DEDUP_REMOVED lines=47> */
.L_x_361:
[----:B------:R-:W-:Y:S05]  /*2370*/  BSYNC B0 ;  /* 0x0000000000007941 */ /* 0x000fea0003800000 */
.L_x_360:
[----:B------:R2:W3:Y:S04]  /*2380*/  SHFL.IDX PT, R53, R2, RZ, 0x181f ;  /* 0x00181fff02357589 */ /* 0x0004e800000e0000 */
[----:B------:R-:W4:Y:S01]  /*2390*/  SHFL.IDX PT, R48, R48, RZ, 0x181f ;  /* 0x00181fff30307589 */ /* 0x000f2200000e0000 */
[----:B------:R-:W-:-:S05]  /*23a0*/  @P2 BRA `(.L_x_362) ;  /* 0x0000243000002947 */ /* 0x000fca0003800000 */
[----:B------:R-:W-:Y:S01]  /*23b0*/  ISETP.GE.AND P0, PT, R16, c[0x0][0x1d4], PT ;  /* 0x0000750010007a0c */ /* 0x000fe20003f06270 */
[----:B-----5:R-:W-:Y:S01]  /*23c0*/  IMAD.MOV.U32 R13, RZ, RZ, R44 ;  /* 0x000000ffff0d7224 */ /* 0x020fe200078e002c */
[----:B------:R-:W-:Y:S01]  /*23d0*/  MOV R8, R45 ;  /* 0x0000002d00087202 */ /* 0x000fe20000000f00 */
[----:B------:R-:W-:Y:S01]  /*23e0*/  IMAD.MOV.U32 R0, RZ, RZ, R19 ;  /* 0x000000ffff007224 */ /* 0x000fe200078e0013 */
[----:B--2---:R-:W-:Y:S01]  /*23f0*/  MOV R2, R18 ;  /* 0x0000001200027202 */ /* 0x004fe20000000f00 */
[----:B-1----:R-:W-:Y:S01]  /*2400*/  IMAD.MOV.U32 R21, RZ, RZ, R40 ;  /* 0x000000ffff157224 */ /* 0x002fe200078e0028 */
        /* <DEDUP_REMOVED lines=21> */
[C---:B----4-:R-:W-:Y:S04]  /*2560*/  LEA R58, P1, R16.reuse, R48, 0x1 ;  /* 0x00000030103a7211 */ /* 0x050fe800078208ff */
[----:B---3--:R-:W-:Y:S01]  /*2570*/  LEA.HI.X R59, R16, R53, R17, 0x1, P1 ;  /* 0x00000035103b7211 */ /* 0x008fe200008f0c11 */
        /* <DEDUP_REMOVED lines=49> */
.L_x_364:
[----:B------:R-:W-:Y:S05]  /*2890*/  BSYNC B0 ;  /* 0x0000000000007941 */ /* 0x000fea0003800000 */
.L_x_363:
[----:B------:R-:W-:Y:S01]  /*28a0*/  ISETP.GE.AND P0, PT, R11, c[0x0][0x1d4], PT ;  /* 0x000075000b007a0c */ /* 0x000fe20003f06270 */
[----:B------:R-:W-:Y:S01]  /*28b0*/  @!UPT UIADD3 URZ, URZ, URZ, URZ ;  /* 0x0000003f3f3ff290 */ /* 0x000fe2000fffe03f */
[----:B------:R-:W-:Y:S11]  /*28c0*/  BSSY B0, `(.L_x_365) ;  /* 0x0000037000007945 */ /* 0x000ff60003800000 */
[----:B------:R-:W-:-:S05]  /*28d0*/  @P0 BRA `(.L_x_366) ;  /* 0x0000035000000947 */ /* 0x000fca0003800000 */
[----:B------:R-:W-:Y:S01]  /*28e0*/  ISETP.GE.AND P0, PT, R10, c[0x0][0x27c], PT ;  /* 0x00009f000a007a0c */ /* 0x000fe20003f06270 */
[----:B-1----:R-:W1:Y:S01]  /*28f0*/  LDS.128 R20, [R100+0xd080] ;  /* 0x00d0800064147984 */ /* 0x002e620000000c00 */
[C---:B----4-:R-:W-:Y:S04]  /*2900*/  LEA R54, P1, R93.reuse, R48, 0x1 ;  /* 0x000000305d367211 */ /* 0x050fe800078208ff */
[----:B---3--:R-:W-:Y:S07]  /*2910*/  LEA.HI.X R55, R93, R53, R84, 0x1, P1 ;  /* 0x000000355d377211 */ /* 0x008fee00008f0c54 */
        /* <DEDUP_REMOVED lines=49> */
.L_x_366:
[----:B------:R-:W-:Y:S05]  /*2c30*/  BSYNC B0 ;  /* 0x0000000000007941 */ /* 0x000fea0003800000 */
.L_x_365:
        /* <DEDUP_REMOVED lines=57> */
.L_x_368:
[----:B------:R-:W-:Y:S05]  /*2fd0*/  BSYNC B0 ;  /* 0x0000000000007941 */ /* 0x000fea0003800000 */
.L_x_367:
[----:B------:R-:W-:Y:S11]  /*2fe0*/  ISETP.GE.AND P0, PT, R104, c[0x0][0x1d4], PT ;  /* 0x0000750068007a0c */ /* 0x000ff60003f06270 */
[----:B------:R-:W-:Y:S02]  /*2ff0*/  @!UPT UIADD3 URZ, URZ, URZ, URZ ;  /* 0x0000003f3f3ff290 */ /* 0x000fe4000fffe03f */
[----:B------:R-:W-:-:S05]  /*3000*/  @P0 BRA `(.L_x_362) ;  /* 0x000017d000000947 */ /* 0x000fca0003800000 */
[----:B------:R-:W-:Y:S01]  /*3010*/  ISETP.GE.AND P0, PT, R9, c[0x0][0x27c], PT ;  /* 0x00009f0009007a0c */ /* 0x000fe20003f06270 */
[----:B-1----:R-:W1:Y:S01]  /*3020*/  LDS.128 R20, [R100+0xf080] ;  /* 0x00f0800064147984 */ /* 0x002e620000000c00 */
[C---:B----4-:R-:W-:Y:S04]  /*3030*/  LEA R48, P1, R91.reuse, R48, 0x1 ;  /* 0x000000305b307211 */ /* 0x050fe800078208ff */
[----:B---3--:R-:W-:Y:S07]  /*3040*/  LEA.HI.X R49, R91, R53, R82, 0x1, P1 ;  /* 0x000000355b317211 */ /* 0x008fee00008f0c52 */
        /* <DEDUP_REMOVED lines=50> */
.L_x_359:
        /* <DEDUP_REMOVED lines=17> */
[C---:B------:R-:W-:Y:S01]  /*3480*/  LEA R6, P1, R4.reuse, c[0x0][0x270], 0x1 ;  /* 0x00009c0004067a11 */ /* 0x040fe200078208ff */
[----:B------:R-:W-:Y:S01]  /*3490*/  IMAD.X R0, R3, 0x1, R72, P0 ;  /* 0x0000000103007824 */ /* 0x000fe200000e0648 */
[C---:B------:R-:W-:Y:S01]  /*34a0*/  LEA R18, P0, R5.reuse, c[0x0][0x288], 0x1 ;  /* 0x0000a20005127a11 */ /* 0x040fe200078008ff */
        /* <DEDUP_REMOVED lines=9> */
.L_x_370:
[----:B------:R-:W-:Y:S05]  /*3540*/  BSYNC B0 ;  /* 0x0000000000007941 */ /* 0x000fea0003800000 */
.L_x_369:
[----:B------:R2:W3:Y:S04]  /*3550*/  SHFL.IDX PT, R125, R2, RZ, 0x181f ;  /* 0x00181fff027d7589 */ /* 0x0004e800000e0000 */
[----:B------:R2:W4:Y:S01]  /*3560*/  SHFL.IDX PT, R124, R48, RZ, 0x181f ;  /* 0x00181fff307c7589 */ /* 0x00052200000e0000 */
[----:B------:R-:W-:-:S05]  /*3570*/  @P2 BRA `(.L_x_362) ;  /* 0x0000126000002947 */ /* 0x000fca0003800000 */
[----:B------:R-:W-:Y:S01]  /*3580*/  ISETP.GE.AND P0, PT, R16, c[0x0][0x1d4], PT ;  /* 0x0000750010007a0c */ /* 0x000fe20003f06270 */
[----:B-----5:R-:W-:Y:S01]  /*3590*/  IMAD.MOV.U32 R8, RZ, RZ, R54 ;  /* 0x000000ffff087224 */ /* 0x020fe200078e0036 */
[----:B------:R-:W-:Y:S01]  /*35a0*/  MOV R4, R26 ;  /* 0x0000001a00047202 */ /* 0x000fe20000000f00 */
[----:B-1----:R-:W-:Y:S01]  /*35b0*/  IMAD.MOV.U32 R7, RZ, RZ, R55 ;  /* 0x000000ffff077224 */ /* 0x002fe200078e0037 */
[----:B------:R-:W-:Y:S01]  /*35c0*/  MOV R0, R25 ;  /* 0x0000001900007202 */ /* 0x000fe20000000f00 */
[----:B------:R-:W-:Y:S01]  /*35d0*/  IMAD.MOV.U32 R6, RZ, RZ, R52 ;  /* 0x000000ffff067224 */ /* 0x000fe200078e0034 */
[----:B------:R-:W-:Y:S01]  /*35e0*/  IADD3 R74, -R87, c[0x0][0x1d4], RZ ;  /* 0x00007500574a7a10 */ /* 0x000fe20007ffe1ff */
[----:B------:R-:W-:Y:S01]  /*35f0*/  IMAD.MOV.U32 R5, RZ, RZ, R53 ;  /* 0x000000ffff057224 */ /* 0x000fe200078e0035 */
[----:B------:R-:W-:Y:S01]  /*3600*/  PRMT R60, R7, 0x5410, R8 ;  /* 0x00005410073c7816 */ /* 0x000fe20000000008 */
[----:B------:R-:W-:Y:S01]  /*3610*/  IMAD.MOV.U32 R3, RZ, RZ, R27 ;  /* 0x000000ffff037224 */ /* 0x000fe200078e001b */
[----:B------:R-:W-:Y:S01]  /*3620*/  BSSY B0, `(.L_x_371) ;  /* 0x0000084000007945 */ /* 0x000fe20003800000 */
[----:B--2---:R-:W-:Y:S01]  /*3630*/  IMAD.MOV.U32 R2, RZ, RZ, R24 ;  /* 0x000000ffff027224 */ /* 0x004fe200078e0018 */
[----:B------:R-:W-:Y:S02]  /*3640*/  PRMT R61, R6, 0x5410, R5 ;  /* 0x00005410063d7816 */ /* 0x000fe40000000005 */
[----:B------:R-:W-:Y:S02]  /*3650*/  PRMT R13, R3, 0x5410, R4 ;  /* 0x00005410030d7816 */ /* 0x000fe40000000004 */
[----:B------:R-:W-:Y:S01]  /*3660*/  PRMT R18, R2, 0x5410, R0 ;  /* 0x0000541002127816 */ /* 0x000fe20000000000 */
        /* <DEDUP_REMOVED lines=26> */
[----:B------:R-:W-:Y:S02]  /*3810*/  @!P0 SHF.R.U64 R45, R42, 0x10, R43 ;  /* 0x000000102a2d8819 */ /* 0x000fe4000000122b */
[----:B------:R-:W-:Y:S02]  /*3820*/  IADD3 R126, R126, R127, R101 ;  /* 0x0000007f7e7e7210 */ /* 0x000fe40007ffe065 */
[----:B------:R-:W-:Y:S01]  /*3830*/  MOV R47, R43 ;  /* 0x0000002b002f7202 */ /* 0x000fe20000000f00 */
[----:B------:R-:W-:Y:S01]  /*3840*/  @!P0 HADD2.F32 R45, -RZ, R45.H0_H0 ;  /* 0x2000002dff2d8230 */ /* 0x000fe20000004100 */
[----:B------:R-:W-:Y:S02]  /*3850*/  SHF.L.U32 R106, R126, 0x1, RZ ;  /* 0x000000017e6a7819 */ /* 0x000fe400000006ff */
[----:B------:R-:W-:Y:S01]  /*3860*/  @!P0 SHF.R.U32.HI R50, RZ, 0x10, R43 ;  /* 0x00000010ff328819 */ /* 0x000fe2000001162b */
[----:B------:R-:W-:Y:S01]  /*3870*/  @!P0 HADD2.F32 R43, -RZ, R44.H0_H0 ;  /* 0x2000002cff2b8230 */ /* 0x000fe20000004100 */
[--C-:B------:R-:W-:Y:S01]  /*3880*/  @!P0 SHF.R.U64 R34, R28, 0x10, R29.reuse ;  /* 0x000000101c228819 */ /* 0x100fe2000000121d */
[----:B-1----:R-:W-:Y:S01]  /*3890*/  @!P0 IMAD.MOV.U32 R37, RZ, RZ, R20 ;  /* 0x000000ffff258224 */ /* 0x002fe200078e0014 */
[----:B------:R-:W1:Y:S01]  /*38a0*/  LDS.128 R56, [R106+0xc080] ;  /* 0x00c080006a387984 */ /* 0x000e620000000c00 */
[----:B------:R-:W-:Y:S01]  /*38b0*/  IMAD.MOV.U32 R28, RZ, RZ, R30 ;  /* 0x000000ffff1c7224 */ /* 0x000fe200078e001e */
[----:B------:R-:W-:Y:S01]  /*38c0*/  @!P0 SHF.R.U32.HI R35, RZ, 0x10, R29 ;  /* 0x00000010ff238819 */ /* 0x000fe2000001161d */
[----:B------:R-:W-:Y:S01]  /*38d0*/  @!P0 HADD2.F32 R34, -RZ, R34.H0_H0 ;  /* 0x20000022ff228230 */ /* 0x000fe20000004100 */
[--C-:B------:R-:W-:Y:S01]  /*38e0*/  @!P0 SHF.R.U64 R29, R30, 0x10, R31.reuse ;  /* 0x000000101e1d8819 */ /* 0x100fe2000000121f */
[----:B------:R-:W-:Y:S01]  /*38f0*/  @!P0 HADD2.F32 R50, -RZ, R50.H0_H0 ;  /* 0x20000032ff328230 */ /* 0x000fe20000004100 */
[----:B------:R-:W-:Y:S01]  /*3900*/  @!P0 SHF.R.U32.HI R30, RZ, 0x10, R31 ;  /* 0x00000010ff1e8819 */ /* 0x000fe2000001161f */
[--C-:B------:R-:W-:Y:S02]  /*3910*/  @!P0 HADD2.F32 R31, -RZ, R37.reuse.H0_H0 ;  /* 0x20000025ff1f8230 */ /* 0x100fe40000004100 */
[----:B------:R-:W-:Y:S02]  /*3920*/  @!P0 HADD2.F32 R33, -RZ, R37.H1_H1 ;  /* 0x30000025ff218230 */ /* 0x000fe40000004100 */
[----:B------:R-:W-:Y:S01]  /*3930*/  @!P0 HADD2.F32 R29, -RZ, R29.H0_H0 ;  /* 0x2000001dff1d8230 */ /* 0x000fe20000004100 */
[----:B------:R-:W-:Y:S01]  /*3940*/  @!P0 FMUL.FTZ R0, R31, R36 ;  /* 0x000000241f008220 */ /* 0x000fe20000410000 */
[----:B------:R-:W-:Y:S01]  /*3950*/  @!P0 HADD2.F32 R30, -RZ, R30.H0_H0 ;  /* 0x2000001eff1e8230 */ /* 0x000fe20000004100 */
[----:B------:R-:W-:Y:S02]  /*3960*/  @!P0 FMUL.FTZ R2, R33, R34 ;  /* 0x0000002221028220 */ /* 0x000fe40000410000 */
        /* <DEDUP_REMOVED lines=42> */
[----:B------:R-:W-:Y:S01]  /*3c10*/  @!P0 HADD2.F32 R47, -RZ, R49.H1_H1 ;  /* 0x30000031ff2f8230 */ /* 0x000fe20000004100 */
[----:B------:R-:W-:Y:S01]  /*3c20*/  @!P0 FMUL.FTZ R132, R46, R28 ;  /* 0x0000001c2e848220 */ /* 0x000fe20000410000 */
[----:B------:R-:W-:Y:S01]  /*3c30*/  @!P0 HADD2.F32 R32, -RZ, R33.H0_H0 ;  /* 0x20000021ff208230 */ /* 0x000fe20000004100 */
[----:B------:R-:W-:Y:S01]  /*3c40*/  @!P0 F2FP.PACK_AB R126, R129, R126 ;  /* 0x0000007e817e823e */ /* 0x000fe200000000ff */
[--C-:B------:R-:W-:Y:S01]  /*3c50*/  @!P0 HADD2.F32 R29, -RZ, R19.reuse.H0_H0 ;  /* 0x20000013ff1d8230 */ /* 0x100fe20000004100 */
[----:B------:R-:W-:Y:S01]  /*3c60*/  @!P0 FMUL.FTZ R130, R47, R30 ;  /* 0x0000001e2f828220 */ /* 0x000fe20000410000 */
[----:B------:R-:W-:Y:S01]  /*3c70*/  @!P0 HADD2.F32 R19, -RZ, R19.H1_H1 ;  /* 0x30000013ff138230 */ /* 0x000fe20000004100 */
[----:B------:R-:W-:Y:S01]  /*3c80*/  @!P0 FMUL.FTZ R5, R32, R31 ;  /* 0x0000001f20058220 */ /* 0x000fe20000410000 */
[----:B------:R-:W-:Y:S01]  /*3c90*/  @!P0 F2FP.PACK_AB R129, R127, R106 ;  /* 0x0000006a7f81823e */ /* 0x000fe200000000ff */
[----:B------:R-:W-:Y:S01]  /*3ca0*/  @!P0 FFMA.FTZ R132, R29, R48, -R132 ;  /* 0x000000301d848223 */ /* 0x000fe20000010884 */
[----:B------:R-:W-:Y:S01]  /*3cb0*/  @!P0 MOV R21, R126 ;  /* 0x0000007e00158202 */ /* 0x000fe20000000f00 */
[----:B------:R-:W-:Y:S01]  /*3cc0*/  @!P0 FFMA.FTZ R130, R19, R50, -R130 ;  /* 0x0000003213828223 */ /* 0x000fe20000010882 */
[----:B------:R-:W-:Y:S01]  /*3cd0*/  @!P0 F2FP.PACK_AB R106, R2, R0 ;  /* 0x00000000026a823e */ /* 0x000fe200000000ff */
[-C--:B------:R-:W-:Y:S02]  /*3ce0*/  @!P0 FFMA.FTZ R128, R32, R43.reuse, -R128 ;  /* 0x0000002b20808223 */ /* 0x080fe40000010880 */
[----:B------:R-:W-:Y:S01]  /*3cf0*/  @!P0 FFMA.FTZ R5, R42, R43, R5 ;  /* 0x0000002b2a058223 */ /* 0x000fe20000010005 */
[----:B------:R-:W-:Y:S01]  /*3d00*/  @!P0 F2FP.PACK_AB R127, R130, R132 ;  /* 0x00000084827f823e */ /* 0x000fe200000000ff */
[----:B------:R-:W-:Y:S01]  /*3d10*/  @!P0 FMUL.FTZ R7, R29, R28 ;  /* 0x0000001c1d078220 */ /* 0x000fe20000410000 */
[----:B------:R-:W-:Y:S01]  /*3d20*/  @!P0 F2FP.PACK_AB R128, R131, R128 ;  /* 0x000000808380823e */ /* 0x000fe200000000ff */
[----:B------:R-:W-:Y:S01]  /*3d30*/  @!P0 FFMA.FTZ R6, R44, R45, R6 ;  /* 0x0000002d2c068223 */ /* 0x000fe20000010006 */
[----:B----4-:R-:W-:Y:S01]  /*3d40*/  IADD3 R130, P2, R124, R79, RZ ;  /* 0x0000004f7c827210 */ /* 0x010fe20007f5e0ff */
[----:B------:R-:W-:Y:S01]  /*3d50*/  @!P0 FMUL.FTZ R8, R19, R30 ;  /* 0x0000001e13088220 */ /* 0x000fe20000410000 */
[----:B------:R-:W-:Y:S01]  /*3d60*/  @!P0 MOV R22, R128 ;  /* 0x0000008000168202 */ /* 0x000fe20000000f00 */
[----:B------:R-:W-:Y:S01]  /*3d70*/  @!P0 FFMA.FTZ R7, R46, R48, R7 ;  /* 0x000000302e078223 */ /* 0x000fe20000010007 */
[----:B---3--:R-:W-:Y:S01]  /*3d80*/  IADD3.X R131, R125, R78, RZ, P2, !PT ;  /* 0x0000004e7d837210 */ /* 0x008fe200017fe4ff */
[----:B------:R-:W-:Y:S01]  /*3d90*/  @!P0 FFMA.FTZ R8, R47, R50, R8 ;  /* 0x000000322f088223 */ /* 0x000fe20000010008 */
[----:B------:R-:W-:Y:S01]  /*3da0*/  @!P0 F2FP.PACK_AB R126, R6, R5 ;  /* 0x00000005067e823e */ /* 0x000fe200000000ff */
[----:B------:R-:W-:Y:S01]  /*3db0*/  @!P0 IMAD.MOV.U32 R20, RZ, RZ, R129 ;  /* 0x000000ffff148224 */ /* 0x000fe200078e0081 */
[----:B------:R-:W-:Y:S01]  /*3dc0*/  @!P0 MOV R56, R106 ;  /* 0x0000006a00388202 */ /* 0x000fe20000000f00 */
[----:B------:R-:W-:Y:S01]  /*3dd0*/  @!P0 IMAD.MOV.U32 R23, RZ, RZ, R127 ;  /* 0x000000ffff178224 */ /* 0x000fe200078e007f */
[----:B------:R-:W-:Y:S01]  /*3de0*/  @!P0 F2FP.PACK_AB R127, R4, R3 ;  /* 0x00000003047f823e */ /* 0x000fe200000000ff */
[----:B------:R-:W-:Y:S01]  /*3df0*/  @!P1 IMAD.WIDE R132, R51, 0x2, R124 ;  /* 0x0000000233849825 */ /* 0x000fe200078e027c */
[----:B------:R-:W-:Y:S02]  /*3e00*/  @!P0 F2FP.PACK_AB R129, R8, R7 ;  /* 0x000000070881823e */ /* 0x000fe400000000ff */
[----:B------:R1:W-:Y:S01]  /*3e10*/  ST.E.128 [R130.64], R20 ;  /* 0x0000001482007985 */ /* 0x0003e2000c101d18 */
[----:B------:R-:W-:Y:S01]  /*3e20*/  @!P0 IMAD.MOV.U32 R57, RZ, RZ, R127 ;  /* 0x000000ffff398224 */ /* 0x000fe200078e007f */
[----:B------:R-:W-:Y:S02]  /*3e30*/  @!P0 MOV R58, R126 ;  /* 0x0000007e003a8202 */ /* 0x000fe40000000f00 */
[----:B------:R-:W-:Y:S05]  /*3e40*/  @!P0 MOV R59, R129 ;  /* 0x00000081003b8202 */ /* 0x000fea0000000f00 */
[----:B------:R1:W-:Y:S02]  /*3e50*/  @!P1 ST.E.128 [R132.64], R56 ;  /* 0x0000003884009985 */ /* 0x0003e4000c101d18 */
.L_x_372:
[----:B------:R-:W-:Y:S05]  /*3e60*/  BSYNC B0 ;  /* 0x0000000000007941 */ /* 0x000fea0003800000 */
.L_x_371:
[----:B------:R-:W-:Y:S11]  /*3e70*/  ISETP.GE.AND P0, PT, R11, c[0x0][0x1d4], PT ;  /* 0x000075000b007a0c */ /* 0x000ff60003f06270 */
[----:B------:R-:W-:Y:S02]  /*3e80*/  @!UPT UIADD3 URZ, URZ, URZ, URZ ;  /* 0x0000003f3f3ff290 */ /* 0x000fe4000fffe03f */
[----:B------:R-:W-:-:S05]  /*3e90*/  @P0 BRA `(.L_x_362) ;  /* 0x0000094000000947 */ /* 0x000fca0003800000 */
[----:B-1----:R-:W-:Y:S01]  /*3ea0*/  SEL R57, R87, R74, !P4 ;  /* 0x0000004a57397207 */ /* 0x002fe20006000000 */
[----:B------:R-:W1:Y:S01]  /*3eb0*/  LDS.128 R20, [R85+0xc080] ;  /* 0x00c0800055147984 */ /* 0x000e620000000c00 */
[----:B------:R-:W-:Y:S02]  /*3ec0*/  ISETP.GE.AND P0, PT, R11, c[0x0][0x27c], PT ;  /* 0x00009f000b007a0c */ /* 0x000fe40003f06270 */
[----:B------:R-:W-:Y:S02]  /*3ed0*/  SHF.R.S32.HI R46, RZ, 0x1f, R57 ;  /* 0x0000001fff2e7819 */ /* 0x000fe40000011439 */
[----:B----4-:R-:W-:Y:S02]  /*3ee0*/  IADD3 R130, P1, R124, R81, RZ ;  /* 0x000000517c827210 */ /* 0x010fe40007f3e0ff */
[----:B------:R-:W-:Y:S03]  /*3ef0*/  LEA.HI R46, R46, R57, RZ, 0x4 ;  /* 0x000000392e2e7211 */ /* 0x000fe600078f20ff */
[----:B---3--:R-:W-:Y:S01]  /*3f00*/  IMAD.X R131, R125, 0x1, R80, P1 ;  /* 0x000000017d837824 */ /* 0x008fe200008e0650 */
        /* <DEDUP_REMOVED lines=114> */
.L_x_358:
[----:B------:R1:W2:Y:S01]  /*4630*/  SHFL.IDX PT, R3, R2, RZ, 0x181f ;  /* 0x00181fff02037589 */ /* 0x0002a200000e0000 */
[----:B------:R-:W-:Y:S03]  /*4640*/  IADD3 R64, -R68, UR18, RZ ;  /* 0x0000001244407c10 */ /* 0x000fe6000fffe1ff */
[----:B------:R-:W3:Y:S01]  /*4650*/  SHFL.IDX PT, R48, R48, RZ, 0x181f ;  /* 0x00181fff30307589 */ /* 0x000ee200000e0000 */
[----:B------:R-:W-:Y:S04]  /*4660*/  IMNMX R64, R64, 0x20, PT ;  /* 0x0000002040407817 */ /* 0x000fe80003800200 */
[----:B------:R-:W-:Y:S11]  /*4670*/  ISETP.GT.AND P0, PT, R64, R107, PT ;  /* 0x0000006b4000720c */ /* 0x000ff60003f04270 */
[----:B------:R-:W-:Y:S02]  /*4680*/  @!UPT UIADD3 URZ, URZ, URZ, URZ ;  /* 0x0000003f3f3ff290 */ /* 0x000fe4000fffe03f */
[----:B------:R-:W-:-:S05]  /*4690*/  @!P0 BRA `(.L_x_362) ;  /* 0x0000014000008947 */ /* 0x000fca0003800000 */
[C---:B------:R-:W-:Y:S02]  /*46a0*/  ISETP.GE.AND P0, PT, R16.reuse, c[0x0][0x1d4], PT ;  /* 0x0000750010007a0c */ /* 0x040fe40003f06270 */
[----:B------:R-:W-:Y:S11]  /*46b0*/  ISETP.GE.AND P2, PT, R11, c[0x0][0x1d4], PT ;  /* 0x000075000b007a0c */ /* 0x000ff60003f46270 */
[----:B------:R-:W4:Y:S01]  /*46c0*/  @!P0 LDS.128 R4, [R100+0xc080] ;  /* 0x00c0800064048984 */ /* 0x000f220000000c00 */
[CC--:B---3--:R-:W-:Y:S04]  /*46d0*/  @!P0 LEA R30, P1, R16.reuse, R48.reuse, 0x1 ;  /* 0x00000030101e8211 */ /* 0x0c8fe800078208ff */
[-C--:B--2---:R-:W-:Y:S02]  /*46e0*/  @!P0 LEA.HI.X R31, R16, R3.reuse, R17, 0x1, P1 ;  /* 0x00000003101f8211 */ /* 0x084fe400008f0c11 */
[----:B------:R-:W-:Y:S03]  /*46f0*/  ISETP.GE.AND P1, PT, R105, c[0x0][0x1d4], PT ;  /* 0x0000750069007a0c */ /* 0x000fe60003f26270 */
[----:B----4-:R-:W-:Y:S01]  /*4700*/  @!P0 ST.E.128 [R30.64], R4 ;  /* 0x000000041e008985 */ /* 0x010fe2000c101d18 */
[CC--:B------:R-:W-:Y:S03]  /*4710*/  @!P2 LEA R28, P0, R93.reuse, R48.reuse, 0x1 ;  /* 0x000000305d1ca211 */ /* 0x0c0fe600078008ff */
[----:B------:R-:W2:Y:S01]  /*4720*/  @!P2 LDS.128 R24, [R100+0xd080] ;  /* 0x00d080006418a984 */ /* 0x000ea20000000c00 */
[-C--:B------:R-:W-:Y:S02]  /*4730*/  @!P2 LEA.HI.X R29, R93, R3.reuse, R84, 0x1, P0 ;  /* 0x000000035d1da211 */ /* 0x080fe400000f0c54 */
[----:B------:R-:W-:Y:S03]  /*4740*/  ISETP.GE.AND P0, PT, R104, c[0x0][0x1d4], PT ;  /* 0x0000750068007a0c */ /* 0x000fe60003f06270 */
[----:B--2---:R-:W-:Y:S01]  /*4750*/  @!P2 ST.E.128 [R28.64], R24 ;  /* 0x000000181c00a985 */ /* 0x004fe2000c101d18 */
[CC--:B------:R-:W-:Y:S03]  /*4760*/  @!P1 LEA R18, P2, R92.reuse, R48.reuse, 0x1 ;  /* 0x000000305c129211 */ /* 0x0c0fe600078408ff */
[----:B------:R-:W2:Y:S01]  /*4770*/  @!P1 LDS.128 R20, [R100+0xe080] ;  /* 0x00e0800064149984 */ /* 0x000ea20000000c00 */
[-C--:B------:R-:W-:Y:S05]  /*4780*/  @!P1 LEA.HI.X R19, R92, R3.reuse, R83, 0x1, P2 ;  /* 0x000000035c139211 */ /* 0x080fea00010f0c53 */
[----:B--2---:R-:W-:Y:S01]  /*4790*/  @!P1 ST.E.128 [R18.64], R20 ;  /* 0x0000001412009985 */ /* 0x004fe2000c101d18 */
[C---:B------:R-:W-:Y:S03]  /*47a0*/  @!P0 LEA R48, P1, R91.reuse, R48, 0x1 ;  /* 0x000000305b308211 */ /* 0x040fe600078208ff */
[----:B------:R-:W2:Y:S01]  /*47b0*/  @!P0 LDS.128 R4, [R100+0xf080] ;  /* 0x00f0800064048984 */ /* 0x000ea20000000c00 */
[----:B------:R-:W-:Y:S05]  /*47c0*/  @!P0 LEA.HI.X R49, R91, R3, R82, 0x1, P1 ;  /* 0x000000035b318211 */ /* 0x000fea00008f0c52 */
[----:B--2---:R2:W-:Y:S04]  /*47d0*/  @!P0 ST.E.128 [R48.64], R4 ;  /* 0x0000000430008985 */ /* 0x0045e8000c101d18 */
.L_x_362:
[----:B------:R-:W-:Y:S05]  /*47e0*/  BSYNC B1 ;  /* 0x0000000000017941 */ /* 0x000fea0003800000 */
.L_x_357:
[----:B------:R-:W-:Y:S01]  /*47f0*/  IMAD.IADD R68, R77, 0x1, -R68 ;  /* 0x000000014d447824 */ /* 0x000fe200078e0a44 */
[----:B------:R-:W-:Y:S04]  /*4800*/  BSSY B0, `(.L_x_373) ;  /* 0x000003c000007945 */ /* 0x000fe80003800000 */
[----:B------:R-:W-:Y:S11]  /*4810*/  ISETP.GE.AND P0, PT, R68, 0x1, PT ;  /* 0x000000014400780c */ /* 0x000ff60003f06270 */
[----:B------:R-:W-:Y:S02]  /*4820*/  @!UPT UIADD3 URZ, URZ, URZ, URZ ;  /* 0x0000003f3f3ff290 */ /* 0x000fe4000fffe03f */
[----:B--2---:R-:W-:Y:S01]  /*4830*/  @P0 IMAD.WIDE R4, R99, 0x20, R120 ;  /* 0x0000002063040825 */ /* 0x004fe200078e0278 */
[----:B------:R-:W-:Y:S03]  /*4840*/  @P0 ISETP.NE.U32.AND P2, PT, R98, RZ, PT ;  /* 0x000000ff6200020c */ /* 0x000fe60003f45070 */
[----:B------:R-:W-:Y:S02]  /*4850*/  @P0 IMAD.MOV.U32 R74, RZ, RZ, R116 ;  /* 0x000000ffff4a0224 */ /* 0x000fe400078e0074 */
[----:B------:R-:W-:Y:S02]  /*4860*/  @P0 IMAD R0, R5, c[0x0][0x258], RZ ;  /* 0x0000960005000a24 */ /* 0x000fe400078e02ff */
[C---:B-1----:R-:W-:Y:S04]  /*4870*/  @P0 IMAD.WIDE.U32 R2, R4.reuse, c[0x0][0x258], R74 ;  /* 0x0000960004020a25 */ /* 0x042fe800078e004a */
[----:B------:R-:W-:Y:S01]  /*4880*/  @P0 IMAD R0, R4, c[0x0][0x25c], R0 ;  /* 0x0000970004000a24 */ /* 0x000fe200078e0200 */
[C---:B------:R-:W-:Y:S04]  /*4890*/  @P0 LEA R6, P1, R2.reuse, c[0x0][0x250], 0x1 ;  /* 0x0000940002060a11 */ /* 0x040fe800078208ff */
[----:B------:R-:W-:Y:S04]  /*48a0*/  @P0 IADD3 R0, R3, R0, RZ ;  /* 0x0000000003000210 */ /* 0x000fe80007ffe0ff */
[----:B------:R-:W-:Y:S01]  /*48b0*/  @P0 LEA.HI.X R7, R2, c[0x0][0x254], R0, 0x1, P1 ;  /* 0x0000950002070a11 */ /* 0x000fe200008f0c00 */
[----:B------:R-:W-:Y:S01]  /*48c0*/  IMAD R0, R66, c[0x0][0x208], RZ ;  /* 0x0000820042007a24 */ /* 0x000fe200078e02ff */
[----:B------:R-:W-:Y:S01]  /*48d0*/  @P0 ISETP.NE.U32.AND P1, PT, R97, RZ, PT ;  /* 0x000000ff6100020c */ /* 0x000fe20003f25070 */
[C---:B------:R-:W-:Y:S02]  /*48e0*/  IMAD.WIDE.U32 R2, R67.reuse, c[0x0][0x208], RZ ;  /* 0x0000820043027a25 */ /* 0x040fe400078e00ff */
        /* <DEDUP_REMOVED lines=10> */
[C---:B-----5:R-:W-:Y:S02]  /*4990*/  IMAD.WIDE.U32 R18, R88.reuse, c[0x0][0x218], R2 ;  /* 0x0000860058127a25 */ /* 0x060fe400078e0002 */
[----:B------:R1:W-:Y:S02]  /*49a0*/  @P0 LDGSTS.E.BYPASS.LTC128B.128 [R100+0xa080], [R6.64+0x100], P2 ;  /* 0x0a08010006640fae */ /* 0x0003e40009101d58 */
[----:B------:R-:W-:Y:S08]  /*49b0*/  IMAD R0, R88, c[0x0][0x21c], R0 ;  /* 0x0000870058007a24 */ /* 0x000ff000078e0200 */
[----:B------:R1:W-:Y:S01]  /*49c0*/  @P0 LDGSTS.E.BYPASS.LTC128B.128 [R100+0xb080], [R6.64+0x180], P1 ;  /* 0x0b08018006640fae */ /* 0x0003e20008901d58 */
[----:B------:R-:W-:Y:S03]  /*49d0*/  IADD3 R3, P0, R18, UR34, RZ ;  /* 0x0000002212037c10 */ /* 0x000fe6000ff1e0ff */
[----:B------:R-:W0:Y:S01]  /*49e0*/  LDGDEPBAR ;  /* 0x00000000000079af */ /* 0x000e220000000000 */
[----:B------:R-:W-:Y:S02]  /*49f0*/  IADD3.X R0, R19, UR26, R0, P0, !PT ;  /* 0x0000001a13007c10 */ /* 0x000fe400087fe400 */
[C---:B------:R-:W-:Y:S04]  /*4a00*/  LEA R2, P0, R3.reuse, c[0x0][0x1f8], 0x1 ;  /* 0x00007e0003027a11 */ /* 0x040fe800078008ff */
[----:B------:R-:W-:Y:S02]  /*4a10*/  LEA.HI.X R4, R3, c[0x0][0x1fc], R0, 0x1, P0 ;  /* 0x00007f0003047a11 */ /* 0x000fe400000f0c00 */
[----:B------:R1:W2:Y:S01]  /*4a20*/  SHFL.IDX PT, R0, R2, RZ, 0x181f ;  /* 0x00181fff02007589 */ /* 0x0002a200000e0000 */
[----:B------:R-:W-:Y:S03]  /*4a30*/  ISETP.GT.AND P0, PT, R64, R107, PT ;  /* 0x0000006b4000720c */ /* 0x000fe60003f04270 */
[----:B------:R1:W4:Y:S01]  /*4a40*/  SHFL.IDX PT, R3, R4, RZ, 0x181f ;  /* 0x00181fff04037589 */ /* 0x00032200000e0000 */
[----:B------:R-:W-:Y:S04]  /*4a50*/  DEPBAR.LE SB0, 0x0 ;  /* 0x000080000000791a */ /* 0x000fe80000000000 */
[----:B------:R-:W-:Y:S06]  /*4a60*/  BAR.SYNC.DEFER_BLOCKING 0x0 ;  /* 0x0000000000007b1d */ /* 0x000fec0000010000 */
[----:B------:R-:W-:-:S05]  /*4a70*/  @!P0 BRA `(.L_x_374) ;  /* 0x0000014000008947 */ /* 0x000fca0003800000 */
[C---:B--2---:R-:W-:Y:S02]  /*4a80*/  ISETP.GE.AND P0, PT, R16.reuse, c[0x0][0x1d4], PT ;  /* 0x0000750010007a0c */ /* 0x044fe40003f06270 */
[----:B------:R-:W-:Y:S11]  /*4a90*/  ISETP.GE.AND P2, PT, R11, c[0x0][0x1d4], PT ;  /* 0x000075000b007a0c */ /* 0x000ff60003f46270 */
[----:B-1----:R-:W1:Y:S01]  /*4aa0*/  @!P0 LDS.128 R4, [R100+0x8080] ;  /* 0x0080800064048984 */ /* 0x002e620000000c00 */
[CC--:B------:R-:W-:Y:S04]  /*4ab0*/  @!P0 LEA R30, P1, R16.reuse, R0.reuse, 0x1 ;  /* 0x00000000101e8211 */ /* 0x0c0fe800078208ff */
[-C--:B----4-:R-:W-:Y:S02]  /*4ac0*/  @!P0 LEA.HI.X R31, R16, R3.reuse, R17, 0x1, P1 ;  /* 0x00000003101f8211 */ /* 0x090fe400008f0c11 */
[----:B------:R-:W-:Y:S03]  /*4ad0*/  ISETP.GE.AND P1, PT, R105, c[0x0][0x1d4], PT ;  /* 0x0000750069007a0c */ /* 0x000fe60003f26270 */
[----:B-1----:R-:W-:Y:S01]  /*4ae0*/  @!P0 ST.E.128 [R30.64], R4 ;  /* 0x000000041e008985 */ /* 0x002fe2000c101d18 */
[CC--:B------:R-:W-:Y:S03]  /*4af0*/  @!P2 LEA R28, P0, R93.reuse, R0.reuse, 0x1 ;  /* 0x000000005d1ca211 */ /* 0x0c0fe600078008ff */
[----:B------:R-:W1:Y:S01]  /*4b00*/  @!P2 LDS.128 R24, [R100+0x9080] ;  /* 0x009080006418a984 */ /* 0x000e620000000c00 */
[-C--:B------:R-:W-:Y:S02]  /*4b10*/  @!P2 LEA.HI.X R29, R93, R3.reuse, R84, 0x1, P0 ;  /* 0x000000035d1da211 */ /* 0x080fe400000f0c54 */
[----:B------:R-:W-:Y:S03]  /*4b20*/  ISETP.GE.AND P0, PT, R104, c[0x0][0x1d4], PT ;  /* 0x0000750068007a0c */ /* 0x000fe60003f06270 */
[----:B-1----:R-:W-:Y:S01]  /*4b30*/  @!P2 ST.E.128 [R28.64], R24 ;  /* 0x000000181c00a985 */ /* 0x002fe2000c101d18 */
[CC--:B------:R-:W-:Y:S03]  /*4b40*/  @!P1 LEA R18, P2, R92.reuse, R0.reuse, 0x1 ;  /* 0x000000005c129211 */ /* 0x0c0fe600078408ff */
[----:B------:R-:W1:Y:S01]  /*4b50*/  @!P1 LDS.128 R20, [R100+0xa080] ;  /* 0x00a0800064149984 */ /* 0x000e620000000c00 */
[-C--:B------:R-:W-:Y:S05]  /*4b60*/  @!P1 LEA.HI.X R19, R92, R3.reuse, R83, 0x1, P2 ;  /* 0x000000035c139211 */ /* 0x080fea00010f0c53 */
[----:B-1----:R-:W-:Y:S01]  /*4b70*/  @!P1 ST.E.128 [R18.64], R20 ;  /* 0x0000001412009985 */ /* 0x002fe2000c101d18 */
[C---:B------:R-:W-:Y:S03]  /*4b80*/  @!P0 LEA R2, P1, R91.reuse, R0, 0x1 ;  /* 0x000000005b028211 */ /* 0x040fe600078208ff */
[----:B------:R-:W1:Y:S01]  /*4b90*/  @!P0 LDS.128 R4, [R100+0xb080] ;  /* 0x00b0800064048984 */ /* 0x000e620000000c00 */
[----:B------:R-:W-:Y:S05]  /*4ba0*/  @!P0 LEA.HI.X R3, R91, R3, R82, 0x1, P1 ;  /* 0x000000035b038211 */ /* 0x000fea00008f0c52 */
[----:B-1----:R1:W-:Y:S04]  /*4bb0*/  @!P0 ST.E.128 [R2.64], R4 ;  /* 0x0000000402008985 */ /* 0x0023e8000c101d18 */
.L_x_374:
[----:B--2---:R-:W-:Y:S05]  /*4bc0*/  BSYNC B0 ;  /* 0x0000000000007941 */ /* 0x004fea0003800000 */
.L_x_373:
[C---:B------:R-:W-:Y:S02]  /*4bd0*/  ISETP.GT.AND P0, PT, R99.reuse, R76, PT ;  /* 0x0000004c6300720c */ /* 0x040fe40003f04270 */
[----:B------:R-:W-:Y:S11]  /*4be0*/  IADD3 R99, R99, -0x1, RZ ;  /* 0xffffffff63637810 */ /* 0x000ff60007ffe0ff */
[----:B-1--4-:R-:W-:Y:S01]  /*4bf0*/  @P0 SHF.R.S32.HI R3, RZ, 0x1f, R99 ;  /* 0x0000001fff030819 */ /* 0x012fe20000011463 */
        /* <DEDUP_REMOVED lines=22> */
.L_x_354:
[----:B------:R-:W-:Y:S01]  /*4d60*/  UIADD3 UR6, UR15, 0x7f, URZ ;  /* 0x0000007f0f067890 */ /* 0x000fe2000fffe03f */
[----:B------:R-:W-:Y:S01]  /*4d70*/  PLOP3.LUT P0, PT, PT, PT, UP2, 0x40, 0x0 ;  /* 0x000000000000781c */ /* 0x000fe20003f0e828 */
[----:B------:R-:W-:-:S02]  /*4d80*/  ULDC.64 UR4, c[0x0][0x2c8] ;  /* 0x0000b20000047ab9 */ /* 0x000fc40000000a00 */
[----:B------:R-:W-:Y:S02]  /*4d90*/  UIMAD.WIDE.U32 UR18, UR6, UR4, URZ ;  /* 0x00000004061272a5 */ /* 0x000fe4000f8e003f */
[----:B------:R-:W-:Y:S02]  /*4da0*/  ULDC UR7, c[0x0][0x328] ;  /* 0x0000ca0000077ab9 */ /* 0x000fe40000000800 */
[----:B------:R-:W-:-:S04]  /*4db0*/  @UP3 USHF.R.U32.HI UR6, URZ, UR5, UR19 ;  /* 0x000000053f063299 */ /* 0x000fc80008011613 */
[----:B------:R-:W-:-:S04]  /*4dc0*/  UIADD3 UR4, UR10, UR6, URZ ;  /* 0x000000060a047290 */ /* 0x000fc8000fffe03f */
[----:B------:R-:W-:Y:S01]  /*4dd0*/  UIADD3 UR7, UR4, UR7, URZ ;  /* 0x0000000704077290 */ /* 0x000fe2000fffe03f */
[----:B------:R-:W-:Y:S05]  /*4de0*/  @P0 BRA `(.L_x_376) ;  /* 0x0000013000000947 */ /* 0x000fea0003800000 */
[----:B------:R-:W-:Y:S01]  /*4df0*/  ISETP.LT.AND P0, PT, RZ, UR4, PT ;  /* 0x00000004ff007c0c */ /* 0x000fe2000bf01270 */
[----:B------:R-:W-:Y:S02]  /*4e00*/  UIADD3 UR10, UR4, -0x1, URZ ;  /* 0xffffffff040a7890 */ /* 0x000fe4000fffe03f */
        /* <DEDUP_REMOVED lines=9> */
.L_x_377:
[----:B------:R-:W-:Y:S02]  /*4ea0*/  UISETP.NE.AND UP0, UPT, UR6, 0x1, UPT ;  /* 0x000000010600788c */ /* 0x000fe4000bf05270 */
[----:B------:R-:W-:Y:S02]  /*4eb0*/  ULDC.64 UR4, c[0x0][0x330] ;  /* 0x0000cc0000047ab9 */ /* 0x000fe40000000a00 */
[----:B------:R-:W-:-:S07]  /*4ec0*/  UIMAD.WIDE.U32 UR18, UR10, UR4, URZ ;  /* 0x000000040a1272a5 */ /* 0x000fce000f8e003f */
[----:B------:R-:W-:Y:S02]  /*4ed0*/  @UP0 USHF.R.U32.HI UR10, URZ, UR5, UR19 ;  /* 0x000000053f0a0299 */ /* 0x000fe40008011613 */
.L_x_378:
[----:B------:R-:W-:Y:S02]  /*4ee0*/  ULDC UR4, c[0x0][0x32c] ;  /* 0x0000cb0000047ab9 */ /* 0x000fe40000000800 */
[----:B------:R-:W-:-:S04]  /*4ef0*/  UIMAD UR4, UR10, UR6, UR4 ;  /* 0x000000060a0472a4 */ /* 0x000fc8000f8e0204 */
[----:B------:R-:W-:-:S04]  /*4f00*/  UISETP.LT.AND UP0, UPT, UR7, UR4, UPT ;  /* 0x000000040700728c */ /* 0x000fc8000bf01270 */
[----:B------:R-:W-:-:S04]  /*4f10*/  USEL UR7, UR7, UR4, UP0 ;  /* 0x0000000407077287 */ /* 0x000fc80008000000 */
.L_x_376:
[----:B------:R-:W-:Y:S01]  /*4f20*/  UIADD3 UR6, UR7, 0x1f, URZ ;  /* 0x0000001f07067890 */ /* 0x000fe2000fffe03f */
[----:B------:R-:W-:Y:S01]  /*4f30*/  PLOP3.LUT P0, PT, PT, PT, UP2, 0x40, 0x0 ;  /* 0x000000000000781c */ /* 0x000fe20003f0e828 */
[----:B------:R-:W-:Y:S02]  /*4f40*/  ULDC.64 UR4, c[0x0][0x2c8] ;  /* 0x0000b20000047ab9 */ /* 0x000fe40000000a00 */
[----:B------:R-:W-:Y:S02]  /*4f50*/  USHF.R.S32.HI UR10, URZ, 0x1f, UR6 ;  /* 0x0000001f3f0a7899 */ /* 0x000fe40008011406 */
[----:B------:R-:W-:Y:S02]  /*4f60*/  UIMAD.WIDE.U32 UR18, UR15, UR4, URZ ;  /* 0x000000040f1272a5 */ /* 0x000fe4000f8e003f */
[----:B------:R-:W-:Y:S02]  /*4f70*/  ULEA.HI UR10, UR10, UR6, URZ, 0x5 ;  /* 0x000000060a0a7291 */ /* 0x000fe4000f8f283f */
[----:B------:R-:W-:-:S02]  /*4f80*/  ULDC UR4, c[0x0][0x324] ;  /* 0x0000c90000047ab9 */ /* 0x000fc40000000800 */
[----:B------:R-:W-:Y:S02]  /*4f90*/  UMOV UR6, UR15 ;  /* 0x0000000f00067c82 */ /* 0x000fe40008000000 */
[----:B------:R-:W-:Y:S02]  /*4fa0*/  USHF.R.S32.HI UR10, URZ, 0x5, UR10 ;  /* 0x000000053f0a7899 */ /* 0x000fe4000801140a */
[----:B------:R-:W-:Y:S02]  /*4fb0*/  @UP3 USHF.R.U32.HI UR6, URZ, UR5, UR19 ;  /* 0x000000053f063299 */ /* 0x000fe40008011613 */
[----:B------:R-:W-:Y:S02]  /*4fc0*/  UISETP.LT.AND UP0, UPT, UR10, UR8, UPT ;  /* 0x000000080a00728c */ /* 0x000fe4000bf01270 */
[----:B------:R-:W-:Y:S02]  /*4fd0*/  UIADD3 UR5, UR9, UR6, URZ ;  /* 0x0000000609057290 */ /* 0x000fe4000fffe03f */
[----:B------:R-:W-:-:S02]  /*4fe0*/  USEL UR10, UR10, UR8, UP0 ;  /* 0x000000080a0a7287 */ /* 0x000fc40008000000 */
[----:B------:R-:W-:Y:S01]  /*4ff0*/  UIADD3 UR6, UR5, -UR4, URZ ;  /* 0x8000000405067290 */ /* 0x000fe2000fffe03f */
        /* <DEDUP_REMOVED lines=13> */
.L_x_380:
[----:B------:R-:W-:Y:S02]  /*50d0*/  ULDC UR4, c[0x0][0x32c] ;  /* 0x0000cb0000047ab9 */ /* 0x000fe40000000800 */
[----:B------:R-:W-:-:S03]  /*50e0*/  UISETP.NE.AND UP0, UPT, UR4, 0x1, UPT ;  /* 0x000000010400788c */ /* 0x000fc6000bf05270 */
[----:B------:R-:W-:Y:S02]  /*50f0*/  ULDC.64 UR4, c[0x0][0x330] ;  /* 0x0000cc0000047ab9 */ /* 0x000fe40000000a00 */
[----:B------:R-:W-:-:S06]  /*5100*/  UIMAD.WIDE.U32 UR18, UR7, UR4, URZ ;  /* 0x00000004071272a5 */ /* 0x000fcc000f8e003f */
[----:B------:R-:W-:Y:S02]  /*5110*/  @UP0 USHF.R.U32.HI UR7, URZ, UR5, UR19 ;  /* 0x000000053f070299 */ /* 0x000fe40008011613 */
.L_x_381:
[----:B------:R-:W-:Y:S02]  /*5120*/  ULDC UR4, c[0x0][0x32c] ;  /* 0x0000cb0000047ab9 */ /* 0x000fe40000000800 */
[----:B------:R-:W-:-:S04]  /*5130*/  UIMAD UR4, UR7, UR4, URZ ;  /* 0x00000004070472a4 */ /* 0x000fc8000f8e023f */
[----:B------:R-:W-:-:S04]  /*5140*/  UISETP.LT.AND UP0, UPT, UR6, UR4, UPT ;  /* 0x000000040600728c */ /* 0x000fc8000bf01270 */
[----:B------:R-:W-:-:S04]  /*5150*/  USEL UR6, UR6, UR4, !UP0 ;  /* 0x0000000406067287 */ /* 0x000fc8000c000000 */
.L_x_379:
[----:B------:R-:W-:Y:S01]  /*5160*/  USHF.R.S32.HI UR4, URZ, 0x1f, UR6 ;  /* 0x0000001f3f047899 */ /* 0x000fe20008011406 */
[----:B------:R-:W-:Y:S01]  /*5170*/  PLOP3.LUT P2, PT, PT, PT, PT, 0x80, 0x0 ;  /* 0x000000000000781c */ /* 0x000fe20003f4f070 */
[----:B------:R-:W-:Y:S01]  /*5180*/  IMAD.MOV.U32 R3, RZ, RZ, RZ ;  /* 0x000000ffff037224 */ /* 0x000fe200078e00ff */
[----:B------:R-:W-:Y:S01]  /*5190*/  CS2R R128, SRZ ;  /* 0x0000000000807805 */ /* 0x000fe2000001ff00 */
[----:B------:R-:W-:Y:S01]  /*51a0*/  ULEA.HI UR4, UR4, UR6, URZ, 0x5 ;  /* 0x0000000604047291 */ /* 0x000fe2000f8f283f */
[----:B------:R-:W-:Y:S01]  /*51b0*/  IMAD.MOV.U32 R130, RZ, RZ, RZ ;  /* 0x000000ffff827224 */ /* 0x000fe200078e00ff */
[----:B------:R-:W-:Y:S01]  /*51c0*/  CS2R R126, SRZ ;  /* 0x00000000007e7805 */ /* 0x000fe2000001ff00 */
[----:B---3--:R-:W-:Y:S01]  /*51d0*/  CS2R R124, SRZ ;  /* 0x00000000007c7805 */ /* 0x008fe2000001ff00 */
[----:B------:R-:W-:Y:S01]  /*51e0*/  USHF.R.S32.HI UR8, URZ, 0x5, UR4 ;  /* 0x000000053f087899 */ /* 0x000fe20008011404 */
        /* <DEDUP_REMOVED lines=14> */
[----:B-1----:R-:W-:Y:S01]  /*52d0*/  CS2R R100, SRZ ;  /* 0x0000000000647805 */ /* 0x002fe2000001ff00 */
        /* <DEDUP_REMOVED lines=61> */
[----:B------:R-:W-:Y:S01]  /*56b0*/  SHF.R.S32.HI R61, RZ, 0x1f, R62 ;  /* 0x0000001fff3d7819 */ /* 0x000fe2000001143e */
[----:B------:R-:W-:Y:S02]  /*56c0*/  USHF.R.S32.HI UR6, URZ, 0x1f, UR17 ;  /* 0x0000001f3f067899 */ /* 0x000fe40008011411 */
[----:B------:R-:W-:Y:S01]  /*56d0*/  ULDC.64 UR4, c[0x0][0x178] ;  /* 0x00005e0000047ab9 */ /* 0x000fe20000000a00 */
[----:B------:R1:W2:Y:S01]  /*56e0*/  @P2 LDG.E R2, [R2.64] ;  /* 0x0000001802022981 */ /* 0x0002a2000c1e1900 */
[CC--:B------:R-:W-:Y:S01]  /*56f0*/  LEA.HI R51, R61.reuse, R62.reuse, RZ, 0x3 ;  /* 0x0000003e3d337211 */ /* 0x0c0fe200078f18ff */
[----:B------:R-:W-:Y:S01]  /*5700*/  UIMAD UR6, UR6, UR4, URZ ;  /* 0x00000004060672a4 */ /* 0x000fe2000f8e023f */
[----:B------:R-:W-:Y:S01]  /*5710*/  PLOP3.LUT P1, PT, PT, PT, UP3, 0x80, 0x0 ;  /* 0x000000000000781c */ /* 0x000fe20003f2f038 */
[----:B------:R-:W-:Y:S01]  /*5720*/  UIMAD.WIDE.U32 UR18, UR17, UR4, URZ ;  /* 0x00000004111272a5 */ /* 0x000fe2000f8e003f */
[----:B------:R-:W-:Y:S01]  /*5730*/  PLOP3.LUT P0, PT, PT, PT, UP3, 0x80, 0x0 ;  /* 0x000000000000781c */ /* 0x000fe20003f0f038 */
[----:B------:R-:W-:Y:S01]  /*5740*/  UIMAD UR17, UR17, UR5, UR6 ;  /* 0x00000005111172a4 */ /* 0x000fe2000f8e0206 */
[CC--:B------:R-:W-:Y:S01]  /*5750*/  LEA.HI R64, R61.reuse, R62.reuse, RZ, 0x4 ;  /* 0x0000003e3d407211 */ /* 0x0c0fe200078f20ff */
[----:B------:R-:W-:Y:S01]  /*5760*/  ULDC UR29, c[0x0][0x2c4] ;  /* 0x0000b100001d7ab9 */ /* 0x000fe20000000800 */
[----:B------:R-:W-:Y:S01]  /*5770*/  LEA.HI R117, R61, R62, RZ, 0x6 ;  /* 0x0000003e3d757211 */ /* 0x000fe200078f30ff */
[----:B------:R-:W-:Y:S01]  /*5780*/  ULDC.64 UR6, c[0x0][0x348] ;  /* 0x0000d20000067ab9 */ /* 0x000fe20000000a00 */
[----:B------:R-:W-:Y:S01]  /*5790*/  BSSY B0, `(.L_x_383) ;  /* 0x0000061000007945 */ /* 0x000fe20003800000 */
[----:B------:R-:W-:-:S02]  /*57a0*/  UISETP.NE.U32.AND UP0, UPT, URZ, UR6, UPT ;  /* 0x000000063f00728c */ /* 0x000fc4000bf05070 */
[----:B------:R-:W-:Y:S01]  /*57b0*/  ULDC.64 UR4, c[0x0][0x1b8] ;  /* 0x00006e0000047ab9 */ /* 0x000fe20000000a00 */
[----:B------:R-:W-:Y:S01]  /*57c0*/  IMAD.SHL.U32 R117, R117, 0x8, RZ ;  /* 0x0000000875757824 */ /* 0x000fe200078e00ff */
[----:B------:R-:W-:Y:S02]  /*57d0*/  UISETP.NE.AND.EX UP0, UPT, URZ, UR7, UPT, UP0 ;  /* 0x000000073f00728c */ /* 0x000fe4000bf05300 */
[----:B------:R-:W-:Y:S02]  /*57e0*/  UIADD3 UR19, UR19, UR17, URZ ;  /* 0x0000001113137290 */ /* 0x000fe4000fffe03f */
[----:B------:R-:W-:Y:S01]  /*57f0*/  UIMAD UR6, UR12, UR4, URZ ;  /* 0x000000040c0672a4 */ /* 0x000fe2000f8e023f */
[----:B------:R-:W-:Y:S01]  /*5800*/  LOP3.LUT R117, R117, 0xfffffe00, RZ, 0xc0, !PT ;  /* 0xfffffe0075757812 */ /* 0x000fe200078ec0ff */
[----:B------:R-:W-:Y:S02]  /*5810*/  USHF.R.S32.HI UR7, URZ, 0x1f, UR21 ;  /* 0x0000001f3f077899 */ /* 0x000fe40008011415 */
[----:B------:R-:W-:Y:S01]  /*5820*/  UIMAD UR6, UR13, UR5, UR6 ;  /* 0x000000050d0672a4 */ /* 0x000fe2000f8e0206 */
[----:B-1----:R-:W-:Y:S01]  /*5830*/  LOP3.LUT R3, R51, 0xfffffff8, RZ, 0xc0, !PT ;  /* 0xfffffff833037812 */ /* 0x002fe200078ec0ff */
[----:B------:R-:W-:Y:S01]  /*5840*/  UIMAD.WIDE.U32 UR18, UR13, UR4, UR18 ;  /* 0x000000040d1272a5 */ /* 0x000fe2000f8e0012 */
[----:B------:R-:W-:Y:S01]  /*5850*/  SHF.R.S32.HI R51, RZ, 0x3, R51 ;  /* 0x00000003ff337819 */ /* 0x000fe20000011433 */
[----:B------:R-:W-:-:S02]  /*5860*/  USEL UR7, UR7, URZ, !UP0 ;  /* 0x0000003f07077287 */ /* 0x000fc4000c000000 */
[----:B------:R-:W-:Y:S01]  /*5870*/  IMAD.IADD R0, R62, 0x1, -R3 ;  /* 0x000000013e007824 */ /* 0x000fe200078e0a03 */
[----:B------:R-:W-:Y:S01]  /*5880*/  ULDC.64 UR4, c[0x0][0x1c0] ;  /* 0x0000700000047ab9 */ /* 0x000fe20000000a00 */
[----:B------:R-:W-:Y:S01]  /*5890*/  IMAD.SHL.U32 R120, R51, 0x40, RZ ;  /* 0x0000004033787824 */ /* 0x000fe200078e00ff */
[----:B------:R-:W-:Y:S01]  /*58a0*/  USEL UR17, UR21, URZ, !UP0 ;  /* 0x0000003f15117287 */ /* 0x000fe2000c000000 */
[C---:B------:R-:W-:Y:S01]  /*58b0*/  IMAD R216, R0.reuse, 0x20, R51 ;  /* 0x0000002000d87824 */ /* 0x040fe200078e0233 */
[----:B------:R-:W-:Y:S01]  /*58c0*/  UIMAD UR7, UR7, UR4, URZ ;  /* 0x00000004070772a4 */ /* 0x000fe2000f8e023f */
[----:B------:R-:W-:Y:S01]  /*58d0*/  IMAD.SHL.U32 R225, R0, 0x8, RZ ;  /* 0x0000000800e17824 */ /* 0x000fe200078e00ff */
[----:B------:R-:W-:Y:S01]  /*58e0*/  UIADD3 UR19, UR19, UR6, URZ ;  /* 0x0000000613137290 */ /* 0x000fe2000fffe03f */
[----:B------:R-:W-:Y:S01]  /*58f0*/  LOP3.LUT R120, R120, 0x1c0, RZ, 0xc0, !PT ;  /* 0x000001c078787812 */ /* 0x000fe200078ec0ff */
[----:B------:R-:W-:Y:S01]  /*5900*/  UIMAD UR5, UR17, UR5, UR7 ;  /* 0x00000005110572a4 */ /* 0x000fe2000f8e0207 */
[----:B------:R-:W-:Y:S01]  /*5910*/  IADD3 R3, R216, UR15, RZ ;  /* 0x0000000fd8037c10 */ /* 0x000fe2000fffe0ff */
[----:B------:R-:W-:Y:S01]  /*5920*/  UIMAD.WIDE.U32 UR18, UR17, UR4, UR18 ;  /* 0x00000004111272a5 */ /* 0x000fe2000f8e0012 */
[C---:B------:R-:W-:Y:S01]  /*5930*/  IADD3 R49, R225.reuse, 0x80, RZ ;  /* 0x00000080e1317810 */ /* 0x040fe20007ffe0ff */
[----:B------:R-:W-:Y:S01]  /*5940*/  UIMAD UR29, UR20, UR29, URZ ;  /* 0x0000001d141d72a4 */ /* 0x000fe2000f8e023f */
[----:B------:R-:W-:Y:S01]  /*5950*/  IADD3 R48, R225, 0xc0, RZ ;  /* 0x000000c0e1307810 */ /* 0x000fe20007ffe0ff */
[----:B------:R-:W-:Y:S01]  /*5960*/  @P1 IMAD.HI.U32 R4, R3, c[0x0][0x2c8], RZ ;  /* 0x0000b20003041a27 */ /* 0x000fe200078e00ff */
[----:B------:R-:W-:Y:S01]  /*5970*/  UIADD3 UR5, UR19, UR5, URZ ;  /* 0x0000000513057290 */ /* 0x000fe2000fffe03f */
[----:B------:R-:W-:-:S02]  /*5980*/  IADD3 R219, R225, 0x40, RZ ;  /* 0x00000040e1db7810 */ /* 0x000fc40007ffe0ff */
[--C-:B------:R-:W-:Y:S01]  /*5990*/  IMAD.MOV.U32 R8, RZ, RZ, R3.reuse ;  /* 0x000000ffff087224 */ /* 0x100fe200078e0003 */
[----:B------:R-:W-:Y:S01]  /*59a0*/  @P0 SHF.R.U32.HI R8, RZ, c[0x0][0x2cc], R4 ;  /* 0x0000b300ff080a19 */ /* 0x000fe20000011604 */
[----:B------:R-:W-:Y:S01]  /*59b0*/  IMAD.U32 R7, RZ, RZ, UR19 ;  /* 0x00000013ff077e24 */ /* 0x000fe2000f8e00ff */
[----:B------:R-:W-:Y:S01]  /*59c0*/  SHF.R.U32.HI R118, RZ, 0x3, R120 ;  /* 0x00000003ff767819 */ /* 0x000fe20000011678 */
[----:B------:R-:W-:Y:S01]  /*59d0*/  IMAD.U32 R6, RZ, RZ, UR18 ;  /* 0x00000012ff067e24 */ /* 0x000fe2000f8e00ff */
[--C-:B------:R-:W-:Y:S01]  /*59e0*/  SHF.R.S32.HI R5, RZ, 0x1f, R8.reuse ;  /* 0x0000001fff057819 */ /* 0x100fe20000011408 */
[----:B------:R-:W-:Y:S01]  /*59f0*/  IMAD.MOV R4, RZ, RZ, -R8 ;  /* 0x000000ffff047224 */ /* 0x000fe200078e0a08 */
[----:B------:R-:W-:Y:S01]  /*5a00*/  ISETP.GE.AND P4, PT, R49, c[0x0][0x198], PT ;  /* 0x0000660031007a0c */ /* 0x000fe20003f86270 */
[----:B------:R-:W-:Y:S01]  /*5a10*/  IMAD.U32 R7, RZ, RZ, UR5 ;  /* 0x00000005ff077e24 */ /* 0x000fe2000f8e00ff */
[----:B------:R-:W-:Y:S01]  /*5a20*/  ISETP.GE.AND P5, PT, R48, c[0x0][0x198], PT ;  /* 0x0000660030007a0c */ /* 0x000fe20003fa6270 */
[----:B------:R-:W-:Y:S01]  /*5a30*/  IMAD R5, R5, c[0x0][0x1b0], RZ ;  /* 0x00006c0005057a24 */ /* 0x000fe200078e02ff */
[----:B------:R-:W-:Y:S01]  /*5a40*/  ISETP.GE.AND P3, PT, R219, c[0x0][0x198], PT ;  /* 0x00006600db007a0c */ /* 0x000fe20003f66270 */
[----:B------:R-:W-:Y:S01]  /*5a50*/  IMAD R4, R4, c[0x0][0x2c4], R3 ;  /* 0x0000b10004047a24 */ /* 0x000fe200078e0203 */
[----:B------:R-:W-:Y:S01]  /*5a60*/  LOP3.LUT R3, R64, 0xfffffff0, RZ, 0xc0, !PT ;  /* 0xfffffff040037812 */ /* 0x000fe200078ec0ff */
[----:B------:R-:W-:-:S02]  /*5a70*/  IMAD R5, R8, c[0x0][0x1b4], R5 ;  /* 0x00006d0008057a24 */ /* 0x000fc400078e0205 */
[----:B------:R-:W-:Y:S01]  /*5a80*/  IMAD.WIDE.U32 R8, R8, c[0x0][0x1b0], R6 ;  /* 0x00006c0008087a25 */ /* 0x000fe200078e0006 */
[----:B------:R-:W-:-:S03]  /*5a90*/  SHF.R.S32.HI R7, RZ, 0x1f, R4 ;  /* 0x0000001fff077819 */ /* 0x000fc60000011404 */
[----:B------:R-:W-:Y:S02]  /*5aa0*/  IMAD.IADD R3, R62, 0x1, -R3 ;  /* 0x000000013e037824 */ /* 0x000fe400078e0a03 */
[----:B------:R-:W-:Y:S02]  /*5ab0*/  IMAD R7, R7, c[0x0][0x1a8], RZ ;  /* 0x00006a0007077a24 */ /* 0x000fe400078e02ff */
[----:B------:R-:W-:Y:S01]  /*5ac0*/  IMAD.IADD R9, R9, 0x1, R5 ;  /* 0x0000000109097824 */ /* 0x000fe200078e0205 */
[----:B------:R-:W-:Y:S01]  /*5ad0*/  SHF.R.S32.HI R6, RZ, 0x1f, R3 ;  /* 0x0000001fff067819 */ /* 0x000fe20000011403 */
[C---:B------:R-:W-:Y:S02]  /*5ae0*/  IMAD R7, R4.reuse, c[0x0][0x1ac], R7 ;  /* 0x00006b0004077a24 */ /* 0x040fe400078e0207 */
[----:B------:R-:W-:Y:S01]  /*5af0*/  IMAD.WIDE.U32 R4, R4, c[0x0][0x1a8], R8 ;  /* 0x00006a0004047a25 */ /* 0x000fe200078e0008 */
[----:B------:R-:W-:-:S03]  /*5b00*/  LEA.HI R57, R6, R3, RZ, 0x3 ;  /* 0x0000000306397211 */ /* 0x000fc600078f18ff */
[----:B------:R-:W-:Y:S01]  /*5b10*/  IMAD.IADD R7, R5, 0x1, R7 ;  /* 0x0000000105077824 */ /* 0x000fe200078e0207 */
[----:B------:R-:W-:Y:S02]  /*5b20*/  IADD3 R5, R51, UR15, RZ ;  /* 0x0000000f33057c10 */ /* 0x000fe4000fffe0ff */
[----:B------:R-:W-:Y:S02]  /*5b30*/  LOP3.LUT R56, R57, 0xfffffff8, RZ, 0xc0, !PT ;  /* 0xfffffff839387812 */ /* 0x000fe400078ec0ff */
[----:B------:R-:W-:Y:S02]  /*5b40*/  ISETP.GE.AND P6, PT, R5, UR29, PT ;  /* 0x0000001d05007c0c */ /* 0x000fe4000bfc6270 */
[----:B------:R-:W-:Y:S01]  /*5b50*/  LEA R13, P0, R4, c[0x0][0x160], 0x1 ;  /* 0x00005800040d7a11 */ /* 0x000fe200078008ff */
[----:B------:R-:W-:Y:S01]  /*5b60*/  IMAD.IADD R56, R3, 0x1, -R56 ;  /* 0x0000000103387824 */ /* 0x000fe200078e0a38 */
[----:B------:R-:W-:Y:S02]  /*5b70*/  LOP3.LUT R3, R120, 0x38, R225, 0xf8, !PT ;  /* 0x0000003878037812 */ /* 0x000fe400078ef8e1 */
[----:B------:R-:W-:Y:S01]  /*5b80*/  LEA.HI.X R7, R4, c[0x0][0x164], R7, 0x1, P0 ;  /* 0x0000590004077a11 */ /* 0x000fe200000f0c07 */
[----:B------:R1:W3:Y:S01]  /*5b90*/  SHFL.IDX PT, R14, R13, RZ, 0x181f ;  /* 0x00181fff0d0e7589 */ /* 0x0002e200000e0000 */
[----:B------:R-:W-:-:S02]  /*5ba0*/  ISETP.GE.AND P0, PT, R225, c[0x0][0x198], PT ;  /* 0x00006600e1007a0c */ /* 0x000fc40003f06270 */
[----:B------:R-:W-:Y:S01]  /*5bb0*/  LOP3.LUT R50, R3, R118, RZ, 0x3c, !PT ;  /* 0x0000007603327212 */ /* 0x000fe200078e3cff */
[----:B------:R-:W-:Y:S01]  /*5bc0*/  IMAD.MOV.U32 R3, RZ, RZ, 0x20 ;  /* 0x00000020ff037424 */ /* 0x000fe200078e00ff */
[----:B------:R1:W4:Y:S01]  /*5bd0*/  SHFL.IDX PT, R15, R7, RZ, 0x181f ;  /* 0x00181fff070f7589 */ /* 0x00032200000e0000 */
[----:B------:R-:W-:Y:S02]  /*5be0*/  P2R R6, PR, RZ, 0x40 ;  /* 0x00000040ff067803 */ /* 0x000fe40000000000 */
[----:B------:R-:W-:Y:S01]  /*5bf0*/  IMAD.IADD R50, R50, 0x1, R117 ;  /* 0x0000000132327824 */ /* 0x000fe200078e0275 */
[----:B--2---:R2:W5:Y:S01]  /*5c00*/  @P2 R2UR UR7, R2 ;  /* 0x00000000020723c2 */ /* 0x00456200000e0000 */
[----:B------:R-:W-:Y:S01]  /*5c10*/  R2P PR, R56, 0x6 ;  /* 0x0000000638007804 */ /* 0x000fe20000000000 */
[----:B-----5:R-:W-:-:S04]  /*5c20*/  @!UP1 UMOV UR7, UR21 ;  /* 0x0000001500079c82 */ /* 0x020fc80008000000 */
[----:B------:R-:W-:Y:S01]  /*5c30*/  SEL R3, R3, 0xffffffe0, !P2 ;  /* 0xffffffe003037807 */ /* 0x000fe20005000000 */
[----:B--2---:R-:W-:-:S05]  /*5c40*/  IMAD.MOV.U32 R2, RZ, RZ, 0x10 ;  /* 0x00000010ff027424 */ /* 0x004fca00078e00ff */
[----:B------:R-:W-:Y:S01]  /*5c50*/  SEL R2, R2, 0xfffffff0, !P1 ;  /* 0xfffffff002027807 */ /* 0x000fe20004800000 */
[----:B------:R-:W-:Y:S05]  /*5c60*/  @P6 BRA `(.L_x_384) ;  /* 0x0000013000006947 */ /* 0x000fea0003800000 */
[----:B-1-34-:R-:W-:Y:S01]  /*5c70*/  SHF.R.S32.HI R4, RZ, 0x1f, R219 ;  /* 0x0000001fff047819 */ /* 0x01afe200000114db */
        /* <DEDUP_REMOVED lines=18> */
.L_x_384:
[----:B-1-34-:R-:W-:Y:S05]  /*5da0*/  BSYNC B0 ;  /* 0x0000000000007941 */ /* 0x01afea0003800000 */
.L_x_383:
[----:B------:R-:W-:Y:S01]  /*5db0*/  IADD3 R4, R5, 0x20, RZ ;  /* 0x0000002005047810 */ /* 0x000fe20007ffe0ff */
[----:B------:R1:W2:Y:S01]  /*5dc0*/  SHFL.IDX PT, R15, R7, 0x1, 0x181f ;  /* 0x00381f00070f7f89 */ /* 0x0002a200000e0000 */
[----:B------:R-:W-:Y:S02]  /*5dd0*/  BSSY B0, `(.L_x_385) ;  /* 0x0000018000007945 */ /* 0x000fe40003800000 */
[----:B------:R-:W-:Y:S01]  /*5de0*/  ISETP.GE.AND P1, PT, R4, UR29, PT ;  /* 0x0000001d04007c0c */ /* 0x000fe2000bf26270 */
[----:B------:R1:W3:Y:S03]  /*5df0*/  SHFL.IDX PT, R14, R13, 0x1, 0x181f ;  /* 0x00381f000d0e7f89 */ /* 0x0002e600000e0000 */
[----:B------:R-:W-:-:S09]  /*5e00*/  P2R R9, PR, RZ, 0x2 ;  /* 0x00000002ff097803 */ /* 0x000fd20000000000 */
[----:B------:R-:W-:Y:S05]  /*5e10*/  @P1 BRA `(.L_x_386) ;  /* 0x0000013000001947 */ /* 0x000fea0003800000 */
[----:B------:R-:W-:Y:S01]  /*5e20*/  SHF.R.S32.HI R10, RZ, 0x1f, R219 ;  /* 0x0000001fff0a7819 */ /* 0x000fe200000114db */
[----:B--23--:R-:W-:Y:S01]  /*5e30*/  IMAD.WIDE R16, R225, 0x2, R14 ;  /* 0x00000002e1107825 */ /* 0x00cfe200078e020e */
[----:B------:R-:W-:Y:S02]  /*5e40*/  SHF.R.S32.HI R8, RZ, 0x1f, R49 ;  /* 0x0000001fff087819 */ /* 0x000fe40000011431 */
[----:B------:R-:W-:Y:S02]  /*5e50*/  SHF.R.S32.HI R11, RZ, 0x1f, R48 ;  /* 0x0000001fff0b7819 */ /* 0x000fe40000011430 */
[----:B------:R-:W-:Y:S02]  /*5e60*/  LEA.HI R10, R10, R219, RZ, 0x3 ;  /* 0x000000db0a0a7211 */ /* 0x000fe400078f18ff */
[----:B------:R-:W-:Y:S02]  /*5e70*/  LEA.HI R8, R8, R49, RZ, 0x3 ;  /* 0x0000003108087211 */ /* 0x000fe400078f18ff */
[----:B------:R-:W-:Y:S01]  /*5e80*/  LEA.HI R4, R11, R48, RZ, 0x3 ;  /* 0x000000300b047211 */ /* 0x000fe200078f18ff */
[----:B------:R-:W-:Y:S01]  /*5e90*/  IMAD.SHL.U32 R11, R50, 0x2, RZ ;  /* 0x00000002320b7824 */ /* 0x000fe200078e00ff */
[----:B------:R-:W-:-:S02]  /*5ea0*/  LOP3.LUT R10, R10, 0xfffffff8, RZ, 0xc0, !PT ;  /* 0xfffffff80a0a7812 */ /* 0x000fc400078ec0ff */
[----:B------:R-:W-:Y:S02]  /*5eb0*/  LOP3.LUT R8, R8, 0xfffffff8, RZ, 0xc0, !PT ;  /* 0xfffffff808087812 */ /* 0x000fe400078ec0ff */
[----:B------:R-:W-:Y:S01]  /*5ec0*/  LOP3.LUT R4, R4, 0xfffffff8, RZ, 0xc0, !PT ;  /* 0xfffffff804047812 */ /* 0x000fe200078ec0ff */
[--C-:B------:R-:W-:Y:S01]  /*5ed0*/  IMAD.WIDE R18, R10, 0x2, R14.reuse ;  /* 0x000000020a127825 */ /* 0x100fe200078e020e */
[----:B------:R-:W-:Y:S01]  /*5ee0*/  @!PT LDS RZ, [RZ] ;  /* 0x00000000fffff984 */ /* 0x000fe20000000800 */
[----:B------:R2:W-:Y:S03]  /*5ef0*/  LDGSTS.E.BYPASS.LTC128B.128 [R11+0x11080], [R16.64], !P0 ;  /* 0x11080000100b7fae */ /* 0x0005e6000c101d58 */
[--C-:B------:R-:W-:Y:S01]  /*5f00*/  IMAD.WIDE R20, R8, 0x2, R14.reuse ;  /* 0x0000000208147825 */ /* 0x100fe200078e020e */
[----:B------:R2:W-:Y:S03]  /*5f10*/  LDGSTS.E.BYPASS.LTC128B.128 [R11+0x15080], [R18.64], !P3 ;  /* 0x15080000120b7fae */ /* 0x0005e6000d901d58 */
[----:B------:R-:W-:Y:S01]  /*5f20*/  IMAD.WIDE R14, R4, 0x2, R14 ;  /* 0x00000002040e7825 */ /* 0x000fe200078e020e */
[----:B------:R2:W-:Y:S04]  /*5f30*/  LDGSTS.E.BYPASS.LTC128B.128 [R11+0x19080], [R20.64], !P4 ;  /* 0x19080000140b7fae */ /* 0x0005e8000e101d58 */
[----:B------:R2:W-:Y:S02]  /*5f40*/  LDGSTS.E.BYPASS.LTC128B.128 [R11+0x1d080], [R14.64], !P5 ;  /* 0x1d0800000e0b7fae */ /* 0x0005e4000e901d58 */
.L_x_386:
[----:B------:R-:W-:Y:S05]  /*5f50*/  BSYNC B0 ;  /* 0x0000000000007941 */ /* 0x000fea0003800000 */
.L_x_385:
[----:B------:R-:W-:Y:S01]  /*5f60*/  IADD3 R4, R5, 0x40, RZ ;  /* 0x0000004005047810 */ /* 0x000fe20007ffe0ff */
[----:B--2---:R2:W4:Y:S01]  /*5f70*/  SHFL.IDX PT, R15, R7, 0x2, 0x181f ;  /* 0x00581f00070f7f89 */ /* 0x00452200000e0000 */
[----:B------:R-:W-:Y:S02]  /*5f80*/  BSSY B0, `(.L_x_387) ;  /* 0x0000018000007945 */ /* 0x000fe40003800000 */
[----:B------:R-:W-:Y:S01]  /*5f90*/  ISETP.GE.AND P1, PT, R4, UR29, PT ;  /* 0x0000001d04007c0c */ /* 0x000fe2000bf26270 */
[----:B---3--:R2:W3:Y:S03]  /*5fa0*/  SHFL.IDX PT, R14, R13, 0x2, 0x181f ;  /* 0x00581f000d0e7f89 */ /* 0x0084e600000e0000 */
[----:B------:R-:W-:-:S09]  /*5fb0*/  P2R R4, PR, RZ, 0x2 ;  /* 0x00000002ff047803 */ /* 0x000fd20000000000 */
[----:B------:R-:W-:Y:S05]  /*5fc0*/  @P1 BRA `(.L_x_388) ;  /* 0x0000013000001947 */ /* 0x000fea0003800000 */
[----:B------:R-:W-:Y:S01]  /*5fd0*/  SHF.R.S32.HI R8, RZ, 0x1f, R219 ;  /* 0x0000001fff087819 */ /* 0x000fe200000114db */
[----:B------:R-:W-:Y:S01]  /*5fe0*/  IMAD.SHL.U32 R12, R50, 0x2, RZ ;  /* 0x00000002320c7824 */ /* 0x000fe200078e00ff */
[----:B------:R-:W-:Y:S02]  /*5ff0*/  SHF.R.S32.HI R10, RZ, 0x1f, R49 ;  /* 0x0000001fff0a7819 */ /* 0x000fe40000011431 */
[----:B------:R-:W-:Y:S02]  /*6000*/  SHF.R.S32.HI R17, RZ, 0x1f, R48 ;  /* 0x0000001fff117819 */ /* 0x000fe40000011430 */
[----:B------:R-:W-:Y:S02]  /*6010*/  LEA.HI R11, R8, R219, RZ, 0x3 ;  /* 0x000000db080b7211 */ /* 0x000fe400078f18ff */
[----:B------:R-:W-:Y:S02]  /*6020*/  LEA.HI R10, R10, R49, RZ, 0x3 ;  /* 0x000000310a0a7211 */ /* 0x000fe400078f18ff */
[----:B------:R-:W-:Y:S01]  /*6030*/  LEA.HI R8, R17, R48, RZ, 0x3 ;  /* 0x0000003011087211 */ /* 0x000fe200078f18ff */
[----:B---34-:R-:W-:Y:S01]  /*6040*/  IMAD.WIDE R16, R225, 0x2, R14 ;  /* 0x00000002e1107825 */ /* 0x018fe200078e020e */
        /* <DEDUP_REMOVED lines=11> */
.L_x_388:
[----:B------:R-:W-:Y:S05]  /*6100*/  BSYNC B0 ;  /* 0x0000000000007941 */ /* 0x000fea0003800000 */
.L_x_387:
[----:B------:R-:W-:Y:S01]  /*6110*/  IADD3 R8, R5, 0x60, RZ ;  /* 0x0000006005087810 */ /* 0x000fe20007ffe0ff */
[----:B---3--:R-:W-:Y:S01]  /*6120*/  SHFL.IDX PT, R14, R13, 0x3, 0x181f ;  /* 0x00781f000d0e7f89 */ /* 0x008fe200000e0000 */
[----:B------:R-:W-:Y:S01]  /*6130*/  UIADD3 UR17, UR10, -0x1, URZ ;  /* 0xffffffff0a117890 */ /* 0x000fe2000fffe03f */
[----:B------:R-:W-:Y:S01]  /*6140*/  IMAD.MOV.U32 R215, RZ, RZ, c[0x0][0x2b8] ;  /* 0x0000ae00ffd77624 */ /* 0x000fe200078e00ff */
[----:B------:R-:W-:Y:S01]  /*6150*/  ISETP.GE.AND P6, PT, R8, UR29, PT ;  /* 0x0000001d08007c0c */ /* 0x000fe2000bfc6270 */
[----:B----4-:R3:W4:Y:S01]  /*6160*/  SHFL.IDX PT, R15, R7, 0x3, 0x181f ;  /* 0x00781f00070f7f89 */ /* 0x01072200000e0000 */
[----:B------:R-:W-:Y:S01]  /*6170*/  USHF.L.U32 UR28, UR17, 0x5, URZ ;  /* 0x00000005111c7899 */ /* 0x000fe2000800063f */
[----:B------:R-:W-:Y:S01]  /*6180*/  LOP3.LUT R12, R12, 0xfffffff7, RZ, 0xc0, !PT ;  /* 0xfffffff70c0c7812 */ /* 0x000fe200078ec0ff */
[----:B------:R-:W-:Y:S01]  /*6190*/  USHF.R.S32.HI UR6, URZ, 0x1f, UR7 ;  /* 0x0000001f3f067899 */ /* 0x000fe20008011407 */
[----:B------:R-:W-:Y:S01]  /*61a0*/  ISETP.NE.AND P1, PT, R215, 0x1, PT ;  /* 0x00000001d700780c */ /* 0x000fe20003f25270 */
[----:B------:R-:W-:Y:S01]  /*61b0*/  ULDC.64 UR4, c[0x0][0x2b0] ;  /* 0x0000ac0000047ab9 */ /* 0x000fe20000000a00 */
[----:B------:R-:W-:Y:S01]  /*61c0*/  IMAD.MOV.U32 R217, RZ, RZ, RZ ;  /* 0x000000ffffd97224 */ /* 0x000fe200078e00ff */
[----:B------:R-:W-:Y:S01]  /*61d0*/  IADD3 R218, R216, UR28, RZ ;  /* 0x0000001cd8da7c10 */ /* 0x000fe2000fffe0ff */
[----:B------:R-:W-:-:S02]  /*61e0*/  UIMAD UR6, UR6, UR4, URZ ;  /* 0x00000004060672a4 */ /* 0x000fc4000f8e023f */
[----:B------:R-:W-:Y:S02]  /*61f0*/  UIMAD.WIDE.U32 UR18, UR7, UR4, URZ ;  /* 0x00000004071272a5 */ /* 0x000fe4000f8e003f */
[----:B------:R-:W-:Y:S01]  /*6200*/  @!P6 SHF.R.S32.HI R8, RZ, 0x1f, R219 ;  /* 0x0000001fff08e819 */ /* 0x000fe200000114db */
[----:B------:R-:W-:Y:S01]  /*6210*/  @!P6 IMAD.SHL.U32 R10, R50, 0x2, RZ ;  /* 0x00000002320ae824 */ /* 0x000fe200078e00ff */
[----:B------:R-:W-:Y:S02]  /*6220*/  UIMAD UR6, UR7, UR5, UR6 ;  /* 0x00000005070672a4 */ /* 0x000fe4000f8e0206 */
[----:B------:R-:W-:Y:S01]  /*6230*/  @!P6 LEA.HI R19, R8, R219, RZ, 0x3 ;  /* 0x000000db0813e211 */ /* 0x000fe200078f18ff */
[----:B------:R-:W-:Y:S01]  /*6240*/  ULDC.64 UR4, c[0x0][0x1e8] ;  /* 0x00007a0000047ab9 */ /* 0x000fe20000000a00 */
[----:B------:R-:W-:Y:S01]  /*6250*/  @!P6 SHF.R.S32.HI R8, RZ, 0x1f, R49 ;  /* 0x0000001fff08e819 */ /* 0x000fe20000011431 */
[----:B------:R-:W-:Y:S01]  /*6260*/  UIADD3 UR6, UR19, UR6, URZ ;  /* 0x0000000613067290 */ /* 0x000fe2000fffe03f */
[----:B------:R-:W-:-:S02]  /*6270*/  @!P6 LOP3.LUT R19, R19, 0xfffffff8, RZ, 0xc0, !PT ;  /* 0xfffffff81313e812 */ /* 0x000fc400078ec0ff */
[----:B------:R-:W-:Y:S02]  /*6280*/  @!P6 LEA.HI R17, R8, R49, RZ, 0x3 ;  /* 0x000000310811e211 */ /* 0x000fe400078f18ff */
[----:B-123--:R-:W-:Y:S01]  /*6290*/  @!P6 SHF.R.S32.HI R7, RZ, 0x1f, R48 ;  /* 0x0000001fff07e819 */ /* 0x00efe20000011430 */
[--C-:B----4-:R-:W-:Y:S01]  /*62a0*/  @!P6 IMAD.WIDE R20, R225, 0x2, R14.reuse ;  /* 0x00000002e114e825 */ /* 0x110fe200078e020e */
[----:B------:R-:W-:Y:S02]  /*62b0*/  @!P6 LOP3.LUT R17, R17, 0xfffffff8, RZ, 0xc0, !PT ;  /* 0xfffffff81111e812 */ /* 0x000fe400078ec0ff */
[----:B------:R-:W-:Y:S01]  /*62c0*/  @!P6 LEA.HI R8, R7, R48, RZ, 0x3 ;  /* 0x000000300708e211 */ /* 0x000fe200078f18ff */
[--C-:B------:R-:W-:Y:S01]  /*62d0*/  @!P6 IMAD.WIDE R18, R19, 0x2, R14.reuse ;  /* 0x000000021312e825 */ /* 0x100fe200078e020e */
[----:B------:R-:W-:Y:S01]  /*62e0*/  @!PT LDS RZ, [RZ] ;  /* 0x00000000fffff984 */ /* 0x000fe20000000800 */
[----:B------:R1:W-:Y:S01]  /*62f0*/  @!P6 LDGSTS.E.BYPASS.LTC128B.128 [R10+0x13080], [R20.64], !P0 ;  /* 0x13080000140aefae */ /* 0x0003e2000c101d58 */
[----:B------:R-:W-:Y:S02]  /*6300*/  ISETP.GE.AND P0, PT, R218, UR11, PT ;  /* 0x0000000bda007c0c */ /* 0x000fe4000bf06270 */
[----:B------:R-:W-:Y:S01]  /*6310*/  @!P6 IMAD.WIDE R16, R17, 0x2, R14 ;  /* 0x000000021110e825 */ /* 0x000fe200078e020e */
[----:B------:R-:W-:Y:S01]  /*6320*/  @!P6 LOP3.LUT R8, R8, 0xfffffff8, RZ, 0xc0, !PT ;  /* 0xfffffff80808e812 */ /* 0x000fe200078ec0ff */
[----:B------:R1:W-:Y:S01]  /*6330*/  @!P6 LDGSTS.E.BYPASS.LTC128B.128 [R10+0x17080], [R18.64], !P3 ;  /* 0x17080000120aefae */ /* 0x0003e2000d901d58 */
[----:B------:R-:W-:-:S02]  /*6340*/  IADD3 R218, R218, UR16, RZ ;  /* 0x00000010dada7c10 */ /* 0x000fc4000fffe0ff */
[----:B------:R-:W-:Y:S01]  /*6350*/  ISETP.GT.OR P0, PT, R216, 0x1f, P0 ;  /* 0x0000001fd800780c */ /* 0x000fe20000704670 */
[----:B------:R2:W-:Y:S01]  /*6360*/  @!P6 LDGSTS.E.BYPASS.LTC128B.128 [R10+0x1b080], [R16.64], !P4 ;  /* 0x1b080000100aefae */ /* 0x0005e2000e101d58 */
[----:B------:R-:W-:Y:S01]  /*6370*/  @P1 LOP3.LUT R12, R12, 0x8, RZ, 0xfc, !PT ;  /* 0x000000080c0c1812 */ /* 0x000fe200078efcff */
[----:B------:R-:W-:-:S04]  /*6380*/  @P1 IMAD.HI.U32 R11, R218, c[0x0][0x2bc], RZ ;  /* 0x0000af00da0b1a27 */ /* 0x000fc800078e00ff */
[----:B------:R-:W-:Y:S01]  /*6390*/  IMAD.MOV.U32 R7, RZ, RZ, R218 ;  /* 0x000000ffff077224 */ /* 0x000fe200078e00da */
[----:B------:R-:W-:-:S05]  /*63a0*/  @P1 SHF.R.U32.HI R7, RZ, c[0x0][0x2c0], R11 ;  /* 0x0000b000ff071a19 */ /* 0x000fca000001160b */
[----:B------:R-:W-:Y:S01]  /*63b0*/  @!P0 IADD3 R11, P1, R7, UR18, RZ ;  /* 0x00000012070b8c10 */ /* 0x000fe2000ff3e0ff */
[----:B--2---:R-:W-:-:S03]  /*63c0*/  @!P6 IMAD.WIDE R16, R8, 0x2, R14 ;  /* 0x000000020810e825 */ /* 0x004fc600078e020e */
[----:B------:R-:W-:Y:S02]  /*63d0*/  @!P0 LEA.HI.X.SX32 R8, R7, UR6, 0x1, P1 ;  /* 0x0000000607088c11 */ /* 0x000fe400088f0eff */
[C---:B------:R-:W-:Y:S01]  /*63e0*/  @!P0 LEA R14, P1, R11.reuse, c[0x0][0x2a0], 0x2 ;  /* 0x0000a8000b0e8a11 */ /* 0x040fe200078210ff */
[----:B------:R1:W-:Y:S03]  /*63f0*/  @!P6 LDGSTS.E.BYPASS.LTC128B.128 [R10+0x1f080], [R16.64], !P5 ;  /* 0x1f080000100aefae */ /* 0x0003e6000e901d58 */
[----:B------:R-:W-:Y:S01]  /*6400*/  @!P0 LEA.HI.X R15, R11, c[0x0][0x2a4], R8, 0x2, P1 ;  /* 0x0000a9000b0f8a11 */ /* 0x000fe200008f1408 */
[----:B------:R-:W0:Y:S04]  /*6410*/  LDGDEPBAR ;  /* 0x00000000000079af */ /* 0x000e280000000000 */
[----:B------:R-:W-:Y:S06]  /*6420*/  BAR.SYNC.DEFER_BLOCKING 0x0 ;  /* 0x0000000000007b1d */ /* 0x000fec0000010000 */
[----:B------:R-:W2:Y:S01]  /*6430*/  @!P0 LDG.E R217, [R14.64] ;  /* 0x000000180ed98981 */ /* 0x000ea2000c1e1900 */
[----:B------:R-:W-:Y:S01]  /*6440*/  IMAD.MOV R7, RZ, RZ, -R7 ;  /* 0x000000ffff077224 */ /* 0x000fe200078e0a07 */
[----:B------:R-:W-:Y:S01]  /*6450*/  UIMAD UR7, UR12, UR4, URZ ;  /* 0x000000040c0772a4 */ /* 0x000fe2000f8e023f */
[----:B------:R-:W-:Y:S01]  /*6460*/  ISETP.GE.AND P5, PT, R225, c[0x0][0x1d4], PT ;  /* 0x00007500e1007a0c */ /* 0x000fe20003fa6270 */
[----:B------:R-:W-:Y:S01]  /*6470*/  UIMAD.WIDE.U32 UR22, UR13, UR4, URZ ;  /* 0x000000040d1672a5 */ /* 0x000fe2000f8e003f */
[----:B------:R-:W-:Y:S01]  /*6480*/  IMAD R218, R7, c[0x0][0x2b8], R218 ;  /* 0x0000ae0007da7a24 */ /* 0x000fe200078e02da */
[----:B------:R-:W-:Y:S01]  /*6490*/  UIMAD UR7, UR13, UR5, UR7 ;  /* 0x000000050d0772a4 */ /* 0x000fe2000f8e0207 */
[----:B------:R-:W-:Y:S01]  /*64a0*/  ISETP.GE.AND P2, PT, R219, c[0x0][0x1d4], PT ;  /* 0x00007500db007a0c */ /* 0x000fe20003f46270 */
[----:B------:R-:W-:Y:S01]  /*64b0*/  UIADD3 UR30, UR11, -UR28, URZ ;  /* 0x8000001c0b1e7290 */ /* 0x000fe2000fffe03f */
[----:B-1----:R-:W-:Y:S01]  /*64c0*/  IMAD.WIDE.U32 R10, R218, c[0x0][0x1e0], RZ ;  /* 0x00007800da0a7a25 */ /* 0x002fe200078e00ff */
[----:B------:R-:W-:Y:S01]  /*64d0*/  SHF.R.S32.HI R59, RZ, 0x1f, R218 ;  /* 0x0000001fff3b7819 */ /* 0x000fe200000114da */
[----:B------:R-:W-:Y:S01]  /*64e0*/  UIADD3 UR7, UR23, UR7, URZ ;  /* 0x0000000717077290 */ /* 0x000fe2000fffe03f */
[----:B------:R-:W-:Y:S01]  /*64f0*/  ISETP.GE.AND P4, PT, R49, c[0x0][0x1d4], PT ;  /* 0x0000750031007a0c */ /* 0x000fe20003f86270 */
[----:B------:R-:W-:Y:S01]  /*6500*/  ULDC.64 UR4, c[0x0][0x210] ;  /* 0x0000840000047ab9 */ /* 0x000fe20000000a00 */
[----:B------:R-:W-:Y:S01]  /*6510*/  ISETP.GE.AND P3, PT, R48, c[0x0][0x1d4], PT ;  /* 0x0000750030007a0c */ /* 0x000fe20003f66270 */
[----:B------:R-:W-:Y:S01]  /*6520*/  IMAD R7, R59, c[0x0][0x1e0], RZ ;  /* 0x000078003b077a24 */ /* 0x000fe200078e02ff */
[----:B------:R-:W-:Y:S01]  /*6530*/  UIMAD UR12, UR12, UR4, URZ ;  /* 0x000000040c0c72a4 */ /* 0x000fe2000f8e023f */
[----:B------:R-:W-:Y:S01]  /*6540*/  LOP3.LUT R12, R12, 0xfffffffe, RZ, 0xc0, !PT ;  /* 0xfffffffe0c0c7812 */ /* 0x000fe200078ec0ff */
[----:B------:R-:W-:Y:S01]  /*6550*/  UIMAD.WIDE.U32 UR26, UR13, UR4, URZ ;  /* 0x000000040d1a72a5 */ /* 0x000fe2000f8e003f */
[----:B------:R-:W-:Y:S01]  /*6560*/  IMAD R7, R218, c[0x0][0x1e4], R7 ;  /* 0x00007900da077a24 */ /* 0x000fe200078e0207 */
[----:B------:R-:W-:Y:S01]  /*6570*/  UIMAD UR12, UR13, UR5, UR12 ;  /* 0x000000050d0c72a4 */ /* 0x000fe2000f8e020c */
[----:B------:R-:W-:-:S02]  /*6580*/  LEA.HI R69, R61, R62, RZ, 0x5 ;  /* 0x0000003e3d457211 */ /* 0x000fc400078f28ff */
[----:B------:R-:W-:Y:S01]  /*6590*/  IMAD.IADD R11, R11, 0x1, R7 ;  /* 0x000000010b0b7824 */ /* 0x000fe200078e0207 */
[----:B------:R-:W-:Y:S01]  /*65a0*/  UIADD3 UR12, UR27, UR12, URZ ;  /* 0x0000000c1b0c7290 */ /* 0x000fe2000fffe03f */
[----:B------:R-:W-:Y:S01]  /*65b0*/  IMAD.U32 R7, RZ, RZ, UR13 ;  /* 0x0000000dff077e24 */ /* 0x000fe2000f8e00ff */
[----:B------:R-:W-:Y:S02]  /*65c0*/  @P2 LOP3.LUT R12, R12, 0x1, RZ, 0xfc, !PT ;  /* 0x000000010c0c2812 */ /* 0x000fe400078efcff */
[----:B------:R-:W-:Y:S02]  /*65d0*/  SHF.R.S32.HI R60, RZ, 0x5, R69 ;  /* 0x00000005ff3c7819 */ /* 0x000fe40000011445 */
[----:B--2---:R-:W-:Y:S01]  /*65e0*/  SHF.R.S32.HI R58, RZ, 0x1f, R217 ;  /* 0x0000001fff3a7819 */ /* 0x004fe200000114d9 */
[----:B------:R-:W-:-:S04]  /*65f0*/  IMAD.WIDE.U32 R14, R217, c[0x0][0x1f0], R10 ;  /* 0x00007c00d90e7a25 */ /* 0x000fc800078e000a */
[----:B------:R-:W-:Y:S01]  /*6600*/  IMAD R8, R58, c[0x0][0x1f0], RZ ;  /* 0x00007c003a087a24 */ /* 0x000fe200078e02ff */
[----:B------:R-:W-:Y:S01]  /*6610*/  IADD3 R10, P0, R14, UR22, RZ ;  /* 0x000000160e0a7c10 */ /* 0x000fe2000ff1e0ff */
[----:B------:R-:W-:Y:S02]  /*6620*/  IMAD R7, R7, c[0x0][0x1e8], R14 ;  /* 0x00007a0007077a24 */ /* 0x000fe400078e020e */
[----:B------:R-:W-:Y:S01]  /*6630*/  IMAD R8, R217, c[0x0][0x1f4], R8 ;  /* 0x00007d00d9087a24 */ /* 0x000fe200078e0208 */
[----:B------:R-:W-:Y:S02]  /*6640*/  LEA RZ, P1, R10, c[0x0][0x1c8], 0x1 ;  /* 0x000072000aff7a11 */ /* 0x000fe400078208ff */
[----:B------:R-:W-:Y:S01]  /*6650*/  LEA R16, R7, c[0x0][0x1c8], 0x1 ;  /* 0x0000720007107a11 */ /* 0x000fe200078e08ff */
[----:B------:R-:W-:-:S04]  /*6660*/  IMAD.IADD R8, R15, 0x1, R8 ;  /* 0x000000010f087824 */ /* 0x000fc800078e0208 */
[----:B------:R-:W-:Y:S01]  /*6670*/  SHFL.IDX PT, R14, R16, RZ, 0x181f ;  /* 0x00181fff100e7589 */ /* 0x000fe200000e0000 */
[----:B------:R-:W-:Y:S02]  /*6680*/  IADD3.X R11, R8, UR7, RZ, P0, !PT ;  /* 0x00000007080b7c10 */ /* 0x000fe400087fe4ff */
[----:B------:R-:W-:Y:S02]  /*6690*/  IADD3 R8, -R51, UR30, RZ ;  /* 0x0000001e33087c10 */ /* 0x000fe4000fffe1ff */
[----:B------:R-:W-:Y:S02]  /*66a0*/  LEA.HI.X R13, R10, c[0x0][0x1cc], R11, 0x1, P1 ;  /* 0x000073000a0d7a11 */ /* 0x000fe400008f0c0b */
[----:B------:R-:W-:-:S03]  /*66b0*/  ISETP.GE.AND P0, PT, R8, 0x1, PT ;  /* 0x000000010800780c */ /* 0x000fc60003f06270 */
[----:B------:R-:W1:Y:S10]  /*66c0*/  SHFL.IDX PT, R15, R13, RZ, 0x181f ;  /* 0x00181fff0d0f7589 */ /* 0x000e7400000e0000 */
[----:B------:R-:W-:Y:S01]  /*66d0*/  @P0 SHF.R.S32.HI R10, RZ, 0x1f, R219 ;  /* 0x0000001fff0a0819 */ /* 0x000fe200000114db */
[----:B------:R-:W-:Y:S01]  /*66e0*/  @P0 IMAD.SHL.U32 R11, R50, 0x2, RZ ;  /* 0x00000002320b0824 */ /* 0x000fe200078e00ff */
[----:B------:R-:W-:-:S02]  /*66f0*/  @P0 SHF.R.S32.HI R8, RZ, 0x1f, R49 ;  /* 0x0000001fff080819 */ /* 0x000fc40000011431 */
[----:B------:R-:W-:Y:S02]  /*6700*/  @P0 SHF.R.S32.HI R7, RZ, 0x1f, R48 ;  /* 0x0000001fff070819 */ /* 0x000fe40000011430 */
[----:B------:R-:W-:Y:S02]  /*6710*/  @P0 LEA.HI R10, R10, R219, RZ, 0x3 ;  /* 0x000000db0a0a0211 */ /* 0x000fe400078f18ff */
[----:B------:R-:W-:Y:S02]  /*6720*/  @P0 LEA.HI R8, R8, R49, RZ, 0x3 ;  /* 0x0000003108080211 */ /* 0x000fe400078f18ff */
[----:B------:R-:W-:Y:S02]  /*6730*/  @P0 LEA.HI R7, R7, R48, RZ, 0x3 ;  /* 0x0000003007070211 */ /* 0x000fe400078f18ff */
[----:B------:R-:W-:Y:S02]  /*6740*/  @P0 LOP3.LUT R10, R10, 0xfffffff8, RZ, 0xc0, !PT ;  /* 0xfffffff80a0a0812 */ /* 0x000fe400078ec0ff */
[----:B------:R-:W-:Y:S01]  /*6750*/  @P0 LOP3.LUT R8, R8, 0xfffffff8, RZ, 0xc0, !PT ;  /* 0xfffffff808080812 */ /* 0x000fe200078ec0ff */
[----:B-1----:R-:W-:Y:S01]  /*6760*/  @P0 IMAD.WIDE R16, R225, 0x2, R14 ;  /* 0x00000002e1100825 */ /* 0x002fe200078e020e */
[----:B------:R-:W-:-:S03]  /*6770*/  @P0 LOP3.LUT R7, R7, 0xfffffff8, RZ, 0xc0, !PT ;  /* 0xfffffff807070812 */ /* 0x000fc600078ec0ff */
[--C-:B------:R-:W-:Y:S01]  /*6780*/  @P0 IMAD.WIDE R18, R10, 0x2, R14.reuse ;  /* 0x000000020a120825 */ /* 0x100fe200078e020e */
[----:B------:R-:W-:Y:S01]  /*6790*/  @!PT LDS RZ, [RZ] ;  /* 0x00000000fffff984 */ /* 0x000fe20000000800 */
[----:B------:R1:W-:Y:S03]  /*67a0*/  @P0 LDGSTS.E.BYPASS.LTC128B.128 [R11+0xc080], [R16.64], !P5 ;  /* 0x0c080000100b0fae */ /* 0x0003e6000e901d58 */
[--C-:B------:R-:W-:Y:S01]  /*67b0*/  @P0 IMAD.WIDE R20, R8, 0x2, R14.reuse ;  /* 0x0000000208140825 */ /* 0x100fe200078e020e */
[----:B------:R1:W-:Y:S01]  /*67c0*/  @P0 LDGSTS.E.BYPASS.LTC128B.128 [R11+0xd080], [R18.64], !P2 ;  /* 0x0d080000120b0fae */ /* 0x0003e2000d101d58 */
[----:B------:R-:W-:Y:S02]  /*67d0*/  ISETP.GT.AND P2, PT, R216, 0x1f, PT ;  /* 0x0000001fd800780c */ /* 0x000fe40003f44270 */
        /* <DEDUP_REMOVED lines=8> */
.L_x_389:
[----:B------:R-:W-:Y:S01]  /*6860*/  ULDC.U8 UR4, c[0x0][0x298] ;  /* 0x0000a60000047ab9 */ /* 0x000fe20000000000 */
[----:B------:R-:W-:Y:S01]  /*6870*/  SHF.R.S32.HI R8, RZ, 0x1f, R63 ;  /* 0x0000001fff087819 */ /* 0x000fe2000001143f */
[C---:B-1----:R-:W-:Y:S01]  /*6880*/  IMAD.WIDE.U32 R10, R63.reuse, c[0x0][0x280], RZ ;  /* 0x0000a0003f0a7a25 */ /* 0x042fe200078e00ff */
[----:B------:R-:W-:Y:S01]  /*6890*/  ISETP.NE.AND P0, PT, RZ, UR4, PT ;  /* 0x00000004ff007c0c */ /* 0x000fe2000bf05270 */
[----:B------:R-:W-:Y:S01]  /*68a0*/  BSSY B2, `(.L_x_390) ;  /* 0x00008cf000027945 */ /* 0x000fe20003800000 */
[----:B------:R-:W-:Y:S01]  /*68b0*/  LEA R5, R0, R5, 0x5 ;  /* 0x0000000500057211 */ /* 0x000fe200078e28ff */
[----:B------:R-:W-:Y:S01]  /*68c0*/  IMAD R12, R8, c[0x0][0x280], RZ ;  /* 0x0000a000080c7a24 */ /* 0x000fe200078e02ff */
[----:B------:R-:W-:Y:S01]  /*68d0*/  SHF.L.U32 R119, R50, 0x1, RZ ;  /* 0x0000000132777819 */ /* 0x000fe200000006ff */
[----:B------:R-:W-:Y:S02]  /*68e0*/  IMAD R8, R8, c[0x0][0x290], RZ ;  /* 0x0000a40008087a24 */ /* 0x000fe400078e02ff */
[----:B------:R-:W-:-:S02]  /*68f0*/  IMAD R7, R63, c[0x0][0x284], R12 ;  /* 0x0000a1003f077a24 */ /* 0x000fc400078e020c */
[C---:B------:R-:W-:Y:S02]  /*6900*/  IMAD R17, R63.reuse, c[0x0][0x294], R8 ;  /* 0x0000a5003f117a24 */ /* 0x040fe400078e0208 */
[----:B------:R-:W-:Y:S01]  /*6910*/  IMAD.WIDE.U32 R12, R63, c[0x0][0x290], RZ ;  /* 0x0000a4003f0c7a25 */ /* 0x000fe200078e00ff */
[----:B------:R-:W-:-:S04]  /*6920*/  IADD3 R7, R7, R11, RZ ;  /* 0x0000000b07077210 */ /* 0x000fc80007ffe0ff */
[----:B------:R-:W-:Y:S01]  /*6930*/  IADD3 R17, R17, R13, RZ ;  /* 0x0000000d11117210 */ /* 0x000fe20007ffe0ff */
[----:B------:R-:W-:Y:S05]  /*6940*/  @!P0 BRA `(.L_x_391) ;  /* 0x0000450000008947 */ /* 0x000fea0003800000 */
[----:B------:R-:W-:Y:S01]  /*6950*/  PLOP3.LUT P0, PT, PT, PT, UP3, 0x80, 0x0 ;  /* 0x000000000000781c */ /* 0x000fe20003f0f038 */
[----:B------:R-:W-:Y:S01]  /*6960*/  IMAD.MOV.U32 R16, RZ, RZ, R12 ;  /* 0x000000ffff107224 */ /* 0x000fe200078e000c */
[----:B------:R-:W-:Y:S01]  /*6970*/  ISETP.NE.AND P1, PT, R6, RZ, PT ;  /* 0x000000ff0600720c */ /* 0x000fe20003f25270 */
[----:B------:R-:W-:Y:S01]  /*6980*/  BSSY B0, `(.L_x_392) ;  /* 0x0000049000007945 */ /* 0x000fe20003800000 */
[----:B------:R-:W-:Y:S01]  /*6990*/  IMAD.SHL.U32 R12, R0, 0x4, RZ ;  /* 0x00000004000c7824 */ /* 0x000fe200078e00ff */
        /* <DEDUP_REMOVED lines=8> */
[----:B------:R-:W-:Y:S01]  /*6a20*/  @P0 IMAD.HI.U32 R6, R5, c[0x0][0x2c8], RZ ;  /* 0x0000b20005060a27 */ /* 0x000fe200078e00ff */
[----:B------:R-:W-:Y:S01]  /*6a30*/  PLOP3.LUT P0, PT, PT, PT, UP3, 0x80, 0x0 ;  /* 0x000000000000781c */ /* 0x000fe20003f0f038 */
[----:B------:R-:W-:-:S12]  /*6a40*/  CS2R R104, SRZ ;  /* 0x0000000000687805 */ /* 0x000fd8000001ff00 */
[----:B------:R-:W-:Y:S01]  /*6a50*/  @P0 SHF.R.U32.HI R5, RZ, c[0x0][0x2cc], R6 ;  /* 0x0000b300ff050a19 */ /* 0x000fe20000011606 */
[----:B------:R-:W-:-:S03]  /*6a60*/  IMAD.MOV.U32 R6, RZ, RZ, R10 ;  /* 0x000000ffff067224 */ /* 0x000fc600078e000a */
[----:B------:R-:W-:Y:S01]  /*6a70*/  SHF.R.S32.HI R8, RZ, 0x1f, R5 ;  /* 0x0000001fff087819 */ /* 0x000fe20000011405 */
[----:B------:R-:W-:-:S04]  /*6a80*/  IMAD.WIDE.U32 R6, R5, c[0x0][0x280], R6 ;  /* 0x0000a00005067a25 */ /* 0x000fc800078e0006 */
[----:B------:R-:W-:Y:S01]  /*6a90*/  IMAD R14, R8, c[0x0][0x280], RZ ;  /* 0x0000a000080e7a24 */ /* 0x000fe200078e02ff */
[----:B------:R-:W-:Y:S01]  /*6aa0*/  LEA R10, P0, R6, c[0x0][0x270], 0x1 ;  /* 0x00009c00060a7a11 */ /* 0x000fe200078008ff */
[----:B------:R-:W-:Y:S02]  /*6ab0*/  IMAD R8, R8, c[0x0][0x290], RZ ;  /* 0x0000a40008087a24 */ /* 0x000fe400078e02ff */
[C---:B------:R-:W-:Y:S02]  /*6ac0*/  IMAD R14, R5.reuse, c[0x0][0x284], R14 ;  /* 0x0000a100050e7a24 */ /* 0x040fe400078e020e */
[----:B------:R-:W-:Y:S01]  /*6ad0*/  IMAD.WIDE.U32 R16, R5, c[0x0][0x290], R16 ;  /* 0x0000a40005107a25 */ /* 0x000fe200078e0010 */
[----:B------:R1:W2:Y:S02]  /*6ae0*/  SHFL.IDX PT, R18, R10, RZ, 0x181f ;  /* 0x00181fff0a127589 */ /* 0x0002a400000e0000 */
[----:B------:R-:W-:Y:S01]  /*6af0*/  IADD3 R14, R7, R14, RZ ;  /* 0x0000000e070e7210 */ /* 0x000fe20007ffe0ff */
[----:B------:R-:W-:-:S03]  /*6b00*/  IMAD R13, R5, c[0x0][0x294], R8 ;  /* 0x0000a500050d7a24 */ /* 0x000fc600078e0208 */
[----:B------:R-:W-:Y:S02]  /*6b10*/  LEA.HI.X R14, R6, c[0x0][0x274], R14, 0x1, P0 ;  /* 0x00009d00060e7a11 */ /* 0x000fe400000f0c0e */
[----:B------:R-:W-:Y:S02]  /*6b20*/  IADD3 R13, R17, R13, RZ ;  /* 0x0000000d110d7210 */ /* 0x000fe40007ffe0ff */
[C---:B------:R-:W-:Y:S01]  /*6b30*/  LEA R8, P0, R16.reuse, c[0x0][0x288], 0x1 ;  /* 0x0000a20010087a11 */ /* 0x040fe200078008ff */
[----:B------:R1:W3:Y:S03]  /*6b40*/  SHFL.IDX PT, R19, R14, RZ, 0x181f ;  /* 0x00181fff0e137589 */ /* 0x0002e600000e0000 */
[----:B------:R-:W-:Y:S02]  /*6b50*/  LEA.HI.X R13, R16, c[0x0][0x28c], R13, 0x1, P0 ;  /* 0x0000a300100d7a11 */ /* 0x000fe400000f0c0d */
[----:B------:R1:W4:Y:S04]  /*6b60*/  SHFL.IDX PT, R16, R8, RZ, 0x181f ;  /* 0x00181fff08107589 */ /* 0x00032800000e0000 */
[----:B------:R1:W1:Y:S01]  /*6b70*/  SHFL.IDX PT, R17, R13, RZ, 0x181f ;  /* 0x00181fff0d117589 */ /* 0x00026200000e0000 */
[----:B------:R-:W-:Y:S05]  /*6b80*/  @P1 BRA `(.L_x_393) ;  /* 0x0000028000001947 */ /* 0x000fea0003800000 */
[C---:B------:R-:W-:Y:S01]  /*6b90*/  ISETP.GE.AND P0, PT, R12.reuse, c[0x0][0x27c], PT ;  /* 0x00009f000c007a0c */ /* 0x040fe20003f06270 */
[----:B------:R-:W-:Y:S01]  /*6ba0*/  CS2R R102, SRZ ;  /* 0x0000000000667805 */ /* 0x000fe2000001ff00 */
[----:B------:R-:W-:Y:S01]  /*6bb0*/  CS2R R104, SRZ ;  /* 0x0000000000687805 */ /* 0x000fe2000001ff00 */
[----:B------:R-:W-:-:S10]  /*6bc0*/  IADD3 R5, R12, 0x20, RZ ;  /* 0x000000200c057810 */ /* 0x000fd40007ffe0ff */
[----:B--23--:R-:W-:-:S04]  /*6bd0*/  @!P0 IMAD.WIDE R22, R12, 0x2, R18 ;  /* 0x000000020c168825 */ /* 0x00cfc800078e0212 */
[----:B-1--4-:R-:W-:Y:S01]  /*6be0*/  @!P0 IMAD.WIDE R20, R12, 0x2, R16 ;  /* 0x000000020c148825 */ /* 0x012fe200078e0210 */
[----:B------:R1:W5:Y:S04]  /*6bf0*/  @!P0 LD.E.64 R102, [R22.64] ;  /* 0x0000001816668980 */ /* 0x000368000c101b00 */
[----:B------:R2:W5:Y:S01]  /*6c00*/  @!P0 LD.E.64 R104, [R20.64] ;  /* 0x0000001814688980 */ /* 0x000562000c101b00 */
[----:B------:R-:W-:Y:S01]  /*6c10*/  ISETP.GE.AND P0, PT, R5, c[0x0][0x27c], PT ;  /* 0x00009f0005007a0c */ /* 0x000fe20003f06270 */
[----:B------:R-:W-:Y:S01]  /*6c20*/  CS2R R126, SRZ ;  /* 0x00000000007e7805 */ /* 0x000fe2000001ff00 */
[----:B------:R-:W-:-:S11]  /*6c30*/  CS2R R124, SRZ ;  /* 0x00000000007c7805 */ /* 0x000fd6000001ff00 */
[----:B------:R-:W-:-:S04]  /*6c40*/  @!P0 SHF.R.S32.HI R6, RZ, 0x1f, R5 ;  /* 0x0000001fff068819 */ /* 0x000fc80000011405 */
[----:B------:R-:W-:-:S04]  /*6c50*/  @!P0 LEA.HI R5, R6, R5, RZ, 0x2 ;  /* 0x0000000506058211 */ /* 0x000fc800078f10ff */
[----:B------:R-:W-:-:S05]  /*6c60*/  @!P0 LOP3.LUT R5, R5, 0xfffffffc, RZ, 0xc0, !PT ;  /* 0xfffffffc05058812 */ /* 0x000fca00078ec0ff */
[----:B------:R-:W-:-:S04]  /*6c70*/  @!P0 IMAD.WIDE R24, R5, 0x2, R18 ;  /* 0x0000000205188825 */ /* 0x000fc800078e0212 */
[----:B------:R-:W-:Y:S01]  /*6c80*/  @!P0 IMAD.WIDE R26, R5, 0x2, R16 ;  /* 0x00000002051a8825 */ /* 0x000fe200078e0210 */
[----:B------:R-:W-:Y:S01]  /*6c90*/  IADD3 R5, R12, 0x40, RZ ;  /* 0x000000400c057810 */ /* 0x000fe20007ffe0ff */
        /* <DEDUP_REMOVED lines=8> */
[----:B--2---:R-:W-:-:S04]  /*6d20*/  @!P0 IMAD.WIDE R20, R5, 0x2, R18 ;  /* 0x0000000205148825 */ /* 0x004fc800078e0212 */
[----:B-1----:R-:W-:Y:S01]  /*6d30*/  @!P0 IMAD.WIDE R22, R5, 0x2, R16 ;  /* 0x0000000205168825 */ /* 0x002fe200078e0210 */
        /* <DEDUP_REMOVED lines=13> */
.L_x_393:
[----:B------:R-:W-:Y:S05]  /*6e10*/  BSYNC B0 ;  /* 0x0000000000007941 */ /* 0x000fea0003800000 */
.L_x_392:
[----:B------:R-:W-:Y:S01]  /*6e20*/  ISETP.NE.AND P0, PT, R9, RZ, PT ;  /* 0x000000ff0900720c */ /* 0x000fe20003f05270 */
[----:B-----5:R-:W-:Y:S01]  /*6e30*/  IMAD.MOV.U32 R9, RZ, RZ, R112 ;  /* 0x000000ffff097224 */ /* 0x020fe200078e0070 */
[----:B------:R-:W-:Y:S01]  /*6e40*/  MOV R5, R123 ;  /* 0x0000007b00057202 */ /* 0x000fe20000000f00 */
[----:B------:R-:W-:Y:S01]  /*6e50*/  IMAD.MOV.U32 R7, RZ, RZ, R113 ;  /* 0x000000ffff077224 */ /* 0x000fe200078e0071 */
[----:B---3--:R3:W4:Y:S01]  /*6e60*/  SHFL.IDX PT, R19, R14, 0x1, 0x181f ;  /* 0x00381f000e137f89 */ /* 0x00872200000e0000 */
[----:B------:R-:W-:Y:S01]  /*6e70*/  IMAD.MOV.U32 R6, RZ, RZ, R122 ;  /* 0x000000ffff067224 */ /* 0x000fe200078e007a */
[----:B------:R-:W-:Y:S01]  /*6e80*/  BSSY B0, `(.L_x_394) ;  /* 0x0000048000007945 */ /* 0x000fe20003800000 */
[----:B------:R-:W-:Y:S01]  /*6e90*/  CS2R R84, SRZ ;  /* 0x0000000000547805 */ /* 0x000fe2000001ff00 */
[----:B------:R-:W-:Y:S01]  /*6ea0*/  PRMT R87, R7, 0x5410, R9 ;  /* 0x0000541007577816 */ /* 0x000fe20000000009 */
[----:B------:R-:W-:Y:S01]  /*6eb0*/  IMAD.MOV.U32 R9, RZ, RZ, R126 ;  /* 0x000000ffff097224 */ /* 0x000fe200078e007e */
[----:B------:R-:W-:Y:S01]  /*6ec0*/  PRMT R93, R5, 0x5410, R6 ;  /* 0x00005410055d7816 */ /* 0x000fe20000000006 */
[----:B------:R-:W-:Y:S01]  /*6ed0*/  IMAD.MOV.U32 R7, RZ, RZ, R127 ;  /* 0x000000ffff077224 */ /* 0x000fe200078e007f */
[----:B------:R-:W-:Y:S01]  /*6ee0*/  MOV R6, R102 ;  /* 0x0000006600067202 */ /* 0x000fe20000000f00 */
[----:B------:R-:W-:Y:S01]  /*6ef0*/  IMAD.MOV.U32 R5, RZ, RZ, R103 ;  /* 0x000000ffff057224 */ /* 0x000fe200078e0067 */
[----:B--2---:R3:W2:Y:S01]  /*6f00*/  SHFL.IDX PT, R18, R10, 0x1, 0x181f ;  /* 0x00381f000a127f89 */ /* 0x0046a200000e0000 */
[----:B------:R-:W-:Y:S01]  /*6f10*/  CS2R R90, SRZ ;  /* 0x00000000005a7805 */ /* 0x000fe2000001ff00 */
[----:B------:R-:W-:Y:S01]  /*6f20*/  PRMT R97, R7, 0x5410, R9 ;  /* 0x0000541007617816 */ /* 0x000fe20000000009 */
[----:B------:R-:W-:Y:S01]  /*6f30*/  IMAD.MOV.U32 R9, RZ, RZ, R108 ;  /* 0x000000ffff097224 */ /* 0x000fe200078e006c */
[----:B------:R-:W-:Y:S01]  /*6f40*/  PRMT R101, R5, 0x5410, R6 ;  /* 0x0000541005657816 */ /* 0x000fe20000000006 */
[----:B------:R-:W-:Y:S01]  /*6f50*/  IMAD.MOV.U32 R6, RZ, RZ, R120 ;  /* 0x000000ffff067224 */ /* 0x000fe200078e0078 */
[----:B------:R-:W-:Y:S01]  /*6f60*/  MOV R7, R109 ;  /* 0x0000006d00077202 */ /* 0x000fe20000000f00 */
[----:B------:R-:W-:Y:S01]  /*6f70*/  IMAD.MOV.U32 R5, RZ, RZ, R121 ;  /* 0x000000ffff057224 */ /* 0x000fe200078e0079 */
[----:B-1----:R3:W1:Y:S01]  /*6f80*/  SHFL.IDX PT, R17, R13, 0x1, 0x181f ;  /* 0x00381f000d117f89 */ /* 0x00266200000e0000 */
[----:B------:R-:W-:Y:S01]  /*6f90*/  CS2R R98, SRZ ;  /* 0x0000000000627805 */ /* 0x000fe2000001ff00 */
[----:B------:R-:W-:Y:S01]  /*6fa0*/  PRMT R86, R7, 0x5410, R9 ;  /* 0x0000541007567816 */ /* 0x000fe20000000009 */
[----:B------:R-:W-:Y:S01]  /*6fb0*/  IMAD.MOV.U32 R7, RZ, RZ, R125 ;  /* 0x000000ffff077224 */ /* 0x000fe200078e007d */
[----:B------:R-:W-:Y:S01]  /*6fc0*/  PRMT R92, R5, 0x5410, R6 ;  /* 0x00005410055c7816 */ /* 0x000fe20000000006 */
[----:B------:R-:W-:Y:S01]  /*6fd0*/  IMAD.MOV.U32 R6, RZ, RZ, R104 ;  /* 0x000000ffff067224 */ /* 0x000fe200078e0068 */
[----:B------:R-:W-:Y:S01]  /*6fe0*/  MOV R9, R124 ;  /* 0x0000007c00097202 */ /* 0x000fe20000000f00 */
[----:B----4-:R3:W4:Y:S01]  /*6ff0*/  SHFL.IDX PT, R16, R8, 0x1, 0x181f ;  /* 0x00381f0008107f89 */ /* 0x01072200000e0000 */
[----:B------:R-:W-:Y:S01]  /*7000*/  MOV R5, R105 ;  /* 0x0000006900057202 */ /* 0x000fe20000000f00 */
[----:B------:R-:W-:Y:S01]  /*7010*/  CS2R R76, SRZ ;  /* 0x00000000004c7805 */ /* 0x000fe2000001ff00 */
[----:B------:R-:W-:Y:S01]  /*7020*/  PRMT R96, R7, 0x5410, R9 ;  /* 0x0000541007607816 */ /* 0x000fe20000000009 */
[----:B------:R-:W-:Y:S01]  /*7030*/  CS2R R82, SRZ ;  /* 0x0000000000527805 */ /* 0x000fe2000001ff00 */
[----:B------:R-:W-:Y:S01]  /*7040*/  PRMT R100, R5, 0x5410, R6 ;  /* 0x0000541005647816 */ /* 0x000fe20000000006 */
[----:B------:R-:W-:Y:S01]  /*7050*/  CS2R R88, SRZ ;  /* 0x0000000000587805 */ /* 0x000fe2000001ff00 */
[----:B------:R-:W-:Y:S01]  /*7060*/  CS2R R94, SRZ ;  /* 0x00000000005e7805 */ /* 0x000fe2000001ff00 */
[----:B------:R-:W-:Y:S05]  /*7070*/  @P0 BRA `(.L_x_395) ;  /* 0x0000028000000947 */ /* 0x000fea0003800000 */
[C---:B------:R-:W-:Y:S01]  /*7080*/  ISETP.GE.AND P0, PT, R12.reuse, c[0x0][0x27c], PT ;  /* 0x00009f000c007a0c */ /* 0x040fe20003f06270 */
[----:B------:R-:W-:Y:S01]  /*7090*/  CS2R R98, SRZ ;  /* 0x0000000000627805 */ /* 0x000fe2000001ff00 */
[----:B------:R-:W-:Y:S01]  /*70a0*/  CS2R R94, SRZ ;  /* 0x00000000005e7805 */ /* 0x000fe2000001ff00 */
[----:B------:R-:W-:-:S10]  /*70b0*/  IADD3 R6, R12, 0x20, RZ ;  /* 0x000000200c067810 */ /* 0x000fd40007ffe0ff */
[----:B--2---:R-:W-:-:S04]  /*70c0*/  @!P0 IMAD.WIDE R22, R12, 0x2, R18 ;  /* 0x000000020c168825 */ /* 0x004fc800078e0212 */
        /* <DEDUP_REMOVED lines=8> */
[----:B------:R-:W-:Y:S02]  /*7150*/  @!P0 LOP3.LUT R5, R5, 0xfffffffc, RZ, 0xc0, !PT ;  /* 0xfffffffc05058812 */ /* 0x000fe400078ec0ff */
[----:B------:R-:W-:-:S03]  /*7160*/  IADD3 R6, R12, 0x40, RZ ;  /* 0x000000400c067810 */ /* 0x000fc60007ffe0ff */
        /* <DEDUP_REMOVED lines=11> */
[----:B--2---:R-:W-:-:S04]  /*7220*/  @!P0 IMAD.WIDE R20, R5, 0x2, R18 ;  /* 0x0000000205148825 */ /* 0x004fc800078e0212 */
[----:B-1----:R-:W-:Y:S01]  /*7230*/  @!P0 IMAD.WIDE R22, R5, 0x2, R16 ;  /* 0x0000000205168825 */ /* 0x002fe200078e0210 */
        /* <DEDUP_REMOVED lines=12> */
.L_x_395:
[----:B------:R-:W-:Y:S05]  /*7300*/  BSYNC B0 ;  /* 0x0000000000007941 */ /* 0x000fea0003800000 */
.L_x_394:
[----:B------:R-:W-:Y:S01]  /*7310*/  ISETP.NE.AND P0, PT, R4, RZ, PT ;  /* 0x000000ff0400720c */ /* 0x000fe20003f05270 */
[----:B-----5:R-:W-:Y:S01]  /*7320*/  IMAD.MOV.U32 R5, RZ, RZ, R84 ;  /* 0x000000ffff057224 */ /* 0x020fe200078e0054 */
[----:B------:R-:W-:Y:S01]  /*7330*/  MOV R4, R85 ;  /* 0x0000005500047202 */ /* 0x000fe20000000f00 */
[----:B------:R-:W-:Y:S01]  /*7340*/  IMAD.MOV.U32 R7, RZ, RZ, R78 ;  /* 0x000000ffff077224 */ /* 0x000fe200078e004e */
[----:B------:R-:W-:Y:S01]  /*7350*/  MOV R9, R77 ;  /* 0x0000004d00097202 */ /* 0x000fe20000000f00 */
[----:B------:R-:W-:Y:S01]  /*7360*/  IMAD.MOV.U32 R6, RZ, RZ, R79 ;  /* 0x000000ffff067224 */ /* 0x000fe200078e004f */
[----:B------:R-:W-:Y:S01]  /*7370*/  PRMT R68, R4, 0x5410, R5 ;  /* 0x0000541004447816 */ /* 0x000fe20000000005 */
[----:B------:R-:W-:Y:S01]  /*7380*/  IMAD.MOV.U32 R4, RZ, RZ, R99 ;  /* 0x000000ffff047224 */ /* 0x000fe200078e0063 */
[----:B------:R-:W-:Y:S01]  /*7390*/  MOV R5, R98 ;  /* 0x0000006200057202 */ /* 0x000fe20000000f00 */
[----:B------:R-:W-:Y:S01]  /*73a0*/  IMAD.MOV.U32 R11, RZ, RZ, R76 ;  /* 0x000000ffff0b7224 */ /* 0x000fe200078e004c */
[----:B------:R-:W-:Y:S01]  /*73b0*/  PRMT R63, R6, 0x5410, R7 ;  /* 0x00005410063f7816 */ /* 0x000fe20000000007 */
[----:B------:R-:W-:Y:S01]  /*73c0*/  IMAD.MOV.U32 R7, RZ, RZ, R90 ;  /* 0x000000ffff077224 */ /* 0x000fe200078e005a */
[----:B------:R-:W-:Y:S01]  /*73d0*/  PRMT R81, R4, 0x5410, R5 ;  /* 0x0000541004517816 */ /* 0x000fe20000000005 */
[----:B------:R-:W-:Y:S01]  /*73e0*/  IMAD.MOV.U32 R5, RZ, RZ, R82 ;  /* 0x000000ffff057224 */ /* 0x000fe200078e0052 */
[----:B------:R-:W-:Y:S01]  /*73f0*/  PRMT R53, R9, 0x5410, R11 ;  /* 0x0000541009357816 */ /* 0x000fe2000000000b */
[----:B------:R-:W-:Y:S01]  /*7400*/  IMAD.MOV.U32 R4, RZ, RZ, R83 ;  /* 0x000000ffff047224 */ /* 0x000fe200078e0053 */
[----:B------:R-:W-:Y:S01]  /*7410*/  MOV R11, R88 ;  /* 0x00000058000b7202 */ /* 0x000fe20000000f00 */
[----:B------:R-:W-:Y:S01]  /*7420*/  IMAD.MOV.U32 R6, RZ, RZ, R91 ;  /* 0x000000ffff067224 */ /* 0x000fe200078e005b */
[----:B-1--4-:R1:W4:Y:S01]  /*7430*/  SHFL.IDX PT, R17, R14, 0x2, 0x181f ;  /* 0x00581f000e117f89 */ /* 0x01232200000e0000 */
[----:B------:R-:W-:Y:S01]  /*7440*/  IMAD.MOV.U32 R9, RZ, RZ, R89 ;  /* 0x000000ffff097224 */ /* 0x000fe200078e0059 */
[----:B------:R-:W-:Y:S01]  /*7450*/  PRMT R65, R4, 0x5410, R5 ;  /* 0x0000541004417816 */ /* 0x000fe20000000005 */
[----:B------:R-:W-:Y:S01]  /*7460*/  IMAD.MOV.U32 R5, RZ, RZ, R94 ;  /* 0x000000ffff057224 */ /* 0x000fe200078e005e */
[----:B------:R-:W-:Y:S01]  /*7470*/  PRMT R75, R6, 0x5410, R7 ;  /* 0x00005410064b7816 */ /* 0x000fe20000000007 */
[----:B------:R1:W3:Y:S01]  /*7480*/  SHFL.IDX PT, R16, R10, 0x2, 0x181f ;  /* 0x00581f000a107f89 */ /* 0x0002e200000e0000 */
[----:B------:R-:W-:Y:S01]  /*7490*/  MOV R4, R95 ;  /* 0x0000005f00047202 */ /* 0x000fe20000000f00 */
[----:B------:R-:W-:Y:S01]  /*74a0*/  BSSY B0, `(.L_x_396) ;  /* 0x0000037000007945 */ /* 0x000fe20003800000 */
[----:B------:R-:W-:Y:S01]  /*74b0*/  PRMT R74, R9, 0x5410, R11 ;  /* 0x00005410094a7816 */ /* 0x000fe2000000000b */
[----:B------:R1:W2:Y:S01]  /*74c0*/  SHFL.IDX PT, R7, R13, 0x2, 0x181f ;  /* 0x00581f000d077f89 */ /* 0x0002a200000e0000 */
[----:B------:R-:W-:Y:S01]  /*74d0*/  PRMT R80, R4, 0x5410, R5 ;  /* 0x0000541004507816 */ /* 0x000fe20000000005 */
[----:B------:R-:W-:Y:S01]  /*74e0*/  CS2R R20, SRZ ;  /* 0x0000000000147805 */ /* 0x000fe2000001ff00 */
[----:B------:R-:W-:Y:S01]  /*74f0*/  CS2R R40, SRZ ;  /* 0x0000000000287805 */ /* 0x000fe2000001ff00 */
[----:B------:R1:W1:Y:S01]  /*7500*/  SHFL.IDX PT, R6, R8, 0x2, 0x181f ;  /* 0x00581f0008067f89 */ /* 0x00026200000e0000 */
[----:B------:R-:W-:Y:S01]  /*7510*/  CS2R R46, SRZ ;  /* 0x00000000002e7805 */ /* 0x000fe2000001ff00 */
[----:B------:R-:W-:Y:S01]  /*7520*/  CS2R R66, SRZ ;  /* 0x0000000000427805 */ /* 0x000fe2000001ff00 */
[----:B------:R-:W-:Y:S01]  /*7530*/  CS2R R72, SRZ ;  /* 0x0000000000487805 */ /* 0x000fe2000001ff00 */
[----:B------:R-:W-:Y:S01]  /*7540*/  CS2R R38, SRZ ;  /* 0x0000000000267805 */ /* 0x000fe2000001ff00 */
[----:B------:R-:W-:Y:S01]  /*7550*/  CS2R R44, SRZ ;  /* 0x00000000002c7805 */ /* 0x000fe2000001ff00 */
[----:B------:R-:W-:Y:S01]  /*7560*/  CS2R R54, SRZ ;  /* 0x0000000000367805 */ /* 0x000fe2000001ff00 */
[----:B------:R-:W-:Y:S01]  /*7570*/  CS2R R70, SRZ ;  /* 0x0000000000467805 */ /* 0x000fe2000001ff00 */
[----:B------:R-:W-:Y:S05]  /*7580*/  @P0 BRA `(.L_x_397) ;  /* 0x0000028000000947 */ /* 0x000fea0003800000 */
[C---:B------:R-:W-:Y:S01]  /*7590*/  ISETP.GE.AND P0, PT, R12.reuse, c[0x0][0x27c], PT ;  /* 0x00009f000c007a0c */ /* 0x040fe20003f06270 */
[----:B------:R-:W-:Y:S01]  /*75a0*/  CS2R R72, SRZ ;  /* 0x0000000000487805 */ /* 0x000fe2000001ff00 */
[----:B------:R-:W-:Y:S01]  /*75b0*/  CS2R R70, SRZ ;  /* 0x0000000000467805 */ /* 0x000fe2000001ff00 */
[----:B------:R-:W-:-:S10]  /*75c0*/  IADD3 R5, R12, 0x20, RZ ;  /* 0x000000200c057810 */ /* 0x000fd40007ffe0ff */
[----:B---34-:R-:W-:-:S04]  /*75d0*/  @!P0 IMAD.WIDE R22, R12, 0x2, R16 ;  /* 0x000000020c168825 */ /* 0x018fc800078e0210 */
[----:B-12---:R-:W-:Y:S01]  /*75e0*/  @!P0 IMAD.WIDE R18, R12, 0x2, R6 ;  /* 0x000000020c128825 */ /* 0x006fe200078e0206 */
        /* <DEDUP_REMOVED lines=34> */
.L_x_397:
[----:B------:R-:W-:Y:S05]  /*7810*/  BSYNC B0 ;  /* 0x0000000000007941 */ /* 0x000fea0003800000 */
.L_x_396:
[----:B--2--5:R-:W-:Y:S01]  /*7820*/  IMAD.MOV.U32 R7, RZ, RZ, R40 ;  /* 0x000000ffff077224 */ /* 0x024fe200078e0028 */
[----:B---3--:R-:W-:Y:S01]  /*7830*/  MOV R4, R47 ;  /* 0x0000002f00047202 */ /* 0x008fe20000000f00 */
[----:B-1----:R-:W-:Y:S01]  /*7840*/  IMAD.MOV.U32 R6, RZ, RZ, R41 ;  /* 0x000000ffff067224 */ /* 0x002fe200078e0029 */
[----:B------:R1:W2:Y:S01]  /*7850*/  SHFL.IDX PT, R11, R14, 0x3, 0x181f ;  /* 0x00781f000e0b7f89 */ /* 0x0002a200000e0000 */
        /* <DEDUP_REMOVED lines=9> */
[----:B------:R-:W3:Y:S01]  /*78f0*/  SHFL.IDX PT, R10, R10, 0x3, 0x181f ;  /* 0x00781f000a0a7f89 */ /* 0x000ee200000e0000 */
[----:B------:R-:W-:Y:S01]  /*7900*/  CS2R R26, SRZ ;  /* 0x00000000001a7805 */ /* 0x000fe2000001ff00 */
[----:B------:R-:W-:Y:S01]  /*7910*/  PRMT R42, R6, 0x5410, R7 ;  /* 0x00005410062a7816 */ /* 0x000fe20000000007 */
[----:B------:R-:W-:Y:S01]  /*7920*/  IMAD.MOV.U32 R7, RZ, RZ, R38 ;  /* 0x000000ffff077224 */ /* 0x000fe200078e0026 */
[----:B------:R-:W-:Y:S01]  /*7930*/  PRMT R52, R4, 0x5410, R5 ;  /* 0x0000541004347816 */ /* 0x000fe20000000005 */
[----:B------:R-:W-:Y:S01]  /*7940*/  IMAD.MOV.U32 R5, RZ, RZ, R44 ;  /* 0x000000ffff057224 */ /* 0x000fe200078e002c */
[----:B------:R-:W-:Y:S01]  /*7950*/  MOV R6, R39 ;  /* 0x0000002700067202 */ /* 0x000fe20000000f00 */
[----:B------:R-:W-:Y:S01]  /*7960*/  IMAD.MOV.U32 R4, RZ, RZ, R45 ;  /* 0x000000ffff047224 */ /* 0x000fe200078e002d */
[----:B------:R4:W2:Y:S01]  /*7970*/  SHFL.IDX PT, R9, R13, 0x3, 0x181f ;  /* 0x00781f000d097f89 */ /* 0x0008a200000e0000 */
[----:B------:R-:W-:Y:S01]  /*7980*/  CS2R R34, SRZ ;  /* 0x0000000000227805 */ /* 0x000fe2000001ff00 */
[----:B------:R-:W-:Y:S01]  /*7990*/  PRMT R29, R6, 0x5410, R7 ;  /* 0x00005410061d7816 */ /* 0x000fe20000000007 */
[----:B------:R-:W-:Y:S01]  /*79a0*/  IMAD.MOV.U32 R6, RZ, RZ, R55 ;  /* 0x000000ffff067224 */ /* 0x000fe200078e0037 */
[----:B------:R-:W-:Y:S01]  /*79b0*/  PRMT R33, R4, 0x5410, R5 ;  /* 0x0000541004217816 */ /* 0x000fe20000000005 */
[----:B------:R-:W-:Y:S01]  /*79c0*/  IMAD.MOV.U32 R5, RZ, RZ, R70 ;  /* 0x000000ffff057224 */ /* 0x000fe200078e0046 */
[----:B------:R-:W-:Y:S01]  /*79d0*/  MOV R7, R54 ;  /* 0x0000003600077202 */ /* 0x000fe20000000f00 */
[----:B------:R-:W2:Y:S01]  /*79e0*/  SHFL.IDX PT, R8, R8, 0x3, 0x181f ;  /* 0x00781f0008087f89 */ /* 0x000ea200000e0000 */
[----:B------:R-:W-:Y:S01]  /*79f0*/  MOV R4, R71 ;  /* 0x0000004700047202 */ /* 0x000fe20000000f00 */
[----:B----4-:R-:W-:Y:S01]  /*7a00*/  CS2R R16, SRZ ;  /* 0x0000000000107805 */ /* 0x010fe2000001ff00 */
[----:B------:R-:W-:Y:S01]  /*7a10*/  PRMT R37, R6, 0x5410, R7 ;  /* 0x0000541006257816 */ /* 0x000fe20000000007 */
[----:B-1----:R-:W-:Y:S01]  /*7a20*/  CS2R R14, SRZ ;  /* 0x00000000000e7805 */ /* 0x002fe2000001ff00 */
        /* <DEDUP_REMOVED lines=8> */
[----:B--23--:R-:W-:-:S04]  /*7ab0*/  @!P0 IMAD.WIDE R14, R12, 0x2, R10 ;  /* 0x000000020c0e8825 */ /* 0x00cfc800078e020a */
        /* <DEDUP_REMOVED lines=15> */
[----:B------:R-:W-:Y:S01]  /*7bb0*/  CS2R R18, SRZ ;  /* 0x0000000000127805 */ /* 0x000fe2000001ff00 */
[----:B-1----:R-:W-:-:S11]  /*7bc0*/  CS2R R14, SRZ ;  /* 0x00000000000e7805 */ /* 0x002fd6000001ff00 */
[----:B------:R-:W-:-:S04]  /*7bd0*/  @!P0 SHF.R.S32.HI R4, RZ, 0x1f, R5 ;  /* 0x0000001fff048819 */ /* 0x000fc80000011405 */
[----:B------:R-:W-:Y:S02]  /*7be0*/  @!P0 LEA.HI R4, R4, R5, RZ, 0x2 ;  /* 0x0000000504048211 */ /* 0x000fe400078f10ff */
[----:B------:R-:W-:Y:S02]  /*7bf0*/  IADD3 R5, R12, 0x60, RZ ;  /* 0x000000600c057810 */ /* 0x000fe40007ffe0ff */
[----:B------:R-:W-:-:S05]  /*7c00*/  @!P0 LOP3.LUT R4, R4, 0xfffffffc, RZ, 0xc0, !PT ;  /* 0xfffffffc04048812 */ /* 0x000fca00078ec0ff */
[----:B--2---:R-:W-:-:S04]  /*7c10*/  @!P0 IMAD.WIDE R6, R4, 0x2, R10 ;  /* 0x0000000204068825 */ /* 0x004fc800078e020a */
[----:B------:R-:W-:Y:S01]  /*7c20*/  @!P0 IMAD.WIDE R22, R4, 0x2, R8 ;  /* 0x0000000204168825 */ /* 0x000fe200078e0208 */
[----:B------:R1:W5:Y:S04]  /*7c30*/  @!P0 LD.E.64 R18, [R6.64] ;  /* 0x0000001806128980 */ /* 0x000368000c101b00 */
[----:B------:R1:W5:Y:S01]  /*7c40*/  @!P0 LD.E.64 R14, [R22.64] ;  /* 0x00000018160e8980 */ /* 0x000362000c101b00 */
[----:B------:R-:W-:Y:S01]  /*7c50*/  ISETP.GE.AND P0, PT, R5, c[0x0][0x27c], PT ;  /* 0x00009f0005007a0c */ /* 0x000fe20003f06270 */
[----:B----4-:R-:W-:Y:S01]  /*7c60*/  CS2R R20, SRZ ;  /* 0x0000000000147805 */ /* 0x010fe2000001ff00 */
[----:B---3--:R-:W-:-:S11]  /*7c70*/  CS2R R16, SRZ ;  /* 0x0000000000107805 */ /* 0x008fd6000001ff00 */
[----:B------:R-:W-:-:S04]  /*7c80*/  @!P0 SHF.R.S32.HI R4, RZ, 0x1f, R5 ;  /* 0x0000001fff048819 */ /* 0x000fc80000011405 */
[----:B------:R-:W-:-:S04]  /*7c90*/  @!P0 LEA.HI R4, R4, R5, RZ, 0x2 ;  /* 0x0000000504048211 */ /* 0x000fc800078f10ff */
[----:B------:R-:W-:-:S05]  /*7ca0*/  @!P0 LOP3.LUT R4, R4, 0xfffffffc, RZ, 0xc0, !PT ;  /* 0xfffffffc04048812 */ /* 0x000fca00078ec0ff */
[----:B------:R-:W-:-:S04]  /*7cb0*/  @!P0 IMAD.WIDE R10, R4, 0x2, R10 ;  /* 0x00000002040a8825 */ /* 0x000fc800078e020a */
[----:B------:R-:W-:Y:S01]  /*7cc0*/  @!P0 IMAD.WIDE R4, R4, 0x2, R8 ;  /* 0x0000000204048825 */ /* 0x000fe200078e0208 */
[----:B------:R1:W5:Y:S04]  /*7cd0*/  @!P0 LD.E.64 R20, [R10.64] ;  /* 0x000000180a148980 */ /* 0x000368000c101b00 */
[----:B------:R1:W5:Y:S02]  /*7ce0*/  @!P0 LD.E.64 R16, [R4.64] ;  /* 0x0000001804108980 */ /* 0x000364000c101b00 */
.L_x_399:
[----:B------:R-:W-:Y:S05]  /*7cf0*/  BSYNC B0 ;  /* 0x0000000000007941 */ /* 0x000fea0003800000 */
.L_x_398:
[----:B------:R-:W-:Y:S01]  /*7d00*/  UIADD3 UR4, -UR15, UR29, URZ ;  /* 0x0000001d0f047290 */ /* 0x000fe2000fffe13f */
[----:B-1---5:R-:W-:Y:S01]  /*7d10*/  IMAD.MOV.U32 R4, RZ, RZ, R20 ;  /* 0x000000ffff047224 */ /* 0x022fe200078e0014 */
[----:B------:R-:W-:-:S04]  /*7d20*/  DEPBAR.LE SB0, 0x1 ;  /* 0x000080400000791a */ /* 0x000fc80000000000 */
[----:B------:R-:W-:Y:S01]  /*7d30*/  IMAD.MOV.U32 R7, RZ, RZ, R21 ;  /* 0x000000ffff077224 */ /* 0x000fe200078e0015 */
[----:B------:R-:W-:Y:S01]  /*7d40*/  UISETP.LT.AND UP0, UPT, UR4, 0x80, UPT ;  /* 0x000000800400788c */ /* 0x000fe2000bf01270 */
[----:B------:R-:W-:Y:S01]  /*7d50*/  IMAD.MOV.U32 R6, RZ, RZ, R18 ;  /* 0x000000ffff067224 */ /* 0x000fe200078e0012 */
[----:B------:R-:W-:Y:S01]  /*7d60*/  BSSY B1, `(.L_x_400) ;  /* 0x00000d5000017945 */ /* 0x000fe20003800000 */
[----:B------:R-:W-:Y:S01]  /*7d70*/  IMAD.MOV.U32 R5, RZ, RZ, R19 ;  /* 0x000000ffff057224 */ /* 0x000fe200078e0013 */
[----:B--2---:R-:W-:Y:S01]  /*7d80*/  PRMT R11, R7, 0x5410, R4 ;  /* 0x00005410070b7816 */ /* 0x004fe20000000004 */
[----:B------:R-:W-:Y:S01]  /*7d90*/  USEL UR4, UR4, 0x80, UP0 ;  /* 0x0000008004047887 */ /* 0x000fe20008000000 */
[----:B------:R-:W-:Y:S01]  /*7da0*/  MOV R4, R26 ;  /* 0x0000001a00047202 */ /* 0x000fe20000000f00 */
[----:B------:R-:W-:Y:S01]  /*7db0*/  IMAD.MOV.U32 R7, RZ, RZ, R27 ;  /* 0x000000ffff077224 */ /* 0x000fe200078e001b */
[----:B---3--:R-:W-:Y:S01]  /*7dc0*/  PRMT R10, R5, 0x5410, R6 ;  /* 0x00005410050a7816 */ /* 0x008fe20000000006 */
[----:B------:R-:W-:Y:S01]  /*7dd0*/  IMAD.MOV.U32 R6, RZ, RZ, R34 ;  /* 0x000000ffff067224 */ /* 0x000fe200078e0022 */
[----:B------:R-:W-:Y:S01]  /*7de0*/  PRMT R22, R22, 0x5410, R4 ;  /* 0x0000541016167816 */ /* 0x000fe20000000004 */
[----:B------:R-:W-:Y:S01]  /*7df0*/  IMAD.MOV.U32 R5, RZ, RZ, R35 ;  /* 0x000000ffff057224 */ /* 0x000fe200078e0023 */
[----:B------:R-:W-:Y:S01]  /*7e00*/  MOV R4, R16 ;  /* 0x0000001000047202 */ /* 0x000fe20000000f00 */
[----:B------:R-:W-:Y:S01]  /*7e10*/  BAR.SYNC.DEFER_BLOCKING 0x0 ;  /* 0x0000000000007b1d */ /* 0x000fe20000010000 */
[----:B------:R-:W-:-:S02]  /*7e20*/  ISETP.GE.AND P0, PT, R51, UR4, PT ;  /* 0x0000000433007c0c */ /* 0x000fc4000bf06270 */
[----:B------:R-:W-:Y:S01]  /*7e30*/  PRMT R28, R5, 0x5410, R6 ;  /* 0x00005410051c7816 */ /* 0x000fe20000000006 */
[----:B------:R-:W-:Y:S01]  /*7e40*/  IMAD.MOV.U32 R6, RZ, RZ, R17 ;  /* 0x000000ffff067224 */ /* 0x000fe200078e0011 */
[----:B------:R-:W-:Y:S01]  /*7e50*/  PRMT R9, R9, 0x5410, R4 ;  /* 0x0000541009097816 */ /* 0x000fe20000000004 */
[----:B------:R-:W-:Y:S01]  /*7e60*/  IMAD.MOV.U32 R5, RZ, RZ, R14 ;  /* 0x000000ffff057224 */ /* 0x000fe200078e000e */
[----:B------:R-:W-:Y:S02]  /*7e70*/  MOV R4, R15 ;  /* 0x0000000f00047202 */ /* 0x000fe40000000f00 */
[----:B------:R-:W-:Y:S01]  /*7e80*/  PRMT R22, R7, 0x7610, R22 ;  /* 0x0000761007167816 */ /* 0x000fe20000000016 */
[----:B------:R-:W-:Y:S01]  /*7e90*/  IMAD.MOV.U32 R7, RZ, RZ, R24 ;  /* 0x000000ffff077224 */ /* 0x000fe200078e0018 */
[----:B------:R-:W-:Y:S01]  /*7ea0*/  PRMT R9, R6, 0x7610, R9 ;  /* 0x0000761006097816 */ /* 0x000fe20000000009 */
[----:B------:R-:W-:Y:S01]  /*7eb0*/  IMAD.MOV.U32 R6, RZ, RZ, R25 ;  /* 0x000000ffff067224 */ /* 0x000fe200078e0019 */
[----:B------:R-:W-:Y:S01]  /*7ec0*/  PRMT R8, R4, 0x5410, R5 ;  /* 0x0000541004087816 */ /* 0x000fe20000000005 */
[----:B------:R-:W-:Y:S01]  /*7ed0*/  IMAD.MOV.U32 R4, RZ, RZ, R31 ;  /* 0x000000ffff047224 */ /* 0x000fe200078e001f */
[----:B------:R-:W-:-:S02]  /*7ee0*/  MOV R5, R30 ;  /* 0x0000001e00057202 */ /* 0x000fc40000000f00 */
[----:B------:R-:W-:Y:S02]  /*7ef0*/  PRMT R13, R6, 0x5410, R7 ;  /* 0x00005410060d7816 */ /* 0x000fe40000000007 */
[----:B------:R-:W-:Y:S01]  /*7f00*/  PRMT R23, R4, 0x5410, R5 ;  /* 0x0000541004177816 */ /* 0x000fe20000000005 */
[----:B------:R-:W-:Y:S05]  /*7f10*/  @P0 BRA `(.L_x_401) ;  /* 0x00000b9000000947 */ /* 0x000fea0003800000 */
[----:B------:R-:W-:Y:S01]  /*7f20*/  ISETP.GE.AND P0, PT, R12, c[0x0][0x27c], PT ;  /* 0x00009f000c007a0c */ /* 0x000fe20003f06270 */
[----:B------:R-:W-:-:S12]  /*7f30*/  BSSY B0, `(.L_x_402) ;  /* 0x000002c000007945 */ /* 0x000fd80003800000 */
[----:B------:R-:W-:Y:S05]  /*7f40*/  @P0 BRA `(.L_x_403) ;  /* 0x000002a000000947 */ /* 0x000fea0003800000 */
[----:B------:R-:W1:Y:S01]  /*7f50*/  LDS.128 R4, [R119+0x10080] ;  /* 0x0100800077047984 */ /* 0x000e620000000c00 */
[--C-:B------:R-:W-:Y:S01]  /*7f60*/  SHF.R.U64 R104, R104, 0x10, R105.reuse ;  /* 0x0000001068687819 */ /* 0x100fe20000001269 */
[----:B------:R-:W-:Y:S01]  /*7f70*/  HADD2.F32 R114, -RZ, R100.H1_H1 ;  /* 0x30000064ff727230 */ /* 0x000fe20000004100 */
[----:B------:R-:W-:Y:S01]  /*7f80*/  SHF.R.U32.HI R105, RZ, 0x10, R105 ;  /* 0x00000010ff697819 */ /* 0x000fe20000011669 */
[----:B------:R-:W-:Y:S01]  /*7f90*/  HADD2.F32 R115, -RZ, R101.H1_H1 ;  /* 0x30000065ff737230 */ /* 0x000fe20000004100 */
[--C-:B------:R-:W-:Y:S01]  /*7fa0*/  SHF.R.U64 R102, R102, 0x10, R103.reuse ;  /* 0x0000001066667819 */ /* 0x100fe20000001267 */
[----:B------:R-:W-:Y:S01]  /*7fb0*/  HADD2.F32 R104, -RZ, R104.H0_H0 ;  /* 0x20000068ff687230 */ /* 0x000fe20000004100 */
[----:B------:R-:W-:Y:S01]  /*7fc0*/  SHF.R.U32.HI R103, RZ, 0x10, R103 ;  /* 0x00000010ff677819 */ /* 0x000fe20000011667 */
[----:B------:R-:W-:Y:S02]  /*7fd0*/  HADD2.F32 R105, -RZ, R105.H0_H0 ;  /* 0x20000069ff697230 */ /* 0x000fe40000004100 */
[----:B------:R-:W-:-:S02]  /*7fe0*/  HADD2.F32 R101, -RZ, R101.H0_H0 ;  /* 0x20000065ff657230 */ /* 0x000fc40000004100 */
[----:B------:R-:W-:Y:S02]  /*7ff0*/  HADD2.F32 R116, -RZ, R103.H0_H0 ;  /* 0x20000067ff747230 */ /* 0x000fe40000004100 */
[----:B------:R-:W-:Y:S02]  /*8000*/  HADD2.F32 R102, -RZ, R102.H0_H0 ;  /* 0x20000066ff667230 */ /* 0x000fe40000004100 */
[--C-:B-1----:R-:W-:Y:S02]  /*8010*/  HADD2.F32 R106, -RZ, R7.reuse.H0_H0 ;  /* 0x20000007ff6a7230 */ /* 0x102fe40000004100 */
[----:B------:R-:W-:Y:S02]  /*8020*/  HADD2.F32 R7, -RZ, R7.H1_H1 ;  /* 0x30000007ff077230 */ /* 0x000fe40000004100 */
[--C-:B------:R-:W-:Y:S02]  /*8030*/  HADD2.F32 R107, -RZ, R4.reuse.H0_H0 ;  /* 0x20000004ff6b7230 */ /* 0x100fe40000004100 */
[----:B------:R-:W-:Y:S01]  /*8040*/  HADD2.F32 R110, -RZ, R4.H1_H1 ;  /* 0x30000004ff6e7230 */ /* 0x000fe20000004100 */
[CC--:B------:R-:W-:Y:S01]  /*8050*/  FMUL.FTZ R103, R7.reuse, R105.reuse ;  /* 0x0000006907677220 */ /* 0x0c0fe20000410000 */
[--C-:B------:R-:W-:Y:S01]  /*8060*/  HADD2.F32 R4, -RZ, R6.reuse.H0_H0 ;  /* 0x20000006ff047230 */ /* 0x100fe20000004100 */
[C---:B------:R-:W-:Y:S01]  /*8070*/  FMUL.FTZ R105, R106.reuse, R105 ;  /* 0x000000696a697220 */ /* 0x040fe20000410000 */
[--C-:B------:R-:W-:Y:S01]  /*8080*/  HADD2.F32 R111, -RZ, R5.reuse.H0_H0 ;  /* 0x20000005ff6f7230 */ /* 0x100fe20000004100 */
[-C--:B------:R-:W-:Y:S01]  /*8090*/  FFMA.FTZ R103, R106, R116.reuse, -R103 ;  /* 0x000000746a677223 */ /* 0x080fe20000010867 */
[----:B------:R-:W-:Y:S01]  /*80a0*/  HADD2.F32 R6, -RZ, R6.H1_H1 ;  /* 0x30000006ff067230 */ /* 0x000fe20000004100 */
[----:B------:R-:W-:Y:S01]  /*80b0*/  FFMA.FTZ R116, R7, R116, R105 ;  /* 0x0000007407747223 */ /* 0x000fe20000010069 */
[----:B------:R-:W-:Y:S01]  /*80c0*/  HADD2.F32 R5, -RZ, R5.H1_H1 ;  /* 0x30000005ff057230 */ /* 0x000fe20000004100 */
[-C--:B------:R-:W-:Y:S01]  /*80d0*/  FMUL.FTZ R118, R110, R114.reuse ;  /* 0x000000726e767220 */ /* 0x080fe20000410000 */
[----:B------:R-:W-:Y:S01]  /*80e0*/  HADD2.F32 R7, -RZ, R100.H0_H0 ;  /* 0x20000064ff077230 */ /* 0x000fe20000004100 */
[----:B------:R-:W-:-:S02]  /*80f0*/  FMUL.FTZ R114, R107, R114 ;  /* 0x000000726b727220 */ /* 0x000fc40000410000 */
[-C--:B------:R-:W-:Y:S02]  /*8100*/  FMUL.FTZ R105, R5, R104.reuse ;  /* 0x0000006805697220 */ /* 0x080fe40000410000 */
[-C--:B------:R-:W-:Y:S02]  /*8110*/  FMUL.FTZ R100, R6, R7.reuse ;  /* 0x0000000706647220 */ /* 0x080fe40000410000 */
[C---:B------:R-:W-:Y:S02]  /*8120*/  FMUL.FTZ R7, R4.reuse, R7 ;  /* 0x0000000704077220 */ /* 0x040fe40000410000 */
[----:B------:R-:W-:Y:S02]  /*8130*/  FMUL.FTZ R104, R111, R104 ;  /* 0x000000686f687220 */ /* 0x000fe40000410000 */
[----:B------:R-:W-:Y:S02]  /*8140*/  FFMA.FTZ R118, R107, R115, -R118 ;  /* 0x000000736b767223 */ /* 0x000fe40000010876 */
[----:B------:R-:W-:-:S02]  /*8150*/  FFMA.FTZ R100, R4, R101, -R100 ;  /* 0x0000006504647223 */ /* 0x000fc40000010864 */
[----:B------:R-:W-:Y:S02]  /*8160*/  FFMA.FTZ R115, R110, R115, R114 ;  /* 0x000000736e737223 */ /* 0x000fe40000010072 */
[----:B------:R-:W-:Y:S01]  /*8170*/  FFMA.FTZ R101, R6, R101, R7 ;  /* 0x0000006506657223 */ /* 0x000fe20000010007 */
[----:B------:R-:W-:Y:S01]  /*8180*/  F2FP.PACK_AB R7, R116, R103 ;  /* 0x000000677407723e */ /* 0x000fe200000000ff */
[----:B------:R-:W-:Y:S01]  /*8190*/  FFMA.FTZ R105, R111, R102, -R105 ;  /* 0x000000666f697223 */ /* 0x000fe20000010869 */
[----:B------:R-:W-:Y:S01]  /*81a0*/  F2FP.PACK_AB R4, R115, R118 ;  /* 0x000000767304723e */ /* 0x000fe200000000ff */
[----:B------:R-:W-:Y:S01]  /*81b0*/  FFMA.FTZ R104, R5, R102, R104 ;  /* 0x0000006605687223 */ /* 0x000fe20000010068 */
[----:B------:R-:W-:-:S04]  /*81c0*/  F2FP.PACK_AB R6, R101, R100 ;  /* 0x000000646506723e */ /* 0x000fc800000000ff */
[----:B------:R-:W-:-:S05]  /*81d0*/  F2FP.PACK_AB R5, R104, R105 ;  /* 0x000000696805723e */ /* 0x000fca00000000ff */
[----:B------:R1:W-:Y:S02]  /*81e0*/  STS.128 [R119+0x10080], R4 ;  /* 0x0100800477007388 */ /* 0x0003e40000000c00 */
.L_x_403:
[----:B------:R-:W-:Y:S05]  /*81f0*/  BSYNC B0 ;  /* 0x0000000000007941 */ /* 0x000fea0003800000 */
.L_x_402:
[----:B-1----:R-:W-:Y:S01]  /*8200*/  IADD3 R4, R12, 0x20, RZ ;  /* 0x000000200c047810 */ /* 0x002fe20007ffe0ff */
[----:B------:R-:W-:Y:S03]  /*8210*/  BSSY B0, `(.L_x_404) ;  /* 0x000002d000007945 */ /* 0x000fe60003800000 */
[----:B------:R-:W-:-:S13]  /*8220*/  ISETP.GE.AND P0, PT, R4, c[0x0][0x27c], PT ;  /* 0x00009f0004007a0c */ /* 0x000fda0003f06270 */
[----:B------:R-:W-:Y:S05]  /*8230*/  @P0 BRA `(.L_x_405) ;  /* 0x000002a000000947 */ /* 0x000fea0003800000 */
[----:B------:R-:W1:Y:S01]  /*8240*/  LDS.128 R4, [R119+0x14080] ;  /* 0x0140800077047984 */ /* 0x000e620000000c00 */
[--C-:B------:R-:W-:Y:S01]  /*8250*/  SHF.R.U64 R101, R124, 0x10, R125.reuse ;  /* 0x000000107c657819 */ /* 0x100fe2000000127d */
[----:B------:R-:W-:Y:S01]  /*8260*/  HADD2.F32 R106, -RZ, R96.H1_H1 ;  /* 0x30000060ff6a7230 */ /* 0x000fe20000004100 */
[----:B------:R-:W-:Y:S01]  /*8270*/  SHF.R.U32.HI R124, RZ, 0x10, R125 ;  /* 0x00000010ff7c7819 */ /* 0x000fe2000001167d */
[--C-:B------:R-:W-:Y:S01]  /*8280*/  HADD2.F32 R110, -RZ, R97.reuse.H1_H1 ;  /* 0x30000061ff6e7230 */ /* 0x100fe20000004100 */
[--C-:B------:R-:W-:Y:S01]  /*8290*/  SHF.R.U64 R100, R126, 0x10, R127.reuse ;  /* 0x000000107e647819 */ /* 0x100fe2000000127f */
[----:B------:R-:W-:Y:S01]  /*82a0*/  HADD2.F32 R97, -RZ, R97.H0_H0 ;  /* 0x20000061ff617230 */ /* 0x000fe20000004100 */
[----:B------:R-:W-:Y:S01]  /*82b0*/  SHF.R.U32.HI R126, RZ, 0x10, R127 ;  /* 0x00000010ff7e7819 */ /* 0x000fe2000001167f */
[----:B------:R-:W-:-:S04]  /*82c0*/  HADD2.F32 R124, -RZ, R124.H0_H0 ;  /* 0x2000007cff7c7230 */ /* 0x000fc80000004100 */
        /* <DEDUP_REMOVED lines=12> */
[----:B------:R-:W-:Y:S01]  /*8390*/  HADD2.F32 R7, -RZ, R96.H0_H0 ;  /* 0x20000060ff077230 */ /* 0x000fe20000004100 */
[-C--:B------:R-:W-:Y:S01]  /*83a0*/  FMUL.FTZ R111, R104, R106.reuse ;  /* 0x0000006a686f7220 */ /* 0x080fe20000410000 */
[----:B------:R-:W-:Y:S01]  /*83b0*/  HADD2.F32 R5, -RZ, R5.H1_H1 ;  /* 0x30000005ff057230 */ /* 0x000fe20000004100 */
[C---:B------:R-:W-:Y:S01]  /*83c0*/  FMUL.FTZ R115, R103.reuse, R106 ;  /* 0x0000006a67737220 */ /* 0x040fe20000410000 */
[----:B------:R-:W-:Y:S01]  /*83d0*/  HADD2.F32 R96, -RZ, R101.H0_H0 ;  /* 0x20000065ff607230 */ /* 0x000fe20000004100 */
[----:B------:R-:W-:Y:S01]  /*83e0*/  FFMA.FTZ R111, R103, R110, -R111 ;  /* 0x0000006e676f7223 */ /* 0x000fe2000001086f */
[----:B------:R-:W-:Y:S01]  /*83f0*/  HADD2.F32 R102, -RZ, R100.H0_H0 ;  /* 0x20000064ff667230 */ /* 0x000fe20000004100 */
[----:B------:R-:W-:-:S02]  /*8400*/  FMUL.FTZ R100, R6, R7 ;  /* 0x0000000706647220 */ /* 0x000fc40000410000 */
[-C--:B------:R-:W-:Y:S02]  /*8410*/  FMUL.FTZ R101, R5, R96.reuse ;  /* 0x0000006005657220 */ /* 0x080fe40000410000 */
[C---:B------:R-:W-:Y:S02]  /*8420*/  FMUL.FTZ R7, R4.reuse, R7 ;  /* 0x0000000704077220 */ /* 0x040fe40000410000 */
[C---:B------:R-:W-:Y:S02]  /*8430*/  FMUL.FTZ R96, R105.reuse, R96 ;  /* 0x0000006069607220 */ /* 0x040fe40000410000 */
[-C--:B------:R-:W-:Y:S02]  /*8440*/  FFMA.FTZ R100, R4, R97.reuse, -R100 ;  /* 0x0000006104647223 */ /* 0x080fe40000010864 */
[----:B------:R-:W-:Y:S02]  /*8450*/  FFMA.FTZ R104, R104, R110, R115 ;  /* 0x0000006e68687223 */ /* 0x000fe40000010073 */
[----:B------:R-:W-:Y:S01]  /*8460*/  FFMA.FTZ R97, R6, R97, R7 ;  /* 0x0000006106617223 */ /* 0x000fe20000010007 */
[----:B------:R-:W-:Y:S01]  /*8470*/  F2FP.PACK_AB R7, R124, R107 ;  /* 0x0000006b7c07723e */ /* 0x000fe200000000ff */
[-C--:B------:R-:W-:Y:S01]  /*8480*/  FFMA.FTZ R101, R105, R102.reuse, -R101 ;  /* 0x0000006669657223 */ /* 0x080fe20000010865 */
[----:B------:R-:W-:Y:S01]  /*8490*/  F2FP.PACK_AB R4, R104, R111 ;  /* 0x0000006f6804723e */ /* 0x000fe200000000ff */
[----:B------:R-:W-:Y:S01]  /*84a0*/  FFMA.FTZ R96, R5, R102, R96 ;  /* 0x0000006605607223 */ /* 0x000fe20000010060 */
[----:B------:R-:W-:-:S04]  /*84b0*/  F2FP.PACK_AB R6, R97, R100 ;  /* 0x000000646106723e */ /* 0x000fc800000000ff */
[----:B------:R-:W-:-:S05]  /*84c0*/  F2FP.PACK_AB R5, R96, R101 ;  /* 0x000000656005723e */ /* 0x000fca00000000ff */
[----:B------:R1:W-:Y:S02]  /*84d0*/  STS.128 [R119+0x14080], R4 ;  /* 0x0140800477007388 */ /* 0x0003e40000000c00 */
.L_x_405:
[----:B------:R-:W-:Y:S05]  /*84e0*/  BSYNC B0 ;  /* 0x0000000000007941 */ /* 0x000fea0003800000 */
.L_x_404:
        /* <DEDUP_REMOVED lines=46> */
.L_x_407:
[----:B------:R-:W-:Y:S05]  /*87d0*/  BSYNC B0 ;  /* 0x0000000000007941 */ /* 0x000fea0003800000 */
.L_x_406:
[----:B-1----:R-:W-:-:S04]  /*87e0*/  IADD3 R4, R12, 0x60, RZ ;  /* 0x000000600c047810 */ /* 0x002fc80007ffe0ff */
        /* <DEDUP_REMOVED lines=44> */
.L_x_401:
[----:B------:R-:W-:Y:S05]  /*8ab0*/  BSYNC B1 ;  /* 0x0000000000017941 */ /* 0x000fea0003800000 */
.L_x_400:
        /* <DEDUP_REMOVED lines=21> */
[--C-:B------:R-:W-:Y:S02]  /*8c10*/  HADD2.F32 R95, -RZ, R4.reuse.H1_H1 ;  /* 0x30000004ff5f7230 */ /* 0x100fe40000004100 */
[----:B------:R-:W-:Y:S01]  /*8c20*/  HADD2.F32 R93, -RZ, R4.H0_H0 ;  /* 0x20000004ff5d7230 */ /* 0x000fe20000004100 */
[-C--:B------:R-:W-:Y:S01]  /*8c30*/  FMUL.FTZ R97, R7, R94.reuse ;  /* 0x0000005e07617220 */ /* 0x080fe20000410000 */
[--C-:B------:R-:W-:Y:S01]  /*8c40*/  HADD2.F32 R4, -RZ, R6.reuse.H0_H0 ;  /* 0x20000006ff047230 */ /* 0x100fe20000004100 */
[----:B------:R-:W-:Y:S01]  /*8c50*/  FMUL.FTZ R94, R92, R94 ;  /* 0x0000005e5c5e7220 */ /* 0x000fe20000410000 */
[--C-:B------:R-:W-:Y:S01]  /*8c60*/  HADD2.F32 R96, -RZ, R5.reuse.H0_H0 ;  /* 0x20000005ff607230 */ /* 0x100fe20000004100 */
[----:B------:R-:W-:Y:S01]  /*8c70*/  FMUL.FTZ R99, R95, R100 ;  /* 0x000000645f637220 */ /* 0x000fe20000410000 */
[----:B------:R-:W-:Y:S01]  /*8c80*/  HADD2.F32 R6, -RZ, R6.H1_H1 ;  /* 0x30000006ff067230 */ /* 0x000fe20000004100 */
[----:B------:R-:W-:Y:S01]  /*8c90*/  FFMA.FTZ R94, R7, R98, R94 ;  /* 0x00000062075e7223 */ /* 0x000fe2000001005e */
[----:B------:R-:W-:Y:S01]  /*8ca0*/  HADD2.F32 R5, -RZ, R5.H1_H1 ;  /* 0x30000005ff057230 */ /* 0x000fe20000004100 */
[C---:B------:R-:W-:Y:S01]  /*8cb0*/  FMUL.FTZ R100, R93.reuse, R100 ;  /* 0x000000645d647220 */ /* 0x040fe20000410000 */
[----:B------:R-:W-:Y:S01]  /*8cc0*/  HADD2.F32 R7, -RZ, R80.H0_H0 ;  /* 0x20000050ff077230 */ /* 0x000fe20000004100 */
[----:B------:R-:W-:-:S02]  /*8cd0*/  FFMA.FTZ R99, R93, R102, -R99 ;  /* 0x000000665d637223 */ /* 0x000fc40000010863 */
[----:B------:R-:W-:Y:S02]  /*8ce0*/  FMUL.FTZ R93, R5, R87 ;  /* 0x00000057055d7220 */ /* 0x000fe40000410000 */
[-C--:B------:R-:W-:Y:S02]  /*8cf0*/  FMUL.FTZ R80, R6, R7.reuse ;  /* 0x0000000706507220 */ /* 0x080fe40000410000 */
[----:B------:R-:W-:Y:S02]  /*8d00*/  FMUL.FTZ R7, R4, R7 ;  /* 0x0000000704077220 */ /* 0x000fe40000410000 */
[----:B------:R-:W-:Y:S02]  /*8d10*/  FMUL.FTZ R87, R96, R87 ;  /* 0x0000005760577220 */ /* 0x000fe40000410000 */
[----:B------:R-:W-:Y:S02]  /*8d20*/  FFMA.FTZ R80, R4, R81, -R80 ;  /* 0x0000005104507223 */ /* 0x000fe40000010850 */
[----:B------:R-:W-:-:S02]  /*8d30*/  FFMA.FTZ R93, R96, R86, -R93 ;  /* 0x00000056605d7223 */ /* 0x000fc4000001085d */
[----:B------:R-:W-:Y:S02]  /*8d40*/  FFMA.FTZ R97, R92, R98, -R97 ;  /* 0x000000625c617223 */ /* 0x000fe40000010861 */
[----:B------:R-:W-:Y:S02]  /*8d50*/  FFMA.FTZ R100, R95, R102, R100 ;  /* 0x000000665f647223 */ /* 0x000fe40000010064 */
[----:B------:R-:W-:Y:S01]  /*8d60*/  FFMA.FTZ R81, R6, R81, R7 ;  /* 0x0000005106517223 */ /* 0x000fe20000010007 */
[----:B------:R-:W-:Y:S01]  /*8d70*/  F2FP.PACK_AB R7, R94, R97 ;  /* 0x000000615e07723e */ /* 0x000fe200000000ff */
[----:B------:R-:W-:Y:S01]  /*8d80*/  FFMA.FTZ R86, R5, R86, R87 ;  /* 0x0000005605567223 */ /* 0x000fe20000010057 */
[----:B------:R-:W-:Y:S02]  /*8d90*/  F2FP.PACK_AB R4, R100, R99 ;  /* 0x000000636404723e */ /* 0x000fe400000000ff */
[----:B------:R-:W-:Y:S02]  /*8da0*/  F2FP.PACK_AB R6, R81, R80 ;  /* 0x000000505106723e */ /* 0x000fe400000000ff */
[----:B------:R-:W-:-:S05]  /*8db0*/  F2FP.PACK_AB R5, R86, R93 ;  /* 0x0000005d5605723e */ /* 0x000fca00000000ff */
[----:B------:R1:W-:Y:S02]  /*8dc0*/  STS.128 [R119+0x11080], R4 ;  /* 0x0110800477007388 */ /* 0x0003e40000000c00 */
.L_x_411:
[----:B------:R-:W-:Y:S05]  /*8dd0*/  BSYNC B0 ;  /* 0x0000000000007941 */ /* 0x000fea0003800000 */
.L_x_410:
        /* <DEDUP_REMOVED lines=35> */
[----:B------:R-:W-:Y:S02]  /*9010*/  FMUL.FTZ R74, R91, R74 ;  /* 0x0000004a5b4a7220 */ /* 0x000fe40000410000 */
        /* <DEDUP_REMOVED lines=10> */
.L_x_413:
[----:B------:R-:W-:Y:S05]  /*90c0*/  BSYNC B0 ;  /* 0x0000000000007941 */ /* 0x000fea0003800000 */
.L_x_412:
[----:B-1----:R-:W-:Y:S01]  /*90d0*/  IADD3 R4, R12, 0x40, RZ ;  /* 0x000000400c047810 */ /* 0x002fe20007ffe0ff */
[----:B------:R-:W-:Y:S03]  /*90e0*/  BSSY B0, `(.L_x_414) ;  /* 0x000002d000007945 */ /* 0x000fe60003800000 */
[----:B------:R-:W-:-:S13]  /*90f0*/  ISETP.GE.AND P0, PT, R4, c[0x0][0x27c], PT ;  /* 0x00009f0004007a0c */ /* 0x000fda0003f06270 */
[----:B------:R-:W-:Y:S05]  /*9100*/  @P0 BRA `(.L_x_415) ;  /* 0x000002a000000947 */ /* 0x000fea0003800000 */
[----:B------:R-:W1:Y:S01]  /*9110*/  LDS.128 R4, [R119+0x19080] ;  /* 0x0190800077047984 */ /* 0x000e620000000c00 */
[--C-:B------:R-:W-:Y:S01]  /*9120*/  SHF.R.U64 R75, R82, 0x10, R83.reuse ;  /* 0x00000010524b7819 */ /* 0x100fe20000001253 */
[--C-:B------:R-:W-:Y:S01]  /*9130*/  HADD2.F32 R86, -RZ, R65.reuse.H1_H1 ;  /* 0x30000041ff567230 */ /* 0x100fe20000004100 */
[----:B------:R-:W-:Y:S01]  /*9140*/  SHF.R.U32.HI R82, RZ, 0x10, R83 ;  /* 0x00000010ff527819 */ /* 0x000fe20000011653 */
[----:B------:R-:W-:Y:S01]  /*9150*/  HADD2.F32 R65, -RZ, R65.H0_H0 ;  /* 0x20000041ff417230 */ /* 0x000fe20000004100 */
[--C-:B------:R-:W-:Y:S01]  /*9160*/  SHF.R.U64 R74, R84, 0x10, R85.reuse ;  /* 0x00000010544a7819 */ /* 0x100fe20000001255 */
[----:B------:R-:W-:Y:S01]  /*9170*/  HADD2.F32 R88, -RZ, R68.H1_H1 ;  /* 0x30000044ff587230 */ /* 0x000fe20000004100 */
[----:B------:R-:W-:Y:S01]  /*9180*/  SHF.R.U32.HI R84, RZ, 0x10, R85 ;  /* 0x00000010ff547819 */ /* 0x000fe20000011655 */
[----:B------:R-:W-:Y:S02]  /*9190*/  HADD2.F32 R82, -RZ, R82.H0_H0 ;  /* 0x20000052ff527230 */ /* 0x000fe40000004100 */
[----:B------:R-:W-:-:S02]  /*91a0*/  HADD2.F32 R74, -RZ, R74.H0_H0 ;  /* 0x2000004aff4a7230 */ /* 0x000fc40000004100 */
        /* <DEDUP_REMOVED lines=15> */
[----:B------:R-:W-:Y:S01]  /*92a0*/  FMUL.FTZ R86, R81, R86 ;  /* 0x0000005651567220 */ /* 0x000fe20000410000 */
[----:B------:R-:W-:Y:S01]  /*92b0*/  HADD2.F32 R7, -RZ, R68.H0_H0 ;  /* 0x20000044ff077230 */ /* 0x000fe20000004100 */
[----:B------:R-:W-:-:S02]  /*92c0*/  FMUL.FTZ R68, R6, R65 ;  /* 0x0000004106447220 */ /* 0x000fc40000410000 */
[-C--:B------:R-:W-:Y:S02]  /*92d0*/  FMUL.FTZ R75, R5, R80.reuse ;  /* 0x00000050054b7220 */ /* 0x080fe40000410000 */
[C---:B------:R-:W-:Y:S02]  /*92e0*/  FMUL.FTZ R65, R4.reuse, R65 ;  /* 0x0000004104417220 */ /* 0x040fe40000410000 */
[----:B------:R-:W-:Y:S02]  /*92f0*/  FMUL.FTZ R80, R85, R80 ;  /* 0x0000005055507220 */ /* 0x000fe40000410000 */
[-C--:B------:R-:W-:Y:S02]  /*9300*/  FFMA.FTZ R89, R81, R88.reuse, -R89 ;  /* 0x0000005851597223 */ /* 0x080fe40000010859 */
[----:B------:R-:W-:Y:S02]  /*9310*/  FFMA.FTZ R86, R83, R88, R86 ;  /* 0x0000005853567223 */ /* 0x000fe40000010056 */
[----:B------:R-:W-:-:S02]  /*9320*/  FFMA.FTZ R68, R4, R7, -R68 ;  /* 0x0000000704447223 */ /* 0x000fc40000010844 */
        /* <DEDUP_REMOVED lines=8> */
.L_x_415:
[----:B------:R-:W-:Y:S05]  /*93b0*/  BSYNC B0 ;  /* 0x0000000000007941 */ /* 0x000fea0003800000 */
.L_x_414:
[----:B-1----:R-:W-:-:S04]  /*93c0*/  IADD3 R4, R12, 0x60, RZ ;  /* 0x000000600c047810 */ /* 0x002fc80007ffe0ff */
        /* <DEDUP_REMOVED lines=8> */
[----:B------:R-:W-:Y:S01]  /*9450*/  HADD2.F32 R68, -RZ, R68.H0_H0 ;  /* 0x20000044ff447230 */ /* 0x000fe20000004100 */
[----:B------:R-:W-:Y:S01]  /*9460*/  SHF.R.U32.HI R78, RZ, 0x10, R79 ;  /* 0x00000010ff4e7819 */ /* 0x000fe2000001164f */
[----:B------:R-:W-:Y:S02]  /*9470*/  HADD2.F32 R76, -RZ, R76.H0_H0 ;  /* 0x2000004cff4c7230 */ /* 0x000fe40000004100 */
[----:B------:R-:W-:-:S02]  /*9480*/  HADD2.F32 R82, -RZ, R63.H1_H1 ;  /* 0x3000003fff527230 */ /* 0x000fc40000004100 */
        /* <DEDUP_REMOVED lines=9> */
[----:B------:R-:W-:Y:S01]  /*9520*/  HADD2.F32 R6, -RZ, R6.H1_H1 ;  /* 0x30000006ff067230 */ /* 0x000fe20000004100 */
[-C--:B------:R-:W-:Y:S01]  /*9530*/  FFMA.FTZ R81, R74, R78.reuse, -R81 ;  /* 0x0000004e4a517223 */ /* 0x080fe20000010851 */
[--C-:B------:R-:W-:Y:S01]  /*9540*/  HADD2.F32 R79, -RZ, R5.reuse.H0_H0 ;  /* 0x20000005ff4f7230 */ /* 0x100fe20000004100 */
[----:B------:R-:W-:Y:S01]  /*9550*/  FFMA.FTZ R76, R7, R78, R76 ;  /* 0x0000004e074c7223 */ /* 0x000fe2000001004c */
[----:B------:R-:W-:Y:S01]  /*9560*/  HADD2.F32 R5, -RZ, R5.H1_H1 ;  /* 0x30000005ff057230 */ /* 0x000fe20000004100 */
[----:B------:R-:W-:Y:S01]  /*9570*/  FMUL.FTZ R7, R6, R53 ;  /* 0x0000003506077220 */ /* 0x000fe20000410000 */
[----:B------:R-:W-:Y:S01]  /*9580*/  HADD2.F32 R74, -RZ, R65.H0_H0 ;  /* 0x20000041ff4a7230 */ /* 0x000fe20000004100 */
[----:B------:R-:W-:-:S02]  /*9590*/  FMUL.FTZ R83, R77, R80 ;  /* 0x000000504d537220 */ /* 0x000fc40000410000 */
[C---:B------:R-:W-:Y:S02]  /*95a0*/  FMUL.FTZ R53, R4.reuse, R53 ;  /* 0x0000003504357220 */ /* 0x040fe40000410000 */
[----:B------:R-:W-:Y:S02]  /*95b0*/  FMUL.FTZ R65, R5, R68 ;  /* 0x0000004405417220 */ /* 0x000fe40000410000 */
[----:B------:R-:W-:Y:S02]  /*95c0*/  FMUL.FTZ R80, R75, R80 ;  /* 0x000000504b507220 */ /* 0x000fe40000410000 */
[----:B------:R-:W-:Y:S02]  /*95d0*/  FMUL.FTZ R68, R79, R68 ;  /* 0x000000444f447220 */ /* 0x000fe40000410000 */
[----:B------:R-:W-:Y:S01]  /*95e0*/  FFMA.FTZ R4, R4, R63, -R7 ;  /* 0x0000003f04047223 */ /* 0x000fe20000010807 */
[----:B------:R-:W-:Y:S01]  /*95f0*/  F2FP.PACK_AB R7, R76, R81 ;  /* 0x000000514c07723e */ /* 0x000fe200000000ff */
[----:B------:R-:W-:-:S02]  /*9600*/  FFMA.FTZ R53, R6, R63, R53 ;  /* 0x0000003f06357223 */ /* 0x000fc40000010035 */
[-C--:B------:R-:W-:Y:S02]  /*9610*/  FFMA.FTZ R83, R75, R82.reuse, -R83 ;  /* 0x000000524b537223 */ /* 0x080fe40000010853 */
[----:B------:R-:W-:Y:S01]  /*9620*/  FFMA.FTZ R80, R77, R82, R80 ;  /* 0x000000524d507223 */ /* 0x000fe20000010050 */
[----:B------:R-:W-:Y:S01]  /*9630*/  F2FP.PACK_AB R6, R53, R4 ;  /* 0x000000043506723e */ /* 0x000fe200000000ff */
[-C--:B------:R-:W-:Y:S02]  /*9640*/  FFMA.FTZ R65, R79, R74.reuse, -R65 ;  /* 0x0000004a4f417223 */ /* 0x080fe40000010841 */
[----:B------:R-:W-:Y:S01]  /*9650*/  FFMA.FTZ R68, R5, R74, R68 ;  /* 0x0000004a05447223 */ /* 0x000fe20000010044 */
[----:B------:R-:W-:-:S04]  /*9660*/  F2FP.PACK_AB R4, R80, R83 ;  /* 0x000000535004723e */ /* 0x000fc800000000ff */
[----:B------:R-:W-:-:S05]  /*9670*/  F2FP.PACK_AB R5, R68, R65 ;  /* 0x000000414405723e */ /* 0x000fca00000000ff */
[----:B------:R1:W-:Y:S02]  /*9680*/  STS.128 [R119+0x1d080], R4 ;  /* 0x01d0800477007388 */ /* 0x0003e40000000c00 */
.L_x_409:
[----:B------:R-:W-:Y:S05]  /*9690*/  BSYNC B1 ;  /* 0x0000000000017941 */ /* 0x000fea0003800000 */
.L_x_408:
        /* <DEDUP_REMOVED lines=9> */
[--C-:B------:R-:W-:Y:S01]  /*9730*/  HADD2.F32 R74, -RZ, R43.reuse.H1_H1 ;  /* 0x3000002bff4a7230 */ /* 0x100fe20000004100 */
[----:B------:R-:W-:Y:S01]  /*9740*/  SHF.R.U32.HI R70, RZ, 0x10, R71 ;  /* 0x00000010ff467819 */ /* 0x000fe20000011647 */
[----:B------:R-:W-:Y:S01]  /*9750*/  HADD2.F32 R75, -RZ, R52.H1_H1 ;  /* 0x30000034ff4b7230 */ /* 0x000fe20000004100 */
[--C-:B------:R-:W-:Y:S01]  /*9760*/  SHF.R.U64 R53, R72, 0x10, R73.reuse ;  /* 0x0000001048357819 */ /* 0x100fe20000001249 */
[----:B------:R-:W-:Y:S01]  /*9770*/  HADD2.F32 R43, -RZ, R43.H0_H0 ;  /* 0x2000002bff2b7230 */ /* 0x000fe20000004100 */
[----:B------:R-:W-:Y:S01]  /*9780*/  SHF.R.U32.HI R72, RZ, 0x10, R73 ;  /* 0x00000010ff487819 */ /* 0x000fe20000011649 */
[----:B------:R-:W-:-:S04]  /*9790*/  HADD2.F32 R70, -RZ, R70.H0_H0 ;  /* 0x20000046ff467230 */ /* 0x000fc80000004100 */
[----:B------:R-:W-:Y:S02]  /*97a0*/  HADD2.F32 R76, -RZ, R72.H0_H0 ;  /* 0x20000048ff4c7230 */ /* 0x000fe40000004100 */
[--C-:B-1----:R-:W-:Y:S02]  /*97b0*/  HADD2.F32 R71, -RZ, R4.reuse.H1_H1 ;  /* 0x30000004ff477230 */ /* 0x102fe40000004100 */
[--C-:B------:R-:W-:Y:S02]  /*97c0*/  HADD2.F32 R65, -RZ, R7.reuse.H0_H0 ;  /* 0x20000007ff417230 */ /* 0x100fe40000004100 */
[----:B------:R-:W-:Y:S01]  /*97d0*/  HADD2.F32 R7, -RZ, R7.H1_H1 ;  /* 0x30000007ff077230 */ /* 0x000fe20000004100 */
[----:B------:R-:W-:Y:S01]  /*97e0*/  FMUL.FTZ R77, R71, R74 ;  /* 0x0000004a474d7220 */ /* 0x000fe20000410000 */
[----:B------:R-:W-:Y:S02]  /*97f0*/  HADD2.F32 R68, -RZ, R4.H0_H0 ;  /* 0x20000004ff447230 */ /* 0x000fe40000004100 */
[--C-:B------:R-:W-:Y:S01]  /*9800*/  HADD2.F32 R4, -RZ, R6.reuse.H0_H0 ;  /* 0x20000006ff047230 */ /* 0x100fe20000004100 */
[-C--:B------:R-:W-:Y:S01]  /*9810*/  FMUL.FTZ R72, R7, R70.reuse ;  /* 0x0000004607487220 */ /* 0x080fe20000410000 */
[--C-:B------:R-:W-:Y:S01]  /*9820*/  HADD2.F32 R73, -RZ, R5.reuse.H0_H0 ;  /* 0x20000005ff497230 */ /* 0x100fe20000004100 */
[----:B------:R-:W-:Y:S01]  /*9830*/  FMUL.FTZ R70, R65, R70 ;  /* 0x0000004641467220 */ /* 0x000fe20000410000 */
[----:B------:R-:W-:Y:S01]  /*9840*/  HADD2.F32 R6, -RZ, R6.H1_H1 ;  /* 0x30000006ff067230 */ /* 0x000fe20000004100 */
[C---:B------:R-:W-:Y:S01]  /*9850*/  FMUL.FTZ R74, R68.reuse, R74 ;  /* 0x0000004a444a7220 */ /* 0x040fe20000410000 */
[----:B------:R-:W-:Y:S01]  /*9860*/  HADD2.F32 R5, -RZ, R5.H1_H1 ;  /* 0x30000005ff057230 */ /* 0x000fe20000004100 */
[----:B------:R-:W-:Y:S01]  /*9870*/  FFMA.FTZ R77, R68, R75, -R77 ;  /* 0x0000004b444d7223 */ /* 0x000fe2000001084d */
[----:B------:R-:W-:Y:S01]  /*9880*/  HADD2.F32 R68, -RZ, R63.H0_H0 ;  /* 0x2000003fff447230 */ /* 0x000fe20000004100 */
[----:B------:R-:W-:Y:S01]  /*9890*/  FFMA.FTZ R7, R7, R76, R70 ;  /* 0x0000004c07077223 */ /* 0x000fe20000010046 */
[----:B------:R-:W-:Y:S01]  /*98a0*/  HADD2.F32 R63, -RZ, R52.H0_H0 ;  /* 0x20000034ff3f7230 */ /* 0x000fe20000004100 */
[----:B------:R-:W-:Y:S01]  /*98b0*/  FMUL.FTZ R52, R6, R43 ;  /* 0x0000002b06347220 */ /* 0x000fe20000410000 */
[----:B------:R-:W-:Y:S01]  /*98c0*/  HADD2.F32 R70, -RZ, R53.H0_H0 ;  /* 0x20000035ff467230 */ /* 0x000fe20000004100 */
[----:B------:R-:W-:-:S02]  /*98d0*/  FMUL.FTZ R53, R5, R68 ;  /* 0x0000004405357220 */ /* 0x000fc40000410000 */
[C---:B------:R-:W-:Y:S02]  /*98e0*/  FMUL.FTZ R43, R4.reuse, R43 ;  /* 0x0000002b042b7220 */ /* 0x040fe40000410000 */
[----:B------:R-:W-:Y:S02]  /*98f0*/  FMUL.FTZ R68, R73, R68 ;  /* 0x0000004449447220 */ /* 0x000fe40000410000 */
[----:B------:R-:W-:Y:S02]  /*9900*/  FFMA.FTZ R72, R65, R76, -R72 ;  /* 0x0000004c41487223 */ /* 0x000fe40000010848 */
[----:B------:R-:W-:Y:S02]  /*9910*/  FFMA.FTZ R74, R71, R75, R74 ;  /* 0x0000004b474a7223 */ /* 0x000fe4000001004a */
[-C--:B------:R-:W-:Y:S01]  /*9920*/  FFMA.FTZ R52, R4, R63.reuse, -R52 ;  /* 0x0000003f04347223 */ /* 0x080fe20000010834 */
[----:B------:R-:W-:Y:S01]  /*9930*/  F2FP.PACK_AB R7, R7, R72 ;  /* 0x000000480707723e */ /* 0x000fe200000000ff */
[----:B------:R-:W-:Y:S01]  /*9940*/  FFMA.FTZ R43, R6, R63, R43 ;  /* 0x0000003f062b7223 */ /* 0x000fe2000001002b */
[----:B------:R-:W-:Y:S01]  /*9950*/  F2FP.PACK_AB R4, R74, R77 ;  /* 0x0000004d4a04723e */ /* 0x000fe200000000ff */
[----:B------:R-:W-:-:S02]  /*9960*/  FFMA.FTZ R53, R73, R70, -R53 ;  /* 0x0000004649357223 */ /* 0x000fc40000010835 */
[----:B------:R-:W-:Y:S01]  /*9970*/  FFMA.FTZ R68, R5, R70, R68 ;  /* 0x0000004605447223 */ /* 0x000fe20000010044 */
[----:B------:R-:W-:-:S04]  /*9980*/  F2FP.PACK_AB R6, R43, R52 ;  /* 0x000000342b06723e */ /* 0x000fc800000000ff */
[----:B------:R-:W-:-:S05]  /*9990*/  F2FP.PACK_AB R5, R68, R53 ;  /* 0x000000354405723e */ /* 0x000fca00000000ff */
[----:B------:R1:W-:Y:S02]  /*99a0*/  STS.128 [R119+0x12080], R4 ;  /* 0x0120800477007388 */ /* 0x0003e40000000c00 */
.L_x_419:
[----:B------:R-:W-:Y:S05]  /*99b0*/  BSYNC B0 ;  /* 0x0000000000007941 */ /* 0x000fea0003800000 */
.L_x_418:
        /* <DEDUP_REMOVED lines=15> */
[--C-:B-1----:R-:W-:Y:S02]  /*9ab0*/  HADD2.F32 R53, -RZ, R7.reuse.H0_H0 ;  /* 0x20000007ff357230 */ /* 0x102fe40000004100 */
[----:B------:R-:W-:Y:S02]  /*9ac0*/  HADD2.F32 R7, -RZ, R7.H1_H1 ;  /* 0x30000007ff077230 */ /* 0x000fe40000004100 */
[--C-:B------:R-:W-:Y:S02]  /*9ad0*/  HADD2.F32 R55, -RZ, R4.reuse.H0_H0 ;  /* 0x20000004ff377230 */ /* 0x100fe40000004100 */
[----:B------:R-:W-:Y:S01]  /*9ae0*/  HADD2.F32 R63, -RZ, R4.H1_H1 ;  /* 0x30000004ff3f7230 */ /* 0x000fe20000004100 */
[-C--:B------:R-:W-:Y:S01]  /*9af0*/  FMUL.FTZ R66, R7, R54.reuse ;  /* 0x0000003607427220 */ /* 0x080fe20000410000 */
[--C-:B------:R-:W-:Y:S01]  /*9b00*/  HADD2.F32 R4, -RZ, R6.reuse.H0_H0 ;  /* 0x20000006ff047230 */ /* 0x100fe20000004100 */
[C---:B------:R-:W-:Y:S01]  /*9b10*/  FMUL.FTZ R54, R53.reuse, R54 ;  /* 0x0000003635367220 */ /* 0x040fe20000410000 */
[--C-:B------:R-:W-:Y:S01]  /*9b20*/  HADD2.F32 R65, -RZ, R5.reuse.H0_H0 ;  /* 0x20000005ff417230 */ /* 0x100fe20000004100 */
[-C--:B------:R-:W-:Y:S01]  /*9b30*/  FFMA.FTZ R66, R53, R70.reuse, -R66 ;  /* 0x0000004635427223 */ /* 0x080fe20000010842 */
[----:B------:R-:W-:Y:S01]  /*9b40*/  HADD2.F32 R6, -RZ, R6.H1_H1 ;  /* 0x30000006ff067230 */ /* 0x000fe20000004100 */
[----:B------:R-:W-:Y:S01]  /*9b50*/  FFMA.FTZ R7, R7, R70, R54 ;  /* 0x0000004607077223 */ /* 0x000fe20000010036 */
[----:B------:R-:W-:Y:S01]  /*9b60*/  HADD2.F32 R5, -RZ, R5.H1_H1 ;  /* 0x30000005ff057230 */ /* 0x000fe20000004100 */
[----:B------:R-:W-:Y:S01]  /*9b70*/  FMUL.FTZ R67, R63, R68 ;  /* 0x000000443f437220 */ /* 0x000fe20000410000 */
[----:B------:R-:W-:Y:S01]  /*9b80*/  HADD2.F32 R53, -RZ, R42.H0_H0 ;  /* 0x2000002aff357230 */ /* 0x000fe20000004100 */
[----:B------:R-:W-:Y:S01]  /*9b90*/  FMUL.FTZ R42, R6, R37 ;  /* 0x00000025062a7220 */ /* 0x000fe20000410000 */
[----:B------:R-:W-:Y:S01]  /*9ba0*/  HADD2.F32 R54, -RZ, R43.H0_H0 ;  /* 0x2000002bff367230 */ /* 0x000fe20000004100 */
[----:B------:R-:W-:Y:S01]  /*9bb0*/  FMUL.FTZ R43, R5, R52 ;  /* 0x00000034052b7220 */ /* 0x000fe20000410000 */
[----:B------:R-:W-:Y:S01]  /*9bc0*/  F2FP.PACK_AB R7, R7, R66 ;  /* 0x000000420707723e */ /* 0x000fe200000000ff */
[----:B------:R-:W-:-:S02]  /*9bd0*/  FMUL.FTZ R68, R55, R68 ;  /* 0x0000004437447220 */ /* 0x000fc40000410000 */
[C---:B------:R-:W-:Y:S02]  /*9be0*/  FMUL.FTZ R37, R4.reuse, R37 ;  /* 0x0000002504257220 */ /* 0x040fe40000410000 */
[----:B------:R-:W-:Y:S02]  /*9bf0*/  FMUL.FTZ R52, R65, R52 ;  /* 0x0000003441347220 */ /* 0x000fe40000410000 */
[-C--:B------:R-:W-:Y:S02]  /*9c00*/  FFMA.FTZ R67, R55, R72.reuse, -R67 ;  /* 0x0000004837437223 */ /* 0x080fe40000010843 */
[----:B------:R-:W-:Y:S02]  /*9c10*/  FFMA.FTZ R68, R63, R72, R68 ;  /* 0x000000483f447223 */ /* 0x000fe40000010044 */
[-C--:B------:R-:W-:Y:S02]  /*9c20*/  FFMA.FTZ R42, R4, R53.reuse, -R42 ;  /* 0x00000035042a7223 */ /* 0x080fe4000001082a */
[----:B------:R-:W-:Y:S01]  /*9c30*/  FFMA.FTZ R37, R6, R53, R37 ;  /* 0x0000003506257223 */ /* 0x000fe20000010025 */
[----:B------:R-:W-:Y:S01]  /*9c40*/  F2FP.PACK_AB R4, R68, R67 ;  /* 0x000000434404723e */ /* 0x000fe200000000ff */
[----:B------:R-:W-:-:S02]  /*9c50*/  FFMA.FTZ R43, R65, R54, -R43 ;  /* 0x00000036412b7223 */ /* 0x000fc4000001082b */
[----:B------:R-:W-:Y:S01]  /*9c60*/  FFMA.FTZ R52, R5, R54, R52 ;  /* 0x0000003605347223 */ /* 0x000fe20000010034 */
[----:B------:R-:W-:-:S04]  /*9c70*/  F2FP.PACK_AB R6, R37, R42 ;  /* 0x0000002a2506723e */ /* 0x000fc800000000ff */
[----:B------:R-:W-:-:S05]  /*9c80*/  F2FP.PACK_AB R5, R52, R43 ;  /* 0x0000002b3405723e */ /* 0x000fca00000000ff */
[----:B------:R1:W-:Y:S02]  /*9c90*/  STS.128 [R119+0x16080], R4 ;  /* 0x0160800477007388 */ /* 0x0003e40000000c00 */
.L_x_421:
[----:B------:R-:W-:Y:S05]  /*9ca0*/  BSYNC B0 ;  /* 0x0000000000007941 */ /* 0x000fea0003800000 */
.L_x_420:
        /* <DEDUP_REMOVED lines=31> */
[----:B------:R-:W-:Y:S01]  /*9ea0*/  F2FP.PACK_AB R7, R7, R46 ;  /* 0x0000002e0707723e */ /* 0x000fe200000000ff */
[----:B------:R-:W-:-:S02]  /*9eb0*/  FMUL.FTZ R44, R5, R42 ;  /* 0x0000002a052c7220 */ /* 0x000fc40000410000 */
[C---:B------:R-:W-:Y:S02]  /*9ec0*/  FMUL.FTZ R54, R45.reuse, R54 ;  /* 0x000000362d367220 */ /* 0x040fe40000410000 */
[----:B------:R-:W-:Y:S02]  /*9ed0*/  FMUL.FTZ R33, R4, R33 ;  /* 0x0000002104217220 */ /* 0x000fe40000410000 */
[----:B------:R-:W-:Y:S02]  /*9ee0*/  FMUL.FTZ R42, R52, R42 ;  /* 0x0000002a342a7220 */ /* 0x000fe40000410000 */
[-C--:B------:R-:W-:Y:S02]  /*9ef0*/  FFMA.FTZ R53, R45, R68.reuse, -R53 ;  /* 0x000000442d357223 */ /* 0x080fe40000010835 */
[----:B------:R-:W-:Y:S02]  /*9f00*/  FFMA.FTZ R54, R47, R68, R54 ;  /* 0x000000442f367223 */ /* 0x000fe40000010036 */
[----:B------:R-:W-:-:S02]  /*9f10*/  FFMA.FTZ R36, R4, R43, -R36 ;  /* 0x0000002b04247223 */ /* 0x000fc40000010824 */
[----:B------:R-:W-:Y:S01]  /*9f20*/  FFMA.FTZ R33, R6, R43, R33 ;  /* 0x0000002b06217223 */ /* 0x000fe20000010021 */
[----:B------:R-:W-:Y:S01]  /*9f30*/  F2FP.PACK_AB R4, R54, R53 ;  /* 0x000000353604723e */ /* 0x000fe200000000ff */
[-C--:B------:R-:W-:Y:S02]  /*9f40*/  FFMA.FTZ R44, R52, R37.reuse, -R44 ;  /* 0x00000025342c7223 */ /* 0x080fe4000001082c */
[----:B------:R-:W-:Y:S01]  /*9f50*/  FFMA.FTZ R5, R5, R37, R42 ;  /* 0x0000002505057223 */ /* 0x000fe2000001002a */
[----:B------:R-:W-:-:S04]  /*9f60*/  F2FP.PACK_AB R6, R33, R36 ;  /* 0x000000242106723e */ /* 0x000fc800000000ff */
[----:B------:R-:W-:-:S05]  /*9f70*/  F2FP.PACK_AB R5, R5, R44 ;  /* 0x0000002c0505723e */ /* 0x000fca00000000ff */
[----:B------:R1:W-:Y:S02]  /*9f80*/  STS.128 [R119+0x1a080], R4 ;  /* 0x01a0800477007388 */ /* 0x0003e40000000c00 */
.L_x_423:
[----:B------:R-:W-:Y:S05]  /*9f90*/  BSYNC B0 ;  /* 0x0000000000007941 */ /* 0x000fea0003800000 */
.L_x_422:
        /* <DEDUP_REMOVED lines=45> */
.L_x_417:
[----:B------:R-:W-:Y:S05]  /*a270*/  BSYNC B1 ;  /* 0x0000000000017941 */ /* 0x000fea0003800000 */
.L_x_416:
[----:B-1----:R-:W-:-:S04]  /*a280*/  IADD3 R4, R51, 0x60, RZ ;  /* 0x0000006033047810 */ /* 0x002fc80007ffe0ff */
        /* <DEDUP_REMOVED lines=31> */
[----:B------:R-:W-:-:S02]  /*a480*/  FMUL.FTZ R28, R6, R23 ;  /* 0x00000017061c7220 */ /* 0x000fc40000410000 */
[----:B------:R-:W-:Y:S02]  /*a490*/  FMUL.FTZ R31, R5, R30 ;  /* 0x0000001e051f7220 */ /* 0x000fe40000410000 */
[C---:B------:R-:W-:Y:S02]  /*a4a0*/  FMUL.FTZ R38, R33.reuse, R38 ;  /* 0x0000002621267220 */ /* 0x040fe40000410000 */
[----:B------:R-:W-:Y:S02]  /*a4b0*/  FMUL.FTZ R23, R4, R23 ;  /* 0x0000001704177220 */ /* 0x000fe40000410000 */
[----:B------:R-:W-:Y:S02]  /*a4c0*/  FMUL.FTZ R30, R36, R30 ;  /* 0x0000001e241e7220 */ /* 0x000fe40000410000 */
[-C--:B------:R-:W-:Y:S02]  /*a4d0*/  FFMA.FTZ R39, R33, R40.reuse, -R39 ;  /* 0x0000002821277223 */ /* 0x080fe40000010827 */
[----:B------:R-:W-:-:S02]  /*a4e0*/  FFMA.FTZ R38, R35, R40, R38 ;  /* 0x0000002823267223 */ /* 0x000fc40000010026 */
[-C--:B------:R-:W-:Y:S02]  /*a4f0*/  FFMA.FTZ R28, R4, R7.reuse, -R28 ;  /* 0x00000007041c7223 */ /* 0x080fe4000001081c */
        /* <DEDUP_REMOVED lines=8> */
.L_x_426:
[----:B------:R-:W-:Y:S05]  /*a580*/  BSYNC B0 ;  /* 0x0000000000007941 */ /* 0x000fea0003800000 */
.L_x_425:
        /* <DEDUP_REMOVED lines=15> */
[--C-:B-1----:R-:W-:Y:S02]  /*a680*/  HADD2.F32 R27, -RZ, R7.reuse.H0_H0 ;  /* 0x20000007ff1b7230 */ /* 0x102fe40000004100 */
[----:B------:R-:W-:Y:S02]  /*a690*/  HADD2.F32 R7, -RZ, R7.H1_H1 ;  /* 0x30000007ff077230 */ /* 0x000fe40000004100 */
[--C-:B------:R-:W-:Y:S02]  /*a6a0*/  HADD2.F32 R29, -RZ, R4.reuse.H1_H1 ;  /* 0x30000004ff1d7230 */ /* 0x100fe40000004100 */
[----:B------:R-:W-:Y:S01]  /*a6b0*/  HADD2.F32 R28, -RZ, R4.H0_H0 ;  /* 0x20000004ff1c7230 */ /* 0x000fe20000004100 */
[-C--:B------:R-:W-:Y:S01]  /*a6c0*/  FMUL.FTZ R26, R7, R30.reuse ;  /* 0x0000001e071a7220 */ /* 0x080fe20000410000 */
[--C-:B------:R-:W-:Y:S01]  /*a6d0*/  HADD2.F32 R4, -RZ, R6.reuse.H0_H0 ;  /* 0x20000006ff047230 */ /* 0x100fe20000004100 */
[-C--:B------:R-:W-:Y:S01]  /*a6e0*/  FMUL.FTZ R34, R29, R31.reuse ;  /* 0x0000001f1d227220 */ /* 0x080fe20000410000 */
[--C-:B------:R-:W-:Y:S01]  /*a6f0*/  HADD2.F32 R25, -RZ, R5.reuse.H0_H0 ;  /* 0x20000005ff197230 */ /* 0x100fe20000004100 */
[C---:B------:R-:W-:Y:S01]  /*a700*/  FMUL.FTZ R30, R27.reuse, R30 ;  /* 0x0000001e1b1e7220 */ /* 0x040fe20000410000 */
[----:B------:R-:W-:Y:S01]  /*a710*/  HADD2.F32 R6, -RZ, R6.H1_H1 ;  /* 0x30000006ff067230 */ /* 0x000fe20000004100 */
[----:B------:R-:W-:Y:S01]  /*a720*/  FFMA.FTZ R26, R27, R32, -R26 ;  /* 0x000000201b1a7223 */ /* 0x000fe2000001081a */
        /* <DEDUP_REMOVED lines=9> */
[----:B------:R-:W-:Y:S02]  /*a7c0*/  FFMA.FTZ R7, R7, R32, R30 ;  /* 0x0000002007077223 */ /* 0x000fe4000001001e */
        /* <DEDUP_REMOVED lines=10> */
.L_x_428:
[----:B------:R-:W-:Y:S05]  /*a870*/  BSYNC B0 ;  /* 0x0000000000007941 */ /* 0x000fea0003800000 */
.L_x_427:
        /* <DEDUP_REMOVED lines=24> */
[-C--:B------:R-:W-:Y:S01]  /*aa00*/  FMUL.FTZ R28, R23, R25.reuse ;  /* 0x00000019171c7220 */ /* 0x080fe20000410000 */
[----:B------:R-:W-:Y:S01]  /*aa10*/  HADD2.F32 R5, -RZ, R5.H1_H1 ;  /* 0x30000005ff057230 */ /* 0x000fe20000004100 */
[C---:B------:R-:W-:Y:S01]  /*aa20*/  FMUL.FTZ R30, R22.reuse, R25 ;  /* 0x00000019161e7220 */ /* 0x040fe20000410000 */
[----:B------:R-:W-:Y:S01]  /*aa30*/  HADD2.F32 R19, -RZ, R8.H0_H0 ;  /* 0x20000008ff137230 */ /* 0x000fe20000004100 */
[----:B------:R-:W-:Y:S01]  /*aa40*/  FFMA.FTZ R7, R7, R26, R24 ;  /* 0x0000001a07077223 */ /* 0x000fe20000010018 */
[----:B------:R-:W-:Y:S01]  /*aa50*/  HADD2.F32 R25, -RZ, R10.H0_H0 ;  /* 0x2000000aff197230 */ /* 0x000fe20000004100 */
[----:B------:R-:W-:Y:S01]  /*aa60*/  FFMA.FTZ R28, R22, R27, -R28 ;  /* 0x0000001b161c7223 */ /* 0x000fe2000001081c */
[----:B------:R-:W-:Y:S01]  /*aa70*/  HADD2.F32 R10, -RZ, R13.H0_H0 ;  /* 0x2000000dff0a7230 */ /* 0x000fe20000004100 */
[----:B------:R-:W-:Y:S01]  /*aa80*/  FMUL.FTZ R8, R6, R19 ;  /* 0x0000001306087220 */ /* 0x000fe20000410000 */
[----:B------:R-:W-:Y:S01]  /*aa90*/  F2FP.PACK_AB R7, R7, R18 ;  /* 0x000000120707723e */ /* 0x000fe200000000ff */
[----:B------:R-:W-:-:S02]  /*aaa0*/  FMUL.FTZ R13, R5, R14 ;  /* 0x0000000e050d7220 */ /* 0x000fc40000410000 */
[C---:B------:R-:W-:Y:S02]  /*aab0*/  FMUL.FTZ R19, R4.reuse, R19 ;  /* 0x0000001304137220 */ /* 0x040fe40000410000 */
[----:B------:R-:W-:Y:S02]  /*aac0*/  FMUL.FTZ R14, R15, R14 ;  /* 0x0000000e0f0e7220 */ /* 0x000fe40000410000 */
        /* <DEDUP_REMOVED lines=9> */
.L_x_430:
[----:B------:R-:W-:Y:S05]  /*ab60*/  BSYNC B0 ;  /* 0x0000000000007941 */ /* 0x000fea0003800000 */
.L_x_429:
[----:B------:R-:W-:-:S04]  /*ab70*/  IADD3 R12, R12, 0x60, RZ ;  /* 0x000000600c0c7810 */ /* 0x000fc80007ffe0ff */
[----:B------:R-:W-:-:S13]  /*ab80*/  ISETP.GE.AND P0, PT, R12, c[0x0][0x27c], PT ;  /* 0x00009f000c007a0c */ /* 0x000fda0003f06270 */
[----:B------:R-:W-:Y:S05]  /*ab90*/  @P0 BRA `(.L_x_424) ;  /* 0x000049f000000947 */ /* 0x000fea0003800000 */
[----:B-1----:R-:W1:Y:S01]  /*aba0*/  LDS.128 R4, [R119+0x1f080] ;  /* 0x01f0800077047984 */ /* 0x002e620000000c00 */
[--C-:B------:R-:W-:Y:S01]  /*abb0*/  SHF.R.U64 R10, R16, 0x10, R17.reuse ;  /* 0x00000010100a7819 */ /* 0x100fe20000001211 */
[----:B------:R-:W-:Y:S01]  /*abc0*/  HADD2.F32 R18, -RZ, R11.H1_H1 ;  /* 0x3000000bff127230 */ /* 0x000fe20000004100 */
[----:B------:R-:W-:Y:S01]  /*abd0*/  SHF.R.U32.HI R16, RZ, 0x10, R17 ;  /* 0x00000010ff107819 */ /* 0x000fe20000011611 */
[--C-:B------:R-:W-:Y:S01]  /*abe0*/  HADD2.F32 R17, -RZ, R9.reuse.H1_H1 ;  /* 0x30000009ff117230 */ /* 0x100fe20000004100 */
[--C-:B------:R-:W-:Y:S01]  /*abf0*/  SHF.R.U64 R8, R20, 0x10, R21.reuse ;  /* 0x0000001014087819 */ /* 0x100fe20000001215 */
[----:B------:R-:W-:Y:S01]  /*ac00*/  HADD2.F32 R9, -RZ, R9.H0_H0 ;  /* 0x20000009ff097230 */ /* 0x000fe20000004100 */
[----:B------:R-:W-:Y:S01]  /*ac10*/  SHF.R.U32.HI R20, RZ, 0x10, R21 ;  /* 0x00000010ff147819 */ /* 0x000fe20000011615 */
[----:B------:R-:W-:Y:S02]  /*ac20*/  HADD2.F32 R16, -RZ, R16.H0_H0 ;  /* 0x20000010ff107230 */ /* 0x000fe40000004100 */
[----:B------:R-:W-:-:S02]  /*ac30*/  HADD2.F32 R10, -RZ, R10.H0_H0 ;  /* 0x2000000aff0a7230 */ /* 0x000fc40000004100 */
[----:B------:R-:W-:Y:S02]  /*ac40*/  HADD2.F32 R20, -RZ, R20.H0_H0 ;  /* 0x20000014ff147230 */ /* 0x000fe40000004100 */
[----:B------:R-:W-:Y:S02]  /*ac50*/  HADD2.F32 R11, -RZ, R11.H0_H0 ;  /* 0x2000000bff0b7230 */ /* 0x000fe40000004100 */
[----:B------:R-:W-:Y:S02]  /*ac60*/  HADD2.F32 R8, -RZ, R8.H0_H0 ;  /* 0x20000008ff087230 */ /* 0x000fe40000004100 */
[--C-:B-1----:R-:W-:Y:S02]  /*ac70*/  HADD2.F32 R12, -RZ, R7.reuse.H0_H0 ;  /* 0x20000007ff0c7230 */ /* 0x102fe40000004100 */
[----:B------:R-:W-:Y:S02]  /*ac80*/  HADD2.F32 R7, -RZ, R7.H1_H1 ;  /* 0x30000007ff077230 */ /* 0x000fe40000004100 */
[----:B------:R-:W-:-:S02]  /*ac90*/  HADD2.F32 R13, -RZ, R4.H0_H0 ;  /* 0x20000004ff0d7230 */ /* 0x000fc40000004100 */
        /* <DEDUP_REMOVED lines=9> */
[----:B------:R-:W-:Y:S02]  /*ad30*/  FMUL.FTZ R7, R6, R9 ;  /* 0x0000000906077220 */ /* 0x000fe40000410000 */
[----:B------:R-:W-:-:S02]  /*ad40*/  FMUL.FTZ R21, R14, R17 ;  /* 0x000000110e157220 */ /* 0x000fc40000410000 */
[C---:B------:R-:W-:Y:S02]  /*ad50*/  FMUL.FTZ R9, R4.reuse, R9 ;  /* 0x0000000904097220 */ /* 0x040fe40000410000 */
[-C--:B------:R-:W-:Y:S02]  /*ad60*/  FMUL.FTZ R12, R5, R10.reuse ;  /* 0x0000000a050c7220 */ /* 0x080fe40000410000 */
        /* <DEDUP_REMOVED lines=12> */
[----:B------:R1:W-:Y:S01]  /*ae30*/  STS.128 [R119+0x1f080], R4 ;  /* 0x01f0800477007388 */ /* 0x0003e20000000c00 */
[----:B------:R-:W-:Y:S05]  /*ae40*/  BRA `(.L_x_424) ;  /* 0x0000474000007947 */ /* 0x000fea0003800000 */
.L_x_391:
[----:B------:R-:W-:Y:S01]  /*ae50*/  PLOP3.LUT P0, PT, PT, PT, UP3, 0x80, 0x0 ;  /* 0x000000000000781c */ /* 0x000fe20003f0f038 */
[----:B------:R-:W-:Y:S01]  /*ae60*/  IMAD.MOV.U32 R11, RZ, RZ, R7 ;  /* 0x000000ffff0b7224 */ /* 0x000fe200078e0007 */
        /* <DEDUP_REMOVED lines=12> */
[----:B------:R-:W-:-:S13]  /*af30*/  PLOP3.LUT P0, PT, PT, PT, UP3, 0x80, 0x0 ;  /* 0x000000000000781c */ /* 0x000fda0003f0f038 */
[----:B------:R-:W-:-:S04]  /*af40*/  @P0 SHF.R.U32.HI R5, RZ, c[0x0][0x2cc], R6 ;  /* 0x0000b300ff050a19 */ /* 0x000fc80000011606 */
[----:B------:R-:W-:Y:S01]  /*af50*/  SHF.R.S32.HI R8, RZ, 0x1f, R5 ;  /* 0x0000001fff087819 */ /* 0x000fe20000011405 */
[----:B------:R-:W-:-:S04]  /*af60*/  IMAD.WIDE.U32 R10, R5, c[0x0][0x280], R10 ;  /* 0x0000a000050a7a25 */ /* 0x000fc800078e000a */
[----:B------:R-:W-:Y:S01]  /*af70*/  IMAD R6, R8, c[0x0][0x280], RZ ;  /* 0x0000a00008067a24 */ /* 0x000fe200078e02ff */
[----:B------:R-:W-:Y:S01]  /*af80*/  LEA R7, P0, R10, c[0x0][0x270], 0x1 ;  /* 0x00009c000a077a11 */ /* 0x000fe200078008ff */
[----:B------:R-:W-:Y:S02]  /*af90*/  IMAD R8, R8, c[0x0][0x290], RZ ;  /* 0x0000a40008087a24 */ /* 0x000fe400078e02ff */
[----:B------:R-:W-:Y:S02]  /*afa0*/  IMAD R6, R5, c[0x0][0x284], R6 ;  /* 0x0000a10005067a24 */ /* 0x000fe400078e0206 */
[----:B------:R1:W2:Y:S03]  /*afb0*/  SHFL.IDX PT, R14, R7, RZ, 0x181f ;  /* 0x00181fff070e7589 */ /* 0x0002a600000e0000 */
[----:B------:R-:W-:Y:S02]  /*afc0*/  IADD3 R6, R11, R6, RZ ;  /* 0x000000060b067210 */ /* 0x000fe40007ffe0ff */
[----:B------:R-:W-:-:S02]  /*afd0*/  MOV R11, R17 ;  /* 0x00000011000b7202 */ /* 0x000fc40000000f00 */
[----:B------:R-:W-:Y:S01]  /*afe0*/  LEA.HI.X R6, R10, c[0x0][0x274], R6, 0x1, P0 ;  /* 0x00009d000a067a11 */ /* 0x000fe200000f0c06 */
[----:B------:R-:W-:-:S04]  /*aff0*/  IMAD.MOV.U32 R10, RZ, RZ, R12 ;  /* 0x000000ffff0a7224 */ /* 0x000fc800078e000c */
[C---:B------:R-:W-:Y:S01]  /*b000*/  IMAD.WIDE.U32 R10, R5.reuse, c[0x0][0x290], R10 ;  /* 0x0000a400050a7a25 */ /* 0x040fe200078e000a */
[----:B------:R1:W3:Y:S03]  /*b010*/  SHFL.IDX PT, R15, R6, RZ, 0x181f ;  /* 0x00181fff060f7589 */ /* 0x0002e600000e0000 */
[----:B------:R-:W-:Y:S01]  /*b020*/  IMAD R5, R5, c[0x0][0x294], R8 ;  /* 0x0000a50005057a24 */ /* 0x000fe200078e0208 */
[----:B------:R-:W-:-:S03]  /*b030*/  LEA R8, P0, R10, c[0x0][0x288], 0x1 ;  /* 0x0000a2000a087a11 */ /* 0x000fc600078008ff */
[----:B------:R-:W-:Y:S02]  /*b040*/  IMAD.IADD R5, R11, 0x1, R5 ;  /* 0x000000010b057824 */ /* 0x000fe400078e0205 */
[----:B------:R1:W4:Y:S03]  /*b050*/  SHFL.IDX PT, R12, R8, RZ, 0x181f ;  /* 0x00181fff080c7589 */ /* 0x00032600000e0000 */
[----:B------:R-:W-:-:S05]  /*b060*/  LEA.HI.X R5, R10, c[0x0][0x28c], R5, 0x1, P0 ;  /* 0x0000a3000a057a11 */ /* 0x000fca00000f0c05 */
[----:B------:R1:W1:Y:S01]  /*b070*/  SHFL.IDX PT, R13, R5, RZ, 0x181f ;  /* 0x00181fff050d7589 */ /* 0x00026200000e0000 */
[----:B------:R-:W-:Y:S05]  /*b080*/  @P1 BRA `(.L_x_432) ;  /* 0x0000015000001947 */ /* 0x000fea0003800000 */
[----:B--2---:R-:W-:Y:S01]  /*b090*/  ISETP.GE.AND P0, PT, R225, c[0x0][0x27c], PT ;  /* 0x00009f00e1007a0c */ /* 0x004fe20003f06270 */
[----:B------:R-:W-:Y:S01]  /*b0a0*/  CS2R R106, SRZ ;  /* 0x00000000006a7805 */ /* 0x000fe2000001ff00 */
[----:B------:R-:W-:Y:S01]  /*b0b0*/  CS2R R104, SRZ ;  /* 0x0000000000687805 */ /* 0x000fe2000001ff00 */
[----:B------:R-:W-:Y:S01]  /*b0c0*/  CS2R R102, SRZ ;  /* 0x0000000000667805 */ /* 0x000fe2000001ff00 */
[----:B------:R-:W-:-:S09]  /*b0d0*/  CS2R R100, SRZ ;  /* 0x0000000000647805 */ /* 0x000fd2000001ff00 */
[----:B---3--:R-:W-:-:S04]  /*b0e0*/  @!P0 IMAD.WIDE R18, R225, 0x2, R14 ;  /* 0x00000002e1128825 */ /* 0x008fc800078e020e */
[----:B-1--4-:R-:W-:Y:S01]  /*b0f0*/  @!P0 IMAD.WIDE R16, R225, 0x2, R12 ;  /* 0x00000002e1108825 */ /* 0x012fe200078e020c */
[----:B------:R1:W5:Y:S04]  /*b100*/  @!P0 LD.E.128 R104, [R18.64] ;  /* 0x0000001812688980 */ /* 0x000368000c101d00 */
[----:B------:R1:W5:Y:S01]  /*b110*/  @!P0 LD.E.128 R100, [R16.64] ;  /* 0x0000001810648980 */ /* 0x000362000c101d00 */
[----:B------:R-:W-:Y:S01]  /*b120*/  ISETP.GE.AND P0, PT, R219, c[0x0][0x27c], PT ;  /* 0x00009f00db007a0c */ /* 0x000fe20003f06270 */
[----:B------:R-:W-:Y:S01]  /*b130*/  CS2R R90, SRZ ;  /* 0x00000000005a7805 */ /* 0x000fe2000001ff00 */
[----:B------:R-:W-:Y:S01]  /*b140*/  CS2R R88, SRZ ;  /* 0x0000000000587805 */ /* 0x000fe2000001ff00 */
[----:B------:R-:W-:Y:S01]  /*b150*/  CS2R R86, SRZ ;  /* 0x0000000000567805 */ /* 0x000fe2000001ff00 */
[----:B------:R-:W-:-:S09]  /*b160*/  CS2R R84, SRZ ;  /* 0x0000000000547805 */ /* 0x000fd2000001ff00 */
[----:B------:R-:W-:-:S04]  /*b170*/  @!P0 SHF.R.S32.HI R10, RZ, 0x1f, R219 ;  /* 0x0000001fff0a8819 */ /* 0x000fc800000114db */
[----:B------:R-:W-:-:S04]  /*b180*/  @!P0 LEA.HI R10, R10, R219, RZ, 0x3 ;  /* 0x000000db0a0a8211 */ /* 0x000fc800078f18ff */
[----:B------:R-:W-:-:S05]  /*b190*/  @!P0 LOP3.LUT R10, R10, 0xfffffff8, RZ, 0xc0, !PT ;  /* 0xfffffff80a0a8812 */ /* 0x000fca00078ec0ff */
[----:B------:R-:W-:-:S04]  /*b1a0*/  @!P0 IMAD.WIDE R14, R10, 0x2, R14 ;  /* 0x000000020a0e8825 */ /* 0x000fc800078e020e */
[----:B------:R-:W-:Y:S01]  /*b1b0*/  @!P0 IMAD.WIDE R10, R10, 0x2, R12 ;  /* 0x000000020a0a8825 */ /* 0x000fe200078e020c */
[----:B------:R1:W5:Y:S04]  /*b1c0*/  @!P0 LD.E.128 R88, [R14.64] ;  /* 0x000000180e588980 */ /* 0x000368000c101d00 */
[----:B------:R1:W5:Y:S02]  /*b1d0*/  @!P0 LD.E.128 R84, [R10.64] ;  /* 0x000000180a548980 */ /* 0x000364000c101d00 */
.L_x_432:
[----:B--2---:R-:W-:Y:S05]  /*b1e0*/  BSYNC B0 ;  /* 0x0000000000007941 */ /* 0x004fea0003800000 */
.L_x_431:
[----:B------:R-:W-:Y:S01]  /*b1f0*/  ISETP.NE.AND P0, PT, R9, RZ, PT ;  /* 0x000000ff0900720c */ /* 0x000fe20003f05270 */
[----:B-1---5:R-:W-:Y:S01]  /*b200*/  IMAD.MOV.U32 R10, RZ, RZ, R88 ;  /* 0x000000ffff0a7224 */ /* 0x022fe200078e0058 */
[----:B------:R-:W-:Y:S01]  /*b210*/  MOV R9, R89 ;  /* 0x0000005900097202 */ /* 0x000fe20000000f00 */
[----:B----4-:R-:W-:Y:S01]  /*b220*/  IMAD.MOV.U32 R12, RZ, RZ, R90 ;  /* 0x000000ffff0c7224 */ /* 0x010fe200078e005a */
[----:B---3--:R1:W2:Y:S01]  /*b230*/  SHFL.IDX PT, R15, R6, 0x1, 0x181f ;  /* 0x00381f00060f7f89 */ /* 0x0082a200000e0000 */
        /* <DEDUP_REMOVED lines=9> */
[----:B------:R1:W3:Y:S01]  /*b2d0*/  SHFL.IDX PT, R14, R7, 0x1, 0x181f ;  /* 0x00381f00070e7f89 */ /* 0x0002e200000e0000 */
[----:B------:R-:W-:Y:S01]  /*b2e0*/  IMAD.MOV.U32 R10, RZ, RZ, R84 ;  /* 0x000000ffff0a7224 */ /* 0x000fe200078e0054 */
[----:B------:R-:W-:Y:S01]  /*b2f0*/  BSSY B0, `(.L_x_433) ;  /* 0x000002b000007945 */ /* 0x000fe20003800000 */
[----:B------:R-:W-:Y:S01]  /*b300*/  IMAD.MOV.U32 R9, RZ, RZ, R85 ;  /* 0x000000ffff097224 */ /* 0x000fe200078e0055 */
[----:B------:R-:W-:Y:S01]  /*b310*/  PRMT R126, R11, 0x5410, R12 ;  /* 0x000054100b7e7816 */ /* 0x000fe2000000000c */
[----:B------:R1:W4:Y:S01]  /*b320*/  SHFL.IDX PT, R13, R5, 0x1, 0x181f ;  /* 0x00381f00050d7f89 */ /* 0x00032200000e0000 */
[----:B------:R-:W-:Y:S01]  /*b330*/  MOV R11, R87 ;  /* 0x00000057000b7202 */ /* 0x000fe20000000f00 */
[----:B------:R-:W-:Y:S01]  /*b340*/  CS2R R52, SRZ ;  /* 0x0000000000347805 */ /* 0x000fe2000001ff00 */
[----:B------:R-:W-:Y:S01]  /*b350*/  PRMT R113, R9, 0x5410, R10 ;  /* 0x0000541009717816 */ /* 0x000fe2000000000a */
[----:B------:R-:W-:Y:S01]  /*b360*/  IMAD.MOV.U32 R10, RZ, RZ, R100 ;  /* 0x000000ffff0a7224 */ /* 0x000fe200078e0064 */
[----:B------:R-:W-:Y:S01]  /*b370*/  PRMT R114, R11, 0x5410, R16 ;  /* 0x000054100b727816 */ /* 0x000fe20000000010 */
[----:B------:R-:W-:Y:S01]  /*b380*/  IMAD.MOV.U32 R11, RZ, RZ, R103 ;  /* 0x000000ffff0b7224 */ /* 0x000fe200078e0067 */
[----:B------:R-:W-:Y:S01]  /*b390*/  MOV R16, R102 ;  /* 0x0000006600107202 */ /* 0x000fe20000000f00 */
[----:B------:R1:W1:Y:S01]  /*b3a0*/  SHFL.IDX PT, R12, R8, 0x1, 0x181f ;  /* 0x00381f00080c7f89 */ /* 0x00026200000e0000 */
[----:B------:R-:W-:Y:S01]  /*b3b0*/  MOV R9, R101 ;  /* 0x0000006500097202 */ /* 0x000fe20000000f00 */
[----:B------:R-:W-:Y:S01]  /*b3c0*/  CS2R R78, SRZ ;  /* 0x00000000004e7805 */ /* 0x000fe2000001ff00 */
[----:B------:R-:W-:Y:S01]  /*b3d0*/  PRMT R124, R11, 0x5410, R16 ;  /* 0x000054100b7c7816 */ /* 0x000fe20000000010 */
[----:B------:R-:W-:Y:S01]  /*b3e0*/  CS2R R76, SRZ ;  /* 0x00000000004c7805 */ /* 0x000fe2000001ff00 */
[----:B------:R-:W-:Y:S01]  /*b3f0*/  PRMT R122, R9, 0x5410, R10 ;  /* 0x00005410097a7816 */ /* 0x000fe2000000000a */
[----:B------:R-:W-:Y:S01]  /*b400*/  CS2R R46, SRZ ;  /* 0x00000000002e7805 */ /* 0x000fe2000001ff00 */
[----:B------:R-:W-:Y:S01]  /*b410*/  CS2R R44, SRZ ;  /* 0x00000000002c7805 */ /* 0x000fe2000001ff00 */
[----:B------:R-:W-:Y:S01]  /*b420*/  CS2R R74, SRZ ;  /* 0x00000000004a7805 */ /* 0x000fe2000001ff00 */
[----:B------:R-:W-:Y:S01]  /*b430*/  CS2R R72, SRZ ;  /* 0x0000000000487805 */ /* 0x000fe2000001ff00 */
        /* <DEDUP_REMOVED lines=22> */
.L_x_434:
[----:B--2---:R-:W-:Y:S05]  /*b5a0*/  BSYNC B0 ;  /* 0x0000000000007941 */ /* 0x004fea0003800000 */
.L_x_433:
[----:B------:R-:W-:Y:S01]  /*b5b0*/  ISETP.NE.AND P0, PT, R4, RZ, PT ;  /* 0x000000ff0400720c */ /* 0x000fe20003f05270 */
[----:B-----5:R-:W-:Y:S01]  /*b5c0*/  IMAD.MOV.U32 R11, RZ, RZ, R54 ;  /* 0x000000ffff0b7224 */ /* 0x020fe200078e0036 */
[----:B------:R-:W-:Y:S01]  /*b5d0*/  MOV R4, R53 ;  /* 0x0000003500047202 */ /* 0x000fe20000000f00 */
[----:B------:R-:W-:Y:S01]  /*b5e0*/  IMAD.MOV.U32 R10, RZ, RZ, R55 ;  /* 0x000000ffff0a7224 */ /* 0x000fe200078e0037 */
[----:B-1----:R1:W2:Y:S01]  /*b5f0*/  SHFL.IDX PT, R15, R6, 0x2, 0x181f ;  /* 0x00581f00060f7f89 */ /* 0x0022a200000e0000 */
        /* <DEDUP_REMOVED lines=9> */
[----:B---3--:R1:W3:Y:S01]  /*b690*/  SHFL.IDX PT, R14, R7, 0x2, 0x181f ;  /* 0x00581f00070e7f89 */ /* 0x0082e200000e0000 */
[----:B------:R-:W-:Y:S01]  /*b6a0*/  CS2R R42, SRZ ;  /* 0x00000000002a7805 */ /* 0x000fe2000001ff00 */
[----:B------:R-:W-:Y:S01]  /*b6b0*/  PRMT R112, R10, 0x5410, R11 ;  /* 0x000054100a707816 */ /* 0x000fe2000000000b */
[----:B------:R-:W-:Y:S01]  /*b6c0*/  IMAD.MOV.U32 R11, RZ, RZ, R46 ;  /* 0x000000ffff0b7224 */ /* 0x000fe200078e002e */
[----:B------:R-:W-:Y:S01]  /*b6d0*/  PRMT R111, R4, 0x5410, R9 ;  /* 0x00005410046f7816 */ /* 0x000fe20000000009 */
[----:B------:R-:W-:Y:S01]  /*b6e0*/  IMAD.MOV.U32 R9, RZ, RZ, R44 ;  /* 0x000000ffff097224 */ /* 0x000fe200078e002c */
[----:B------:R-:W-:Y:S01]  /*b6f0*/  MOV R10, R47 ;  /* 0x0000002f000a7202 */ /* 0x000fe20000000f00 */
[----:B------:R-:W-:Y:S01]  /*b700*/  IMAD.MOV.U32 R4, RZ, RZ, R45 ;  /* 0x000000ffff047224 */ /* 0x000fe200078e002d */
[----:B----4-:R1:W4:Y:S01]  /*b710*/  SHFL.IDX PT, R13, R5, 0x2, 0x181f ;  /* 0x00581f00050d7f89 */ /* 0x01032200000e0000 */
        /* <DEDUP_REMOVED lines=17> */
[----:B--23--:R-:W-:Y:S01]  /*b830*/  ISETP.GE.AND P0, PT, R225, c[0x0][0x27c], PT ;  /* 0x00009f00e1007a0c */ /* 0x00cfe20003f06270 */
[----:B------:R-:W-:Y:S01]  /*b840*/  CS2R R38, SRZ ;  /* 0x0000000000267805 */ /* 0x000fe2000001ff00 */
[----:B------:R-:W-:Y:S01]  /*b850*/  CS2R R36, SRZ ;  /* 0x0000000000247805 */ /* 0x000fe2000001ff00 */
[----:B------:R-:W-:Y:S01]  /*b860*/  CS2R R30, SRZ ;  /* 0x00000000001e7805 */ /* 0x000fe2000001ff00 */
[----:B------:R-:W-:-:S09]  /*b870*/  CS2R R28, SRZ ;  /* 0x00000000001c7805 */ /* 0x000fd2000001ff00 */
[----:B------:R-:W-:-:S04]  /*b880*/  @!P0 IMAD.WIDE R16, R225, 0x2, R14 ;  /* 0x00000002e1108825 */ /* 0x000fc800078e020e */
        /* <DEDUP_REMOVED lines=15> */
.L_x_436:
[----:B--23--:R-:W-:Y:S05]  /*b980*/  BSYNC B0 ;  /* 0x0000000000007941 */ /* 0x00cfea0003800000 */
.L_x_435:
[----:B-----5:R-:W-:Y:S01]  /*b990*/  IMAD.MOV.U32 R9, RZ, RZ, R40 ;  /* 0x000000ffff097224 */ /* 0x020fe200078e0028 */
[----:B------:R-:W-:Y:S01]  /*b9a0*/  MOV R4, R41 ;  /* 0x0000002900047202 */ /* 0x000fe20000000f00 */
[----:B-1----:R-:W-:Y:S01]  /*b9b0*/  IMAD.MOV.U32 R11, RZ, RZ, R42 ;  /* 0x000000ffff0b7224 */ /* 0x002fe200078e002a */
[----:B------:R1:W2:Y:S01]  /*b9c0*/  SHFL.IDX PT, R67, R6, 0x3, 0x181f ;  /* 0x00781f0006437f89 */ /* 0x0002a200000e0000 */
[----:B------:R-:W-:Y:S01]  /*b9d0*/  IMAD.MOV.U32 R10, RZ, RZ, R43 ;  /* 0x000000ffff0a7224 */ /* 0x000fe200078e002b */
[----:B------:R-:W-:Y:S01]  /*b9e0*/  PRMT R83, R4, 0x5410, R9 ;  /* 0x0000541004537816 */ /* 0x000fe20000000009 */
[----:B------:R-:W-:Y:S01]  /*b9f0*/  IMAD.MOV.U32 R4, RZ, RZ, R37 ;  /* 0x000000ffff047224 */ /* 0x000fe200078e0025 */
[----:B------:R-:W-:Y:S01]  /*ba00*/  MOV R9, R36 ;  /* 0x0000002400097202 */ /* 0x000fe20000000f00 */
[----:B------:R3:W4:Y:S01]  /*ba10*/  SHFL.IDX PT, R71, R5, 0x3, 0x181f ;  /* 0x00781f0005477f89 */ /* 0x00072200000e0000 */
[----:B------:R-:W-:Y:S01]  /*ba20*/  PRMT R92, R10, 0x5410, R11 ;  /* 0x000054100a5c7816 */ /* 0x000fe2000000000b */
[----:B------:R-:W-:Y:S01]  /*ba30*/  IMAD.MOV.U32 R11, RZ, RZ, R38 ;  /* 0x000000ffff0b7224 */ /* 0x000fe200078e0026 */
[----:B------:R-:W-:Y:S01]  /*ba40*/  PRMT R95, R4, 0x5410, R9 ;  /* 0x00005410045f7816 */ /* 0x000fe20000000009 */
[----:B------:R-:W-:Y:S01]  /*ba50*/  IMAD.MOV.U32 R10, RZ, RZ, R39 ;  /* 0x000000ffff0a7224 */ /* 0x000fe200078e0027 */
[----:B------:R2:W4:Y:S01]  /*ba60*/  SHFL.IDX PT, R66, R7, 0x3, 0x181f ;  /* 0x00781f0007427f89 */ /* 0x00052200000e0000 */
[----:B------:R-:W-:Y:S01]  /*ba70*/  IMAD.MOV.U32 R9, RZ, RZ, R32 ;  /* 0x000000ffff097224 */ /* 0x000fe200078e0020 */
[----:B------:R-:W-:Y:S01]  /*ba80*/  BSSY B0, `(.L_x_437) ;  /* 0x000002b000007945 */ /* 0x000fe20003800000 */
[----:B------:R-:W-:Y:S01]  /*ba90*/  IMAD.MOV.U32 R4, RZ, RZ, R33 ;  /* 0x000000ffff047224 */ /* 0x000fe200078e0021 */
[----:B------:R-:W-:Y:S01]  /*baa0*/  PRMT R96, R10, 0x5410, R11 ;  /* 0x000054100a607816 */ /* 0x000fe2000000000b */
[----:B------:R-:W-:Y:S01]  /*bab0*/  IMAD.MOV.U32 R11, RZ, RZ, R34 ;  /* 0x000000ffff0b7224 */ /* 0x000fe200078e0022 */
[----:B------:R-:W-:Y:S01]  /*bac0*/  MOV R10, R35 ;  /* 0x00000023000a7202 */ /* 0x000fe20000000f00 */
[----:B------:R4:W4:Y:S01]  /*bad0*/  SHFL.IDX PT, R70, R8, 0x3, 0x181f ;  /* 0x00781f0008467f89 */ /* 0x00092200000e0000 */
[----:B------:R-:W-:Y:S01]  /*bae0*/  PRMT R81, R4, 0x5410, R9 ;  /* 0x0000541004517816 */ /* 0x000fe20000000009 */
[----:B------:R-:W-:Y:S01]  /*baf0*/  CS2R R24, SRZ ;  /* 0x0000000000187805 */ /* 0x000fe2000001ff00 */
[----:B------:R-:W-:Y:S01]  /*bb00*/  MOV R4, R29 ;  /* 0x0000001d00047202 */ /* 0x000fe20000000f00 */
[----:B------:R-:W-:Y:S01]  /*bb10*/  CS2R R22, SRZ ;  /* 0x0000000000167805 */ /* 0x000fe2000001ff00 */
[----:B------:R-:W-:Y:S01]  /*bb20*/  PRMT R82, R10, 0x5410, R11 ;  /* 0x000054100a527816 */ /* 0x000fe2000000000b */
[----:B-1----:R-:W-:Y:S01]  /*bb30*/  IMAD.MOV.U32 R6, RZ, RZ, R31 ;  /* 0x000000ffff067224 */ /* 0x002fe200078e001f */
[----:B------:R-:W-:Y:S01]  /*bb40*/  CS2R R20, SRZ ;  /* 0x0000000000147805 */ /* 0x000fe2000001ff00 */
[----:B------:R-:W-:Y:S01]  /*bb50*/  CS2R R18, SRZ ;  /* 0x0000000000127805 */ /* 0x000fe2000001ff00 */
[----:B------:R-:W-:Y:S01]  /*bb60*/  CS2R R16, SRZ ;  /* 0x0000000000107805 */ /* 0x000fe2000001ff00 */
[----:B------:R-:W-:Y:S01]  /*bb70*/  CS2R R14, SRZ ;  /* 0x00000000000e7805 */ /* 0x000fe2000001ff00 */
[----:B---3--:R-:W-:Y:S01]  /*bb80*/  IMAD.MOV.U32 R5, RZ, RZ, R28 ;  /* 0x000000ffff057224 */ /* 0x008fe200078e001c */
[----:B----4-:R-:W-:Y:S01]  /*bb90*/  CS2R R12, SRZ ;  /* 0x00000000000c7805 */ /* 0x010fe2000001ff00 */
[----:B--2---:R-:W-:-:S03]  /*bba0*/  MOV R7, R30 ;  /* 0x0000001e00077202 */ /* 0x004fc60000000f00 */
[----:B------:R-:W-:Y:S02]  /*bbb0*/  PRMT R93, R4, 0x5410, R5 ;  /* 0x00005410045d7816 */ /* 0x000fe40000000005 */
[----:B------:R-:W-:Y:S01]  /*bbc0*/  PRMT R94, R6, 0x5410, R7 ;  /* 0x00005410065e7816 */ /* 0x000fe20000000007 */
[----:B------:R-:W-:Y:S05]  /*bbd0*/  @P6 BRA `(.L_x_438) ;  /* 0x0000015000006947 */ /* 0x000fea0003800000 */
[----:B------:R-:W-:Y:S01]  /*bbe0*/  ISETP.GE.AND P0, PT, R225, c[0x0][0x27c], PT ;  /* 0x00009f00e1007a0c */ /* 0x000fe20003f06270 */
[----:B------:R-:W-:Y:S01]  /*bbf0*/  CS2R R22, SRZ ;  /* 0x0000000000167805 */ /* 0x000fe2000001ff00 */
[----:B------:R-:W-:Y:S01]  /*bc00*/  CS2R R20, SRZ ;  /* 0x0000000000147805 */ /* 0x000fe2000001ff00 */
[----:B------:R-:W-:Y:S01]  /*bc10*/  CS2R R14, SRZ ;  /* 0x00000000000e7805 */ /* 0x000fe2000001ff00 */
[----:B------:R-:W-:-:S09]  /*bc20*/  CS2R R12, SRZ ;  /* 0x00000000000c7805 */ /* 0x000fd2000001ff00 */
[----:B------:R-:W-:-:S04]  /*bc30*/  @!P0 IMAD.WIDE R8, R225, 0x2, R66 ;  /* 0x00000002e1088825 */ /* 0x000fc800078e0242 */
[----:B------:R-:W-:Y:S01]  /*bc40*/  @!P0 IMAD.WIDE R6, R225, 0x2, R70 ;  /* 0x00000002e1068825 */ /* 0x000fe200078e0246 */
        /* <DEDUP_REMOVED lines=14> */
.L_x_438:
[----:B------:R-:W-:Y:S05]  /*bd30*/  BSYNC B0 ;  /* 0x0000000000007941 */ /* 0x000fea0003800000 */
.L_x_437:
        /* <DEDUP_REMOVED lines=8> */
[----:B------:R-:W-:Y:S01]  /*bdc0*/  PRMT R80, R7, 0x5410, R4 ;  /* 0x0000541007507816 */ /* 0x000fe20000000004 */
[----:B------:R-:W-:Y:S01]  /*bdd0*/  USEL UR4, UR4, 0x80, UP0 ;  /* 0x0000008004047887 */ /* 0x000fe20008000000 */
[----:B------:R-:W-:Y:S01]  /*bde0*/  MOV R4, R22 ;  /* 0x0000001600047202 */ /* 0x000fe20000000f00 */
[----:B------:R-:W-:Y:S01]  /*bdf0*/  IMAD.MOV.U32 R7, RZ, RZ, R23 ;  /* 0x000000ffff077224 */ /* 0x000fe200078e0017 */
[----:B------:R-:W-:Y:S01]  /*be00*/  PRMT R71, R5, 0x5410, R6 ;  /* 0x0000541005477816 */ /* 0x000fe20000000006 */
        /* <DEDUP_REMOVED lines=28> */
[----:B------:R-:W-:Y:S01]  /*bfd0*/  SHF.R.U32.HI R127, RZ, 0x10, R101 ;  /* 0x00000010ff7f7819 */ /* 0x000fe20000011665 */
[--C-:B------:R-:W-:Y:S01]  /*bfe0*/  HADD2.F32 R132, -RZ, R122.reuse.H0_H0 ;  /* 0x2000007aff847230 */ /* 0x100fe20000004100 */
[----:B------:R-:W-:Y:S01]  /*bff0*/  SHF.R.S32.HI R5, RZ, 0x1f, R4 ;  /* 0x0000001fff057819 */ /* 0x000fe20000011404 */
[----:B------:R-:W-:Y:S01]  /*c000*/  HADD2.F32 R122, -RZ, R122.H1_H1 ;  /* 0x3000007aff7a7230 */ /* 0x000fe20000004100 */
[----:B------:R-:W-:Y:S01]  /*c010*/  SHF.L.U32 R7, R4, 0x3, RZ ;  /* 0x0000000304077819 */ /* 0x000fe200000006ff */
[----:B------:R-:W-:Y:S01]  /*c020*/  HADD2.F32 R140, -RZ, R127.H0_H0 ;  /* 0x2000007fff8c7230 */ /* 0x000fe20000004100 */
[----:B------:R-:W-:Y:S01]  /*c030*/  LEA.HI R5, R5, R4, RZ, 0x3 ;  /* 0x0000000405057211 */ /* 0x000fe200078f18ff */
[--C-:B------:R-:W-:Y:S01]  /*c040*/  HADD2.F32 R138, -RZ, R125.reuse.H0_H0 ;  /* 0x2000007dff8a7230 */ /* 0x100fe20000004100 */
[----:B------:R-:W-:Y:S01]  /*c050*/  LOP3.LUT R7, R120, 0x38, R7, 0xf8, !PT ;  /* 0x0000003878077812 */ /* 0x000fe200078ef807 */
[----:B------:R-:W-:Y:S01]  /*c060*/  HADD2.F32 R125, -RZ, R125.H1_H1 ;  /* 0x3000007dff7d7230 */ /* 0x000fe20000004100 */
[----:B------:R-:W-:Y:S01]  /*c070*/  SHF.L.U32 R5, R5, 0xa, RZ ;  /* 0x0000000a05057819 */ /* 0x000fe200000006ff */
[----:B------:R-:W-:Y:S01]  /*c080*/  HADD2.F32 R127, -RZ, R124.H0_H0 ;  /* 0x2000007cff7f7230 */ /* 0x000fe20000004100 */
[----:B------:R-:W-:-:S02]  /*c090*/  LOP3.LUT R4, R7, R118, RZ, 0x3c, !PT ;  /* 0x0000007607047212 */ /* 0x000fc400078e3cff */
[----:B------:R-:W-:Y:S02]  /*c0a0*/  LOP3.LUT R5, R5, 0x7fffe000, RZ, 0xc0, !PT ;  /* 0x7fffe00005057812 */ /* 0x000fe400078ec0ff */
[----:B------:R-:W-:Y:S02]  /*c0b0*/  SHF.R.U64 R100, R100, 0x10, R101 ;  /* 0x0000001064647819 */ /* 0x000fe40000001265 */
[----:B------:R-:W-:Y:S02]  /*c0c0*/  IADD3 R4, R4, R5, R117 ;  /* 0x0000000504047210 */ /* 0x000fe40007ffe075 */
[----:B------:R-:W-:Y:S01]  /*c0d0*/  SHF.R.U64 R101, R106, 0x10, R107 ;  /* 0x000000106a657819 */ /* 0x000fe2000000126b */
[----:B------:R-:W-:Y:S01]  /*c0e0*/  HADD2.F32 R100, -RZ, R100.H0_H0 ;  /* 0x20000064ff647230 */ /* 0x000fe20000004100 */
[----:B------:R-:W-:Y:S02]  /*c0f0*/  SHF.L.U32 R121, R4, 0x1, RZ ;  /* 0x0000000104797819 */ /* 0x000fe400000006ff */
[----:B------:R-:W-:-:S02]  /*c100*/  SHF.R.U64 R104, R104, 0x10, R105 ;  /* 0x0000001068687819 */ /* 0x000fc40000001269 */
[----:B------:R-:W-:Y:S01]  /*c110*/  SHF.R.U32.HI R106, RZ, 0x10, R107 ;  /* 0x00000010ff6a7819 */ /* 0x000fe2000001166b */
[----:B------:R-:W2:Y:S01]  /*c120*/  LDS.128 R4, [R121+0x10080] ;  /* 0x0100800079047984 */ /* 0x000ea20000000c00 */
[----:B------:R-:W-:Y:S01]  /*c130*/  SHF.R.U32.HI R105, RZ, 0x10, R105 ;  /* 0x00000010ff697819 */ /* 0x000fe20000011669 */
[----:B------:R-:W-:Y:S01]  /*c140*/  HADD2.F32 R104, -RZ, R104.H0_H0 ;  /* 0x20000068ff687230 */ /* 0x000fe20000004100 */
[--C-:B------:R-:W-:Y:S01]  /*c150*/  SHF.R.U64 R102, R102, 0x10, R103.reuse ;  /* 0x0000001066667819 */ /* 0x100fe20000001267 */
[----:B------:R-:W-:Y:S01]  /*c160*/  HADD2.F32 R106, -RZ, R106.H0_H0 ;  /* 0x2000006aff6a7230 */ /* 0x000fe20000004100 */
[----:B------:R-:W-:Y:S01]  /*c170*/  SHF.R.U32.HI R103, RZ, 0x10, R103 ;  /* 0x00000010ff677819 */ /* 0x000fe20000011667 */
[----:B------:R-:W-:Y:S02]  /*c180*/  HADD2.F32 R144, -RZ, R105.H0_H0 ;  /* 0x20000069ff907230 */ /* 0x000fe40000004100 */
[----:B------:R-:W-:Y:S02]  /*c190*/  HADD2.F32 R105, -RZ, R124.H1_H1 ;  /* 0x3000007cff697230 */ /* 0x000fe40000004100 */
[----:B------:R-:W-:-:S02]  /*c1a0*/  HADD2.F32 R102, -RZ, R102.H0_H0 ;  /* 0x20000066ff667230 */ /* 0x000fc40000004100 */
[--C-:B-1----:R-:W-:Y:S02]  /*c1b0*/  HADD2.F32 R107, -RZ, R9.reuse.H0_H0 ;  /* 0x20000009ff6b7230 */ /* 0x102fe40000004100 */
[--C-:B------:R-:W-:Y:S02]  /*c1c0*/  HADD2.F32 R128, -RZ, R8.reuse.H0_H0 ;  /* 0x20000008ff807230 */ /* 0x100fe40000004100 */
[----:B------:R-:W-:Y:S01]  /*c1d0*/  HADD2.F32 R9, -RZ, R9.H1_H1 ;  /* 0x30000009ff097230 */ /* 0x000fe20000004100 */
[----:B------:R-:W-:Y:S01]  /*c1e0*/  FMUL.FTZ R136, R107, R132 ;  /* 0x000000846b887220 */ /* 0x000fe20000410000 */
[----:B------:R-:W-:Y:S01]  /*c1f0*/  HADD2.F32 R129, -RZ, R8.H1_H1 ;  /* 0x30000008ff817230 */ /* 0x000fe20000004100 */
[----:B------:R-:W-:Y:S01]  /*c200*/  FMUL.FTZ R146, R128, R122 ;  /* 0x0000007a80927220 */ /* 0x000fe20000410000 */
[--C-:B------:R-:W-:Y:S01]  /*c210*/  HADD2.F32 R8, -RZ, R10.reuse.H0_H0 ;  /* 0x2000000aff087230 */ /* 0x100fe20000004100 */
[----:B------:R-:W-:Y:S01]  /*c220*/  FMUL.FTZ R142, R9, R140 ;  /* 0x0000008c098e7220 */ /* 0x000fe20000410000 */
[----:B------:R-:W-:Y:S01]  /*c230*/  HADD2.F32 R130, -RZ, R10.H1_H1 ;  /* 0x3000000aff827230 */ /* 0x000fe20000004100 */
[----:B------:R-:W-:Y:S01]  /*c240*/  FMUL.FTZ R137, R129, R100 ;  /* 0x0000006481897220 */ /* 0x000fe20000410000 */
[----:B------:R-:W-:-:S02]  /*c250*/  HADD2.F32 R10, -RZ, R11.H0_H0 ;  /* 0x2000000bff0a7230 */ /* 0x000fc40000004100 */
[----:B------:R-:W-:-:S03]  /*c260*/  HADD2.F32 R11, -RZ, R11.H1_H1 ;  /* 0x3000000bff0b7230 */ /* 0x000fc60000004100 */
[----:B------:R-:W-:Y:S01]  /*c270*/  FMUL.FTZ R124, R10, R127 ;  /* 0x0000007f0a7c7220 */ /* 0x000fe20000410000 */
[--C-:B--2---:R-:W-:Y:S02]  /*c280*/  HADD2.F32 R131, -RZ, R5.reuse.H0_H0 ;  /* 0x20000005ff837230 */ /* 0x104fe40000004100 */
[----:B------:R-:W-:Y:S02]  /*c290*/  HADD2.F32 R5, -RZ, R5.H1_H1 ;  /* 0x30000005ff057230 */ /* 0x000fe40000004100 */
[--C-:B------:R-:W-:Y:S01]  /*c2a0*/  HADD2.F32 R133, -RZ, R4.reuse.H0_H0 ;  /* 0x20000004ff857230 */ /* 0x100fe20000004100 */
[C---:B------:R-:W-:Y:S01]  /*c2b0*/  FMUL.FTZ R132, R131.reuse, R132 ;  /* 0x0000008483847220 */ /* 0x040fe20000410000 */
[----:B------:R-:W-:Y:S01]  /*c2c0*/  HADD2.F32 R134, -RZ, R4.H1_H1 ;  /* 0x30000004ff867230 */ /* 0x000fe20000004100 */
[----:B------:R-:W-:Y:S01]  /*c2d0*/  FFMA.FTZ R136, R131, R138, R136 ;  /* 0x0000008a83887223 */ /* 0x000fe20000010088 */
[----:B------:R-:W-:Y:S01]  /*c2e0*/  HADD2.F32 R4, -RZ, R6.H0_H0 ;  /* 0x20000006ff047230 */ /* 0x000fe20000004100 */
[----:B------:R-:W-:Y:S01]  /*c2f0*/  FMUL.FTZ R140, R5, R140 ;  /* 0x0000008c058c7220 */ /* 0x000fe20000410000 */
[----:B------:R-:W-:Y:S01]  /*c300*/  HADD2.F32 R131, -RZ, R126.H1_H1 ;  /* 0x3000007eff837230 */ /* 0x000fe20000004100 */
[C---:B------:R-:W-:Y:S01]  /*c310*/  FMUL.FTZ R122, R133.reuse, R122 ;  /* 0x0000007a857a7220 */ /* 0x040fe20000410000 */
[----:B------:R-:W-:Y:S01]  /*c320*/  HADD2.F32 R135, -RZ, R6.H1_H1 ;  /* 0x30000006ff877230 */ /* 0x000fe20000004100 */
[----:B------:R-:W-:Y:S01]  /*c330*/  FFMA.FTZ R146, R133, R125, R146 ;  /* 0x0000007d85927223 */ /* 0x000fe20000010092 */
[----:B------:R-:W-:Y:S01]  /*c340*/  HADD2.F32 R133, -RZ, R126.H0_H0 ;  /* 0x2000007eff857230 */ /* 0x000fe20000004100 */
[----:B------:R-:W-:Y:S01]  /*c350*/  FFMA.FTZ R5, R5, R144, R142 ;  /* 0x0000009005057223 */ /* 0x000fe2000001008e */
[----:B------:R-:W-:Y:S01]  /*c360*/  HADD2.F32 R142, -RZ, R103.H0_H0 ;  /* 0x20000067ff8e7230 */ /* 0x000fe20000004100 */
[-C--:B------:R-:W-:Y:S01]  /*c370*/  FMUL.FTZ R126, R8, R105.reuse ;  /* 0x00000069087e7220 */ /* 0x080fe20000410000 */
[--C-:B------:R-:W-:Y:S01]  /*c380*/  HADD2.F32 R6, -RZ, R7.reuse.H0_H0 ;  /* 0x20000007ff067230 */ /* 0x100fe20000004100 */
[C---:B------:R-:W-:Y:S01]  /*c390*/  FMUL.FTZ R105, R4.reuse, R105 ;  /* 0x0000006904697220 */ /* 0x040fe20000410000 */
[----:B------:R-:W-:Y:S01]  /*c3a0*/  HADD2.F32 R7, -RZ, R7.H1_H1 ;  /* 0x30000007ff077230 */ /* 0x000fe20000004100 */
[----:B------:R-:W-:Y:S01]  /*c3b0*/  FFMA.FTZ R103, R4, R131, R126 ;  /* 0x0000008304677223 */ /* 0x000fe2000001007e */
[----:B------:R-:W-:Y:S01]  /*c3c0*/  F2FP.PACK_AB R5, R5, R136 ;  /* 0x000000880505723e */ /* 0x000fe200000000ff */
[----:B------:R-:W-:-:S02]  /*c3d0*/  FMUL.FTZ R4, R11, R142 ;  /* 0x0000008e0b047220 */ /* 0x000fc40000410000 */
[C---:B------:R-:W-:Y:S02]  /*c3e0*/  FMUL.FTZ R142, R7.reuse, R142 ;  /* 0x0000008e078e7220 */ /* 0x040fe40000410000 */
[----:B------:R-:W-:Y:S01]  /*c3f0*/  FFMA.FTZ R7, R7, R106, R4 ;  /* 0x0000006a07077223 */ /* 0x000fe20000010004 */
[----:B------:R-:W-:Y:S01]  /*c400*/  HADD2.F32 R4, -RZ, R101.H0_H0 ;  /* 0x20000065ff047230 */ /* 0x000fe20000004100 */
[----:B------:R-:W-:Y:S02]  /*c410*/  FMUL.FTZ R127, R6, R127 ;  /* 0x0000007f067f7220 */ /* 0x000fe40000410000 */
[----:B------:R-:W-:Y:S02]  /*c420*/  FFMA.FTZ R101, R134, R104, R137 ;  /* 0x0000006886657223 */ /* 0x000fe40000010089 */
[----:B------:R-:W-:Y:S02]  /*c430*/  FFMA.FTZ R124, R6, R133, R124 ;  /* 0x00000085067c7223 */ /* 0x000fe4000001007c */
[----:B------:R-:W-:-:S02]  /*c440*/  FMUL.FTZ R100, R134, R100 ;  /* 0x0000006486647220 */ /* 0x000fc40000410000 */
[----:B------:R-:W-:Y:S01]  /*c450*/  FMUL.FTZ R137, R135, R102 ;  /* 0x0000006687897220 */ /* 0x000fe20000410000 */
[----:B------:R-:W-:Y:S01]  /*c460*/  F2FP.PACK_AB R7, R7, R124 ;  /* 0x0000007c0707723e */ /* 0x000fe200000000ff */
[----:B------:R-:W-:Y:S02]  /*c470*/  FMUL.FTZ R6, R130, R102 ;  /* 0x0000006682067220 */ /* 0x000fe40000410000 */
[----:B------:R-:W-:Y:S02]  /*c480*/  FFMA.FTZ R127, R10, R133, -R127 ;  /* 0x000000850a7f7223 */ /* 0x000fe4000001087f */
[----:B------:R-:W-:Y:S02]  /*c490*/  FFMA.FTZ R132, R107, R138, -R132 ;  /* 0x0000008a6b847223 */ /* 0x000fe40000010884 */
[----:B------:R-:W-:Y:S02]  /*c4a0*/  FFMA.FTZ R9, R9, R144, -R140 ;  /* 0x0000009009097223 */ /* 0x000fe4000001088c */
[----:B------:R-:W-:-:S02]  /*c4b0*/  FFMA.FTZ R122, R128, R125, -R122 ;  /* 0x0000007d807a7223 */ /* 0x000fc4000001087a */
[----:B------:R-:W-:Y:S01]  /*c4c0*/  FFMA.FTZ R105, R8, R131, -R105 ;  /* 0x0000008308697223 */ /* 0x000fe20000010869 */
[----:B------:R-:W-:Y:S01]  /*c4d0*/  F2FP.PACK_AB R9, R9, R132 ;  /* 0x000000840909723e */ /* 0x000fe200000000ff */
[----:B------:R-:W-:Y:S02]  /*c4e0*/  FFMA.FTZ R142, R11, R106, -R142 ;  /* 0x0000006a0b8e7223 */ /* 0x000fe4000001088e */
[----:B------:R-:W-:Y:S02]  /*c4f0*/  FFMA.FTZ R129, R129, R104, -R100 ;  /* 0x0000006881817223 */ /* 0x000fe40000010864 */
[-C--:B------:R-:W-:Y:S01]  /*c500*/  FFMA.FTZ R10, R130, R4.reuse, -R137 ;  /* 0x00000004820a7223 */ /* 0x080fe20000010889 */
[----:B------:R-:W-:Y:S01]  /*c510*/  F2FP.PACK_AB R11, R142, R127 ;  /* 0x0000007f8e0b723e */ /* 0x000fe200000000ff */
[----:B------:R-:W-:Y:S01]  /*c520*/  FFMA.FTZ R6, R135, R4, R6 ;  /* 0x0000000487067223 */ /* 0x000fe20000010006 */
[----:B------:R-:W-:Y:S02]  /*c530*/  F2FP.PACK_AB R8, R129, R122 ;  /* 0x0000007a8108723e */ /* 0x000fe400000000ff */
[----:B------:R-:W-:-:S02]  /*c540*/  F2FP.PACK_AB R10, R10, R105 ;  /* 0x000000690a0a723e */ /* 0x000fc400000000ff */
[----:B------:R-:W-:Y:S02]  /*c550*/  F2FP.PACK_AB R4, R101, R146 ;  /* 0x000000926504723e */ /* 0x000fe400000000ff */
[----:B------:R-:W-:Y:S01]  /*c560*/  F2FP.PACK_AB R6, R6, R103 ;  /* 0x000000670606723e */ /* 0x000fe200000000ff */
[----:B------:R1:W-:Y:S04]  /*c570*/  STS.128 [R119+0x10080], R8 ;  /* 0x0100800877007388 */ /* 0x0003e80000000c00 */
[----:B------:R1:W-:Y:S02]  /*c580*/  STS.128 [R121+0x10080], R4 ;  /* 0x0100800479007388 */ /* 0x0003e40000000c00 */
.L_x_442:
[----:B------:R-:W-:Y:S05]  /*c590*/  BSYNC B0 ;  /* 0x0000000000007941 */ /* 0x000fea0003800000 */
.L_x_441:
[----:B------:R-:W-:-:S13]  /*c5a0*/  ISETP.GE.AND P0, PT, R219, c[0x0][0x27c], PT ;  /* 0x00009f00db007a0c */ /* 0x000fda0003f06270 */
[----:B------:R-:W-:Y:S05]  /*c5b0*/  @P0 BRA `(.L_x_440) ;  /* 0x0000067000000947 */ /* 0x000fea0003800000 */
[----:B-1----:R-:W-:Y:S01]  /*c5c0*/  SHF.R.S32.HI R4, RZ, 0x1f, R219 ;  /* 0x0000001fff047819 */ /* 0x002fe200000114db */
[----:B------:R-:W-:Y:S01]  /*c5d0*/  HADD2.F32 R124, -RZ, R114.H0_H0 ;  /* 0x20000072ff7c7230 */ /* 0x000fe20000004100 */
[----:B------:R-:W-:Y:S01]  /*c5e0*/  SHF.R.U32.HI R102, RZ, 0x10, R85 ;  /* 0x00000010ff667819 */ /* 0x000fe20000011655 */
[--C-:B------:R-:W-:Y:S01]  /*c5f0*/  HADD2.F32 R106, -RZ, R113.reuse.H0_H0 ;  /* 0x20000071ff6a7230 */ /* 0x100fe20000004100 */
[CC--:B------:R-:W-:Y:S01]  /*c600*/  LEA.HI R5, R4.reuse, R219.reuse, RZ, 0x3 ;  /* 0x000000db04057211 */ /* 0x0c0fe200078f18ff */
[----:B------:R-:W-:Y:S01]  /*c610*/  HADD2.F32 R132, -RZ, R116.H0_H0 ;  /* 0x20000074ff847230 */ /* 0x000fe20000004100 */
[----:B------:R-:W-:Y:S01]  /*c620*/  LEA.HI R7, R4, R219, RZ, 0x6 ;  /* 0x000000db04077211 */ /* 0x000fe200078f30ff */
[----:B------:R-:W-:Y:S01]  /*c630*/  HADD2.F32 R102, -RZ, R102.H0_H0 ;  /* 0x20000066ff667230 */ /* 0x000fe20000004100 */
[----:B------:R-:W-:Y:S01]  /*c640*/  LEA.HI.SX32 R123, R5, R123, 0x1d ;  /* 0x0000007b057b7211 */ /* 0x000fe200078feaff */
[----:B------:R-:W-:Y:S01]  /*c650*/  HADD2.F32 R113, -RZ, R113.H1_H1 ;  /* 0x30000071ff717230 */ /* 0x000fe20000004100 */
[----:B------:R-:W-:Y:S01]  /*c660*/  LOP3.LUT R5, R120, 0x38, R5, 0xf8, !PT ;  /* 0x0000003878057812 */ /* 0x000fe200078ef805 */
[--C-:B------:R-:W-:Y:S01]  /*c670*/  HADD2.F32 R122, -RZ, R115.reuse.H0_H0 ;  /* 0x20000073ff7a7230 */ /* 0x100fe20000004100 */
[----:B------:R-:W-:Y:S01]  /*c680*/  SHF.R.S32.HI R4, RZ, 0x1f, R123 ;  /* 0x0000001fff047819 */ /* 0x000fe2000001147b */
[----:B------:R-:W-:Y:S01]  /*c690*/  HADD2.F32 R115, -RZ, R115.H1_H1 ;  /* 0x30000073ff737230 */ /* 0x000fe20000004100 */
[----:B------:R-:W-:-:S02]  /*c6a0*/  LOP3.LUT R6, R5, R118, RZ, 0x3c, !PT ;  /* 0x0000007605067212 */ /* 0x000fc400078e3cff */
[----:B------:R-:W-:Y:S02]  /*c6b0*/  SHF.L.U32 R5, R123, 0x3, RZ ;  /* 0x000000037b057819 */ /* 0x000fe400000006ff */
[----:B------:R-:W-:Y:S02]  /*c6c0*/  LEA.HI R4, R4, R123, RZ, 0x3 ;  /* 0x0000007b04047211 */ /* 0x000fe400078f18ff */
[----:B------:R-:W-:Y:S02]  /*c6d0*/  SHF.L.U32 R7, R7, 0x7, RZ ;  /* 0x0000000707077819 */ /* 0x000fe400000006ff */
[----:B------:R-:W-:Y:S02]  /*c6e0*/  LOP3.LUT R5, R120, 0x38, R5, 0xf8, !PT ;  /* 0x0000003878057812 */ /* 0x000fe400078ef805 */
[----:B------:R-:W-:Y:S02]  /*c6f0*/  SHF.L.U32 R4, R4, 0xa, RZ ;  /* 0x0000000a04047819 */ /* 0x000fe400000006ff */
[----:B------:R-:W-:-:S02]  /*c700*/  LOP3.LUT R7, R7, 0x7fffe000, RZ, 0xc0, !PT ;  /* 0x7fffe00007077812 */ /* 0x000fc400078ec0ff */
[----:B------:R-:W-:Y:S02]  /*c710*/  LOP3.LUT R118, R5, R118, RZ, 0x3c, !PT ;  /* 0x0000007605767212 */ /* 0x000fe400078e3cff */
[----:B------:R-:W-:Y:S02]  /*c720*/  LOP3.LUT R4, R4, 0x7fffe000, RZ, 0xc0, !PT ;  /* 0x7fffe00004047812 */ /* 0x000fe400078ec0ff */
[--C-:B------:R-:W-:Y:S02]  /*c730*/  IADD3 R6, R6, R7, R117.reuse ;  /* 0x0000000706067210 */ /* 0x100fe40007ffe075 */
[----:B------:R-:W-:Y:S02]  /*c740*/  IADD3 R4, R118, R4, R117 ;  /* 0x0000000476047210 */ /* 0x000fe40007ffe075 */
[----:B------:R-:W-:Y:S02]  /*c750*/  SHF.L.U32 R100, R6, 0x1, RZ ;  /* 0x0000000106647819 */ /* 0x000fe400000006ff */
[----:B------:R-:W-:-:S02]  /*c760*/  SHF.L.U32 R101, R4, 0x1, RZ ;  /* 0x0000000104657819 */ /* 0x000fc400000006ff */
[--C-:B------:R-:W-:Y:S01]  /*c770*/  SHF.R.U64 R88, R88, 0x10, R89.reuse ;  /* 0x0000001058587819 */ /* 0x100fe20000001259 */
[----:B------:R-:W1:Y:S01]  /*c780*/  LDS.128 R8, [R100+0x10080] ;  /* 0x0100800064087984 */ /* 0x000e620000000c00 */
[----:B------:R-:W-:Y:S02]  /*c790*/  SHF.R.U32.HI R89, RZ, 0x10, R89 ;  /* 0x00000010ff597819 */ /* 0x000fe40000011659 */
[----:B------:R-:W-:Y:S01]  /*c7a0*/  SHF.R.U64 R84, R84, 0x10, R85 ;  /* 0x0000001054547819 */ /* 0x000fe20000001255 */
[----:B------:R-:W2:Y:S01]  /*c7b0*/  LDS.128 R4, [R101+0x10080] ;  /* 0x0100800065047984 */ /* 0x000ea20000000c00 */
[--C-:B------:R-:W-:Y:S01]  /*c7c0*/  SHF.R.U64 R85, R90, 0x10, R91.reuse ;  /* 0x000000105a557819 */ /* 0x100fe2000000125b */
[----:B------:R-:W-:Y:S01]  /*c7d0*/  HADD2.F32 R128, -RZ, R89.H0_H0 ;  /* 0x20000059ff807230 */ /* 0x000fe20000004100 */
[----:B------:R-:W-:Y:S01]  /*c7e0*/  SHF.R.U32.HI R90, RZ, 0x10, R91 ;  /* 0x00000010ff5a7819 */ /* 0x000fe2000001165b */
[----:B------:R-:W-:Y:S01]  /*c7f0*/  HADD2.F32 R88, -RZ, R88.H0_H0 ;  /* 0x20000058ff587230 */ /* 0x000fe20000004100 */
[----:B------:R-:W-:-:S02]  /*c800*/  SHF.R.U64 R86, R86, 0x10, R87 ;  /* 0x0000001056567819 */ /* 0x000fc40000001257 */
[----:B------:R-:W-:Y:S01]  /*c810*/  SHF.R.U32.HI R87, RZ, 0x10, R87 ;  /* 0x00000010ff577819 */ /* 0x000fe20000011657 */
[----:B------:R-:W-:Y:S02]  /*c820*/  HADD2.F32 R134, -RZ, R90.H0_H0 ;  /* 0x2000005aff867230 */ /* 0x000fe40000004100 */
[--C-:B-1----:R-:W-:Y:S02]  /*c830*/  HADD2.F32 R103, -RZ, R9.reuse.H1_H1 ;  /* 0x30000009ff677230 */ /* 0x102fe40000004100 */
[----:B------:R-:W-:Y:S02]  /*c840*/  HADD2.F32 R91, -RZ, R9.H0_H0 ;  /* 0x20000009ff5b7230 */ /* 0x000fe40000004100 */
[----:B------:R-:W-:Y:S01]  /*c850*/  HADD2.F32 R9, -RZ, R11.H0_H0 ;  /* 0x2000000bff097230 */ /* 0x000fe20000004100 */
[----:B------:R-:W-:Y:S01]  /*c860*/  FMUL.FTZ R126, R103, R102 ;  /* 0x00000066677e7220 */ /* 0x000fe20000410000 */
[--C-:B--2---:R-:W-:Y:S01]  /*c870*/  HADD2.F32 R117, -RZ, R5.reuse.H1_H1 ;  /* 0x30000005ff757230 */ /* 0x104fe20000004100 */
[----:B------:R-:W-:Y:S01]  /*c880*/  FMUL.FTZ R120, R91, R106 ;  /* 0x0000006a5b787220 */ /* 0x000fe20000410000 */
[----:B------:R-:W-:Y:S01]  /*c890*/  HADD2.F32 R107, -RZ, R5.H0_H0 ;  /* 0x20000005ff6b7230 */ /* 0x000fe20000004100 */
[----:B------:R-:W-:Y:S01]  /*c8a0*/  FMUL.FTZ R130, R9, R124 ;  /* 0x0000007c09827220 */ /* 0x000fe20000410000 */
[----:B------:R-:W-:Y:S01]  /*c8b0*/  HADD2.F32 R5, -RZ, R7.H0_H0 ;  /* 0x20000007ff057230 */ /* 0x000fe20000004100 */
[C---:B------:R-:W-:Y:S01]  /*c8c0*/  FMUL.FTZ R102, R117.reuse, R102 ;  /* 0x0000006675667220 */ /* 0x040fe20000410000 */
[----:B------:R-:W-:Y:S01]  /*c8d0*/  HADD2.F32 R104, -RZ, R8.H0_H0 ;  /* 0x20000008ff687230 */ /* 0x000fe20000004100 */
[----:B------:R-:W-:Y:S01]  /*c8e0*/  FFMA.FTZ R117, R117, R128, R126 ;  /* 0x0000008075757223 */ /* 0x000fe2000001007e */
[----:B------:R-:W-:Y:S01]  /*c8f0*/  HADD2.F32 R11, -RZ, R11.H1_H1 ;  /* 0x3000000bff0b7230 */ /* 0x000fe20000004100 */
[C---:B------:R-:W-:Y:S01]  /*c900*/  FMUL.FTZ R124, R5.reuse, R124 ;  /* 0x0000007c057c7220 */ /* 0x040fe20000410000 */
[----:B------:R-:W-:Y:S01]  /*c910*/  HADD2.F32 R126, -RZ, R87.H0_H0 ;  /* 0x20000057ff7e7230 */ /* 0x000fe20000004100 */
[----:B------:R-:W-:Y:S01]  /*c920*/  FFMA.FTZ R130, R5, R132, R130 ;  /* 0x0000008405827223 */ /* 0x000fe20000010082 */
[----:B------:R-:W-:Y:S01]  /*c930*/  HADD2.F32 R118, -RZ, R4.H0_H0 ;  /* 0x20000004ff767230 */ /* 0x000fe20000004100 */
[-C--:B------:R-:W-:Y:S01]  /*c940*/  FMUL.FTZ R5, R104, R113.reuse ;  /* 0x0000007168057220 */ /* 0x080fe20000410000 */
[----:B------:R-:W-:Y:S01]  /*c950*/  HADD2.F32 R105, -RZ, R8.H1_H1 ;  /* 0x30000008ff697230 */ /* 0x000fe20000004100 */
[-C--:B------:R-:W-:Y:S01]  /*c960*/  FMUL.FTZ R90, R11, R126.reuse ;  /* 0x0000007e0b5a7220 */ /* 0x080fe20000410000 */
[----:B------:R-:W-:Y:S01]  /*c970*/  HADD2.F32 R7, -RZ, R7.H1_H1 ;  /* 0x30000007ff077230 */ /* 0x000fe20000004100 */
[C---:B------:R-:W-:Y:S01]  /*c980*/  FMUL.FTZ R113, R118.reuse, R113 ;  /* 0x0000007176717220 */ /* 0x040fe20000410000 */
[----:B------:R-:W-:Y:S01]  /*c990*/  HADD2.F32 R8, -RZ, R10.H0_H0 ;  /* 0x2000000aff087230 */ /* 0x000fe20000004100 */
[----:B------:R-:W-:Y:S01]  /*c9a0*/  FFMA.FTZ R118, R118, R115, R5 ;  /* 0x0000007376767223 */ /* 0x000fe20000010005 */
[----:B------:R-:W-:Y:S01]  /*c9b0*/  HADD2.F32 R87, -RZ, R114.H1_H1 ;  /* 0x30000072ff577230 */ /* 0x000fe20000004100 */
[----:B------:R-:W-:Y:S01]  /*c9c0*/  FMUL.FTZ R126, R7, R126 ;  /* 0x0000007e077e7220 */ /* 0x000fe20000410000 */
[----:B------:R-:W-:Y:S01]  /*c9d0*/  HADD2.F32 R119, -RZ, R4.H1_H1 ;  /* 0x30000004ff777230 */ /* 0x000fe20000004100 */
[C---:B------:R-:W-:Y:S01]  /*c9e0*/  FMUL.FTZ R106, R107.reuse, R106 ;  /* 0x0000006a6b6a7220 */ /* 0x040fe20000410000 */
[----:B------:R-:W-:Y:S01]  /*c9f0*/  HADD2.F32 R4, -RZ, R6.H0_H0 ;  /* 0x20000006ff047230 */ /* 0x000fe20000004100 */
[----:B------:R-:W-:Y:S01]  /*ca00*/  FFMA.FTZ R120, R107, R122, R120 ;  /* 0x0000007a6b787223 */ /* 0x000fe20000010078 */
[----:B------:R-:W-:Y:S01]  /*ca10*/  HADD2.F32 R5, -RZ, R116.H1_H1 ;  /* 0x30000074ff057230 */ /* 0x000fe20000004100 */
[----:B------:R-:W-:Y:S01]  /*ca20*/  FFMA.FTZ R7, R7, R134, R90 ;  /* 0x0000008607077223 */ /* 0x000fe2000001005a */
[----:B------:R-:W-:Y:S01]  /*ca30*/  HADD2.F32 R10, -RZ, R10.H1_H1 ;  /* 0x3000000aff0a7230 */ /* 0x000fe20000004100 */
[-C--:B------:R-:W-:Y:S01]  /*ca40*/  FMUL.FTZ R89, R8, R87.reuse ;  /* 0x0000005708597220 */ /* 0x080fe20000410000 */
[----:B------:R-:W-:Y:S01]  /*ca50*/  HADD2.F32 R90, -RZ, R84.H0_H0 ;  /* 0x20000054ff5a7230 */ /* 0x000fe20000004100 */
[C---:B------:R-:W-:Y:S01]  /*ca60*/  FMUL.FTZ R87, R4.reuse, R87 ;  /* 0x0000005704577220 */ /* 0x040fe20000410000 */
[----:B------:R-:W-:Y:S01]  /*ca70*/  HADD2.F32 R107, -RZ, R86.H0_H0 ;  /* 0x20000056ff6b7230 */ /* 0x000fe20000004100 */
[----:B------:R-:W-:Y:S01]  /*ca80*/  FFMA.FTZ R84, R4, R5, R89 ;  /* 0x0000000504547223 */ /* 0x000fe20000010059 */
[----:B------:R-:W-:Y:S01]  /*ca90*/  HADD2.F32 R6, -RZ, R6.H1_H1 ;  /* 0x30000006ff067230 */ /* 0x000fe20000004100 */
[----:B------:R-:W-:Y:S01]  /*caa0*/  FMUL.FTZ R4, R105, R90 ;  /* 0x0000005a69047220 */ /* 0x000fe20000410000 */
[----:B------:R-:W-:Y:S01]  /*cab0*/  HADD2.F32 R89, -RZ, R85.H0_H0 ;  /* 0x20000055ff597230 */ /* 0x000fe20000004100 */
[----:B------:R-:W-:Y:S01]  /*cac0*/  FMUL.FTZ R85, R10, R107 ;  /* 0x0000006b0a557220 */ /* 0x000fe20000410000 */
[----:B------:R-:W-:Y:S01]  /*cad0*/  F2FP.PACK_AB R7, R7, R130 ;  /* 0x000000820707723e */ /* 0x000fe200000000ff */
[----:B------:R-:W-:-:S02]  /*cae0*/  FMUL.FTZ R90, R119, R90 ;  /* 0x0000005a775a7220 */ /* 0x000fc40000410000 */
[----:B------:R-:W-:Y:S02]  /*caf0*/  FMUL.FTZ R107, R6, R107 ;  /* 0x0000006b066b7220 */ /* 0x000fe40000410000 */
[----:B------:R-:W-:Y:S01]  /*cb00*/  FFMA.FTZ R87, R8, R5, -R87 ;  /* 0x0000000508577223 */ /* 0x000fe20000010857 */
[----:B------:R-:W-:Y:S01]  /*cb10*/  F2FP.PACK_AB R5, R117, R120 ;  /* 0x000000787505723e */ /* 0x000fe200000000ff */
        /* <DEDUP_REMOVED lines=8> */
[----:B------:R-:W-:Y:S02]  /*cba0*/  FFMA.FTZ R10, R10, R89, -R107 ;  /* 0x000000590a0a7223 */ /* 0x000fe4000001086b */
[----:B------:R-:W-:Y:S01]  /*cbb0*/  FFMA.FTZ R119, R119, R88, R4 ;  /* 0x0000005877777223 */ /* 0x000fe20000010004 */
[----:B------:R-:W-:Y:S01]  /*cbc0*/  F2FP.PACK_AB R8, R8, R113 ;  /* 0x000000710808723e */ /* 0x000fe200000000ff */
[----:B------:R-:W-:Y:S01]  /*cbd0*/  FFMA.FTZ R85, R6, R89, R85 ;  /* 0x0000005906557223 */ /* 0x000fe20000010055 */
[----:B------:R-:W-:Y:S02]  /*cbe0*/  F2FP.PACK_AB R10, R10, R87 ;  /* 0x000000570a0a723e */ /* 0x000fe400000000ff */
[----:B------:R-:W-:Y:S02]  /*cbf0*/  F2FP.PACK_AB R4, R119, R118 ;  /* 0x000000767704723e */ /* 0x000fe400000000ff */
[----:B------:R-:W-:Y:S01]  /*cc00*/  F2FP.PACK_AB R6, R85, R84 ;  /* 0x000000545506723e */ /* 0x000fe200000000ff */
[----:B------:R1:W-:Y:S04]  /*cc10*/  STS.128 [R100+0x10080], R8 ;  /* 0x0100800864007388 */ /* 0x0003e80000000c00 */
[----:B------:R1:W-:Y:S02]  /*cc20*/  STS.128 [R101+0x10080], R4 ;  /* 0x0100800465007388 */ /* 0x0003e40000000c00 */
.L_x_440:
[----:B------:R-:W-:Y:S05]  /*cc30*/  BSYNC B1 ;  /* 0x0000000000017941 */ /* 0x000fea0003800000 */
.L_x_439:
[----:B------:R-:W-:Y:S01]  /*cc40*/  IADD3 R84, R51, 0x20, RZ ;  /* 0x0000002033547810 */ /* 0x000fe20007ffe0ff */
[----:B------:R-:W-:Y:S03]  /*cc50*/  BSSY B1, `(.L_x_443) ;  /* 0x00000db000017945 */ /* 0x000fe60003800000 */
[----:B------:R-:W-:-:S13]  /*cc60*/  ISETP.GE.AND P0, PT, R84, UR4, PT ;  /* 0x0000000454007c0c */ /* 0x000fda000bf06270 */
[----:B------:R-:W-:Y:S05]  /*cc70*/  @P0 BRA `(.L_x_444) ;  /* 0x00000d8000000947 */ /* 0x000fea0003800000 */
[----:B------:R-:W-:Y:S01]  /*cc80*/  ISETP.GE.AND P0, PT, R225, c[0x0][0x27c], PT ;  /* 0x00009f00e1007a0c */ /* 0x000fe20003f06270 */
[----:B------:R-:W-:Y:S01]  /*cc90*/  IMAD.SHL.U32 R90, R84, 0x40, RZ ;  /* 0x00000040545a7824 */ /* 0x000fe200078e00ff */
[----:B-1----:R-:W-:Y:S01]  /*cca0*/  SHF.R.S32.HI R5, RZ, 0x1f, R84 ;  /* 0x0000001fff057819 */ /* 0x002fe20000011454 */
        /* <DEDUP_REMOVED lines=10> */
[----:B------:R-:W-:Y:S01]  /*cd50*/  HADD2.F32 R102, -RZ, R109.H0_H0 ;  /* 0x2000006dff667230 */ /* 0x000fe20000004100 */
[----:B------:R-:W-:Y:S01]  /*cd60*/  LOP3.LUT R87, R90, 0x38, R225, 0xf8, !PT ;  /* 0x000000385a577812 */ /* 0x000fe200078ef8e1 */
[----:B------:R-:W-:Y:S01]  /*cd70*/  HADD2.F32 R116, -RZ, R111.H0_H0 ;  /* 0x2000006fff747230 */ /* 0x000fe20000004100 */
[----:B------:R-:W-:Y:S01]  /*cd80*/  SHF.R.S32.HI R5, RZ, 0x1f, R4 ;  /* 0x0000001fff057819 */ /* 0x000fe20000011404 */
[----:B------:R-:W-:Y:S01]  /*cd90*/  HADD2.F32 R109, -RZ, R109.H1_H1 ;  /* 0x3000006dff6d7230 */ /* 0x000fe20000004100 */
[----:B------:R-:W-:Y:S01]  /*cda0*/  SHF.L.U32 R7, R4, 0x3, RZ ;  /* 0x0000000304077819 */ /* 0x000fe200000006ff */
[----:B------:R-:W-:Y:S01]  /*cdb0*/  HADD2.F32 R124, -RZ, R111.H1_H1 ;  /* 0x3000006fff7c7230 */ /* 0x000fe20000004100 */
[----:B------:R-:W-:Y:S01]  /*cdc0*/  LEA.HI R5, R5, R4, RZ, 0x3 ;  /* 0x0000000405057211 */ /* 0x000fe200078f18ff */
[--C-:B------:R-:W-:Y:S01]  /*cdd0*/  HADD2.F32 R107, -RZ, R112.reuse.H1_H1 ;  /* 0x30000070ff6b7230 */ /* 0x100fe20000004100 */
[----:B------:R-:W-:Y:S01]  /*cde0*/  LOP3.LUT R87, R87, R88, RZ, 0x3c, !PT ;  /* 0x0000005857577212 */ /* 0x000fe200078e3cff */
[----:B------:R-:W-:Y:S01]  /*cdf0*/  HADD2.F32 R111, -RZ, R112.H0_H0 ;  /* 0x20000070ff6f7230 */ /* 0x000fe20000004100 */
[----:B------:R-:W-:-:S02]  /*ce00*/  LOP3.LUT R7, R90, 0x38, R7, 0xf8, !PT ;  /* 0x000000385a077812 */ /* 0x000fc400078ef807 */
[----:B------:R-:W-:Y:S02]  /*ce10*/  SHF.L.U32 R5, R5, 0xa, RZ ;  /* 0x0000000a05057819 */ /* 0x000fe400000006ff */
[----:B------:R-:W-:Y:S02]  /*ce20*/  IADD3 R87, R84, R87, RZ ;  /* 0x0000005754577210 */ /* 0x000fe40007ffe0ff */
[----:B------:R-:W-:Y:S02]  /*ce30*/  LOP3.LUT R4, R7, R88, RZ, 0x3c, !PT ;  /* 0x0000005807047212 */ /* 0x000fe400078e3cff */
[----:B------:R-:W-:Y:S02]  /*ce40*/  LOP3.LUT R5, R5, 0x7fffe000, RZ, 0xc0, !PT ;  /* 0x7fffe00005057812 */ /* 0x000fe400078ec0ff */
[----:B------:R-:W-:Y:S02]  /*ce50*/  SHF.L.U32 R87, R87, 0x1, RZ ;  /* 0x0000000157577819 */ /* 0x000fe400000006ff */
[----:B------:R-:W-:-:S02]  /*ce60*/  IADD3 R4, R4, R5, R84 ;  /* 0x0000000504047210 */ /* 0x000fc40007ffe054 */
[--C-:B------:R-:W-:Y:S01]  /*ce70*/  SHF.R.U64 R72, R72, 0x10, R73.reuse ;  /* 0x0000001048487819 */ /* 0x100fe20000001249 */
[----:B------:R-:W1:Y:S01]  /*ce80*/  LDS.128 R8, [R87+0x10080] ;  /* 0x0100800057087984 */ /* 0x000e620000000c00 */
[----:B------:R-:W-:Y:S02]  /*ce90*/  SHF.L.U32 R86, R4, 0x1, RZ ;  /* 0x0000000104567819 */ /* 0x000fe400000006ff */
[----:B------:R-:W-:Y:S01]  /*cea0*/  SHF.R.U32.HI R89, RZ, 0x10, R73 ;  /* 0x00000010ff597819 */ /* 0x000fe20000011649 */
[----:B------:R-:W-:Y:S01]  /*ceb0*/  HADD2.F32 R72, -RZ, R72.H0_H0 ;  /* 0x20000048ff487230 */ /* 0x000fe20000004100 */
[--C-:B------:R-:W-:Y:S01]  /*cec0*/  SHF.R.U64 R73, R78, 0x10, R79.reuse ;  /* 0x000000104e497819 */ /* 0x100fe2000000124f */
[----:B------:R-:W2:Y:S01]  /*ced0*/  LDS.128 R4, [R86+0x10080] ;  /* 0x0100800056047984 */ /* 0x000ea20000000c00 */
[----:B------:R-:W-:Y:S01]  /*cee0*/  SHF.R.U32.HI R78, RZ, 0x10, R79 ;  /* 0x00000010ff4e7819 */ /* 0x000fe2000001164f */
[----:B------:R-:W-:Y:S01]  /*cef0*/  HADD2.F32 R118, -RZ, R89.H0_H0 ;  /* 0x20000059ff767230 */ /* 0x000fe20000004100 */
[--C-:B------:R-:W-:Y:S01]  /*cf00*/  SHF.R.U64 R76, R76, 0x10, R77.reuse ;  /* 0x000000104c4c7819 */ /* 0x100fe2000000124d */
[----:B------:R-:W-:Y:S01]  /*cf10*/  HADD2.F32 R89, -RZ, R110.H1_H1 ;  /* 0x3000006eff597230 */ /* 0x000fe20000004100 */
[----:B------:R-:W-:Y:S01]  /*cf20*/  SHF.R.U32.HI R77, RZ, 0x10, R77 ;  /* 0x00000010ff4d7819 */ /* 0x000fe2000001164d */
[----:B------:R-:W-:Y:S01]  /*cf30*/  HADD2.F32 R78, -RZ, R78.H0_H0 ;  /* 0x2000004eff4e7230 */ /* 0x000fe20000004100 */
[--C-:B------:R-:W-:Y:S01]  /*cf40*/  SHF.R.U64 R74, R74, 0x10, R75.reuse ;  /* 0x000000104a4a7819 */ /* 0x100fe2000000124b */
[----:B------:R-:W-:Y:S01]  /*cf50*/  HADD2.F32 R76, -RZ, R76.H0_H0 ;  /* 0x2000004cff4c7230 */ /* 0x000fe20000004100 */
[----:B------:R-:W-:Y:S01]  /*cf60*/  SHF.R.U32.HI R75, RZ, 0x10, R75 ;  /* 0x00000010ff4b7819 */ /* 0x000fe2000001164b */
[----:B------:R-:W-:-:S02]  /*cf70*/  HADD2.F32 R122, -RZ, R77.H0_H0 ;  /* 0x2000004dff7a7230 */ /* 0x000fc40000004100 */
[----:B------:R-:W-:Y:S02]  /*cf80*/  HADD2.F32 R74, -RZ, R74.H0_H0 ;  /* 0x2000004aff4a7230 */ /* 0x000fe40000004100 */
[----:B------:R-:W-:Y:S02]  /*cf90*/  HADD2.F32 R112, -RZ, R75.H0_H0 ;  /* 0x2000004bff707230 */ /* 0x000fe40000004100 */
[----:B------:R-:W-:Y:S02]  /*cfa0*/  HADD2.F32 R73, -RZ, R73.H0_H0 ;  /* 0x20000049ff497230 */ /* 0x000fe40000004100 */
[----:B-1----:R-:W-:Y:S02]  /*cfb0*/  HADD2.F32 R79, -RZ, R9.H0_H0 ;  /* 0x20000009ff4f7230 */ /* 0x002fe40000004100 */
[--C-:B------:R-:W-:Y:S02]  /*cfc0*/  HADD2.F32 R91, -RZ, R8.reuse.H0_H0 ;  /* 0x20000008ff5b7230 */ /* 0x100fe40000004100 */
[----:B------:R-:W-:Y:S01]  /*cfd0*/  HADD2.F32 R100, -RZ, R8.H1_H1 ;  /* 0x30000008ff647230 */ /* 0x000fe20000004100 */
[----:B------:R-:W-:Y:S01]  /*cfe0*/  FMUL.FTZ R114, R79, R102 ;  /* 0x000000664f727220 */ /* 0x000fe20000410000 */
[----:B--2---:R-:W-:Y:S01]  /*cff0*/  HADD2.F32 R103, -RZ, R5.H0_H0 ;  /* 0x20000005ff677230 */ /* 0x004fe20000004100 */
[----:B------:R-:W-:Y:S01]  /*d000*/  FMUL.FTZ R77, R91, R109 ;  /* 0x0000006d5b4d7220 */ /* 0x000fe20000410000 */
[----:B------:R-:W-:-:S02]  /*d010*/  HADD2.F32 R8, -RZ, R10.H0_H0 ;  /* 0x2000000aff087230 */ /* 0x000fc40000004100 */
[----:B------:R-:W-:Y:S01]  /*d020*/  HADD2.F32 R101, -RZ, R10.H1_H1 ;  /* 0x3000000aff657230 */ /* 0x000fe20000004100 */
[C---:B------:R-:W-:Y:S01]  /*d030*/  FMUL.FTZ R102, R103.reuse, R102 ;  /* 0x0000006667667220 */ /* 0x040fe20000410000 */
[--C-:B------:R-:W-:Y:S01]  /*d040*/  HADD2.F32 R104, -RZ, R4.reuse.H0_H0 ;  /* 0x20000004ff687230 */ /* 0x100fe20000004100 */
[-C--:B------:R-:W-:Y:S01]  /*d050*/  FFMA.FTZ R114, R103, R116.reuse, R114 ;  /* 0x0000007467727223 */ /* 0x080fe20000010072 */
[--C-:B------:R-:W-:Y:S01]  /*d060*/  HADD2.F32 R10, -RZ, R11.reuse.H0_H0 ;  /* 0x2000000bff0a7230 */ /* 0x100fe20000004100 */
[----:B------:R-:W-:Y:S01]  /*d070*/  FFMA.FTZ R102, R79, R116, -R102 ;  /* 0x000000744f667223 */ /* 0x000fe20000010866 */
[----:B------:R-:W-:Y:S01]  /*d080*/  HADD2.F32 R105, -RZ, R4.H1_H1 ;  /* 0x30000004ff697230 */ /* 0x000fe20000004100 */
[----:B------:R-:W-:Y:S01]  /*d090*/  FMUL.FTZ R109, R104, R109 ;  /* 0x0000006d686d7220 */ /* 0x000fe20000410000 */
[----:B------:R-:W-:Y:S01]  /*d0a0*/  HADD2.F32 R103, -RZ, R110.H0_H0 ;  /* 0x2000006eff677230 */ /* 0x000fe20000004100 */
[----:B------:R-:W-:Y:S01]  /*d0b0*/  FMUL.FTZ R110, R8, R89 ;  /* 0x00000059086e7220 */ /* 0x000fe20000410000 */
[--C-:B------:R-:W-:Y:S01]  /*d0c0*/  HADD2.F32 R4, -RZ, R6.reuse.H0_H0 ;  /* 0x20000006ff047230 */ /* 0x100fe20000004100 */
        /* <DEDUP_REMOVED lines=11> */
[----:B------:R-:W-:Y:S01]  /*d180*/  HADD2.F32 R5, -RZ, R5.H1_H1 ;  /* 0x30000005ff057230 */ /* 0x000fe20000004100 */
[----:B------:R-:W-:-:S02]  /*d190*/  FFMA.FTZ R104, R6, R111, R104 ;  /* 0x0000006f06687223 */ /* 0x000fc40000010068 */
[----:B------:R-:W-:Y:S02]  /*d1a0*/  FMUL.FTZ R120, R9, R118 ;  /* 0x0000007609787220 */ /* 0x000fe40000410000 */
[----:B------:R-:W-:Y:S02]  /*d1b0*/  FMUL.FTZ R112, R7, R112 ;  /* 0x0000007007707220 */ /* 0x000fe40000410000 */
[----:B------:R-:W-:Y:S02]  /*d1c0*/  FMUL.FTZ R6, R101, R74 ;  /* 0x0000004a65067220 */ /* 0x000fe40000410000 */
[----:B------:R-:W-:Y:S02]  /*d1d0*/  FMUL.FTZ R118, R5, R118 ;  /* 0x0000007605767220 */ /* 0x000fe40000410000 */
        /* <DEDUP_REMOVED lines=12> */
[----:B------:R-:W-:Y:S01]  /*d2a0*/  FFMA.FTZ R10, R101, R73, -R74 ;  /* 0x00000049650a7223 */ /* 0x000fe2000001084a */
[----:B------:R-:W-:Y:S01]  /*d2b0*/  F2FP.PACK_AB R11, R112, R103 ;  /* 0x00000067700b723e */ /* 0x000fe200000000ff */
[----:B------:R-:W-:Y:S01]  /*d2c0*/  FFMA.FTZ R5, R5, R122, R120 ;  /* 0x0000007a05057223 */ /* 0x000fe20000010078 */
[----:B------:R-:W-:Y:S01]  /*d2d0*/  F2FP.PACK_AB R8, R8, R109 ;  /* 0x0000006d0808723e */ /* 0x000fe200000000ff */
[----:B------:R-:W-:Y:S01]  /*d2e0*/  FFMA.FTZ R4, R105, R76, R4 ;  /* 0x0000004c69047223 */ /* 0x000fe20000010004 */
[----:B------:R-:W-:Y:S01]  /*d2f0*/  F2FP.PACK_AB R10, R10, R89 ;  /* 0x000000590a0a723e */ /* 0x000fe200000000ff */
[----:B------:R-:W-:Y:S01]  /*d300*/  FFMA.FTZ R6, R106, R73, R6 ;  /* 0x000000496a067223 */ /* 0x000fe20000010006 */
[----:B------:R-:W-:-:S02]  /*d310*/  F2FP.PACK_AB R5, R5, R114 ;  /* 0x000000720505723e */ /* 0x000fc400000000ff */
[----:B------:R-:W-:Y:S01]  /*d320*/  F2FP.PACK_AB R4, R4, R77 ;  /* 0x0000004d0404723e */ /* 0x000fe200000000ff */
[----:B------:R1:W-:Y:S01]  /*d330*/  STS.128 [R87+0x10080], R8 ;  /* 0x0100800857007388 */ /* 0x0003e20000000c00 */
[----:B------:R-:W-:-:S05]  /*d340*/  F2FP.PACK_AB R6, R6, R75 ;  /* 0x0000004b0606723e */ /* 0x000fca00000000ff */
[----:B------:R1:W-:Y:S02]  /*d350*/  STS.128 [R86+0x10080], R4 ;  /* 0x0100800456007388 */ /* 0x0003e40000000c00 */
.L_x_446:
[----:B------:R-:W-:Y:S05]  /*d360*/  BSYNC B0 ;  /* 0x0000000000007941 */ /* 0x000fea0003800000 */
.L_x_445:
[----:B------:R-:W-:-:S13]  /*d370*/  ISETP.GE.AND P0, PT, R219, c[0x0][0x27c], PT ;  /* 0x00009f00db007a0c */ /* 0x000fda0003f06270 */
[----:B------:R-:W-:Y:S05]  /*d380*/  @P0 BRA `(.L_x_444) ;  /* 0x0000067000000947 */ /* 0x000fea0003800000 */
[----:B-1----:R-:W-:Y:S01]  /*d390*/  SHF.R.S32.HI R4, RZ, 0x1f, R219 ;  /* 0x0000001fff047819 */ /* 0x002fe200000114db */
[----:B------:R-:W-:Y:S01]  /*d3a0*/  HADD2.F32 R100, -RZ, R98.H0_H0 ;  /* 0x20000062ff647230 */ /* 0x000fe20000004100 */
[----:B------:R-:W-:Y:S01]  /*d3b0*/  SHF.R.U32.HI R74, RZ, 0x10, R45 ;  /* 0x00000010ff4a7819 */ /* 0x000fe2000001162d */
[----:B------:R-:W-:Y:S01]  /*d3c0*/  HADD2.F32 R106, -RZ, R108.H0_H0 ;  /* 0x2000006cff6a7230 */ /* 0x000fe20000004100 */
[CC--:B------:R-:W-:Y:S01]  /*d3d0*/  LEA.HI R5, R4.reuse, R219.reuse, RZ, 0x3 ;  /* 0x000000db04057211 */ /* 0x0c0fe200078f18ff */
[--C-:B------:R-:W-:Y:S01]  /*d3e0*/  HADD2.F32 R78, -RZ, R97.reuse.H0_H0 ;  /* 0x20000061ff4e7230 */ /* 0x100fe20000004100 */
        /* <DEDUP_REMOVED lines=10> */
[----:B------:R-:W-:Y:S01]  /*d490*/  LOP3.LUT R5, R90, 0x38, R5, 0xf8, !PT ;  /* 0x000000385a057812 */ /* 0x000fe200078ef805 */
[--C-:B------:R-:W-:Y:S01]  /*d4a0*/  HADD2.F32 R90, -RZ, R99.reuse.H0_H0 ;  /* 0x20000063ff5a7230 */ /* 0x100fe20000004100 */
[----:B------:R-:W-:Y:S01]  /*d4b0*/  LOP3.LUT R7, R7, 0x7fffe000, RZ, 0xc0, !PT ;  /* 0x7fffe00007077812 */ /* 0x000fe200078ec0ff */
[----:B------:R-:W-:Y:S01]  /*d4c0*/  HADD2.F32 R99, -RZ, R99.H1_H1 ;  /* 0x30000063ff637230 */ /* 0x000fe20000004100 */
[----:B------:R-:W-:-:S02]  /*d4d0*/  SHF.L.U32 R4, R4, 0xa, RZ ;  /* 0x0000000a04047819 */ /* 0x000fc400000006ff */
[----:B------:R-:W-:Y:S02]  /*d4e0*/  LOP3.LUT R88, R5, R88, RZ, 0x3c, !PT ;  /* 0x0000005805587212 */ /* 0x000fe400078e3cff */
[--C-:B------:R-:W-:Y:S02]  /*d4f0*/  IADD3 R6, R6, R7, R84.reuse ;  /* 0x0000000706067210 */ /* 0x100fe40007ffe054 */
[----:B------:R-:W-:Y:S02]  /*d500*/  LOP3.LUT R5, R4, 0x7fffe000, RZ, 0xc0, !PT ;  /* 0x7fffe00004057812 */ /* 0x000fe400078ec0ff */
[----:B------:R-:W-:Y:S02]  /*d510*/  SHF.L.U32 R72, R6, 0x1, RZ ;  /* 0x0000000106487819 */ /* 0x000fe400000006ff */
[----:B------:R-:W-:Y:S02]  /*d520*/  IADD3 R5, R88, R5, R84 ;  /* 0x0000000558057210 */ /* 0x000fe40007ffe054 */
[----:B------:R-:W-:Y:S01]  /*d530*/  SHF.R.U64 R52, R52, 0x10, R53 ;  /* 0x0000001034347819 */ /* 0x000fe20000001235 */
[----:B------:R-:W1:Y:S01]  /*d540*/  LDS.128 R8, [R72+0x10080] ;  /* 0x0100800048087984 */ /* 0x000e620000000c00 */
[----:B------:R-:W-:-:S02]  /*d550*/  SHF.L.U32 R73, R5, 0x1, RZ ;  /* 0x0000000105497819 */ /* 0x000fc400000006ff */
[----:B------:R-:W-:Y:S01]  /*d560*/  SHF.R.U32.HI R53, RZ, 0x10, R53 ;  /* 0x00000010ff357819 */ /* 0x000fe20000011635 */
[----:B------:R-:W-:Y:S01]  /*d570*/  HADD2.F32 R52, -RZ, R52.H0_H0 ;  /* 0x20000034ff347230 */ /* 0x000fe20000004100 */
[----:B------:R-:W-:Y:S01]  /*d580*/  SHF.R.U64 R44, R44, 0x10, R45 ;  /* 0x000000102c2c7819 */ /* 0x000fe2000000122d */
[----:B------:R-:W2:Y:S01]  /*d590*/  LDS.128 R4, [R73+0x10080] ;  /* 0x0100800049047984 */ /* 0x000ea20000000c00 */
[--C-:B------:R-:W-:Y:S01]  /*d5a0*/  SHF.R.U64 R45, R54, 0x10, R55.reuse ;  /* 0x00000010362d7819 */ /* 0x100fe20000001237 */
[----:B------:R-:W-:Y:S01]  /*d5b0*/  HADD2.F32 R102, -RZ, R53.H0_H0 ;  /* 0x20000035ff667230 */ /* 0x000fe20000004100 */
[----:B------:R-:W-:Y:S02]  /*d5c0*/  SHF.R.U32.HI R54, RZ, 0x10, R55 ;  /* 0x00000010ff367819 */ /* 0x000fe40000011637 */
[--C-:B------:R-:W-:Y:S01]  /*d5d0*/  SHF.R.U64 R46, R46, 0x10, R47.reuse ;  /* 0x000000102e2e7819 */ /* 0x100fe2000000122f */
[----:B------:R-:W-:Y:S01]  /*d5e0*/  HADD2.F32 R87, -RZ, R45.H0_H0 ;  /* 0x2000002dff577230 */ /* 0x000fe20000004100 */
[----:B------:R-:W-:Y:S01]  /*d5f0*/  SHF.R.U32.HI R47, RZ, 0x10, R47 ;  /* 0x00000010ff2f7819 */ /* 0x000fe2000001162f */
[----:B------:R-:W-:-:S02]  /*d600*/  HADD2.F32 R110, -RZ, R54.H0_H0 ;  /* 0x20000036ff6e7230 */ /* 0x000fc40000004100 */
        /* <DEDUP_REMOVED lines=16> */
[----:B------:R-:W-:Y:S01]  /*d710*/  HADD2.F32 R7, -RZ, R7.H1_H1 ;  /* 0x30000007ff077230 */ /* 0x000fe20000004100 */
[----:B------:R-:W-:Y:S01]  /*d720*/  FMUL.FTZ R78, R79, R78 ;  /* 0x0000004e4f4e7220 */ /* 0x000fe20000410000 */
[----:B------:R-:W-:Y:S01]  /*d730*/  HADD2.F32 R85, -RZ, R4.H0_H0 ;  /* 0x20000004ff557230 */ /* 0x000fe20000004100 */
[-C--:B------:R-:W-:Y:S01]  /*d740*/  FMUL.FTZ R54, R11, R84.reuse ;  /* 0x000000540b367220 */ /* 0x080fe20000410000 */
[----:B------:R-:W-:Y:S01]  /*d750*/  HADD2.F32 R5, -RZ, R98.H1_H1 ;  /* 0x30000062ff057230 */ /* 0x000fe20000004100 */
[-C--:B------:R-:W-:Y:S01]  /*d760*/  FMUL.FTZ R98, R76, R97.reuse ;  /* 0x000000614c627220 */ /* 0x080fe20000410000 */
[----:B------:R-:W-:Y:S01]  /*d770*/  HADD2.F32 R77, -RZ, R8.H1_H1 ;  /* 0x30000008ff4d7230 */ /* 0x000fe20000004100 */
[----:B------:R-:W-:Y:S01]  /*d780*/  FMUL.FTZ R84, R7, R84 ;  /* 0x0000005407547220 */ /* 0x000fe20000410000 */
[----:B------:R-:W-:Y:S01]  /*d790*/  HADD2.F32 R8, -RZ, R10.H0_H0 ;  /* 0x2000000aff087230 */ /* 0x000fe20000004100 */
[C---:B------:R-:W-:Y:S01]  /*d7a0*/  FMUL.FTZ R97, R85.reuse, R97 ;  /* 0x0000006155617220 */ /* 0x040fe20000410000 */
[----:B------:R-:W-:Y:S01]  /*d7b0*/  HADD2.F32 R86, -RZ, R4.H1_H1 ;  /* 0x30000004ff567230 */ /* 0x000fe20000004100 */
[----:B------:R-:W-:Y:S01]  /*d7c0*/  FFMA.FTZ R98, R85, R99, R98 ;  /* 0x0000006355627223 */ /* 0x000fe20000010062 */
[----:B------:R-:W-:Y:S01]  /*d7d0*/  HADD2.F32 R10, -RZ, R10.H1_H1 ;  /* 0x3000000aff0a7230 */ /* 0x000fe20000004100 */
[----:B------:R-:W-:Y:S01]  /*d7e0*/  FFMA.FTZ R88, R79, R90, R88 ;  /* 0x0000005a4f587223 */ /* 0x000fe20000010058 */
[----:B------:R-:W-:Y:S01]  /*d7f0*/  HADD2.F32 R4, -RZ, R6.H0_H0 ;  /* 0x20000006ff047230 */ /* 0x000fe20000004100 */
[----:B------:R-:W-:Y:S01]  /*d800*/  FFMA.FTZ R7, R7, R110, R54 ;  /* 0x0000006e07077223 */ /* 0x000fe20000010036 */
[----:B------:R-:W-:Y:S01]  /*d810*/  HADD2.F32 R47, -RZ, R108.H1_H1 ;  /* 0x3000006cff2f7230 */ /* 0x000fe20000004100 */
[-C--:B------:R-:W-:Y:S01]  /*d820*/  FMUL.FTZ R54, R8, R5.reuse ;  /* 0x0000000508367220 */ /* 0x080fe20000410000 */
[----:B------:R-:W-:Y:S01]  /*d830*/  HADD2.F32 R85, -RZ, R46.H0_H0 ;  /* 0x2000002eff557230 */ /* 0x000fe20000004100 */
[C---:B------:R-:W-:Y:S01]  /*d840*/  FMUL.FTZ R5, R4.reuse, R5 ;  /* 0x0000000504057220 */ /* 0x040fe20000410000 */
[----:B------:R-:W-:Y:S01]  /*d850*/  HADD2.F32 R6, -RZ, R6.H1_H1 ;  /* 0x30000006ff067230 */ /* 0x000fe20000004100 */
[----:B------:R-:W-:Y:S01]  /*d860*/  FFMA.FTZ R78, R55, R90, -R78 ;  /* 0x0000005a374e7223 */ /* 0x000fe2000001084e */
[----:B------:R-:W-:Y:S01]  /*d870*/  HADD2.F32 R79, -RZ, R44.H0_H0 ;  /* 0x2000002cff4f7230 */ /* 0x000fe20000004100 */
[----:B------:R-:W-:Y:S01]  /*d880*/  FFMA.FTZ R44, R4, R47, R54 ;  /* 0x0000002f042c7223 */ /* 0x000fe20000010036 */
[----:B------:R-:W-:Y:S01]  /*d890*/  F2FP.PACK_AB R7, R7, R104 ;  /* 0x000000680707723e */ /* 0x000fe200000000ff */
[----:B------:R-:W-:-:S02]  /*d8a0*/  FMUL.FTZ R45, R10, R85 ;  /* 0x000000550a2d7220 */ /* 0x000fc40000410000 */
[----:B------:R-:W-:Y:S02]  /*d8b0*/  FMUL.FTZ R4, R86, R79 ;  /* 0x0000004f56047220 */ /* 0x000fe40000410000 */
[----:B------:R-:W-:Y:S02]  /*d8c0*/  FMUL.FTZ R85, R6, R85 ;  /* 0x0000005506557220 */ /* 0x000fe40000410000 */
[----:B------:R-:W-:Y:S02]  /*d8d0*/  FMUL.FTZ R89, R77, R79 ;  /* 0x0000004f4d597220 */ /* 0x000fe40000410000 */
[----:B------:R-:W-:Y:S01]  /*d8e0*/  FFMA.FTZ R47, R8, R47, -R5 ;  /* 0x0000002f082f7223 */ /* 0x000fe20000010805 */
[----:B------:R-:W-:Y:S01]  /*d8f0*/  F2FP.PACK_AB R5, R53, R88 ;  /* 0x000000583505723e */ /* 0x000fe200000000ff */
[----:B------:R-:W-:Y:S02]  /*d900*/  FFMA.FTZ R75, R75, R102, -R74 ;  /* 0x000000664b4b7223 */ /* 0x000fe4000001084a */
[----:B------:R-:W-:-:S02]  /*d910*/  FFMA.FTZ R100, R9, R106, -R100 ;  /* 0x0000006a09647223 */ /* 0x000fc40000010864 */
[----:B------:R-:W-:Y:S01]  /*d920*/  FFMA.FTZ R11, R11, R110, -R84 ;  /* 0x0000006e0b0b7223 */ /* 0x000fe20000010854 */
[----:B------:R-:W-:Y:S01]  /*d930*/  F2FP.PACK_AB R9, R75, R78 ;  /* 0x0000004e4b09723e */ /* 0x000fe200000000ff */
[----:B------:R-:W-:Y:S02]  /*d940*/  FFMA.FTZ R97, R76, R99, -R97 ;  /* 0x000000634c617223 */ /* 0x000fe40000010861 */
[----:B------:R-:W-:Y:S01]  /*d950*/  FFMA.FTZ R8, R77, R52, -R4 ;  /* 0x000000344d087223 */ /* 0x000fe20000010804 */
[----:B------:R-:W-:Y:S01]  /*d960*/  F2FP.PACK_AB R11, R11, R100 ;  /* 0x000000640b0b723e */ /* 0x000fe200000000ff */
[----:B------:R-:W-:Y:S02]  /*d970*/  FFMA.FTZ R10, R10, R87, -R85 ;  /* 0x000000570a0a7223 */ /* 0x000fe40000010855 */
[----:B------:R-:W-:Y:S01]  /*d980*/  FFMA.FTZ R79, R86, R52, R89 ;  /* 0x00000034564f7223 */ /* 0x000fe20000010059 */
[----:B------:R-:W-:Y:S01]  /*d990*/  F2FP.PACK_AB R8, R8, R97 ;  /* 0x000000610808723e */ /* 0x000fe200000000ff */
[----:B------:R-:W-:Y:S01]  /*d9a0*/  FFMA.FTZ R45, R6, R87, R45 ;  /* 0x00000057062d7223 */ /* 0x000fe2000001002d */
[----:B------:R-:W-:-:S02]  /*d9b0*/  F2FP.PACK_AB R10, R10, R47 ;  /* 0x0000002f0a0a723e */ /* 0x000fc400000000ff */
[----:B------:R-:W-:Y:S02]  /*d9c0*/  F2FP.PACK_AB R4, R79, R98 ;  /* 0x000000624f04723e */ /* 0x000fe400000000ff */
[----:B------:R-:W-:Y:S01]  /*d9d0*/  F2FP.PACK_AB R6, R45, R44 ;  /* 0x0000002c2d06723e */ /* 0x000fe200000000ff */
[----:B------:R1:W-:Y:S04]  /*d9e0*/  STS.128 [R72+0x10080], R8 ;  /* 0x0100800848007388 */ /* 0x0003e80000000c00 */
[----:B------:R1:W-:Y:S02]  /*d9f0*/  STS.128 [R73+0x10080], R4 ;  /* 0x0100800449007388 */ /* 0x0003e40000000c00 */
.L_x_444:
[----:B------:R-:W-:Y:S05]  /*da00*/  BSYNC B1 ;  /* 0x0000000000017941 */ /* 0x000fea0003800000 */
.L_x_443:
        /* <DEDUP_REMOVED lines=54> */
[--C-:B-1----:R-:W-:Y:S02]  /*dd70*/  HADD2.F32 R39, -RZ, R9.reuse.H0_H0 ;  /* 0x20000009ff277230 */ /* 0x102fe40000004100 */
[----:B------:R-:W-:Y:S02]  /*dd80*/  HADD2.F32 R9, -RZ, R9.H1_H1 ;  /* 0x30000009ff097230 */ /* 0x000fe40000004100 */
[--C-:B------:R-:W-:Y:S01]  /*dd90*/  HADD2.F32 R55, -RZ, R8.reuse.H0_H0 ;  /* 0x20000008ff377230 */ /* 0x100fe20000004100 */
[----:B------:R-:W-:Y:S01]  /*dda0*/  FMUL.FTZ R84, R39, R74 ;  /* 0x0000004a27547220 */ /* 0x000fe20000410000 */
[--C-:B--2---:R-:W-:Y:S01]  /*ddb0*/  HADD2.F32 R75, -RZ, R5.reuse.H0_H0 ;  /* 0x20000005ff4b7230 */ /* 0x104fe20000004100 */
[----:B------:R-:W-:Y:S01]  /*ddc0*/  FMUL.FTZ R90, R9, R88 ;  /* 0x00000058095a7220 */ /* 0x000fe20000410000 */
[----:B------:R-:W-:Y:S01]  /*ddd0*/  HADD2.F32 R5, -RZ, R5.H1_H1 ;  /* 0x30000005ff057230 */ /* 0x000fe20000004100 */
[----:B------:R-:W-:Y:S01]  /*dde0*/  FMUL.FTZ R37, R55, R93 ;  /* 0x0000005d37257220 */ /* 0x000fe20000410000 */
[----:B------:R-:W-:Y:S01]  /*ddf0*/  HADD2.F32 R72, -RZ, R8.H1_H1 ;  /* 0x30000008ff487230 */ /* 0x000fe20000004100 */
[C---:B------:R-:W-:Y:S01]  /*de00*/  FMUL.FTZ R74, R75.reuse, R74 ;  /* 0x0000004a4b4a7220 */ /* 0x040fe20000410000 */
[--C-:B------:R-:W-:Y:S01]  /*de10*/  HADD2.F32 R8, -RZ, R10.reuse.H0_H0 ;  /* 0x2000000aff087230 */ /* 0x100fe20000004100 */
[----:B------:R-:W-:Y:S01]  /*de20*/  FFMA.FTZ R84, R75, R86, R84 ;  /* 0x000000564b547223 */ /* 0x000fe20000010054 */
[----:B------:R-:W-:Y:S01]  /*de30*/  HADD2.F32 R73, -RZ, R10.H1_H1 ;  /* 0x3000000aff497230 */ /* 0x000fe20000004100 */
[C---:B------:R-:W-:Y:S01]  /*de40*/  FMUL.FTZ R88, R5.reuse, R88 ;  /* 0x0000005805587220 */ /* 0x040fe20000410000 */
[--C-:B------:R-:W-:Y:S01]  /*de50*/  HADD2.F32 R76, -RZ, R4.reuse.H0_H0 ;  /* 0x20000004ff4c7230 */ /* 0x100fe20000004100 */
[----:B------:R-:W-:Y:S01]  /*de60*/  FFMA.FTZ R5, R5, R98, R90 ;  /* 0x0000006205057223 */ /* 0x000fe2000001005a */
[--C-:B------:R-:W-:Y:S01]  /*de70*/  HADD2.F32 R10, -RZ, R11.reuse.H0_H0 ;  /* 0x2000000bff0a7230 */ /* 0x100fe20000004100 */
[----:B------:R-:W-:Y:S01]  /*de80*/  FMUL.FTZ R87, R8, R53 ;  /* 0x0000003508577220 */ /* 0x000fe20000410000 */
[----:B------:R-:W-:Y:S01]  /*de90*/  HADD2.F32 R77, -RZ, R4.H1_H1 ;  /* 0x30000004ff4d7230 */ /* 0x000fe20000004100 */
[C---:B------:R-:W-:Y:S01]  /*dea0*/  FMUL.FTZ R93, R76.reuse, R93 ;  /* 0x0000005d4c5d7220 */ /* 0x040fe20000410000 */
[----:B------:R-:W-:Y:S01]  /*deb0*/  HADD2.F32 R75, -RZ, R94.H0_H0 ;  /* 0x2000005eff4b7230 */ /* 0x000fe20000004100 */
[----:B------:R-:W-:Y:S01]  /*dec0*/  FFMA.FTZ R37, R76, R100, R37 ;  /* 0x000000644c257223 */ /* 0x000fe20000010025 */
[--C-:B------:R-:W-:Y:S01]  /*ded0*/  HADD2.F32 R4, -RZ, R6.reuse.H0_H0 ;  /* 0x20000006ff047230 */ /* 0x100fe20000004100 */
[----:B------:R-:W-:Y:S01]  /*dee0*/  FFMA.FTZ R74, R39, R86, -R74 ;  /* 0x00000056274a7223 */ /* 0x000fe2000001084a */
[----:B------:R-:W-:Y:S01]  /*def0*/  HADD2.F32 R11, -RZ, R11.H1_H1 ;  /* 0x3000000bff0b7230 */ /* 0x000fe20000004100 */
[----:B------:R-:W-:Y:S01]  /*df00*/  FMUL.FTZ R76, R10, R75 ;  /* 0x0000004b0a4c7220 */ /* 0x000fe20000410000 */
[----:B------:R-:W-:Y:S01]  /*df10*/  HADD2.F32 R90, -RZ, R31.H0_H0 ;  /* 0x2000001fff5a7230 */ /* 0x000fe20000004100 */
[C---:B------:R-:W-:Y:S01]  /*df20*/  FMUL.FTZ R53, R4.reuse, R53 ;  /* 0x0000003504357220 */ /* 0x040fe20000410000 */
[----:B------:R-:W-:Y:S01]  /*df30*/  HADD2.F32 R78, -RZ, R6.H1_H1 ;  /* 0x30000006ff4e7230 */ /* 0x000fe20000004100 */
[----:B------:R-:W-:Y:S01]  /*df40*/  FFMA.FTZ R31, R4, R79, R87 ;  /* 0x0000004f041f7223 */ /* 0x000fe20000010057 */
[--C-:B------:R-:W-:Y:S01]  /*df50*/  HADD2.F32 R6, -RZ, R7.reuse.H0_H0 ;  /* 0x20000007ff067230 */ /* 0x100fe20000004100 */
[----:B------:R-:W-:Y:S01]  /*df60*/  FMUL.FTZ R4, R11, R90 ;  /* 0x0000005a0b047220 */ /* 0x000fe20000410000 */
[----:B------:R-:W-:Y:S01]  /*df70*/  HADD2.F32 R7, -RZ, R7.H1_H1 ;  /* 0x30000007ff077230 */ /* 0x000fe20000004100 */
[----:B------:R-:W-:Y:S01]  /*df80*/  FMUL.FTZ R87, R77, R28 ;  /* 0x0000001c4d577220 */ /* 0x000fe20000410000 */
[----:B------:R-:W-:Y:S01]  /*df90*/  F2FP.PACK_AB R5, R5, R84 ;  /* 0x000000540505723e */ /* 0x000fe200000000ff */
[----:B------:R-:W-:-:S02]  /*dfa0*/  FMUL.FTZ R75, R6, R75 ;  /* 0x0000004b064b7220 */ /* 0x000fc40000410000 */
[----:B------:R-:W-:Y:S02]  /*dfb0*/  FFMA.FTZ R76, R6, R85, R76 ;  /* 0x00000055064c7223 */ /* 0x000fe4000001004c */
[----:B------:R-:W-:Y:S02]  /*dfc0*/  FMUL.FTZ R90, R7, R90 ;  /* 0x0000005a075a7220 */ /* 0x000fe40000410000 */
[----:B------:R-:W-:Y:S02]  /*dfd0*/  FMUL.FTZ R6, R73, R30 ;  /* 0x0000001e49067220 */ /* 0x000fe40000410000 */
[----:B------:R-:W-:Y:S02]  /*dfe0*/  FFMA.FTZ R7, R7, R38, R4 ;  /* 0x0000002607077223 */ /* 0x000fe40000010004 */
[----:B------:R-:W-:Y:S02]  /*dff0*/  FMUL.FTZ R30, R78, R30 ;  /* 0x0000001e4e1e7220 */ /* 0x000fe40000410000 */
[----:B------:R-:W-:Y:S01]  /*e000*/  FMUL.FTZ R4, R72, R28 ;  /* 0x0000001c48047220 */ /* 0x000fe20000410000 */
[----:B------:R-:W-:Y:S01]  /*e010*/  F2FP.PACK_AB R7, R7, R76 ;  /* 0x0000004c0707723e */ /* 0x000fe200000000ff */
[----:B------:R-:W-:-:S02]  /*e020*/  FFMA.FTZ R53, R8, R79, -R53 ;  /* 0x0000004f08357223 */ /* 0x000fc40000010835 */
[----:B------:R-:W-:Y:S02]  /*e030*/  FFMA.FTZ R75, R10, R85, -R75 ;  /* 0x000000550a4b7223 */ /* 0x000fe4000001084b */
[----:B------:R-:W-:Y:S02]  /*e040*/  FFMA.FTZ R9, R9, R98, -R88 ;  /* 0x0000006209097223 */ /* 0x000fe40000010858 */
[----:B------:R-:W-:Y:S02]  /*e050*/  FFMA.FTZ R93, R55, R100, -R93 ;  /* 0x00000064375d7223 */ /* 0x000fe4000001085d */
[----:B------:R-:W-:Y:S01]  /*e060*/  FFMA.FTZ R90, R11, R38, -R90 ;  /* 0x000000260b5a7223 */ /* 0x000fe2000001085a */
[----:B------:R-:W-:Y:S01]  /*e070*/  F2FP.PACK_AB R9, R9, R74 ;  /* 0x0000004a0909723e */ /* 0x000fe200000000ff */
[-C--:B------:R-:W-:Y:S02]  /*e080*/  FFMA.FTZ R8, R72, R36.reuse, -R87 ;  /* 0x0000002448087223 */ /* 0x080fe40000010857 */
[----:B------:R-:W-:Y:S01]  /*e090*/  FFMA.FTZ R10, R73, R29, -R30 ;  /* 0x0000001d490a7223 */ /* 0x000fe2000001081e */
[----:B------:R-:W-:Y:S01]  /*e0a0*/  F2FP.PACK_AB R11, R90, R75 ;  /* 0x0000004b5a0b723e */ /* 0x000fe200000000ff */
        /* <DEDUP_REMOVED lines=8> */
.L_x_450:
[----:B------:R-:W-:Y:S05]  /*e130*/  BSYNC B0 ;  /* 0x0000000000007941 */ /* 0x000fea0003800000 */
.L_x_449:
[----:B------:R-:W-:-:S13]  /*e140*/  ISETP.GE.AND P0, PT, R219, c[0x0][0x27c], PT ;  /* 0x00009f00db007a0c */ /* 0x000fda0003f06270 */
[----:B------:R-:W-:Y:S05]  /*e150*/  @P0 BRA `(.L_x_448) ;  /* 0x0000067000000947 */ /* 0x000fea0003800000 */
[----:B-1----:R-:W-:Y:S01]  /*e160*/  SHF.R.S32.HI R4, RZ, 0x1f, R219 ;  /* 0x0000001fff047819 */ /* 0x002fe200000114db */
[--C-:B------:R-:W-:Y:S01]  /*e170*/  HADD2.F32 R53, -RZ, R83.reuse.H0_H0 ;  /* 0x20000053ff357230 */ /* 0x100fe20000004100 */
[----:B------:R-:W-:Y:S01]  /*e180*/  SHF.R.U64 R30, R40, 0x10, R41 ;  /* 0x00000010281e7819 */ /* 0x000fe20000001229 */
[----:B------:R-:W-:Y:S01]  /*e190*/  HADD2.F32 R74, -RZ, R92.H0_H0 ;  /* 0x2000005cff4a7230 */ /* 0x000fe20000004100 */
[CC--:B------:R-:W-:Y:S01]  /*e1a0*/  LEA.HI R5, R4.reuse, R219.reuse, RZ, 0x3 ;  /* 0x000000db04057211 */ /* 0x0c0fe200078f18ff */
[----:B------:R-:W-:Y:S01]  /*e1b0*/  HADD2.F32 R83, -RZ, R83.H1_H1 ;  /* 0x30000053ff537230 */ /* 0x000fe20000004100 */
[----:B------:R-:W-:Y:S01]  /*e1c0*/  LEA.HI R7, R4, R219, RZ, 0x6 ;  /* 0x000000db04077211 */ /* 0x000fe200078f30ff */
[----:B------:R-:W-:Y:S01]  /*e1d0*/  HADD2.F32 R30, -RZ, R30.H0_H0 ;  /* 0x2000001eff1e7230 */ /* 0x000fe20000004100 */
[----:B------:R-:W-:Y:S02]  /*e1e0*/  LEA.HI.SX32 R45, R5, R45, 0x1d ;  /* 0x0000002d052d7211 */ /* 0x000fe400078feaff */
[----:B------:R-:W-:-:S02]  /*e1f0*/  LOP3.LUT R5, R54, 0x38, R5, 0xf8, !PT ;  /* 0x0000003836057812 */ /* 0x000fc400078ef805 */
[----:B------:R-:W-:Y:S02]  /*e200*/  SHF.R.S32.HI R4, RZ, 0x1f, R45 ;  /* 0x0000001fff047819 */ /* 0x000fe4000001142d */
[----:B------:R-:W-:Y:S02]  /*e210*/  LOP3.LUT R6, R5, R52, RZ, 0x3c, !PT ;  /* 0x0000003405067212 */ /* 0x000fe400078e3cff */
[----:B------:R-:W-:Y:S02]  /*e220*/  SHF.L.U32 R5, R45, 0x3, RZ ;  /* 0x000000032d057819 */ /* 0x000fe400000006ff */
[----:B------:R-:W-:Y:S02]  /*e230*/  SHF.L.U32 R7, R7, 0x7, RZ ;  /* 0x0000000707077819 */ /* 0x000fe400000006ff */
[----:B------:R-:W-:Y:S02]  /*e240*/  LEA.HI R4, R4, R45, RZ, 0x3 ;  /* 0x0000002d04047211 */ /* 0x000fe400078f18ff */
[----:B------:R-:W-:Y:S01]  /*e250*/  LOP3.LUT R5, R54, 0x38, R5, 0xf8, !PT ;  /* 0x0000003836057812 */ /* 0x000fe200078ef805 */
[----:B------:R-:W-:Y:S01]  /*e260*/  HADD2.F32 R54, -RZ, R82.H0_H0 ;  /* 0x20000052ff367230 */ /* 0x000fe20000004100 */
[----:B------:R-:W-:-:S02]  /*e270*/  LOP3.LUT R7, R7, 0x7fffe000, RZ, 0xc0, !PT ;  /* 0x7fffe00007077812 */ /* 0x000fc400078ec0ff */
[----:B------:R-:W-:Y:S02]  /*e280*/  SHF.L.U32 R4, R4, 0xa, RZ ;  /* 0x0000000a04047819 */ /* 0x000fe400000006ff */
[----:B------:R-:W-:Y:S02]  /*e290*/  LOP3.LUT R52, R5, R52, RZ, 0x3c, !PT ;  /* 0x0000003405347212 */ /* 0x000fe400078e3cff */
[--C-:B------:R-:W-:Y:S02]  /*e2a0*/  IADD3 R6, R6, R7, R44.reuse ;  /* 0x0000000706067210 */ /* 0x100fe40007ffe02c */
[----:B------:R-:W-:Y:S02]  /*e2b0*/  LOP3.LUT R5, R4, 0x7fffe000, RZ, 0xc0, !PT ;  /* 0x7fffe00004057812 */ /* 0x000fe400078ec0ff */
[----:B------:R-:W-:Y:S02]  /*e2c0*/  SHF.L.U32 R28, R6, 0x1, RZ ;  /* 0x00000001061c7819 */ /* 0x000fe400000006ff */
[----:B------:R-:W-:-:S02]  /*e2d0*/  IADD3 R5, R52, R5, R44 ;  /* 0x0000000534057210 */ /* 0x000fc40007ffe02c */
[----:B------:R-:W-:Y:S01]  /*e2e0*/  SHF.R.U32.HI R40, RZ, 0x10, R41 ;  /* 0x00000010ff287819 */ /* 0x000fe20000011629 */
[----:B------:R-:W1:Y:S01]  /*e2f0*/  LDS.128 R8, [R28+0x10080] ;  /* 0x010080001c087984 */ /* 0x000e620000000c00 */
[----:B------:R-:W-:Y:S01]  /*e300*/  SHF.L.U32 R29, R5, 0x1, RZ ;  /* 0x00000001051d7819 */ /* 0x000fe200000006ff */
[--C-:B------:R-:W-:Y:S01]  /*e310*/  HADD2.F32 R41, -RZ, R81.reuse.H0_H0 ;  /* 0x20000051ff297230 */ /* 0x100fe20000004100 */
[----:B------:R-:W-:Y:S01]  /*e320*/  SHF.R.U64 R31, R32, 0x10, R33 ;  /* 0x00000010201f7819 */ /* 0x000fe20000001221 */
[----:B------:R-:W-:Y:S01]  /*e330*/  HADD2.F32 R81, -RZ, R81.H1_H1 ;  /* 0x30000051ff517230 */ /* 0x000fe20000004100 */
[----:B------:R-:W-:Y:S01]  /*e340*/  SHF.R.U64 R34, R34, 0x10, R35 ;  /* 0x0000001022227819 */ /* 0x000fe20000001223 */
[----:B------:R-:W2:Y:S01]  /*e350*/  LDS.128 R4, [R29+0x10080] ;  /* 0x010080001d047984 */ /* 0x000ea20000000c00 */
[----:B------:R-:W-:Y:S02]  /*e360*/  SHF.R.U32.HI R33, RZ, 0x10, R33 ;  /* 0x00000010ff217819 */ /* 0x000fe40000011621 */
[----:B------:R-:W-:-:S02]  /*e370*/  SHF.R.U32.HI R35, RZ, 0x10, R35 ;  /* 0x00000010ff237819 */ /* 0x000fc40000011623 */
[--C-:B------:R-:W-:Y:S01]  /*e380*/  SHF.R.U64 R32, R42, 0x10, R43.reuse ;  /* 0x000000102a207819 */ /* 0x100fe2000000122b */
[----:B------:R-:W-:Y:S01]  /*e390*/  HADD2.F32 R52, -RZ, R33.H0_H0 ;  /* 0x20000021ff347230 */ /* 0x000fe20000004100 */
[----:B------:R-:W-:Y:S01]  /*e3a0*/  SHF.R.U32.HI R42, RZ, 0x10, R43 ;  /* 0x00000010ff2a7819 */ /* 0x000fe2000001162b */
[----:B------:R-:W-:Y:S02]  /*e3b0*/  HADD2.F32 R76, -RZ, R35.H0_H0 ;  /* 0x20000023ff4c7230 */ /* 0x000fe40000004100 */
[----:B------:R-:W-:Y:S02]  /*e3c0*/  HADD2.F32 R33, -RZ, R92.H1_H1 ;  /* 0x3000005cff217230 */ /* 0x000fe40000004100 */
[----:B------:R-:W-:Y:S02]  /*e3d0*/  HADD2.F32 R78, -RZ, R42.H0_H0 ;  /* 0x2000002aff4e7230 */ /* 0x000fe40000004100 */
[--C-:B-1----:R-:W-:Y:S02]  /*e3e0*/  HADD2.F32 R36, -RZ, R9.reuse.H0_H0 ;  /* 0x20000009ff247230 */ /* 0x102fe40000004100 */
[----:B------:R-:W-:-:S02]  /*e3f0*/  HADD2.F32 R37, -RZ, R9.H1_H1 ;  /* 0x30000009ff257230 */ /* 0x000fc40000004100 */
[----:B------:R-:W-:Y:S01]  /*e400*/  HADD2.F32 R9, -RZ, R11.H0_H0 ;  /* 0x2000000bff097230 */ /* 0x000fe20000004100 */
[-C--:B------:R-:W-:Y:S01]  /*e410*/  FMUL.FTZ R47, R36, R41.reuse ;  /* 0x00000029242f7220 */ /* 0x080fe20000410000 */
[--C-:B--2---:R-:W-:Y:S02]  /*e420*/  HADD2.F32 R44, -RZ, R5.reuse.H0_H0 ;  /* 0x20000005ff2c7230 */ /* 0x104fe40000004100 */
[----:B------:R-:W-:Y:S01]  /*e430*/  HADD2.F32 R43, -RZ, R5.H1_H1 ;  /* 0x30000005ff2b7230 */ /* 0x000fe20000004100 */
[-C--:B------:R-:W-:Y:S01]  /*e440*/  FMUL.FTZ R72, R9, R54.reuse ;  /* 0x0000003609487220 */ /* 0x080fe20000410000 */
[----:B------:R-:W-:Y:S01]  /*e450*/  HADD2.F32 R5, -RZ, R7.H0_H0 ;  /* 0x20000007ff057230 */ /* 0x000fe20000004100 */
[C---:B------:R-:W-:Y:S01]  /*e460*/  FMUL.FTZ R41, R44.reuse, R41 ;  /* 0x000000292c297220 */ /* 0x040fe20000410000 */
[----:B------:R-:W-:Y:S01]  /*e470*/  HADD2.F32 R11, -RZ, R11.H1_H1 ;  /* 0x3000000bff0b7230 */ /* 0x000fe20000004100 */
[----:B------:R-:W-:Y:S01]  /*e480*/  FFMA.FTZ R47, R44, R53, R47 ;  /* 0x000000352c2f7223 */ /* 0x000fe2000001002f */
[----:B------:R-:W-:Y:S01]  /*e490*/  HADD2.F32 R7, -RZ, R7.H1_H1 ;  /* 0x30000007ff077230 */ /* 0x000fe20000004100 */
[C---:B------:R-:W-:Y:S01]  /*e4a0*/  FMUL.FTZ R54, R5.reuse, R54 ;  /* 0x0000003605367220 */ /* 0x040fe20000410000 */
[--C-:B------:R-:W-:Y:S01]  /*e4b0*/  HADD2.F32 R38, -RZ, R8.reuse.H0_H0 ;  /* 0x20000008ff267230 */ /* 0x100fe20000004100 */
[----:B------:R-:W-:Y:S01]  /*e4c0*/  FFMA.FTZ R72, R5, R74, R72 ;  /* 0x0000004a05487223 */ /* 0x000fe20000010048 */
[----:B------:R-:W-:Y:S01]  /*e4d0*/  HADD2.F32 R39, -RZ, R8.H1_H1 ;  /* 0x30000008ff277230 */ /* 0x000fe20000004100 */
[----:B------:R-:W-:Y:S01]  /*e4e0*/  FMUL.FTZ R42, R11, R76 ;  /* 0x0000004c0b2a7220 */ /* 0x000fe20000410000 */
[----:B------:R-:W-:Y:S01]  /*e4f0*/  HADD2.F32 R44, -RZ, R40.H0_H0 ;  /* 0x20000028ff2c7230 */ /* 0x000fe20000004100 */
[----:B------:R-:W-:Y:S01]  /*e500*/  FMUL.FTZ R40, R37, R52 ;  /* 0x0000003425287220 */ /* 0x000fe20000410000 */
[----:B------:R-:W-:Y:S01]  /*e510*/  HADD2.F32 R8, -RZ, R10.H0_H0 ;  /* 0x2000000aff087230 */ /* 0x000fe20000004100 */
[----:B------:R-:W-:Y:S01]  /*e520*/  FMUL.FTZ R76, R7, R76 ;  /* 0x0000004c074c7220 */ /* 0x000fe20000410000 */
[----:B------:R-:W-:Y:S01]  /*e530*/  HADD2.F32 R5, -RZ, R82.H1_H1 ;  /* 0x30000052ff057230 */ /* 0x000fe20000004100 */
[C---:B------:R-:W-:Y:S01]  /*e540*/  FMUL.FTZ R52, R43.reuse, R52 ;  /* 0x000000342b347220 */ /* 0x040fe20000410000 */
[--C-:B------:R-:W-:Y:S01]  /*e550*/  HADD2.F32 R45, -RZ, R4.reuse.H0_H0 ;  /* 0x20000004ff2d7230 */ /* 0x100fe20000004100 */
[----:B------:R-:W-:Y:S01]  /*e560*/  FFMA.FTZ R40, R43, R44, R40 ;  /* 0x0000002c2b287223 */ /* 0x000fe20000010028 */
[----:B------:R-:W-:Y:S01]  /*e570*/  HADD2.F32 R46, -RZ, R4.H1_H1 ;  /* 0x30000004ff2e7230 */ /* 0x000fe20000004100 */
[----:B------:R-:W-:Y:S01]  /*e580*/  FFMA.FTZ R7, R7, R78, R42 ;  /* 0x0000004e07077223 */ /* 0x000fe2000001002a */
[----:B------:R-:W-:Y:S01]  /*e590*/  HADD2.F32 R4, -RZ, R6.H0_H0 ;  /* 0x20000006ff047230 */ /* 0x000fe20000004100 */
[----:B------:R-:W-:Y:S01]  /*e5a0*/  FMUL.FTZ R82, R38, R81 ;  /* 0x0000005126527220 */ /* 0x000fe20000410000 */
[----:B------:R-:W-:Y:S01]  /*e5b0*/  HADD2.F32 R10, -RZ, R10.H1_H1 ;  /* 0x3000000aff0a7230 */ /* 0x000fe20000004100 */
        /* <DEDUP_REMOVED lines=9> */
[----:B------:R-:W-:Y:S01]  /*e650*/  F2FP.PACK_AB R7, R7, R72 ;  /* 0x000000480707723e */ /* 0x000fe200000000ff */
[----:B------:R-:W-:-:S02]  /*e660*/  FMUL.FTZ R35, R39, R42 ;  /* 0x0000002a27237220 */ /* 0x000fc40000410000 */
[-C--:B------:R-:W-:Y:S02]  /*e670*/  FMUL.FTZ R4, R10, R43.reuse ;  /* 0x0000002b0a047220 */ /* 0x080fe40000410000 */
[----:B------:R-:W-:Y:S02]  /*e680*/  FMUL.FTZ R42, R46, R42 ;  /* 0x0000002a2e2a7220 */ /* 0x000fe40000410000 */
[----:B------:R-:W-:Y:S02]  /*e690*/  FMUL.FTZ R43, R6, R43 ;  /* 0x0000002b062b7220 */ /* 0x000fe40000410000 */
[----:B------:R-:W-:Y:S01]  /*e6a0*/  FFMA.FTZ R33, R8, R33, -R5 ;  /* 0x0000002108217223 */ /* 0x000fe20000010805 */
[----:B------:R-:W-:Y:S01]  /*e6b0*/  F2FP.PACK_AB R5, R40, R47 ;  /* 0x0000002f2805723e */ /* 0x000fe200000000ff */
[----:B------:R-:W-:Y:S02]  /*e6c0*/  FFMA.FTZ R41, R36, R53, -R41 ;  /* 0x0000003524297223 */ /* 0x000fe40000010829 */
[----:B------:R-:W-:-:S02]  /*e6d0*/  FFMA.FTZ R52, R37, R44, -R52 ;  /* 0x0000002c25347223 */ /* 0x000fc40000010834 */
[----:B------:R-:W-:Y:S02]  /*e6e0*/  FFMA.FTZ R54, R9, R74, -R54 ;  /* 0x0000004a09367223 */ /* 0x000fe40000010836 */
        /* <DEDUP_REMOVED lines=14> */
.L_x_448:
[----:B------:R-:W-:Y:S05]  /*e7d0*/  BSYNC B1 ;  /* 0x0000000000017941 */ /* 0x000fea0003800000 */
.L_x_447:
        /* <DEDUP_REMOVED lines=16> */
[--C-:B------:R-:W-:Y:S01]  /*e8e0*/  HADD2.F32 R38, -RZ, R63.reuse.H0_H0 ;  /* 0x2000003fff267230 */ /* 0x100fe20000004100 */
[----:B------:R-:W-:Y:S01]  /*e8f0*/  LOP3.LUT R31, R34, 0x38, R225, 0xf8, !PT ;  /* 0x00000038221f7812 */ /* 0x000fe200078ef8e1 */
[--C-:B------:R-:W-:Y:S01]  /*e900*/  HADD2.F32 R46, -RZ, R68.reuse.H0_H0 ;  /* 0x20000044ff2e7230 */ /* 0x100fe20000004100 */
[----:B------:R-:W-:Y:S01]  /*e910*/  SHF.R.S32.HI R5, RZ, 0x1f, R4 ;  /* 0x0000001fff057819 */ /* 0x000fe20000011404 */
[----:B------:R-:W-:Y:S01]  /*e920*/  HADD2.F32 R63, -RZ, R63.H1_H1 ;  /* 0x3000003fff3f7230 */ /* 0x000fe20000004100 */
[----:B------:R-:W-:Y:S01]  /*e930*/  SHF.L.U32 R7, R4, 0x3, RZ ;  /* 0x0000000304077819 */ /* 0x000fe200000006ff */
[----:B------:R-:W-:Y:S01]  /*e940*/  HADD2.F32 R68, -RZ, R68.H1_H1 ;  /* 0x30000044ff447230 */ /* 0x000fe20000004100 */
[----:B------:R-:W-:Y:S01]  /*e950*/  LEA.HI R5, R5, R4, RZ, 0x3 ;  /* 0x0000000405057211 */ /* 0x000fe200078f18ff */
[----:B------:R-:W-:Y:S01]  /*e960*/  HADD2.F32 R43, -RZ, R70.H0_H0 ;  /* 0x20000046ff2b7230 */ /* 0x000fe20000004100 */
[----:B------:R-:W-:-:S02]  /*e970*/  LOP3.LUT R7, R34, 0x38, R7, 0xf8, !PT ;  /* 0x0000003822077812 */ /* 0x000fc400078ef807 */
[----:B------:R-:W-:Y:S02]  /*e980*/  SHF.L.U32 R5, R5, 0xa, RZ ;  /* 0x0000000a05057819 */ /* 0x000fe400000006ff */
[-C--:B------:R-:W-:Y:S02]  /*e990*/  LOP3.LUT R31, R31, R32.reuse, RZ, 0x3c, !PT ;  /* 0x000000201f1f7212 */ /* 0x080fe400078e3cff */
[----:B------:R-:W-:Y:S02]  /*e9a0*/  LOP3.LUT R4, R7, R32, RZ, 0x3c, !PT ;  /* 0x0000002007047212 */ /* 0x000fe400078e3cff */
[----:B------:R-:W-:Y:S02]  /*e9b0*/  LOP3.LUT R5, R5, 0x7fffe000, RZ, 0xc0, !PT ;  /* 0x7fffe00005057812 */ /* 0x000fe400078ec0ff */
[----:B------:R-:W-:Y:S02]  /*e9c0*/  IADD3 R31, R28, R31, RZ ;  /* 0x0000001f1c1f7210 */ /* 0x000fe40007ffe0ff */
[----:B------:R-:W-:-:S02]  /*e9d0*/  IADD3 R4, R4, R5, R28 ;  /* 0x0000000504047210 */ /* 0x000fc40007ffe01c */
[----:B------:R-:W-:Y:S02]  /*e9e0*/  SHF.L.U32 R31, R31, 0x1, RZ ;  /* 0x000000011f1f7819 */ /* 0x000fe400000006ff */
[----:B------:R-:W-:Y:S02]  /*e9f0*/  SHF.L.U32 R30, R4, 0x1, RZ ;  /* 0x00000001041e7819 */ /* 0x000fe400000006ff */
[--C-:B------:R-:W-:Y:S01]  /*ea00*/  SHF.R.U32.HI R33, RZ, 0x10, R13.reuse ;  /* 0x00000010ff217819 */ /* 0x100fe2000001160d */
[----:B------:R-:W1:Y:S01]  /*ea10*/  LDS.128 R8, [R31+0x10080] ;  /* 0x010080001f087984 */ /* 0x000e620000000c00 */
[----:B------:R-:W-:Y:S02]  /*ea20*/  SHF.R.U64 R12, R12, 0x10, R13 ;  /* 0x000000100c0c7819 */ /* 0x000fe4000000120d */
[----:B------:R-:W-:Y:S01]  /*ea30*/  SHF.R.U64 R13, R22, 0x10, R23 ;  /* 0x00000010160d7819 */ /* 0x000fe20000001217 */
[----:B------:R-:W2:Y:S01]  /*ea40*/  LDS.128 R4, [R30+0x10080] ;  /* 0x010080001e047984 */ /* 0x000ea20000000c00 */
[----:B------:R-:W-:Y:S01]  /*ea50*/  SHF.R.U64 R20, R20, 0x10, R21 ;  /* 0x0000001014147819 */ /* 0x000fe20000001215 */
[----:B------:R-:W-:Y:S01]  /*ea60*/  HADD2.F32 R52, -RZ, R33.H0_H0 ;  /* 0x20000021ff347230 */ /* 0x000fe20000004100 */
[----:B------:R-:W-:Y:S01]  /*ea70*/  SHF.R.U32.HI R22, RZ, 0x10, R23 ;  /* 0x00000010ff167819 */ /* 0x000fe20000011617 */
[--C-:B------:R-:W-:Y:S01]  /*ea80*/  HADD2.F32 R33, -RZ, R65.reuse.H1_H1 ;  /* 0x30000041ff217230 */ /* 0x100fe20000004100 */
        /* <DEDUP_REMOVED lines=9> */
[----:B------:R-:W-:Y:S02]  /*eb20*/  HADD2.F32 R13, -RZ, R13.H0_H0 ;  /* 0x2000000dff0d7230 */ /* 0x000fe40000004100 */
[--C-:B-1----:R-:W-:Y:S02]  /*eb30*/  HADD2.F32 R23, -RZ, R9.reuse.H0_H0 ;  /* 0x20000009ff177230 */ /* 0x102fe40000004100 */
[----:B------:R-:W-:-:S02]  /*eb40*/  HADD2.F32 R9, -RZ, R9.H1_H1 ;  /* 0x30000009ff097230 */ /* 0x000fc40000004100 */
[--C-:B--2---:R-:W-:Y:S01]  /*eb50*/  HADD2.F32 R39, -RZ, R5.reuse.H0_H0 ;  /* 0x20000005ff277230 */ /* 0x104fe20000004100 */
[----:B------:R-:W-:Y:S01]  /*eb60*/  FMUL.FTZ R44, R23, R38 ;  /* 0x00000026172c7220 */ /* 0x000fe20000410000 */
[--C-:B------:R-:W-:Y:S01]  /*eb70*/  HADD2.F32 R35, -RZ, R8.reuse.H0_H0 ;  /* 0x20000008ff237230 */ /* 0x100fe20000004100 */
[----:B------:R-:W-:Y:S01]  /*eb80*/  FMUL.FTZ R54, R9, R52 ;  /* 0x0000003409367220 */ /* 0x000fe20000410000 */
[----:B------:R-:W-:Y:S01]  /*eb90*/  HADD2.F32 R5, -RZ, R5.H1_H1 ;  /* 0x30000005ff057230 */ /* 0x000fe20000004100 */
[C---:B------:R-:W-:Y:S01]  /*eba0*/  FMUL.FTZ R38, R39.reuse, R38 ;  /* 0x0000002627267220 */ /* 0x040fe20000410000 */
[----:B------:R-:W-:Y:S01]  /*ebb0*/  HADD2.F32 R36, -RZ, R8.H1_H1 ;  /* 0x30000008ff247230 */ /* 0x000fe20000004100 */
[----:B------:R-:W-:Y:S01]  /*ebc0*/  FFMA.FTZ R44, R39, R46, R44 ;  /* 0x0000002e272c7223 */ /* 0x000fe2000001002c */
[--C-:B------:R-:W-:Y:S01]  /*ebd0*/  HADD2.F32 R8, -RZ, R10.reuse.H0_H0 ;  /* 0x2000000aff087230 */ /* 0x100fe20000004100 */
[----:B------:R-:W-:Y:S01]  /*ebe0*/  FMUL.FTZ R21, R35, R63 ;  /* 0x0000003f23157220 */ /* 0x000fe20000410000 */
        /* <DEDUP_REMOVED lines=15> */
[-C--:B------:R-:W-:Y:S01]  /*ece0*/  FFMA.FTZ R15, R4, R39.reuse, R45 ;  /* 0x00000027040f7223 */ /* 0x080fe2000001002d */
[----:B------:R-:W-:Y:S01]  /*ecf0*/  HADD2.F32 R42, -RZ, R6.H1_H1 ;  /* 0x30000006ff2a7230 */ /* 0x000fe20000004100 */
[----:B------:R-:W-:Y:S01]  /*ed00*/  FMUL.FTZ R45, R41, R12 ;  /* 0x0000000c292d7220 */ /* 0x000fe20000410000 */
[--C-:B------:R-:W-:Y:S01]  /*ed10*/  HADD2.F32 R6, -RZ, R7.reuse.H0_H0 ;  /* 0x20000007ff067230 */ /* 0x100fe20000004100 */
[----:B------:R-:W-:Y:S01]  /*ed20*/  FMUL.FTZ R4, R11, R54 ;  /* 0x000000360b047220 */ /* 0x000fe20000410000 */
[----:B------:R-:W-:Y:S01]  /*ed30*/  HADD2.F32 R7, -RZ, R7.H1_H1 ;  /* 0x30000007ff077230 */ /* 0x000fe20000004100 */
[----:B------:R-:W-:Y:S01]  /*ed40*/  FFMA.FTZ R33, R8, R39, -R33 ;  /* 0x0000002708217223 */ /* 0x000fe20000010821 */
[----:B------:R-:W-:Y:S01]  /*ed50*/  F2FP.PACK_AB R5, R5, R44 ;  /* 0x0000002c0505723e */ /* 0x000fe200000000ff */
[----:B------:R-:W-:-:S02]  /*ed60*/  FMUL.FTZ R65, R6, R65 ;  /* 0x0000004106417220 */ /* 0x000fc40000410000 */
[-C--:B------:R-:W-:Y:S02]  /*ed70*/  FFMA.FTZ R40, R6, R43.reuse, R40 ;  /* 0x0000002b06287223 */ /* 0x080fe40000010028 */
        /* <DEDUP_REMOVED lines=23> */
.L_x_452:
[----:B------:R-:W-:Y:S05]  /*eef0*/  BSYNC B0 ;  /* 0x0000000000007941 */ /* 0x000fea0003800000 */
.L_x_451:
        /* <DEDUP_REMOVED lines=27> */
[----:B------:R-:W-:Y:S01]  /*f0b0*/  SHF.R.U32.HI R24, RZ, 0x10, R25 ;  /* 0x00000010ff187819 */ /* 0x000fe20000011619 */
[----:B------:R-:W1:Y:S01]  /*f0c0*/  LDS.128 R8, [R12+0x10080] ;  /* 0x010080000c087984 */ /* 0x000e620000000c00 */
[----:B------:R-:W-:Y:S01]  /*f0d0*/  SHF.L.U32 R13, R5, 0x1, RZ ;  /* 0x00000001050d7819 */ /* 0x000fe200000006ff */
[--C-:B------:R-:W-:Y:S01]  /*f0e0*/  HADD2.F32 R25, -RZ, R66.reuse.H0_H0 ;  /* 0x20000042ff197230 */ /* 0x100fe20000004100 */
[--C-:B------:R-:W-:Y:S01]  /*f0f0*/  SHF.R.U64 R15, R16, 0x10, R17.reuse ;  /* 0x00000010100f7819 */ /* 0x100fe20000001211 */
[----:B------:R-:W-:Y:S01]  /*f100*/  HADD2.F32 R66, -RZ, R66.H1_H1 ;  /* 0x30000042ff427230 */ /* 0x000fe20000004100 */
[----:B------:R-:W-:Y:S01]  /*f110*/  SHF.R.U32.HI R17, RZ, 0x10, R17 ;  /* 0x00000010ff117819 */ /* 0x000fe20000011611 */
[----:B------:R-:W2:Y:S01]  /*f120*/  LDS.128 R4, [R13+0x10080] ;  /* 0x010080000d047984 */ /* 0x000ea20000000c00 */
[----:B------:R-:W-:-:S02]  /*f130*/  SHF.R.U64 R16, R26, 0x10, R27 ;  /* 0x000000101a107819 */ /* 0x000fc4000000121b */
[----:B------:R-:W-:Y:S01]  /*f140*/  SHF.R.U32.HI R26, RZ, 0x10, R27 ;  /* 0x00000010ff1a7819 */ /* 0x000fe2000001161b */
[----:B------:R-:W-:Y:S01]  /*f150*/  HADD2.F32 R32, -RZ, R17.H0_H0 ;  /* 0x20000011ff207230 */ /* 0x000fe20000004100 */
[--C-:B------:R-:W-:Y:S02]  /*f160*/  SHF.R.U64 R18, R18, 0x10, R19.reuse ;  /* 0x0000001012127819 */ /* 0x100fe40000001213 */
[----:B------:R-:W-:Y:S01]  /*f170*/  SHF.R.U32.HI R19, RZ, 0x10, R19 ;  /* 0x00000010ff137819 */ /* 0x000fe20000011613 */
[----:B------:R-:W-:-:S04]  /*f180*/  HADD2.F32 R42, -RZ, R26.H0_H0 ;  /* 0x2000001aff2a7230 */ /* 0x000fc80000004100 */
[----:B------:R-:W-:Y:S02]  /*f190*/  HADD2.F32 R40, -RZ, R19.H0_H0 ;  /* 0x20000013ff287230 */ /* 0x000fe40000004100 */
[----:B------:R-:W-:Y:S02]  /*f1a0*/  HADD2.F32 R19, -RZ, R15.H0_H0 ;  /* 0x2000000fff137230 */ /* 0x000fe40000004100 */
[--C-:B-1----:R-:W-:Y:S02]  /*f1b0*/  HADD2.F32 R20, -RZ, R9.reuse.H0_H0 ;  /* 0x20000009ff147230 */ /* 0x102fe40000004100 */
[----:B------:R-:W-:Y:S02]  /*f1c0*/  HADD2.F32 R21, -RZ, R9.H1_H1 ;  /* 0x30000009ff157230 */ /* 0x000fe40000004100 */
[----:B------:R-:W-:Y:S01]  /*f1d0*/  HADD2.F32 R9, -RZ, R11.H0_H0 ;  /* 0x2000000bff097230 */ /* 0x000fe20000004100 */
[----:B------:R-:W-:Y:S01]  /*f1e0*/  FMUL.FTZ R31, R20, R25 ;  /* 0x00000019141f7220 */ /* 0x000fe20000410000 */
[----:B--2---:R-:W-:-:S02]  /*f1f0*/  HADD2.F32 R28, -RZ, R5.H0_H0 ;  /* 0x20000005ff1c7230 */ /* 0x004fc40000004100 */
[----:B------:R-:W-:Y:S01]  /*f200*/  HADD2.F32 R27, -RZ, R5.H1_H1 ;  /* 0x30000005ff1b7230 */ /* 0x000fe20000004100 */
[-C--:B------:R-:W-:Y:S01]  /*f210*/  FMUL.FTZ R36, R9, R34.reuse ;  /* 0x0000002209247220 */ /* 0x080fe20000410000 */
[----:B------:R-:W-:Y:S01]  /*f220*/  HADD2.F32 R5, -RZ, R7.H0_H0 ;  /* 0x20000007ff057230 */ /* 0x000fe20000004100 */
        /* <DEDUP_REMOVED lines=8> */
[----:B------:R-:W-:Y:S01]  /*f2b0*/  FFMA.FTZ R36, R5, R38, R36 ;  /* 0x0000002605247223 */ /* 0x000fe20000010024 */
[--C-:B------:R-:W-:Y:S01]  /*f2c0*/  HADD2.F32 R29, -RZ, R4.reuse.H0_H0 ;  /* 0x20000004ff1d7230 */ /* 0x100fe20000004100 */
[C---:B------:R-:W-:Y:S01]  /*f2d0*/  FMUL.FTZ R32, R27.reuse, R32 ;  /* 0x000000201b207220 */ /* 0x040fe20000410000 */
[----:B------:R-:W-:Y:S01]  /*f2e0*/  HADD2.F32 R30, -RZ, R4.H1_H1 ;  /* 0x30000004ff1e7230 */ /* 0x000fe20000004100 */
[----:B------:R-:W-:Y:S01]  /*f2f0*/  FFMA.FTZ R24, R27, R28, R24 ;  /* 0x0000001c1b187223 */ /* 0x000fe20000010018 */
[----:B------:R-:W-:Y:S01]  /*f300*/  HADD2.F32 R4, -RZ, R6.H0_H0 ;  /* 0x20000006ff047230 */ /* 0x000fe20000004100 */
[-C--:B------:R-:W-:Y:S01]  /*f310*/  FMUL.FTZ R44, R22, R66.reuse ;  /* 0x00000042162c7220 */ /* 0x080fe20000410000 */
[----:B------:R-:W-:Y:S01]  /*f320*/  HADD2.F32 R5, -RZ, R80.H1_H1 ;  /* 0x30000050ff057230 */ /* 0x000fe20000004100 */
[----:B------:R-:W-:Y:S01]  /*f330*/  FMUL.FTZ R17, R8, R67 ;  /* 0x0000004308117220 */ /* 0x000fe20000410000 */
[----:B------:R-:W-:Y:S01]  /*f340*/  HADD2.F32 R11, -RZ, R11.H1_H1 ;  /* 0x3000000bff0b7230 */ /* 0x000fe20000004100 */
[C---:B------:R-:W-:Y:S01]  /*f350*/  FMUL.FTZ R66, R29.reuse, R66 ;  /* 0x000000421d427220 */ /* 0x040fe20000410000 */
[----:B------:R-:W-:Y:S01]  /*f360*/  HADD2.F32 R10, -RZ, R10.H1_H1 ;  /* 0x3000000aff0a7230 */ /* 0x000fe20000004100 */
[----:B------:R-:W-:Y:S01]  /*f370*/  FFMA.FTZ R44, R29, R71, R44 ;  /* 0x000000471d2c7223 */ /* 0x000fe2000001002c */
[----:B------:R-:W-:Y:S01]  /*f380*/  HADD2.F32 R27, -RZ, R18.H0_H0 ;  /* 0x20000012ff1b7230 */ /* 0x000fe20000004100 */
[C---:B------:R-:W-:Y:S01]  /*f390*/  FMUL.FTZ R67, R4.reuse, R67 ;  /* 0x0000004304437220 */ /* 0x040fe20000410000 */
[----:B------:R-:W-:Y:S01]  /*f3a0*/  HADD2.F32 R7, -RZ, R7.H1_H1 ;  /* 0x30000007ff077230 */ /* 0x000fe20000004100 */
[----:B------:R-:W-:Y:S01]  /*f3b0*/  FFMA.FTZ R15, R4, R5, R17 ;  /* 0x00000005040f7223 */ /* 0x000fe20000010011 */
[----:B------:R-:W-:Y:S01]  /*f3c0*/  HADD2.F32 R6, -RZ, R6.H1_H1 ;  /* 0x30000006ff067230 */ /* 0x000fe20000004100 */
[----:B------:R-:W-:Y:S01]  /*f3d0*/  FMUL.FTZ R26, R11, R40 ;  /* 0x000000280b1a7220 */ /* 0x000fe20000410000 */
[----:B------:R-:W-:Y:S01]  /*f3e0*/  HADD2.F32 R29, -RZ, R16.H0_H0 ;  /* 0x20000010ff1d7230 */ /* 0x000fe20000004100 */
[----:B------:R-:W-:-:S02]  /*f3f0*/  FMUL.FTZ R17, R23, R19 ;  /* 0x0000001317117220 */ /* 0x000fc40000410000 */
[----:B------:R-:W-:Y:S02]  /*f400*/  FMUL.FTZ R4, R10, R27 ;  /* 0x0000001b0a047220 */ /* 0x000fe40000410000 */
[----:B------:R-:W-:Y:S02]  /*f410*/  FMUL.FTZ R40, R7, R40 ;  /* 0x0000002807287220 */ /* 0x000fe40000410000 */
[----:B------:R-:W-:Y:S02]  /*f420*/  FMUL.FTZ R19, R30, R19 ;  /* 0x000000131e137220 */ /* 0x000fe40000410000 */
[----:B------:R-:W-:Y:S02]  /*f430*/  FMUL.FTZ R27, R6, R27 ;  /* 0x0000001b061b7220 */ /* 0x000fe40000410000 */
        /* <DEDUP_REMOVED lines=8> */
[----:B------:R-:W-:Y:S01]  /*f4c0*/  FFMA.FTZ R19, R23, R14, -R19 ;  /* 0x0000000e17137223 */ /* 0x000fe20000010813 */
[----:B------:R-:W-:Y:S01]  /*f4d0*/  F2FP.PACK_AB R5, R24, R31 ;  /* 0x0000001f1805723e */ /* 0x000fe200000000ff */
[----:B------:R-:W-:-:S02]  /*f4e0*/  FFMA.FTZ R10, R10, R29, -R27 ;  /* 0x0000001d0a0a7223 */ /* 0x000fc4000001081b */
[----:B------:R-:W-:Y:S01]  /*f4f0*/  FFMA.FTZ R7, R7, R42, R26 ;  /* 0x0000002a07077223 */ /* 0x000fe2000001001a */
[----:B------:R-:W-:Y:S01]  /*f500*/  F2FP.PACK_AB R8, R19, R66 ;  /* 0x000000421308723e */ /* 0x000fe200000000ff */
[----:B------:R-:W-:Y:S01]  /*f510*/  FFMA.FTZ R17, R30, R14, R17 ;  /* 0x0000000e1e117223 */ /* 0x000fe20000010011 */
[----:B------:R-:W-:Y:S01]  /*f520*/  F2FP.PACK_AB R10, R10, R67 ;  /* 0x000000430a0a723e */ /* 0x000fe200000000ff */
[----:B------:R-:W-:Y:S01]  /*f530*/  FFMA.FTZ R6, R6, R29, R4 ;  /* 0x0000001d06067223 */ /* 0x000fe20000010004 */
[----:B------:R-:W-:Y:S02]  /*f540*/  F2FP.PACK_AB R7, R7, R36 ;  /* 0x000000240707723e */ /* 0x000fe400000000ff */
[----:B------:R-:W-:Y:S01]  /*f550*/  F2FP.PACK_AB R4, R17, R44 ;  /* 0x0000002c1104723e */ /* 0x000fe200000000ff */
[----:B------:R1:W-:Y:S01]  /*f560*/  STS.128 [R12+0x10080], R8 ;  /* 0x010080080c007388 */ /* 0x0003e20000000c00 */
[----:B------:R-:W-:-:S05]  /*f570*/  F2FP.PACK_AB R6, R6, R15 ;  /* 0x0000000f0606723e */ /* 0x000fca00000000ff */
[----:B------:R1:W-:Y:S02]  /*f580*/  STS.128 [R13+0x10080], R4 ;  /* 0x010080040d007388 */ /* 0x0003e40000000c00 */
.L_x_424:
[----:B------:R-:W-:Y:S05]  /*f590*/  BSYNC B2 ;  /* 0x0000000000027941 */ /* 0x000fea0003800000 */
.L_x_390:
        /* <DEDUP_REMOVED lines=12> */
[----:B------:R-:W-:Y:S01]  /*f660*/  IMAD R58, R58, c[0x0][0x218], RZ ;  /* 0x000086003a3a7a24 */ /* 0x000fe200078e02ff */
[----:B------:R-:W-:Y:S01]  /*f670*/  LOP3.LUT R8, R8, 0xfffffffe, RZ, 0xc0, !PT ;  /* 0xfffffffe08087812 */ /* 0x000fe200078ec0ff */
[----:B------:R-:W-:Y:S01]  /*f680*/  IMAD.IADD R7, R7, 0x1, R9 ;  /* 0x0000000107077824 */ /* 0x000fe200078e0209 */
[----:B------:R-:W-:Y:S01]  /*f690*/  LOP3.LUT R11, R4, R11, RZ, 0x3c, !PT ;  /* 0x0000000b040b7212 */ /* 0x000fe200078e3cff */
[----:B------:R-:W-:Y:S01]  /*f6a0*/  IMAD R58, R217, c[0x0][0x21c], R58 ;  /* 0x00008700d93a7a24 */ /* 0x000fe200078e023a */
[----:B------:R-:W-:Y:S01]  /*f6b0*/  BAR.SYNC.DEFER_BLOCKING 0x0 ;  /* 0x0000000000007b1d */ /* 0x000fe20000010000 */
[----:B------:R-:W-:Y:S01]  /*f6c0*/  IMAD.IADD R8, R5, 0x1, -R8 ;  /* 0x0000000105087824 */ /* 0x000fe200078e0a08 */
[----:B------:R-:W-:Y:S01]  /*f6d0*/  ISETP.LT.AND P1, PT, R51, UR30, PT ;  /* 0x0000001e33007c0c */ /* 0x000fe2000bf21270 */
[----:B------:R-:W-:Y:S01]  /*f6e0*/  IMAD.WIDE.U32 R6, R217, c[0x0][0x218], R6 ;  /* 0x00008600d9067a25 */ /* 0x000fe200078e0006 */
[----:B------:R-:W-:Y:S01]  /*f6f0*/  SHF.R.S32.HI R228, RZ, 0x1f, R219 ;  /* 0x0000001fffe47819 */ /* 0x000fe200000114db */
[----:B------:R-:W-:-:S02]  /*f700*/  UISETP.GT.AND UP0, UPT, UR17, UR8, UPT ;  /* 0x000000081100728c */ /* 0x000fc4000bf04270 */
[----:B------:R-:W-:Y:S01]  /*f710*/  IMAD R213, R8, 0x200, R11 ;  /* 0x0000020008d57824 */ /* 0x000fe200078e020b */
[----:B------:R-:W-:Y:S01]  /*f720*/  LEA.HI R228, R228, R219, RZ, 0x3 ;  /* 0x000000dbe4e47211 */ /* 0x000fe200078f18ff */
[----:B------:R-:W-:Y:S02]  /*f730*/  IMAD.SHL.U32 R8, R8, 0x8, RZ ;  /* 0x0000000808087824 */ /* 0x000fe400078e00ff */
[----:B------:R-:W-:Y:S01]  /*f740*/  IMAD.SHL.U32 R213, R213, 0x2, RZ ;  /* 0x00000002d5d57824 */ /* 0x000fe200078e00ff */
[----:B------:R-:W-:Y:S01]  /*f750*/  LOP3.LUT R228, R228, 0xfffffff8, RZ, 0xc0, !PT ;  /* 0xfffffff8e4e47812 */ /* 0x000fe200078ec0ff */
[----:B------:R-:W-:Y:S02]  /*f760*/  IMAD.SHL.U32 R68, R57, 0x40, RZ ;  /* 0x0000004039447824 */ /* 0x000fe400078e00ff */
[----:B------:R-:W-:Y:S01]  /*f770*/  IMAD.SHL.U32 R220, R50, 0x2, RZ ;  /* 0x0000000232dc7824 */ /* 0x000fe200078e00ff */
[C---:B------:R-:W-:Y:S02]  /*f780*/  IADD3 R4, R213.reuse, 0xc080, RZ ;  /* 0x0000c080d5047810 */ /* 0x040fe40007ffe0ff */
[----:B------:R-:W-:-:S02]  /*f790*/  IADD3 R212, R213, 0xc0a0, RZ ;  /* 0x0000c0a0d5d47810 */ /* 0x000fc40007ffe0ff */
[----:B------:R-:W-:Y:S02]  /*f7a0*/  @P0 IADD3 R212, R4, -0x20, RZ ;  /* 0xffffffe004d40810 */ /* 0x000fe40007ffe0ff */
[----:B------:R-:W-:Y:S02]  /*f7b0*/  IADD3 R4, P0, R6, UR26, RZ ;  /* 0x0000001a06047c10 */ /* 0x000fe4000ff1e0ff */
[----:B------:R-:W-:Y:S01]  /*f7c0*/  LOP3.LUT R68, R68, 0xfffffe00, RZ, 0xc0, !PT ;  /* 0xfffffe0044447812 */ /* 0x000fe200078ec0ff */
[----:B------:R-:W-:Y:S01]  /*f7d0*/  LDSM.16.M88.4 R24, [R213+0xc080] ;  /* 0x00c08000d518783b */ /* 0x000fe20000000200 */
[----:B------:R-:W-:Y:S01]  /*f7e0*/  IADD3.X R5, R7, UR12, R58, P0, !PT ;  /* 0x0000000c07057c10 */ /* 0x000fe200087fe43a */
[----:B------:R-:W-:Y:S01]  /*f7f0*/  IMAD.SHL.U32 R7, R56, 0x40, RZ ;  /* 0x0000004038077824 */ /* 0x000fe200078e00ff */
[----:B------:R-:W-:Y:S01]  /*f800*/  LEA R6, P0, R4, c[0x0][0x1f8], 0x1 ;  /* 0x00007e0004067a11 */ /* 0x000fe200078008ff */
[----:B------:R-:W-:Y:S01]  /*f810*/  IMAD R214, R60, 0x400, R68 ;  /* 0x000004003cd67824 */ /* 0x000fe200078e0244 */
[----:B------:R-:W-:Y:S01]  /*f820*/  LDSM.16.M88.4 R40, [R213+0xc880] ;  /* 0x00c88000d528783b */ /* 0x000fe20000000200 */
[----:B------:R-:W-:-:S02]  /*f830*/  IADD3 R203, R212, 0x800, RZ ;  /* 0x00000800d4cb7810 */ /* 0x000fc40007ffe0ff */
[----:B------:R-:W-:Y:S01]  /*f840*/  LEA.HI.X R5, R4, c[0x0][0x1fc], R5, 0x1, P0 ;  /* 0x00007f0004057a11 */ /* 0x000fe200000f0c05 */
[----:B------:R-:W-:Y:S01]  /*f850*/  LDSM.16.M88.4 R16, [R212] ;  /* 0x00000000d410783b */ /* 0x000fe20000000200 */
[----:B------:R-:W-:Y:S02]  /*f860*/  LOP3.LUT R7, R7, 0x1c0, RZ, 0xc0, !PT ;  /* 0x000001c007077812 */ /* 0x000fe400078ec0ff */
[----:B------:R-:W-:Y:S01]  /*f870*/  LOP3.LUT P0, RZ, R0, 0x4, RZ, 0xc0, !PT ;  /* 0x0000000400ff7812 */ /* 0x000fe2000780c0ff */
[----:B------:R1:W-:Y:S01]  /*f880*/  SHFL.IDX PT, R4, R6, RZ, 0x181f ;  /* 0x00181fff06047589 */ /* 0x0003e200000e0000 */
[----:B------:R-:W-:Y:S01]  /*f890*/  LOP3.LUT R8, R7, 0x8, R8, 0xf8, !PT ;  /* 0x0000000807087812 */ /* 0x000fe200078ef808 */
[----:B------:R-:W-:Y:S01]  /*f8a0*/  IMAD.MOV.U32 R0, RZ, RZ, 0x40 ;  /* 0x00000040ff007424 */ /* 0x000fe200078e00ff */
[----:B------:R-:W-:Y:S01]  /*f8b0*/  SHF.R.U32.HI R63, RZ, 0x3, R7 ;  /* 0x00000003ff3f7819 */ /* 0x000fe20000011607 */
[----:B------:R-:W2:Y:S01]  /*f8c0*/  SHFL.IDX PT, R5, R5, RZ, 0x181f ;  /* 0x00181fff05057589 */ /* 0x000ea200000e0000 */
[----:B------:R-:W-:-:S02]  /*f8d0*/  SHF.R.S32.HI R7, RZ, 0x1f, R48 ;  /* 0x0000001fff077819 */ /* 0x000fc40000011430 */
[----:B------:R-:W-:Y:S01]  /*f8e0*/  LOP3.LUT R63, R8, R63, RZ, 0x3c, !PT ;  /* 0x0000003f083f7212 */ /* 0x000fe200078e3cff */
[----:B------:R-:W-:Y:S01]  /*f8f0*/  LDSM.16.M88.4 R44, [R212+0x800] ;  /* 0x00080000d42c783b */ /* 0x000fe20000000200 */
[----:B------:R-:W-:Y:S02]  /*f900*/  SEL R0, R0, 0xffffffc0, !P0 ;  /* 0xffffffc000007807 */ /* 0x000fe40004000000 */
[----:B------:R-:W-:Y:S01]  /*f910*/  ISETP.GE.OR P0, PT, R225, c[0x0][0x1d4], !P1 ;  /* 0x00007500e1007a0c */ /* 0x000fe20004f06670 */
[----:B------:R-:W-:Y:S01]  /*f920*/  IMAD.IADD R214, R63, 0x1, R214 ;  /* 0x000000013fd67824 */ /* 0x000fe200078e02d6 */
[----:B------:R-:W-:Y:S01]  /*f930*/  LEA.HI R226, R7, R48, RZ, 0x3 ;  /* 0x0000003007e27211 */ /* 0x000fe200078f18ff */
[----:B------:R-:W-:Y:S01]  /*f940*/  IMAD.IADD R208, R213, 0x1, R0 ;  /* 0x00000001d5d07824 */ /* 0x000fe200078e0200 */
[----:B------:R-:W-:Y:S01]  /*f950*/  IADD3 R201, R212, 0x1000, RZ ;  /* 0x00001000d4c97810 */ /* 0x000fe20007ffe0ff */
[----:B------:R-:W-:Y:S01]  /*f960*/  IMAD.SHL.U32 R214, R214, 0x2, RZ ;  /* 0x00000002d6d67824 */ /* 0x000fe200078e00ff */
[----:B------:R-:W-:Y:S01]  /*f970*/  LOP3.LUT R226, R226, 0xfffffff8, RZ, 0xc0, !PT ;  /* 0xfffffff8e2e27812 */ /* 0x000fe200078ec0ff */
[----:B------:R-:W-:Y:S01]  /*f980*/  IMAD.IADD R202, R0, 0x1, R212 ;  /* 0x0000000100ca7824 */ /* 0x000fe200078e02d4 */
[----:B------:R-:W-:Y:S01]  /*f990*/  IADD3 R200, R212, 0x1800, RZ ;  /* 0x00001800d4c87810 */ /* 0x000fe20007ffe0ff */
[--C-:B------:R-:W-:Y:S01]  /*f9a0*/  IMAD R210, R2, 0x2, R214.reuse ;  /* 0x0000000202d27824 */ /* 0x100fe200078e02d6 */
[----:B------:R-:W3:Y:S01]  /*f9b0*/  LDSM.16.M88.4 R20, [R214+0x10080] ;  /* 0x01008000d614783b */ /* 0x000ee20000000200 */
[C---:B------:R-:W-:Y:S01]  /*f9c0*/  IMAD R209, R3.reuse, 0x2, R214 ;  /* 0x0000000203d17824 */ /* 0x040fe200078e02d6 */
[----:B-1----:R-:W-:Y:S01]  /*f9d0*/  SHF.R.S32.HI R6, RZ, 0x1f, R49 ;  /* 0x0000001fff067819 */ /* 0x002fe20000011431 */
[----:B------:R-:W-:Y:S01]  /*f9e0*/  IMAD R207, R3, 0x2, R210 ;  /* 0x0000000203cf7824 */ /* 0x000fe200078e02d2 */
[----:B------:R-:W1:Y:S01]  /*f9f0*/  LDSM.16.M88.4 R8, [R210+0x10080] ;  /* 0x01008000d208783b */ /* 0x000e620000000200 */
[----:B------:R-:W-:Y:S01]  /*fa00*/  SHF.R.S32.HI R229, RZ, 0x1f, R226 ;  /* 0x0000001fffe57819 */ /* 0x000fe200000114e2 */
[----:B--2---:R-:W-:Y:S01]  /*fa10*/  IMAD.WIDE R14, R225, 0x2, R4 ;  /* 0x00000002e10e7825 */ /* 0x004fe200078e0204 */
[----:B------:R-:W-:-:S02]  /*fa20*/  LEA.HI R227, R6, R49, RZ, 0x3 ;  /* 0x0000003106e37211 */ /* 0x000fc400078f18ff */
[----:B------:R-:W-:Y:S01]  /*fa30*/  IADD3 R199, R212, 0x2000, RZ ;  /* 0x00002000d4c77810 */ /* 0x000fe20007ffe0ff */
[--C-:B------:R-:W-:Y:S01]  /*fa40*/  IMAD.WIDE R12, R228, 0x2, R4.reuse ;  /* 0x00000002e40c7825 */ /* 0x100fe200078e0204 */
[----:B------:R-:W-:Y:S01]  /*fa50*/  @!PT LDS RZ, [RZ] ;  /* 0x00000000fffff984 */ /* 0x000fe20000000800 */
[----:B------:R-:W-:Y:S01]  /*fa60*/  @!PT LDS RZ, [RZ] ;  /* 0x00000000fffff984 */ /* 0x000fe20000000800 */
[----:B------:R-:W-:Y:S01]  /*fa70*/  @!PT LDS RZ, [RZ] ;  /* 0x00000000fffff984 */ /* 0x000fe20000000800 */
[----:B------:R2:W-:Y:S01]  /*fa80*/  LDGSTS.E.BYPASS.LTC128B.128 [R220+0x8080], [R14.64], !P0 ;  /* 0x080800000edc7fae */ /* 0x0005e2000c101d58 */
[----:B------:R-:W-:Y:S02]  /*fa90*/  ISETP.GE.OR P0, PT, R219, c[0x0][0x1d4], !P1 ;  /* 0x00007500db007a0c */ /* 0x000fe40004f06670 */
[----:B------:R-:W-:Y:S01]  /*faa0*/  LOP3.LUT R227, R227, 0xfffffff8, RZ, 0xc0, !PT ;  /* 0xfffffff8e3e37812 */ /* 0x000fe200078ec0ff */
[--C-:B------:R-:W-:Y:S01]  /*fab0*/  IMAD.WIDE R52, R226, 0x2, R4.reuse ;  /* 0x00000002e2347825 */ /* 0x100fe200078e0204 */
[C---:B------:R-:W-:Y:S02]  /*fac0*/  IADD3 R198, R212.reuse, 0x2800, RZ ;  /* 0x00002800d4c67810 */ /* 0x040fe40007ffe0ff */
[C---:B------:R-:W-:Y:S01]  /*fad0*/  IADD3 R197, R212.reuse, 0x3000, RZ ;  /* 0x00003000d4c57810 */ /* 0x040fe20007ffe0ff */
[----:B------:R-:W-:Y:S01]  /*fae0*/  IMAD.WIDE R28, R227, 0x2, R4 ;  /* 0x00000002e31c7825 */ /* 0x000fe200078e0204 */
[----:B------:R-:W-:-:S05]  /*faf0*/  IADD3 R196, R212, 0x3800, RZ ;  /* 0x00003800d4c47810 */ /* 0x000fca0007ffe0ff */
[----:B------:R2:W-:Y:S01]  /*fb00*/  LDGSTS.E.BYPASS.LTC128B.128 [R220+0x9080], [R12.64], !P0 ;  /* 0x090800000cdc7fae */ /* 0x0005e2000c101d58 */
[----:B------:R-:W-:-:S13]  /*fb10*/  ISETP.GE.OR P0, PT, R49, c[0x0][0x1d4], !P1 ;  /* 0x0000750031007a0c */ /* 0x000fda0004f06670 */
[----:B------:R4:W-:Y:S01]  /*fb20*/  LDGSTS.E.BYPASS.LTC128B.128 [R220+0xa080], [R28.64], !P0 ;  /* 0x0a0800001cdc7fae */ /* 0x0009e2000c101d58 */
[----:B------:R-:W-:Y:S01]  /*fb30*/  ISETP.GE.OR P0, PT, R48, c[0x0][0x1d4], !P1 ;  /* 0x0000750030007a0c */ /* 0x000fe20004f06670 */
[C---:B---3--:R-:W-:Y:S08]  /*fb40*/  HMMA.16816.F32 R36, R20.reuse, R40, RZ ;  /* 0x000000281424723c */ /* 0x048ff000000018ff */
[----:B--2---:R-:W-:Y:S04]  /*fb50*/  HMMA.16816.F32 R12, R20, R24, RZ ;  /* 0x00000018140c723c */ /* 0x004fe800000018ff */
[----:B------:R2:W-:Y:S01]  /*fb60*/  LDGSTS.E.BYPASS.LTC128B.128 [R220+0xb080], [R52.64], !P0 ;  /* 0x0b08000034dc7fae */ /* 0x0005e2000c101d58 */
[----:B------:R-:W-:-:S03]  /*fb70*/  PLOP3.LUT P0, PT, PT, PT, UP0, 0x40, 0x0 ;  /* 0x000000000000781c */ /* 0x000fc60003f0e808 */
[----:B------:R-:W-:Y:S01]  /*fb80*/  LDSM.16.M88.4 R48, [R209+0x10080] ;  /* 0x01008000d130783b */ /* 0x000fe20000000200 */
[C---:B------:R-:W-:Y:S03]  /*fb90*/  HMMA.16816.F32 R24, R20.reuse, R26, RZ ;  /* 0x0000001a1418723c */ /* 0x040fe600000018ff */
[----:B------:R-:W3:Y:S04]  /*fba0*/  LDSM.16.M88.4 R4, [R208+0xc080] ;  /* 0x00c08000d004783b */ /* 0x000ee80000000200 */
[----:B------:R-:W5:Y:S01]  /*fbb0*/  LDSM.16.M88.4 R64, [R208+0xc880] ;  /* 0x00c88000d040783b */ /* 0x000f620000000200 */
[----:B------:R-:W-:Y:S03]  /*fbc0*/  HMMA.16816.F32 R20, R20, R42, RZ ;  /* 0x0000002a1414723c */ /* 0x000fe600000018ff */
[----:B------:R-:W-:Y:S04]  /*fbd0*/  LDSM.16.M88.4 R32, [R207+0x10080] ;  /* 0x01008000cf20783b */ /* 0x000fe80000000200 */
[----:B----4-:R-:W4:Y:S01]  /*fbe0*/  LDSM.16.M88.4 R28, [R202] ;  /* 0x00000000ca1c783b */ /* 0x010f220000000200 */
[C---:B-1----:R-:W-:Y:S03]  /*fbf0*/  HMMA.16816.F32 R12, R8.reuse, R16, R12 ;  /* 0x00000010080c723c */ /* 0x042fe6000000180c */
[----:B------:R-:W-:Y:S04]  /*fc00*/  LDSM.16.M88.4 R56, [R213+0xd080] ;  /* 0x00d08000d538783b */ /* 0x000fe80000000200 */
[----:B--2---:R-:W1:Y:S01]  /*fc10*/  LDSM.16.M88.4 R52, [R202+0x800] ;  /* 0x00080000ca34783b */ /* 0x004e620000000200 */
[C---:B------:R-:W-:Y:S03]  /*fc20*/  HMMA.16816.F32 R24, R8.reuse, R18, R24 ;  /* 0x000000120818723c */ /* 0x040fe60000001818 */
[----:B------:R-:W2:Y:S04]  /*fc30*/  LDSM.16.M88.4 R16, [R214+0x14080] ;  /* 0x01408000d610783b */ /* 0x000ea80000000200 */
[----:B------:R-:W-:Y:S01]  /*fc40*/  LDSM.16.M88.4 R40, [R212+0x1000] ;  /* 0x00100000d428783b */ /* 0x000fe20000000200 */
[C---:B------:R-:W-:Y:S03]  /*fc50*/  HMMA.16816.F32 R36, R8.reuse, R44, R36 ;  /* 0x0000002c0824723c */ /* 0x040fe60000001824 */
[----:B------:R-:W0:Y:S05]  /*fc60*/  LDGDEPBAR ;  /* 0x00000000000079af */ /* 0x000e2a0000000000 */
[----:B------:R-:W-:Y:S01]  /*fc70*/  HMMA.16816.F32 R8, R8, R46, R20 ;  /* 0x0000002e0808723c */ /* 0x000fe20000001814 */
[----:B------:R-:W1:Y:S04]  /*fc80*/  LDSM.16.M88.4 R44, [R213+0xd880] ;  /* 0x00d88000d52c783b */ /* 0x000e680000000200 */
[----:B------:R-:W-:Y:S03]  /*fc90*/  LDSM.16.M88.4 R20, [R209+0x14080] ;  /* 0x01408000d114783b */ /* 0x000fe60000000200 */
[C---:B---3--:R-:W-:Y:S08]  /*fca0*/  HMMA.16816.F32 R12, R48.reuse, R4, R12 ;  /* 0x00000004300c723c */ /* 0x048ff0000000180c */
[C---:B------:R-:W-:Y:S01]  /*fcb0*/  HMMA.16816.F32 R24, R48.reuse, R6, R24 ;  /* 0x000000063018723c */ /* 0x040fe20000001818 */
[----:B------:R-:W3:Y:S07]  /*fcc0*/  LDSM.16.M88.4 R4, [R210+0x14080] ;  /* 0x01408000d204783b */ /* 0x000eee0000000200 */
[----:B-----5:R-:W-:Y:S08]  /*fcd0*/  HMMA.16816.F32 R36, R48, R64, R36 ;  /* 0x000000403024723c */ /* 0x020ff00000001824 */
[C---:B----4-:R-:W-:Y:S08]  /*fce0*/  HMMA.16816.F32 R12, R32.reuse, R28, R12 ;  /* 0x0000001c200c723c */ /* 0x050ff0000000180c */
[----:B------:R-:W-:Y:S01]  /*fcf0*/  HMMA.16816.F32 R24, R32, R30, R24 ;  /* 0x0000001e2018723c */ /* 0x000fe20000001818 */
[----:B------:R-:W-:Y:S07]  /*fd00*/  LDSM.16.M88.4 R28, [R208+0xd080] ;  /* 0x00d08000d01c783b */ /* 0x000fee0000000200 */
[----:B------:R-:W-:Y:S01]  /*fd10*/  HMMA.16816.F32 R48, R48, R66, R8 ;  /* 0x000000423030723c */ /* 0x000fe20000001808 */
[----:B------:R-:W4:Y:S04]  /*fd20*/  LDSM.16.M88.4 R64, [R212+0x1800] ;  /* 0x00180000d440783b */ /* 0x000f280000000200 */
[----:B------:R-:W-:Y:S03]  /*fd30*/  LDSM.16.M88.4 R8, [R207+0x14080] ;  /* 0x01408000cf08783b */ /* 0x000fe60000000200 */
[----:B-1----:R-:W-:Y:S08]  /*fd40*/  HMMA.16816.F32 R36, R32, R52, R36 ;  /* 0x000000342024723c */ /* 0x002ff00000001824 */
[C---:B--2---:R-:W-:Y:S08]  /*fd50*/  HMMA.16816.F32 R12, R16.reuse, R56, R12 ;  /* 0x00000038100c723c */ /* 0x044ff0000000180c */
[----:B------:R-:W-:Y:S01]  /*fd60*/  HMMA.16816.F32 R24, R16, R58, R24 ;  /* 0x0000003a1018723c */ /* 0x000fe20000001818 */
[----:B------:R-:W-:Y:S07]  /*fd70*/  LDSM.16.M88.4 R56, [R202+0x1000] ;  /* 0x00100000ca38783b */ /* 0x000fee0000000200 */
[----:B------:R-:W-:Y:S01]  /*fd80*/  HMMA.16816.F32 R48, R32, R54, R48 ;  /* 0x000000362030723c */ /* 0x000fe20000001830 */
[----:B------:R-:W1:Y:S04]  /*fd90*/  LDSM.16.M88.4 R52, [R208+0xd880] ;  /* 0x00d88000d034783b */ /* 0x000e680000000200 */
[----:B------:R-:W-:Y:S03]  /*fda0*/  LDSM.16.M88.4 R32, [R214+0x18080] ;  /* 0x01808000d620783b */ /* 0x000fe60000000200 */
[----:B------:R-:W-:Y:S08]  /*fdb0*/  HMMA.16816.F32 R36, R16, R44, R36 ;  /* 0x0000002c1024723c */ /* 0x000ff00000001824 */
[C---:B---3--:R-:W-:Y:S08]  /*fdc0*/  HMMA.16816.F32 R12, R4.reuse, R40, R12 ;  /* 0x00000028040c723c */ /* 0x048ff0000000180c */
[----:B------:R-:W-:Y:S01]  /*fdd0*/  HMMA.16816.F32 R24, R4, R42, R24 ;  /* 0x0000002a0418723c */ /* 0x000fe20000001818 */
[----:B------:R-:W-:Y:S07]  /*fde0*/  LDSM.16.M88.4 R40, [R213+0xe080] ;  /* 0x00e08000d528783b */ /* 0x000fee0000000200 */
[----:B------:R-:W-:Y:S01]  /*fdf0*/  HMMA.16816.F32 R48, R16, R46, R48 ;  /* 0x0000002e1030723c */ /* 0x000fe20000001830 */
[----:B------:R-:W2:Y:S04]  /*fe00*/  LDSM.16.M88.4 R44, [R202+0x1800] ;  /* 0x00180000ca2c783b */ /* 0x000ea80000000200 */
[----:B------:R-:W-:Y:S03]  /*fe10*/  LDSM.16.M88.4 R16, [R210+0x18080] ;  /* 0x01808000d210783b */ /* 0x000fe60000000200 */
[----:B----4-:R-:W-:Y:S08]  /*fe20*/  HMMA.16816.F32 R36, R4, R64, R36 ;  /* 0x000000400424723c */ /* 0x010ff00000001824 */
[C---:B------:R-:W-:Y:S08]  /*fe30*/  HMMA.16816.F32 R12, R20.reuse, R28, R12 ;  /* 0x0000001c140c723c */ /* 0x040ff0000000180c */
[----:B------:R-:W-:Y:S01]  /*fe40*/  HMMA.16816.F32 R24, R20, R30, R24 ;  /* 0x0000001e1418723c */ /* 0x000fe20000001818 */
[----:B------:R-:W-:Y:S07]  /*fe50*/  LDSM.16.M88.4 R28, [R212+0x2000] ;  /* 0x00200000d41c783b */ /* 0x000fee0000000200 */
[----:B------:R-:W-:Y:S01]  /*fe60*/  HMMA.16816.F32 R48, R4, R66, R48 ;  /* 0x000000420430723c */ /* 0x000fe20000001830 */
[----:B------:R-:W3:Y:S04]  /*fe70*/  LDSM.16.M88.4 R64, [R213+0xe880] ;  /* 0x00e88000d540783b */ /* 0x000ee80000000200 */
[----:B------:R-:W-:Y:S03]  /*fe80*/  LDSM.16.M88.4 R4, [R209+0x18080] ;  /* 0x01808000d104783b */ /* 0x000fe60000000200 */
[----:B-1----:R-:W-:Y:S08]  /*fe90*/  HMMA.16816.F32 R36, R20, R52, R36 ;  /* 0x000000341424723c */ /* 0x002ff00000001824 */
[C---:B------:R-:W-:Y:S08]  /*fea0*/  HMMA.16816.F32 R12, R8.reuse, R56, R12 ;  /* 0x00000038080c723c */ /* 0x040ff0000000180c */
[----:B------:R-:W-:Y:S01]  /*feb0*/  HMMA.16816.F32 R24, R8, R58, R24 ;  /* 0x0000003a0818723c */ /* 0x000fe20000001818 */
[----:B------:R-:W-:Y:S07]  /*fec0*/  LDSM.16.M88.4 R56, [R208+0xe080] ;  /* 0x00e08000d038783b */ /* 0x000fee0000000200 */
[----:B------:R-:W-:Y:S01]  /*fed0*/  HMMA.16816.F32 R48, R20, R54, R48 ;  /* 0x000000361430723c */ /* 0x000fe20000001830 */
[----:B------:R-:W-:Y:S04]  /*fee0*/  LDSM.16.M88.4 R52, [R207+0x18080] ;  /* 0x01808000cf34783b */ /* 0x000fe80000000200 */
[----:B------:R-:W-:Y:S03]  /*fef0*/  LDSM.16.M88.4 R20, [R202+0x2000] ;  /* 0x00200000ca14783b */ /* 0x000fe60000000200 */
[----:B--2---:R-:W-:Y:S08]  /*ff00*/  HMMA.16816.F32 R36, R8, R44, R36 ;  /* 0x0000002c0824723c */ /* 0x004ff00000001824 */
[C---:B------:R-:W-:Y:S08]  /*ff10*/  HMMA.16816.F32 R12, R32.reuse, R40, R12 ;  /* 0x00000028200c723c */ /* 0x040ff0000000180c */
[----:B------:R-:W-:Y:S01]  /*ff20*/  HMMA.16816.F32 R24, R32, R42, R24 ;  /* 0x0000002a2018723c */ /* 0x000fe20000001818 */
[----:B------:R-:W1:Y:S07]  /*ff30*/  LDSM.16.M88.4 R40, [R212+0x2800] ;  /* 0x00280000d428783b */ /* 0x000e6e0000000200 */
[----:B------:R-:W-:Y:S01]  /*ff40*/  HMMA.16816.F32 R48, R8, R46, R48 ;  /* 0x0000002e0830723c */ /* 0x000fe20000001830 */
[----:B------:R-:W-:Y:S04]  /*ff50*/  LDSM.16.M88.4 R44, [R214+0x1c080] ;  /* 0x01c08000d62c783b */ /* 0x000fe80000000200 */
[----:B------:R-:W-:Y:S03]  /*ff60*/  LDSM.16.M88.4 R8, [R213+0xf080] ;  /* 0x00f08000d508783b */ /* 0x000fe60000000200 */
[----:B---3--:R-:W-:Y:S08]  /*ff70*/  HMMA.16816.F32 R36, R32, R64, R36 ;  /* 0x000000402024723c */ /* 0x008ff00000001824 */
[C---:B------:R-:W-:Y:S08]  /*ff80*/  HMMA.16816.F32 R12, R16.reuse, R28, R12 ;  /* 0x0000001c100c723c */ /* 0x040ff0000000180c */
[----:B------:R-:W-:Y:S01]  /*ff90*/  HMMA.16816.F32 R24, R16, R30, R24 ;  /* 0x0000001e1018723c */ /* 0x000fe20000001818 */
[----:B------:R-:W2:Y:S07]  /*ffa0*/  LDSM.16.M88.4 R28, [R208+0xe880] ;  /* 0x00e88000d01c783b */ /* 0x000eae0000000200 */
        /* <DEDUP_REMOVED lines=8> */
[----:B------:R-:W1:Y:S04]  /*10030*/  LDSM.16.M88.4 R40, [R213+0xf880] ;  /* 0x00f88000d528783b */ /* 0x000e680000000200 */
[----:B------:R-:W-:Y:S03]  /*10040*/  LDSM.16.M88.4 R16, [R208+0xf080] ;  /* 0x00f08000d010783b */ /* 0x000fe60000000200 */
[----:B--2---:R-:W-:Y:S08]  /*10050*/  HMMA.16816.F32 R36, R4, R28, R36 ;  /* 0x0000001c0424723c */ /* 0x004ff00000001824 */
[C---:B------:R-:W-:Y:S08]  /*10060*/  HMMA.16816.F32 R12, R52.reuse, R20, R12 ;  /* 0x00000014340c723c */ /* 0x040ff0000000180c */
[----:B------:R-:W-:Y:S01]  /*10070*/  HMMA.16816.F32 R24, R52, R22, R24 ;  /* 0x000000163418723c */ /* 0x000fe20000001818 */
[----:B------:R-:W-:Y:S07]  /*10080*/  LDSM.16.M88.4 R20, [R209+0x1c080] ;  /* 0x01c08000d114783b */ /* 0x000fee0000000200 */
[----:B------:R-:W-:Y:S01]  /*10090*/  HMMA.16816.F32 R48, R4, R30, R48 ;  /* 0x0000001e0430723c */ /* 0x000fe20000001830 */
[----:B------:R-:W2:Y:S04]  /*100a0*/  LDSM.16.M88.4 R28, [R212+0x3800] ;  /* 0x00380000d41c783b */ /* 0x000ea80000000200 */
[----:B------:R-:W-:Y:S03]  /*100b0*/  LDSM.16.M88.4 R4, [R202+0x3000] ;  /* 0x00300000ca04783b */ /* 0x000fe60000000200 */
[----:B---3--:R-:W-:Y:S08]  /*100c0*/  HMMA.16816.F32 R36, R52, R64, R36 ;  /* 0x000000403424723c */ /* 0x008ff00000001824 */
[C---:B------:R-:W-:Y:S08]  /*100d0*/  HMMA.16816.F32 R12, R44.reuse, R8, R12 ;  /* 0x000000082c0c723c */ /* 0x040ff0000000180c */
[----:B------:R-:W-:Y:S01]  /*100e0*/  HMMA.16816.F32 R24, R44, R10, R24 ;  /* 0x0000000a2c18723c */ /* 0x000fe20000001818 */
[----:B------:R-:W-:Y:S07]  /*100f0*/  LDSM.16.M88.4 R8, [R207+0x1c080] ;  /* 0x01c08000cf08783b */ /* 0x000fee0000000200 */
[----:B------:R-:W-:Y:S01]  /*10100*/  HMMA.16816.F32 R48, R52, R66, R48 ;  /* 0x000000423430723c */ /* 0x000fe20000001830 */
[----:B------:R-:W3:Y:S07]  /*10110*/  LDSM.16.M88.4 R52, [R208+0xf880] ;  /* 0x00f88000d034783b */ /* 0x000eee0000000200 */
[----:B-1----:R-:W-:Y:S08]  /*10120*/  HMMA.16816.F32 R36, R44, R40, R36 ;  /* 0x000000282c24723c */ /* 0x002ff00000001824 */
[C---:B------:R-:W-:Y:S08]  /*10130*/  HMMA.16816.F32 R12, R32.reuse, R56, R12 ;  /* 0x00000038200c723c */ /* 0x040ff0000000180c */
[----:B------:R-:W-:Y:S08]  /*10140*/  HMMA.16816.F32 R24, R32, R58, R24 ;  /* 0x0000003a2018723c */ /* 0x000ff00000001818 */
[----:B------:R-:W-:Y:S08]  /*10150*/  HMMA.16816.F32 R48, R44, R42, R48 ;  /* 0x0000002a2c30723c */ /* 0x000ff00000001830 */
[----:B--2---:R-:W-:Y:S08]  /*10160*/  HMMA.16816.F32 R36, R32, R28, R36 ;  /* 0x0000001c2024723c */ /* 0x004ff00000001824 */
[C---:B------:R-:W-:Y:S08]  /*10170*/  HMMA.16816.F32 R12, R20.reuse, R16, R12 ;  /* 0x00000010140c723c */ /* 0x040ff0000000180c */
[----:B------:R-:W-:Y:S01]  /*10180*/  HMMA.16816.F32 R24, R20, R18, R24 ;  /* 0x000000121418723c */ /* 0x000fe20000001818 */
[----:B------:R-:W1:Y:S01]  /*10190*/  LDSM.16.M88.4 R16, [R202+0x3800] ;  /* 0x00380000ca10783b */ /* 0x000e620000000200 */
[----:B------:R-:W-:-:S06]  /*101a0*/  DEPBAR.LE SB0, 0x0 ;  /* 0x000080000000791a */ /* 0x000fcc0000000000 */
[----:B------:R-:W-:Y:S08]  /*101b0*/  HMMA.16816.F32 R48, R32, R30, R48 ;  /* 0x0000001e2030723c */ /* 0x000ff00000001830 */
[----:B---3--:R-:W-:Y:S08]  /*101c0*/  HMMA.16816.F32 R36, R20, R52, R36 ;  /* 0x000000341424723c */ /* 0x008ff00000001824 */
[----:B------:R-:W-:Y:S08]  /*101d0*/  HMMA.16816.F32 R12, R8, R4, R12 ;  /* 0x00000004080c723c */ /* 0x000ff0000000180c */
[----:B------:R-:W-:Y:S08]  /*101e0*/  HMMA.16816.F32 R48, R20, R54, R48 ;  /* 0x000000361430723c */ /* 0x000ff00000001830 */
[C---:B------:R-:W-:Y:S08]  /*101f0*/  HMMA.16816.F32 R24, R8.reuse, R6, R24 ;  /* 0x000000060818723c */ /* 0x040ff00000001818 */
[----:B-1----:R-:W-:Y:S01]  /*10200*/  HMMA.16816.F32 R36, R8, R16, R36 ;  /* 0x000000100824723c */ /* 0x002fe20000001824 */
[----:B------:R-:W-:-:S02]  /*10210*/  FMUL.FTZ R0, R12, c[0x0][0x320] ;  /* 0x0000c8000c007a20 */ /* 0x000fc40000410000 */
[----:B------:R-:W-:Y:S02]  /*10220*/  FMUL.FTZ R4, R13, c[0x0][0x320] ;  /* 0x0000c8000d047a20 */ /* 0x000fe40000410000 */
[----:B------:R-:W-:Y:S01]  /*10230*/  FMUL.FTZ R6, R14, c[0x0][0x320] ;  /* 0x0000c8000e067a20 */ /* 0x000fe20000410000 */
[----:B------:R-:W-:Y:S01]  /*10240*/  SHF.R.S32.HI R14, RZ, 0x1f, R225 ;  /* 0x0000001fff0e7819 */ /* 0x000fe200000114e1 */
[----:B------:R-:W-:Y:S01]  /*10250*/  FMUL.FTZ R12, R15, c[0x0][0x320] ;  /* 0x0000c8000f0c7a20 */ /* 0x000fe20000410000 */
[----:B------:R-:W-:Y:S01]  /*10260*/  HMMA.16816.F32 R48, R8, R18, R48 ;  /* 0x000000120830723c */ /* 0x000fe20000001830 */
[----:B------:R-:W1:Y:S06]  /*10270*/  MUFU.TANH R0, R0 ;  /* 0x0000000000007308 */ /* 0x000e6c0000002400 */
[----:B------:R-:W-:Y:S01]  /*10280*/  SHF.R.S32.HI R9, RZ, 0x1f, R228 ;  /* 0x0000001fff097819 */ /* 0x000fe200000114e4 */
[----:B------:R-:W-:Y:S01]  /*10290*/  FMUL.FTZ R5, R24, c[0x0][0x320] ;  /* 0x0000c80018057a20 */ /* 0x000fe20000410000 */
[----:B------:R-:W2:Y:S01]  /*102a0*/  MUFU.TANH R4, R4 ;  /* 0x0000000400047308 */ /* 0x000ea20000002400 */
[----:B------:R-:W-:Y:S01]  /*102b0*/  FMUL.FTZ R7, R25, c[0x0][0x320] ;  /* 0x0000c80019077a20 */ /* 0x000fe20000410000 */
[----:B------:R-:W-:Y:S01]  /*102c0*/  SHF.R.S32.HI R10, RZ, 0x1f, R227 ;  /* 0x0000001fff0a7819 */ /* 0x000fe200000114e3 */
[----:B------:R-:W-:-:S02]  /*102d0*/  FMUL.FTZ R8, R27, c[0x0][0x320] ;  /* 0x0000c8001b087a20 */ /* 0x000fc40000410000 */
[----:B------:R-:W-:Y:S02]  /*102e0*/  FMUL.FTZ R26, R26, c[0x0][0x320] ;  /* 0x0000c8001a1a7a20 */ /* 0x000fe40000410000 */
[----:B------:R-:W-:Y:S01]  /*102f0*/  FMUL.FTZ R13, R36, c[0x0][0x320] ;  /* 0x0000c800240d7a20 */ /* 0x000fe20000410000 */
[----:B------:R-:W3:Y:S08]  /*10300*/  MUFU.TANH R6, R6 ;  /* 0x0000000600067308 */ /* 0x000ef00000002400 */
[----:B------:R-:W4:Y:S08]  /*10310*/  MUFU.TANH R12, R12 ;  /* 0x0000000c000c7308 */ /* 0x000f300000002400 */
[----:B------:R-:W1:Y:S08]  /*10320*/  MUFU.TANH R5, R5 ;  /* 0x0000000500057308 */ /* 0x000e700000002400 */
[----:B------:R-:W1:Y:S08]  /*10330*/  MUFU.TANH R7, R7 ;  /* 0x0000000700077308 */ /* 0x000e700000002400 */
[----:B------:R1:W1:Y:S08]  /*10340*/  MUFU.TANH R18, R26 ;  /* 0x0000001a00127308 */ /* 0x0002700000002400 */
        /* <DEDUP_REMOVED lines=17> */
[----:B------:R-:W-:Y:S01]  /*10460*/  IMAD.MOV R11, RZ, RZ, -R11 ;  /* 0x000000ffff0b7224 */ /* 0x000fe200078e0a0b */
[----:B------:R-:W-:-:S03]  /*10470*/  ISETP.GE.AND P6, PT, R219, c[0x0][0x1d4], PT ;  /* 0x00007500db007a0c */ /* 0x000fc60003fc6270 */
        /* <DEDUP_REMOVED lines=29> */
.L_x_453:
[----:B--234-:R-:W-:Y:S01]  /*10650*/  LOP3.LUT R69, R69, 0xffffffe0, RZ, 0xc0, !PT ;  /* 0xffffffe045457812 */ /* 0x01cfe200078ec0ff */
[----:B------:R-:W-:Y:S01]  /*10660*/  UIADD3 UR4, UR11, 0x1, -UR28 ;  /* 0x000000010b047890 */ /* 0x000fe2000fffe81c */
[----:B------:R-:W-:Y:S01]  /*10670*/  LEA.HI R9, R61, R62, RZ, 0x2 ;  /* 0x0000003e3d097211 */ /* 0x000fe200078f10ff */
[----:B------:R-:W-:Y:S01]  /*10680*/  FMUL.FTZ R23, R37, c[0x0][0x320] ;  /* 0x0000c80025177a20 */ /* 0x000fe20000410000 */
[----:B------:R-:W-:Y:S01]  /*10690*/  SHF.R.S32.HI R11, RZ, 0x1f, R60 ;  /* 0x0000001fff0b7819 */ /* 0x000fe2000001143c */
[C---:B------:R-:W-:Y:S01]  /*106a0*/  IMAD.IADD R14, R62.reuse, 0x1, -R69 ;  /* 0x000000013e0e7824 */ /* 0x040fe200078e0a45 */
[----:B------:R-:W-:Y:S01]  /*106b0*/  LOP3.LUT R9, R9, 0xfffffffc, RZ, 0xc0, !PT ;  /* 0xfffffffc09097812 */ /* 0x000fe200078ec0ff */
[----:B------:R-:W-:Y:S01]  /*106c0*/  FMUL.FTZ R22, R49, c[0x0][0x320] ;  /* 0x0000c80031167a20 */ /* 0x000fe20000410000 */
[----:B------:R-:W-:Y:S01]  /*106d0*/  LEA.HI R11, R11, R60, RZ, 0x3 ;  /* 0x0000003c0b0b7211 */ /* 0x000fe200078f18ff */
[----:B------:R-:W-:Y:S01]  /*106e0*/  ULDC UR17, c[0x0][0x324] ;  /* 0x0000c90000117ab9 */ /* 0x000fe20000000800 */
[----:B------:R-:W-:Y:S01]  /*106f0*/  SHF.R.S32.HI R15, RZ, 0x1f, R14 ;  /* 0x0000001fff0f7819 */ /* 0x000fe2000001140e */
[----:B------:R-:W-:Y:S01]  /*10700*/  IMAD.IADD R62, R62, 0x1, -R9 ;  /* 0x000000013e3e7824 */ /* 0x000fe200078e0a09 */
[----:B------:R-:W-:Y:S01]  /*10710*/  LOP3.LUT R11, R11, 0xffffff8, RZ, 0xc0, !PT ;  /* 0x0ffffff80b0b7812 */ /* 0x000fe200078ec0ff */
[----:B------:R-:W2:Y:S01]  /*10720*/  MUFU.TANH R23, R23 ;  /* 0x0000001700177308 */ /* 0x000ea20000002400 */
[----:B------:R-:W-:Y:S01]  /*10730*/  LEA.HI R15, R15, R14, RZ, 0x2 ;  /* 0x0000000e0f0f7211 */ /* 0x000fe200078f10ff */
[----:B------:R-:W-:Y:S01]  /*10740*/  ULOP3.LUT UR17, URZ, UR17, URZ, 0x33, !UPT ;  /* 0x000000113f117292 */ /* 0x000fe2000f8e333f */
[----:B------:R-:W-:Y:S01]  /*10750*/  LEA.HI R9, R62, R62, RZ, 0x1 ;  /* 0x0000003e3e097211 */ /* 0x000fe200078f08ff */
[----:B------:R-:W-:Y:S01]  /*10760*/  IMAD.IADD R11, R60, 0x1, -R11 ;  /* 0x000000013c0b7824 */ /* 0x000fe200078e0a0b */
[----:B------:R-:W-:Y:S01]  /*10770*/  PLOP3.LUT P0, PT, PT, PT, UP3, 0x80, 0x0 ;  /* 0x000000000000781c */ /* 0x000fe20003f0f038 */
[----:B------:R-:W-:Y:S01]  /*10780*/  IMAD.U32 R21, RZ, RZ, UR28 ;  /* 0x0000001cff157e24 */ /* 0x000fe2000f8e00ff */
[----:B------:R-:W-:Y:S01]  /*10790*/  LEA.HI.SX32 R10, R15, UR15, 0x1e ;  /* 0x0000000f0f0a7c11 */ /* 0x000fe2000f8ff2ff */
[----:B------:R-:W3:Y:S01]  /*107a0*/  MUFU.TANH R22, R22 ;  /* 0x0000001600167308 */ /* 0x000ee20000002400 */
[----:B------:R-:W-:Y:S01]  /*107b0*/  LOP3.LUT R9, R9, 0x1ffffffe, RZ, 0xc0, !PT ;  /* 0x1ffffffe09097812 */ /* 0x000fe200078ec0ff */
[----:B------:R-:W0:Y:S01]  /*107c0*/  LDGDEPBAR ;  /* 0x00000000000079af */ /* 0x000e220000000000 */
[----:B------:R-:W-:Y:S01]  /*107d0*/  LOP3.LUT R15, R15, 0x7ffffffc, RZ, 0xc0, !PT ;  /* 0x7ffffffc0f0f7812 */ /* 0x000fe200078ec0ff */
[----:B------:R-:W-:-:S02]  /*107e0*/  IMAD R10, R11, 0x10, R10 ;  /* 0x000000100b0a7824 */ /* 0x000fc400078e020a */
[----:B------:R-:W-:Y:S02]  /*107f0*/  IMAD.IADD R9, R62, 0x1, -R9 ;  /* 0x000000013e097824 */ /* 0x000fe400078e0a09 */
[----:B------:R-:W-:Y:S02]  /*10800*/  IMAD.IADD R222, R14, 0x1, -R15 ;  /* 0x000000010ede7824 */ /* 0x000fe400078e0a0f */
[----:B------:R-:W-:Y:S02]  /*10810*/  IMAD R221, R9, 0x8, R10 ;  /* 0x0000000809dd7824 */ /* 0x000fe400078e020a */
[----:B------:R-:W-:Y:S02]  /*10820*/  IMAD.U32 R15, RZ, RZ, UR4 ;  /* 0x00000004ff0f7e24 */ /* 0x000fe4000f8e00ff */
[----:B------:R-:W-:Y:S01]  /*10830*/  @P0 IMAD.HI.U32 R9, R221, c[0x0][0x2c8], RZ ;  /* 0x0000b200dd090a27 */ /* 0x000fe200078e00ff */
[----:B------:R-:W-:-:S03]  /*10840*/  PLOP3.LUT P0, PT, PT, PT, UP3, 0x80, 0x0 ;  /* 0x000000000000781c */ /* 0x000fc60003f0f038 */
[----:B------:R-:W-:Y:S02]  /*10850*/  IMAD.MOV.U32 R10, RZ, RZ, R221 ;  /* 0x000000ffff0a7224 */ /* 0x000fe400078e00dd */
[----:B------:R-:W-:Y:S02]  /*10860*/  IMAD.SHL.U32 R222, R222, 0x2, RZ ;  /* 0x00000002dede7824 */ /* 0x000fe400078e00ff */
[----:B------:R-:W-:Y:S02]  /*10870*/  FMUL.FTZ R11, R48, c[0x0][0x320] ;  /* 0x0000c800300b7a20 */ /* 0x000fe40000410000 */
[----:B------:R-:W-:Y:S01]  /*10880*/  IMAD.IADD R211, R68, 0x1, R63 ;  /* 0x0000000144d37824 */ /* 0x000fe200078e023f */
[----:B------:R-:W-:Y:S02]  /*10890*/  IADD3 R16, R15, -UR20, -R222 ;  /* 0x800000140f107c10 */ /* 0x000fe4000fffe8de */
[----:B------:R-:W-:Y:S01]  /*108a0*/  IADD3 R14, -R222, UR11, -R21 ;  /* 0x0000000bde0e7c10 */ /* 0x000fe2000fffe915 */
[----:B------:R-:W4:Y:S01]  /*108b0*/  MUFU.TANH R11, R11 ;  /* 0x0000000b000b7308 */ /* 0x000f220000002400 */
[----:B------:R-:W-:-:S02]  /*108c0*/  @P0 SHF.R.U32.HI R10, RZ, c[0x0][0x2cc], R9 ;  /* 0x0000b300ff0a0a19 */ /* 0x000fc40000011609 */
[----:B------:R-:W-:Y:S02]  /*108d0*/  PLOP3.LUT P0, PT, PT, PT, UP2, 0x40, 0x0 ;  /* 0x000000000000781c */ /* 0x000fe40003f0e828 */
[C---:B------:R-:W-:Y:S01]  /*108e0*/  IADD3 R20, R16.reuse, c[0x0][0x328], RZ ;  /* 0x0000ca0010147a10 */ /* 0x040fe20007ffe0ff */
[----:B------:R-:W5:Y:S01]  /*108f0*/  SHFL.IDX PT, R9, R10, RZ, 0x1c1f ;  /* 0x001c1fff0a097589 */ /* 0x000f6200000e0000 */
[----:B------:R-:W-:-:S03]  /*10900*/  IADD3 R16, R16, UR17, RZ ;  /* 0x0000001110107c10 */ /* 0x000fc6000fffe0ff */
[--C-:B-----5:R-:W-:Y:S02]  /*10910*/  IMAD.IADD R25, R20, 0x1, R9.reuse ;  /* 0x0000000114197824 */ /* 0x120fe400078e0209 */
[----:B------:R-:W-:-:S03]  /*10920*/  IMAD.IADD R24, R16, 0x1, R9 ;  /* 0x0000000110187824 */ /* 0x000fc600078e0209 */
[----:B------:R-:W-:Y:S01]  /*10930*/  IMNMX R25, R25, R14, PT ;  /* 0x0000000e19197217 */ /* 0x000fe20003800200 */
[----:B------:R-:W-:Y:S05]  /*10940*/  @P0 BRA `(.L_x_454) ;  /* 0x0000016000000947 */ /* 0x000fea0003800000 */
[----:B-1234-:R-:W-:Y:S01]  /*10950*/  IMAD.U32 R26, RZ, RZ, UR20 ;  /* 0x00000014ff1a7e24 */ /* 0x01efe2000f8e00ff */
[----:B------:R-:W-:Y:S04]  /*10960*/  BSSY B0, `(.L_x_455) ;  /* 0x000000f000007945 */ /* 0x000fe80003800000 */
[----:B------:R-:W-:-:S04]  /*10970*/  IADD3 R26, -R26, UR11, R9 ;  /* 0x0000000b1a1a7c10 */ /* 0x000fc8000fffe109 */
        /* <DEDUP_REMOVED lines=9> */
.L_x_456:
[----:B------:R-:W-:-:S04]  /*10a10*/  MOV R9, c[0x0][0x32c] ;  /* 0x0000cb0000097a02 */ /* 0x000fc80000000f00 */
[----:B------:R-:W-:-:S13]  /*10a20*/  ISETP.NE.AND P0, PT, R9, 0x1, PT ;  /* 0x000000010900780c */ /* 0x000fda0003f05270 */
[----:B------:R-:W-:-:S05]  /*10a30*/  @P0 IMAD.HI.U32 R9, R26, c[0x0][0x330], RZ ;  /* 0x0000cc001a090a27 */ /* 0x000fca00078e00ff */
[----:B------:R-:W-:Y:S02]  /*10a40*/  @P0 SHF.R.U32.HI R26, RZ, c[0x0][0x334], R9 ;  /* 0x0000cd00ff1a0a19 */ /* 0x000fe40000011609 */
.L_x_457:
[----:B------:R-:W-:Y:S05]  /*10a50*/  BSYNC B0 ;  /* 0x0000000000007941 */ /* 0x000fea0003800000 */
.L_x_455:
[----:B------:R-:W-:-:S04]  /*10a60*/  IMAD R9, R26, c[0x0][0x32c], -R21 ;  /* 0x0000cb001a097a24 */ /* 0x000fc800078e0a15 */
[----:B------:R-:W-:-:S05]  /*10a70*/  IMAD.IADD R9, R9, 0x1, -R222 ;  /* 0x0000000109097824 */ /* 0x000fca00078e0ade */
[----:B------:R-:W-:Y:S02]  /*10a80*/  IADD3 R26, R9, c[0x0][0x32c], RZ ;  /* 0x0000cb00091a7a10 */ /* 0x000fe40007ffe0ff */
[----:B------:R-:W-:Y:S02]  /*10a90*/  IMNMX R24, R24, R9, !PT ;  /* 0x0000000918187217 */ /* 0x000fe40007800200 */
[----:B------:R-:W-:Y:S02]  /*10aa0*/  IMNMX R25, R25, R26, PT ;  /* 0x0000001a19197217 */ /* 0x000fe40003800200 */
.L_x_454:
[----:B--234-:R-:W-:Y:S01]  /*10ab0*/  ISETP.LT.AND P1, PT, RZ, UR10, PT ;  /* 0x0000000aff007c0c */ /* 0x01cfe2000bf21270 */
[----:B------:R-:W2:Y:S03]  /*10ac0*/  SHFL.IDX PT, R27, R10, 0x1, 0x1c1f ;  /* 0x003c1f000a1b7f89 */ /* 0x000ea600000e0000 */
[----:B------:R-:W-:-:S04]  /*10ad0*/  ISETP.GT.AND P0, PT, R24, RZ, P1 ;  /* 0x000000ff1800720c */ /* 0x000fc80000f04270 */
[----:B------:R-:W-:-:S04]  /*10ae0*/  ISETP.LT.OR P0, PT, R25, 0x1, P0 ;  /* 0x000000011900780c */ /* 0x000fc80000701670 */
[----:B-1----:R-:W-:Y:S01]  /*10af0*/  FSEL R19, R0, -INF , !P0 ;  /* 0xff80000000137808 */ /* 0x002fe20004000000 */
[----:B------:R-:W-:Y:S01]  /*10b00*/  FMUL.FTZ R0, R50, c[0x0][0x320] ;  /* 0x0000c80032007a20 */ /* 0x000fe20000410000 */
[----:B------:R-:W-:-:S04]  /*10b10*/  ISETP.GT.AND P0, PT, R24, 0x1, P1 ;  /* 0x000000011800780c */ /* 0x000fc80000f04270 */
[----:B------:R-:W-:Y:S01]  /*10b20*/  ISETP.LT.OR P0, PT, R25, 0x2, P0 ;  /* 0x000000021900780c */ /* 0x000fe20000701670 */
[----:B------:R-:W1:Y:S03]  /*10b30*/  MUFU.TANH R0, R0 ;  /* 0x0000000000007308 */ /* 0x000e660000002400 */
[----:B------:R-:W-:Y:S02]  /*10b40*/  FSEL R17, R4, -INF , !P0 ;  /* 0xff80000004117808 */ /* 0x000fe40004000000 */
[----:B------:R-:W-:-:S04]  /*10b50*/  ISETP.GT.AND P0, PT, R24, 0x8, P1 ;  /* 0x000000081800780c */ /* 0x000fc80000f04270 */
[----:B------:R-:W-:-:S04]  /*10b60*/  ISETP.LT.OR P0, PT, R25, 0x9, P0 ;  /* 0x000000091900780c */ /* 0x000fc80000701670 */
        /* <DEDUP_REMOVED lines=9> */
[----:B------:R-:W-:Y:S01]  /*10c00*/  FSEL R7, R23, -INF , !P0 ;  /* 0xff80000017077808 */ /* 0x000fe20004000000 */
[----:B------:R-:W-:Y:S01]  /*10c10*/  FMUL.FTZ R23, R39, c[0x0][0x320] ;  /* 0x0000c80027177a20 */ /* 0x000fe20000410000 */
[----:B------:R-:W-:-:S04]  /*10c20*/  ISETP.GT.AND P0, PT, R24, 0x18, P1 ;  /* 0x000000181800780c */ /* 0x000fc80000f04270 */
[----:B------:R-:W-:Y:S01]  /*10c30*/  ISETP.LT.OR P0, PT, R25, 0x19, P0 ;  /* 0x000000191900780c */ /* 0x000fe20000701670 */
[----:B------:R-:W3:Y:S03]  /*10c40*/  MUFU.TANH R23, R23 ;  /* 0x0000001700177308 */ /* 0x000ee60000002400 */
[----:B------:R-:W-:Y:S02]  /*10c50*/  FSEL R5, R11, -INF , !P0 ;  /* 0xff8000000b057808 */ /* 0x000fe40004000000 */
[----:B------:R-:W-:Y:S01]  /*10c60*/  ISETP.GT.AND P0, PT, R24, 0x19, P1 ;  /* 0x000000191800780c */ /* 0x000fe20000f04270 */
[----:B------:R-:W-:-:S03]  /*10c70*/  FMUL.FTZ R24, R38, c[0x0][0x320] ;  /* 0x0000c80026187a20 */ /* 0x000fc60000410000 */
[----:B------:R-:W-:Y:S01]  /*10c80*/  ISETP.LT.OR P0, PT, R25, 0x1a, P0 ;  /* 0x0000001a1900780c */ /* 0x000fe20000701670 */
[--C-:B--2---:R-:W-:Y:S02]  /*10c90*/  IMAD.IADD R25, R20, 0x1, R27.reuse ;  /* 0x0000000114197824 */ /* 0x104fe400078e021b */
[----:B------:R-:W2:Y:S01]  /*10ca0*/  MUFU.TANH R24, R24 ;  /* 0x0000001800187308 */ /* 0x000ea20000002400 */
[----:B------:R-:W-:Y:S01]  /*10cb0*/  FSEL R11, R22, -INF , !P0 ;  /* 0xff800000160b7808 */ /* 0x000fe20004000000 */
[----:B------:R-:W-:Y:S01]  /*10cc0*/  FMUL.FTZ R22, R51, c[0x0][0x320] ;  /* 0x0000c80033167a20 */ /* 0x000fe20000410000 */
[----:B------:R-:W-:Y:S02]  /*10cd0*/  PLOP3.LUT P0, PT, PT, PT, UP2, 0x40, 0x0 ;  /* 0x000000000000781c */ /* 0x000fe40003f0e828 */
[----:B------:R-:W-:Y:S01]  /*10ce0*/  IMNMX R14, R25, R14, PT ;  /* 0x0000000e190e7217 */ /* 0x000fe20003800200 */
[----:B------:R-:W-:Y:S02]  /*10cf0*/  IMAD.IADD R25, R16, 0x1, R27 ;  /* 0x0000000110197824 */ /* 0x000fe400078e021b */
[----:B------:R-:W4:Y:S08]  /*10d00*/  MUFU.TANH R22, R22 ;  /* 0x0000001600167308 */ /* 0x000f300000002400 */
[----:B------:R-:W-:Y:S05]  /*10d10*/  @P0 BRA `(.L_x_458) ;  /* 0x0000016000000947 */ /* 0x000fea0003800000 */
[----:B-123--:R-:W-:Y:S01]  /*10d20*/  IMAD.U32 R4, RZ, RZ, UR20 ;  /* 0x00000014ff047e24 */ /* 0x00efe2000f8e00ff */
        /* <DEDUP_REMOVED lines=11> */
.L_x_460:
[----:B------:R-:W-:-:S04]  /*10de0*/  MOV R4, c[0x0][0x32c] ;  /* 0x0000cb0000047a02 */ /* 0x000fc80000000f00 */
[----:B------:R-:W-:-:S13]  /*10df0*/  ISETP.NE.AND P0, PT, R4, 0x1, PT ;  /* 0x000000010400780c */ /* 0x000fda0003f05270 */
[----:B------:R-:W-:-:S05]  /*10e00*/  @P0 IMAD.HI.U32 R4, R10, c[0x0][0x330], RZ ;  /* 0x0000cc000a040a27 */ /* 0x000fca00078e00ff */
[----:B------:R-:W-:Y:S02]  /*10e10*/  @P0 SHF.R.U32.HI R10, RZ, c[0x0][0x334], R4 ;  /* 0x0000cd00ff0a0a19 */ /* 0x000fe40000011604 */
.L_x_461:
[----:B------:R-:W-:Y:S05]  /*10e20*/  BSYNC B0 ;  /* 0x0000000000007941 */ /* 0x000fea0003800000 */
.L_x_459:
[----:B------:R-:W-:-:S04]  /*10e30*/  IMAD R21, R10, c[0x0][0x32c], -R21 ;  /* 0x0000cb000a157a24 */ /* 0x000fc800078e0a15 */
[----:B------:R-:W-:-:S05]  /*10e40*/  IMAD.IADD R4, R21, 0x1, -R222 ;  /* 0x0000000115047824 */ /* 0x000fca00078e0ade */
[----:B------:R-:W-:Y:S02]  /*10e50*/  IADD3 R21, R4, c[0x0][0x32c], RZ ;  /* 0x0000cb0004157a10 */ /* 0x000fe40007ffe0ff */
[----:B------:R-:W-:Y:S02]  /*10e60*/  IMNMX R25, R25, R4, !PT ;  /* 0x0000000419197217 */ /* 0x000fe40007800200 */
[----:B------:R-:W-:Y:S02]  /*10e70*/  IMNMX R14, R14, R21, PT ;  /* 0x000000150e0e7217 */ /* 0x000fe40003800200 */
.L_x_458:
[----:B-123--:R-:W-:Y:S01]  /*10e80*/  ISETP.GT.AND P0, PT, R25, 0x1, P1 ;  /* 0x000000011900780c */ /* 0x00efe20000f04270 */
[----:B------:R-:W-:Y:S01]  /*10e90*/  IMAD.SHL.U32 R211, R211, 0x2, RZ ;  /* 0x00000002d3d37824 */ /* 0x000fe200078e00ff */
[----:B------:R-:W-:Y:S02]  /*10ea0*/  @UP3 USHF.L.U32 UR14, UR14, 0x7, URZ ;  /* 0x000000070e0e3899 */ /* 0x000fe4000800063f */
[----:B------:R-:W-:Y:S01]  /*10eb0*/  ISETP.LT.OR P0, PT, R14, 0x2, P0 ;  /* 0x000000020e00780c */ /* 0x000fe20000701670 */
[--C-:B------:R-:W-:Y:S01]  /*10ec0*/  IMAD R206, R2, 0x2, R211.reuse ;  /* 0x0000000202ce7824 */ /* 0x100fe200078e02d3 */
[----:B------:R-:W-:Y:S01]  /*10ed0*/  LDSM.16.MT88.4 R140, [R211+0x8080] ;  /* 0x00808000d38c783b */ /* 0x000fe20000004200 */
[C---:B------:R-:W-:Y:S01]  /*10ee0*/  IMAD R205, R3.reuse, 0x2, R211 ;  /* 0x0000000203cd7824 */ /* 0x040fe200078e02d3 */
[----:B------:R-:W-:Y:S01]  /*10ef0*/  FSEL R20, R12, -INF , !P0 ;  /* 0xff8000000c147808 */ /* 0x000fe20004000000 */
[----:B------:R-:W-:Y:S01]  /*10f00*/  IMAD R204, R3, 0x2, R206 ;  /* 0x0000000203cc7824 */ /* 0x000fe200078e02ce */
[----:B------:R-:W-:Y:S01]  /*10f10*/  ISETP.GT.AND P0, PT, R25, 0x8, P1 ;  /* 0x000000081900780c */ /* 0x000fe20000f04270 */
[----:B------:R-:W-:Y:S01]  /*10f20*/  LDSM.16.MT88.4 R132, [R206+0x8080] ;  /* 0x00808000ce84783b */ /* 0x000fe20000004200 */
[----:B------:R-:W-:-:S02]  /*10f30*/  ULDC.64 UR4, c[0x0][0x2c8] ;  /* 0x0000b20000047ab9 */ /* 0x000fc40000000a00 */
[----:B------:R-:W-:Y:S01]  /*10f40*/  ISETP.LT.OR P0, PT, R14, 0x9, P0 ;  /* 0x000000090e00780c */ /* 0x000fe20000701670 */
[----:B------:R-:W-:Y:S01]  /*10f50*/  LDSM.16.MT88.4 R40, [R211+0x9080] ;  /* 0x00908000d328783b */ /* 0x000fe20000004200 */
[----:B------:R-:W-:Y:S02]  /*10f60*/  UIMAD.WIDE.U32 UR28, UR14, UR4, URZ ;  /* 0x000000040e1c72a5 */ /* 0x000fe4000f8e003f */
[----:B------:R-:W-:Y:S01]  /*10f70*/  FSEL R18, R18, -INF , !P0 ;  /* 0xff80000012127808 */ /* 0x000fe20004000000 */
[----:B------:R-:W-:Y:S01]  /*10f80*/  LDSM.16.MT88.4 R32, [R204+0x8080] ;  /* 0x00808000cc20783b */ /* 0x000fe20000004200 */
[----:B------:R-:W-:Y:S01]  /*10f90*/  ISETP.GT.AND P0, PT, R25, 0x9, P1 ;  /* 0x000000091900780c */ /* 0x000fe20000f04270 */
[----:B------:R-:W-:Y:S02]  /*10fa0*/  @UP3 USHF.R.U32.HI UR15, URZ, UR5, UR29 ;  /* 0x000000053f0f3299 */ /* 0x000fe4000801161d */
[----:B------:R-:W-:Y:S01]  /*10fb0*/  LDSM.16.MT88.4 R48, [R206+0x9080] ;  /* 0x00908000ce30783b */ /* 0x000fe20000004200 */
[----:B------:R-:W-:Y:S01]  /*10fc0*/  ISETP.LT.OR P0, PT, R14, 0xa, P0 ;  /* 0x0000000a0e00780c */ /* 0x000fe20000701670 */
[----:B------:R-:W-:-:S02]  /*10fd0*/  UIADD3 UR15, UR9, UR15, URZ ;  /* 0x0000000f090f7290 */ /* 0x000fc4000fffe03f */
[----:B------:R-:W-:Y:S01]  /*10fe0*/  LDSM.16.MT88.4 R56, [R205+0x9080] ;  /* 0x00908000cd38783b */ /* 0x000fe20000004200 */
[----:B------:R-:W-:Y:S01]  /*10ff0*/  FSEL R4, R8, -INF , !P0 ;  /* 0xff80000008047808 */ /* 0x000fe20004000000 */
[----:B------:R-:W-:Y:S01]  /*11000*/  ULDC UR9, c[0x0][0x328] ;  /* 0x0000ca0000097ab9 */ /* 0x000fe20000000800 */
[C---:B------:R-:W-:Y:S01]  /*11010*/  ISETP.GT.AND P0, PT, R25.reuse, 0x10, P1 ;  /* 0x000000101900780c */ /* 0x040fe20000f04270 */
[----:B------:R-:W-:Y:S01]  /*11020*/  LDSM.16.MT88.4 R64, [R204+0x9080] ;  /* 0x00908000cc40783b */ /* 0x000fe20000004200 */
[----:B------:R-:W-:Y:S02]  /*11030*/  UIADD3 UR10, UR10, -0x2, URZ ;  /* 0xfffffffe0a0a7890 */ /* 0x000fe4000fffe03f */
[----:B------:R-:W-:Y:S01]  /*11040*/  ISETP.LT.OR P0, PT, R14, 0x11, P0 ;  /* 0x000000110e00780c */ /* 0x000fe20000701670 */
[----:B------:R-:W-:Y:S01]  /*11050*/  LDSM.16.MT88.4 R72, [R211+0xa080] ;  /* 0x00a08000d348783b */ /* 0x000fe20000004200 */
[----:B------:R-:W-:Y:S02]  /*11060*/  UIADD3 UR9, UR15, UR9, URZ ;  /* 0x000000090f097290 */ /* 0x000fe4000fffe03f */
[----:B------:R-:W-:Y:S01]  /*11070*/  FSEL R12, R24, -INF , !P0 ;  /* 0xff800000180c7808 */ /* 0x000fe20004000000 */
[----:B------:R-:W-:Y:S01]  /*11080*/  LDSM.16.MT88.4 R80, [R206+0xa080] ;  /* 0x00a08000ce50783b */ /* 0x000fe20000004200 */
[----:B------:R-:W-:-:S03]  /*11090*/  ISETP.GT.AND P0, PT, R25, 0x11, P1 ;  /* 0x000000111900780c */ /* 0x000fc60000f04270 */
[----:B------:R-:W-:Y:S01]  /*110a0*/  LDSM.16.MT88.4 R88, [R205+0xa080] ;  /* 0x00a08000cd58783b */ /* 0x000fe20000004200 */
[----:B------:R-:W-:-:S03]  /*110b0*/  ISETP.LT.OR P0, PT, R14, 0x12, P0 ;  /* 0x000000120e00780c */ /* 0x000fc60000701670 */
[----:B------:R-:W-:Y:S01]  /*110c0*/  LDSM.16.MT88.4 R96, [R204+0xa080] ;  /* 0x00a08000cc60783b */ /* 0x000fe20000004200 */
[----:B------:R-:W-:Y:S02]  /*110d0*/  FSEL R16, R23, -INF , !P0 ;  /* 0xff80000017107808 */ /* 0x000fe40004000000 */
[----:B------:R-:W-:Y:S01]  /*110e0*/  ISETP.GT.AND P0, PT, R25, 0x18, P1 ;  /* 0x000000181900780c */ /* 0x000fe20000f04270 */
[----:B------:R-:W-:Y:S03]  /*110f0*/  LDSM.16.MT88.4 R104, [R211+0xb080] ;  /* 0x00b08000d368783b */ /* 0x000fe60000004200 */
[----:B------:R-:W-:Y:S01]  /*11100*/  ISETP.LT.OR P0, PT, R14, 0x19, P0 ;  /* 0x000000190e00780c */ /* 0x000fe20000701670 */
[----:B------:R-:W-:Y:S03]  /*11110*/  LDSM.16.MT88.4 R112, [R206+0xb080] ;  /* 0x00b08000ce70783b */ /* 0x000fe60000004200 */
[----:B------:R-:W-:Y:S01]  /*11120*/  FSEL R10, R0, -INF , !P0 ;  /* 0xff800000000a7808 */ /* 0x000fe20004000000 */
[----:B------:R-:W-:Y:S01]  /*11130*/  LDSM.16.MT88.4 R120, [R205+0xb080] ;  /* 0x00b08000cd78783b */ /* 0x000fe20000004200 */
[----:B------:R-:W-:-:S02]  /*11140*/  FMNMX.FTZ R0, R19, R17, !PT ;  /* 0x0000001113007209 */ /* 0x000fc40007810000 */
[----:B------:R-:W-:Y:S01]  /*11150*/  ISETP.GT.AND P0, PT, R25, RZ, P1 ;  /* 0x000000ff1900720c */ /* 0x000fe20000f04270 */
[----:B------:R-:W-:Y:S01]  /*11160*/  LDSM.16.MT88.4 R192, [R205+0x8880] ;  /* 0x00888000cdc0783b */ /* 0x000fe20000004200 */
[----:B------:R-:W-:Y:S02]  /*11170*/  FMNMX.FTZ R0, R15, R0, !PT ;  /* 0x000000000f007209 */ /* 0x000fe40007810000 */
[----:B------:R-:W-:Y:S01]  /*11180*/  ISETP.LT.OR P0, PT, R14, 0x1, P0 ;  /* 0x000000010e00780c */ /* 0x000fe20000701670 */
[----:B------:R-:W-:Y:S01]  /*11190*/  LDSM.16.MT88.4 R188, [R204+0x8880] ;  /* 0x00888000ccbc783b */ /* 0x000fe20000004200 */
[----:B------:R-:W-:Y:S02]  /*111a0*/  FMNMX.FTZ R0, R9, R0, !PT ;  /* 0x0000000009007209 */ /* 0x000fe40007810000 */
[----:B------:R-:W-:Y:S01]  /*111b0*/  FSEL R6, R6, -INF , !P0 ;  /* 0xff80000006067808 */ /* 0x000fe20004000000 */
[----:B------:R-:W-:Y:S01]  /*111c0*/  LDSM.16.MT88.4 R184, [R211+0x9880] ;  /* 0x00988000d3b8783b */ /* 0x000fe20000004200 */
[----:B------:R-:W-:-:S02]  /*111d0*/  FMNMX.FTZ R0, R13, R0, !PT ;  /* 0x000000000d007209 */ /* 0x000fc40007810000 */
[----:B------:R-:W-:Y:S01]  /*111e0*/  FMNMX.FTZ R23, R6, R20, !PT ;  /* 0x0000001406177209 */ /* 0x000fe20007810000 */
[----:B------:R-:W-:Y:S01]  /*111f0*/  LDSM.16.MT88.4 R180, [R206+0x9880] ;  /* 0x00988000ceb4783b */ /* 0x000fe20000004200 */
[----:B------:R-:W-:Y:S02]  /*11200*/  FMNMX.FTZ R0, R7, R0, !PT ;  /* 0x0000000007007209 */ /* 0x000fe40007810000 */
[----:B------:R-:W-:Y:S01]  /*11210*/  FMNMX.FTZ R23, R18, R23, !PT ;  /* 0x0000001712177209 */ /* 0x000fe20007810000 */
[----:B------:R-:W-:Y:S01]  /*11220*/  LDSM.16.MT88.4 R176, [R205+0x9880] ;  /* 0x00988000cdb0783b */ /* 0x000fe20000004200 */
[----:B------:R-:W-:Y:S02]  /*11230*/  FMNMX.FTZ R0, R5, R0, !PT ;  /* 0x0000000005007209 */ /* 0x000fe40007810000 */
[----:B------:R-:W-:Y:S01]  /*11240*/  FMNMX.FTZ R23, R4, R23, !PT ;  /* 0x0000001704177209 */ /* 0x000fe20007810000 */
[----:B------:R-:W-:Y:S01]  /*11250*/  LDSM.16.MT88.4 R172, [R204+0x9880] ;  /* 0x00988000ccac783b */ /* 0x000fe20000004200 */
[----:B------:R-:W-:-:S02]  /*11260*/  FMNMX.FTZ R0, R11, R0, !PT ;  /* 0x000000000b007209 */ /* 0x000fc40007810000 */
[----:B------:R-:W-:Y:S01]  /*11270*/  ISETP.GT.AND P0, PT, R25, 0x19, P1 ;  /* 0x000000191900780c */ /* 0x000fe20000f04270 */
[----:B------:R-:W-:Y:S01]  /*11280*/  LDSM.16.MT88.4 R168, [R211+0xa880] ;  /* 0x00a88000d3a8783b */ /* 0x000fe20000004200 */
[----:B------:R-:W-:Y:S02]  /*11290*/  FMNMX.FTZ R23, R12, R23, !PT ;  /* 0x000000170c177209 */ /* 0x000fe40007810000 */
[----:B------:R-:W-:Y:S01]  /*112a0*/  ISETP.LT.OR P0, PT, R14, 0x1a, P0 ;  /* 0x0000001a0e00780c */ /* 0x000fe20000701670 */
[----:B------:R-:W1:Y:S01]  /*112b0*/  SHFL.BFLY PT, R21, R0, 0x2, 0x1f ;  /* 0x0c401f0000157f89 */ /* 0x000e6200000e0000 */
[----:B------:R-:W-:Y:S02]  /*112c0*/  FMNMX.FTZ R23, R16, R23, !PT ;  /* 0x0000001710177209 */ /* 0x000fe40007810000 */
[----:B----4-:R-:W-:Y:S01]  /*112d0*/  FSEL R8, R22, -INF , !P0 ;  /* 0xff80000016087808 */ /* 0x010fe20004000000 */
[----:B------:R-:W-:Y:S01]  /*112e0*/  LDSM.16.MT88.4 R24, [R205+0x8080] ;  /* 0x00808000cd18783b */ /* 0x000fe20000004200 */
[----:B------:R-:W-:-:S03]  /*112f0*/  FMNMX.FTZ R23, R10, R23, !PT ;  /* 0x000000170a177209 */ /* 0x000fc60007810000 */
[----:B------:R-:W-:Y:S01]  /*11300*/  LDSM.16.MT88.4 R164, [R206+0xa880] ;  /* 0x00a88000cea4783b */ /* 0x000fe20000004200 */
[----:B------:R-:W-:-:S03]  /*11310*/  FMNMX.FTZ R22, R8, R23, !PT ;  /* 0x0000001708167209 */ /* 0x000fc60007810000 */
[----:B------:R-:W-:Y:S04]  /*11320*/  LDSM.16.MT88.4 R160, [R205+0xa880] ;  /* 0x00a88000cda0783b */ /* 0x000fe80000004200 */
[----:B------:R-:W-:Y:S04]  /*11330*/  LDSM.16.MT88.4 R156, [R204+0xa880] ;  /* 0x00a88000cc9c783b */ /* 0x000fe80000004200 */
[----:B------:R-:W-:Y:S01]  /*11340*/  LDSM.16.MT88.4 R152, [R211+0xb880] ;  /* 0x00b88000d398783b */ /* 0x000fe20000004200 */
[----:B-1----:R-:W-:-:S03]  /*11350*/  FMNMX.FTZ R23, R0, R21, !PT ;  /* 0x0000001500177209 */ /* 0x002fc60007810000 */
[----:B------:R-:W1:Y:S04]  /*11360*/  SHFL.BFLY PT, R21, R22, 0x2, 0x1f ;  /* 0x0c401f0016157f89 */ /* 0x000e6800000e0000 */
[----:B------:R-:W2:Y:S01]  /*11370*/  SHFL.BFLY PT, R0, R23, 0x1, 0x1f ;  /* 0x0c201f0017007f89 */ /* 0x000ea200000e0000 */
[----:B-1----:R-:W-:Y:S02]  /*11380*/  FMNMX.FTZ R21, R21, R22, !PT ;  /* 0x0000001615157209 */ /* 0x002fe40007810000 */
[----:B--2---:R-:W-:-:S03]  /*11390*/  FMNMX.FTZ R0, R23, R0, !PT ;  /* 0x0000000017007209 */ /* 0x004fc60007810000 */
[----:B------:R-:W1:Y:S01]  /*113a0*/  SHFL.BFLY PT, R148, R21, 0x1, 0x1f ;  /* 0x0c201f0015947f89 */ /* 0x000e6200000e0000 */
        /* <DEDUP_REMOVED lines=8> */
[--C-:B------:R-:W-:Y:S01]  /*11430*/  FFMA.FTZ R3, R7, c[0x0][0x2d0], -R14.reuse ;  /* 0x0000b40007037a23 */ /* 0x100fe2000001080e */
[----:B-1----:R-:W-:Y:S01]  /*11440*/  FMNMX.FTZ R148, R148, R21, !PT ;  /* 0x0000001594947209 */ /* 0x002fe20007810000 */
[----:B------:R-:W-:-:S02]  /*11450*/  FFMA.FTZ R232, R5, c[0x0][0x2d0], -R14 ;  /* 0x0000b40005e87a23 */ /* 0x000fc4000001080e */
[--C-:B------:R-:W-:Y:S01]  /*11460*/  FFMA.FTZ R234, R13, c[0x0][0x2d0], -R14.reuse ;  /* 0x0000b4000dea7a23 */ /* 0x100fe2000001080e */
[C---:B------:R-:W-:Y:S01]  /*11470*/  FSETP.NEU.FTZ.AND P0, PT, R148.reuse, -INF , PT ;  /* 0xff8000009400780b */ /* 0x040fe20003f1d000 */
[----:B------:R-:W-:Y:S01]  /*11480*/  FMUL.FTZ R15, R148, c[0x0][0x2d0] ;  /* 0x0000b400940f7a20 */ /* 0x000fe20000410000 */
[----:B------:R-:W-:Y:S01]  /*11490*/  MUFU.EX2 R224, R224 ;  /* 0x000000e000e07308 */ /* 0x000fe20000000800 */
[----:B------:R-:W-:-:S03]  /*114a0*/  FFMA.FTZ R233, R11, c[0x0][0x2d0], -R14 ;  /* 0x0000b4000be97a23 */ /* 0x000fc6000001080e */
[----:B------:R-:W-:Y:S02]  /*114b0*/  FSEL R9, R15, RZ, P0 ;  /* 0x000000ff0f097208 */ /* 0x000fe40000000000 */
[----:B------:R-:W-:Y:S02]  /*114c0*/  PLOP3.LUT P0, PT, PT, PT, UP2, 0x40, 0x0 ;  /* 0x000000000000781c */ /* 0x000fe40003f0e828 */
[----:B------:R-:W1:Y:S01]  /*114d0*/  MUFU.EX2 R223, R223 ;  /* 0x000000df00df7308 */ /* 0x000e620000000800 */
[--C-:B------:R-:W-:Y:S02]  /*114e0*/  FFMA.FTZ R231, R6, c[0x0][0x2d0], -R9.reuse ;  /* 0x0000b40006e77a23 */ /* 0x100fe40000010809 */
[--C-:B------:R-:W-:Y:S02]  /*114f0*/  FFMA.FTZ R230, R20, c[0x0][0x2d0], -R9.reuse ;  /* 0x0000b40014e67a23 */ /* 0x100fe40000010809 */
[--C-:B------:R-:W-:Y:S02]  /*11500*/  FFMA.FTZ R151, R18, c[0x0][0x2d0], -R9.reuse ;  /* 0x0000b40012977a23 */ /* 0x100fe40000010809 */
[--C-:B------:R-:W-:Y:S01]  /*11510*/  FFMA.FTZ R2, R4, c[0x0][0x2d0], -R9.reuse ;  /* 0x0000b40004027a23 */ /* 0x100fe20000010809 */
[----:B------:R-:W2:Y:S01]  /*11520*/  MUFU.EX2 R149, R149 ;  /* 0x0000009500957308 */ /* 0x000ea20000000800 */
[----:B------:R-:W3:Y:S01]  /*11530*/  LDSM.16.MT88.4 R4, [R204+0xb080] ;  /* 0x00b08000cc04783b */ /* 0x000ee20000004200 */
[----:B------:R-:W-:-:S02]  /*11540*/  FFMA.FTZ R235, R12, c[0x0][0x2d0], -R9 ;  /* 0x0000b4000ceb7a23 */ /* 0x000fc40000010809 */
[--C-:B------:R-:W-:Y:S01]  /*11550*/  FFMA.FTZ R236, R16, c[0x0][0x2d0], -R9.reuse ;  /* 0x0000b40010ec7a23 */ /* 0x100fe20000010809 */
[----:B------:R-:W4:Y:S01]  /*11560*/  LDSM.16.MT88.4 R12, [R211+0x8880] ;  /* 0x00888000d30c783b */ /* 0x000f220000004200 */
[--C-:B------:R-:W-:Y:S02]  /*11570*/  FFMA.FTZ R237, R10, c[0x0][0x2d0], -R9.reuse ;  /* 0x0000b4000aed7a23 */ /* 0x100fe40000010809 */
[----:B------:R-:W-:Y:S01]  /*11580*/  MUFU.EX2 R231, R231 ;  /* 0x000000e700e77308 */ /* 0x000fe20000000800 */
[----:B------:R-:W-:Y:S01]  /*11590*/  FFMA.FTZ R238, R8, c[0x0][0x2d0], -R9 ;  /* 0x0000b40008ee7a23 */ /* 0x000fe20000010809 */
[----:B-1----:R-:W-:Y:S01]  /*115a0*/  F2FP.PACK_AB R128, R223, R224 ;  /* 0x000000e0df80723e */ /* 0x002fe200000000ff */
[----:B------:R-:W1:Y:S01]  /*115b0*/  LDSM.16.MT88.4 R8, [R206+0x8880] ;  /* 0x00888000ce08783b */ /* 0x000e620000004200 */
[----:B------:R-:W-:-:S03]  /*115c0*/  FADD.FTZ R223, R224, R223 ;  /* 0x000000dfe0df7221 */ /* 0x000fc60000010000 */
[----:B------:R-:W5:Y:S01]  /*115d0*/  LDSM.16.MT88.4 R16, [R206+0xb880] ;  /* 0x00b88000ce10783b */ /* 0x000f620000004200 */
[----:B------:R-:W3:Y:S01]  /*115e0*/  MUFU.EX2 R230, R230 ;  /* 0x000000e600e67308 */ /* 0x000ee20000000800 */
[----:B--2---:R-:W-:Y:S01]  /*115f0*/  F2FP.PACK_AB R130, R149, R150 ;  /* 0x000000969582723e */ /* 0x004fe200000000ff */
[----:B------:R-:W-:-:S04]  /*11600*/  FADD.FTZ R150, R150, R223 ;  /* 0x000000df96967221 */ /* 0x000fc80000010000 */
[----:B------:R-:W-:Y:S02]  /*11610*/  FADD.FTZ R149, R149, R150 ;  /* 0x0000009695957221 */ /* 0x000fe40000010000 */
[----:B------:R-:W-:Y:S08]  /*11620*/  MUFU.EX2 R151, R151 ;  /* 0x0000009700977308 */ /* 0x000ff00000000800 */
[----:B------:R-:W2:Y:S01]  /*11630*/  MUFU.EX2 R2, R2 ;  /* 0x0000000200027308 */ /* 0x000ea20000000800 */
[----:B---3--:R-:W-:Y:S01]  /*11640*/  F2FP.PACK_AB R129, R230, R231 ;  /* 0x000000e7e681723e */ /* 0x008fe200000000ff */
[----:B------:R-:W-:-:S06]  /*11650*/  FADD.FTZ R230, R231, R230 ;  /* 0x000000e6e7e67221 */ /* 0x000fcc0000010000 */
[----:B------:R-:W-:Y:S01]  /*11660*/  MUFU.EX2 R234, R234 ;  /* 0x000000ea00ea7308 */ /* 0x000fe20000000800 */
[----:B--2---:R-:W-:-:S07]  /*11670*/  F2FP.PACK_AB R131, R2, R151 ;  /* 0x000000970283723e */ /* 0x004fce00000000ff */
[----:B------:R-:W2:Y:S01]  /*11680*/  MUFU.EX2 R3, R3 ;  /* 0x0000000300037308 */ /* 0x000ea20000000800 */
        /* <DEDUP_REMOVED lines=9> */
[----:B------:R-:W3:Y:S06]  /*11720*/  MUFU.EX2 R236, R236 ;  /* 0x000000ec00ec7308 */ /* 0x000eec0000000800 */
[C---:B------:R-:W-:Y:S02]  /*11730*/  HMMA.16816.F32 R20, R128.reuse, R24, RZ ;  /* 0x000000188014723c */ /* 0x040fe400000018ff */
        /* <DEDUP_REMOVED lines=28> */
[----:B--2---:R-:W-:Y:S01]  /*11900*/  F2FP.PACK_AB R4, R3, R234 ;  /* 0x000000ea0304723e */ /* 0x004fe200000000ff */
[----:B------:R-:W-:Y:S01]  /*11910*/  HMMA.16816.F32 R128, R128, R6, RZ ;  /* 0x000000068080723c */ /* 0x000fe200000018ff */
[----:B---3--:R-:W-:Y:S01]  /*11920*/  F2FP.PACK_AB R5, R236, R235 ;  /* 0x000000ebec05723e */ /* 0x008fe200000000ff */
        /* <DEDUP_REMOVED lines=13> */
[C---:B------:R-:W-:Y:S08]  /*11a00*/  HMMA.16816.F32 R136, R4.reuse, R8, R136 ;  /* 0x000000080488723c */ /* 0x040ff00000001888 */
        /* <DEDUP_REMOVED lines=24> */
[C---:B-----5:R-:W-:Y:S08]  /*11b90*/  HMMA.16816.F32 R108, R4.reuse, R16, R108 ;  /* 0x00000010046c723c */ /* 0x060ff0000000186c */
[C---:B------:R-:W-:Y:S08]  /*11ba0*/  HMMA.16816.F32 R112, R4.reuse, R18, R112 ;  /* 0x000000120470723c */ /* 0x040ff00000001870 */
[C---:B-1----:R-:W-:Y:S08]  /*11bb0*/  HMMA.16816.F32 R116, R4.reuse, R12, R116 ;  /* 0x0000000c0474723c */ /* 0x042ff00000001874 */
[C---:B------:R-:W-:Y:S08]  /*11bc0*/  HMMA.16816.F32 R120, R4.reuse, R14, R120 ;  /* 0x0000000e0478723c */ /* 0x040ff00000001878 */
[C---:B--2---:R-:W-:Y:S08]  /*11bd0*/  HMMA.16816.F32 R124, R4.reuse, R8, R124 ;  /* 0x00000008047c723c */ /* 0x044ff0000000187c */
[----:B------:R-:W-:Y:S01]  /*11be0*/  HMMA.16816.F32 R128, R4, R10, R128 ;  /* 0x0000000a0480723c */ /* 0x000fe20000001880 */
[----:B------:R-:W-:Y:S07]  /*11bf0*/  @P0 BRA `(.L_x_462) ;  /* 0x0000018000000947 */ /* 0x000fee0003800000 */
[----:B------:R-:W-:Y:S01]  /*11c00*/  ISETP.LT.AND P0, PT, RZ, UR15, PT ;  /* 0x0000000fff007c0c */ /* 0x000fe2000bf01270 */
[----:B------:R-:W-:-:S12]  /*11c10*/  UIADD3 UR14, UR15, -0x1, URZ ;  /* 0xffffffff0f0e7890 */ /* 0x000fd8000fffe03f */
[----:B------:R-:W-:Y:S05]  /*11c20*/  @P0 BRA `(.L_x_463) ;  /* 0x000000a000000947 */ /* 0x000fea0003800000 */
[----:B------:R-:W-:Y:S02]  /*11c30*/  UMOV UR5, 0x1 ;  /* 0x0000000100057882 */ /* 0x000fe40000000000 */
[----:B------:R-:W-:Y:S02]  /*11c40*/  ULDC UR4, c[0x0][0x32c] ;  /* 0x0000cb0000047ab9 */ /* 0x000fe40000000800 */
[----:B------:R-:W-:Y:S02]  /*11c50*/  UISETP.NE.AND UP0, UPT, UR5, UR4, UPT ;  /* 0x000000040500728c */ /* 0x000fe4000bf05270 */
[----:B------:R-:W-:Y:S02]  /*11c60*/  UIADD3 UR14, -UR15, URZ, URZ ;  /* 0x0000003f0f0e7290 */ /* 0x000fe4000fffe13f */
[----:B------:R-:W-:Y:S02]  /*11c70*/  ULDC.64 UR4, c[0x0][0x330] ;  /* 0x0000cc0000047ab9 */ /* 0x000fe40000000a00 */
[----:B------:R-:W-:-:S07]  /*11c80*/  UIMAD.WIDE.U32 UR28, UR14, UR4, URZ ;  /* 0x000000040e1c72a5 */ /* 0x000fce000f8e003f */
[----:B------:R-:W-:Y:S02]  /*11c90*/  @UP0 UMOV UR15, UR29 ;  /* 0x0000001d000f0c82 */ /* 0x000fe40008000000 */
[----:B------:R-:W-:-:S04]  /*11ca0*/  @UP0 USHF.R.U32.HI UR14, URZ, UR5, UR15 ;  /* 0x000000053f0e0299 */ /* 0x000fc8000801160f */
[----:B------:R-:W-:Y:S01]  /*11cb0*/  ULOP3.LUT UR14, URZ, UR14, URZ, 0x33, !UPT ;  /* 0x0000000e3f0e7292 */ /* 0x000fe2000f8e333f */
[----:B------:R-:W-:Y:S05]  /*11cc0*/  BRA `(.L_x_464) ;  /* 0x0000007000007947 */ /* 0x000fea0003800000 */
.L_x_463:
[----:B------:R-:W-:Y:S02]  /*11cd0*/  UMOV UR5, 0x1 ;  /* 0x0000000100057882 */ /* 0x000fe40000000000 */
[----:B------:R-:W-:Y:S02]  /*11ce0*/  ULDC UR4, c[0x0][0x32c] ;  /* 0x0000cb0000047ab9 */ /* 0x000fe40000000800 */
[----:B------:R-:W-:-:S03]  /*11cf0*/  UISETP.NE.AND UP0, UPT, UR5, UR4, UPT ;  /* 0x000000040500728c */ /* 0x000fc6000bf05270 */
[----:B------:R-:W-:Y:S02]  /*11d00*/  ULDC.64 UR4, c[0x0][0x330] ;  /* 0x0000cc0000047ab9 */ /* 0x000fe40000000a00 */
[----:B------:R-:W-:-:S07]  /*11d10*/  UIMAD.WIDE.U32 UR28, UR14, UR4, URZ ;  /* 0x000000040e1c72a5 */ /* 0x000fce000f8e003f */
[----:B------:R-:W-:Y:S02]  /*11d20*/  @UP0 UMOV UR15, UR29 ;  /* 0x0000001d000f0c82 */ /* 0x000fe40008000000 */
[----:B------:R-:W-:Y:S02]  /*11d30*/  @UP0 USHF.R.U32.HI UR14, URZ, UR5, UR15 ;  /* 0x000000053f0e0299 */ /* 0x000fe4000801160f */
.L_x_464:
[----:B------:R-:W-:Y:S02]  /*11d40*/  ULDC UR4, c[0x0][0x32c] ;  /* 0x0000cb0000047ab9 */ /* 0x000fe40000000800 */
[----:B------:R-:W-:-:S04]  /*11d50*/  UIMAD UR4, UR14, UR4, UR4 ;  /* 0x000000040e0472a4 */ /* 0x000fc8000f8e0204 */
[----:B------:R-:W-:-:S04]  /*11d60*/  UISETP.LT.AND UP0, UPT, UR9, UR4, UPT ;  /* 0x000000040900728c */ /* 0x000fc8000bf01270 */
[----:B------:R-:W-:-:S04]  /*11d70*/  USEL UR9, UR9, UR4, UP0 ;  /* 0x0000000409097287 */ /* 0x000fc80008000000 */
.L_x_462:
[----:B------:R-:W-:-:S04]  /*11d80*/  USHF.R.S32.HI UR4, URZ, 0x1f, UR9 ;  /* 0x0000001f3f047899 */ /* 0x000fc80008011409 */
[----:B------:R-:W-:-:S04]  /*11d90*/  ULEA.HI UR4, UR4, UR9, URZ, 0x5 ;  /* 0x0000000904047291 */ /* 0x000fc8000f8f283f */
[----:B------:R-:W-:-:S04]  /*11da0*/  USHF.R.S32.HI UR4, URZ, 0x5, UR4 ;  /* 0x000000053f047899 */ /* 0x000fc80008011404 */
[----:B------:R-:W-:-:S04]  /*11db0*/  UISETP.LT.AND UP0, UPT, UR8, UR4, UPT ;  /* 0x000000040800728c */ /* 0x000fc8000bf01270 */
[----:B------:R-:W-:-:S04]  /*11dc0*/  USEL UR4, UR8, UR4, !UP0 ;  /* 0x0000000408047287 */ /* 0x000fc8000c000000 */
[----:B------:R-:W-:-:S06]  /*11dd0*/  UISETP.GE.AND UP0, UPT, UR10, UR4, UPT ;  /* 0x000000040a00728c */ /* 0x000fcc000bf06270 */
[----:B------:R-:W-:-:S13]  /*11de0*/  PLOP3.LUT P0, PT, PT, PT, UP0, 0x40, 0x0 ;  /* 0x000000000000781c */ /* 0x000fda0003f0e808 */
[----:B------:R-:W-:Y:S05]  /*11df0*/  @P0 BRA `(.L_x_465) ;  /* 0x00002be000000947 */ /* 0x000fea0003800000 */
[----:B------:R-:W-:Y:S01]  /*11e00*/  IMAD.MOV.U32 R3, RZ, RZ, R0 ;  /* 0x000000ffff037224 */ /* 0x000fe200078e0000 */
[----:B------:R-:W-:Y:S01]  /*11e10*/  SHF.R.S32.HI R235, RZ, 0x1f, R228 ;  /* 0x0000001fffeb7819 */ /* 0x000fe200000114e4 */
[----:B------:R-:W-:Y:S01]  /*11e20*/  IMAD.MOV.U32 R2, RZ, RZ, R148 ;  /* 0x000000ffff027224 */ /* 0x000fe200078e0094 */
[----:B------:R-:W-:Y:S01]  /*11e30*/  SHF.R.S32.HI R4, RZ, 0x1f, R227 ;  /* 0x0000001fff047819 */ /* 0x000fe200000114e3 */
[C---:B------:R-:W-:Y:S01]  /*11e40*/  IMAD.SHL.U32 R234, R228.reuse, 0x2, RZ ;  /* 0x00000002e4ea7824 */ /* 0x040fe200078e00ff */
[----:B------:R-:W-:Y:S01]  /*11e50*/  SHF.R.S32.HI R0, RZ, 0x1f, R225 ;  /* 0x0000001fff007819 */ /* 0x000fe200000114e1 */
[----:B------:R-:W-:Y:S01]  /*11e60*/  IMAD.SHL.U32 R232, R227, 0x2, RZ ;  /* 0x00000002e3e87824 */ /* 0x000fe200078e00ff */
[----:B------:R-:W-:Y:S01]  /*11e70*/  SHF.L.U64.HI R235, R228, 0x1, R235 ;  /* 0x00000001e4eb7819 */ /* 0x000fe200000102eb */
[----:B------:R-:W-:Y:S01]  /*11e80*/  IMAD.SHL.U32 R230, R225, 0x2, RZ ;  /* 0x00000002e1e67824 */ /* 0x000fe200078e00ff */
[----:B------:R-:W-:Y:S02]  /*11e90*/  SHF.L.U64.HI R233, R227, 0x1, R4 ;  /* 0x00000001e3e97819 */ /* 0x000fe40000010204 */
[----:B------:R-:W-:-:S02]  /*11ea0*/  SHF.L.U64.HI R231, R225, 0x1, R0 ;  /* 0x00000001e1e77819 */ /* 0x000fc40000010200 */
.L_x_476:
[----:B------:R-:W-:Y:S04]  /*11eb0*/  DEPBAR.LE SB0, 0x0 ;  /* 0x000080000000791a */ /* 0x000fe80000000000 */
[----:B------:R-:W-:Y:S01]  /*11ec0*/  BAR.SYNC.DEFER_BLOCKING 0x0 ;  /* 0x0000000000007b1d */ /* 0x000fe20000010000 */
[----:B------:R-:W-:Y:S01]  /*11ed0*/  UISETP.GT.AND UP0, UPT, UR8, UR10, UPT ;  /* 0x0000000a0800728c */ /* 0x000fe2000bf04270 */
[----:B------:R-:W-:Y:S05]  /*11ee0*/  ISETP.GE.AND P1, PT, R219, c[0x0][0x1d4], PT ;  /* 0x00007500db007a0c */ /* 0x000fea0003f26270 */
[----:B------:R-:W-:Y:S01]  /*11ef0*/  PLOP3.LUT P0, PT, PT, PT, UP0, 0x80, 0x0 ;  /* 0x000000000000781c */ /* 0x000fe20003f0f008 */
[----:B------:R1:W2:Y:S04]  /*11f00*/  LDSM.16.M88.4 R148, [R214+0x10080] ;  /* 0x01008000d694783b */ /* 0x0002a80000000200 */
[----:B------:R1:W3:Y:S04]  /*11f10*/  LDSM.16.M88.4 R152, [R213+0xc080] ;  /* 0x00c08000d598783b */ /* 0x0002e80000000200 */
[----:B------:R1:W4:Y:S04]  /*11f20*/  LDSM.16.M88.4 R156, [R213+0xc880] ;  /* 0x00c88000d59c783b */ /* 0x0003280000000200 */
[----:B------:R1:W1:Y:S04]  /*11f30*/  LDSM.16.M88.4 R160, [R210+0x10080] ;  /* 0x01008000d2a0783b */ /* 0x0002680000000200 */
[----:B------:R1:W1:Y:S04]  /*11f40*/  LDSM.16.M88.4 R164, [R212] ;  /* 0x00000000d4a4783b */ /* 0x0002680000000200 */
[----:B------:R1:W1:Y:S01]  /*11f50*/  LDSM.16.M88.4 R168, [R203] ;  /* 0x00000000cba8783b */ /* 0x0002620000000200 */
[----:B------:R-:W-:-:S05]  /*11f60*/  @P0 BRA `(.L_x_466) ;  /* 0x000001c000000947 */ /* 0x000fca0003800000 */
[----:B------:R-:W-:Y:S01]  /*11f70*/  SHF.R.S32.HI R4, RZ, 0x1f, R218 ;  /* 0x0000001fff047819 */ /* 0x000fe200000114da */
[----:B------:R-:W-:Y:S01]  /*11f80*/  IMAD.WIDE.U32 R6, R218, c[0x0][0x208], RZ ;  /* 0x00008200da067a25 */ /* 0x000fe200078e00ff */
[----:B------:R-:W-:Y:S03]  /*11f90*/  SHF.R.S32.HI R0, RZ, 0x1f, R217 ;  /* 0x0000001fff007819 */ /* 0x000fe600000114d9 */
[----:B------:R-:W-:Y:S02]  /*11fa0*/  IMAD R4, R4, c[0x0][0x208], RZ ;  /* 0x0000820004047a24 */ /* 0x000fe400078e02ff */
[----:B------:R-:W-:Y:S02]  /*11fb0*/  IMAD R0, R0, c[0x0][0x218], RZ ;  /* 0x0000860000007a24 */ /* 0x000fe400078e02ff */
[----:B------:R-:W-:Y:S02]  /*11fc0*/  IMAD R4, R218, c[0x0][0x20c], R4 ;  /* 0x00008300da047a24 */ /* 0x000fe400078e0204 */
[----:B------:R-:W-:Y:S02]  /*11fd0*/  IMAD R0, R217, c[0x0][0x21c], R0 ;  /* 0x00008700d9007a24 */ /* 0x000fe400078e0200 */
[----:B------:R-:W-:Y:S04]  /*11fe0*/  IMAD.IADD R7, R7, 0x1, R4 ;  /* 0x0000000107077824 */ /* 0x000fe800078e0204 */
[----:B------:R-:W-:Y:S05]  /*11ff0*/  IMAD.WIDE.U32 R6, R217, c[0x0][0x218], R6 ;  /* 0x00008600d9067a25 */ /* 0x000fea00078e0006 */
[----:B------:R-:W-:Y:S04]  /*12000*/  IADD3 R4, P0, R6, UR26, RZ ;  /* 0x0000001a06047c10 */ /* 0x000fe8000ff1e0ff */
[----:B------:R-:W-:Y:S02]  /*12010*/  IADD3.X R7, R7, UR12, R0, P0, !PT ;  /* 0x0000000c07077c10 */ /* 0x000fe400087fe400 */
[C---:B------:R-:W-:Y:S04]  /*12020*/  LEA R13, P0, R4.reuse, c[0x0][0x1f8], 0x1 ;  /* 0x00007e00040d7a11 */ /* 0x040fe800078008ff */
[----:B------:R-:W-:Y:S01]  /*12030*/  LEA.HI.X R12, R4, c[0x0][0x1fc], R7, 0x1, P0 ;  /* 0x00007f00040c7a11 */ /* 0x000fe200000f0c07 */
[----:B------:R-:W5:Y:S04]  /*12040*/  SHFL.IDX PT, R5, R13, RZ, 0x181f ;  /* 0x00181fff0d057589 */ /* 0x000f6800000e0000 */
[----:B------:R-:W4:Y:S01]  /*12050*/  SHFL.IDX PT, R0, R12, RZ, 0x181f ;  /* 0x00181fff0c007589 */ /* 0x000f2200000e0000 */
[C---:B-----5:R-:W-:Y:S05]  /*12060*/  IADD3 R10, P0, R5.reuse, R230, RZ ;  /* 0x000000e6050a7210 */ /* 0x060fea0007f1e0ff */
[C---:B----4-:R-:W-:Y:S01]  /*12070*/  IMAD.X R11, R0.reuse, 0x1, R231, P0 ;  /* 0x00000001000b7824 */ /* 0x050fe200000e06e7 */
        /* <DEDUP_REMOVED lines=10> */
[----:B------:R4:W-:Y:S03]  /*12120*/  LDGSTS.E.BYPASS.LTC128B.128 [R220+0xb080], [R4.64], !P3 ;  /* 0x0b08000004dc7fae */ /* 0x0009e6000d901d58 */
.L_x_466:
[C---:B--234-:R-:W-:Y:S01]  /*12130*/  HMMA.16816.F32 R4, R148.reuse, R152, RZ ;  /* 0x000000989404723c */ /* 0x05cfe200000018ff */
[----:B------:R-:W-:Y:S01]  /*12140*/  LDSM.16.M88.4 R172, [R209+0x10080] ;  /* 0x01008000d1ac783b */ /* 0x000fe20000000200 */
[----:B------:R-:W-:Y:S05]  /*12150*/  UISETP.GT.AND UP0, UPT, UR10, UR8, UPT ;  /* 0x000000080a00728c */ /* 0x000fea000bf04270 */
[----:B------:R-:W0:Y:S01]  /*12160*/  LDGDEPBAR ;  /* 0x00000000000079af */ /* 0x000e220000000000 */
[C---:B------:R-:W-:Y:S01]  /*12170*/  HMMA.16816.F32 R8, R148.reuse, R154, RZ ;  /* 0x0000009a9408723c */ /* 0x040fe200000018ff */
[----:B------:R-:W-:Y:S04]  /*12180*/  PLOP3.LUT P0, PT, PT, PT, UP0, 0x40, 0x0 ;  /* 0x000000000000781c */ /* 0x000fe80003f0e808 */
[----:B------:R-:W2:Y:S03]  /*12190*/  LDSM.16.M88.4 R176, [R208+0xc080] ;  /* 0x00c08000d0b0783b */ /* 0x000ea60000000200 */
[C---:B------:R-:W-:Y:S03]  /*121a0*/  HMMA.16816.F32 R12, R148.reuse, R156, RZ ;  /* 0x0000009c940c723c */ /* 0x040fe600000018ff */
[----:B------:R-:W-:Y:S05]  /*121b0*/  LDSM.16.M88.4 R152, [R207+0x10080] ;  /* 0x01008000cf98783b */ /* 0x000fea0000000200 */
[----:B------:R-:W-:Y:S01]  /*121c0*/  HMMA.16816.F32 R16, R148, R158, RZ ;  /* 0x0000009e9410723c */ /* 0x000fe200000018ff */
[----:B------:R-:W3:Y:S06]  /*121d0*/  LDSM.16.M88.4 R148, [R208+0xc880] ;  /* 0x00c88000d094783b */ /* 0x000eec0000000200 */
[----:B------:R-:W4:Y:S01]  /*121e0*/  LDSM.16.M88.4 R156, [R202] ;  /* 0x00000000ca9c783b */ /* 0x000f220000000200 */
[C---:B-1----:R-:W-:Y:S08]  /*121f0*/  HMMA.16816.F32 R4, R160.reuse, R164, R4 ;  /* 0x000000a4a004723c */ /* 0x042ff00000001804 */
[C---:B------:R-:W-:Y:S01]  /*12200*/  HMMA.16816.F32 R8, R160.reuse, R166, R8 ;  /* 0x000000a6a008723c */ /* 0x040fe20000001808 */
[----:B------:R-:W-:Y:S07]  /*12210*/  LDSM.16.M88.4 R164, [R214+0x14080] ;  /* 0x01408000d6a4783b */ /* 0x000fee0000000200 */
[C---:B------:R-:W-:Y:S08]  /*12220*/  HMMA.16816.F32 R12, R160.reuse, R168, R12 ;  /* 0x000000a8a00c723c */ /* 0x040ff0000000180c */
[----:B------:R-:W-:Y:S01]  /*12230*/  HMMA.16816.F32 R16, R160, R170, R16 ;  /* 0x000000aaa010723c */ /* 0x000fe20000001810 */
[----:B------:R-:W1:Y:S06]  /*12240*/  LDSM.16.M88.4 R160, [R202+0x800] ;  /* 0x00080000caa0783b */ /* 0x000e6c0000000200 */
[----:B------:R-:W5:Y:S01]  /*12250*/  LDSM.16.M88.4 R168, [R213+0xd080] ;  /* 0x00d08000d5a8783b */ /* 0x000f620000000200 */
[C---:B--2---:R-:W-:Y:S08]  /*12260*/  HMMA.16816.F32 R4, R172.reuse, R176, R4 ;  /* 0x000000b0ac04723c */ /* 0x044ff00000001804 */
[C---:B------:R-:W-:Y:S01]  /*12270*/  HMMA.16816.F32 R8, R172.reuse, R178, R8 ;  /* 0x000000b2ac08723c */ /* 0x040fe20000001808 */
[----:B------:R-:W-:Y:S07]  /*12280*/  LDSM.16.M88.4 R176, [R201] ;  /* 0x00000000c9b0783b */ /* 0x000fee0000000200 */
[C---:B---3--:R-:W-:Y:S08]  /*12290*/  HMMA.16816.F32 R12, R172.reuse, R148, R12 ;  /* 0x00000094ac0c723c */ /* 0x048ff0000000180c */
[----:B------:R-:W-:Y:S01]  /*122a0*/  HMMA.16816.F32 R16, R172, R150, R16 ;  /* 0x00000096ac10723c */ /* 0x000fe20000001810 */
[----:B------:R-:W2:Y:S06]  /*122b0*/  LDSM.16.M88.4 R148, [R213+0xd880] ;  /* 0x00d88000d594783b */ /* 0x000eac0000000200 */
[----:B------:R-:W3:Y:S01]  /*122c0*/  LDSM.16.M88.4 R172, [R210+0x14080] ;  /* 0x01408000d2ac783b */ /* 0x000ee20000000200 */
[C---:B----4-:R-:W-:Y:S08]  /*122d0*/  HMMA.16816.F32 R4, R152.reuse, R156, R4 ;  /* 0x0000009c9804723c */ /* 0x050ff00000001804 */
[C---:B------:R-:W-:Y:S01]  /*122e0*/  HMMA.16816.F32 R8, R152.reuse, R158, R8 ;  /* 0x0000009e9808723c */ /* 0x040fe20000001808 */
[----:B------:R-:W-:Y:S07]  /*122f0*/  LDSM.16.M88.4 R156, [R209+0x14080] ;  /* 0x01408000d19c783b */ /* 0x000fee0000000200 */
[C---:B-1----:R-:W-:Y:S08]  /*12300*/  HMMA.16816.F32 R12, R152.reuse, R160, R12 ;  /* 0x000000a0980c723c */ /* 0x042ff0000000180c */
[----:B------:R-:W-:Y:S01]  /*12310*/  HMMA.16816.F32 R16, R152, R162, R16 ;  /* 0x000000a29810723c */ /* 0x000fe20000001810 */
[----:B------:R-:W1:Y:S06]  /*12320*/  LDSM.16.M88.4 R152, [R200] ;  /* 0x00000000c898783b */ /* 0x000e6c0000000200 */
[----:B------:R-:W4:Y:S01]  /*12330*/  LDSM.16.M88.4 R160, [R208+0xd080] ;  /* 0x00d08000d0a0783b */ /* 0x000f220000000200 */
[C---:B-----5:R-:W-:Y:S08]  /*12340*/  HMMA.16816.F32 R4, R164.reuse, R168, R4 ;  /* 0x000000a8a404723c */ /* 0x060ff00000001804 */
[C---:B------:R-:W-:Y:S01]  /*12350*/  HMMA.16816.F32 R8, R164.reuse, R170, R8 ;  /* 0x000000aaa408723c */ /* 0x040fe20000001808 */
[----:B------:R-:W-:Y:S07]  /*12360*/  LDSM.16.M88.4 R168, [R202+0x1000] ;  /* 0x00100000caa8783b */ /* 0x000fee0000000200 */
[C---:B--2---:R-:W-:Y:S08]  /*12370*/  HMMA.16816.F32 R12, R164.reuse, R148, R12 ;  /* 0x00000094a40c723c */ /* 0x044ff0000000180c */
[----:B------:R-:W-:Y:S01]  /*12380*/  HMMA.16816.F32 R16, R164, R150, R16 ;  /* 0x00000096a410723c */ /* 0x000fe20000001810 */
[----:B------:R-:W2:Y:S06]  /*12390*/  LDSM.16.M88.4 R148, [R208+0xd880] ;  /* 0x00d88000d094783b */ /* 0x000eac0000000200 */
[----:B------:R-:W5:Y:S01]  /*123a0*/  LDSM.16.M88.4 R164, [R207+0x14080] ;  /* 0x01408000cfa4783b */ /* 0x000f620000000200 */
[C---:B---3--:R-:W-:Y:S08]  /*123b0*/  HMMA.16816.F32 R4, R172.reuse, R176, R4 ;  /* 0x000000b0ac04723c */ /* 0x048ff00000001804 */
[C---:B------:R-:W-:Y:S01]  /*123c0*/  HMMA.16816.F32 R8, R172.reuse, R178, R8 ;  /* 0x000000b2ac08723c */ /* 0x040fe20000001808 */
[----:B------:R-:W-:Y:S07]  /*123d0*/  LDSM.16.M88.4 R176, [R213+0xe080] ;  /* 0x00e08000d5b0783b */ /* 0x000fee0000000200 */
[C---:B-1----:R-:W-:Y:S08]  /*123e0*/  HMMA.16816.F32 R12, R172.reuse, R152, R12 ;  /* 0x00000098ac0c723c */ /* 0x042ff0000000180c */
[----:B------:R-:W-:Y:S01]  /*123f0*/  HMMA.16816.F32 R16, R172, R154, R16 ;  /* 0x0000009aac10723c */ /* 0x000fe20000001810 */
[----:B------:R-:W1:Y:S06]  /*12400*/  LDSM.16.M88.4 R152, [R202+0x1800] ;  /* 0x00180000ca98783b */ /* 0x000e6c0000000200 */
[----:B------:R-:W3:Y:S01]  /*12410*/  LDSM.16.M88.4 R172, [R214+0x18080] ;  /* 0x01808000d6ac783b */ /* 0x000ee20000000200 */
[C---:B----4-:R-:W-:Y:S08]  /*12420*/  HMMA.16816.F32 R4, R156.reuse, R160, R4 ;  /* 0x000000a09c04723c */ /* 0x050ff00000001804 */
[C---:B------:R-:W-:Y:S01]  /*12430*/  HMMA.16816.F32 R8, R156.reuse, R162, R8 ;  /* 0x000000a29c08723c */ /* 0x040fe20000001808 */
[----:B------:R-:W-:Y:S07]  /*12440*/  LDSM.16.M88.4 R160, [R199] ;  /* 0x00000000c7a0783b */ /* 0x000fee0000000200 */
[C---:B--2---:R-:W-:Y:S08]  /*12450*/  HMMA.16816.F32 R12, R156.reuse, R148, R12 ;  /* 0x000000949c0c723c */ /* 0x044ff0000000180c */
[----:B------:R-:W-:Y:S01]  /*12460*/  HMMA.16816.F32 R16, R156, R150, R16 ;  /* 0x000000969c10723c */ /* 0x000fe20000001810 */
[----:B------:R-:W2:Y:S06]  /*12470*/  LDSM.16.M88.4 R148, [R213+0xe880] ;  /* 0x00e88000d594783b */ /* 0x000eac0000000200 */
[----:B------:R-:W4:Y:S01]  /*12480*/  LDSM.16.M88.4 R156, [R210+0x18080] ;  /* 0x01808000d29c783b */ /* 0x000f220000000200 */
[C---:B-----5:R-:W-:Y:S08]  /*12490*/  HMMA.16816.F32 R4, R164.reuse, R168, R4 ;  /* 0x000000a8a404723c */ /* 0x060ff00000001804 */
[C---:B------:R-:W-:Y:S01]  /*124a0*/  HMMA.16816.F32 R8, R164.reuse, R170, R8 ;  /* 0x000000aaa408723c */ /* 0x040fe20000001808 */
[----:B------:R-:W-:Y:S07]  /*124b0*/  LDSM.16.M88.4 R168, [R208+0xe080] ;  /* 0x00e08000d0a8783b */ /* 0x000fee0000000200 */
[C---:B-1----:R-:W-:Y:S08]  /*124c0*/  HMMA.16816.F32 R12, R164.reuse, R152, R12 ;  /* 0x00000098a40c723c */ /* 0x042ff0000000180c */
[----:B------:R-:W-:Y:S01]  /*124d0*/  HMMA.16816.F32 R16, R164, R154, R16 ;  /* 0x0000009aa410723c */ /* 0x000fe20000001810 */
[----:B------:R-:W1:Y:S06]  /*124e0*/  LDSM.16.M88.4 R152, [R198] ;  /* 0x00000000c698783b */ /* 0x000e6c0000000200 */
[----:B------:R-:W5:Y:S01]  /*124f0*/  LDSM.16.M88.4 R164, [R209+0x18080] ;  /* 0x01808000d1a4783b */ /* 0x000f620000000200 */
[C---:B---3--:R-:W-:Y:S08]  /*12500*/  HMMA.16816.F32 R4, R172.reuse, R176, R4 ;  /* 0x000000b0ac04723c */ /* 0x048ff00000001804 */
[C---:B------:R-:W-:Y:S01]  /*12510*/  HMMA.16816.F32 R8, R172.reuse, R178, R8 ;  /* 0x000000b2ac08723c */ /* 0x040fe20000001808 */
[----:B------:R-:W-:Y:S07]  /*12520*/  LDSM.16.M88.4 R176, [R202+0x2000] ;  /* 0x00200000cab0783b */ /* 0x000fee0000000200 */
[C---:B--2---:R-:W-:Y:S08]  /*12530*/  HMMA.16816.F32 R12, R172.reuse, R148, R12 ;  /* 0x00000094ac0c723c */ /* 0x044ff0000000180c */
        /* <DEDUP_REMOVED lines=8> */
[----:B------:R-:W1:Y:S06]  /*125c0*/  LDSM.16.M88.4 R152, [R202+0x2800] ;  /* 0x00280000ca98783b */ /* 0x000e6c0000000200 */
[----:B------:R-:W4:Y:S01]  /*125d0*/  LDSM.16.M88.4 R156, [R214+0x1c080] ;  /* 0x01c08000d69c783b */ /* 0x000f220000000200 */
[C---:B-----5:R-:W-:Y:S08]  /*125e0*/  HMMA.16816.F32 R4, R164.reuse, R168, R4 ;  /* 0x000000a8a404723c */ /* 0x060ff00000001804 */
[C---:B------:R-:W-:Y:S01]  /*125f0*/  HMMA.16816.F32 R8, R164.reuse, R170, R8 ;  /* 0x000000aaa408723c */ /* 0x040fe20000001808 */
[----:B------:R-:W-:Y:S07]  /*12600*/  LDSM.16.M88.4 R168, [R197] ;  /* 0x00000000c5a8783b */ /* 0x000fee0000000200 */
        /* <DEDUP_REMOVED lines=9> */
[----:B------:R-:W1:Y:S06]  /*126a0*/  LDSM.16.M88.4 R152, [R196] ;  /* 0x00000000c498783b */ /* 0x000e6c0000000200 */
[----:B------:R-:W3:Y:S01]  /*126b0*/  LDSM.16.M88.4 R172, [R209+0x1c080] ;  /* 0x01c08000d1ac783b */ /* 0x000ee20000000200 */
[C---:B----4-:R-:W-:Y:S08]  /*126c0*/  HMMA.16816.F32 R4, R156.reuse, R160, R4 ;  /* 0x000000a09c04723c */ /* 0x050ff00000001804 */
[C---:B------:R-:W-:Y:S01]  /*126d0*/  HMMA.16816.F32 R8, R156.reuse, R162, R8 ;  /* 0x000000a29c08723c */ /* 0x040fe20000001808 */
[----:B------:R-:W-:Y:S07]  /*126e0*/  LDSM.16.M88.4 R160, [R202+0x3000] ;  /* 0x00300000caa0783b */ /* 0x000fee0000000200 */
[C---:B--2---:R-:W-:Y:S08]  /*126f0*/  HMMA.16816.F32 R12, R156.reuse, R148, R12 ;  /* 0x000000949c0c723c */ /* 0x044ff0000000180c */
[----:B------:R-:W-:Y:S01]  /*12700*/  HMMA.16816.F32 R16, R156, R150, R16 ;  /* 0x000000969c10723c */ /* 0x000fe20000001810 */
[----:B------:R-:W2:Y:S06]  /*12710*/  LDSM.16.M88.4 R148, [R208+0xf880] ;  /* 0x00f88000d094783b */ /* 0x000eac0000000200 */
[----:B------:R-:W4:Y:S01]  /*12720*/  LDSM.16.M88.4 R156, [R207+0x1c080] ;  /* 0x01c08000cf9c783b */ /* 0x000f220000000200 */
[C---:B-----5:R-:W-:Y:S08]  /*12730*/  HMMA.16816.F32 R4, R164.reuse, R168, R4 ;  /* 0x000000a8a404723c */ /* 0x060ff00000001804 */
[C---:B------:R-:W-:Y:S08]  /*12740*/  HMMA.16816.F32 R8, R164.reuse, R170, R8 ;  /* 0x000000aaa408723c */ /* 0x040ff00000001808 */
[C---:B-1----:R-:W-:Y:S08]  /*12750*/  HMMA.16816.F32 R12, R164.reuse, R152, R12 ;  /* 0x00000098a40c723c */ /* 0x042ff0000000180c */
[----:B------:R-:W-:Y:S08]  /*12760*/  HMMA.16816.F32 R16, R164, R154, R16 ;  /* 0x0000009aa410723c */ /* 0x000ff00000001810 */
[C---:B---3--:R-:W-:Y:S08]  /*12770*/  HMMA.16816.F32 R4, R172.reuse, R176, R4 ;  /* 0x000000b0ac04723c */ /* 0x048ff00000001804 */
[C---:B------:R-:W-:Y:S08]  /*12780*/  HMMA.16816.F32 R8, R172.reuse, R178, R8 ;  /* 0x000000b2ac08723c */ /* 0x040ff00000001808 */
[C---:B--2---:R-:W-:Y:S08]  /*12790*/  HMMA.16816.F32 R12, R172.reuse, R148, R12 ;  /* 0x00000094ac0c723c */ /* 0x044ff0000000180c */
[----:B------:R-:W-:Y:S01]  /*127a0*/  HMMA.16816.F32 R16, R172, R150, R16 ;  /* 0x00000096ac10723c */ /* 0x000fe20000001810 */
[----:B------:R-:W1:Y:S01]  /*127b0*/  LDSM.16.M88.4 R148, [R202+0x3800] ;  /* 0x00380000ca94783b */ /* 0x000e620000000200 */
[----:B------:R-:W-:Y:S05]  /*127c0*/  DEPBAR.LE SB0, 0x0 ;  /* 0x000080000000791a */ /* 0x000fea0000000000 */
[----:B------:R-:W-:Y:S01]  /*127d0*/  BAR.SYNC.DEFER_BLOCKING 0x0 ;  /* 0x0000000000007b1d */ /* 0x000fe20000010000 */
[C---:B----4-:R-:W-:Y:S08]  /*127e0*/  HMMA.16816.F32 R4, R156.reuse, R160, R4 ;  /* 0x000000a09c04723c */ /* 0x050ff00000001804 */
        /* <DEDUP_REMOVED lines=17> */
[----:B------:R-:W4:Y:S01]  /*12900*/  MUFU.TANH R181, R181 ;  /* 0x000000b500b57308 */ /* 0x000f220000002400 */
        /* <DEDUP_REMOVED lines=19> */
[----:B--234-:R-:W-:Y:S01]  /*12a40*/  IMAD.MOV.U32 R217, RZ, RZ, RZ ;  /* 0x000000ffffd97224 */ /* 0x01cfe200078e00ff */
        /* <DEDUP_REMOVED lines=12> */
[----:B------:R-:W2:Y:S01]  /*12b10*/  @!P2 LDG.E R217, [R6.64] ;  /* 0x0000001806d9a981 */ /* 0x000ea2000c1e1900 */
[----:B------:R-:W-:Y:S04]  /*12b20*/  IMAD R218, R5, c[0x0][0x2b8], R218 ;  /* 0x0000ae0005da7a24 */ /* 0x000fe800078e02da */
[C---:B------:R-:W-:Y:S01]  /*12b30*/  IMAD.WIDE.U32 R8, R218.reuse, c[0x0][0x1e0], RZ ;  /* 0x00007800da087a25 */ /* 0x040fe200078e00ff */
[----:B------:R-:W-:Y:S05]  /*12b40*/  SHF.R.S32.HI R5, RZ, 0x1f, R218 ;  /* 0x0000001fff057819 */ /* 0x000fea00000114da */
[----:B------:R-:W-:Y:S04]  /*12b50*/  IMAD R5, R5, c[0x0][0x1e0], RZ ;  /* 0x0000780005057a24 */ /* 0x000fe800078e02ff */
[----:B------:R-:W-:Y:S04]  /*12b60*/  IMAD R5, R218, c[0x0][0x1e4], R5 ;  /* 0x00007900da057a24 */ /* 0x000fe800078e0205 */
        /* <DEDUP_REMOVED lines=9> */
[----:B------:R-:W2:Y:S04]  /*12c00*/  SHFL.IDX PT, R5, R5, RZ, 0x181f ;  /* 0x00181fff05057589 */ /* 0x000ea800000e0000 */
[----:B------:R-:W3:Y:S01]  /*12c10*/  SHFL.IDX PT, R4, R4, RZ, 0x181f ;  /* 0x00181fff04047589 */ /* 0x000ee200000e0000 */
[C---:B--2---:R-:W-:Y:S05]  /*12c20*/  IADD3 R10, P0, R5.reuse, R230, RZ ;  /* 0x000000e6050a7210 */ /* 0x044fea0007f1e0ff */
[C---:B---3--:R-:W-:Y:S01]  /*12c30*/  IMAD.X R11, R4.reuse, 0x1, R231, P0 ;  /* 0x00000001040b7824 */ /* 0x048fe200000e06e7 */
        /* <DEDUP_REMOVED lines=11> */
.L_x_467:
[----:B--234-:R-:W-:Y:S01]  /*12cf0*/  PLOP3.LUT P0, PT, PT, PT, UP3, 0x80, 0x0 ;  /* 0x000000000000781c */ /* 0x01cfe20003f0f038 */
[----:B------:R-:W0:Y:S01]  /*12d00*/  LDGDEPBAR ;  /* 0x00000000000079af */ /* 0x000e220000000000 */
[----:B------:R-:W-:Y:S01]  /*12d10*/  IMAD.MOV.U32 R12, RZ, RZ, R221 ;  /* 0x000000ffff0c7224 */ /* 0x000fe200078e00dd */
[----:B------:R-:W-:Y:S06]  /*12d20*/  USHF.L.U32 UR5, UR10, 0x5, URZ ;  /* 0x000000050a057899 */ /* 0x000fec000800063f */
[----:B------:R-:W-:Y:S04]  /*12d30*/  IMAD.U32 R5, RZ, RZ, UR5 ;  /* 0x00000005ff057e24 */ /* 0x000fe8000f8e00ff */
[----:B------:R-:W-:Y:S01]  /*12d40*/  @P0 IMAD.HI.U32 R4, R221, c[0x0][0x2c8], RZ ;  /* 0x0000b200dd040a27 */ /* 0x000fe200078e00ff */
[----:B------:R-:W-:Y:S02]  /*12d50*/  PLOP3.LUT P0, PT, PT, PT, UP3, 0x80, 0x0 ;  /* 0x000000000000781c */ /* 0x000fe40003f0f038 */
[----:B------:R-:W-:Y:S11]  /*12d60*/  IADD3 R7, -R222, 0x1, -R5 ;  /* 0x00000001de077810 */ /* 0x000ff60007ffe905 */
[----:B------:R-:W-:Y:S01]  /*12d70*/  @P0 SHF.R.U32.HI R12, RZ, c[0x0][0x2cc], R4 ;  /* 0x0000b300ff0c0a19 */ /* 0x000fe20000011604 */
[----:B------:R-:W-:Y:S01]  /*12d80*/  IMAD.U32 R4, RZ, RZ, UR20 ;  /* 0x00000014ff047e24 */ /* 0x000fe2000f8e00ff */
[----:B------:R-:W-:Y:S03]  /*12d90*/  PLOP3.LUT P0, PT, PT, PT, UP2, 0x40, 0x0 ;  /* 0x000000000000781c */ /* 0x000fe60003f0e828 */
[----:B------:R-:W2:Y:S01]  /*12da0*/  SHFL.IDX PT, R13, R12, RZ, 0x1c1f ;  /* 0x001c1fff0c0d7589 */ /* 0x000ea200000e0000 */
[----:B------:R-:W-:Y:S04]  /*12db0*/  IADD3 R4, -R4, UR11, R7 ;  /* 0x0000000b04047c10 */ /* 0x000fe8000fffe107 */
[C---:B------:R-:W-:Y:S02]  /*12dc0*/  IADD3 R7, R4.reuse, c[0x0][0x328], RZ ;  /* 0x0000ca0004077a10 */ /* 0x040fe40007ffe0ff */
[----:B------:R-:W-:Y:S03]  /*12dd0*/  IADD3 R4, R4, UR17, RZ ;  /* 0x0000001104047c10 */ /* 0x000fe6000fffe0ff */
[--C-:B--2---:R-:W-:Y:S02]  /*12de0*/  IMAD.IADD R11, R7, 0x1, R13.reuse ;  /* 0x00000001070b7824 */ /* 0x104fe400078e020d */
        /* <DEDUP_REMOVED lines=9> */
[----:B------:R-:W-:Y:S05]  /*12e80*/  IMAD.MOV.U32 R6, RZ, RZ, c[0x0][0x32c] ;  /* 0x0000cb00ff067624 */ /* 0x000fea00078e00ff */
[----:B------:R-:W-:Y:S11]  /*12e90*/  ISETP.NE.AND P0, PT, R6, 0x1, PT ;  /* 0x000000010600780c */ /* 0x000ff60003f05270 */
[----:B------:R-:W-:Y:S02]  /*12ea0*/  @!UPT UIADD3 URZ, URZ, URZ, URZ ;  /* 0x0000003f3f3ff290 */ /* 0x000fe4000fffe03f */
[----:B------:R-:W-:Y:S05]  /*12eb0*/  @P0 IMAD.HI.U32 R6, R8, c[0x0][0x330], RZ ;  /* 0x0000cc0008060a27 */ /* 0x000fea00078e00ff */
[----:B------:R-:W-:Y:S04]  /*12ec0*/  @P0 SHF.R.U32.HI R8, RZ, c[0x0][0x334], R6 ;  /* 0x0000cd00ff080a19 */ /* 0x000fe80000011606 */
[----:B------:R-:W-:Y:S01]  /*12ed0*/  LOP3.LUT R8, RZ, R8, RZ, 0x33, !PT ;  /* 0x00000008ff087212 */ /* 0x000fe200078e33ff */
[----:B------:R-:W-:-:S05]  /*12ee0*/  BRA `(.L_x_471) ;  /* 0x0000005000007947 */ /* 0x000fca0003800000 */
.L_x_470:
[----:B------:R-:W-:Y:S04]  /*12ef0*/  MOV R6, c[0x0][0x32c] ;  /* 0x0000cb0000067a02 */ /* 0x000fe80000000f00 */
[----:B------:R-:W-:Y:S11]  /*12f00*/  ISETP.NE.AND P0, PT, R6, 0x1, PT ;  /* 0x000000010600780c */ /* 0x000ff60003f05270 */
[----:B------:R-:W-:Y:S02]  /*12f10*/  @!UPT UIADD3 URZ, URZ, URZ, URZ ;  /* 0x0000003f3f3ff290 */ /* 0x000fe4000fffe03f */
[----:B------:R-:W-:Y:S05]  /*12f20*/  @P0 IMAD.HI.U32 R6, R8, c[0x0][0x330], RZ ;  /* 0x0000cc0008060a27 */ /* 0x000fea00078e00ff */
[----:B------:R-:W-:Y:S02]  /*12f30*/  @P0 SHF.R.U32.HI R8, RZ, c[0x0][0x334], R6 ;  /* 0x0000cd00ff080a19 */ /* 0x000fe40000011606 */
.L_x_471:
[----:B------:R-:W-:Y:S05]  /*12f40*/  BSYNC B0 ;  /* 0x0000000000007941 */ /* 0x000fea0003800000 */
.L_x_469:
[----:B------:R-:W-:Y:S04]  /*12f50*/  IMAD R13, R8, c[0x0][0x32c], -R5 ;  /* 0x0000cb00080d7a24 */ /* 0x000fe800078e0a05 */
[----:B------:R-:W-:Y:S05]  /*12f60*/  IMAD.IADD R8, R13, 0x1, -R222 ;  /* 0x000000010d087824 */ /* 0x000fea00078e0ade */
[----:B------:R-:W-:Y:S02]  /*12f70*/  IADD3 R6, R8, c[0x0][0x32c], RZ ;  /* 0x0000cb0008067a10 */ /* 0x000fe40007ffe0ff */
[----:B------:R-:W-:Y:S02]  /*12f80*/  IMNMX R9, R9, R8, !PT ;  /* 0x0000000809097217 */ /* 0x000fe40007800200 */
[----:B------:R-:W-:Y:S02]  /*12f90*/  IMNMX R11, R11, R6, PT ;  /* 0x000000060b0b7217 */ /* 0x000fe40003800200 */
.L_x_468:
[----:B------:R-:W-:Y:S06]  /*12fa0*/  UISETP.GT.AND UP0, UPT, UR10, -0x1, UPT ;  /* 0xffffffff0a00788c */ /* 0x000fec000bf04270 */
[----:B------:R-:W-:Y:S04]  /*12fb0*/  PLOP3.LUT P0, PT, PT, PT, UP0, 0x80, 0x0 ;  /* 0x000000000000781c */ /* 0x000fe80003f0f008 */
[----:B------:R-:W-:Y:S04]  /*12fc0*/  ISETP.GT.AND P0, PT, R9, RZ, P0 ;  /* 0x000000ff0900720c */ /* 0x000fe80000704270 */
[----:B------:R-:W-:Y:S04]  /*12fd0*/  ISETP.LT.OR P0, PT, R11, 0x1, P0 ;  /* 0x000000010b00780c */ /* 0x000fe80000701670 */
[----:B------:R-:W-:Y:S02]  /*12fe0*/  FSEL R10, R0, -INF , !P0 ;  /* 0xff800000000a7808 */ /* 0x000fe40004000000 */
[----:B------:R-:W-:Y:S01]  /*12ff0*/  PLOP3.LUT P0, PT, PT, PT, UP0, 0x80, 0x0 ;  /* 0x000000000000781c */ /* 0x000fe20003f0f008 */
[----:B------:R-:W2:Y:S03]  /*13000*/  SHFL.IDX PT, R0, R12, 0x1, 0x1c1f ;  /* 0x003c1f000c007f89 */ /* 0x000ea600000e0000 */
[----:B------:R-:W-:Y:S04]  /*13010*/  ISETP.GT.AND P0, PT, R9, 0x1, P0 ;  /* 0x000000010900780c */ /* 0x000fe80000704270 */
[----:B------:R-:W-:Y:S04]  /*13020*/  ISETP.LT.OR P0, PT, R11, 0x2, P0 ;  /* 0x000000020b00780c */ /* 0x000fe80000701670 */
[----:B-1----:R-:W-:Y:S02]  /*13030*/  FSEL R182, R182, -INF , !P0 ;  /* 0xff800000b6b67808 */ /* 0x002fe40004000000 */
[----:B------:R-:W-:Y:S04]  /*13040*/  PLOP3.LUT P0, PT, PT, PT, UP0, 0x80, 0x0 ;  /* 0x000000000000781c */ /* 0x000fe80003f0f008 */
[----:B------:R-:W-:Y:S04]  /*13050*/  ISETP.GT.AND P0, PT, R9, 0x8, P0 ;  /* 0x000000080900780c */ /* 0x000fe80000704270 */
[----:B------:R-:W-:Y:S01]  /*13060*/  ISETP.LT.OR P0, PT, R11, 0x9, P0 ;  /* 0x000000090b00780c */ /* 0x000fe20000701670 */
[--C-:B--2---:R-:W-:Y:S03]  /*13070*/  IMAD.IADD R7, R7, 0x1, R0.reuse ;  /* 0x0000000107077824 */ /* 0x104fe600078e0200 */
[----:B------:R-:W-:Y:S01]  /*13080*/  FSEL R8, R185, -INF , !P0 ;  /* 0xff800000b9087808 */ /* 0x000fe20004000000 */
[----:B------:R-:W-:Y:S01]  /*13090*/  IMAD.IADD R4, R4, 0x1, R0 ;  /* 0x0000000104047824 */ /* 0x000fe200078e0200 */
[----:B------:R-:W-:Y:S04]  /*130a0*/  PLOP3.LUT P0, PT, PT, PT, UP0, 0x80, 0x0 ;  /* 0x000000000000781c */ /* 0x000fe80003f0f008 */
[----:B------:R-:W-:Y:S04]  /*130b0*/  ISETP.GT.AND P0, PT, R9, 0x9, P0 ;  /* 0x000000090900780c */ /* 0x000fe80000704270 */
[----:B------:R-:W-:Y:S04]  /*130c0*/  ISETP.LT.OR P0, PT, R11, 0xa, P0 ;  /* 0x0000000a0b00780c */ /* 0x000fe80000701670 */
[----:B------:R-:W-:Y:S02]  /*130d0*/  FSEL R6, R186, -INF , !P0 ;  /* 0xff800000ba067808 */ /* 0x000fe40004000000 */
        /* <DEDUP_REMOVED lines=16> */
[----:B------:R-:W-:Y:S11]  /*131e0*/  PLOP3.LUT P0, PT, PT, PT, UP2, 0x40, 0x0 ;  /* 0x000000000000781c */ /* 0x000ff60003f0e828 */
[----:B------:R-:W-:Y:S02]  /*131f0*/  @!UPT UIADD3 URZ, URZ, URZ, URZ ;  /* 0x0000003f3f3ff290 */ /* 0x000fe4000fffe03f */
        /* <DEDUP_REMOVED lines=15> */
.L_x_474:
[----:B------:R-:W-:Y:S04]  /*132f0*/  MOV R0, c[0x0][0x32c] ;  /* 0x0000cb0000007a02 */ /* 0x000fe80000000f00 */
[----:B------:R-:W-:Y:S11]  /*13300*/  ISETP.NE.AND P0, PT, R0, 0x1, PT ;  /* 0x000000010000780c */ /* 0x000ff60003f05270 */
[----:B------:R-:W-:Y:S02]  /*13310*/  @!UPT UIADD3 URZ, URZ, URZ, URZ ;  /* 0x0000003f3f3ff290 */ /* 0x000fe4000fffe03f */
[----:B------:R-:W-:Y:S05]  /*13320*/  @P0 IMAD.HI.U32 R0, R12, c[0x0][0x330], RZ ;  /* 0x0000cc000c000a27 */ /* 0x000fea00078e00ff */
[----:B------:R-:W-:Y:S02]  /*13330*/  @P0 SHF.R.U32.HI R12, RZ, c[0x0][0x334], R0 ;  /* 0x0000cd00ff0c0a19 */ /* 0x000fe40000011600 */
.L_x_475:
[----:B------:R-:W-:Y:S05]  /*13340*/  BSYNC B0 ;  /* 0x0000000000007941 */ /* 0x000fea0003800000 */
.L_x_473:
[----:B------:R-:W-:Y:S04]  /*13350*/  IMAD R5, R12, c[0x0][0x32c], -R5 ;  /* 0x0000cb000c057a24 */ /* 0x000fe800078e0a05 */
[----:B------:R-:W-:Y:S05]  /*13360*/  IMAD.IADD R5, R5, 0x1, -R222 ;  /* 0x0000000105057824 */ /* 0x000fea00078e0ade */
[----:B------:R-:W-:Y:S02]  /*13370*/  IADD3 R0, R5, c[0x0][0x32c], RZ ;  /* 0x0000cb0005007a10 */ /* 0x000fe40007ffe0ff */
[----:B------:R-:W-:Y:S02]  /*13380*/  IMNMX R4, R4, R5, !PT ;  /* 0x0000000504047217 */ /* 0x000fe40007800200 */
[----:B------:R-:W-:Y:S02]  /*13390*/  IMNMX R7, R7, R0, PT ;  /* 0x0000000007077217 */ /* 0x000fe40003800200 */
.L_x_472:
[----:B------:R-:W-:Y:S01]  /*133a0*/  PLOP3.LUT P0, PT, PT, PT, UP0, 0x80, 0x0 ;  /* 0x000000000000781c */ /* 0x000fe20003f0f008 */
[----:B------:R-:W-:Y:S01]  /*133b0*/  LDSM.16.MT88.4 R156, [R206+0x8080] ;  /* 0x00808000ce9c783b */ /* 0x000fe20000004200 */
[----:B------:R-:W-:Y:S02]  /*133c0*/  FMNMX.FTZ R5, R10, R3, !PT ;  /* 0x000000030a057209 */ /* 0x000fe40007810000 */
[----:B------:R-:W-:Y:S02]  /*133d0*/  ISETP.GT.AND P0, PT, R4, RZ, P0 ;  /* 0x000000ff0400720c */ /* 0x000fe40000704270 */
[----:B------:R-:W-:Y:S02]  /*133e0*/  FMNMX.FTZ R5, R182, R5, !PT ;  /* 0x00000005b6057209 */ /* 0x000fe40007810000 */
[C---:B------:R-:W-:Y:S01]  /*133f0*/  ISETP.LT.OR P0, PT, R7.reuse, 0x1, P0 ;  /* 0x000000010700780c */ /* 0x040fe20000701670 */
[----:B------:R-:W-:Y:S01]  /*13400*/  LDSM.16.MT88.4 R172, [R204+0x9880] ;  /* 0x00988000ccac783b */ /* 0x000fe20000004200 */
[----:B------:R-:W-:Y:S02]  /*13410*/  FMNMX.FTZ R5, R8, R5, !PT ;  /* 0x0000000508057209 */ /* 0x000fe40007810000 */
[----:B------:R-:W-:Y:S02]  /*13420*/  FSEL R13, R180, -INF , !P0 ;  /* 0xff800000b40d7808 */ /* 0x000fe40004000000 */
[----:B------:R-:W-:Y:S02]  /*13430*/  PLOP3.LUT P0, PT, PT, PT, UP0, 0x80, 0x0 ;  /* 0x000000000000781c */ /* 0x000fe40003f0f008 */
[----:B------:R-:W-:Y:S01]  /*13440*/  FMNMX.FTZ R5, R6, R5, !PT ;  /* 0x0000000506057209 */ /* 0x000fe20007810000 */
[----:B------:R-:W-:Y:S01]  /*13450*/  LDSM.16.MT88.4 R176, [R211+0xa880] ;  /* 0x00a88000d3b0783b */ /* 0x000fe20000004200 */
[----:B------:R-:W-:Y:S02]  /*13460*/  ISETP.GT.AND P0, PT, R4, 0x1, P0 ;  /* 0x000000010400780c */ /* 0x000fe40000704270 */
[----:B------:R-:W-:Y:S02]  /*13470*/  FMNMX.FTZ R5, R168, R5, !PT ;  /* 0x00000005a8057209 */ /* 0x000fe40007810000 */
[----:B------:R-:W-:Y:S02]  /*13480*/  ISETP.LT.OR P0, PT, R7, 0x2, P0 ;  /* 0x000000020700780c */ /* 0x000fe40000701670 */
[----:B------:R-:W-:Y:S01]  /*13490*/  FMNMX.FTZ R5, R166, R5, !PT ;  /* 0x00000005a6057209 */ /* 0x000fe20007810000 */
[----:B------:R-:W-:Y:S01]  /*134a0*/  LDSM.16.MT88.4 R192, [R206+0xb880] ;  /* 0x00b88000cec0783b */ /* 0x000fe20000004200 */
[----:B------:R-:W-:Y:S02]  /*134b0*/  FSEL R181, R181, -INF , !P0 ;  /* 0xff800000b5b57808 */ /* 0x000fe40004000000 */
[----:B------:R-:W-:Y:S02]  /*134c0*/  PLOP3.LUT P0, PT, PT, PT, UP0, 0x80, 0x0 ;  /* 0x000000000000781c */ /* 0x000fe40003f0f008 */
[----:B------:R-:W-:Y:S02]  /*134d0*/  FMNMX.FTZ R5, R164, R5, !PT ;  /* 0x00000005a4057209 */ /* 0x000fe40007810000 */
[----:B------:R-:W-:Y:S02]  /*134e0*/  ISETP.GT.AND P0, PT, R4, 0x8, P0 ;  /* 0x000000080400780c */ /* 0x000fe40000704270 */
[----:B------:R-:W-:Y:S02]  /*134f0*/  FMNMX.FTZ R0, R162, R5, !PT ;  /* 0x00000005a2007209 */ /* 0x000fe40007810000 */
[----:B------:R-:W-:Y:S02]  /*13500*/  ISETP.LT.OR P0, PT, R7, 0x9, P0 ;  /* 0x000000090700780c */ /* 0x000fe40000701670 */
[----:B------:R-:W-:Y:S01]  /*13510*/  FMNMX.FTZ R12, R13, R2, !PT ;  /* 0x000000020d0c7209 */ /* 0x000fe20007810000 */
[----:B------:R-:W1:Y:S01]  /*13520*/  SHFL.BFLY PT, R5, R0, 0x2, 0x1f ;  /* 0x0c401f0000057f89 */ /* 0x000e6200000e0000 */
[----:B------:R-:W-:Y:S02]  /*13530*/  FSEL R11, R184, -INF , !P0 ;  /* 0xff800000b80b7808 */ /* 0x000fe40004000000 */
[----:B------:R-:W-:Y:S02]  /*13540*/  PLOP3.LUT P0, PT, PT, PT, UP0, 0x80, 0x0 ;  /* 0x000000000000781c */ /* 0x000fe40003f0f008 */
[----:B------:R-:W-:Y:S02]  /*13550*/  FMNMX.FTZ R12, R181, R12, !PT ;  /* 0x0000000cb50c7209 */ /* 0x000fe40007810000 */
[C---:B------:R-:W-:Y:S01]  /*13560*/  ISETP.GT.AND P0, PT, R4.reuse, 0x9, P0 ;  /* 0x000000090400780c */ /* 0x040fe20000704270 */
[----:B------:R-:W-:Y:S01]  /*13570*/  LDSM.16.MT88.4 R184, [R204+0xa880] ;  /* 0x00a88000ccb8783b */ /* 0x000fe20000004200 */
[----:B------:R-:W-:Y:S02]  /*13580*/  FMNMX.FTZ R12, R11, R12, !PT ;  /* 0x0000000c0b0c7209 */ /* 0x000fe40007810000 */
[----:B------:R-:W-:Y:S04]  /*13590*/  ISETP.LT.OR P0, PT, R7, 0xa, P0 ;  /* 0x0000000a0700780c */ /* 0x000fe80000701670 */
[----:B------:R-:W-:Y:S02]  /*135a0*/  FSEL R9, R183, -INF , !P0 ;  /* 0xff800000b7097808 */ /* 0x000fe40004000000 */
[----:B------:R-:W-:Y:S02]  /*135b0*/  PLOP3.LUT P0, PT, PT, PT, UP0, 0x80, 0x0 ;  /* 0x000000000000781c */ /* 0x000fe40003f0f008 */
[----:B------:R-:W-:Y:S02]  /*135c0*/  FMNMX.FTZ R14, R9, R12, !PT ;  /* 0x0000000c090e7209 */ /* 0x000fe40007810000 */
[C---:B------:R-:W-:Y:S04]  /*135d0*/  ISETP.GT.AND P0, PT, R4.reuse, 0x10, P0 ;  /* 0x000000100400780c */ /* 0x040fe80000704270 */
[----:B------:R-:W-:Y:S04]  /*135e0*/  ISETP.LT.OR P0, PT, R7, 0x11, P0 ;  /* 0x000000110700780c */ /* 0x000fe80000701670 */
[----:B------:R-:W-:Y:S02]  /*135f0*/  FSEL R165, R189, -INF , !P0 ;  /* 0xff800000bda57808 */ /* 0x000fe40004000000 */
[----:B------:R-:W-:Y:S02]  /*13600*/  PLOP3.LUT P0, PT, PT, PT, UP0, 0x80, 0x0 ;  /* 0x000000000000781c */ /* 0x000fe40003f0f008 */
[----:B------:R-:W-:Y:S02]  /*13610*/  FMNMX.FTZ R14, R165, R14, !PT ;  /* 0x0000000ea50e7209 */ /* 0x000fe40007810000 */
[----:B------:R-:W-:Y:S04]  /*13620*/  ISETP.GT.AND P0, PT, R4, 0x11, P0 ;  /* 0x000000110400780c */ /* 0x000fe80000704270 */
[C---:B------:R-:W-:Y:S04]  /*13630*/  ISETP.LT.OR P0, PT, R7.reuse, 0x12, P0 ;  /* 0x000000120700780c */ /* 0x040fe80000701670 */
[----:B------:R-:W-:Y:S02]  /*13640*/  FSEL R163, R188, -INF , !P0 ;  /* 0xff800000bca37808 */ /* 0x000fe40004000000 */
[----:B------:R-:W-:Y:S04]  /*13650*/  PLOP3.LUT P0, PT, PT, PT, UP0, 0x80, 0x0 ;  /* 0x000000000000781c */ /* 0x000fe80003f0f008 */
[----:B------:R-:W-:Y:S02]  /*13660*/  ISETP.GT.AND P0, PT, R4, 0x18, P0 ;  /* 0x000000180400780c */ /* 0x000fe40000704270 */
[----:B-1----:R-:W-:Y:S02]  /*13670*/  FMNMX.FTZ R12, R0, R5, !PT ;  /* 0x00000005000c7209 */ /* 0x002fe40007810000 */
[----:B------:R-:W-:Y:S02]  /*13680*/  ISETP.LT.OR P0, PT, R7, 0x19, P0 ;  /* 0x000000190700780c */ /* 0x000fe40000701670 */
[----:B------:R-:W-:Y:S01]  /*13690*/  FMNMX.FTZ R0, R163, R14, !PT ;  /* 0x0000000ea3007209 */ /* 0x000fe20007810000 */
[----:B------:R-:W1:Y:S01]  /*136a0*/  SHFL.BFLY PT, R15, R12, 0x1, 0x1f ;  /* 0x0c201f000c0f7f89 */ /* 0x000e6200000e0000 */
[----:B------:R-:W-:Y:S02]  /*136b0*/  FSEL R161, R191, -INF , !P0 ;  /* 0xff800000bfa17808 */ /* 0x000fe40004000000 */
[----:B------:R-:W-:Y:S01]  /*136c0*/  PLOP3.LUT P0, PT, PT, PT, UP0, 0x80, 0x0 ;  /* 0x000000000000781c */ /* 0x000fe20003f0f008 */
[----:B------:R-:W-:Y:S01]  /*136d0*/  UISETP.GT.AND UP0, UPT, UR10, UR4, UPT ;  /* 0x000000040a00728c */ /* 0x000fe2000bf04270 */
[----:B------:R-:W-:Y:S01]  /*136e0*/  FMNMX.FTZ R0, R161, R0, !PT ;  /* 0x00000000a1007209 */ /* 0x000fe20007810000 */
[----:B------:R-:W-:Y:S01]  /*136f0*/  UIADD3 UR10, UR10, -0x1, URZ ;  /* 0xffffffff0a0a7890 */ /* 0x000fe2000fffe03f */
[----:B------:R-:W-:Y:S04]  /*13700*/  ISETP.GT.AND P0, PT, R4, 0x19, P0 ;  /* 0x000000190400780c */ /* 0x000fe80000704270 */
[----:B------:R-:W-:Y:S04]  /*13710*/  ISETP.LT.OR P0, PT, R7, 0x1a, P0 ;  /* 0x0000001a0700780c */ /* 0x000fe80000701670 */
[----:B------:R-:W-:Y:S02]  /*13720*/  FSEL R149, R190, -INF , !P0 ;  /* 0xff800000be957808 */ /* 0x000fe40004000000 */
[----:B------:R-:W-:Y:S02]  /*13730*/  LDSM.16.MT88.4 R188, [R211+0xb880] ;  /* 0x00b88000d3bc783b */ /* 0x000fe40000004200 */
[----:B------:R-:W-:Y:S02]  /*13740*/  FMNMX.FTZ R4, R149, R0, !PT ;  /* 0x0000000095047209 */ /* 0x000fe40007810000 */
[----:B-1----:R-:W-:Y:S04]  /*13750*/  FMNMX.FTZ R0, R12, R15, !PT ;  /* 0x0000000f0c007209 */ /* 0x002fe80007810000 */
[----:B------:R-:W1:Y:S01]  /*13760*/  SHFL.BFLY PT, R7, R4, 0x2, 0x1f ;  /* 0x0c401f0004077f89 */ /* 0x000e6200000e0000 */
[C---:B------:R-:W-:Y:S01]  /*13770*/  FSETP.NEU.FTZ.AND P0, PT, R0.reuse, -INF , PT ;  /* 0xff8000000000780b */ /* 0x040fe20003f1d000 */
[----:B------:R-:W-:Y:S05]  /*13780*/  FMUL.FTZ R167, R0, c[0x0][0x2d0] ;  /* 0x0000b40000a77a20 */ /* 0x000fea0000410000 */
[----:B------:R-:W-:Y:S05]  /*13790*/  FSEL R167, R167, RZ, P0 ;  /* 0x000000ffa7a77208 */ /* 0x000fea0000000000 */
[--C-:B------:R-:W-:Y:S02]  /*137a0*/  FFMA.FTZ R151, R182, c[0x0][0x2d0], -R167.reuse ;  /* 0x0000b400b6977a23 */ /* 0x100fe400000108a7 */
[--C-:B------:R-:W-:Y:S02]  /*137b0*/  FFMA.FTZ R236, R10, c[0x0][0x2d0], -R167.reuse ;  /* 0x0000b4000aec7a23 */ /* 0x100fe400000108a7 */
[--C-:B------:R-:W-:Y:S02]  /*137c0*/  FFMA.FTZ R150, R8, c[0x0][0x2d0], -R167.reuse ;  /* 0x0000b40008967a23 */ /* 0x100fe400000108a7 */
[--C-:B------:R-:W-:Y:S01]  /*137d0*/  FFMA.FTZ R237, R6, c[0x0][0x2d0], -R167.reuse ;  /* 0x0000b40006ed7a23 */ /* 0x100fe200000108a7 */
[----:B------:R-:W-:Y:S01]  /*137e0*/  MUFU.EX2 R151, R151 ;  /* 0x0000009700977308 */ /* 0x000fe20000000800 */
[--C-:B------:R-:W-:Y:S01]  /*137f0*/  FFMA.FTZ R242, R168, c[0x0][0x2d0], -R167.reuse ;  /* 0x0000b400a8f27a23 */ /* 0x100fe200000108a7 */
[----:B-1----:R-:W-:Y:S01]  /*13800*/  FMNMX.FTZ R5, R4, R7, !PT ;  /* 0x0000000704057209 */ /* 0x002fe20007810000 */
[----:B------:R-:W-:Y:S01]  /*13810*/  LDSM.16.MT88.4 R168, [R206+0x9880] ;  /* 0x00988000cea8783b */ /* 0x000fe20000004200 */
[----:B------:R-:W-:Y:S01]  /*13820*/  FSEL R4, R0, RZ, P0 ;  /* 0x000000ff00047208 */ /* 0x000fe20000000000 */
[--C-:B------:R-:W-:Y:S02]  /*13830*/  FFMA.FTZ R243, R166, c[0x0][0x2d0], -R167.reuse ;  /* 0x0000b400a6f37a23 */ /* 0x100fe400000108a7 */
[----:B------:R-:W-:Y:S02]  /*13840*/  FFMA.FTZ R244, R164, c[0x0][0x2d0], -R167 ;  /* 0x0000b400a4f47a23 */ /* 0x000fe400000108a7 */
[----:B------:R-:W-:Y:S01]  /*13850*/  FADD.FTZ R3, -R4, R3 ;  /* 0x0000000304037221 */ /* 0x000fe20000010100 */
[----:B------:R-:W1:Y:S01]  /*13860*/  MUFU.EX2 R236, R236 ;  /* 0x000000ec00ec7308 */ /* 0x000e620000000800 */
[----:B------:R-:W2:Y:S01]  /*13870*/  SHFL.BFLY PT, R148, R5, 0x1, 0x1f ;  /* 0x0c201f0005947f89 */ /* 0x000ea200000e0000 */
[----:B------:R-:W-:Y:S02]  /*13880*/  FFMA.FTZ R167, R162, c[0x0][0x2d0], -R167 ;  /* 0x0000b400a2a77a23 */ /* 0x000fe400000108a7 */
[----:B------:R-:W-:Y:S06]  /*13890*/  FMUL.FTZ R6, R3, c[0x0][0x2d0] ;  /* 0x0000b40003067a20 */ /* 0x000fec0000410000 */
[----:B------:R-:W3:Y:S10]  /*138a0*/  MUFU.EX2 R3, R6 ;  /* 0x0000000600037308 */ /* 0x000ef40000000800 */
[----:B------:R-:W-:Y:S01]  /*138b0*/  MUFU.EX2 R150, R150 ;  /* 0x0000009600967308 */ /* 0x000fe20000000800 */
[----:B-1----:R-:W-:Y:S02]  /*138c0*/  F2FP.PACK_AB R152, R151, R236 ;  /* 0x000000ec9798723e */ /* 0x002fe400000000ff */
[----:B--2---:R-:W-:Y:S04]  /*138d0*/  FMNMX.FTZ R148, R148, R5, !PT ;  /* 0x0000000594947209 */ /* 0x004fe80007810000 */
[C---:B------:R-:W-:Y:S01]  /*138e0*/  FSETP.NEU.FTZ.AND P0, PT, R148.reuse, -INF , PT ;  /* 0xff8000009400780b */ /* 0x040fe20003f1d000 */
[C---:B------:R-:W-:Y:S02]  /*138f0*/  FMUL.FTZ R160, R148.reuse, c[0x0][0x2d0] ;  /* 0x0000b40094a07a20 */ /* 0x040fe40000410000 */
[----:B------:R-:W1:Y:S01]  /*13900*/  MUFU.EX2 R237, R237 ;  /* 0x000000ed00ed7308 */ /* 0x000e620000000800 */
[----:B------:R-:W-:Y:S01]  /*13910*/  FSEL R5, R148, RZ, P0 ;  /* 0x000000ff94057208 */ /* 0x000fe20000000000 */
[C---:B---3--:R-:W-:Y:S01]  /*13920*/  FMUL.FTZ R4, R3.reuse, R144 ;  /* 0x0000009003047220 */ /* 0x048fe20000410000 */
[----:B------:R-:W-:Y:S01]  /*13930*/  FSEL R160, R160, RZ, P0 ;  /* 0x000000ffa0a07208 */ /* 0x000fe20000000000 */
[----:B------:R-:W-:Y:S01]  /*13940*/  FMUL.FTZ R8, R3, R140 ;  /* 0x0000008c03087220 */ /* 0x000fe20000410000 */
[----:B------:R-:W-:Y:S01]  /*13950*/  PLOP3.LUT P0, PT, PT, PT, UP0, 0x80, 0x0 ;  /* 0x000000000000781c */ /* 0x000fe20003f0f008 */
[----:B------:R-:W-:Y:S02]  /*13960*/  FADD.FTZ R5, -R5, R2 ;  /* 0x0000000205057221 */ /* 0x000fe40000010100 */
[--C-:B------:R-:W-:Y:S02]  /*13970*/  FFMA.FTZ R241, R13, c[0x0][0x2d0], -R160.reuse ;  /* 0x0000b4000df17a23 */ /* 0x100fe400000108a0 */
[----:B------:R2:W-:Y:S01]  /*13980*/  MUFU.EX2 R245, R167 ;  /* 0x000000a700f57308 */ /* 0x0005e20000000800 */
[----:B------:R-:W3:Y:S01]  /*13990*/  LDSM.16.MT88.4 R12, [R211+0x8080] ;  /* 0x00808000d30c783b */ /* 0x000ee20000004200 */
[--C-:B------:R-:W-:Y:S02]  /*139a0*/  FFMA.FTZ R240, R181, c[0x0][0x2d0], -R160.reuse ;  /* 0x0000b400b5f07a23 */ /* 0x100fe400000108a0 */
[--C-:B------:R-:W-:Y:S02]  /*139b0*/  FFMA.FTZ R239, R11, c[0x0][0x2d0], -R160.reuse ;  /* 0x0000b4000bef7a23 */ /* 0x100fe400000108a0 */
[--C-:B------:R-:W-:Y:S02]  /*139c0*/  FFMA.FTZ R238, R9, c[0x0][0x2d0], -R160.reuse ;  /* 0x0000b40009ee7a23 */ /* 0x100fe400000108a0 */
[----:B------:R-:W-:Y:S01]  /*139d0*/  FMUL.FTZ R2, R5, c[0x0][0x2d0] ;  /* 0x0000b40005027a20 */ /* 0x000fe20000410000 */
[----:B------:R-:W-:Y:S01]  /*139e0*/  LDSM.16.MT88.4 R180, [R206+0xa880] ;  /* 0x00a88000ceb4783b */ /* 0x000fe20000004200 */
[----:B------:R-:W-:Y:S01]  /*139f0*/  MUFU.EX2 R241, R241 ;  /* 0x000000f100f17308 */ /* 0x000fe20000000800 */
[C---:B------:R-:W-:Y:S02]  /*13a00*/  FMUL.FTZ R5, R3.reuse, R145 ;  /* 0x0000009103057220 */ /* 0x040fe40000410000 */
[----:B------:R-:W-:Y:S01]  /*13a10*/  FMUL.FTZ R9, R3, R141 ;  /* 0x0000008d03097220 */ /* 0x000fe20000410000 */
[----:B-1----:R-:W-:Y:S01]  /*13a20*/  F2FP.PACK_AB R154, R237, R150 ;  /* 0x00000096ed9a723e */ /* 0x002fe200000000ff */
[C---:B------:R-:W-:Y:S02]  /*13a30*/  FMUL.FTZ R16, R3.reuse, R132 ;  /* 0x0000008403107220 */ /* 0x040fe40000410000 */
[----:B------:R-:W-:Y:S02]  /*13a40*/  FMUL.FTZ R17, R3, R133 ;  /* 0x0000008503117220 */ /* 0x000fe40000410000 */
[--C-:B------:R-:W-:Y:S01]  /*13a50*/  FFMA.FTZ R246, R165, c[0x0][0x2d0], -R160.reuse ;  /* 0x0000b400a5f67a23 */ /* 0x100fe200000108a0 */
[----:B------:R-:W1:Y:S01]  /*13a60*/  MUFU.EX2 R2, R2 ;  /* 0x0000000200027308 */ /* 0x000e620000000800 */
[--C-:B------:R-:W-:Y:S02]  /*13a70*/  FFMA.FTZ R247, R163, c[0x0][0x2d0], -R160.reuse ;  /* 0x0000b400a3f77a23 */ /* 0x100fe400000108a0 */
[--C-:B------:R-:W-:Y:S01]  /*13a80*/  FFMA.FTZ R248, R161, c[0x0][0x2d0], -R160.reuse ;  /* 0x0000b400a1f87a23 */ /* 0x100fe200000108a0 */
[----:B--2---:R-:W-:Y:S01]  /*13a90*/  LDSM.16.MT88.4 R164, [R204+0x8880] ;  /* 0x00888000cca4783b */ /* 0x004fe20000004200 */
[----:B------:R-:W-:Y:S02]  /*13aa0*/  FFMA.FTZ R160, R149, c[0x0][0x2d0], -R160 ;  /* 0x0000b40095a07a23 */ /* 0x000fe400000108a0 */
[C---:B------:R-:W-:Y:S02]  /*13ab0*/  FMUL.FTZ R28, R3.reuse, R28 ;  /* 0x0000001c031c7220 */ /* 0x040fe40000410000 */
[C---:B------:R-:W-:Y:S01]  /*13ac0*/  FMUL.FTZ R29, R3.reuse, R29 ;  /* 0x0000001d031d7220 */ /* 0x040fe20000410000 */
[----:B------:R-:W2:Y:S01]  /*13ad0*/  MUFU.EX2 R240, R240 ;  /* 0x000000f000f07308 */ /* 0x000ea20000000800 */
        /* <DEDUP_REMOVED lines=8> */
[C---:B-1----:R-:W-:Y:S02]  /*13b60*/  FMUL.FTZ R6, R2.reuse, R146 ;  /* 0x0000009202067220 */ /* 0x042fe40000410000 */
[C---:B------:R-:W-:Y:S02]  /*13b70*/  FMUL.FTZ R7, R2.reuse, R147 ;  /* 0x0000009302077220 */ /* 0x040fe40000410000 */
[----:B------:R-:W1:Y:S01]  /*13b80*/  LDSM.16.MT88.4 R144, [R205+0x8080] ;  /* 0x00808000cd90783b */ /* 0x000e620000004200 */
[----:B------:R-:W4:Y:S01]  /*13b90*/  MUFU.EX2 R238, R238 ;  /* 0x000000ee00ee7308 */ /* 0x000f220000000800 */
[C---:B------:R-:W-:Y:S02]  /*13ba0*/  FMUL.FTZ R10, R2.reuse, R142 ;  /* 0x0000008e020a7220 */ /* 0x040fe40000410000 */
[----:B------:R-:W-:Y:S01]  /*13bb0*/  FMUL.FTZ R11, R2, R143 ;  /* 0x0000008f020b7220 */ /* 0x000fe20000410000 */
[----:B--2---:R-:W-:Y:S01]  /*13bc0*/  F2FP.PACK_AB R153, R240, R241 ;  /* 0x000000f1f099723e */ /* 0x004fe200000000ff */
[C---:B------:R-:W-:Y:S02]  /*13bd0*/  FMUL.FTZ R18, R2.reuse, R134 ;  /* 0x0000008602127220 */ /* 0x040fe40000410000 */
[C---:B------:R-:W-:Y:S01]  /*13be0*/  FMUL.FTZ R19, R2.reuse, R135 ;  /* 0x0000008702137220 */ /* 0x040fe20000410000 */
[----:B------:R-:W-:Y:S01]  /*13bf0*/  LDSM.16.MT88.4 R140, [R206+0x9080] ;  /* 0x00908000ce8c783b */ /* 0x000fe20000004200 */
[C---:B------:R-:W-:Y:S01]  /*13c00*/  FMUL.FTZ R30, R2.reuse, R30 ;  /* 0x0000001e021e7220 */ /* 0x040fe20000410000 */
[----:B------:R2:W-:Y:S01]  /*13c10*/  MUFU.EX2 R149, R160 ;  /* 0x000000a000957308 */ /* 0x0005e20000000800 */
[C---:B------:R-:W-:Y:S02]  /*13c20*/  FMUL.FTZ R31, R2.reuse, R31 ;  /* 0x0000001f021f7220 */ /* 0x040fe40000410000 */
[C---:B------:R-:W-:Y:S02]  /*13c30*/  FMUL.FTZ R34, R2.reuse, R34 ;  /* 0x0000002202227220 */ /* 0x040fe40000410000 */
[C---:B------:R-:W-:Y:S01]  /*13c40*/  FMUL.FTZ R35, R2.reuse, R35 ;  /* 0x0000002302237220 */ /* 0x040fe20000410000 */
[----:B------:R-:W-:Y:S01]  /*13c50*/  LDSM.16.MT88.4 R132, [R211+0x9080] ;  /* 0x00908000d384783b */ /* 0x000fe20000004200 */
[C---:B------:R-:W-:Y:S02]  /*13c60*/  FMUL.FTZ R38, R2.reuse, R38 ;  /* 0x0000002602267220 */ /* 0x040fe40000410000 */
[C---:B------:R-:W-:Y:S01]  /*13c70*/  FMUL.FTZ R39, R2.reuse, R39 ;  /* 0x0000002702277220 */ /* 0x040fe20000410000 */
[----:B------:R-:W-:Y:S01]  /*13c80*/  MUFU.EX2 R242, R242 ;  /* 0x000000f200f27308 */ /* 0x000fe20000000800 */
[C---:B------:R-:W-:Y:S02]  /*13c90*/  FMUL.FTZ R42, R2.reuse, R42 ;  /* 0x0000002a022a7220 */ /* 0x040fe40000410000 */
[----:B------:R-:W-:Y:S01]  /*13ca0*/  FMUL.FTZ R43, R2, R43 ;  /* 0x0000002b022b7220 */ /* 0x000fe20000410000 */
[----:B----4-:R-:W-:Y:S01]  /*13cb0*/  F2FP.PACK_AB R155, R238, R239 ;  /* 0x000000efee9b723e */ /* 0x010fe200000000ff */
[C---:B------:R-:W-:Y:S02]  /*13cc0*/  FMUL.FTZ R45, R3.reuse, R45 ;  /* 0x0000002d032d7220 */ /* 0x040fe40000410000 */
[C---:B------:R-:W-:Y:S02]  /*13cd0*/  FMUL.FTZ R46, R2.reuse, R46 ;  /* 0x0000002e022e7220 */ /* 0x040fe40000410000 */
[C---:B------:R-:W-:Y:S01]  /*13ce0*/  FMUL.FTZ R47, R2.reuse, R47 ;  /* 0x0000002f022f7220 */ /* 0x040fe20000410000 */
[----:B------:R-:W4:Y:S01]  /*13cf0*/  MUFU.EX2 R243, R243 ;  /* 0x000000f300f37308 */ /* 0x000f220000000800 */
[C---:B---3--:R-:W-:Y:S01]  /*13d00*/  HMMA.16816.F32 R4, R152.reuse, R12, R4 ;  /* 0x0000000c9804723c */ /* 0x048fe20000001804 */
[----:B--2---:R-:W-:Y:S04]  /*13d10*/  LDSM.16.MT88.4 R160, [R205+0x8880] ;  /* 0x00888000cda0783b */ /* 0x004fe80000004200 */
[C---:B------:R-:W-:Y:S02]  /*13d20*/  FMUL.FTZ R48, R3.reuse, R48 ;  /* 0x0000003003307220 */ /* 0x040fe40000410000 */
[C---:B------:R-:W-:Y:S01]  /*13d30*/  FMUL.FTZ R12, R3.reuse, R136 ;  /* 0x00000088030c7220 */ /* 0x040fe20000410000 */
[C---:B------:R-:W-:Y:S01]  /*13d40*/  HMMA.16816.F32 R8, R152.reuse, R14, R8 ;  /* 0x0000000e9808723c */ /* 0x040fe20000001808 */
[----:B------:R-:W2:Y:S03]  /*13d50*/  MUFU.EX2 R244, R244 ;  /* 0x000000f400f47308 */ /* 0x000ea60000000800 */
[C---:B------:R-:W-:Y:S02]  /*13d60*/  FMUL.FTZ R13, R3.reuse, R137 ;  /* 0x00000089030d7220 */ /* 0x040fe40000410000 */
[C---:B------:R-:W-:Y:S02]  /*13d70*/  FMUL.FTZ R20, R3.reuse, R20 ;  /* 0x0000001403147220 */ /* 0x040fe40000410000 */
[C---:B------:R-:W-:Y:S03]  /*13d80*/  FMUL.FTZ R14, R2.reuse, R138 ;  /* 0x0000008a020e7220 */ /* 0x040fe60000410000 */
[----:B------:R-:W-:Y:S01]  /*13d90*/  MUFU.EX2 R246, R246 ;  /* 0x000000f600f67308 */ /* 0x000fe20000000800 */
[C---:B------:R-:W-:Y:S02]  /*13da0*/  FMUL.FTZ R15, R2.reuse, R139 ;  /* 0x0000008b020f7220 */ /* 0x040fe40000410000 */
[----:B------:R-:W3:Y:S01]  /*13db0*/  LDSM.16.MT88.4 R136, [R204+0x8080] ;  /* 0x00808000cc88783b */ /* 0x000ee20000004200 */
[C---:B------:R-:W-:Y:S02]  /*13dc0*/  FMUL.FTZ R49, R3.reuse, R49 ;  /* 0x0000003103317220 */ /* 0x040fe40000410000 */
[C---:B------:R-:W-:Y:S02]  /*13dd0*/  FMUL.FTZ R50, R2.reuse, R50 ;  /* 0x0000003202327220 */ /* 0x040fe40000410000 */
[C---:B------:R-:W-:Y:S02]  /*13de0*/  HMMA.16816.F32 R12, R152.reuse, R156, R12 ;  /* 0x0000009c980c723c */ /* 0x040fe4000000180c */
[----:B------:R-:W5:Y:S01]  /*13df0*/  MUFU.EX2 R247, R247 ;  /* 0x000000f700f77308 */ /* 0x000f620000000800 */
[C---:B------:R-:W-:Y:S02]  /*13e00*/  FMUL.FTZ R51, R2.reuse, R51 ;  /* 0x0000003302337220 */ /* 0x040fe40000410000 */
[C---:B------:R-:W-:Y:S02]  /*13e10*/  FMUL.FTZ R52, R3.reuse, R52 ;  /* 0x0000003403347220 */ /* 0x040fe40000410000 */
[C---:B------:R-:W-:Y:S01]  /*13e20*/  FMUL.FTZ R53, R3.reuse, R53 ;  /* 0x0000003503357220 */ /* 0x040fe20000410000 */
[C---:B------:R-:W-:Y:S01]  /*13e30*/  HMMA.16816.F32 R16, R152.reuse, R158, R16 ;  /* 0x0000009e9810723c */ /* 0x040fe20000001810 */
[----:B------:R-:W-:Y:S03]  /*13e40*/  LDSM.16.MT88.4 R156, [R206+0x8880] ;  /* 0x00888000ce9c783b */ /* 0x000fe60000004200 */
[C---:B------:R-:W-:Y:S01]  /*13e50*/  FMUL.FTZ R21, R3.reuse, R21 ;  /* 0x0000001503157220 */ /* 0x040fe20000410000 */
[----:B------:R-:W2:Y:S01]  /*13e60*/  MUFU.EX2 R248, R248 ;  /* 0x000000f800f87308 */ /* 0x000ea20000000800 */
[C---:B------:R-:W-:Y:S02]  /*13e70*/  FMUL.FTZ R22, R2.reuse, R22 ;  /* 0x0000001602167220 */ /* 0x040fe40000410000 */
[C---:B------:R-:W-:Y:S04]  /*13e80*/  FMUL.FTZ R23, R2.reuse, R23 ;  /* 0x0000001702177220 */ /* 0x040fe80000410000 */
[C---:B------:R-:W-:Y:S02]  /*13e90*/  FMUL.FTZ R54, R2.reuse, R54 ;  /* 0x0000003602367220 */ /* 0x040fe40000410000 */
[C---:B------:R-:W-:Y:S01]  /*13ea0*/  FMUL.FTZ R55, R2.reuse, R55 ;  /* 0x0000003702377220 */ /* 0x040fe20000410000 */
[C---:B-1----:R-:W-:Y:S03]  /*13eb0*/  HMMA.16816.F32 R20, R152.reuse, R144, R20 ;  /* 0x000000909814723c */ /* 0x042fe60000001814 */
[C---:B------:R-:W-:Y:S02]  /*13ec0*/  FMUL.FTZ R24, R3.reuse, R24 ;  /* 0x0000001803187220 */ /* 0x040fe40000410000 */
[C---:B------:R-:W-:Y:S02]  /*13ed0*/  FMUL.FTZ R25, R3.reuse, R25 ;  /* 0x0000001903197220 */ /* 0x040fe40000410000 */
[C---:B------:R-:W-:Y:S02]  /*13ee0*/  FMUL.FTZ R26, R2.reuse, R26 ;  /* 0x0000001a021a7220 */ /* 0x040fe40000410000 */
[C---:B------:R-:W-:Y:S03]  /*13ef0*/  FMUL.FTZ R27, R2.reuse, R27 ;  /* 0x0000001b021b7220 */ /* 0x040fe60000410000 */
[C---:B------:R-:W-:Y:S02]  /*13f00*/  FMUL.FTZ R56, R3.reuse, R56 ;  /* 0x0000003803387220 */ /* 0x040fe40000410000 */
[C---:B------:R-:W-:Y:S02]  /*13f10*/  FMUL.FTZ R57, R3.reuse, R57 ;  /* 0x0000003903397220 */ /* 0x040fe40000410000 */
[C---:B------:R-:W-:Y:S03]  /*13f20*/  HMMA.16816.F32 R24, R152.reuse, R146, R24 ;  /* 0x000000929818723c */ /* 0x040fe60000001818 */
[C---:B------:R-:W-:Y:S02]  /*13f30*/  FMUL.FTZ R58, R2.reuse, R58 ;  /* 0x0000003a023a7220 */ /* 0x040fe40000410000 */
[C---:B------:R-:W-:Y:S02]  /*13f40*/  FMUL.FTZ R59, R2.reuse, R59 ;  /* 0x0000003b023b7220 */ /* 0x040fe40000410000 */
[C---:B------:R-:W-:Y:S01]  /*13f50*/  FMUL.FTZ R60, R3.reuse, R60 ;  /* 0x0000003c033c7220 */ /* 0x040fe20000410000 */
[C---:B---3--:R-:W-:Y:S04]  /*13f60*/  HMMA.16816.F32 R28, R152.reuse, R136, R28 ;  /* 0x00000088981c723c */ /* 0x048fe8000000181c */
[C---:B------:R-:W-:Y:S02]  /*13f70*/  FMUL.FTZ R61, R3.reuse, R61 ;  /* 0x0000003d033d7220 */ /* 0x040fe40000410000 */
[C---:B------:R-:W-:Y:S02]  /*13f80*/  FMUL.FTZ R62, R2.reuse, R62 ;  /* 0x0000003e023e7220 */ /* 0x040fe40000410000 */
[C---:B------:R-:W-:Y:S01]  /*13f90*/  HMMA.16816.F32 R32, R152.reuse, R138, R32 ;  /* 0x0000008a9820723c */ /* 0x040fe20000001820 */
[----:B------:R-:W1:Y:S03]  /*13fa0*/  LDSM.16.MT88.4 R136, [R205+0x9080] ;  /* 0x00908000cd88783b */ /* 0x000e660000004200 */
[C---:B------:R-:W-:Y:S02]  /*13fb0*/  FMUL.FTZ R63, R2.reuse, R63 ;  /* 0x0000003f023f7220 */ /* 0x040fe40000410000 */
[C---:B------:R-:W-:Y:S02]  /*13fc0*/  FMUL.FTZ R64, R3.reuse, R64 ;  /* 0x0000004003407220 */ /* 0x040fe40000410000 */
[C---:B------:R-:W-:Y:S04]  /*13fd0*/  HMMA.16816.F32 R36, R152.reuse, R132, R36 ;  /* 0x000000849824723c */ /* 0x040fe80000001824 */
[C---:B------:R-:W-:Y:S02]  /*13fe0*/  FMUL.FTZ R65, R3.reuse, R65 ;  /* 0x0000004103417220 */ /* 0x040fe40000410000 */
[C---:B------:R-:W-:Y:S02]  /*13ff0*/  FMUL.FTZ R66, R2.reuse, R66 ;  /* 0x0000004202427220 */ /* 0x040fe40000410000 */
[C---:B------:R-:W-:Y:S01]  /*14000*/  HMMA.16816.F32 R40, R152.reuse, R134, R40 ;  /* 0x000000869828723c */ /* 0x040fe20000001828 */
[----:B------:R-:W3:Y:S03]  /*14010*/  LDSM.16.MT88.4 R132, [R204+0x9080] ;  /* 0x00908000cc84783b */ /* 0x000ee60000004200 */
[C---:B------:R-:W-:Y:S02]  /*14020*/  FMUL.FTZ R67, R2.reuse, R67 ;  /* 0x0000004302437220 */ /* 0x040fe40000410000 */
[C---:B------:R-:W-:Y:S02]  /*14030*/  FMUL.FTZ R68, R3.reuse, R68 ;  /* 0x0000004403447220 */ /* 0x040fe40000410000 */
[C---:B------:R-:W-:Y:S04]  /*14040*/  HMMA.16816.F32 R44, R152.reuse, R140, R44 ;  /* 0x0000008c982c723c */ /* 0x040fe8000000182c */
[C---:B------:R-:W-:Y:S02]  /*14050*/  FMUL.FTZ R69, R3.reuse, R69 ;  /* 0x0000004503457220 */ /* 0x040fe40000410000 */
[C---:B------:R-:W-:Y:S02]  /*14060*/  FMUL.FTZ R70, R2.reuse, R70 ;  /* 0x0000004602467220 */ /* 0x040fe40000410000 */
[C---:B------:R-:W-:Y:S01]  /*14070*/  HMMA.16816.F32 R48, R152.reuse, R142, R48 ;  /* 0x0000008e9830723c */ /* 0x040fe20000001830 */
[----:B------:R-:W2:Y:S03]  /*14080*/  LDSM.16.MT88.4 R140, [R211+0xa080] ;  /* 0x00a08000d38c783b */ /* 0x000ea60000004200 */
[C---:B------:R-:W-:Y:S02]  /*14090*/  FMUL.FTZ R71, R2.reuse, R71 ;  /* 0x0000004702477220 */ /* 0x040fe40000410000 */
[C---:B------:R-:W-:Y:S02]  /*140a0*/  FMUL.FTZ R72, R3.reuse, R72 ;  /* 0x0000004803487220 */ /* 0x040fe40000410000 */
[C---:B------:R-:W-:Y:S01]  /*140b0*/  FMUL.FTZ R73, R3.reuse, R73 ;  /* 0x0000004903497220 */ /* 0x040fe20000410000 */
[C---:B-1----:R-:W-:Y:S03]  /*140c0*/  HMMA.16816.F32 R52, R152.reuse, R136, R52 ;  /* 0x000000889834723c */ /* 0x042fe60000001834 */
[C---:B------:R-:W-:Y:S02]  /*140d0*/  FMUL.FTZ R74, R2.reuse, R74 ;  /* 0x0000004a024a7220 */ /* 0x040fe40000410000 */
[C---:B------:R-:W-:Y:S02]  /*140e0*/  FMUL.FTZ R75, R2.reuse, R75 ;  /* 0x0000004b024b7220 */ /* 0x040fe40000410000 */
[C---:B------:R-:W-:Y:S01]  /*140f0*/  FMUL.FTZ R76, R3.reuse, R76 ;  /* 0x0000004c034c7220 */ /* 0x040fe20000410000 */
[C---:B------:R-:W-:Y:S01]  /*14100*/  HMMA.16816.F32 R56, R152.reuse, R138, R56 ;  /* 0x0000008a9838723c */ /* 0x040fe20000001838 */
[----:B------:R-:W1:Y:S03]  /*14110*/  LDSM.16.MT88.4 R136, [R206+0xa080] ;  /* 0x00a08000ce88783b */ /* 0x000e660000004200 */
[C---:B------:R-:W-:Y:S02]  /*14120*/  FMUL.FTZ R77, R3.reuse, R77 ;  /* 0x0000004d034d7220 */ /* 0x040fe40000410000 */
[C---:B------:R-:W-:Y:S02]  /*14130*/  FMUL.FTZ R78, R2.reuse, R78 ;  /* 0x0000004e024e7220 */ /* 0x040fe40000410000 */
[C---:B---3--:R-:W-:Y:S04]  /*14140*/  HMMA.16816.F32 R60, R152.reuse, R132, R60 ;  /* 0x00000084983c723c */ /* 0x048fe8000000183c */
[C---:B------:R-:W-:Y:S02]  /*14150*/  FMUL.FTZ R79, R2.reuse, R79 ;  /* 0x0000004f024f7220 */ /* 0x040fe40000410000 */
[C---:B------:R-:W-:Y:S02]  /*14160*/  FMUL.FTZ R80, R3.reuse, R80 ;  /* 0x0000005003507220 */ /* 0x040fe40000410000 */
[C---:B------:R-:W-:Y:S01]  /*14170*/  HMMA.16816.F32 R64, R152.reuse, R134, R64 ;  /* 0x000000869840723c */ /* 0x040fe20000001840 */
[----:B------:R-:W3:Y:S03]  /*14180*/  LDSM.16.MT88.4 R132, [R205+0xa080] ;  /* 0x00a08000cd84783b */ /* 0x000ee60000004200 */
[C---:B------:R-:W-:Y:S02]  /*14190*/  FMUL.FTZ R81, R3.reuse, R81 ;  /* 0x0000005103517220 */ /* 0x040fe40000410000 */
[C---:B------:R-:W-:Y:S02]  /*141a0*/  FMUL.FTZ R82, R2.reuse, R82 ;  /* 0x0000005202527220 */ /* 0x040fe40000410000 */
[C---:B--2---:R-:W-:Y:S04]  /*141b0*/  HMMA.16816.F32 R68, R152.reuse, R140, R68 ;  /* 0x0000008c9844723c */ /* 0x044fe80000001844 */
        /* <DEDUP_REMOVED lines=22> */
[C---:B------:R-:W-:Y:S03]  /*14320*/  FMUL.FTZ R97, R3.reuse, R97 ;  /* 0x0000006103617220 */ /* 0x040fe60000410000 */
[C---:B--2---:R-:W-:Y:S03]  /*14330*/  HMMA.16816.F32 R92, R152.reuse, R140, R92 ;  /* 0x0000008c985c723c */ /* 0x044fe6000000185c */
[C---:B------:R-:W-:Y:S02]  /*14340*/  FMUL.FTZ R98, R2.reuse, R98 ;  /* 0x0000006202627220 */ /* 0x040fe40000410000 */
[C---:B------:R-:W-:Y:S02]  /*14350*/  FMUL.FTZ R99, R2.reuse, R99 ;  /* 0x0000006302637220 */ /* 0x040fe40000410000 */
[C---:B------:R-:W-:Y:S02]  /*14360*/  FMUL.FTZ R100, R3.reuse, R100 ;  /* 0x0000006403647220 */ /* 0x040fe40000410000 */
[C---:B------:R-:W-:Y:S03]  /*14370*/  FMUL.FTZ R101, R3.reuse, R101 ;  /* 0x0000006503657220 */ /* 0x040fe60000410000 */
[C---:B------:R-:W-:Y:S01]  /*14380*/  HMMA.16816.F32 R96, R152.reuse, R142, R96 ;  /* 0x0000008e9860723c */ /* 0x040fe20000001860 */
[----:B------:R-:W2:Y:S02]  /*14390*/  LDSM.16.MT88.4 R140, [R205+0xb080] ;  /* 0x00b08000cd8c783b */ /* 0x000ea40000004200 */
[C---:B------:R-:W-:Y:S02]  /*143a0*/  FMUL.FTZ R102, R2.reuse, R102 ;  /* 0x0000006602667220 */ /* 0x040fe40000410000 */
[C---:B------:R-:W-:Y:S02]  /*143b0*/  FMUL.FTZ R103, R2.reuse, R103 ;  /* 0x0000006702677220 */ /* 0x040fe40000410000 */
[C---:B------:R-:W-:Y:S02]  /*143c0*/  FMUL.FTZ R104, R3.reuse, R104 ;  /* 0x0000006803687220 */ /* 0x040fe40000410000 */
[C---:B------:R-:W-:Y:S03]  /*143d0*/  FMUL.FTZ R105, R3.reuse, R105 ;  /* 0x0000006903697220 */ /* 0x040fe60000410000 */
[C---:B-1----:R-:W-:Y:S03]  /*143e0*/  HMMA.16816.F32 R100, R152.reuse, R136, R100 ;  /* 0x000000889864723c */ /* 0x042fe60000001864 */
[C---:B------:R-:W-:Y:S02]  /*143f0*/  FMUL.FTZ R106, R2.reuse, R106 ;  /* 0x0000006a026a7220 */ /* 0x040fe40000410000 */
[C---:B------:R-:W-:Y:S02]  /*14400*/  FMUL.FTZ R107, R2.reuse, R107 ;  /* 0x0000006b026b7220 */ /* 0x040fe40000410000 */
[C---:B------:R-:W-:Y:S02]  /*14410*/  FMUL.FTZ R108, R3.reuse, R108 ;  /* 0x0000006c036c7220 */ /* 0x040fe40000410000 */
[C---:B------:R-:W-:Y:S03]  /*14420*/  FMUL.FTZ R109, R3.reuse, R109 ;  /* 0x0000006d036d7220 */ /* 0x040fe60000410000 */
[C---:B------:R-:W-:Y:S01]  /*14430*/  HMMA.16816.F32 R104, R152.reuse, R138, R104 ;  /* 0x0000008a9868723c */ /* 0x040fe20000001868 */
[----:B------:R-:W1:Y:S02]  /*14440*/  LDSM.16.MT88.4 R136, [R204+0xb080] ;  /* 0x00b08000cc88783b */ /* 0x000e640000004200 */
[C---:B------:R-:W-:Y:S02]  /*14450*/  FMUL.FTZ R110, R2.reuse, R110 ;  /* 0x0000006e026e7220 */ /* 0x040fe40000410000 */
[C---:B------:R-:W-:Y:S02]  /*14460*/  FMUL.FTZ R111, R2.reuse, R111 ;  /* 0x0000006f026f7220 */ /* 0x040fe40000410000 */
[C---:B------:R-:W-:Y:S02]  /*14470*/  FMUL.FTZ R112, R3.reuse, R112 ;  /* 0x0000007003707220 */ /* 0x040fe40000410000 */
[C---:B------:R-:W-:Y:S03]  /*14480*/  FMUL.FTZ R113, R3.reuse, R113 ;  /* 0x0000007103717220 */ /* 0x040fe60000410000 */
[C---:B---3--:R-:W-:Y:S03]  /*14490*/  HMMA.16816.F32 R108, R152.reuse, R132, R108 ;  /* 0x00000084986c723c */ /* 0x048fe6000000186c */
[C---:B------:R-:W-:Y:S02]  /*144a0*/  FMUL.FTZ R114, R2.reuse, R114 ;  /* 0x0000007202727220 */ /* 0x040fe40000410000 */
[C---:B------:R-:W-:Y:S02]  /*144b0*/  FMUL.FTZ R115, R2.reuse, R115 ;  /* 0x0000007302737220 */ /* 0x040fe40000410000 */
[C---:B------:R-:W-:Y:S02]  /*144c0*/  FMUL.FTZ R116, R3.reuse, R116 ;  /* 0x0000007403747220 */ /* 0x040fe40000410000 */
[C---:B------:R-:W-:Y:S03]  /*144d0*/  FMUL.FTZ R117, R3.reuse, R117 ;  /* 0x0000007503757220 */ /* 0x040fe60000410000 */
[C---:B------:R-:W-:Y:S01]  /*144e0*/  HMMA.16816.F32 R112, R152.reuse, R134, R112 ;  /* 0x000000869870723c */ /* 0x040fe20000001870 */
[----:B------:R-:W3:Y:S02]  /*144f0*/  LDSM.16.MT88.4 R132, [R211+0x8880] ;  /* 0x00888000d384783b */ /* 0x000ee40000004200 */
[C---:B------:R-:W-:Y:S02]  /*14500*/  FMUL.FTZ R118, R2.reuse, R118 ;  /* 0x0000007602767220 */ /* 0x040fe40000410000 */
        /* <DEDUP_REMOVED lines=8> */
[C---:B------:R-:W-:Y:S03]  /*14590*/  HMMA.16816.F32 R120, R152.reuse, R142, R120 ;  /* 0x0000008e9878723c */ /* 0x040fe60000001878 */
[C---:B------:R-:W-:Y:S02]  /*145a0*/  FMUL.FTZ R126, R2.reuse, R126 ;  /* 0x0000007e027e7220 */ /* 0x040fe40000410000 */
[C---:B------:R-:W-:Y:S02]  /*145b0*/  FMUL.FTZ R127, R2.reuse, R127 ;  /* 0x0000007f027f7220 */ /* 0x040fe40000410000 */
[C---:B------:R-:W-:Y:S02]  /*145c0*/  FMUL.FTZ R128, R3.reuse, R128 ;  /* 0x0000008003807220 */ /* 0x040fe40000410000 */
[C---:B------:R-:W-:Y:S03]  /*145d0*/  FMUL.FTZ R129, R3.reuse, R129 ;  /* 0x0000008103817220 */ /* 0x040fe60000410000 */
[C---:B-1----:R-:W-:Y:S03]  /*145e0*/  HMMA.16816.F32 R124, R152.reuse, R136, R124 ;  /* 0x00000088987c723c */ /* 0x042fe6000000187c */
[C---:B------:R-:W-:Y:S02]  /*145f0*/  FMUL.FTZ R130, R2.reuse, R130 ;  /* 0x0000008202827220 */ /* 0x040fe40000410000 */
[C---:B------:R-:W-:Y:S02]  /*14600*/  FMUL.FTZ R131, R2.reuse, R131 ;  /* 0x0000008302837220 */ /* 0x040fe40000410000 */
[----:B------:R-:W-:Y:S02]  /*14610*/  FFMA.FTZ R236, R3, R224, R236 ;  /* 0x000000e003ec7223 */ /* 0x000fe400000100ec */
[----:B------:R-:W-:Y:S03]  /*14620*/  FFMA.FTZ R241, R2, R223, R241 ;  /* 0x000000df02f17223 */ /* 0x000fe600000100f1 */
[----:B------:R-:W-:Y:S03]  /*14630*/  HMMA.16816.F32 R128, R152, R138, R128 ;  /* 0x0000008a9880723c */ /* 0x000fe60000001880 */
[----:B------:R-:W-:Y:S01]  /*14640*/  MOV R2, R148 ;  /* 0x0000009400027202 */ /* 0x000fe20000000f00 */
[----:B------:R-:W-:Y:S02]  /*14650*/  FADD.FTZ R151, R151, R236 ;  /* 0x000000ec97977221 */ /* 0x000fe40000010000 */
[----:B------:R-:W-:Y:S01]  /*14660*/  FADD.FTZ R240, R240, R241 ;  /* 0x000000f1f0f07221 */ /* 0x000fe20000010000 */
[----:B----4-:R-:W-:Y:S01]  /*14670*/  F2FP.PACK_AB R152, R243, R242 ;  /* 0x000000f2f398723e */ /* 0x010fe200000000ff */
[----:B------:R-:W-:Y:S01]  /*14680*/  FADD.FTZ R150, R150, R151 ;  /* 0x0000009796967221 */ /* 0x000fe20000010000 */
[----:B------:R-:W-:Y:S03]  /*14690*/  F2FP.PACK_AB R154, R245, R244 ;  /* 0x000000f4f59a723e */ /* 0x000fe600000000ff */
[----:B-----5:R-:W-:Y:S01]  /*146a0*/  F2FP.PACK_AB R153, R247, R246 ;  /* 0x000000f6f799723e */ /* 0x020fe200000000ff */
[----:B------:R-:W-:Y:S01]  /*146b0*/  FADD.FTZ R3, R239, R240 ;  /* 0x000000f0ef037221 */ /* 0x000fe20000010000 */
[----:B------:R-:W-:Y:S01]  /*146c0*/  F2FP.PACK_AB R155, R149, R248 ;  /* 0x000000f8959b723e */ /* 0x000fe200000000ff */
[----:B------:R-:W-:Y:S02]  /*146d0*/  FADD.FTZ R237, R237, R150 ;  /* 0x00000096eded7221 */ /* 0x000fe40000010000 */
[----:B------:R-:W-:Y:S02]  /*146e0*/  FADD.FTZ R3, R238, R3 ;  /* 0x00000003ee037221 */ /* 0x000fe40000010000 */
[----:B------:R-:W-:Y:S02]  /*146f0*/  FADD.FTZ R242, R242, R237 ;  /* 0x000000edf2f27221 */ /* 0x000fe40000010000 */
[C---:B---3--:R-:W-:Y:S01]  /*14700*/  HMMA.16816.F32 R144, R152.reuse, R132, R4 ;  /* 0x000000849890723c */ /* 0x048fe20000001804 */
[----:B------:R-:W1:Y:S02]  /*14710*/  LDSM.16.MT88.4 R4, [R211+0x9880] ;  /* 0x00988000d304783b */ /* 0x000e640000004200 */
[----:B------:R-:W-:Y:S01]  /*14720*/  FADD.FTZ R246, R246, R3 ;  /* 0x00000003f6f67221 */ /* 0x000fe20000010000 */
[----:B------:R-:W-:Y:S01]  /*14730*/  MOV R3, R0 ;  /* 0x0000000000037202 */ /* 0x000fe20000000f00 */
[----:B------:R-:W-:Y:S02]  /*14740*/  FADD.FTZ R243, R243, R242 ;  /* 0x000000f2f3f37221 */ /* 0x000fe40000010000 */
[----:B------:R-:W-:Y:S01]  /*14750*/  FADD.FTZ R247, R247, R246 ;  /* 0x000000f6f7f77221 */ /* 0x000fe20000010000 */
[C---:B------:R-:W-:Y:S01]  /*14760*/  HMMA.16816.F32 R140, R152.reuse, R134, R8 ;  /* 0x00000086988c723c */ /* 0x040fe20000001808 */
[----:B------:R-:W2:Y:S03]  /*14770*/  LDSM.16.MT88.4 R8, [R205+0x9880] ;  /* 0x00988000cd08783b */ /* 0x000ea60000004200 */
[----:B------:R-:W-:Y:S02]  /*14780*/  FADD.FTZ R224, R244, R243 ;  /* 0x000000f3f4e07221 */ /* 0x000fe40000010000 */
[----:B------:R-:W-:Y:S02]  /*14790*/  FADD.FTZ R248, R248, R247 ;  /* 0x000000f7f8f87221 */ /* 0x000fe40000010000 */
[C---:B------:R-:W-:Y:S01]  /*147a0*/  HMMA.16816.F32 R136, R152.reuse, R156, R12 ;  /* 0x0000009c9888723c */ /* 0x040fe2000000180c */
[----:B------:R-:W3:Y:S03]  /*147b0*/  LDSM.16.MT88.4 R12, [R205+0xa880] ;  /* 0x00a88000cd0c783b */ /* 0x000ee60000004200 */
[----:B------:R-:W-:Y:S02]  /*147c0*/  FADD.FTZ R224, R245, R224 ;  /* 0x000000e0f5e07221 */ /* 0x000fe40000010000 */
[----:B------:R-:W-:Y:S02]  /*147d0*/  FADD.FTZ R223, R149, R248 ;  /* 0x000000f895df7221 */ /* 0x000fe40000010000 */
[C---:B------:R-:W-:Y:S01]  /*147e0*/  HMMA.16816.F32 R132, R152.reuse, R158, R16 ;  /* 0x0000009e9884723c */ /* 0x040fe20000001810 */
[----:B------:R-:W4:Y:S07]  /*147f0*/  LDSM.16.MT88.4 R16, [R205+0xb880] ;  /* 0x00b88000cd10783b */ /* 0x000f2e0000004200 */
[C---:B------:R-:W-:Y:S01]  /*14800*/  HMMA.16816.F32 R20, R152.reuse, R160, R20 ;  /* 0x000000a09814723c */ /* 0x040fe20000001814 */
[----:B------:R-:W5:Y:S07]  /*14810*/  LDSM.16.MT88.4 R156, [R204+0xb880] ;  /* 0x00b88000cc9c783b */ /* 0x000f6e0000004200 */
[C---:B------:R-:W-:Y:S08]  /*14820*/  HMMA.16816.F32 R24, R152.reuse, R162, R24 ;  /* 0x000000a29818723c */ /* 0x040ff00000001818 */
[C---:B------:R-:W-:Y:S08]  /*14830*/  HMMA.16816.F32 R28, R152.reuse, R164, R28 ;  /* 0x000000a4981c723c */ /* 0x040ff0000000181c */
[C---:B------:R-:W-:Y:S08]  /*14840*/  HMMA.16816.F32 R32, R152.reuse, R166, R32 ;  /* 0x000000a69820723c */ /* 0x040ff00000001820 */
[C---:B-1----:R-:W-:Y:S08]  /*14850*/  HMMA.16816.F32 R36, R152.reuse, R4, R36 ;  /* 0x000000049824723c */ /* 0x042ff00000001824 */
[C---:B------:R-:W-:Y:S08]  /*14860*/  HMMA.16816.F32 R40, R152.reuse, R6, R40 ;  /* 0x000000069828723c */ /* 0x040ff00000001828 */
[C---:B------:R-:W-:Y:S08]  /*14870*/  HMMA.16816.F32 R44, R152.reuse, R168, R44 ;  /* 0x000000a8982c723c */ /* 0x040ff0000000182c */
[C---:B------:R-:W-:Y:S08]  /*14880*/  HMMA.16816.F32 R48, R152.reuse, R170, R48 ;  /* 0x000000aa9830723c */ /* 0x040ff00000001830 */
[C---:B--2---:R-:W-:Y:S08]  /*14890*/  HMMA.16816.F32 R52, R152.reuse, R8, R52 ;  /* 0x000000089834723c */ /* 0x044ff00000001834 */
        /* <DEDUP_REMOVED lines=20> */
.L_x_465:
[----:B------:R-:W1:Y:S01]  /*149e0*/  S2UR UR9, SR_CTAID.X ;  /* 0x00000000000979c3 */ /* 0x000e620000002500 */
[----:B------:R-:W-:Y:S01]  /*149f0*/  ULDC.64 UR4, c[0x0][0x2c8] ;  /* 0x0000b20000047ab9 */ /* 0x000fe20000000a00 */
[----:B------:R-:W-:Y:S01]  /*14a00*/  PLOP3.LUT P0, PT, PT, PT, UP2, 0x40, 0x0 ;  /* 0x000000000000781c */ /* 0x000fe20003f0e828 */
[----:B-1----:R-:W-:-:S04]  /*14a10*/  ULEA UR9, UR9, 0x7f, 0x7 ;  /* 0x0000007f09097891 */ /* 0x002fc8000f8e383f */
[----:B------:R-:W-:Y:S02]  /*14a20*/  UIMAD.WIDE.U32 UR28, UR9, UR4, URZ ;  /* 0x00000004091c72a5 */ /* 0x000fe4000f8e003f */
[----:B------:R-:W-:Y:S02]  /*14a30*/  UIADD3 UR4, UR11, 0x1, -UR20 ;  /* 0x000000010b047890 */ /* 0x000fe4000fffe814 */
[----:B------:R-:W-:-:S03]  /*14a40*/  UMOV UR14, UR9 ;  /* 0x00000009000e7c82 */ /* 0x000fc60008000000 */
[----:B------:R-:W-:Y:S02]  /*14a50*/  @UP3 UMOV UR9, UR29 ;  /* 0x0000001d00093c82 */ /* 0x000fe40008000000 */
[----:B------:R-:W-:-:S03]  /*14a60*/  @UP3 USHF.R.U32.HI UR14, URZ, UR5, UR9 ;  /* 0x000000053f0e3299 */ /* 0x000fc60008011609 */
[----:B------:R-:W-:Y:S02]  /*14a70*/  ULDC UR9, c[0x0][0x324] ;  /* 0x0000c90000097ab9 */ /* 0x000fe40000000800 */
[----:B------:R-:W-:-:S04]  /*14a80*/  UIADD3 UR14, UR14, UR4, URZ ;  /* 0x000000040e0e7290 */ /* 0x000fc8000fffe03f */
        /* <DEDUP_REMOVED lines=15> */
.L_x_478:
[----:B------:R-:W-:Y:S02]  /*14b80*/  UMOV UR5, 0x1 ;  /* 0x0000000100057882 */ /* 0x000fe40000000000 */
[----:B------:R-:W-:Y:S02]  /*14b90*/  ULDC UR4, c[0x0][0x32c] ;  /* 0x0000cb0000047ab9 */ /* 0x000fe40000000800 */
[----:B------:R-:W-:-:S03]  /*14ba0*/  UISETP.NE.AND UP0, UPT, UR5, UR4, UPT ;  /* 0x000000040500728c */ /* 0x000fc6000bf05270 */
[----:B------:R-:W-:Y:S02]  /*14bb0*/  ULDC.64 UR4, c[0x0][0x330] ;  /* 0x0000cc0000047ab9 */ /* 0x000fe40000000a00 */
[----:B------:R-:W-:-:S07]  /*14bc0*/  UIMAD.WIDE.U32 UR28, UR14, UR4, URZ ;  /* 0x000000040e1c72a5 */ /* 0x000fce000f8e003f */
[----:B------:R-:W-:Y:S02]  /*14bd0*/  @UP0 UMOV UR15, UR29 ;  /* 0x0000001d000f0c82 */ /* 0x000fe40008000000 */
[----:B------:R-:W-:Y:S02]  /*14be0*/  @UP0 USHF.R.U32.HI UR14, URZ, UR5, UR15 ;  /* 0x000000053f0e0299 */ /* 0x000fe4000801160f */
.L_x_479:
[----:B------:R-:W-:Y:S02]  /*14bf0*/  ULDC UR4, c[0x0][0x32c] ;  /* 0x0000cb0000047ab9 */ /* 0x000fe40000000800 */
[----:B------:R-:W-:-:S04]  /*14c00*/  UIMAD UR4, UR14, UR4, URZ ;  /* 0x000000040e0472a4 */ /* 0x000fc8000f8e023f */
[----:B------:R-:W-:-:S04]  /*14c10*/  UISETP.LT.AND UP0, UPT, UR9, UR4, UPT ;  /* 0x000000040900728c */ /* 0x000fc8000bf01270 */
[----:B------:R-:W-:-:S04]  /*14c20*/  USEL UR9, UR9, UR4, !UP0 ;  /* 0x0000000409097287 */ /* 0x000fc8000c000000 */
.L_x_477:
[----:B------:R-:W-:-:S04]  /*14c30*/  UIADD3 UR9, UR9, 0x1f, URZ ;  /* 0x0000001f09097890 */ /* 0x000fc8000fffe03f */
        /* <DEDUP_REMOVED lines=14> */
[C---:B------:R-:W-:Y:S01]  /*14d20*/  IMAD.SHL.U32 R231, R228.reuse, 0x2, RZ ;  /* 0x00000002e4e77824 */ /* 0x040fe200078e00ff */
[----:B------:R-:W-:Y:S01]  /*14d30*/  SHF.L.U64.HI R235, R227, 0x1, R2 ;  /* 0x00000001e3eb7819 */ /* 0x000fe20000010202 */
[C---:B------:R-:W-:Y:S01]  /*14d40*/  IMAD.SHL.U32 R230, R225.reuse, 0x2, RZ ;  /* 0x00000002e1e67824 */ /* 0x040fe200078e00ff */
[----:B------:R-:W-:Y:S02]  /*14d50*/  SHF.L.U64.HI R233, R225, 0x1, R0 ;  /* 0x00000001e1e97819 */ /* 0x000fe40000010200 */
[----:B------:R-:W-:-:S02]  /*14d60*/  SHF.L.U64.HI R232, R228, 0x1, R5 ;  /* 0x00000001e4e87819 */ /* 0x000fc40000010205 */
.L_x_483:
        /* <DEDUP_REMOVED lines=24> */
[----:B------:R-:W-:Y:S02]  /*14ef0*/  LEA.HI.X R12, R0, c[0x0][0x1fc], R5, 0x1, P0 ;  /* 0x00007f00000c7a11 */ /* 0x000fe400000f0c05 */
        /* <DEDUP_REMOVED lines=15> */
.L_x_481:
        /* <DEDUP_REMOVED lines=134> */
[----:B------:R1:W1:Y:S10]  /*15850*/  MUFU.TANH R169, R10 ;  /* 0x0000000a00a97308 */ /* 0x0002740000002400 */
[----:B------:R-:W1:Y:S10]  /*15860*/  MUFU.TANH R9, R9 ;  /* 0x0000000900097308 */ /* 0x000e740000002400 */
[----:B------:R-:W1:Y:S10]  /*15870*/  MUFU.TANH R166, R166 ;  /* 0x000000a600a67308 */ /* 0x000e740000002400 */
[----:B------:R1:W1:Y:S10]  /*15880*/  MUFU.TANH R164, R13 ;  /* 0x0000000d00a47308 */ /* 0x0002740000002400 */
[----:B------:R1:W1:Y:S10]  /*15890*/  MUFU.TANH R167, R14 ;  /* 0x0000000e00a77308 */ /* 0x0002740000002400 */
[----:B------:R1:W1:Y:S10]  /*158a0*/  MUFU.TANH R165, R15 ;  /* 0x0000000f00a57308 */ /* 0x0002740000002400 */
[----:B------:R-:W1:Y:S10]  /*158b0*/  MUFU.TANH R162, R162 ;  /* 0x000000a200a27308 */ /* 0x000e740000002400 */
[----:B------:R1:W1:Y:S10]  /*158c0*/  MUFU.TANH R161, R17 ;  /* 0x0000001100a17308 */ /* 0x0002740000002400 */
[----:B------:R1:W1:Y:S10]  /*158d0*/  MUFU.TANH R151, R18 ;  /* 0x0000001200977308 */ /* 0x0002740000002400 */
[----:B------:R1:W1:Y:S01]  /*158e0*/  MUFU.TANH R150, R19 ;  /* 0x0000001300967308 */ /* 0x0002620000002400 */
        /* <DEDUP_REMOVED lines=21> */
[----:B-12---:R-:W-:Y:S03]  /*15a40*/  SHF.R.S32.HI R10, RZ, 0x1f, R217 ;  /* 0x0000001fff0a7819 */ /* 0x006fe600000114d9 */
        /* <DEDUP_REMOVED lines=22> */
.L_x_482:
[----:B-1234-:R-:W-:Y:S01]  /*15bb0*/  FMNMX.FTZ R5, R158, R3, !PT ;  /* 0x000000039e057209 */ /* 0x01efe20007810000 */
[----:B------:R-:W-:Y:S01]  /*15bc0*/  LDSM.16.MT88.4 R12, [R211+0x8080] ;  /* 0x00808000d30c783b */ /* 0x000fe20000004200 */
[----:B------:R-:W-:Y:S01]  /*15bd0*/  FMNMX.FTZ R0, R168, R149, !PT ;  /* 0x00000095a8007209 */ /* 0x000fe20007810000 */
[----:B------:R-:W-:Y:S01]  /*15be0*/  UISETP.GT.AND UP0, UPT, UR10, UR4, UPT ;  /* 0x000000040a00728c */ /* 0x000fe2000bf04270 */
[----:B------:R-:W-:Y:S01]  /*15bf0*/  FMNMX.FTZ R5, R170, R5, !PT ;  /* 0x00000005aa057209 */ /* 0x000fe20007810000 */
[----:B------:R-:W-:Y:S01]  /*15c00*/  UIADD3 UR10, UR10, -0x1, URZ ;  /* 0xffffffff0a0a7890 */ /* 0x000fe2000fffe03f */
        /* <DEDUP_REMOVED lines=16> */
[----:B------:R-:W-:Y:S01]  /*15d10*/  PLOP3.LUT P0, PT, PT, PT, UP0, 0x80, 0x0 ;  /* 0x000000000000781c */ /* 0x000fe20003f0f008 */
[----:B------:R-:W1:Y:S08]  /*15d20*/  SHFL.BFLY PT, R11, R10, 0x2, 0x1f ;  /* 0x0c401f000a0b7f89 */ /* 0x000e7000000e0000 */
[----:B------:R-:W2:Y:S08]  /*15d30*/  SHFL.BFLY PT, R7, R4, 0x2, 0x1f ;  /* 0x0c401f0004077f89 */ /* 0x000eb000000e0000 */
        /* <DEDUP_REMOVED lines=9> */
[C---:B------:R-:W-:Y:S02]  /*15dd0*/  FADD.FTZ R2, -R0.reuse, R3 ;  /* 0x0000000300027221 */ /* 0x040fe40000010100 */
[----:B------:R-:W-:Y:S01]  /*15de0*/  FMUL.FTZ R163, R0, c[0x0][0x2d0] ;  /* 0x0000b40000a37a20 */ /* 0x000fe20000410000 */
[----:B--2---:R-:W-:Y:S01]  /*15df0*/  FMNMX.FTZ R148, R148, R5, !PT ;  /* 0x0000000594947209 */ /* 0x004fe20007810000 */
[----:B------:R-:W-:Y:S02]  /*15e00*/  FMUL.FTZ R3, R2, c[0x0][0x2d0] ;  /* 0x0000b40002037a20 */ /* 0x000fe40000410000 */
[----:B------:R-:W-:Y:S02]  /*15e10*/  FFMA.FTZ R242, R158, c[0x0][0x2d0], -R163 ;  /* 0x0000b4009ef27a23 */ /* 0x000fe400000108a3 */
[C---:B------:R-:W-:Y:S02]  /*15e20*/  FMUL.FTZ R160, R148.reuse, c[0x0][0x2d0] ;  /* 0x0000b40094a07a20 */ /* 0x040fe40000410000 */
[----:B------:R-:W-:Y:S01]  /*15e30*/  FADD.FTZ R2, -R148, R149 ;  /* 0x0000009594027221 */ /* 0x000fe20000010100 */
[----:B------:R-:W1:Y:S01]  /*15e40*/  MUFU.EX2 R3, R3 ;  /* 0x0000000300037308 */ /* 0x000e620000000800 */
[--C-:B------:R-:W-:Y:S02]  /*15e50*/  FFMA.FTZ R241, R170, c[0x0][0x2d0], -R163.reuse ;  /* 0x0000b400aaf17a23 */ /* 0x100fe400000108a3 */
[--C-:B------:R-:W-:Y:S02]  /*15e60*/  FFMA.FTZ R240, R172, c[0x0][0x2d0], -R163.reuse ;  /* 0x0000b400acf07a23 */ /* 0x100fe400000108a3 */
[--C-:B------:R-:W-:Y:S01]  /*15e70*/  FFMA.FTZ R238, R168, c[0x0][0x2d0], -R160.reuse ;  /* 0x0000b400a8ee7a23 */ /* 0x100fe200000108a0 */
[----:B------:R-:W-:Y:S01]  /*15e80*/  LDSM.16.MT88.4 R172, [R204+0x9880] ;  /* 0x00988000ccac783b */ /* 0x000fe20000004200 */
[--C-:B------:R-:W-:Y:S02]  /*15e90*/  FFMA.FTZ R237, R159, c[0x0][0x2d0], -R160.reuse ;  /* 0x0000b4009fed7a23 */ /* 0x100fe400000108a0 */
[--C-:B------:R-:W-:Y:S01]  /*15ea0*/  FFMA.FTZ R236, R169, c[0x0][0x2d0], -R160.reuse ;  /* 0x0000b400a9ec7a23 */ /* 0x100fe200000108a0 */
[----:B------:R-:W-:Y:S01]  /*15eb0*/  MUFU.EX2 R242, R242 ;  /* 0x000000f200f27308 */ /* 0x000fe20000000800 */
[--C-:B------:R-:W-:Y:S02]  /*15ec0*/  FFMA.FTZ R239, R8, c[0x0][0x2d0], -R163.reuse ;  /* 0x0000b40008ef7a23 */ /* 0x100fe400000108a3 */
[--C-:B------:R-:W-:Y:S01]  /*15ed0*/  FFMA.FTZ R149, R9, c[0x0][0x2d0], -R160.reuse ;  /* 0x0000b40009957a23 */ /* 0x100fe200000108a0 */
[----:B------:R-:W2:Y:S01]  /*15ee0*/  LDSM.16.MT88.4 R156, [R205+0x8080] ;  /* 0x00808000cd9c783b */ /* 0x000ea20000004200 */
[----:B------:R-:W-:Y:S02]  /*15ef0*/  FMUL.FTZ R4, R2, c[0x0][0x2d0] ;  /* 0x0000b40002047a20 */ /* 0x000fe40000410000 */
[--C-:B------:R-:W-:Y:S02]  /*15f00*/  FFMA.FTZ R243, R166, c[0x0][0x2d0], -R163.reuse ;  /* 0x0000b400a6f37a23 */ /* 0x100fe400000108a3 */
[--C-:B------:R-:W-:Y:S01]  /*15f10*/  FFMA.FTZ R244, R164, c[0x0][0x2d0], -R163.reuse ;  /* 0x0000b400a4f47a23 */ /* 0x100fe200000108a3 */
[----:B------:R3:W4:Y:S01]  /*15f20*/  MUFU.EX2 R2, R4 ;  /* 0x0000000400027308 */ /* 0x0007220000000800 */
[--C-:B------:R-:W-:Y:S01]  /*15f30*/  FFMA.FTZ R245, R167, c[0x0][0x2d0], -R160.reuse ;  /* 0x0000b400a7f57a23 */ /* 0x100fe200000108a0 */
[----:B------:R-:W-:Y:S01]  /*15f40*/  LDSM.16.MT88.4 R168, [R206+0x9880] ;  /* 0x00988000cea8783b */ /* 0x000fe20000004200 */
[--C-:B------:R-:W-:Y:S02]  /*15f50*/  FFMA.FTZ R246, R165, c[0x0][0x2d0], -R160.reuse ;  /* 0x0000b400a5f67a23 */ /* 0x100fe400000108a0 */
[C---:B-1----:R-:W-:Y:S02]  /*15f60*/  FMUL.FTZ R5, R3.reuse, R145 ;  /* 0x0000009103057220 */ /* 0x042fe40000410000 */
[C---:B------:R-:W-:Y:S02]  /*15f70*/  FMUL.FTZ R8, R3.reuse, R140 ;  /* 0x0000008c03087220 */ /* 0x040fe40000410000 */
[C---:B------:R-:W-:Y:S01]  /*15f80*/  FMUL.FTZ R9, R3.reuse, R141 ;  /* 0x0000008d03097220 */ /* 0x040fe20000410000 */
[----:B------:R-:W1:Y:S01]  /*15f90*/  MUFU.EX2 R241, R241 ;  /* 0x000000f100f17308 */ /* 0x000e620000000800 */
[----:B------:R-:W-:Y:S01]  /*15fa0*/  LDSM.16.MT88.4 R164, [R204+0x8880] ;  /* 0x00888000cca4783b */ /* 0x000fe20000004200 */
[C---:B------:R-:W-:Y:S02]  /*15fb0*/  FMUL.FTZ R16, R3.reuse, R132 ;  /* 0x0000008403107220 */ /* 0x040fe40000410000 */
[----:B------:R-:W-:Y:S02]  /*15fc0*/  FMUL.FTZ R17, R3, R133 ;  /* 0x0000008503117220 */ /* 0x000fe40000410000 */
[--C-:B------:R-:W-:Y:S02]  /*15fd0*/  FFMA.FTZ R247, R162, c[0x0][0x2d0], -R163.reuse ;  /* 0x0000b400a2f77a23 */ /* 0x100fe400000108a3 */
[----:B------:R-:W-:Y:S02]  /*15fe0*/  FFMA.FTZ R163, R161, c[0x0][0x2d0], -R163 ;  /* 0x0000b400a1a37a23 */ /* 0x000fe400000108a3 */
[----:B------:R-:W-:Y:S01]  /*15ff0*/  MUFU.EX2 R240, R240 ;  /* 0x000000f000f07308 */ /* 0x000fe20000000800 */
[C---:B------:R-:W-:Y:S02]  /*16000*/  FMUL.FTZ R20, R3.reuse, R20 ;  /* 0x0000001403147220 */ /* 0x040fe40000410000 */
[C---:B------:R-:W-:Y:S02]  /*16010*/  FMUL.FTZ R21, R3.reuse, R21 ;  /* 0x0000001503157220 */ /* 0x040fe40000410000 */
[----:B---3--:R-:W-:Y:S02]  /*16020*/  FMUL.FTZ R4, R3, R144 ;  /* 0x0000009003047220 */ /* 0x008fe40000410000 */
[C---:B----4-:R-:W-:Y:S02]  /*16030*/  FMUL.FTZ R6, R2.reuse, R146 ;  /* 0x0000009202067220 */ /* 0x050fe40000410000 */
[C---:B------:R-:W-:Y:S01]  /*16040*/  FMUL.FTZ R7, R2.reuse, R147 ;  /* 0x0000009302077220 */ /* 0x040fe20000410000 */
[----:B------:R-:W3:Y:S01]  /*16050*/  MUFU.EX2 R239, R239 ;  /* 0x000000ef00ef7308 */ /* 0x000ee20000000800 */
[C---:B------:R-:W-:Y:S02]  /*16060*/  FMUL.FTZ R10, R2.reuse, R142 ;  /* 0x0000008e020a7220 */ /* 0x040fe40000410000 */
[C---:B------:R-:W-:Y:S01]  /*16070*/  FMUL.FTZ R11, R2.reuse, R143 ;  /* 0x0000008f020b7220 */ /* 0x040fe20000410000 */
[----:B-1----:R-:W-:Y:S01]  /*16080*/  F2FP.PACK_AB R144, R241, R242 ;  /* 0x000000f2f190723e */ /* 0x002fe200000000ff */
[----:B------:R-:W-:Y:S01]  /*16090*/  LDSM.16.MT88.4 R140, [R206+0x9080] ;  /* 0x00908000ce8c783b */ /* 0x000fe20000004200 */
[C---:B------:R-:W-:Y:S02]  /*160a0*/  FMUL.FTZ R18, R2.reuse, R134 ;  /* 0x0000008602127220 */ /* 0x040fe40000410000 */
[C---:B------:R-:W-:Y:S02]  /*160b0*/  FMUL.FTZ R19, R2.reuse, R135 ;  /* 0x0000008702137220 */ /* 0x040fe40000410000 */
[----:B------:R-:W-:Y:S01]  /*160c0*/  MUFU.EX2 R238, R238 ;  /* 0x000000ee00ee7308 */ /* 0x000fe20000000800 */
[C---:B------:R-:W-:Y:S02]  /*160d0*/  FMUL.FTZ R22, R2.reuse, R22 ;  /* 0x0000001602167220 */ /* 0x040fe40000410000 */
[----:B------:R-:W-:Y:S01]  /*160e0*/  LDSM.16.MT88.4 R132, [R211+0x9080] ;  /* 0x00908000d384783b */ /* 0x000fe20000004200 */
[C---:B------:R-:W-:Y:S02]  /*160f0*/  FMUL.FTZ R23, R2.reuse, R23 ;  /* 0x0000001702177220 */ /* 0x040fe40000410000 */
[C---:B------:R-:W-:Y:S02]  /*16100*/  FMUL.FTZ R24, R3.reuse, R24 ;  /* 0x0000001803187220 */ /* 0x040fe40000410000 */
[----:B------:R-:W-:Y:S02]  /*16110*/  FMUL.FTZ R25, R3, R25 ;  /* 0x0000001903197220 */ /* 0x000fe40000410000 */
[----:B------:R-:W1:Y:S01]  /*16120*/  MUFU.EX2 R237, R237 ;  /* 0x000000ed00ed7308 */ /* 0x000e620000000800 */
[C---:B------:R-:W-:Y:S02]  /*16130*/  FMUL.FTZ R26, R2.reuse, R26 ;  /* 0x0000001a021a7220 */ /* 0x040fe40000410000 */
[C---:B------:R-:W-:Y:S01]  /*16140*/  FMUL.FTZ R27, R2.reuse, R27 ;  /* 0x0000001b021b7220 */ /* 0x040fe20000410000 */
[----:B---3--:R-:W-:Y:S01]  /*16150*/  F2FP.PACK_AB R146, R239, R240 ;  /* 0x000000f0ef92723e */ /* 0x008fe200000000ff */
        /* <DEDUP_REMOVED lines=11> */
[----:B------:R-:W-:Y:S01]  /*16210*/  FMUL.FTZ R37, R3, R37 ;  /* 0x0000002503257220 */ /* 0x000fe20000410000 */
[----:B-1----:R-:W-:Y:S01]  /*16220*/  F2FP.PACK_AB R145, R237, R238 ;  /* 0x000000eeed91723e */ /* 0x002fe200000000ff */
        /* <DEDUP_REMOVED lines=8> */
[----:B------:R-:W-:Y:S01]  /*162b0*/  FMUL.FTZ R45, R3, R45 ;  /* 0x0000002d032d7220 */ /* 0x000fe20000410000 */
[----:B------:R-:W-:Y:S01]  /*162c0*/  MUFU.EX2 R243, R243 ;  /* 0x000000f300f37308 */ /* 0x000fe20000000800 */
[C---:B------:R-:W-:Y:S02]  /*162d0*/  FMUL.FTZ R46, R2.reuse, R46 ;  /* 0x0000002e022e7220 */ /* 0x040fe40000410000 */
[C---:B------:R-:W-:Y:S01]  /*162e0*/  FMUL.FTZ R47, R2.reuse, R47 ;  /* 0x0000002f022f7220 */ /* 0x040fe20000410000 */
[----:B---3--:R-:W-:Y:S01]  /*162f0*/  F2FP.PACK_AB R147, R149, R236 ;  /* 0x000000ec9593723e */ /* 0x008fe200000000ff */
[C---:B------:R-:W-:Y:S02]  /*16300*/  FMUL.FTZ R48, R3.reuse, R48 ;  /* 0x0000003003307220 */ /* 0x040fe40000410000 */
[C---:B------:R-:W-:Y:S02]  /*16310*/  FMUL.FTZ R49, R3.reuse, R49 ;  /* 0x0000003103317220 */ /* 0x040fe40000410000 */
[C---:B------:R-:W-:Y:S01]  /*16320*/  FMUL.FTZ R50, R2.reuse, R50 ;  /* 0x0000003202327220 */ /* 0x040fe20000410000 */
[----:B------:R-:W1:Y:S01]  /*16330*/  MUFU.EX2 R244, R244 ;  /* 0x000000f400f47308 */ /* 0x000e620000000800 */
[C---:B------:R-:W-:Y:S05]  /*16340*/  HMMA.16816.F32 R4, R144.reuse, R12, R4 ;  /* 0x0000000c9004723c */ /* 0x040fea0000001804 */
[C---:B------:R-:W-:Y:S02]  /*16350*/  FMUL.FTZ R51, R2.reuse, R51 ;  /* 0x0000003302337220 */ /* 0x040fe40000410000 */
[C---:B------:R-:W-:Y:S01]  /*16360*/  FMUL.FTZ R12, R3.reuse, R136 ;  /* 0x00000088030c7220 */ /* 0x040fe20000410000 */
[C---:B------:R-:W-:Y:S01]  /*16370*/  HMMA.16816.F32 R8, R144.reuse, R14, R8 ;  /* 0x0000000e9008723c */ /* 0x040fe20000001808 */
[----:B------:R-:W-:Y:S03]  /*16380*/  MUFU.EX2 R245, R245 ;  /* 0x000000f500f57308 */ /* 0x000fe60000000800 */
[C---:B------:R-:W-:Y:S02]  /*16390*/  FMUL.FTZ R13, R3.reuse, R137 ;  /* 0x00000089030d7220 */ /* 0x040fe40000410000 */
[C---:B------:R-:W-:Y:S02]  /*163a0*/  FMUL.FTZ R52, R3.reuse, R52 ;  /* 0x0000003403347220 */ /* 0x040fe40000410000 */
[C---:B------:R-:W-:Y:S03]  /*163b0*/  FMUL.FTZ R14, R2.reuse, R138 ;  /* 0x0000008a020e7220 */ /* 0x040fe60000410000 */
[----:B------:R-:W3:Y:S01]  /*163c0*/  MUFU.EX2 R246, R246 ;  /* 0x000000f600f67308 */ /* 0x000ee20000000800 */
[C---:B------:R-:W-:Y:S02]  /*163d0*/  FMUL.FTZ R15, R2.reuse, R139 ;  /* 0x0000008b020f7220 */ /* 0x040fe40000410000 */
[----:B------:R-:W4:Y:S01]  /*163e0*/  LDSM.16.MT88.4 R136, [R204+0x8080] ;  /* 0x00808000cc88783b */ /* 0x000f220000004200 */
[C---:B------:R-:W-:Y:S02]  /*163f0*/  FMUL.FTZ R53, R3.reuse, R53 ;  /* 0x0000003503357220 */ /* 0x040fe40000410000 */
[C---:B------:R-:W-:Y:S02]  /*16400*/  FMUL.FTZ R54, R2.reuse, R54 ;  /* 0x0000003602367220 */ /* 0x040fe40000410000 */
[C---:B------:R-:W-:Y:S02]  /*16410*/  HMMA.16816.F32 R12, R144.reuse, R152, R12 ;  /* 0x00000098900c723c */ /* 0x040fe4000000180c */
[----:B------:R-:W5:Y:S01]  /*16420*/  MUFU.EX2 R247, R247 ;  /* 0x000000f700f77308 */ /* 0x000f620000000800 */
[C---:B------:R-:W-:Y:S02]  /*16430*/  FMUL.FTZ R55, R2.reuse, R55 ;  /* 0x0000003702377220 */ /* 0x040fe40000410000 */
[C---:B------:R-:W-:Y:S02]  /*16440*/  FMUL.FTZ R56, R3.reuse, R56 ;  /* 0x0000003803387220 */ /* 0x040fe40000410000 */
[C---:B------:R-:W-:Y:S01]  /*16450*/  FMUL.FTZ R57, R3.reuse, R57 ;  /* 0x0000003903397220 */ /* 0x040fe20000410000 */
[C---:B------:R-:W-:Y:S04]  /*16460*/  HMMA.16816.F32 R16, R144.reuse, R154, R16 ;  /* 0x0000009a9010723c */ /* 0x040fe80000001810 */
[----:B------:R-:W-:Y:S01]  /*16470*/  FMUL.FTZ R58, R2, R58 ;  /* 0x0000003a023a7220 */ /* 0x000fe20000410000 */
[----:B-1----:R-:W-:Y:S01]  /*16480*/  F2FP.PACK_AB R152, R244, R243 ;  /* 0x000000f3f498723e */ /* 0x002fe200000000ff */
[----:B------:R-:W-:Y:S02]  /*16490*/  FMUL.FTZ R59, R2, R59 ;  /* 0x0000003b023b7220 */ /* 0x000fe40000410000 */
[C---:B--2---:R-:W-:Y:S04]  /*164a0*/  HMMA.16816.F32 R20, R144.reuse, R156, R20 ;  /* 0x0000009c9014723c */ /* 0x044fe80000001814 */
[C---:B------:R-:W-:Y:S01]  /*164b0*/  FMUL.FTZ R60, R3.reuse, R60 ;  /* 0x0000003c033c7220 */ /* 0x040fe20000410000 */
[----:B---3--:R-:W-:Y:S01]  /*164c0*/  F2FP.PACK_AB R153, R246, R245 ;  /* 0x000000f5f699723e */ /* 0x008fe200000000ff */
[C---:B------:R-:W-:Y:S02]  /*164d0*/  FMUL.FTZ R61, R3.reuse, R61 ;  /* 0x0000003d033d7220 */ /* 0x040fe40000410000 */
[C---:B------:R-:W-:Y:S01]  /*164e0*/  HMMA.16816.F32 R24, R144.reuse, R158, R24 ;  /* 0x0000009e9018723c */ /* 0x040fe20000001818 */
[----:B------:R-:W-:Y:S03]  /*164f0*/  LDSM.16.MT88.4 R156, [R206+0x8880] ;  /* 0x00888000ce9c783b */ /* 0x000fe60000004200 */
[----:B------:R-:W-:Y:S01]  /*16500*/  FMUL.FTZ R62, R2, R62 ;  /* 0x0000003e023e7220 */ /* 0x000fe20000410000 */
[----:B-----5:R-:W-:Y:S01]  /*16510*/  F2FP.PACK_AB R154, R248, R247 ;  /* 0x000000f7f89a723e */ /* 0x020fe200000000ff */
[C---:B------:R-:W-:Y:S02]  /*16520*/  FMUL.FTZ R63, R2.reuse, R63 ;  /* 0x0000003f023f7220 */ /* 0x040fe40000410000 */
[C---:B------:R-:W-:Y:S01]  /*16530*/  FMUL.FTZ R64, R3.reuse, R64 ;  /* 0x0000004003407220 */ /* 0x040fe20000410000 */
[C---:B----4-:R-:W-:Y:S03]  /*16540*/  HMMA.16816.F32 R28, R144.reuse, R136, R28 ;  /* 0x00000088901c723c */ /* 0x050fe6000000181c */
[C---:B------:R-:W-:Y:S02]  /*16550*/  FMUL.FTZ R65, R3.reuse, R65 ;  /* 0x0000004103417220 */ /* 0x040fe40000410000 */
[C---:B------:R-:W-:Y:S02]  /*16560*/  FMUL.FTZ R66, R2.reuse, R66 ;  /* 0x0000004202427220 */ /* 0x040fe40000410000 */
[C---:B------:R-:W-:Y:S01]  /*16570*/  FMUL.FTZ R67, R2.reuse, R67 ;  /* 0x0000004302437220 */ /* 0x040fe20000410000 */
        /* <DEDUP_REMOVED lines=68> */
[C---:B------:R-:W-:Y:S02]  /*169c0*/  FMUL.FTZ R109, R3.reuse, R109 ;  /* 0x0000006d036d7220 */ /* 0x040fe40000410000 */
[C---:B------:R-:W-:Y:S01]  /*169d0*/  FMUL.FTZ R110, R2.reuse, R110 ;  /* 0x0000006e026e7220 */ /* 0x040fe20000410000 */
[C---:B------:R-:W-:Y:S01]  /*169e0*/  HMMA.16816.F32 R104, R144.reuse, R138, R104 ;  /* 0x0000008a9068723c */ /* 0x040fe20000001868 */
[----:B------:R-:W1:Y:S02]  /*169f0*/  LDSM.16.MT88.4 R136, [R204+0xb080] ;  /* 0x00b08000cc88783b */ /* 0x000e640000004200 */
[C---:B------:R-:W-:Y:S02]  /*16a00*/  FMUL.FTZ R111, R2.reuse, R111 ;  /* 0x0000006f026f7220 */ /* 0x040fe40000410000 */
[C---:B------:R-:W-:Y:S02]  /*16a10*/  FMUL.FTZ R112, R3.reuse, R112 ;  /* 0x0000007003707220 */ /* 0x040fe40000410000 */
[----:B------:R-:W-:Y:S02]  /*16a20*/  FMUL.FTZ R113, R3, R113 ;  /* 0x0000007103717220 */ /* 0x000fe40000410000 */
[C---:B------:R-:W-:Y:S01]  /*16a30*/  FMUL.FTZ R114, R2.reuse, R114 ;  /* 0x0000007202727220 */ /* 0x040fe20000410000 */
[C---:B--2---:R-:W-:Y:S03]  /*16a40*/  HMMA.16816.F32 R108, R144.reuse, R132, R108 ;  /* 0x00000084906c723c */ /* 0x044fe6000000186c */
[----:B------:R-:W-:Y:S02]  /*16a50*/  FMUL.FTZ R115, R2, R115 ;  /* 0x0000007302737220 */ /* 0x000fe40000410000 */
[--C-:B------:R-:W-:Y:S02]  /*16a60*/  FFMA.FTZ R151, R151, c[0x0][0x2d0], -R160.reuse ;  /* 0x0000b40097977a23 */ /* 0x100fe400000108a0 */
[----:B------:R-:W-:Y:S02]  /*16a70*/  FFMA.FTZ R160, R150, c[0x0][0x2d0], -R160 ;  /* 0x0000b40096a07a23 */ /* 0x000fe400000108a0 */
[C---:B------:R-:W-:Y:S01]  /*16a80*/  FMUL.FTZ R116, R3.reuse, R116 ;  /* 0x0000007403747220 */ /* 0x040fe20000410000 */
[C---:B------:R-:W-:Y:S01]  /*16a90*/  HMMA.16816.F32 R112, R144.reuse, R134, R112 ;  /* 0x000000869070723c */ /* 0x040fe20000001870 */
[----:B------:R-:W2:Y:S01]  /*16aa0*/  LDSM.16.MT88.4 R132, [R211+0x8880] ;  /* 0x00888000d384783b */ /* 0x000ea20000004200 */
[----:B------:R4:W-:Y:S01]  /*16ab0*/  MUFU.EX2 R150, R160 ;  /* 0x000000a000967308 */ /* 0x0009e20000000800 */
[C---:B------:R-:W-:Y:S02]  /*16ac0*/  FMUL.FTZ R117, R3.reuse, R117 ;  /* 0x0000007503757220 */ /* 0x040fe40000410000 */
[C---:B------:R-:W-:Y:S02]  /*16ad0*/  FMUL.FTZ R118, R2.reuse, R118 ;  /* 0x0000007602767220 */ /* 0x040fe40000410000 */
[C---:B------:R-:W-:Y:S02]  /*16ae0*/  FMUL.FTZ R119, R2.reuse, R119 ;  /* 0x0000007702777220 */ /* 0x040fe40000410000 */
[C---:B------:R-:W-:Y:S03]  /*16af0*/  FMUL.FTZ R120, R3.reuse, R120 ;  /* 0x0000007803787220 */ /* 0x040fe60000410000 */
[----:B------:R-:W5:Y:S01]  /*16b00*/  MUFU.EX2 R151, R151 ;  /* 0x0000009700977308 */ /* 0x000f620000000800 */
[C---:B------:R-:W-:Y:S01]  /*16b10*/  FMUL.FTZ R121, R3.reuse, R121 ;  /* 0x0000007903797220 */ /* 0x040fe20000410000 */
[C---:B---3--:R-:W-:Y:S03]  /*16b20*/  HMMA.16816.F32 R116, R144.reuse, R140, R116 ;  /* 0x0000008c9074723c */ /* 0x048fe60000001874 */
[C---:B------:R-:W-:Y:S02]  /*16b30*/  FMUL.FTZ R122, R2.reuse, R122 ;  /* 0x0000007a027a7220 */ /* 0x040fe40000410000 */
[C---:B------:R-:W-:Y:S02]  /*16b40*/  FMUL.FTZ R123, R2.reuse, R123 ;  /* 0x0000007b027b7220 */ /* 0x040fe40000410000 */
[C---:B------:R-:W-:Y:S02]  /*16b50*/  FMUL.FTZ R124, R3.reuse, R124 ;  /* 0x0000007c037c7220 */ /* 0x040fe40000410000 */
[C---:B------:R-:W-:Y:S03]  /*16b60*/  FMUL.FTZ R125, R3.reuse, R125 ;  /* 0x0000007d037d7220 */ /* 0x040fe60000410000 */
[C---:B------:R-:W-:Y:S01]  /*16b70*/  HMMA.16816.F32 R120, R144.reuse, R142, R120 ;  /* 0x0000008e9078723c */ /* 0x040fe20000001878 */
[----:B----4-:R-:W3:Y:S02]  /*16b80*/  LDSM.16.MT88.4 R160, [R205+0x8880] ;  /* 0x00888000cda0783b */ /* 0x010ee40000004200 */
[C---:B------:R-:W-:Y:S02]  /*16b90*/  FMUL.FTZ R126, R2.reuse, R126 ;  /* 0x0000007e027e7220 */ /* 0x040fe40000410000 */
[C---:B------:R-:W-:Y:S02]  /*16ba0*/  FMUL.FTZ R127, R2.reuse, R127 ;  /* 0x0000007f027f7220 */ /* 0x040fe40000410000 */
[C---:B------:R-:W-:Y:S02]  /*16bb0*/  FMUL.FTZ R128, R3.reuse, R128 ;  /* 0x0000008003807220 */ /* 0x040fe40000410000 */
[C---:B------:R-:W-:Y:S03]  /*16bc0*/  FMUL.FTZ R129, R3.reuse, R129 ;  /* 0x0000008103817220 */ /* 0x040fe60000410000 */
[C---:B-1----:R-:W-:Y:S03]  /*16bd0*/  HMMA.16816.F32 R124, R144.reuse, R136, R124 ;  /* 0x00000088907c723c */ /* 0x042fe6000000187c */
[----:B------:R-:W-:Y:S01]  /*16be0*/  FMUL.FTZ R130, R2, R130 ;  /* 0x0000008202827220 */ /* 0x000fe20000410000 */
[----:B-----5:R-:W-:Y:S01]  /*16bf0*/  F2FP.PACK_AB R155, R150, R151 ;  /* 0x00000097969b723e */ /* 0x020fe200000000ff */
[C---:B------:R-:W-:Y:S02]  /*16c00*/  FMUL.FTZ R131, R2.reuse, R131 ;  /* 0x0000008302837220 */ /* 0x040fe40000410000 */
[----:B------:R-:W-:Y:S01]  /*16c10*/  FFMA.FTZ R242, R3, R224, R242 ;  /* 0x000000e003f27223 */ /* 0x000fe200000100f2 */
[----:B------:R-:W-:Y:S01]  /*16c20*/  MOV R3, R0 ;  /* 0x0000000000037202 */ /* 0x000fe20000000f00 */
[----:B------:R-:W-:Y:S03]  /*16c30*/  FFMA.FTZ R238, R2, R223, R238 ;  /* 0x000000df02ee7223 */ /* 0x000fe600000100ee */
[----:B------:R-:W-:Y:S03]  /*16c40*/  HMMA.16816.F32 R128, R144, R138, R128 ;  /* 0x0000008a9080723c */ /* 0x000fe60000001880 */
[----:B------:R-:W-:Y:S02]  /*16c50*/  FADD.FTZ R241, R241, R242 ;  /* 0x000000f2f1f17221 */ /* 0x000fe40000010000 */
[----:B------:R-:W-:Y:S02]  /*16c60*/  FADD.FTZ R237, R237, R238 ;  /* 0x000000eeeded7221 */ /* 0x000fe40000010000 */
[----:B------:R-:W-:Y:S01]  /*16c70*/  FADD.FTZ R240, R240, R241 ;  /* 0x000000f1f0f07221 */ /* 0x000fe20000010000 */
[C---:B--2---:R-:W-:Y:S01]  /*16c80*/  HMMA.16816.F32 R144, R152.reuse, R132, R4 ;  /* 0x000000849890723c */ /* 0x044fe20000001804 */
[----:B------:R-:W1:Y:S04]  /*16c90*/  LDSM.16.MT88.4 R4, [R211+0x9880] ;  /* 0x00988000d304783b */ /* 0x000e680000004200 */
[----:B------:R-:W-:Y:S02]  /*16ca0*/  FADD.FTZ R2, R236, R237 ;  /* 0x000000edec027221 */ /* 0x000fe40000010000 */
[----:B------:R-:W-:Y:S01]  /*16cb0*/  FADD.FTZ R240, R239, R240 ;  /* 0x000000f0eff07221 */ /* 0x000fe20000010000 */
[C---:B------:R-:W-:Y:S01]  /*16cc0*/  HMMA.16816.F32 R140, R152.reuse, R134, R8 ;  /* 0x00000086988c723c */ /* 0x040fe20000001808 */
[----:B------:R-:W2:Y:S03]  /*16cd0*/  LDSM.16.MT88.4 R8, [R205+0x9880] ;  /* 0x00988000cd08783b */ /* 0x000ea60000004200 */
[----:B------:R-:W-:Y:S01]  /*16ce0*/  FADD.FTZ R2, R149, R2 ;  /* 0x0000000295027221 */ /* 0x000fe20000010000 */
[----:B------:R-:W-:Y:S01]  /*16cf0*/  MOV R149, R148 ;  /* 0x0000009400957202 */ /* 0x000fe20000000f00 */
[----:B------:R-:W-:Y:S02]  /*16d00*/  FADD.FTZ R243, R243, R240 ;  /* 0x000000f0f3f37221 */ /* 0x000fe40000010000 */
[C---:B------:R-:W-:Y:S01]  /*16d10*/  HMMA.16816.F32 R136, R152.reuse, R156, R12 ;  /* 0x0000009c9888723c */ /* 0x040fe2000000180c */
[----:B------:R-:W4:Y:S03]  /*16d20*/  LDSM.16.MT88.4 R12, [R205+0xa880] ;  /* 0x00a88000cd0c783b */ /* 0x000f260000004200 */
[----:B------:R-:W-:Y:S02]  /*16d30*/  FADD.FTZ R245, R245, R2 ;  /* 0x00000002f5f57221 */ /* 0x000fe40000010000 */
[----:B------:R-:W-:Y:S02]  /*16d40*/  FADD.FTZ R244, R244, R243 ;  /* 0x000000f3f4f47221 */ /* 0x000fe40000010000 */
[C---:B------:R-:W-:Y:S01]  /*16d50*/  HMMA.16816.F32 R132, R152.reuse, R158, R16 ;  /* 0x0000009e9884723c */ /* 0x040fe20000001810 */
[----:B------:R-:W5:Y:S03]  /*16d60*/  LDSM.16.MT88.4 R16, [R205+0xb880] ;  /* 0x00b88000cd10783b */ /* 0x000f660000004200 */
[----:B------:R-:W-:Y:S02]  /*16d70*/  FADD.FTZ R246, R246, R245 ;  /* 0x000000f5f6f67221 */ /* 0x000fe40000010000 */
[----:B------:R-:W-:Y:S02]  /*16d80*/  FADD.FTZ R247, R247, R244 ;  /* 0x000000f4f7f77221 */ /* 0x000fe40000010000 */
[C---:B---3--:R-:W-:Y:S01]  /*16d90*/  HMMA.16816.F32 R20, R152.reuse, R160, R20 ;  /* 0x000000a09814723c */ /* 0x048fe20000001814 */
[----:B------:R-:W3:Y:S03]  /*16da0*/  LDSM.16.MT88.4 R156, [R204+0xb880] ;  /* 0x00b88000cc9c783b */ /* 0x000ee60000004200 */
[----:B------:R-:W-:Y:S02]  /*16db0*/  FADD.FTZ R151, R151, R246 ;  /* 0x000000f697977221 */ /* 0x000fe40000010000 */
[----:B------:R-:W-:Y:S02]  /*16dc0*/  FADD.FTZ R224, R248, R247 ;  /* 0x000000f7f8e07221 */ /* 0x000fe40000010000 */
[C---:B------:R-:W-:Y:S04]  /*16dd0*/  HMMA.16816.F32 R24, R152.reuse, R162, R24 ;  /* 0x000000a29818723c */ /* 0x040fe80000001818 */
[----:B------:R-:W-:Y:S04]  /*16de0*/  FADD.FTZ R223, R150, R151 ;  /* 0x0000009796df7221 */ /* 0x000fe80000010000 */
        /* <DEDUP_REMOVED lines=24> */
[C---:B---3--:R-:W-:Y:S08]  /*16f70*/  HMMA.16816.F32 R124, R152.reuse, R156, R124 ;  /* 0x0000009c987c723c */ /* 0x048ff0000000187c */
[----:B------:R-:W-:Y:S01]  /*16f80*/  HMMA.16816.F32 R128, R152, R158, R128 ;  /* 0x0000009e9880723c */ /* 0x000fe20000001880 */
[----:B------:R-:W-:-:S07]  /*16f90*/  @P0 BRA `(.L_x_483) ;  /* 0xffffddd000000947 */ /* 0x000fce000383ffff */
.L_x_480:
[----:B------:R-:W-:-:S06]  /*16fa0*/  UISETP.GE.AND UP0, UPT, UR10, UR8, UPT ;  /* 0x000000080a00728c */ /* 0x000fcc000bf06270 */
[----:B------:R-:W-:-:S13]  /*16fb0*/  PLOP3.LUT P0, PT, PT, PT, UP0, 0x40, 0x0 ;  /* 0x000000000000781c */ /* 0x000fda0003f0e808 */
[----:B------:R-:W-:Y:S05]  /*16fc0*/  @P0 BRA `(.L_x_484) ;  /* 0x00002c0000000947 */ /* 0x000fea0003800000 */
[----:B------:R-:W-:Y:S01]  /*16fd0*/  IMAD.MOV.U32 R3, RZ, RZ, R0 ;  /* 0x000000ffff037224 */ /* 0x000fe200078e0000 */
[----:B------:R-:W-:Y:S01]  /*16fe0*/  SHF.R.S32.HI R5, RZ, 0x1f, R228 ;  /* 0x0000001fff057819 */ /* 0x000fe200000114e4 */
[----:B------:R-:W-:Y:S01]  /*16ff0*/  IMAD.SHL.U32 R231, R226, 0x2, RZ ;  /* 0x00000002e2e77824 */ /* 0x000fe200078e00ff */
[----:B------:R-:W-:Y:S01]  /*17000*/  SHF.R.S32.HI R230, RZ, 0x1f, R225 ;  /* 0x0000001fffe67819 */ /* 0x000fe200000114e1 */
[----:B------:R-:W-:Y:S01]  /*17010*/  IMAD.SHL.U32 R232, R228, 0x2, RZ ;  /* 0x00000002e4e87824 */ /* 0x000fe200078e00ff */
[----:B------:R-:W-:Y:S01]  /*17020*/  SHF.R.S32.HI R0, RZ, 0x1f, R227 ;  /* 0x0000001fff007819 */ /* 0x000fe200000114e3 */
[----:B------:R-:W-:Y:S01]  /*17030*/  IMAD.MOV.U32 R2, RZ, RZ, R148 ;  /* 0x000000ffff027224 */ /* 0x000fe200078e0094 */
[----:B------:R-:W-:Y:S02]  /*17040*/  SHF.L.U64.HI R229, R226, 0x1, R229 ;  /* 0x00000001e2e57819 */ /* 0x000fe400000102e5 */
[----:B------:R-:W-:Y:S02]  /*17050*/  SHF.L.U64.HI R226, R228, 0x1, R5 ;  /* 0x00000001e4e27819 */ /* 0x000fe40000010205 */
[C---:B------:R-:W-:Y:S01]  /*17060*/  SHF.L.U64.HI R230, R225.reuse, 0x1, R230 ;  /* 0x00000001e1e67819 */ /* 0x040fe200000102e6 */
[----:B------:R-:W-:Y:S01]  /*17070*/  IMAD.SHL.U32 R225, R225, 0x2, RZ ;  /* 0x00000002e1e17824 */ /* 0x000fe200078e00ff */
[C---:B------:R-:W-:Y:S01]  /*17080*/  SHF.L.U64.HI R228, R227.reuse, 0x1, R0 ;  /* 0x00000001e3e47819 */ /* 0x040fe20000010200 */
[----:B------:R-:W-:-:S02]  /*17090*/  IMAD.SHL.U32 R227, R227, 0x2, RZ ;  /* 0x00000002e3e37824 */ /* 0x000fc400078e00ff */
.L_x_494:
[----:B------:R-:W-:Y:S01]  /*170a0*/  SHF.R.S32.HI R5, RZ, 0x1f, R218 ;  /* 0x0000001fff057819 */ /* 0x000fe200000114da */
[C---:B------:R-:W-:Y:S01]  /*170b0*/  IMAD.WIDE.U32 R6, R218.reuse, c[0x0][0x208], RZ ;  /* 0x00008200da067a25 */ /* 0x040fe200078e00ff */
[----:B------:R-:W-:Y:S04]  /*170c0*/  DEPBAR.LE SB0, 0x0 ;  /* 0x000080000000791a */ /* 0x000fe80000000000 */
[----:B------:R-:W-:Y:S01]  /*170d0*/  IMAD R5, R5, c[0x0][0x208], RZ ;  /* 0x0000820005057a24 */ /* 0x000fe200078e02ff */
[----:B------:R-:W-:Y:S01]  /*170e0*/  BAR.SYNC.DEFER_BLOCKING 0x0 ;  /* 0x0000000000007b1d */ /* 0x000fe20000010000 */
[----:B------:R-:W-:Y:S01]  /*170f0*/  SHF.R.S32.HI R4, RZ, 0x1f, R217 ;  /* 0x0000001fff047819 */ /* 0x000fe200000114d9 */
[----:B------:R-:W-:Y:S01]  /*17100*/  UISETP.GT.AND UP0, UPT, UR10, UR8, UPT ;  /* 0x000000080a00728c */ /* 0x000fe2000bf04270 */
[----:B------:R-:W-:Y:S01]  /*17110*/  IMAD R5, R218, c[0x0][0x20c], R5 ;  /* 0x00008300da057a24 */ /* 0x000fe200078e0205 */
[----:B------:R-:W-:Y:S02]  /*17120*/  ISETP.GE.AND P1, PT, R219, c[0x0][0x1d4], PT ;  /* 0x00007500db007a0c */ /* 0x000fe40003f26270 */
[----:B------:R-:W-:Y:S02]  /*17130*/  IMAD R4, R4, c[0x0][0x218], RZ ;  /* 0x0000860004047a24 */ /* 0x000fe400078e02ff */
[----:B------:R-:W-:Y:S02]  /*17140*/  IADD3 R7, R7, R5, RZ ;  /* 0x0000000507077210 */ /* 0x000fe40007ffe0ff */
[C---:B------:R-:W-:Y:S03]  /*17150*/  IMAD R4, R217.reuse, c[0x0][0x21c], R4 ;  /* 0x00008700d9047a24 */ /* 0x040fe600078e0204 */
[----:B------:R-:W-:Y:S05]  /*17160*/  IMAD.WIDE.U32 R6, R217, c[0x0][0x218], R6 ;  /* 0x00008600d9067a25 */ /* 0x000fea00078e0006 */
[----:B------:R-:W-:Y:S04]  /*17170*/  IADD3 R0, P0, R6, UR26, RZ ;  /* 0x0000001a06007c10 */ /* 0x000fe8000ff1e0ff */
[----:B------:R-:W-:Y:S02]  /*17180*/  IADD3.X R7, R7, UR12, R4, P0, !PT ;  /* 0x0000000c07077c10 */ /* 0x000fe400087fe404 */
[C---:B------:R-:W-:Y:S01]  /*17190*/  LEA R180, P0, R0.reuse, c[0x0][0x1f8], 0x1 ;  /* 0x00007e0000b47a11 */ /* 0x040fe200078008ff */
[----:B------:R-:W-:Y:S03]  /*171a0*/  LDSM.16.M88.4 R16, [R214+0x10080] ;  /* 0x01008000d610783b */ /* 0x000fe60000000200 */
[----:B------:R-:W-:Y:S02]  /*171b0*/  LEA.HI.X R5, R0, c[0x0][0x1fc], R7, 0x1, P0 ;  /* 0x00007f0000057a11 */ /* 0x000fe400000f0c07 */
[----:B------:R-:W1:Y:S05]  /*171c0*/  SHFL.IDX PT, R180, R180, RZ, 0x181f ;  /* 0x00181fffb4b47589 */ /* 0x000e6a00000e0000 */
[----:B------:R-:W-:Y:S05]  /*171d0*/  LDSM.16.M88.4 R8, [R213+0xc080] ;  /* 0x00c08000d508783b */ /* 0x000fea0000000200 */
[----:B------:R-:W2:Y:S05]  /*171e0*/  SHFL.IDX PT, R5, R5, RZ, 0x181f ;  /* 0x00181fff05057589 */ /* 0x000eaa00000e0000 */
[----:B------:R-:W3:Y:S05]  /*171f0*/  LDSM.16.M88.4 R148, [R213+0xc880] ;  /* 0x00c88000d594783b */ /* 0x000eea0000000200 */
[----:B------:R-:W-:Y:S05]  /*17200*/  LDSM.16.M88.4 R152, [R210+0x10080] ;  /* 0x01008000d298783b */ /* 0x000fea0000000200 */
[----:B------:R-:W4:Y:S05]  /*17210*/  LDSM.16.M88.4 R156, [R212] ;  /* 0x00000000d49c783b */ /* 0x000f2a0000000200 */
[----:B------:R-:W5:Y:S01]  /*17220*/  LDSM.16.M88.4 R160, [R203] ;  /* 0x00000000cba0783b */ /* 0x000f620000000200 */
[C---:B-1----:R-:W-:Y:S04]  /*17230*/  IADD3 R172, P0, R180.reuse, R225, RZ ;  /* 0x000000e1b4ac7210 */ /* 0x042fe80007f1e0ff */
[C---:B--2---:R-:W-:Y:S02]  /*17240*/  IADD3.X R173, R5.reuse, R230, RZ, P0, !PT ;  /* 0x000000e605ad7210 */ /* 0x044fe400007fe4ff */
[C---:B------:R-:W-:Y:S03]  /*17250*/  IADD3 R176, P0, R180.reuse, R232, RZ ;  /* 0x000000e8b4b07210 */ /* 0x040fe60007f1e0ff */
[----:B------:R-:W-:Y:S01]  /*17260*/  @!PT LDS RZ, [RZ] ;  /* 0x00000000fffff984 */ /* 0x000fe20000000800 */
[----:B------:R-:W-:Y:S01]  /*17270*/  @!PT LDS RZ, [RZ] ;  /* 0x00000000fffff984 */ /* 0x000fe20000000800 */
[----:B------:R-:W-:Y:S01]  /*17280*/  @!PT LDS RZ, [RZ] ;  /* 0x00000000fffff984 */ /* 0x000fe20000000800 */
[----:B------:R1:W-:Y:S01]  /*17290*/  LDGSTS.E.BYPASS.LTC128B.128 [R220+0x8080], [R172.64], !P5 ;  /* 0x08080000acdc7fae */ /* 0x0003e2000e901d58 */
[C---:B------:R-:W-:Y:S02]  /*172a0*/  IADD3.X R177, R5.reuse, R226, RZ, P0, !PT ;  /* 0x000000e205b17210 */ /* 0x040fe400007fe4ff */
[C---:B------:R-:W-:Y:S03]  /*172b0*/  IADD3 R182, P0, R180.reuse, R227, RZ ;  /* 0x000000e3b4b67210 */ /* 0x040fe60007f1e0ff */
[----:B------:R2:W-:Y:S01]  /*172c0*/  LDGSTS.E.BYPASS.LTC128B.128 [R220+0x9080], [R176.64], !P1 ;  /* 0x09080000b0dc7fae */ /* 0x0005e2000c901d58 */
[C---:B------:R-:W-:Y:S02]  /*172d0*/  IADD3.X R183, R5.reuse, R228, RZ, P0, !PT ;  /* 0x000000e405b77210 */ /* 0x040fe400007fe4ff */
[----:B------:R-:W-:Y:S03]  /*172e0*/  IADD3 R180, P0, R180, R231, RZ ;  /* 0x000000e7b4b47210 */ /* 0x000fe60007f1e0ff */
[----:B------:R1:W-:Y:S01]  /*172f0*/  LDGSTS.E.BYPASS.LTC128B.128 [R220+0xa080], [R182.64], !P4 ;  /* 0x0a080000b6dc7fae */ /* 0x0003e2000e101d58 */
[----:B------:R-:W-:Y:S02]  /*17300*/  IADD3.X R181, R5, R229, RZ, P0, !PT ;  /* 0x000000e505b57210 */ /* 0x000fe400007fe4ff */
[C---:B------:R-:W-:Y:S01]  /*17310*/  HMMA.16816.F32 R4, R16.reuse, R8, RZ ;  /* 0x000000081004723c */ /* 0x040fe200000018ff */
[----:B------:R-:W-:Y:S02]  /*17320*/  PLOP3.LUT P0, PT, PT, PT, UP0, 0x40, 0x0 ;  /* 0x000000000000781c */ /* 0x000fe40003f0e808 */
[----:B------:R1:W-:Y:S05]  /*17330*/  LDGSTS.E.BYPASS.LTC128B.128 [R220+0xb080], [R180.64], !P3 ;  /* 0x0b080000b4dc7fae */ /* 0x0003ea000d901d58 */
[C---:B------:R-:W-:Y:S01]  /*17340*/  HMMA.16816.F32 R8, R16.reuse, R10, RZ ;  /* 0x0000000a1008723c */ /* 0x040fe200000018ff */
[----:B------:R-:W-:Y:S05]  /*17350*/  LDSM.16.M88.4 R164, [R209+0x10080] ;  /* 0x01008000d1a4783b */ /* 0x000fea0000000200 */
[----:B------:R-:W0:Y:S02]  /*17360*/  LDGDEPBAR ;  /* 0x00000000000079af */ /* 0x000e240000000000 */
[C---:B---3--:R-:W-:Y:S03]  /*17370*/  HMMA.16816.F32 R12, R16.reuse, R148, RZ ;  /* 0x00000094100c723c */ /* 0x048fe600000018ff */
[----:B------:R-:W3:Y:S05]  /*17380*/  LDSM.16.M88.4 R168, [R208+0xc080] ;  /* 0x00c08000d0a8783b */ /* 0x000eea0000000200 */
[----:B------:R-:W-:Y:S01]  /*17390*/  HMMA.16816.F32 R16, R16, R150, RZ ;  /* 0x000000961010723c */ /* 0x000fe200000018ff */
[----:B------:R-:W3:Y:S05]  /*173a0*/  LDSM.16.M88.4 R148, [R208+0xc880] ;  /* 0x00c88000d094783b */ /* 0x000eea0000000200 */
[----:B-1----:R-:W-:Y:S02]  /*173b0*/  LDSM.16.M88.4 R172, [R207+0x10080] ;  /* 0x01008000cfac783b */ /* 0x002fe40000000200 */
[C---:B----4-:R-:W-:Y:S03]  /*173c0*/  HMMA.16816.F32 R4, R152.reuse, R156, R4 ;  /* 0x0000009c9804723c */ /* 0x050fe60000001804 */
[----:B--2---:R-:W1:Y:S05]  /*173d0*/  LDSM.16.M88.4 R176, [R202] ;  /* 0x00000000cab0783b */ /* 0x004e6a0000000200 */
[C---:B------:R-:W-:Y:S01]  /*173e0*/  HMMA.16816.F32 R8, R152.reuse, R158, R8 ;  /* 0x0000009e9808723c */ /* 0x040fe20000001808 */
[----:B------:R-:W-:Y:S07]  /*173f0*/  LDSM.16.M88.4 R156, [R214+0x14080] ;  /* 0x01408000d69c783b */ /* 0x000fee0000000200 */
[C---:B-----5:R-:W-:Y:S08]  /*17400*/  HMMA.16816.F32 R12, R152.reuse, R160, R12 ;  /* 0x000000a0980c723c */ /* 0x060ff0000000180c */
[----:B------:R-:W-:Y:S01]  /*17410*/  HMMA.16816.F32 R16, R152, R162, R16 ;  /* 0x000000a29810723c */ /* 0x000fe20000001810 */
[----:B------:R-:W2:Y:S05]  /*17420*/  LDSM.16.M88.4 R152, [R202+0x800] ;  /* 0x00080000ca98783b */ /* 0x000eaa0000000200 */
[----:B------:R-:W4:Y:S02]  /*17430*/  LDSM.16.M88.4 R160, [R213+0xd080] ;  /* 0x00d08000d5a0783b */ /* 0x000f240000000200 */
[C---:B---3--:R-:W-:Y:S08]  /*17440*/  HMMA.16816.F32 R4, R164.reuse, R168, R4 ;  /* 0x000000a8a404723c */ /* 0x048ff00000001804 */
[C---:B------:R-:W-:Y:S01]  /*17450*/  HMMA.16816.F32 R8, R164.reuse, R170, R8 ;  /* 0x000000aaa408723c */ /* 0x040fe20000001808 */
[----:B------:R-:W-:Y:S07]  /*17460*/  LDSM.16.M88.4 R168, [R201] ;  /* 0x00000000c9a8783b */ /* 0x000fee0000000200 */
[C---:B------:R-:W-:Y:S08]  /*17470*/  HMMA.16816.F32 R12, R164.reuse, R148, R12 ;  /* 0x00000094a40c723c */ /* 0x040ff0000000180c */
[----:B------:R-:W-:Y:S01]  /*17480*/  HMMA.16816.F32 R16, R164, R150, R16 ;  /* 0x00000096a410723c */ /* 0x000fe20000001810 */
[----:B------:R-:W3:Y:S05]  /*17490*/  LDSM.16.M88.4 R148, [R213+0xd880] ;  /* 0x00d88000d594783b */ /* 0x000eea0000000200 */
[----:B------:R-:W5:Y:S02]  /*174a0*/  LDSM.16.M88.4 R164, [R210+0x14080] ;  /* 0x01408000d2a4783b */ /* 0x000f640000000200 */
[C---:B-1----:R-:W-:Y:S08]  /*174b0*/  HMMA.16816.F32 R4, R172.reuse, R176, R4 ;  /* 0x000000b0ac04723c */ /* 0x042ff00000001804 */
[C---:B------:R-:W-:Y:S01]  /*174c0*/  HMMA.16816.F32 R8, R172.reuse, R178, R8 ;  /* 0x000000b2ac08723c */ /* 0x040fe20000001808 */
[----:B------:R-:W-:Y:S07]  /*174d0*/  LDSM.16.M88.4 R176, [R208+0xd080] ;  /* 0x00d08000d0b0783b */ /* 0x000fee0000000200 */
[C---:B--2---:R-:W-:Y:S08]  /*174e0*/  HMMA.16816.F32 R12, R172.reuse, R152, R12 ;  /* 0x00000098ac0c723c */ /* 0x044ff0000000180c */
[----:B------:R-:W-:Y:S01]  /*174f0*/  HMMA.16816.F32 R16, R172, R154, R16 ;  /* 0x0000009aac10723c */ /* 0x000fe20000001810 */
[----:B------:R-:W1:Y:S05]  /*17500*/  LDSM.16.M88.4 R152, [R200] ;  /* 0x00000000c898783b */ /* 0x000e6a0000000200 */
[----:B------:R-:W2:Y:S02]  /*17510*/  LDSM.16.M88.4 R172, [R209+0x14080] ;  /* 0x01408000d1ac783b */ /* 0x000ea40000000200 */
[C---:B----4-:R-:W-:Y:S08]  /*17520*/  HMMA.16816.F32 R4, R156.reuse, R160, R4 ;  /* 0x000000a09c04723c */ /* 0x050ff00000001804 */
[C---:B------:R-:W-:Y:S01]  /*17530*/  HMMA.16816.F32 R8, R156.reuse, R162, R8 ;  /* 0x000000a29c08723c */ /* 0x040fe20000001808 */
[----:B------:R-:W-:Y:S07]  /*17540*/  LDSM.16.M88.4 R160, [R202+0x1000] ;  /* 0x00100000caa0783b */ /* 0x000fee0000000200 */
[C---:B---3--:R-:W-:Y:S08]  /*17550*/  HMMA.16816.F32 R12, R156.reuse, R148, R12 ;  /* 0x000000949c0c723c */ /* 0x048ff0000000180c */
[----:B------:R-:W-:Y:S01]  /*17560*/  HMMA.16816.F32 R16, R156, R150, R16 ;  /* 0x000000969c10723c */ /* 0x000fe20000001810 */
[----:B------:R-:W3:Y:S05]  /*17570*/  LDSM.16.M88.4 R148, [R208+0xd880] ;  /* 0x00d88000d094783b */ /* 0x000eea0000000200 */
[----:B------:R-:W4:Y:S02]  /*17580*/  LDSM.16.M88.4 R156, [R207+0x14080] ;  /* 0x01408000cf9c783b */ /* 0x000f240000000200 */
[C---:B-----5:R-:W-:Y:S08]  /*17590*/  HMMA.16816.F32 R4, R164.reuse, R168, R4 ;  /* 0x000000a8a404723c */ /* 0x060ff00000001804 */
[C---:B------:R-:W-:Y:S01]  /*175a0*/  HMMA.16816.F32 R8, R164.reuse, R170, R8 ;  /* 0x000000aaa408723c */ /* 0x040fe20000001808 */
[----:B------:R-:W-:Y:S07]  /*175b0*/  LDSM.16.M88.4 R168, [R213+0xe080] ;  /* 0x00e08000d5a8783b */ /* 0x000fee0000000200 */
[C---:B-1----:R-:W-:Y:S08]  /*175c0*/  HMMA.16816.F32 R12, R164.reuse, R152, R12 ;  /* 0x00000098a40c723c */ /* 0x042ff0000000180c */
[----:B------:R-:W-:Y:S01]  /*175d0*/  HMMA.16816.F32 R16, R164, R154, R16 ;  /* 0x0000009aa410723c */ /* 0x000fe20000001810 */
[----:B------:R-:W1:Y:S05]  /*175e0*/  LDSM.16.M88.4 R152, [R202+0x1800] ;  /* 0x00180000ca98783b */ /* 0x000e6a0000000200 */
[----:B------:R-:W5:Y:S02]  /*175f0*/  LDSM.16.M88.4 R164, [R214+0x18080] ;  /* 0x01808000d6a4783b */ /* 0x000f640000000200 */
[C---:B--2---:R-:W-:Y:S08]  /*17600*/  HMMA.16816.F32 R4, R172.reuse, R176, R4 ;  /* 0x000000b0ac04723c */ /* 0x044ff00000001804 */
[C---:B------:R-:W-:Y:S01]  /*17610*/  HMMA.16816.F32 R8, R172.reuse, R178, R8 ;  /* 0x000000b2ac08723c */ /* 0x040fe20000001808 */
[----:B------:R-:W-:Y:S07]  /*17620*/  LDSM.16.M88.4 R176, [R199] ;  /* 0x00000000c7b0783b */ /* 0x000fee0000000200 */
[C---:B---3--:R-:W-:Y:S08]  /*17630*/  HMMA.16816.F32 R12, R172.reuse, R148, R12 ;  /* 0x00000094ac0c723c */ /* 0x048ff0000000180c */
[----:B------:R-:W-:Y:S01]  /*17640*/  HMMA.16816.F32 R16, R172, R150, R16 ;  /* 0x00000096ac10723c */ /* 0x000fe20000001810 */
[----:B------:R-:W2:Y:S05]  /*17650*/  LDSM.16.M88.4 R148, [R213+0xe880] ;  /* 0x00e88000d594783b */ /* 0x000eaa0000000200 */
[----:B------:R-:W3:Y:S02]  /*17660*/  LDSM.16.M88.4 R172, [R210+0x18080] ;  /* 0x01808000d2ac783b */ /* 0x000ee40000000200 */
[C---:B----4-:R-:W-:Y:S08]  /*17670*/  HMMA.16816.F32 R4, R156.reuse, R160, R4 ;  /* 0x000000a09c04723c */ /* 0x050ff00000001804 */
[C---:B------:R-:W-:Y:S01]  /*17680*/  HMMA.16816.F32 R8, R156.reuse, R162, R8 ;  /* 0x000000a29c08723c */ /* 0x040fe20000001808 */
[----:B------:R-:W-:Y:S07]  /*17690*/  LDSM.16.M88.4 R160, [R208+0xe080] ;  /* 0x00e08000d0a0783b */ /* 0x000fee0000000200 */
[C---:B-1----:R-:W-:Y:S08]  /*176a0*/  HMMA.16816.F32 R12, R156.reuse, R152, R12 ;  /* 0x000000989c0c723c */ /* 0x042ff0000000180c */
[----:B------:R-:W-:Y:S01]  /*176b0*/  HMMA.16816.F32 R16, R156, R154, R16 ;  /* 0x0000009a9c10723c */ /* 0x000fe20000001810 */
[----:B------:R-:W1:Y:S05]  /*176c0*/  LDSM.16.M88.4 R152, [R198] ;  /* 0x00000000c698783b */ /* 0x000e6a0000000200 */
[----:B------:R-:W4:Y:S02]  /*176d0*/  LDSM.16.M88.4 R156, [R209+0x18080] ;  /* 0x01808000d19c783b */ /* 0x000f240000000200 */
[C---:B-----5:R-:W-:Y:S08]  /*176e0*/  HMMA.16816.F32 R4, R164.reuse, R168, R4 ;  /* 0x000000a8a404723c */ /* 0x060ff00000001804 */
[C---:B------:R-:W-:Y:S01]  /*176f0*/  HMMA.16816.F32 R8, R164.reuse, R170, R8 ;  /* 0x000000aaa408723c */ /* 0x040fe20000001808 */
[----:B------:R-:W-:Y:S07]  /*17700*/  LDSM.16.M88.4 R168, [R202+0x2000] ;  /* 0x00200000caa8783b */ /* 0x000fee0000000200 */
[C---:B--2---:R-:W-:Y:S08]  /*17710*/  HMMA.16816.F32 R12, R164.reuse, R148, R12 ;  /* 0x00000094a40c723c */ /* 0x044ff0000000180c */
[----:B------:R-:W-:Y:S01]  /*17720*/  HMMA.16816.F32 R16, R164, R150, R16 ;  /* 0x00000096a410723c */ /* 0x000fe20000001810 */
[----:B------:R-:W2:Y:S05]  /*17730*/  LDSM.16.M88.4 R148, [R208+0xe880] ;  /* 0x00e88000d094783b */ /* 0x000eaa0000000200 */
[----:B------:R-:W5:Y:S02]  /*17740*/  LDSM.16.M88.4 R164, [R207+0x18080] ;  /* 0x01808000cfa4783b */ /* 0x000f640000000200 */
[C---:B---3--:R-:W-:Y:S08]  /*17750*/  HMMA.16816.F32 R4, R172.reuse, R176, R4 ;  /* 0x000000b0ac04723c */ /* 0x048ff00000001804 */
[C---:B------:R-:W-:Y:S01]  /*17760*/  HMMA.16816.F32 R8, R172.reuse, R178, R8 ;  /* 0x000000b2ac08723c */ /* 0x040fe20000001808 */
[----:B------:R-:W-:Y:S07]  /*17770*/  LDSM.16.M88.4 R176, [R213+0xf080] ;  /* 0x00f08000d5b0783b */ /* 0x000fee0000000200 */
[C---:B-1----:R-:W-:Y:S08]  /*17780*/  HMMA.16816.F32 R12, R172.reuse, R152, R12 ;  /* 0x00000098ac0c723c */ /* 0x042ff0000000180c */
[----:B------:R-:W-:Y:S01]  /*17790*/  HMMA.16816.F32 R16, R172, R154, R16 ;  /* 0x0000009aac10723c */ /* 0x000fe20000001810 */
[----:B------:R-:W1:Y:S05]  /*177a0*/  LDSM.16.M88.4 R152, [R202+0x2800] ;  /* 0x00280000ca98783b */ /* 0x000e6a0000000200 */
[----:B------:R-:W3:Y:S02]  /*177b0*/  LDSM.16.M88.4 R172, [R214+0x1c080] ;  /* 0x01c08000d6ac783b */ /* 0x000ee40000000200 */
[C---:B----4-:R-:W-:Y:S08]  /*177c0*/  HMMA.16816.F32 R4, R156.reuse, R160, R4 ;  /* 0x000000a09c04723c */ /* 0x050ff00000001804 */
[C---:B------:R-:W-:Y:S01]  /*177d0*/  HMMA.16816.F32 R8, R156.reuse, R162, R8 ;  /* 0x000000a29c08723c */ /* 0x040fe20000001808 */
[----:B------:R-:W-:Y:S07]  /*177e0*/  LDSM.16.M88.4 R160, [R197] ;  /* 0x00000000c5a0783b */ /* 0x000fee0000000200 */
[C---:B--2---:R-:W-:Y:S08]  /*177f0*/  HMMA.16816.F32 R12, R156.reuse, R148, R12 ;  /* 0x000000949c0c723c */ /* 0x044ff0000000180c */
[----:B------:R-:W-:Y:S01]  /*17800*/  HMMA.16816.F32 R16, R156, R150, R16 ;  /* 0x000000969c10723c */ /* 0x000fe20000001810 */
[----:B------:R-:W2:Y:S05]  /*17810*/  LDSM.16.M88.4 R148, [R213+0xf880] ;  /* 0x00f88000d594783b */ /* 0x000eaa0000000200 */
[----:B------:R-:W4:Y:S02]  /*17820*/  LDSM.16.M88.4 R156, [R210+0x1c080] ;  /* 0x01c08000d29c783b */ /* 0x000f240000000200 */
[C---:B-----5:R-:W-:Y:S08]  /*17830*/  HMMA.16816.F32 R4, R164.reuse, R168, R4 ;  /* 0x000000a8a404723c */ /* 0x060ff00000001804 */
[C---:B------:R-:W-:Y:S01]  /*17840*/  HMMA.16816.F32 R8, R164.reuse, R170, R8 ;  /* 0x000000aaa408723c */ /* 0x040fe20000001808 */
[----:B------:R-:W-:Y:S07]  /*17850*/  LDSM.16.M88.4 R168, [R208+0xf080] ;  /* 0x00f08000d0a8783b */ /* 0x000fee0000000200 */
[C---:B-1----:R-:W-:Y:S08]  /*17860*/  HMMA.16816.F32 R12, R164.reuse, R152, R12 ;  /* 0x00000098a40c723c */ /* 0x042ff0000000180c */
[----:B------:R-:W-:Y:S01]  /*17870*/  HMMA.16816.F32 R16, R164, R154, R16 ;  /* 0x0000009aa410723c */ /* 0x000fe20000001810 */
[----:B------:R-:W1:Y:S05]  /*17880*/  LDSM.16.M88.4 R152, [R196] ;  /* 0x00000000c498783b */ /* 0x000e6a0000000200 */
[----:B------:R-:W5:Y:S02]  /*17890*/  LDSM.16.M88.4 R164, [R209+0x1c080] ;  /* 0x01c08000d1a4783b */ /* 0x000f640000000200 */
[C---:B---3--:R-:W-:Y:S08]  /*178a0*/  HMMA.16816.F32 R4, R172.reuse, R176, R4 ;  /* 0x000000b0ac04723c */ /* 0x048ff00000001804 */
[C---:B------:R-:W-:Y:S01]  /*178b0*/  HMMA.16816.F32 R8, R172.reuse, R178, R8 ;  /* 0x000000b2ac08723c */ /* 0x040fe20000001808 */
[----:B------:R-:W-:Y:S07]  /*178c0*/  LDSM.16.M88.4 R176, [R202+0x3000] ;  /* 0x00300000cab0783b */ /* 0x000fee0000000200 */
[C---:B--2---:R-:W-:Y:S08]  /*178d0*/  HMMA.16816.F32 R12, R172.reuse, R148, R12 ;  /* 0x00000094ac0c723c */ /* 0x044ff0000000180c */
[----:B------:R-:W-:Y:S01]  /*178e0*/  HMMA.16816.F32 R16, R172, R150, R16 ;  /* 0x00000096ac10723c */ /* 0x000fe20000001810 */
[----:B------:R-:W2:Y:S05]  /*178f0*/  LDSM.16.M88.4 R148, [R208+0xf880] ;  /* 0x00f88000d094783b */ /* 0x000eaa0000000200 */
[----:B------:R-:W3:Y:S02]  /*17900*/  LDSM.16.M88.4 R172, [R207+0x1c080] ;  /* 0x01c08000cfac783b */ /* 0x000ee40000000200 */
[C---:B----4-:R-:W-:Y:S08]  /*17910*/  HMMA.16816.F32 R4, R156.reuse, R160, R4 ;  /* 0x000000a09c04723c */ /* 0x050ff00000001804 */
[C---:B------:R-:W-:Y:S08]  /*17920*/  HMMA.16816.F32 R8, R156.reuse, R162, R8 ;  /* 0x000000a29c08723c */ /* 0x040ff00000001808 */
[C---:B-1----:R-:W-:Y:S08]  /*17930*/  HMMA.16816.F32 R12, R156.reuse, R152, R12 ;  /* 0x000000989c0c723c */ /* 0x042ff0000000180c */
[----:B------:R-:W-:Y:S08]  /*17940*/  HMMA.16816.F32 R16, R156, R154, R16 ;  /* 0x0000009a9c10723c */ /* 0x000ff00000001810 */
[C---:B-----5:R-:W-:Y:S08]  /*17950*/  HMMA.16816.F32 R4, R164.reuse, R168, R4 ;  /* 0x000000a8a404723c */ /* 0x060ff00000001804 */
[C---:B------:R-:W-:Y:S08]  /*17960*/  HMMA.16816.F32 R8, R164.reuse, R170, R8 ;  /* 0x000000aaa408723c */ /* 0x040ff00000001808 */
[C---:B--2---:R-:W-:Y:S08]  /*17970*/  HMMA.16816.F32 R12, R164.reuse, R148, R12 ;  /* 0x00000094a40c723c */ /* 0x044ff0000000180c */
[----:B------:R-:W-:Y:S01]  /*17980*/  HMMA.16816.F32 R16, R164, R150, R16 ;  /* 0x00000096a410723c */ /* 0x000fe20000001810 */
[----:B------:R-:W1:Y:S01]  /*17990*/  LDSM.16.M88.4 R148, [R202+0x3800] ;  /* 0x00380000ca94783b */ /* 0x000e620000000200 */
[----:B------:R-:W-:Y:S04]  /*179a0*/  DEPBAR.LE SB0, 0x0 ;  /* 0x000080000000791a */ /* 0x000fe80000000000 */
[----:B------:R-:W-:Y:S02]  /*179b0*/  BAR.SYNC.DEFER_BLOCKING 0x0 ;  /* 0x0000000000007b1d */ /* 0x000fe40000010000 */
[C---:B---3--:R-:W-:Y:S08]  /*179c0*/  HMMA.16816.F32 R4, R172.reuse, R176, R4 ;  /* 0x000000b0ac04723c */ /* 0x048ff00000001804 */
        /* <DEDUP_REMOVED lines=14> */
[----:B------:R3:W4:Y:S06]  /*17ab0*/  MUFU.TANH R4, R154 ;  /* 0x0000009a00047308 */ /* 0x00072c0000002400 */
[----:B------:R-:W-:Y:S02]  /*17ac0*/  FMUL.FTZ R168, R12, c[0x0][0x320] ;  /* 0x0000c8000ca87a20 */ /* 0x000fe40000410000 */
[----:B------:R-:W-:Y:S02]  /*17ad0*/  FMUL.FTZ R13, R13, c[0x0][0x320] ;  /* 0x0000c8000d0d7a20 */ /* 0x000fe40000410000 */
[----:B------:R3:W1:Y:S01]  /*17ae0*/  MUFU.TANH R5, R153 ;  /* 0x0000009900057308 */ /* 0x0006620000002400 */
        /* <DEDUP_REMOVED lines=19> */
[----:B--2-4-:R-:W-:Y:S01]  /*17c20*/  IMAD.MOV.U32 R217, RZ, RZ, RZ ;  /* 0x000000ffffd97224 */ /* 0x014fe200078e00ff */
[----:B------:R-:W-:Y:S01]  /*17c30*/  ULEA UR4, UR10, UR16, 0x5 ;  /* 0x000000100a047291 */ /* 0x000fe2000f8e283f */
[----:B------:R-:W-:Y:S05]  /*17c40*/  ISETP.NE.AND P6, PT, R215, 0x1, PT ;  /* 0x00000001d700780c */ /* 0x000fea0003fc5270 */
[----:B------:R-:W-:Y:S05]  /*17c50*/  IMAD.U32 R11, RZ, RZ, UR4 ;  /* 0x00000004ff0b7e24 */ /* 0x000fea000f8e00ff */
[----:B------:R-:W-:Y:S05]  /*17c60*/  IADD3 R218, R11, -0x20, R216 ;  /* 0xffffffe00bda7810 */ /* 0x000fea0007ffe0d8 */
[----:B------:R-:W-:Y:S04]  /*17c70*/  @P6 IMAD.HI.U32 R11, R218, c[0x0][0x2bc], RZ ;  /* 0x0000af00da0b6a27 */ /* 0x000fe800078e00ff */
[----:B------:R-:W-:Y:S01]  /*17c80*/  IMAD.MOV.U32 R10, RZ, RZ, R218 ;  /* 0x000000ffff0a7224 */ /* 0x000fe200078e00da */
[----:B------:R-:W-:Y:S04]  /*17c90*/  @P6 SHF.R.U32.HI R10, RZ, c[0x0][0x2c0], R11 ;  /* 0x0000b000ff0a6a19 */ /* 0x000fe8000001160b */
[C---:B---3--:R-:W-:Y:S04]  /*17ca0*/  @!P2 IADD3 R14, P0, R10.reuse, UR18, RZ ;  /* 0x000000120a0eac10 */ /* 0x048fe8000ff1e0ff */
[----:B------:R-:W-:Y:S02]  /*17cb0*/  @!P2 LEA.HI.X.SX32 R11, R10, UR6, 0x1, P0 ;  /* 0x000000060a0bac11 */ /* 0x000fe400080f0eff */
[C---:B------:R-:W-:Y:S04]  /*17cc0*/  @!P2 LEA R12, P0, R14.reuse, c[0x0][0x2a0], 0x2 ;  /* 0x0000a8000e0caa11 */ /* 0x040fe800078010ff */
[----:B------:R-:W-:Y:S01]  /*17cd0*/  @!P2 LEA.HI.X R13, R14, c[0x0][0x2a4], R11, 0x2, P0 ;  /* 0x0000a9000e0daa11 */ /* 0x000fe200000f140b */
[----:B------:R-:W-:Y:S04]  /*17ce0*/  IMAD.MOV R11, RZ, RZ, -R10 ;  /* 0x000000ffff0b7224 */ /* 0x000fe800078e0a0a */
[----:B------:R2:W3:Y:S01]  /*17cf0*/  @!P2 LDG.E R217, [R12.64] ;  /* 0x000000180cd9a981 */ /* 0x0004e2000c1e1900 */
[----:B------:R-:W-:Y:S05]  /*17d00*/  IMAD R218, R11, c[0x0][0x2b8], R218 ;  /* 0x0000ae000bda7a24 */ /* 0x000fea00078e02da */
[----:B------:R-:W-:Y:S05]  /*17d10*/  SHF.R.S32.HI R11, RZ, 0x1f, R218 ;  /* 0x0000001fff0b7819 */ /* 0x000fea00000114da */
[----:B------:R-:W-:Y:S04]  /*17d20*/  IMAD R11, R11, c[0x0][0x1e0], RZ ;  /* 0x000078000b0b7a24 */ /* 0x000fe800078e02ff */
[C---:B------:R-:W-:Y:S02]  /*17d30*/  IMAD R11, R218.reuse, c[0x0][0x1e4], R11 ;  /* 0x00007900da0b7a24 */ /* 0x040fe400078e020b */
[----:B--2---:R-:W-:Y:S04]  /*17d40*/  IMAD.WIDE.U32 R12, R218, c[0x0][0x1e0], RZ ;  /* 0x00007800da0c7a25 */ /* 0x004fe800078e00ff */
[----:B------:R-:W-:Y:S01]  /*17d50*/  IMAD.IADD R13, R13, 0x1, R11 ;  /* 0x000000010d0d7824 */ /* 0x000fe200078e020b */
[----:B---3--:R-:W-:Y:S03]  /*17d60*/  SHF.R.S32.HI R10, RZ, 0x1f, R217 ;  /* 0x0000001fff0a7819 */ /* 0x008fe600000114d9 */
        /* <DEDUP_REMOVED lines=15> */
[C---:B------:R-:W-:Y:S04]  /*17e60*/  IADD3 R12, P0, R10.reuse, R227, RZ ;  /* 0x000000e30a0c7210 */ /* 0x040fe80007f1e0ff */
[----:B------:R2:W-:Y:S01]  /*17e70*/  LDGSTS.E.BYPASS.LTC128B.128 [R220+0xd080], [R14.64], !P1 ;  /* 0x0d0800000edc7fae */ /* 0x0005e2000c901d58 */
[C---:B------:R-:W-:Y:S01]  /*17e80*/  IMAD.X R13, R11.reuse, 0x1, R228, P0 ;  /* 0x000000010b0d7824 */ /* 0x040fe200000e06e4 */
[----:B------:R-:W-:Y:S04]  /*17e90*/  IADD3 R10, P0, R10, R231, RZ ;  /* 0x000000e70a0a7210 */ /* 0x000fe80007f1e0ff */
[----:B------:R2:W-:Y:S01]  /*17ea0*/  LDGSTS.E.BYPASS.LTC128B.128 [R220+0xe080], [R12.64], !P4 ;  /* 0x0e0800000cdc7fae */ /* 0x0005e2000e101d58 */
[----:B------:R-:W-:Y:S05]  /*17eb0*/  IMAD.X R11, R11, 0x1, R229, P0 ;  /* 0x000000010b0b7824 */ /* 0x000fea00000e06e5 */
[----:B------:R2:W-:Y:S03]  /*17ec0*/  LDGSTS.E.BYPASS.LTC128B.128 [R220+0xf080], [R10.64], !P3 ;  /* 0x0f0800000adc7fae */ /* 0x0005e6000d901d58 */
.L_x_485:
[----:B--2-4-:R-:W-:Y:S01]  /*17ed0*/  PLOP3.LUT P0, PT, PT, PT, UP3, 0x80, 0x0 ;  /* 0x000000000000781c */ /* 0x014fe20003f0f038 */
[----:B------:R-:W0:Y:S01]  /*17ee0*/  LDGDEPBAR ;  /* 0x00000000000079af */ /* 0x000e220000000000 */
[----:B---3--:R-:W-:Y:S01]  /*17ef0*/  IMAD.MOV.U32 R17, RZ, RZ, R221 ;  /* 0x000000ffff117224 */ /* 0x008fe200078e00dd */
[----:B------:R-:W-:Y:S01]  /*17f00*/  USHF.L.U32 UR4, UR10, 0x5, URZ ;  /* 0x000000050a047899 */ /* 0x000fe2000800063f */
[----:B------:R-:W-:Y:S05]  /*17f10*/  IMAD.U32 R13, RZ, RZ, UR20 ;  /* 0x00000014ff0d7e24 */ /* 0x000fea000f8e00ff */
[----:B------:R-:W-:Y:S04]  /*17f20*/  IMAD.U32 R11, RZ, RZ, UR4 ;  /* 0x00000004ff0b7e24 */ /* 0x000fe8000f8e00ff */
[----:B------:R-:W-:Y:S01]  /*17f30*/  @P0 IMAD.HI.U32 R10, R221, c[0x0][0x2c8], RZ ;  /* 0x0000b200dd0a0a27 */ /* 0x000fe200078e00ff */
[----:B------:R-:W-:Y:S11]  /*17f40*/  PLOP3.LUT P0, PT, PT, PT, UP3, 0x80, 0x0 ;  /* 0x000000000000781c */ /* 0x000ff60003f0f038 */
[----:B------:R-:W-:Y:S02]  /*17f50*/  @!UPT UIADD3 URZ, URZ, URZ, URZ ;  /* 0x0000003f3f3ff290 */ /* 0x000fe4000fffe03f */
[----:B------:R-:W-:Y:S02]  /*17f60*/  @P0 SHF.R.U32.HI R17, RZ, c[0x0][0x2cc], R10 ;  /* 0x0000b300ff110a19 */ /* 0x000fe4000001160a */
[----:B------:R-:W-:Y:S02]  /*17f70*/  PLOP3.LUT P0, PT, PT, PT, UP2, 0x40, 0x0 ;  /* 0x000000000000781c */ /* 0x000fe40003f0e828 */
[----:B------:R-:W-:Y:S01]  /*17f80*/  IADD3 R10, -R222, 0x1, -R11 ;  /* 0x00000001de0a7810 */ /* 0x000fe20007ffe90b */
[----:B------:R-:W2:Y:S03]  /*17f90*/  SHFL.IDX PT, R19, R17, RZ, 0x1c1f ;  /* 0x001c1fff11137589 */ /* 0x000ea600000e0000 */
        /* <DEDUP_REMOVED lines=20> */
.L_x_488:
[----:B------:R-:W-:Y:S04]  /*180e0*/  MOV R10, c[0x0][0x32c] ;  /* 0x0000cb00000a7a02 */ /* 0x000fe80000000f00 */
[----:B------:R-:W-:Y:S11]  /*180f0*/  ISETP.NE.AND P0, PT, R10, 0x1, PT ;  /* 0x000000010a00780c */ /* 0x000ff60003f05270 */
[----:B------:R-:W-:Y:S02]  /*18100*/  @!UPT UIADD3 URZ, URZ, URZ, URZ ;  /* 0x0000003f3f3ff290 */ /* 0x000fe4000fffe03f */
[----:B------:R-:W-:Y:S05]  /*18110*/  @P0 IMAD.HI.U32 R10, R12, c[0x0][0x330], RZ ;  /* 0x0000cc000c0a0a27 */ /* 0x000fea00078e00ff */
[----:B------:R-:W-:Y:S02]  /*18120*/  @P0 SHF.R.U32.HI R12, RZ, c[0x0][0x334], R10 ;  /* 0x0000cd00ff0c0a19 */ /* 0x000fe4000001160a */
.L_x_489:
[----:B------:R-:W-:Y:S05]  /*18130*/  BSYNC B0 ;  /* 0x0000000000007941 */ /* 0x000fea0003800000 */
.L_x_487:
[----:B------:R-:W-:Y:S04]  /*18140*/  IMAD R19, R12, c[0x0][0x32c], -R11 ;  /* 0x0000cb000c137a24 */ /* 0x000fe800078e0a0b */
[----:B------:R-:W-:Y:S05]  /*18150*/  IMAD.IADD R10, R19, 0x1, -R222 ;  /* 0x00000001130a7824 */ /* 0x000fea00078e0ade */
[----:B------:R-:W-:Y:S02]  /*18160*/  IADD3 R19, R10, c[0x0][0x32c], RZ ;  /* 0x0000cb000a137a10 */ /* 0x000fe40007ffe0ff */
[----:B------:R-:W-:Y:S02]  /*18170*/  IMNMX R15, R15, R10, !PT ;  /* 0x0000000a0f0f7217 */ /* 0x000fe40007800200 */
[----:B------:R-:W-:Y:S02]  /*18180*/  IMNMX R16, R16, R19, PT ;  /* 0x0000001310107217 */ /* 0x000fe40003800200 */
.L_x_486:
[----:B------:R-:W-:Y:S06]  /*18190*/  UISETP.GT.AND UP0, UPT, UR10, -0x1, UPT ;  /* 0xffffffff0a00788c */ /* 0x000fec000bf04270 */
[----:B------:R-:W-:Y:S04]  /*181a0*/  PLOP3.LUT P0, PT, PT, PT, UP0, 0x80, 0x0 ;  /* 0x000000000000781c */ /* 0x000fe80003f0f008 */
[C---:B------:R-:W-:Y:S04]  /*181b0*/  ISETP.GT.AND P0, PT, R15.reuse, RZ, P0 ;  /* 0x000000ff0f00720c */ /* 0x040fe80000704270 */
[----:B------:R-:W-:Y:S04]  /*181c0*/  ISETP.LT.OR P0, PT, R16, 0x1, P0 ;  /* 0x000000011000780c */ /* 0x000fe80000701670 */
[----:B------:R-:W-:Y:S02]  /*181d0*/  FSEL R12, R0, -INF , !P0 ;  /* 0xff800000000c7808 */ /* 0x000fe40004000000 */
[----:B------:R-:W-:Y:S04]  /*181e0*/  PLOP3.LUT P0, PT, PT, PT, UP0, 0x80, 0x0 ;  /* 0x000000000000781c */ /* 0x000fe80003f0f008 */
[C---:B------:R-:W-:Y:S04]  /*181f0*/  ISETP.GT.AND P0, PT, R15.reuse, 0x1, P0 ;  /* 0x000000010f00780c */ /* 0x040fe80000704270 */
[----:B------:R-:W-:Y:S04]  /*18200*/  ISETP.LT.OR P0, PT, R16, 0x2, P0 ;  /* 0x000000021000780c */ /* 0x000fe80000701670 */
[----:B-1----:R-:W-:Y:S02]  /*18210*/  FSEL R152, R152, -INF , !P0 ;  /* 0xff80000098987808 */ /* 0x002fe40004000000 */
[----:B------:R-:W-:Y:S04]  /*18220*/  PLOP3.LUT P0, PT, PT, PT, UP0, 0x80, 0x0 ;  /* 0x000000000000781c */ /* 0x000fe80003f0f008 */
        /* <DEDUP_REMOVED lines=10> */
[----:B------:R-:W-:Y:S01]  /*182d0*/  ISETP.LT.OR P0, PT, R16, 0x11, P0 ;  /* 0x000000111000780c */ /* 0x000fe20000701670 */
[--C-:B-1----:R-:W-:Y:S03]  /*182e0*/  IMAD.IADD R14, R14, 0x1, R7.reuse ;  /* 0x000000010e0e7824 */ /* 0x102fe600078e0207 */
[----:B------:R-:W-:Y:S01]  /*182f0*/  FSEL R168, R168, -INF , !P0 ;  /* 0xff800000a8a87808 */ /* 0x000fe20004000000 */
[----:B------:R-:W-:Y:S01]  /*18300*/  IMAD.IADD R0, R13, 0x1, R7 ;  /* 0x000000010d007824 */ /* 0x000fe200078e0207 */
        /* <DEDUP_REMOVED lines=29> */
.L_x_492:
[----:B------:R-:W-:Y:S04]  /*184e0*/  MOV R7, c[0x0][0x32c] ;  /* 0x0000cb0000077a02 */ /* 0x000fe80000000f00 */
[----:B------:R-:W-:Y:S11]  /*184f0*/  ISETP.NE.AND P0, PT, R7, 0x1, PT ;  /* 0x000000010700780c */ /* 0x000ff60003f05270 */
[----:B------:R-:W-:Y:S02]  /*18500*/  @!UPT UIADD3 URZ, URZ, URZ, URZ ;  /* 0x0000003f3f3ff290 */ /* 0x000fe4000fffe03f */
[----:B------:R-:W-:Y:S05]  /*18510*/  @P0 IMAD.HI.U32 R7, R16, c[0x0][0x330], RZ ;  /* 0x0000cc0010070a27 */ /* 0x000fea00078e00ff */
[----:B------:R-:W-:Y:S02]  /*18520*/  @P0 SHF.R.U32.HI R16, RZ, c[0x0][0x334], R7 ;  /* 0x0000cd00ff100a19 */ /* 0x000fe40000011607 */
.L_x_493:
[----:B------:R-:W-:Y:S05]  /*18530*/  BSYNC B0 ;  /* 0x0000000000007941 */ /* 0x000fea0003800000 */
.L_x_491:
[----:B------:R-:W-:Y:S04]  /*18540*/  IMAD R11, R16, c[0x0][0x32c], -R11 ;  /* 0x0000cb00100b7a24 */ /* 0x000fe800078e0a0b */
[----:B------:R-:W-:Y:S05]  /*18550*/  IMAD.IADD R11, R11, 0x1, -R222 ;  /* 0x000000010b0b7824 */ /* 0x000fea00078e0ade */
[----:B------:R-:W-:Y:S02]  /*18560*/  IADD3 R7, R11, c[0x0][0x32c], RZ ;  /* 0x0000cb000b077a10 */ /* 0x000fe40007ffe0ff */
[----:B------:R-:W-:Y:S02]  /*18570*/  IMNMX R0, R0, R11, !PT ;  /* 0x0000000b00007217 */ /* 0x000fe40007800200 */
[----:B------:R-:W-:Y:S02]  /*18580*/  IMNMX R14, R14, R7, PT ;  /* 0x000000070e0e7217 */ /* 0x000fe40003800200 */
.L_x_490:
[----:B------:R-:W-:Y:S01]  /*18590*/  PLOP3.LUT P0, PT, PT, PT, UP0, 0x80, 0x0 ;  /* 0x000000000000781c */ /* 0x000fe20003f0f008 */
[----:B------:R-:W-:Y:S03]  /*185a0*/  LDSM.16.MT88.4 R156, [R206+0x8080] ;  /* 0x00808000ce9c783b */ /* 0x000fe60000004200 */
[----:B------:R-:W-:Y:S04]  /*185b0*/  ISETP.GT.AND P0, PT, R0, RZ, P0 ;  /* 0x000000ff0000720c */ /* 0x000fe80000704270 */
[----:B------:R-:W-:Y:S01]  /*185c0*/  ISETP.LT.OR P0, PT, R14, 0x1, P0 ;  /* 0x000000010e00780c */ /* 0x000fe20000701670 */
[----:B------:R-:W-:Y:S03]  /*185d0*/  LDSM.16.MT88.4 R172, [R204+0x9880] ;  /* 0x00988000ccac783b */ /* 0x000fe60000004200 */
[----:B------:R-:W-:Y:S02]  /*185e0*/  FSEL R15, R4, -INF , !P0 ;  /* 0xff800000040f7808 */ /* 0x000fe40004000000 */
[----:B------:R-:W-:Y:S03]  /*185f0*/  PLOP3.LUT P0, PT, PT, PT, UP0, 0x80, 0x0 ;  /* 0x000000000000781c */ /* 0x000fe60003f0f008 */
[----:B------:R-:W-:Y:S01]  /*18600*/  LDSM.16.MT88.4 R176, [R211+0xa880] ;  /* 0x00a88000d3b0783b */ /* 0x000fe20000004200 */
[----:B------:R-:W-:Y:S04]  /*18610*/  ISETP.GT.AND P0, PT, R0, 0x1, P0 ;  /* 0x000000010000780c */ /* 0x000fe80000704270 */
[----:B------:R-:W-:Y:S03]  /*18620*/  ISETP.LT.OR P0, PT, R14, 0x2, P0 ;  /* 0x000000020e00780c */ /* 0x000fe60000701670 */
[----:B------:R-:W-:Y:S01]  /*18630*/  LDSM.16.MT88.4 R180, [R206+0xa880] ;  /* 0x00a88000ceb4783b */ /* 0x000fe20000004200 */
[----:B------:R-:W-:Y:S02]  /*18640*/  FSEL R13, R5, -INF , !P0 ;  /* 0xff800000050d7808 */ /* 0x000fe40004000000 */
[----:B------:R-:W-:Y:S02]  /*18650*/  PLOP3.LUT P0, PT, PT, PT, UP0, 0x80, 0x0 ;  /* 0x000000000000781c */ /* 0x000fe40003f0f008 */
[----:B------:R-:W-:Y:S02]  /*18660*/  FMNMX.FTZ R5, R12, R3, !PT ;  /* 0x000000030c057209 */ /* 0x000fe40007810000 */
[----:B------:R-:W-:Y:S01]  /*18670*/  ISETP.GT.AND P0, PT, R0, 0x8, P0 ;  /* 0x000000080000780c */ /* 0x000fe20000704270 */
[----:B------:R-:W-:Y:S01]  /*18680*/  LDSM.16.MT88.4 R184, [R204+0xa880] ;  /* 0x00a88000ccb8783b */ /* 0x000fe20000004200 */
[----:B------:R-:W-:Y:S02]  /*18690*/  FMNMX.FTZ R5, R152, R5, !PT ;  /* 0x0000000598057209 */ /* 0x000fe40007810000 */
[----:B------:R-:W-:Y:S02]  /*186a0*/  ISETP.LT.OR P0, PT, R14, 0x9, P0 ;  /* 0x000000090e00780c */ /* 0x000fe40000701670 */
[----:B------:R-:W-:Y:S02]  /*186b0*/  FMNMX.FTZ R5, R10, R5, !PT ;  /* 0x000000050a057209 */ /* 0x000fe40007810000 */
[----:B------:R-:W-:Y:S01]  /*186c0*/  FSEL R11, R6, -INF , !P0 ;  /* 0xff800000060b7808 */ /* 0x000fe20004000000 */
[----:B------:R-:W-:Y:S01]  /*186d0*/  LDSM.16.MT88.4 R188, [R211+0xb880] ;  /* 0x00b88000d3bc783b */ /* 0x000fe20000004200 */
[----:B------:R-:W-:Y:S02]  /*186e0*/  PLOP3.LUT P0, PT, PT, PT, UP0, 0x80, 0x0 ;  /* 0x000000000000781c */ /* 0x000fe40003f0f008 */
[----:B------:R-:W-:Y:S02]  /*186f0*/  FMNMX.FTZ R5, R8, R5, !PT ;  /* 0x0000000508057209 */ /* 0x000fe40007810000 */
[----:B------:R-:W-:Y:S02]  /*18700*/  ISETP.GT.AND P0, PT, R0, 0x9, P0 ;  /* 0x000000090000780c */ /* 0x000fe40000704270 */
[----:B------:R-:W-:Y:S01]  /*18710*/  FMNMX.FTZ R5, R168, R5, !PT ;  /* 0x00000005a8057209 */ /* 0x000fe20007810000 */
[----:B------:R-:W-:Y:S01]  /*18720*/  LDSM.16.MT88.4 R192, [R206+0xb880] ;  /* 0x00b88000cec0783b */ /* 0x000fe20000004200 */
[----:B------:R-:W-:Y:S02]  /*18730*/  ISETP.LT.OR P0, PT, R14, 0xa, P0 ;  /* 0x0000000a0e00780c */ /* 0x000fe40000701670 */
[----:B------:R-:W-:Y:S02]  /*18740*/  FMNMX.FTZ R5, R166, R5, !PT ;  /* 0x00000005a6057209 */ /* 0x000fe40007810000 */
        /* <DEDUP_REMOVED lines=11> */
[----:B------:R-:W-:Y:S02]  /*18800*/  ISETP.GT.AND P0, PT, R0, 0x11, P0 ;  /* 0x000000110000780c */ /* 0x000fe40000704270 */
[----:B------:R-:W-:Y:S02]  /*18810*/  FMNMX.FTZ R6, R11, R6, !PT ;  /* 0x000000060b067209 */ /* 0x000fe40007810000 */
[----:B------:R-:W-:Y:S02]  /*18820*/  ISETP.LT.OR P0, PT, R14, 0x12, P0 ;  /* 0x000000120e00780c */ /* 0x000fe40000701670 */
[----:B------:R-:W-:Y:S02]  /*18830*/  FMNMX.FTZ R16, R9, R6, !PT ;  /* 0x0000000609107209 */ /* 0x000fe40007810000 */
[----:B------:R-:W-:Y:S02]  /*18840*/  FSEL R163, R163, -INF , !P0 ;  /* 0xff800000a3a37808 */ /* 0x000fe40004000000 */
[----:B------:R-:W-:Y:S04]  /*18850*/  PLOP3.LUT P0, PT, PT, PT, UP0, 0x80, 0x0 ;  /* 0x000000000000781c */ /* 0x000fe80003f0f008 */
[----:B------:R-:W-:Y:S02]  /*18860*/  ISETP.GT.AND P0, PT, R0, 0x18, P0 ;  /* 0x000000180000780c */ /* 0x000fe40000704270 */
[----:B-1----:R-:W-:Y:S02]  /*18870*/  FMNMX.FTZ R6, R4, R5, !PT ;  /* 0x0000000504067209 */ /* 0x002fe40007810000 */
[----:B------:R-:W-:Y:S03]  /*18880*/  ISETP.LT.OR P0, PT, R14, 0x19, P0 ;  /* 0x000000190e00780c */ /* 0x000fe60000701670 */
[----:B------:R-:W1:Y:S01]  /*18890*/  SHFL.BFLY PT, R17, R6, 0x1, 0x1f ;  /* 0x0c201f0006117f89 */ /* 0x000e6200000e0000 */
[----:B------:R-:W-:Y:S02]  /*188a0*/  FSEL R161, R161, -INF , !P0 ;  /* 0xff800000a1a17808 */ /* 0x000fe40004000000 */
[----:B------:R-:W-:Y:S01]  /*188b0*/  PLOP3.LUT P0, PT, PT, PT, UP0, 0x80, 0x0 ;  /* 0x000000000000781c */ /* 0x000fe20003f0f008 */
[----:B------:R-:W-:Y:S02]  /*188c0*/  UISETP.GT.AND UP0, UPT, UR10, UR8, UPT ;  /* 0x000000080a00728c */ /* 0x000fe4000bf04270 */
[----:B------:R-:W-:Y:S01]  /*188d0*/  UIADD3 UR10, UR10, -0x1, URZ ;  /* 0xffffffff0a0a7890 */ /* 0x000fe2000fffe03f */
[----:B------:R-:W-:Y:S02]  /*188e0*/  ISETP.GT.AND P0, PT, R0, 0x19, P0 ;  /* 0x000000190000780c */ /* 0x000fe40000704270 */
[----:B------:R-:W-:Y:S02]  /*188f0*/  FMNMX.FTZ R0, R165, R16, !PT ;  /* 0x00000010a5007209 */ /* 0x000fe40007810000 */
[----:B------:R-:W-:Y:S02]  /*18900*/  ISETP.LT.OR P0, PT, R14, 0x1a, P0 ;  /* 0x0000001a0e00780c */ /* 0x000fe40000701670 */
[----:B------:R-:W-:Y:S02]  /*18910*/  FMNMX.FTZ R0, R163, R0, !PT ;  /* 0x00000000a3007209 */ /* 0x000fe40007810000 */
[----:B------:R-:W-:Y:S02]  /*18920*/  FSEL R149, R149, -INF , !P0 ;  /* 0xff80000095957808 */ /* 0x000fe40004000000 */
[----:B------:R-:W-:Y:S04]  /*18930*/  FMNMX.FTZ R0, R161, R0, !PT ;  /* 0x00000000a1007209 */ /* 0x000fe80007810000 */
[----:B------:R-:W-:Y:S02]  /*18940*/  FMNMX.FTZ R4, R149, R0, !PT ;  /* 0x0000000095047209 */ /* 0x000fe40007810000 */
[----:B-1----:R-:W-:Y:S03]  /*18950*/  FMNMX.FTZ R0, R6, R17, !PT ;  /* 0x0000001106007209 */ /* 0x002fe60007810000 */
        /* <DEDUP_REMOVED lines=9> */
[--C-:B------:R-:W-:Y:S02]  /*189f0*/  FFMA.FTZ R239, R168, c[0x0][0x2d0], -R167.reuse ;  /* 0x0000b400a8ef7a23 */ /* 0x100fe400000108a7 */
[----:B------:R-:W-:Y:S01]  /*18a00*/  LDSM.16.MT88.4 R168, [R206+0x9880] ;  /* 0x00988000cea8783b */ /* 0x000fe20000004200 */
[----:B-1----:R-:W-:Y:S01]  /*18a10*/  FMNMX.FTZ R5, R4, R7, !PT ;  /* 0x0000000704057209 */ /* 0x002fe20007810000 */
[--C-:B------:R-:W-:Y:S01]  /*18a20*/  FFMA.FTZ R240, R166, c[0x0][0x2d0], -R167.reuse ;  /* 0x0000b400a6f07a23 */ /* 0x100fe200000108a7 */
[----:B------:R-:W-:Y:S01]  /*18a30*/  FSEL R4, R0, RZ, P0 ;  /* 0x000000ff00047208 */ /* 0x000fe20000000000 */
[--C-:B------:R-:W-:Y:S02]  /*18a40*/  FFMA.FTZ R241, R164, c[0x0][0x2d0], -R167.reuse ;  /* 0x0000b400a4f17a23 */ /* 0x100fe400000108a7 */
[----:B------:R-:W-:Y:S01]  /*18a50*/  FFMA.FTZ R167, R162, c[0x0][0x2d0], -R167 ;  /* 0x0000b400a2a77a23 */ /* 0x000fe200000108a7 */
[----:B------:R-:W1:Y:S01]  /*18a60*/  MUFU.EX2 R151, R151 ;  /* 0x0000009700977308 */ /* 0x000e620000000800 */
[----:B------:R-:W2:Y:S01]  /*18a70*/  SHFL.BFLY PT, R148, R5, 0x1, 0x1f ;  /* 0x0c201f0005947f89 */ /* 0x000ea200000e0000 */
[----:B------:R-:W-:Y:S04]  /*18a80*/  FADD.FTZ R4, -R4, R3 ;  /* 0x0000000304047221 */ /* 0x000fe80000010100 */
[----:B------:R-:W-:Y:S04]  /*18a90*/  FMUL.FTZ R3, R4, c[0x0][0x2d0] ;  /* 0x0000b40004037a20 */ /* 0x000fe80000410000 */
[----:B------:R-:W-:Y:S10]  /*18aa0*/  MUFU.EX2 R150, R150 ;  /* 0x0000009600967308 */ /* 0x000ff40000000800 */
[----:B------:R-:W3:Y:S01]  /*18ab0*/  MUFU.EX2 R3, R3 ;  /* 0x0000000300037308 */ /* 0x000ee20000000800 */
[----:B-1----:R-:W-:Y:S02]  /*18ac0*/  F2FP.PACK_AB R152, R151, R234 ;  /* 0x000000ea9798723e */ /* 0x002fe400000000ff */
[----:B--2---:R-:W-:Y:S04]  /*18ad0*/  FMNMX.FTZ R148, R148, R5, !PT ;  /* 0x0000000594947209 */ /* 0x004fe80007810000 */
[C---:B------:R-:W-:Y:S01]  /*18ae0*/  FSETP.NEU.FTZ.AND P0, PT, R148.reuse, -INF , PT ;  /* 0xff8000009400780b */ /* 0x040fe20003f1d000 */
[C---:B------:R-:W-:Y:S02]  /*18af0*/  FMUL.FTZ R160, R148.reuse, c[0x0][0x2d0] ;  /* 0x0000b40094a07a20 */ /* 0x040fe40000410000 */
[----:B------:R-:W1:Y:S01]  /*18b00*/  MUFU.EX2 R233, R233 ;  /* 0x000000e900e97308 */ /* 0x000e620000000800 */
[----:B------:R-:W-:Y:S02]  /*18b10*/  FSEL R5, R148, RZ, P0 ;  /* 0x000000ff94057208 */ /* 0x000fe40000000000 */
[----:B------:R-:W-:Y:S02]  /*18b20*/  FSEL R160, R160, RZ, P0 ;  /* 0x000000ffa0a07208 */ /* 0x000fe40000000000 */
[----:B------:R-:W-:Y:S01]  /*18b30*/  PLOP3.LUT P0, PT, PT, PT, UP0, 0x80, 0x0 ;  /* 0x000000000000781c */ /* 0x000fe20003f0f008 */
[----:B------:R-:W-:Y:S02]  /*18b40*/  FADD.FTZ R5, -R5, R2 ;  /* 0x0000000205057221 */ /* 0x000fe40000010100 */
[--C-:B------:R-:W-:Y:S02]  /*18b50*/  FFMA.FTZ R238, R15, c[0x0][0x2d0], -R160.reuse ;  /* 0x0000b4000fee7a23 */ /* 0x100fe400000108a0 */
[----:B------:R2:W-:Y:S01]  /*18b60*/  MUFU.EX2 R242, R167 ;  /* 0x000000a700f27308 */ /* 0x0005e20000000800 */
[--C-:B------:R-:W-:Y:S02]  /*18b70*/  FFMA.FTZ R237, R13, c[0x0][0x2d0], -R160.reuse ;  /* 0x0000b4000ded7a23 */ /* 0x100fe400000108a0 */
[----:B------:R-:W4:Y:S01]  /*18b80*/  LDSM.16.MT88.4 R12, [R211+0x8080] ;  /* 0x00808000d30c783b */ /* 0x000f220000004200 */
[--C-:B------:R-:W-:Y:S02]  /*18b90*/  FFMA.FTZ R236, R11, c[0x0][0x2d0], -R160.reuse ;  /* 0x0000b4000bec7a23 */ /* 0x100fe400000108a0 */
[--C-:B------:R-:W-:Y:S02]  /*18ba0*/  FFMA.FTZ R235, R9, c[0x0][0x2d0], -R160.reuse ;  /* 0x0000b40009eb7a23 */ /* 0x100fe400000108a0 */
[----:B------:R-:W-:Y:S02]  /*18bb0*/  FMUL.FTZ R2, R5, c[0x0][0x2d0] ;  /* 0x0000b40005027a20 */ /* 0x000fe40000410000 */
[----:B------:R-:W-:Y:S01]  /*18bc0*/  MUFU.EX2 R238, R238 ;  /* 0x000000ee00ee7308 */ /* 0x000fe20000000800 */
[C---:B---3--:R-:W-:Y:S02]  /*18bd0*/  FMUL.FTZ R4, R3.reuse, R144 ;  /* 0x0000009003047220 */ /* 0x048fe40000410000 */
[----:B------:R-:W-:Y:S01]  /*18be0*/  FMUL.FTZ R5, R3, R145 ;  /* 0x0000009103057220 */ /* 0x000fe20000410000 */
[----:B-1----:R-:W-:Y:S01]  /*18bf0*/  F2FP.PACK_AB R154, R233, R150 ;  /* 0x00000096e99a723e */ /* 0x002fe200000000ff */
[C---:B------:R-:W-:Y:S02]  /*18c00*/  FMUL.FTZ R8, R3.reuse, R140 ;  /* 0x0000008c03087220 */ /* 0x040fe40000410000 */
[C---:B------:R-:W-:Y:S02]  /*18c10*/  FMUL.FTZ R9, R3.reuse, R141 ;  /* 0x0000008d03097220 */ /* 0x040fe40000410000 */
[C---:B------:R-:W-:Y:S01]  /*18c20*/  FMUL.FTZ R16, R3.reuse, R132 ;  /* 0x0000008403107220 */ /* 0x040fe20000410000 */
[----:B------:R-:W1:Y:S01]  /*18c30*/  MUFU.EX2 R2, R2 ;  /* 0x0000000200027308 */ /* 0x000e620000000800 */
[----:B------:R-:W-:Y:S02]  /*18c40*/  FMUL.FTZ R17, R3, R133 ;  /* 0x0000008503117220 */ /* 0x000fe40000410000 */
[--C-:B------:R-:W-:Y:S02]  /*18c50*/  FFMA.FTZ R243, R165, c[0x0][0x2d0], -R160.reuse ;  /* 0x0000b400a5f37a23 */ /* 0x100fe400000108a0 */
[----:B--2---:R-:W-:Y:S01]  /*18c60*/  LDSM.16.MT88.4 R164, [R204+0x8880] ;  /* 0x00888000cca4783b */ /* 0x004fe20000004200 */
[--C-:B------:R-:W-:Y:S02]  /*18c70*/  FFMA.FTZ R244, R163, c[0x0][0x2d0], -R160.reuse ;  /* 0x0000b400a3f47a23 */ /* 0x100fe400000108a0 */
[--C-:B------:R-:W-:Y:S02]  /*18c80*/  FFMA.FTZ R245, R161, c[0x0][0x2d0], -R160.reuse ;  /* 0x0000b400a1f57a23 */ /* 0x100fe400000108a0 */
[----:B------:R-:W2:Y:S01]  /*18c90*/  MUFU.EX2 R237, R237 ;  /* 0x000000ed00ed7308 */ /* 0x000ea20000000800 */
[----:B------:R-:W-:Y:S02]  /*18ca0*/  FFMA.FTZ R160, R149, c[0x0][0x2d0], -R160 ;  /* 0x0000b40095a07a23 */ /* 0x000fe400000108a0 */
[C---:B------:R-:W-:Y:S02]  /*18cb0*/  FMUL.FTZ R28, R3.reuse, R28 ;  /* 0x0000001c031c7220 */ /* 0x040fe40000410000 */
[C---:B------:R-:W-:Y:S02]  /*18cc0*/  FMUL.FTZ R29, R3.reuse, R29 ;  /* 0x0000001d031d7220 */ /* 0x040fe40000410000 */
[C---:B------:R-:W-:Y:S02]  /*18cd0*/  FMUL.FTZ R32, R3.reuse, R32 ;  /* 0x0000002003207220 */ /* 0x040fe40000410000 */
[C---:B------:R-:W-:Y:S01]  /*18ce0*/  FMUL.FTZ R33, R3.reuse, R33 ;  /* 0x0000002103217220 */ /* 0x040fe20000410000 */
[----:B------:R-:W-:Y:S01]  /*18cf0*/  MUFU.EX2 R236, R236 ;  /* 0x000000ec00ec7308 */ /* 0x000fe20000000800 */
[C---:B------:R-:W-:Y:S02]  /*18d00*/  FMUL.FTZ R36, R3.reuse, R36 ;  /* 0x0000002403247220 */ /* 0x040fe40000410000 */
[----:B------:R-:W-:Y:S02]  /*18d10*/  FMUL.FTZ R37, R3, R37 ;  /* 0x0000002503257220 */ /* 0x000fe40000410000 */
[C---:B-1----:R-:W-:Y:S02]  /*18d20*/  FMUL.FTZ R6, R2.reuse, R146 ;  /* 0x0000009202067220 */ /* 0x042fe40000410000 */
[C---:B------:R-:W-:Y:S02]  /*18d30*/  FMUL.FTZ R7, R2.reuse, R147 ;  /* 0x0000009302077220 */ /* 0x040fe40000410000 */
[----:B------:R-:W1:Y:S01]  /*18d40*/  LDSM.16.MT88.4 R144, [R205+0x8080] ;  /* 0x00808000cd90783b */ /* 0x000e620000004200 */
[----:B------:R-:W3:Y:S01]  /*18d50*/  MUFU.EX2 R235, R235 ;  /* 0x000000eb00eb7308 */ /* 0x000ee20000000800 */
[C---:B------:R-:W-:Y:S02]  /*18d60*/  FMUL.FTZ R10, R2.reuse, R142 ;  /* 0x0000008e020a7220 */ /* 0x040fe40000410000 */
[C---:B------:R-:W-:Y:S01]  /*18d70*/  FMUL.FTZ R11, R2.reuse, R143 ;  /* 0x0000008f020b7220 */ /* 0x040fe20000410000 */
        /* <DEDUP_REMOVED lines=15> */
[----:B---3--:R-:W-:Y:S01]  /*18e70*/  F2FP.PACK_AB R155, R235, R236 ;  /* 0x000000eceb9b723e */ /* 0x008fe200000000ff */
[C---:B------:R-:W-:Y:S02]  /*18e80*/  FMUL.FTZ R42, R2.reuse, R42 ;  /* 0x0000002a022a7220 */ /* 0x040fe40000410000 */
[C---:B------:R-:W-:Y:S02]  /*18e90*/  FMUL.FTZ R43, R2.reuse, R43 ;  /* 0x0000002b022b7220 */ /* 0x040fe40000410000 */
[C---:B------:R-:W-:Y:S01]  /*18ea0*/  FMUL.FTZ R44, R3.reuse, R44 ;  /* 0x0000002c032c7220 */ /* 0x040fe20000410000 */
[----:B------:R-:W3:Y:S01]  /*18eb0*/  MUFU.EX2 R240, R240 ;  /* 0x000000f000f07308 */ /* 0x000ee20000000800 */
[C---:B----4-:R-:W-:Y:S01]  /*18ec0*/  HMMA.16816.F32 R4, R152.reuse, R12, R4 ;  /* 0x0000000c9804723c */ /* 0x050fe20000001804 */
        /* <DEDUP_REMOVED lines=37> */
[C---:B----4-:R-:W-:Y:S04]  /*19120*/  HMMA.16816.F32 R28, R152.reuse, R136, R28 ;  /* 0x00000088981c723c */ /* 0x050fe8000000181c */
        /* <DEDUP_REMOVED lines=10> */
[----:B------:R-:W4:Y:S03]  /*191d0*/  LDSM.16.MT88.4 R132, [R204+0x9080] ;  /* 0x00908000cc84783b */ /* 0x000f260000004200 */
        /* <DEDUP_REMOVED lines=18> */
[C---:B----4-:R-:W-:Y:S04]  /*19300*/  HMMA.16816.F32 R60, R152.reuse, R132, R60 ;  /* 0x00000084983c723c */ /* 0x050fe8000000183c */
[C---:B------:R-:W-:Y:S02]  /*19310*/  FMUL.FTZ R76, R3.reuse, R76 ;  /* 0x0000004c034c7220 */ /* 0x040fe40000410000 */
[C---:B------:R-:W-:Y:S02]  /*19320*/  FMUL.FTZ R77, R3.reuse, R77 ;  /* 0x0000004d034d7220 */ /* 0x040fe40000410000 */
[C---:B------:R-:W-:Y:S01]  /*19330*/  HMMA.16816.F32 R64, R152.reuse, R134, R64 ;  /* 0x000000869840723c */ /* 0x040fe20000001840 */
[----:B------:R-:W4:Y:S03]  /*19340*/  LDSM.16.MT88.4 R132, [R205+0xa080] ;  /* 0x00a08000cd84783b */ /* 0x000f260000004200 */
        /* <DEDUP_REMOVED lines=21> */
[C---:B------:R-:W-:Y:S04]  /*194a0*/  FMUL.FTZ R92, R3.reuse, R92 ;  /* 0x0000005c035c7220 */ /* 0x040fe80000410000 */
[C---:B------:R-:W-:Y:S01]  /*194b0*/  FMUL.FTZ R93, R3.reuse, R93 ;  /* 0x0000005d035d7220 */ /* 0x040fe20000410000 */
[C---:B------:R-:W-:Y:S01]  /*194c0*/  HMMA.16816.F32 R88, R152.reuse, R134, R88 ;  /* 0x000000869858723c */ /* 0x040fe20000001858 */
[----:B------:R-:W4:Y:S02]  /*194d0*/  LDSM.16.MT88.4 R132, [R206+0xb080] ;  /* 0x00b08000ce84783b */ /* 0x000f240000004200 */
        /* <DEDUP_REMOVED lines=26> */
[C---:B----4-:R-:W-:Y:S03]  /*19680*/  HMMA.16816.F32 R108, R152.reuse, R132, R108 ;  /* 0x00000084986c723c */ /* 0x050fe6000000186c */
[C---:B------:R-:W-:Y:S02]  /*19690*/  FMUL.FTZ R114, R2.reuse, R114 ;  /* 0x0000007202727220 */ /* 0x040fe40000410000 */
[C---:B------:R-:W-:Y:S02]  /*196a0*/  FMUL.FTZ R115, R2.reuse, R115 ;  /* 0x0000007302737220 */ /* 0x040fe40000410000 */
[C---:B------:R-:W-:Y:S02]  /*196b0*/  FMUL.FTZ R116, R3.reuse, R116 ;  /* 0x0000007403747220 */ /* 0x040fe40000410000 */
[C---:B------:R-:W-:Y:S03]  /*196c0*/  FMUL.FTZ R117, R3.reuse, R117 ;  /* 0x0000007503757220 */ /* 0x040fe60000410000 */
        /* <DEDUP_REMOVED lines=19> */
[----:B------:R-:W-:Y:S01]  /*19800*/  FFMA.FTZ R234, R3, R224, R234 ;  /* 0x000000e003ea7223 */ /* 0x000fe200000100ea */
[----:B------:R-:W-:Y:S01]  /*19810*/  MOV R3, R0 ;  /* 0x0000000000037202 */ /* 0x000fe20000000f00 */
[----:B------:R-:W-:Y:S03]  /*19820*/  FFMA.FTZ R238, R2, R223, R238 ;  /* 0x000000df02ee7223 */ /* 0x000fe600000100ee */
[----:B------:R-:W-:Y:S03]  /*19830*/  HMMA.16816.F32 R128, R152, R138, R128 ;  /* 0x0000008a9880723c */ /* 0x000fe60000001880 */
[----:B------:R-:W-:Y:S02]  /*19840*/  FADD.FTZ R151, R151, R234 ;  /* 0x000000ea97977221 */ /* 0x000fe40000010000 */
[----:B------:R-:W-:Y:S02]  /*19850*/  FADD.FTZ R237, R237, R238 ;  /* 0x000000eeeded7221 */ /* 0x000fe40000010000 */
[----:B---3--:R-:W-:Y:S01]  /*19860*/  F2FP.PACK_AB R152, R240, R239 ;  /* 0x000000eff098723e */ /* 0x008fe200000000ff */
        /* <DEDUP_REMOVED lines=8> */
[C---:B----4-:R-:W-:Y:S01]  /*198f0*/  HMMA.16816.F32 R144, R152.reuse, R132, R4 ;  /* 0x000000849890723c */ /* 0x050fe20000001804 */
        /* <DEDUP_REMOVED lines=45> */
.L_x_484:
[----:B------:R-:W1:Y:S01]  /*19bd0*/  SHFL.BFLY PT, R3, R224, 0x2, 0x1f ;  /* 0x0c401f00e0037f89 */ /* 0x000e6200000e0000 */
[----:B------:R-:W-:-:S02]  /*19be0*/  MOV R4, RZ ;  /* 0x000000ff00047202 */ /* 0x000fc40000000f00 */
[----:B------:R-:W-:Y:S01]  /*19bf0*/  MOV R8, 0xff800000 ;  /* 0xff80000000087802 */ /* 0x000fe20000000f00 */
[----:B------:R-:W2:Y:S01]  /*19c00*/  SHFL.BFLY PT, R2, R223, 0x2, 0x1f ;  /* 0x0c401f00df027f89 */ /* 0x000ea200000e0000 */
[----:B------:R-:W-:Y:S01]  /*19c10*/  PLOP3.LUT P2, PT, PT, PT, PT, 0x8, 0x0 ;  /* 0x000000000000781c */ /* 0x000fe20003f4e170 */
[----:B-1----:R-:W-:Y:S01]  /*19c20*/  FADD.FTZ R6, R3, R224 ;  /* 0x000000e003067221 */ /* 0x002fe20000010000 */
[----:B------:R-:W-:Y:S01]  /*19c30*/  MOV R3, RZ ;  /* 0x000000ff00037202 */ /* 0x000fe20000000f00 */
        /* <DEDUP_REMOVED lines=148> */
.L_x_382:
        /* <DEDUP_REMOVED lines=178> */
[----:B------:R-:W4:Y:S02]  /*1b0a0*/  @P0 LDG.E R12, [R10.64] ;  /* 0x000000180a0c0981 */ /* 0x000f24000c1e1900 */
[----:B------:R-:W-:-:S03]  /*1b0b0*/  ULDC.64 UR4, c[0x0][0x508] ;  /* 0x0001420000047ab9 */ /* 0x000fc60000000a00 */
[----:B------:R-:W-:-:S05]  /*1b0c0*/  PLOP3.LUT P1, PT, PT, PT, UP0, 0x80, 0x0 ;  /* 0x000000000000781c */ /* 0x000fca0003f2f008 */
[----:B------:R-:W-:Y:S01]  /*1b0d0*/  @UP0 UIMAD.WIDE UR4, UR21, UR6, UR4 ;  /* 0x00000006150402a5 */ /* 0x000fe2000f8e0204 */
[----:B------:R-:W-:-:S05]  /*1b0e0*/  IMAD.MOV.U32 R4, RZ, RZ, c[0x0][0x388] ;  /* 0x0000e200ff047624 */ /* 0x000fca00078e00ff */
[----:B------:R-:W-:Y:S02]  /*1b0f0*/  IMAD.U32 R14, RZ, RZ, UR4 ;  /* 0x00000004ff0e7e24 */ /* 0x000fe4000f8e00ff */
[----:B--2---:R-:W-:-:S05]  /*1b100*/  IMAD.U32 R15, RZ, RZ, UR5 ;  /* 0x00000005ff0f7e24 */ /* 0x004fca000f8e00ff */
[----:B------:R3:W5:Y:S01]  /*1b110*/  @P1 LDG.E R4, [R14.64] ;  /* 0x000000180e041981 */ /* 0x000762000c1e1900 */
[----:B------:R-:W-:Y:S02]  /*1b120*/  UMOV UR18, URZ ;  /* 0x0000003f00127c82 */ /* 0x000fe40008000000 */
[----:B------:R-:W-:Y:S01]  /*1b130*/  UMOV UR19, URZ ;  /* 0x0000003f00137c82 */ /* 0x000fe20008000000 */
[----:B----4-:R-:W1:Y:S02]  /*1b140*/  @P0 R2UR UR5, R12 ;  /* 0x000000000c0503c2 */ /* 0x010e6400000e0000 */
[----:B-1----:R-:W-:Y:S02]  /*1b150*/  @UP1 USHF.R.S32.HI UR4, URZ, 0x1f, UR5 ;  /* 0x0000001f3f041899 */ /* 0x002fe40008011405 */
[----:B------:R-:W-:-:S05]  /*1b160*/  @UP1 UMOV UR18, UR5 ;  /* 0x0000000500121c82 */ /* 0x000fca0008000000 */
[----:B------:R-:W-:Y:S01]  /*1b170*/  @UP1 UMOV UR19, UR4 ;  /* 0x0000000400131c82 */ /* 0x000fe20008000000 */
[----:B------:R-:W-:Y:S05]  /*1b180*/  @P1 BRA `(.L_x_496) ;  /* 0x0000004000001947 */ /* 0x000fea0003800000 */
[----:B---3--:R-:W-:Y:S05]  /*1b190*/  @!P0 BRA `(.L_x_496) ;  /* 0x0000003000008947 */ /* 0x008fea0003800000 */
[----:B-----5:R-:W2:Y:S04]  /*1b1a0*/  LDG.E R4, [R10.64] ;  /* 0x000000180a047981 */ /* 0x020ea8000c1e1900 */
[----:B------:R-:W2:Y:S02]  /*1b1b0*/  LDG.E R3, [R10.64+0x4] ;  /* 0x000004180a037981 */ /* 0x000ea4000c1e1900 */
[----:B--2---:R-:W-:Y:S02]  /*1b1c0*/  IADD3 R4, -R4, R3, RZ ;  /* 0x0000000304047210 */ /* 0x004fe40007ffe1ff */
.L_x_496:
[----:B---3--:R-:W-:Y:S01]  /*1b1d0*/  SHF.R.S32.HI R3, RZ, 0x1f, R2 ;  /* 0x0000001fff037819 */ /* 0x008fe20000011402 */
[----:B------:R-:W1:Y:S01]  /*1b1e0*/  S2R R75, SR_CTAID.X ;  /* 0x00000000004b7919 */ /* 0x000e620000002500 */
[----:B------:R-:W-:Y:S01]  /*1b1f0*/  LOP3.LUT R11, R7, 0xffffffe0, RZ, 0xc0, !PT ;  /* 0xffffffe0070b7812 */ /* 0x000fe200078ec0ff */
[----:B------:R-:W-:Y:S01]  /*1b200*/  IMAD.MOV.U32 R10, RZ, RZ, c[0x0][0x4e8] ;  /* 0x00013a00ff0a7624 */ /* 0x000fe200078e00ff */
[----:B------:R-:W-:Y:S01]  /*1b210*/  LEA.HI R3, R3, R2, RZ, 0x3 ;  /* 0x0000000203037211 */ /* 0x000fe200078f18ff */
[----:B------:R-:W-:Y:S01]  /*1b220*/  ULDC.64 UR6, c[0x0][0x490] ;  /* 0x0001240000067ab9 */ /* 0x000fe20000000a00 */
[-C--:B------:R-:W-:Y:S01]  /*1b230*/  LEA.HI R16, R5, R0.reuse, RZ, 0x3 ;  /* 0x0000000005107211 */ /* 0x080fe200078f18ff */
[----:B------:R-:W-:Y:S01]  /*1b240*/  USHF.R.S32.HI UR12, URZ, 0x1f, UR21 ;  /* 0x0000001f3f0c7899 */ /* 0x000fe20008011415 */
[----:B------:R-:W-:Y:S01]  /*1b250*/  LOP3.LUT R7, R3, 0xffffff8, RZ, 0xc0, !PT ;  /* 0x0ffffff803077812 */ /* 0x000fe200078ec0ff */
[----:B------:R-:W-:Y:S01]  /*1b260*/  IMAD.IADD R3, R0, 0x1, -R11 ;  /* 0x0000000100037824 */ /* 0x000fe200078e0a0b */
        /* <DEDUP_REMOVED lines=91> */
[----:B------:R-:W-:-:S03]  /*1b820*/  IADD3 R21, R21, R22, RZ ;  /* 0x0000001615157210 */ /* 0x000fc60007ffe0ff */
[----:B-1----:R1:W-:Y:S01]  /*1b830*/  @!P1 ST.E [R12.64], R6 ;  /* 0x000000060c009985 */ /* 0x0023e2000c101918 */
[----:B--2---:R-:W-:-:S03]  /*1b840*/  IMAD.SHL.U32 R14, R5, 0x8, RZ ;  /* 0x00000008050e7824 */ /* 0x004fc600078e00ff */
[----:B---3--:R1:W-:Y:S01]  /*1b850*/  @!P0 ST.E [R10.64], R8 ;  /* 0x000000080a008985 */ /* 0x0083e2000c101918 */
[----:B------:R-:W-:Y:S01]  /*1b860*/  IMAD R5, R4, c[0x0][0x3d8], RZ ;  /* 0x0000f60004057a24 */ /* 0x000fe200078e02ff */
[----:B------:R-:W-:-:S03]  /*1b870*/  LOP3.LUT R14, R3, 0x7ffffe00, R14, 0xf8, !PT ;  /* 0x7ffffe00030e7812 */ /* 0x000fc600078ef80e */
[C---:B------:R-:W-:Y:S02]  /*1b880*/  IMAD R3, R18.reuse, c[0x0][0x3dc], R5 ;  /* 0x0000f70012037a24 */ /* 0x040fe400078e0205 */
[----:B------:R-:W-:-:S04]  /*1b890*/  IMAD.WIDE.U32 R18, R18, c[0x0][0x3d8], R20 ;  /* 0x0000f60012127a25 */ /* 0x000fc800078e0014 */
[----:B------:R-:W-:Y:S01]  /*1b8a0*/  IMAD.SHL.U32 R76, R14, 0x2, RZ ;  /* 0x000000020e4c7824 */ /* 0x000fe200078e00ff */
[----:B------:R-:W-:Y:S01]  /*1b8b0*/  LEA R74, P0, R18, c[0x0][0x380], 0x1 ;  /* 0x0000e000124a7a11 */ /* 0x000fe200078008ff */
[----:B------:R-:W-:-:S03]  /*1b8c0*/  IMAD.IADD R3, R19, 0x1, R3 ;  /* 0x0000000113037824 */ /* 0x000fc600078e0203 */
        /* <DEDUP_REMOVED lines=45> */
.L_x_498:
[----:B--234-:R-:W-:Y:S05]  /*1bba0*/  BSYNC B0 ;  /* 0x0000000000007941 */ /* 0x01cfea0003800000 */
.L_x_497:
        /* <DEDUP_REMOVED lines=30> */
.L_x_500:
[----:B------:R-:W-:Y:S05]  /*1bd90*/  BSYNC B0 ;  /* 0x0000000000007941 */ /* 0x000fea0003800000 */
.L_x_499:
        /* <DEDUP_REMOVED lines=30> */
.L_x_502:
[----:B------:R-:W-:Y:S05]  /*1bf80*/  BSYNC B0 ;  /* 0x0000000000007941 */ /* 0x000fea0003800000 */
.L_x_501:
        /* <DEDUP_REMOVED lines=31> */
.L_x_495:
        /* <DEDUP_REMOVED lines=28> */
[----:B-----5:R-:W2:Y:S04]  /*1c340*/  LDG.E R4, [R6.64] ;  /* 0x0000001806047981 */ /* 0x020ea8000c1e1900 */
[----:B------:R-:W2:Y:S02]  /*1c350*/  LDG.E R3, [R6.64+0x4] ;  /* 0x0000041806037981 */ /* 0x000ea4000c1e1900 */
[----:B--2---:R-:W-:Y:S02]  /*1c360*/  IADD3 R4, -R4, R3, RZ ;  /* 0x0000000304047210 */ /* 0x004fe40007ffe1ff */
.L_x_503:
        /* <DEDUP_REMOVED lines=38> */
[----:B------:R-:W-:Y:S01]  /*1c5d0*/  LEA R2, P0, R6, c[0x0][0x450], 0x2 ;  /* 0x0001140006027a11 */ /* 0x000fe200078010ff */
[----:B------:R-:W-:-:S03]  /*1c5e0*/  IMAD.MOV.U32 R5, RZ, RZ, -0x800000 ;  /* 0xff800000ff057424 */ /* 0x000fc600078e00ff */
[----:B------:R-:W-:-:S04]  /*1c5f0*/  IADD3 R3, R7, R0, RZ ;  /* 0x0000000007037210 */ /* 0x000fc80007ffe0ff */
[----:B------:R-:W-:-:S05]  /*1c600*/  LEA.HI.X R3, R6, c[0x0][0x454], R3, 0x2, P0 ;  /* 0x0001150006037a11 */ /* 0x000fca00000f1403 */
[----:B------:R1:W-:Y:S02]  /*1c610*/  STG.E [R2.64], R5 ;  /* 0x0000000502007986 */ /* 0x0003e4000c101918 */
.L_x_505:
[----:B------:R-:W-:Y:S05]  /*1c620*/  BSYNC B0 ;  /* 0x0000000000007941 */ /* 0x000fea0003800000 */
.L_x_504:
        /* <DEDUP_REMOVED lines=8> */
[----:B------:R-:W-:Y:S01]  /*1c6b0*/  ISETP.NE.AND P0, PT, R2, 0x1, PT ;  /* 0x000000010200780c */ /* 0x000fe20003f05270 */
[----:B------:R-:W-:Y:S01]  /*1c6c0*/  UIMAD UR7, UR10, UR5, UR7 ;  /* 0x000000050a0772a4 */ /* 0x000fe2000f8e0207 */
[----:B------:R-:W-:Y:S01]  /*1c6d0*/  LOP3.LUT R6, R0, 0xfffffff8, RZ, 0xc0, !PT ;  /* 0xfffffff800067812 */ /* 0x000fe200078ec0ff */
[----:B------:R-:W-:Y:S01]  /*1c6e0*/  BSSY B0, `(.L_x_506) ;  /* 0x0000042000007945 */ /* 0x000fe20003800000 */
[----:B------:R-:W-:Y:S01]  /*1c6f0*/  SHF.R.S32.HI R0, RZ, 0x3, R0 ;  /* 0x00000003ff007819 */ /* 0x000fe20000011400 */
[----:B------:R-:W-:-:S02]  /*1c700*/  ULDC.64 UR4, c[0x0][0x3e8] ;  /* 0x0000fa0000047ab9 */ /* 0x000fc40000000a00 */
[----:B------:R-:W-:Y:S01]  /*1c710*/  IMAD.IADD R9, R9, 0x1, -R6 ;  /* 0x0000000109097824 */ /* 0x000fe200078e0a06 */
[----:B------:R-:W-:Y:S02]  /*1c720*/  UIADD3 UR15, UR15, UR7, URZ ;  /* 0x000000070f0f7290 */ /* 0x000fe4000fffe03f */
        /* <DEDUP_REMOVED lines=61> */
.L_x_507:
[----:B------:R-:W-:Y:S05]  /*1cb00*/  BSYNC B0 ;  /* 0x0000000000007941 */ /* 0x000fea0003800000 */
.L_x_506:
        /* <DEDUP_REMOVED lines=27> */
.L_x_509:
[----:B------:R-:W-:Y:S05]  /*1ccc0*/  BSYNC B0 ;  /* 0x0000000000007941 */ /* 0x000fea0003800000 */
.L_x_508:
        /* <DEDUP_REMOVED lines=27> */
.L_x_511:
[----:B------:R-:W-:Y:S05]  /*1ce80*/  BSYNC B0 ;  /* 0x0000000000007941 */ /* 0x000fea0003800000 */
.L_x_510:
        /* <DEDUP_REMOVED lines=22> */
[----:B--2---:R-:W-:-:S04]  /*1cff0*/  SHF.R.S32.HI R5, RZ, 0x1f, R6 ;  /* 0x0000001fff057819 */ /* 0x004fc80000011406 */
[----:B------:R-:W-:-:S04]  /*1d000*/  LEA.HI R5, R5, R6, RZ, 0x3 ;  /* 0x0000000605057211 */ /* 0x000fc800078f18ff */
[----:B------:R-:W-:-:S05]  /*1d010*/  LOP3.LUT R5, R5, 0xfffffff8, RZ, 0xc0, !PT ;  /* 0xfffffff805057812 */ /* 0x000fca00078ec0ff */
[----:B------:R-:W-:-:S05]  /*1d020*/  IMAD.WIDE R2, R5, 0x2, R2 ;  /* 0x0000000205027825 */ /* 0x000fca00078e0202 */
[----:B------:R-:W-:Y:S01]  /*1d030*/  ST.E.128 [R2.64], RZ ;  /* 0x000000ff02007985 */ /* 0x000fe2000c101d18 */
[----:B------:R-:W-:Y:S05]  /*1d040*/  EXIT ;  /* 0x000000000000794d */ /* 0x000fea0003800000 */
.L_x_512:
        /* <DEDUP_REMOVED lines=11> */
.L_x_3539:


//--------------------- .text._ZN7cutlass13device_kernelIN5flash19enable_sm80_to_sm89INS1_16FlashAttnFwdSm80INS1_25CollectiveMainloopFwdSm80ILi8ELi1ELb1EN4cute5tupleIJNS5_1CILi128EEENS7_ILi64EEENS7_ILi256EEEEEELi256ENS_6half_tEfNS_4arch4Sm80ELb1ELb0ELb1ELb0ELb1ELb0ELb1ELb0EEENS1_21CollectiveEpilogueFwdINS6_IJS8_SA_S9_EEENS6_IJNS7_ILi1EEESI_SI_EEESC_SE_Li256ELb0ELb1ELb0ELb0EEENS1_30DynamicPersistentTileSchedulerILi256ELi256ELb0ELb1ELb0EEEEEEEEEvNT_6ParamsE --------------------------
	.section	.text._ZN7cutlass13device_kernelIN5flash19enable_sm80_to_sm89INS1_16FlashAttnFwdSm80INS1_25CollectiveMainloopFwdSm80ILi8ELi1ELb1EN4cute5tupleIJNS5_1CILi128EEENS7_ILi64EEENS7_ILi256EEEEEELi256ENS_6half_tEfNS_4arch4Sm80ELb1ELb0ELb1ELb0ELb1ELb0ELb1ELb0EEENS1_21CollectiveEpilogueFwdINS6_IJS8_SA_S9_EEENS6_IJNS7_ILi1EEESI_SI_EEESC_SE_Li256ELb0ELb1ELb0ELb0EEENS1_30DynamicPersistentTileSchedulerILi256ELi256ELb0ELb1ELb0EEEEEEEEEvNT_6ParamsE,"ax",@progbits
	.sectioninfo	@"SHI_REGISTERS=255"
	.align	128
.text._ZN7cutlass13device_kernelIN5flash19enable_sm80_to_sm89INS1_16FlashAttnFwdSm80INS1_25CollectiveMainloopFwdSm80ILi8ELi1ELb1EN4cute5tupleIJNS5_1CILi128EEENS7_ILi64EEENS7_ILi256EEEEEELi256ENS_6half_tEfNS_4arch4Sm80ELb1ELb0ELb1ELb0ELb1ELb0ELb1ELb0EEENS1_21CollectiveEpilogueFwdINS6_IJS8_SA_S9_EEENS6_IJNS7_ILi1EEESI_SI_EEESC_SE_Li256ELb0ELb1ELb0ELb0EEENS1_30DynamicPersistentTileSchedulerILi256ELi256ELb0ELb1ELb0EEEEEEEEEvNT_6ParamsE:
        .type           _ZN7cutlass13device_kernelIN5flash19enable_sm80_to_sm89INS1_16FlashAttnFwdSm80INS1_25CollectiveMainloopFwdSm80ILi8ELi1ELb1EN4cute5tupleIJNS5_1CILi128EEENS7_ILi64EEENS7_ILi256EEEEEELi256ENS_6half_tEfNS_4arch4Sm80ELb1ELb0ELb1ELb0ELb1ELb0ELb1ELb0EEENS1_21CollectiveEpilogueFwdINS6_IJS8_SA_S9_EEENS6_IJNS7_ILi1EEESI_SI_EEESC_SE_Li256ELb0ELb1ELb0ELb0EEENS1_30DynamicPersistentTileSchedulerILi256ELi256ELb0ELb1ELb0EEEEEEEEEvNT_6ParamsE,@function
        .size           _ZN7cutlass13device_kernelIN5flash19enable_sm80_to_sm89INS1_16FlashAttnFwdSm80INS1_25CollectiveMainloopFwdSm80ILi8ELi1ELb1EN4cute5tupleIJNS5_1CILi128EEENS7_ILi64EEENS7_ILi256EEEEEELi256ENS_6half_tEfNS_4arch4Sm80ELb1ELb0ELb1ELb0ELb1ELb0ELb1ELb0EEENS1_21CollectiveEpilogueFwdINS6_IJS8_SA_S9_EEENS6_IJNS7_ILi1EEESI_SI_EEESC_SE_Li256ELb0ELb1ELb0ELb0EEENS1_30DynamicPersistentTileSchedulerILi256ELi256ELb0ELb1ELb0EEEEEEEEEvNT_6ParamsE,(.L_x_3540 - _ZN7cutlass13device_kernelIN5flash19enable_sm80_to_sm89INS1_16FlashAttnFwdSm80INS1_25CollectiveMainloopFwdSm80ILi8ELi1ELb1EN4cute5tupleIJNS5_1CILi128EEENS7_ILi64EEENS7_ILi256EEEEEELi256ENS_6half_tEfNS_4arch4Sm80ELb1ELb0ELb1ELb0ELb1ELb0ELb1ELb0EEENS1_21CollectiveEpilogueFwdINS6_IJS8_SA_S9_EEENS6_IJNS7_ILi1EEESI_SI_EEESC_SE_Li256ELb0ELb1ELb0ELb0EEENS1_30DynamicPersistentTileSchedulerILi256ELi256ELb0ELb1ELb0EEEEEEEEEvNT_6ParamsE)
        .other          _ZN7cutlass13device_kernelIN5flash19enable_sm80_to_sm89INS1_16FlashAttnFwdSm80INS1_25CollectiveMainloopFwdSm80ILi8ELi1ELb1EN4cute5tupleIJNS5_1CILi128EEENS7_ILi64EEENS7_ILi256EEEEEELi256ENS_6half_tEfNS_4arch4Sm80ELb1ELb0ELb1ELb0ELb1ELb0ELb1ELb0EEENS1_21CollectiveEpilogueFwdINS6_IJS8_SA_S9_EEENS6_IJNS7_ILi1EEESI_SI_EEESC_SE_Li256ELb0ELb1ELb0ELb0EEENS1_30DynamicPersistentTileSchedulerILi256ELi256ELb0ELb1ELb0EEEEEEEEEvNT_6ParamsE,@"STO_CUDA_ENTRY STV_DEFAULT"
_ZN7cutlass13device_kernelIN5flash19enable_sm80_to_sm89INS1_16FlashAttnFwdSm80INS1_25CollectiveMainloopFwdSm80ILi8ELi1ELb1EN4cute5tupleIJNS5_1CILi128EEENS7_ILi64EEENS7_ILi256EEEEEELi256ENS_6half_tEfNS_4arch4Sm80ELb1ELb0ELb1ELb0ELb1ELb0ELb1ELb0EEENS1_21CollectiveEpilogueFwdINS6_IJS8_SA_S9_EEENS6_IJNS7_ILi1EEESI_SI_EEESC_SE_Li256ELb0ELb1ELb0ELb0EEENS1_30DynamicPersistentTileSchedulerILi256ELi256ELb0ELb1ELb0EEEEEEEEEvNT_6ParamsE:
[----:B------:R-:W-:-:S03]  /*0000*/  MOV R1, c[0x0][0x28] ;  /* 0x00000a0000017a02 */ /* 0x000fc60000000f00 */
[----:B------:R-:W1:Y:S01]  /*0010*/  S2R R22, SR_TID.X ;  /* 0x0000000000167919 */ /* 0x000e620000002100 */
[----:B------:R-:W-:-:S03]  /*0020*/  IADD3 R1, R1, -0x130, RZ ;  /* 0xfffffed001017810 */ /* 0x000fc60007ffe0ff */
[----:B------:R-:W2:Y:S01]  /*0030*/  S2R R16, SR_CTAID.X ;  /* 0x0000000000107919 */ /* 0x000ea20000002500 */
[----:B-1----:R-:W-:-:S05]  /*0040*/  SHF.R.U32.HI R2, RZ, 0x5, R22 ;  /* 0x00000005ff027819 */ /* 0x002fca0000011616 */
[----:B------:R-:W1:Y:S02]  /*0050*/  SHFL.IDX PT, R0, R2, RZ, 0x1f ;  /* 0x00001fff02007589 */ /* 0x000e6400000e0000 */
[----:B-1----:R-:W-:Y:S02]  /*0060*/  ISETP.GE.AND P0, PT, R0, 0x1, PT ;  /* 0x000000010000780c */ /* 0x002fe40003f06270 */
[----:B------:R1:W-:Y:S11]  /*0070*/  STL [R1+0xf8], R0 ;  /* 0x0000f80001007387 */ /* 0x0003f60000100800 */
[----:B------:R-:W-:Y:S06]  /*0080*/  @P0 BAR.ARV 0x4, 0x100 ;  /* 0x0104000000000b1d */ /* 0x000fec0000002000 */
[----:B--2---:R-:W-:-:S13]  /*0090*/  ISETP.GE.AND P0, PT, R16, c[0x0][0x538], PT ;  /* 0x00014e0010007a0c */ /* 0x004fda0003f06270 */
[----:B------:R-:W-:Y:S05]  /*00a0*/  @P0 EXIT ;  /* 0x000000000000094d */ /* 0x000fea0003800000 */
[----:B-1----:R-:W-:Y:S01]  /*00b0*/  SHF.R.S32.HI R14, RZ, 0x1f, R22 ;  /* 0x0000001fff0e7819 */ /* 0x002fe20000011416 */
[----:B------:R-:W-:Y:S01]  /*00c0*/  IMAD.MOV.U32 R15, RZ, RZ, 0x20 ;  /* 0x00000020ff0f7424 */ /* 0x000fe200078e00ff */
[----:B------:R-:W-:Y:S02]  /*00d0*/  ULDC.64 UR6, c[0x0][0x118] ;  /* 0x0000460000067ab9 */ /* 0x000fe40000000a00 */
[CC--:B------:R-:W-:Y:S02]  /*00e0*/  LEA.HI R2, R14.reuse, R22.reuse, RZ, 0x4 ;  /* 0x000000160e027211 */ /* 0x0c0fe400078f20ff */
[----:B------:R-:W-:Y:S02]  /*00f0*/  LEA.HI R11, R14, R22, RZ, 0x2 ;  /* 0x000000160e0b7211 */ /* 0x000fe400078f10ff */
[----:B------:R-:W-:Y:S02]  /*0100*/  SHF.R.S32.HI R3, RZ, 0x4, R2 ;  /* 0x00000004ff037819 */ /* 0x000fe40000011402 */
[----:B------:R-:W-:-:S02]  /*0110*/  SHF.R.S32.HI R8, RZ, 0x2, R11 ;  /* 0x00000002ff087819 */ /* 0x000fc4000001140b */
[----:B------:R-:W-:Y:S02]  /*0120*/  LEA.HI R0, R2, R3, RZ, 0x1 ;  /* 0x0000000302007211 */ /* 0x000fe400078f08ff */
[----:B------:R-:W-:Y:S02]  /*0130*/  SHF.R.S32.HI R4, RZ, 0x1f, R11 ;  /* 0x0000001fff047819 */ /* 0x000fe4000001140b */
[----:B------:R-:W-:Y:S02]  /*0140*/  LOP3.LUT R0, R0, 0xfffffffe, RZ, 0xc0, !PT ;  /* 0xfffffffe00007812 */ /* 0x000fe400078ec0ff */
[CC--:B------:R-:W-:Y:S02]  /*0150*/  LEA.HI R9, R14.reuse, R22.reuse, RZ, 0x3 ;  /* 0x000000160e097211 */ /* 0x0c0fe400078f18ff */
[----:B------:R-:W-:Y:S01]  /*0160*/  LEA.HI R7, R14, R22, RZ, 0x5 ;  /* 0x000000160e077211 */ /* 0x000fe200078f28ff */
[----:B------:R-:W-:Y:S01]  /*0170*/  IMAD.IADD R12, R3, 0x1, -R0 ;  /* 0x00000001030c7824 */ /* 0x000fe200078e0a00 */
[----:B------:R-:W-:-:S02]  /*0180*/  LOP3.LUT R0, R2, 0xfffffff0, RZ, 0xc0, !PT ;  /* 0xfffffff002007812 */ /* 0x000fc400078ec0ff */
[----:B------:R-:W-:Y:S02]  /*0190*/  LEA.HI R3, R4, R8, RZ, 0x3 ;  /* 0x0000000804037211 */ /* 0x000fe400078f18ff */
[----:B------:R-:W-:Y:S01]  /*01a0*/  SHF.R.S32.HI R21, RZ, 0x3, R9 ;  /* 0x00000003ff157819 */ /* 0x000fe20000011409 */
[C---:B------:R-:W-:Y:S01]  /*01b0*/  IMAD.IADD R2, R22.reuse, 0x1, -R0 ;  /* 0x0000000116027824 */ /* 0x040fe200078e0a00 */
[----:B------:R-:W-:Y:S02]  /*01c0*/  LOP3.LUT R4, R9, 0xfffffff8, RZ, 0xc0, !PT ;  /* 0xfffffff809047812 */ /* 0x000fe400078ec0ff */
[----:B------:R-:W-:Y:S01]  /*01d0*/  LOP3.LUT R0, R3, 0xfffffff8, RZ, 0xc0, !PT ;  /* 0xfffffff803007812 */ /* 0x000fe200078ec0ff */
[----:B------:R-:W-:Y:S02]  /*01e0*/  IMAD.SHL.U32 R3, R21, 0x40, RZ ;  /* 0x0000004015037824 */ /* 0x000fe400078e00ff */
[----:B------:R-:W-:Y:S01]  /*01f0*/  IMAD.IADD R20, R22, 0x1, -R4 ;  /* 0x0000000116147824 */ /* 0x000fe200078e0a04 */
[----:B------:R-:W-:Y:S01]  /*0200*/  SHF.R.S32.HI R4, RZ, 0x1f, R2 ;  /* 0x0000001fff047819 */ /* 0x000fe20000011402 */
[----:B------:R-:W-:Y:S01]  /*0210*/  IMAD.IADD R8, R8, 0x1, -R0 ;  /* 0x0000000108087824 */ /* 0x000fe200078e0a00 */
[----:B------:R-:W-:Y:S01]  /*0220*/  LOP3.LUT R0, R3, 0x1c0, RZ, 0xc0, !PT ;  /* 0x000001c003007812 */ /* 0x000fe200078ec0ff */
[----:B------:R-:W-:Y:S01]  /*0230*/  IMAD.SHL.U32 R19, R20, 0x8, RZ ;  /* 0x0000000814137824 */ /* 0x000fe200078e00ff */
[----:B------:R-:W-:Y:S01]  /*0240*/  LEA.HI R13, R4, R2, RZ, 0x3 ;  /* 0x00000002040d7211 */ /* 0x000fe200078f18ff */
[----:B------:R-:W-:Y:S01]  /*0250*/  IMAD.SHL.U32 R6, R20, 0x40, RZ ;  /* 0x0000004014067824 */ /* 0x000fe200078e00ff */
[----:B------:R-:W-:-:S02]  /*0260*/  SHF.R.U32.HI R5, RZ, 0x3, R0 ;  /* 0x00000003ff057819 */ /* 0x000fc40000011600 */
[----:B------:R-:W-:Y:S01]  /*0270*/  LOP3.LUT R3, R0, 0x38, R19, 0xf8, !PT ;  /* 0x0000003800037812 */ /* 0x000fe200078ef813 */
[----:B------:R-:W-:Y:S01]  /*0280*/  STL [R1+0x54], R19 ;  /* 0x0000541301007387 */ /* 0x000fe20000100800 */
[----:B------:R-:W-:Y:S02]  /*0290*/  LOP3.LUT R4, R13, 0xfffffff8, RZ, 0xc0, !PT ;  /* 0xfffffff80d047812 */ /* 0x000fe400078ec0ff */
[----:B------:R-:W-:Y:S02]  /*02a0*/  LOP3.LUT R10, R3, R5, RZ, 0x3c, !PT ;  /* 0x00000005030a7212 */ /* 0x000fe400078e3cff */
[----:B------:R-:W-:Y:S02]  /*02b0*/  LOP3.LUT R3, R7, 0xffffffe0, RZ, 0xc0, !PT ;  /* 0xffffffe007037812 */ /* 0x000fe400078ec0ff */
[----:B------:R-:W-:Y:S01]  /*02c0*/  LOP3.LUT R0, R6, 0x1c0, RZ, 0xc0, !PT ;  /* 0x000001c006007812 */ /* 0x000fe200078ec0ff */
[----:B------:R-:W-:Y:S01]  /*02d0*/  IMAD.IADD R6, R2, 0x1, -R4 ;  /* 0x0000000102067824 */ /* 0x000fe200078e0a04 */
[----:B------:R-:W-:Y:S01]  /*02e0*/  LOP3.LUT R5, R8, 0x1, RZ, 0xc0, !PT ;  /* 0x0000000108057812 */ /* 0x000fe200078ec0ff */
[----:B------:R-:W-:Y:S01]  /*02f0*/  IMAD.IADD R18, R22, 0x1, -R3 ;  /* 0x0000000116127824 */ /* 0x000fe200078e0a03 */
[----:B------:R-:W-:-:S02]  /*0300*/  LOP3.LUT R4, R0, 0x8, R9, 0xf8, !PT ;  /* 0x0000000800047812 */ /* 0x000fc400078ef809 */
[----:B------:R-:W-:Y:S02]  /*0310*/  SHF.R.U32.HI R2, RZ, 0x3, R0 ;  /* 0x00000003ff027819 */ /* 0x000fe40000011600 */
[--C-:B------:R-:W-:Y:S02]  /*0320*/  SHF.R.S32.HI R9, RZ, 0x5, R7.reuse ;  /* 0x00000005ff097819 */ /* 0x100fe40000011407 */
[----:B------:R-:W-:Y:S02]  /*0330*/  SHF.R.S32.HI R0, RZ, 0x1f, R7 ;  /* 0x0000001fff007819 */ /* 0x000fe40000011407 */
[----:B------:R-:W-:Y:S02]  /*0340*/  LOP3.LUT R252, R4, R2, RZ, 0x3c, !PT ;  /* 0x0000000204fc7212 */ /* 0x000fe400078e3cff */
[----:B------:R-:W-:Y:S02]  /*0350*/  LEA.HI R0, R0, R9, RZ, 0x3 ;  /* 0x0000000900007211 */ /* 0x000fe400078f18ff */
[----:B------:R-:W-:Y:S01]  /*0360*/  SHF.R.S32.HI R3, RZ, 0x1f, R18 ;  /* 0x0000001fff037819 */ /* 0x000fe20000011412 */
[----:B------:R-:W-:Y:S01]  /*0370*/  IMAD R252, R12, 0x200, R252 ;  /* 0x000002000cfc7824 */ /* 0x000fe200078e02fc */
[----:B------:R-:W-:-:S02]  /*0380*/  LOP3.LUT R2, R11, 0xfffffffc, RZ, 0xc0, !PT ;  /* 0xfffffffc0b027812 */ /* 0x000fc400078ec0ff */
[----:B------:R-:W-:Y:S02]  /*0390*/  LOP3.LUT R0, R0, 0xffffff8, RZ, 0xc0, !PT ;  /* 0x0ffffff800007812 */ /* 0x000fe400078ec0ff */
[----:B------:R-:W-:Y:S01]  /*03a0*/  LEA.HI R11, R3, R18, RZ, 0x2 ;  /* 0x00000012030b7211 */ /* 0x000fe200078f10ff */
[----:B------:R-:W-:Y:S01]  /*03b0*/  IMAD.IADD R2, R22, 0x1, -R2 ;  /* 0x0000000116027824 */ /* 0x000fe200078e0a02 */
[----:B------:R-:W-:Y:S01]  /*03c0*/  LEA.HI R7, R14, R22, RZ, 0x6 ;  /* 0x000000160e077211 */ /* 0x000fe200078f30ff */
[----:B------:R-:W-:Y:S01]  /*03d0*/  IMAD.IADD R4, R9, 0x1, -R0 ;  /* 0x0000000109047824 */ /* 0x000fe200078e0a00 */
[----:B------:R-:W-:Y:S02]  /*03e0*/  SHF.R.S32.HI R3, RZ, 0x2, R11 ;  /* 0x00000002ff037819 */ /* 0x000fe4000001140b */
[----:B------:R-:W-:Y:S01]  /*03f0*/  LEA.HI R0, R2, R2, RZ, 0x1 ;  /* 0x0000000202007211 */ /* 0x000fe200078f08ff */
[----:B------:R-:W-:Y:S01]  /*0400*/  IMAD.SHL.U32 R7, R7, 0x8, RZ ;  /* 0x0000000807077824 */ /* 0x000fe200078e00ff */
[----:B------:R-:W-:Y:S01]  /*0410*/  ISETP.NE.U32.AND P4, PT, R5, 0x1, PT ;  /* 0x000000010500780c */ /* 0x000fe20003f85070 */
[----:B------:R-:W-:Y:S01]  /*0420*/  IMAD R17, R4, 0x10, R3 ;  /* 0x0000001004117824 */ /* 0x000fe200078e0203 */
[----:B------:R-:W-:Y:S01]  /*0430*/  LOP3.LUT R3, R0, 0x1ffffffe, RZ, 0xc0, !PT ;  /* 0x1ffffffe00037812 */ /* 0x000fe200078ec0ff */
[----:B------:R-:W-:Y:S01]  /*0440*/  IMAD.SHL.U32 R0, R6, 0x40, RZ ;  /* 0x0000004006007824 */ /* 0x000fe200078e00ff */
[C---:B------:R-:W-:Y:S01]  /*0450*/  R2P PR, R8.reuse, 0x6 ;  /* 0x0000000608007804 */ /* 0x040fe20000000000 */
[----:B------:R-:W-:Y:S01]  /*0460*/  IMAD.SHL.U32 R4, R8, 0x40, RZ ;  /* 0x0000004008047824 */ /* 0x000fe200078e00ff */
[----:B------:R-:W-:Y:S01]  /*0470*/  LOP3.LUT R10, R10, 0x7ffffe00, R7, 0xf8, !PT ;  /* 0x7ffffe000a0a7812 */ /* 0x000fe200078ef807 */
[----:B------:R-:W-:Y:S01]  /*0480*/  IMAD.SHL.U32 R5, R12, 0x8, RZ ;  /* 0x000000080c057824 */ /* 0x000fe200078e00ff */
[----:B------:R-:W-:Y:S01]  /*0490*/  LOP3.LUT R0, R0, 0x1c0, RZ, 0xc0, !PT ;  /* 0x000001c000007812 */ /* 0x000fe200078ec0ff */
[----:B------:R-:W-:Y:S01]  /*04a0*/  IMAD.IADD R8, R2, 0x1, -R3 ;  /* 0x0000000102087824 */ /* 0x000fe200078e0a03 */
[----:B------:R-:W-:Y:S01]  /*04b0*/  LOP3.LUT R3, R4, 0x1c0, RZ, 0xc0, !PT ;  /* 0x000001c004037812 */ /* 0x000fe200078ec0ff */
[----:B------:R-:W-:Y:S01]  /*04c0*/  IMAD.MOV.U32 R7, RZ, RZ, 0x10 ;  /* 0x00000010ff077424 */ /* 0x000fe200078e00ff */
[C---:B------:R-:W-:Y:S01]  /*04d0*/  LOP3.LUT P3, RZ, R6.reuse, 0x2, RZ, 0xc0, !PT ;  /* 0x0000000206ff7812 */ /* 0x040fe2000786c0ff */
[----:B------:R-:W-:Y:S01]  /*04e0*/  STL [R1+0xfc], R17 ;  /* 0x0000fc1101007387 */ /* 0x000fe20000100800 */
[----:B------:R-:W-:Y:S01]  /*04f0*/  LOP3.LUT P0, RZ, R6, 0x4, RZ, 0xc0, !PT ;  /* 0x0000000406ff7812 */ /* 0x000fe2000780c0ff */
[----:B------:R-:W-:Y:S01]  /*0500*/  IMAD R6, R9, 0x200, R2 ;  /* 0x0000020009067824 */ /* 0x000fe200078e0202 */
[----:B------:R-:W-:Y:S01]  /*0510*/  LOP3.LUT R5, R0, 0x8, R5, 0xf8, !PT ;  /* 0x0000000800057812 */ /* 0x000fe200078ef805 */
[----:B------:R-:W-:Y:S01]  /*0520*/  STL [R1+0xc4], R16 ;  /* 0x0000c41001007387 */ /* 0x000fe20000100800 */
[----:B------:R-:W-:Y:S01]  /*0530*/  SHF.R.U32.HI R2, RZ, 0x3, R0 ;  /* 0x00000003ff027819 */ /* 0x000fe20000011600 */
[----:B------:R-:W-:Y:S01]  /*0540*/  IMAD.MOV.U32 R12, RZ, RZ, 0x40 ;  /* 0x00000040ff0c7424 */ /* 0x000fe200078e00ff */
[----:B------:R-:W-:Y:S01]  /*0550*/  LEA.HI R0, R3, R3, RZ, 0x1d ;  /* 0x0000000303007211 */ /* 0x000fe200078fe8ff */
[----:B------:R-:W-:Y:S01]  /*0560*/  IMAD.SHL.U32 R10, R10, 0x2, RZ ;  /* 0x000000020a0a7824 */ /* 0x000fe200078e00ff */
[----:B------:R-:W-:-:S02]  /*0570*/  SEL R3, R7, 0xfffffff0, !P3 ;  /* 0xfffffff007037807 */ /* 0x000fc40005800000 */
[----:B------:R-:W-:Y:S01]  /*0580*/  SEL R4, R15, 0xffffffe0, !P0 ;  /* 0xffffffe00f047807 */ /* 0x000fe20004000000 */
[----:B------:R-:W-:Y:S01]  /*0590*/  IMAD.U32 R7, R6, 0x2, R0 ;  /* 0x0000000206077824 */ /* 0x000fe200078e0000 */
[----:B------:R-:W-:Y:S01]  /*05a0*/  LOP3.LUT R2, R5, R2, RZ, 0x3c, !PT ;  /* 0x0000000205027212 */ /* 0x000fe200078e3cff */
[----:B------:R-:W-:Y:S01]  /*05b0*/  IMAD.SHL.U32 R5, R13, 0x40, RZ ;  /* 0x000000400d057824 */ /* 0x000fe200078e00ff */
[----:B------:R-:W-:Y:S01]  /*05c0*/  LEA.HI R0, R14, R22, RZ, 0x7 ;  /* 0x000000160e007211 */ /* 0x000fe200078f38ff */
[----:B------:R-:W-:Y:S01]  /*05d0*/  IMAD.IADD R4, R3, 0x1, R4 ;  /* 0x0000000103047824 */ /* 0x000fe200078e0204 */
[----:B------:R-:W-:Y:S02]  /*05e0*/  IADD3 R6, R19, 0x40, RZ ;  /* 0x0000004013067810 */ /* 0x000fe40007ffe0ff */
[----:B------:R-:W-:Y:S02]  /*05f0*/  LOP3.LUT R3, R2, 0x7ffffe00, R5, 0xf8, !PT ;  /* 0x7ffffe0002037812 */ /* 0x000fe400078ef805 */
[----:B------:R-:W-:Y:S01]  /*0600*/  SHF.R.S32.HI R2, RZ, 0x7, R0 ;  /* 0x00000007ff027819 */ /* 0x000fe20000011400 */
[----:B------:R-:W-:Y:S01]  /*0610*/  IMAD R0, R20, 0x20, R21 ;  /* 0x0000002014007824 */ /* 0x000fe200078e0215 */
[----:B------:R-:W-:-:S02]  /*0620*/  SHF.R.S32.HI R13, RZ, 0x1f, R19 ;  /* 0x0000001fff0d7819 */ /* 0x000fc40000011413 */
[C---:B------:R-:W-:Y:S02]  /*0630*/  IADD3 R5, R19.reuse, 0x80, RZ ;  /* 0x0000008013057810 */ /* 0x040fe40007ffe0ff */
[----:B------:R-:W-:Y:S01]  /*0640*/  IADD3 R2, R19, 0xc0, RZ ;  /* 0x000000c013027810 */ /* 0x000fe20007ffe0ff */
[----:B------:R1:W-:Y:S01]  /*0650*/  STL [R1+0x7c], R0 ;  /* 0x00007c0001007387 */ /* 0x0003e20000100800 */
[----:B------:R-:W-:Y:S02]  /*0660*/  LEA R7, R7, 0x80, 0x1 ;  /* 0x0000008007077811 */ /* 0x000fe400078e08ff */
[----:B------:R-:W-:Y:S01]  /*0670*/  LEA R252, R252, 0x10100, 0x1 ;  /* 0x00010100fcfc7811 */ /* 0x000fe200078e08ff */
[----:B------:R2:W-:Y:S04]  /*0680*/  STL [R1+0x6c], R6 ;  /* 0x00006c0601007387 */ /* 0x0005e80000100800 */
[----:B------:R-:W-:Y:S04]  /*0690*/  STL [R1+0xf4], R13 ;  /* 0x0000f40d01007387 */ /* 0x000fe80000100800 */
[----:B------:R3:W-:Y:S04]  /*06a0*/  STL [R1+0x68], R5 ;  /* 0x0000680501007387 */ /* 0x0007e80000100800 */
[----:B------:R4:W-:Y:S01]  /*06b0*/  STL [R1+0x70], R2 ;  /* 0x0000700201007387 */ /* 0x0009e20000100800 */
[----:B-1----:R-:W-:-:S02]  /*06c0*/  LOP3.LUT R0, R11, 0x7ffffffc, RZ, 0xc0, !PT ;  /* 0x7ffffffc0b007812 */ /* 0x002fc400078ec0ff */
[----:B--2---:R-:W-:-:S03]  /*06d0*/  SHF.R.S32.HI R6, RZ, 0x1f, R6 ;  /* 0x0000001fff067819 */ /* 0x004fc60000011406 */
[----:B------:R-:W-:Y:S02]  /*06e0*/  IMAD.IADD R0, R18, 0x1, -R0 ;  /* 0x0000000112007824 */ /* 0x000fe400078e0a00 */
[----:B------:R1:W-:Y:S01]  /*06f0*/  STL [R1+0xf0], R6 ;  /* 0x0000f00601007387 */ /* 0x0003e20000100800 */
[----:B---3--:R-:W-:Y:S02]  /*0700*/  SHF.R.S32.HI R5, RZ, 0x1f, R5 ;  /* 0x0000001fff057819 */ /* 0x008fe40000011405 */
[----:B----4-:R-:W-:-:S03]  /*0710*/  SHF.R.S32.HI R2, RZ, 0x1f, R2 ;  /* 0x0000001fff027819 */ /* 0x010fc60000011402 */
[----:B------:R2:W-:Y:S04]  /*0720*/  STL [R1+0xec], R5 ;  /* 0x0000ec0501007387 */ /* 0x0005e80000100800 */
[----:B------:R3:W-:Y:S04]  /*0730*/  STL [R1+0xe8], R2 ;  /* 0x0000e80201007387 */ /* 0x0007e80000100800 */
[----:B------:R4:W-:Y:S01]  /*0740*/  STL [R1+0x4c], R10 ;  /* 0x00004c0a01007387 */ /* 0x0009e20000100800 */
[----:B-1----:R-:W-:Y:S02]  /*0750*/  SEL R6, R12, 0xffffffc0, !P2 ;  /* 0xffffffc00c067807 */ /* 0x002fe40005000000 */
[----:B--2---:R-:W-:Y:S01]  /*0760*/  SEL R5, R15, 0xffffffe0, !P1 ;  /* 0xffffffe00f057807 */ /* 0x004fe20004800000 */
[----:B---3--:R-:W-:-:S02]  /*0770*/  IMAD.SHL.U32 R2, R0, 0x2, RZ ;  /* 0x0000000200027824 */ /* 0x008fc400078e00ff */
[----:B------:R-:W-:Y:S02]  /*0780*/  IMAD R0, R8, 0x8, R17 ;  /* 0x0000000808007824 */ /* 0x000fe400078e0211 */
[C---:B------:R-:W-:Y:S01]  /*0790*/  IMAD.IADD R11, R7.reuse, 0x1, R5 ;  /* 0x00000001070b7824 */ /* 0x040fe200078e0205 */
[----:B------:R1:W-:Y:S01]  /*07a0*/  STL [R1+0xc0], R2 ;  /* 0x0000c00201007387 */ /* 0x0003e20000100800 */
[C---:B----4-:R-:W-:Y:S01]  /*07b0*/  IADD3 R10, R7.reuse, -0x10, RZ ;  /* 0xfffffff0070a7810 */ /* 0x050fe20007ffe0ff */
[C---:B------:R-:W-:Y:S01]  /*07c0*/  IMAD.IADD R8, R7.reuse, 0x1, R6 ;  /* 0x0000000107087824 */ /* 0x040fe200078e0206 */
[----:B------:R-:W-:Y:S01]  /*07d0*/  @P4 IADD3 R10, R7, 0x10, RZ ;  /* 0x00000010070a4810 */ /* 0x000fe20007ffe0ff */
[----:B------:R2:W-:Y:S04]  /*07e0*/  STL [R1+0xc8], R7 ;  /* 0x0000c80701007387 */ /* 0x0005e80000100800 */
[----:B------:R3:W-:Y:S04]  /*07f0*/  STL [R1+0xbc], R0 ;  /* 0x0000bc0001007387 */ /* 0x0007e80000100800 */
[----:B------:R-:W-:Y:S04]  /*0800*/  STL [R1+0xd4], R11 ;  /* 0x0000d40b01007387 */ /* 0x000fe80000100800 */
[----:B------:R4:W-:Y:S04]  /*0810*/  STL [R1+0xe4], R8 ;  /* 0x0000e40801007387 */ /* 0x0009e80000100800 */
[----:B------:R-:W-:Y:S01]  /*0820*/  STL [R1+0xcc], R10 ;  /* 0x0000cc0a01007387 */ /* 0x000fe20000100800 */
[----:B-1----:R-:W-:-:S02]  /*0830*/  SEL R2, R15, 0xffffffe0, !P3 ;  /* 0xffffffe00f027807 */ /* 0x002fc40005800000 */
[----:B--2---:R-:W-:Y:S01]  /*0840*/  LEA R7, R3, 0x100, 0x1 ;  /* 0x0000010003077811 */ /* 0x004fe200078e08ff */
[----:B------:R-:W-:Y:S01]  /*0850*/  IMAD.IADD R3, R11, 0x1, R6 ;  /* 0x000000010b037824 */ /* 0x000fe200078e0206 */
[----:B---3--:R-:W-:-:S04]  /*0860*/  SEL R0, R12, 0xffffffc0, !P0 ;  /* 0xffffffc00c007807 */ /* 0x008fc80004000000 */
[----:B------:R1:W-:Y:S04]  /*0870*/  STL [R1+0xe0], R3 ;  /* 0x0000e00301007387 */ /* 0x0003e80000100800 */
[----:B------:R-:W-:Y:S01]  /*0880*/  STL [R1+0x28], R7 ;  /* 0x0000280701007387 */ /* 0x000fe20000100800 */
[----:B----4-:R-:W-:Y:S02]  /*0890*/  IMAD.IADD R8, R5, 0x1, R10 ;  /* 0x0000000105087824 */ /* 0x010fe400078e020a */
[--C-:B------:R-:W-:Y:S02]  /*08a0*/  IMAD R5, R9, 0x800, R7.reuse ;  /* 0x0000080009057824 */ /* 0x100fe400078e0207 */
[----:B------:R-:W-:Y:S01]  /*08b0*/  IMAD R9, R4, 0x2, R7 ;  /* 0x0000000204097824 */ /* 0x000fe200078e0207 */
[----:B------:R-:W-:Y:S01]  /*08c0*/  IADD3 R4, R0, R7, R2 ;  /* 0x0000000700047210 */ /* 0x000fe20007ffe002 */
[----:B-1----:R-:W-:-:S02]  /*08d0*/  IMAD.IADD R3, R6, 0x1, R10 ;  /* 0x0000000106037824 */ /* 0x002fc400078e020a */
[----:B------:R-:W-:-:S03]  /*08e0*/  IMAD.IADD R6, R8, 0x1, R6 ;  /* 0x0000000108067824 */ /* 0x000fc600078e0206 */
[----:B------:R1:W-:Y:S04]  /*08f0*/  STL [R1+0xdc], R3 ;  /* 0x0000dc0301007387 */ /* 0x0003e80000100800 */
[----:B------:R-:W-:Y:S04]  /*0900*/  STL [R1+0xd0], R8 ;  /* 0x0000d00801007387 */ /* 0x000fe80000100800 */
[----:B------:R-:W-:Y:S04]  /*0910*/  STL [R1+0x38], R9 ;  /* 0x0000380901007387 */ /* 0x000fe80000100800 */
[----:B------:R-:W-:Y:S01]  /*0920*/  STL [R1+0x3c], R5 ;  /* 0x00003c0501007387 */ /* 0x000fe20000100800 */
[----:B-1----:R-:W-:-:S05]  /*0930*/  IMAD.IADD R3, R7, 0x1, R2 ;  /* 0x0000000107037824 */ /* 0x002fca00078e0202 */
[----:B------:R1:W-:Y:S04]  /*0940*/  STL [R1+0x30], R3 ;  /* 0x0000300301007387 */ /* 0x0003e80000100800 */
[----:B------:R2:W-:Y:S04]  /*0950*/  STL [R1+0x34], R4 ;  /* 0x0000340401007387 */ /* 0x0005e80000100800 */
[----:B------:R3:W-:Y:S01]  /*0960*/  STL [R1+0xd8], R6 ;  /* 0x0000d80601007387 */ /* 0x0007e20000100800 */
[--C-:B-1----:R-:W-:Y:S02]  /*0970*/  IMAD.IADD R3, R2, 0x1, R5.reuse ;  /* 0x0000000102037824 */ /* 0x102fe400078e0205 */
[----:B------:R-:W-:-:S02]  /*0980*/  IMAD.IADD R2, R0, 0x1, R5 ;  /* 0x0000000100027824 */ /* 0x000fc400078e0205 */
[----:B--2---:R-:W-:Y:S01]  /*0990*/  IMAD.IADD R4, R7, 0x1, R0 ;  /* 0x0000000107047824 */ /* 0x004fe200078e0200 */
[----:B------:R3:W-:Y:S01]  /*09a0*/  STL [R1+0x40], R3 ;  /* 0x0000400301007387 */ /* 0x0007e20000100800 */
[----:B------:R-:W-:-:S03]  /*09b0*/  IMAD.IADD R0, R0, 0x1, R3 ;  /* 0x0000000100007824 */ /* 0x000fc600078e0203 */
[----:B------:R3:W-:Y:S04]  /*09c0*/  STL [R1+0x2c], R4 ;  /* 0x00002c0401007387 */ /* 0x0007e80000100800 */
[----:B------:R3:W-:Y:S04]  /*09d0*/  STL [R1+0x48], R2 ;  /* 0x0000480201007387 */ /* 0x0007e80000100800 */
[----:B------:R3:W-:Y:S02]  /*09e0*/  STL [R1+0x44], R0 ;  /* 0x0000440001007387 */ /* 0x0007e40000100800 */
.L_x_574:
[----:B---3--:R-:W2:Y:S01]  /*09f0*/  LDL R4, [R1+0xc4] ;  /* 0x0000c40001047983 */ /* 0x008ea20000100800 */
[----:B------:R-:W-:Y:S01]  /*0a00*/  IMAD.MOV.U32 R0, RZ, RZ, c[0x0][0x560] ;  /* 0x00015800ff007624 */ /* 0x000fe200078e00ff */
[----:B------:R-:W-:Y:S01]  /*0a10*/  YIELD ;  /* 0x0000000000007946 */ /* 0x000fe20003800000 */
[----:B------:R-:W-:Y:S03]  /*0a20*/  BSSY B0, `(.L_x_513) ;  /* 0x0000016000007945 */ /* 0x000fe60003800000 */
[----:B------:R-:W-:-:S13]  /*0a30*/  ISETP.NE.AND P0, PT, R0, 0x1, PT ;  /* 0x000000010000780c */ /* 0x000fda0003f05270 */
[----:B--2---:R-:W-:Y:S01]  /*0a40*/  @P0 IMAD.HI.U32 R0, R4, c[0x0][0x564], RZ ;  /* 0x0001590004000a27 */ /* 0x004fe200078e00ff */
[----:B------:R-:W-:-:S04]  /*0a50*/  MOV R3, R4 ;  /* 0x0000000400037202 */ /* 0x000fc80000000f00 */
[----:B------:R-:W-:-:S04]  /*0a60*/  @P0 SHF.R.U32.HI R3, RZ, c[0x0][0x568], R0 ;  /* 0x00015a00ff030a19 */ /* 0x000fc80000011600 */
[----:B------:R-:W-:Y:S01]  /*0a70*/  ISETP.GE.AND P0, PT, R3, c[0x0][0x578], PT ;  /* 0x00015e0003007a0c */ /* 0x000fe20003f06270 */
[----:B------:R-:W-:-:S04]  /*0a80*/  IMAD.MOV R2, RZ, RZ, -R3 ;  /* 0x000000ffff027224 */ /* 0x000fc800078e0a03 */
[----:B------:R-:W-:-:S08]  /*0a90*/  IMAD R2, R2, c[0x0][0x560], R4 ;  /* 0x0001580002027a24 */ /* 0x000fd000078e0204 */
[----:B------:R-:W-:Y:S05]  /*0aa0*/  @!P0 BRA `(.L_x_514) ;  /* 0x0000007000008947 */ /* 0x000fea0003800000 */
[----:B------:R-:W-:-:S04]  /*0ab0*/  MOV R0, c[0x0][0x56c] ;  /* 0x00015b0000007a02 */ /* 0x000fc80000000f00 */
[----:B------:R-:W-:Y:S02]  /*0ac0*/  ISETP.NE.AND P0, PT, R0, 0x1, PT ;  /* 0x000000010000780c */ /* 0x000fe40003f05270 */
[----:B------:R-:W-:-:S11]  /*0ad0*/  MOV R0, R2 ;  /* 0x0000000200007202 */ /* 0x000fd60000000f00 */
[----:B------:R-:W-:-:S05]  /*0ae0*/  @P0 IMAD.HI.U32 R4, R2, c[0x0][0x570], RZ ;  /* 0x00015c0002040a27 */ /* 0x000fca00078e00ff */
[----:B------:R-:W-:-:S05]  /*0af0*/  @P0 SHF.R.U32.HI R0, RZ, c[0x0][0x574], R4 ;  /* 0x00015d00ff000a19 */ /* 0x000fca0000011604 */
[----:B------:R-:W-:Y:S01]  /*0b00*/  IMAD R4, R0, c[0x0][0x56c], RZ ;  /* 0x00015b0000047a24 */ /* 0x000fe200078e02ff */
[----:B------:R-:W-:Y:S05]  /*0b10*/  BRA `(.L_x_515) ;  /* 0x0000006000007947 */ /* 0x000fea0003800000 */
.L_x_514:
[----:B------:R-:W-:-:S04]  /*0b20*/  MOV R0, c[0x0][0x554] ;  /* 0x0001550000007a02 */ /* 0x000fc80000000f00 */
[----:B------:R-:W-:Y:S02]  /*0b30*/  ISETP.NE.AND P0, PT, R0, 0x1, PT ;  /* 0x000000010000780c */ /* 0x000fe40003f05270 */
[----:B------:R-:W-:-:S11]  /*0b40*/  MOV R0, R2 ;  /* 0x0000000200007202 */ /* 0x000fd60000000f00 */
[----:B------:R-:W-:-:S05]  /*0b50*/  @P0 IMAD.HI.U32 R4, R2, c[0x0][0x558], RZ ;  /* 0x0001560002040a27 */ /* 0x000fca00078e00ff */
[----:B------:R-:W-:-:S05]  /*0b60*/  @P0 SHF.R.U32.HI R0, RZ, c[0x0][0x55c], R4 ;  /* 0x00015700ff000a19 */ /* 0x000fca0000011604 */
[----:B------:R-:W-:Y:S02]  /*0b70*/  IMAD R4, R0, c[0x0][0x554], RZ ;  /* 0x0001550000047a24 */ /* 0x000fe400078e02ff */
.L_x_515:
[----:B------:R-:W-:Y:S05]  /*0b80*/  BSYNC B0 ;  /* 0x0000000000007941 */ /* 0x000fea0003800000 */
.L_x_513:
[----:B------:R-:W-:Y:S01]  /*0b90*/  IMAD.MOV.U32 R5, RZ, RZ, c[0x0][0x548] ;  /* 0x00015200ff057624 */ /* 0x000fe200078e00ff */
[----:B------:R-:W-:Y:S01]  /*0ba0*/  ISETP.NE.U32.AND P0, PT, RZ, c[0x0][0x370], PT ;  /* 0x0000dc00ff007a0c */ /* 0x000fe20003f05070 */
[----:B------:R-:W-:Y:S01]  /*0bb0*/  IMAD.IADD R4, R2, 0x1, -R4 ;  /* 0x0000000102047824 */ /* 0x000fe200078e0a04 */
[----:B------:R-:W-:Y:S02]  /*0bc0*/  CS2R R114, SRZ ;  /* 0x0000000000727805 */ /* 0x000fe4000001ff00 */
[----:B------:R-:W-:Y:S01]  /*0bd0*/  ISETP.NE.AND P1, PT, R5, 0x1, PT ;  /* 0x000000010500780c */ /* 0x000fe20003f25270 */
[----:B------:R-:W-:Y:S01]  /*0be0*/  IMAD R4, R3, c[0x0][0x554], R4 ;  /* 0x0001550003047a24 */ /* 0x000fe200078e0204 */
[----:B------:R-:W-:-:S04]  /*0bf0*/  ISETP.NE.AND.EX P0, PT, RZ, c[0x0][0x374], PT, P0 ;  /* 0x0000dd00ff007a0c */ /* 0x000fc80003f05300 */
[----:B------:R-:W-:-:S07]  /*0c00*/  MOV R16, R4 ;  /* 0x0000000400107202 */ /* 0x000fce0000000f00 */
[----:B------:R-:W-:-:S04]  /*0c10*/  @P1 IMAD.HI.U32 R2, R4, c[0x0][0x54c], RZ ;  /* 0x0001530004021a27 */ /* 0x000fc800078e00ff */
[----:B------:R-:W-:Y:S01]  /*0c20*/  @P0 IMAD.MOV.U32 R3, RZ, RZ, 0x4 ;  /* 0x00000004ff030424 */ /* 0x000fe200078e00ff */
[----:B------:R-:W-:-:S05]  /*0c30*/  @P1 SHF.R.U32.HI R16, RZ, c[0x0][0x550], R2 ;  /* 0x00015400ff101a19 */ /* 0x000fca0000011602 */
[----:B------:R-:W-:Y:S01]  /*0c40*/  @P0 IMAD.WIDE R2, R16, R3, c[0x0][0x370] ;  /* 0x0000dc0010020625 */ /* 0x000fe200078e0203 */
[----:B------:R-:W-:Y:S01]  /*0c50*/  LOP3.LUT R0, R0, 0x1ffffff, RZ, 0x3c, !PT ;  /* 0x01ffffff00007812 */ /* 0x000fe200078e3cff */
[----:B------:R1:W-:Y:S04]  /*0c60*/  STL [R1+0xb4], R16 ;  /* 0x0000b41001007387 */ /* 0x0003e80000100800 */
[----:B------:R2:W3:Y:S01]  /*0c70*/  @P0 LDG.E R115, [R2.64] ;  /* 0x0000000602730981 */ /* 0x0004e2000c1e1900 */
[----:B------:R-:W-:Y:S01]  /*0c80*/  IMAD.MOV.U32 R51, RZ, RZ, c[0x0][0x2c4] ;  /* 0x0000b100ff337624 */ /* 0x000fe200078e00ff */
[----:B------:R-:W-:Y:S01]  /*0c90*/  IADD3 R0, R0, c[0x0][0x53c], RZ ;  /* 0x00014f0000007a10 */ /* 0x000fe20007ffe0ff */
[----:B------:R-:W-:Y:S01]  /*0ca0*/  IMAD.MOV.U32 R46, RZ, RZ, 0x40 ;  /* 0x00000040ff2e7424 */ /* 0x000fe200078e00ff */
[----:B------:R-:W-:Y:S01]  /*0cb0*/  CS2R R130, SRZ ;  /* 0x0000000000827805 */ /* 0x000fe2000001ff00 */
[----:B------:R-:W-:Y:S01]  /*0cc0*/  CS2R R128, SRZ ;  /* 0x0000000000807805 */ /* 0x000fe2000001ff00 */
[----:B------:R-:W-:Y:S01]  /*0cd0*/  ISETP.NE.AND P2, PT, R51, 0x1, PT ;  /* 0x000000013300780c */ /* 0x000fe20003f45270 */
[----:B------:R-:W-:Y:S01]  /*0ce0*/  CS2R R126, SRZ ;  /* 0x00000000007e7805 */ /* 0x000fe2000001ff00 */
[----:B------:R-:W-:Y:S01]  /*0cf0*/  SHF.L.U32 R50, R0, 0x7, RZ ;  /* 0x0000000700327819 */ /* 0x000fe200000006ff */
[----:B------:R-:W-:Y:S01]  /*0d00*/  CS2R R124, SRZ ;  /* 0x00000000007c7805 */ /* 0x000fe2000001ff00 */
[----:B------:R-:W-:Y:S01]  /*0d10*/  IADD3 R5, R46, -c[0x0][0x168], RZ ;  /* 0x80005a002e057a10 */ /* 0x000fe20007ffe0ff */
[----:B------:R-:W-:Y:S01]  /*0d20*/  IMAD.MOV.U32 R122, RZ, RZ, RZ ;  /* 0x000000ffff7a7224 */ /* 0x000fe200078e00ff */
[----:B------:R-:W-:Y:S01]  /*0d30*/  IADD3 R0, R50, 0x7f, RZ ;  /* 0x0000007f32007810 */ /* 0x000fe20007ffe0ff */
[----:B------:R1:W-:Y:S01]  /*0d40*/  STL [R1+0xb0], R50 ;  /* 0x0000b03201007387 */ /* 0x0003e20000100800 */
[----:B------:R-:W-:Y:S01]  /*0d50*/  CS2R R120, SRZ ;  /* 0x0000000000787805 */ /* 0x000fe2000001ff00 */
[----:B------:R-:W-:Y:S01]  /*0d60*/  CS2R R6, SRZ ;  /* 0x0000000000067805 */ /* 0x000fe2000001ff00 */
[----:B------:R-:W-:Y:S01]  /*0d70*/  MOV R118, RZ ;  /* 0x000000ff00767202 */ /* 0x000fe20000000f00 */
[----:B------:R-:W-:Y:S01]  /*0d80*/  CS2R R116, SRZ ;  /* 0x0000000000747805 */ /* 0x000fe2000001ff00 */
[----:B------:R-:W-:Y:S01]  /*0d90*/  CS2R R8, SRZ ;  /* 0x0000000000087805 */ /* 0x000fe2000001ff00 */
[----:B------:R-:W-:Y:S01]  /*0da0*/  CS2R R112, SRZ ;  /* 0x0000000000707805 */ /* 0x000fe2000001ff00 */
[----:B------:R-:W-:Y:S01]  /*0db0*/  CS2R R10, SRZ ;  /* 0x00000000000a7805 */ /* 0x000fe2000001ff00 */
[----:B------:R-:W-:Y:S01]  /*0dc0*/  IMAD.MOV.U32 R110, RZ, RZ, RZ ;  /* 0x000000ffff6e7224 */ /* 0x000fe200078e00ff */
[----:B------:R-:W-:Y:S01]  /*0dd0*/  CS2R R108, SRZ ;  /* 0x00000000006c7805 */ /* 0x000fe2000001ff00 */
[----:B------:R-:W-:Y:S01]  /*0de0*/  CS2R R12, SRZ ;  /* 0x00000000000c7805 */ /* 0x000fe2000001ff00 */
[----:B------:R-:W-:Y:S01]  /*0df0*/  IMAD.MOV.U32 R106, RZ, RZ, RZ ;  /* 0x000000ffff6a7224 */ /* 0x000fe200078e00ff */
[----:B------:R-:W-:Y:S01]  /*0e00*/  CS2R R104, SRZ ;  /* 0x0000000000687805 */ /* 0x000fe2000001ff00 */
[----:B--2---:R-:W-:Y:S01]  /*0e10*/  IMAD.MOV.U32 R2, RZ, RZ, c[0x0][0x2ac] ;  /* 0x0000ab00ff027624 */ /* 0x004fe200078e00ff */
[----:B------:R-:W-:Y:S01]  /*0e20*/  CS2R R14, SRZ ;  /* 0x00000000000e7805 */ /* 0x000fe2000001ff00 */
[----:B------:R-:W-:Y:S01]  /*0e30*/  @P2 IMAD.HI.U32 R3, R0, c[0x0][0x2c8], RZ ;  /* 0x0000b20000032a27 */ /* 0x000fe200078e00ff */
[----:B------:R-:W-:Y:S01]  /*0e40*/  MOV R102, RZ ;  /* 0x000000ff00667202 */ /* 0x000fe20000000f00 */
[----:B------:R-:W-:Y:S01]  /*0e50*/  CS2R R100, SRZ ;  /* 0x0000000000647805 */ /* 0x000fe2000001ff00 */
[----:B------:R-:W-:Y:S01]  /*0e60*/  CS2R R96, SRZ ;  /* 0x0000000000607805 */ /* 0x000fe2000001ff00 */
[C---:B------:R-:W-:Y:S01]  /*0e70*/  IMAD R48, R2.reuse, c[0x0][0x1d0], RZ ;  /* 0x0000740002307a24 */ /* 0x040fe200078e02ff */
[----:B------:R-:W-:Y:S01]  /*0e80*/  @P2 SHF.R.U32.HI R0, RZ, c[0x0][0x2cc], R3 ;  /* 0x0000b300ff002a19 */ /* 0x000fe20000011603 */
[----:B------:R-:W-:Y:S01]  /*0e90*/  IMAD R2, R2, c[0x0][0x1d0], R5 ;  /* 0x0000740002027a24 */ /* 0x000fe200078e0205 */
[----:B------:R-:W-:Y:S01]  /*0ea0*/  CS2R R18, SRZ ;  /* 0x0000000000127805 */ /* 0x000fe2000001ff00 */
[----:B------:R-:W-:Y:S01]  /*0eb0*/  IMAD.MOV.U32 R17, RZ, RZ, RZ ;  /* 0x000000ffff117224 */ /* 0x000fe200078e00ff */
[----:B------:R-:W-:Y:S01]  /*0ec0*/  IADD3 R5, R48, 0x3f, RZ ;  /* 0x0000003f30057810 */ /* 0x000fe20007ffe0ff */
[----:B------:R-:W-:Y:S01]  /*0ed0*/  IMAD.MOV.U32 R98, RZ, RZ, RZ ;  /* 0x000000ffff627224 */ /* 0x000fe200078e00ff */
[----:B------:R-:W-:Y:S01]  /*0ee0*/  IADD3 R0, R2, R0, RZ ;  /* 0x0000000002007210 */ /* 0x000fe20007ffe0ff */
[----:B------:R-:W-:Y:S01]  /*0ef0*/  CS2R R92, SRZ ;  /* 0x00000000005c7805 */ /* 0x000fe2000001ff00 */
[----:B------:R-:W-:Y:S01]  /*0f00*/  SHF.R.S32.HI R2, RZ, 0x1f, R5 ;  /* 0x0000001fff027819 */ /* 0x000fe20000011405 */
[----:B------:R-:W-:Y:S01]  /*0f10*/  CS2R R20, SRZ ;  /* 0x0000000000147805 */ /* 0x000fe2000001ff00 */
[----:B------:R-:W-:Y:S01]  /*0f20*/  SHF.R.S32.HI R3, RZ, 0x1f, R0 ;  /* 0x0000001fff037819 */ /* 0x000fe20000011400 */
[----:B------:R-:W-:Y:S01]  /*0f30*/  IMAD.MOV.U32 R90, RZ, RZ, RZ ;  /* 0x000000ffff5a7224 */ /* 0x000fe200078e00ff */
[----:B------:R-:W-:Y:S01]  /*0f40*/  LEA.HI R2, R2, R5, RZ, 0x6 ;  /* 0x0000000502027211 */ /* 0x000fe200078f30ff */
[----:B------:R-:W-:Y:S01]  /*0f50*/  CS2R R88, SRZ ;  /* 0x0000000000587805 */ /* 0x000fe2000001ff00 */
[----:B------:R-:W-:Y:S01]  /*0f60*/  LEA.HI R3, R3, R0, RZ, 0x6 ;  /* 0x0000000003037211 */ /* 0x000fe200078f30ff */
[----:B------:R-:W-:Y:S01]  /*0f70*/  IMAD.MOV R0, RZ, RZ, -R16 ;  /* 0x000000ffff007224 */ /* 0x000fe200078e0a10 */
[----:B------:R-:W-:Y:S01]  /*0f80*/  SHF.R.S32.HI R2, RZ, 0x6, R2 ;  /* 0x00000006ff027819 */ /* 0x000fe20000011402 */
[----:B------:R-:W-:Y:S01]  /*0f90*/  CS2R R22, SRZ ;  /* 0x0000000000167805 */ /* 0x000fe2000001ff00 */
[----:B------:R-:W-:Y:S01]  /*0fa0*/  SHF.R.S32.HI R3, RZ, 0x6, R3 ;  /* 0x00000006ff037819 */ /* 0x000fe20000011403 */
[----:B------:R-:W-:Y:S01]  /*0fb0*/  IMAD R47, R0, c[0x0][0x548], R4 ;  /* 0x00015200002f7a24 */ /* 0x000fe200078e0204 */
[----:B------:R-:W-:Y:S01]  /*0fc0*/  PRMT R0, RZ, 0x7610, R0 ;  /* 0x00007610ff007816 */ /* 0x000fe20000000000 */
[----:B------:R-:W-:Y:S01]  /*0fd0*/  CS2R R4, SRZ ;  /* 0x0000000000047805 */ /* 0x000fe2000001ff00 */
[----:B------:R-:W-:Y:S01]  /*0fe0*/  IMNMX R111, R2, R3, PT ;  /* 0x00000003026f7217 */ /* 0x000fe20003800200 */
[----:B------:R-:W-:Y:S01]  /*0ff0*/  IMAD.MOV.U32 R86, RZ, RZ, RZ ;  /* 0x000000ffff567224 */ /* 0x000fe200078e00ff */
[----:B------:R1:W-:Y:S01]  /*1000*/  STL [R1+0xb8], R47 ;  /* 0x0000b82f01007387 */ /* 0x0003e20000100800 */
[----:B------:R-:W-:Y:S01]  /*1010*/  MOV R94, RZ ;  /* 0x000000ff005e7202 */ /* 0x000fe20000000f00 */
[----:B------:R-:W-:Y:S01]  /*1020*/  CS2R R84, SRZ ;  /* 0x0000000000547805 */ /* 0x000fe2000001ff00 */
[----:B------:R-:W-:Y:S01]  /*1030*/  ISETP.GE.AND P0, PT, R111, 0x1, PT ;  /* 0x000000016f00780c */ /* 0x000fe20003f06270 */
[----:B------:R1:W-:Y:S01]  /*1040*/  STL [R1+0x50], R111 ;  /* 0x0000506f01007387 */ /* 0x0003e20000100800 */
[----:B------:R-:W-:Y:S01]  /*1050*/  CS2R R24, SRZ ;  /* 0x0000000000187805 */ /* 0x000fe2000001ff00 */
[----:B------:R-:W-:Y:S01]  /*1060*/  MOV R82, RZ ;  /* 0x000000ff00527202 */ /* 0x000fe20000000f00 */
[----:B------:R-:W-:Y:S01]  /*1070*/  CS2R R26, SRZ ;  /* 0x00000000001a7805 */ /* 0x000fe2000001ff00 */
[----:B------:R-:W-:Y:S01]  /*1080*/  IMAD.MOV.U32 R80, RZ, RZ, RZ ;  /* 0x000000ffff507224 */ /* 0x000fe200078e00ff */
[----:B------:R-:W-:Y:S01]  /*1090*/  CS2R R28, SRZ ;  /* 0x00000000001c7805 */ /* 0x000fe2000001ff00 */
[----:B------:R-:W-:Y:S01]  /*10a0*/  IMAD.MOV.U32 R78, RZ, RZ, RZ ;  /* 0x000000ffff4e7224 */ /* 0x000fe200078e00ff */
[----:B------:R-:W-:Y:S01]  /*10b0*/  MOV R76, RZ ;  /* 0x000000ff004c7202 */ /* 0x000fe20000000f00 */
[----:B------:R-:W-:Y:S01]  /*10c0*/  IMAD.MOV.U32 R74, RZ, RZ, RZ ;  /* 0x000000ffff4a7224 */ /* 0x000fe200078e00ff */
[----:B------:R-:W-:Y:S01]  /*10d0*/  CS2R R30, SRZ ;  /* 0x00000000001e7805 */ /* 0x000fe2000001ff00 */
[----:B------:R-:W-:Y:S01]  /*10e0*/  IMAD.MOV.U32 R72, RZ, RZ, RZ ;  /* 0x000000ffff487224 */ /* 0x000fe200078e00ff */
[----:B------:R-:W-:Y:S01]  /*10f0*/  MOV R70, RZ ;  /* 0x000000ff00467202 */ /* 0x000fe20000000f00 */
[----:B------:R-:W-:Y:S01]  /*1100*/  CS2R R32, SRZ ;  /* 0x0000000000207805 */ /* 0x000fe2000001ff00 */
[----:B------:R-:W-:Y:S01]  /*1110*/  IMAD.MOV.U32 R68, RZ, RZ, RZ ;  /* 0x000000ffff447224 */ /* 0x000fe200078e00ff */
        /* <DEDUP_REMOVED lines=13> */
[----:B------:R-:W-:Y:S01]  /*11f0*/  CS2R R136, SRZ ;  /* 0x0000000000887805 */ /* 0x000fe2000001ff00 */
[----:B------:R-:W-:Y:S01]  /*1200*/  IMAD.MOV.U32 R138, RZ, RZ, RZ ;  /* 0x000000ffff8a7224 */ /* 0x000fe200078e00ff */
[----:B------:R-:W-:Y:S01]  /*1210*/  CS2R R142, SRZ ;  /* 0x00000000008e7805 */ /* 0x000fe2000001ff00 */
[----:B------:R-:W-:Y:S01]  /*1220*/  CS2R R140, SRZ ;  /* 0x00000000008c7805 */ /* 0x000fe2000001ff00 */
[----:B------:R-:W-:Y:S01]  /*1230*/  MOV R53, RZ ;  /* 0x000000ff00357202 */ /* 0x000fe20000000f00 */
[----:B------:R-:W-:Y:S01]  /*1240*/  IMAD.MOV.U32 R146, RZ, RZ, RZ ;  /* 0x000000ffff927224 */ /* 0x000fe200078e00ff */
[----:B------:R-:W-:Y:S01]  /*1250*/  CS2R R144, SRZ ;  /* 0x0000000000907805 */ /* 0x000fe2000001ff00 */
        /* <DEDUP_REMOVED lines=13> */
[----:B---3--:R1:W-:Y:S01]  /*1330*/  STL [R1+0x84], R115 ;  /* 0x0000847301007387 */ /* 0x0083e20000100800 */
[----:B------:R-:W-:Y:S05]  /*1340*/  @!P0 BRA `(.L_x_516) ;  /* 0x0000d9b000008947 */ /* 0x000fea0003800000 */
[----:B------:R-:W-:-:S04]  /*1350*/  ISETP.NE.U32.AND P0, PT, RZ, c[0x0][0x340], PT ;  /* 0x0000d000ff007a0c */ /* 0x000fc80003f05070 */
[----:B------:R-:W-:-:S13]  /*1360*/  ISETP.NE.AND.EX P0, PT, RZ, c[0x0][0x344], PT, P0 ;  /* 0x0000d100ff007a0c */ /* 0x000fda0003f05300 */
[----:B------:R-:W-:-:S04]  /*1370*/  @P0 IMAD.MOV.U32 R2, RZ, RZ, 0x4 ;  /* 0x00000004ff020424 */ /* 0x000fc800078e00ff */
[----:B------:R-:W-:-:S05]  /*1380*/  @P0 IMAD.WIDE R2, R16, R2, c[0x0][0x340] ;  /* 0x0000d00010020625 */ /* 0x000fca00078e0202 */
[----:B------:R2:W5:Y:S01]  /*1390*/  @P0 LDG.E R0, [R2.64] ;  /* 0x0000000602000981 */ /* 0x000562000c1e1900 */
[----:B------:R-:W-:Y:S01]  /*13a0*/  WARPSYNC 0xffffffff ;  /* 0xffffffff00007948 */ /* 0x000fe20003800000 */
[----:B------:R-:W-:-:S03]  /*13b0*/  @!P0 MOV R0, R16 ;  /* 0x0000001000008202 */ /* 0x000fc60000000f00 */
[----:B--2---:R-:W2:Y:S01]  /*13c0*/  LDL R107, [R1+0x7c] ;  /* 0x00007c00016b7983 */ /* 0x004ea20000100800 */
[----:B-----5:R-:W-:Y:S01]  /*13d0*/  SHF.R.S32.HI R3, RZ, 0x1f, R0 ;  /* 0x0000001fff037819 */ /* 0x020fe20000011400 */
[----:B------:R-:W-:-:S04]  /*13e0*/  IMAD.WIDE.U32 R102, R0, c[0x0][0x2b0], RZ ;  /* 0x0000ac0000667a25 */ /* 0x000fc800078e00ff */
[----:B------:R-:W-:Y:S01]  /*13f0*/  IMAD.MOV.U32 R101, RZ, RZ, c[0x0][0x2b8] ;  /* 0x0000ae00ff657624 */ /* 0x000fe200078e00ff */
[----:B------:R-:W-:Y:S01]  /*1400*/  STL.64 [R1+0x98], R102 ;  /* 0x0000986601007387 */ /* 0x000fe20000100a00 */
[----:B------:R-:W-:-:S03]  /*1410*/  IMAD.MOV.U32 R25, RZ, RZ, RZ ;  /* 0x000000ffff197224 */ /* 0x000fc600078e00ff */
[----:B------:R-:W-:Y:S02]  /*1420*/  ISETP.NE.AND P1, PT, R101, 0x1, PT ;  /* 0x000000016500780c */ /* 0x000fe40003f25270 */
[----:B------:R-:W-:-:S05]  /*1430*/  SHF.R.S32.HI R24, RZ, 0x1f, R47 ;  /* 0x0000001fff187819 */ /* 0x000fca000001142f */
[----:B------:R-:W-:Y:S01]  /*1440*/  IMAD R5, R24, c[0x0][0x1b8], RZ ;  /* 0x00006e0018057a24 */ /* 0x000fe200078e02ff */
[----:B------:R-:W-:-:S03]  /*1450*/  SHF.R.S32.HI R6, RZ, 0x1f, R16 ;  /* 0x0000001fff067819 */ /* 0x000fc60000011410 */
[----:B------:R-:W-:Y:S01]  /*1460*/  IMAD R5, R47, c[0x0][0x1bc], R5 ;  /* 0x00006f002f057a24 */ /* 0x000fe200078e0205 */
[----:B------:R-:W3:Y:S04]  /*1470*/  S2R R52, SR_TID.X ;  /* 0x0000000000347919 */ /* 0x000ee80000002100 */
[----:B------:R-:W-:Y:S01]  /*1480*/  BAR.SYNC.DEFER_BLOCKING 0x0 ;  /* 0x0000000000007b1d */ /* 0x000fe20000010000 */
[----:B--2---:R-:W-:-:S05]  /*1490*/  IMAD R2, R111, 0x40, R107 ;  /* 0x000000406f027824 */ /* 0x004fca00078e026b */
[----:B------:R-:W-:-:S04]  /*14a0*/  IADD3 R2, R2, -0x40, RZ ;  /* 0xffffffc002027810 */ /* 0x000fc80007ffe0ff */
[C---:B------:R-:W-:Y:S01]  /*14b0*/  ISETP.GE.AND P0, PT, R2.reuse, R48, PT ;  /* 0x000000300200720c */ /* 0x040fe20003f06270 */
[----:B------:R-:W-:Y:S02]  /*14c0*/  IMAD.IADD R22, R2, 0x1, R115 ;  /* 0x0000000102167824 */ /* 0x000fe400078e0273 */
[----:B------:R-:W-:Y:S01]  /*14d0*/  IMAD R2, R3, c[0x0][0x2b0], RZ ;  /* 0x0000ac0003027a24 */ /* 0x000fe200078e02ff */
[----:B------:R-:W-:Y:S01]  /*14e0*/  ISETP.GT.OR P0, PT, R107, 0x3f, P0 ;  /* 0x0000003f6b00780c */ /* 0x000fe20000704670 */
[----:B------:R-:W-:-:S04]  /*14f0*/  @P1 IMAD.HI.U32 R3, R22, c[0x0][0x2bc], RZ ;  /* 0x0000af0016031a27 */ /* 0x000fc800078e00ff */
[----:B------:R-:W-:Y:S02]  /*1500*/  IMAD R2, R0, c[0x0][0x2b4], R2 ;  /* 0x0000ad0000027a24 */ /* 0x000fe400078e0202 */
[----:B------:R-:W-:Y:S01]  /*1510*/  IMAD.MOV.U32 R21, RZ, RZ, R22 ;  /* 0x000000ffff157224 */ /* 0x000fe200078e0016 */
[----:B------:R-:W-:Y:S01]  /*1520*/  @P1 SHF.R.U32.HI R21, RZ, c[0x0][0x2c0], R3 ;  /* 0x0000b000ff151a19 */ /* 0x000fe20000011603 */
[----:B------:R-:W-:-:S04]  /*1530*/  IMAD.IADD R100, R103, 0x1, R2 ;  /* 0x0000000167647824 */ /* 0x000fc800078e0202 */
[C---:B------:R-:W-:Y:S01]  /*1540*/  @!P0 IADD3 R0, P1, R21.reuse, R102, RZ ;  /* 0x0000006615008210 */ /* 0x040fe20007f3e0ff */
[----:B------:R-:W-:Y:S03]  /*1550*/  STL [R1+0xa8], R100 ;  /* 0x0000a86401007387 */ /* 0x000fe60000100800 */
[----:B------:R-:W-:Y:S01]  /*1560*/  @!P0 LEA.HI.X.SX32 R3, R21, R100, 0x1, P1 ;  /* 0x0000006415038211 */ /* 0x000fe200008f0eff */
[----:B------:R-:W2:Y:S01]  /*1570*/  LDL R41, [R1+0x6c] ;  /* 0x00006c0001297983 */ /* 0x000ea20000100800 */
[----:B------:R-:W-:-:S03]  /*1580*/  @!P0 LEA R2, P1, R0, c[0x0][0x2a0], 0x2 ;  /* 0x0000a80000028a11 */ /* 0x000fc600078210ff */
[----:B------:R-:W4:Y:S01]  /*1590*/  LDL R30, [R1+0xf0] ;  /* 0x0000f000011e7983 */ /* 0x000f220000100800 */
[----:B------:R-:W-:-:S03]  /*15a0*/  @!P0 LEA.HI.X R3, R0, c[0x0][0x2a4], R3, 0x2, P1 ;  /* 0x0000a90000038a11 */ /* 0x000fc600008f1403 */
[----:B------:R-:W4:Y:S04]  /*15b0*/  LDL R45, [R1+0x70] ;  /* 0x00007000012d7983 */ /* 0x000f280000100800 */
[----:B------:R-:W4:Y:S04]  /*15c0*/  LDL R28, [R1+0xe8] ;  /* 0x0000e800011c7983 */ /* 0x000f280000100800 */
[----:B------:R-:W4:Y:S04]  /*15d0*/  LDL R31, [R1+0x54] ;  /* 0x00005400011f7983 */ /* 0x000f280000100800 */
[----:B------:R-:W4:Y:S04]  /*15e0*/  LDL R40, [R1+0x68] ;  /* 0x0000680001287983 */ /* 0x000f280000100800 */
[----:B------:R-:W4:Y:S04]  /*15f0*/  LDL R32, [R1+0xf4] ;  /* 0x0000f40001207983 */ /* 0x000f280000100800 */
[----:B------:R-:W4:Y:S04]  /*1600*/  LDL R29, [R1+0xec] ;  /* 0x0000ec00011d7983 */ /* 0x000f280000100800 */
[----:B------:R-:W4:Y:S04]  /*1610*/  LDL R44, [R1+0x4c] ;  /* 0x00004c00012c7983 */ /* 0x000f280000100800 */
[----:B------:R1:W4:Y:S01]  /*1620*/  @!P0 LDG.E R25, [R2.64] ;  /* 0x0000000602198981 */ /* 0x000322000c1e1900 */
[----:B------:R-:W-:-:S04]  /*1630*/  IMAD.IADD R4, R107, 0x1, R50 ;  /* 0x000000016b047824 */ /* 0x000fc800078e0232 */
[----:B------:R-:W-:-:S04]  /*1640*/  @P2 IMAD.HI.U32 R7, R4, c[0x0][0x2c8], RZ ;  /* 0x0000b20004072a27 */ /* 0x000fc800078e00ff */
[----:B------:R-:W-:Y:S01]  /*1650*/  IMAD.MOV.U32 R0, RZ, RZ, R4 ;  /* 0x000000ffff007224 */ /* 0x000fe200078e0004 */
[----:B------:R-:W-:-:S04]  /*1660*/  @P2 SHF.R.U32.HI R0, RZ, c[0x0][0x2cc], R7 ;  /* 0x0000b300ff002a19 */ /* 0x000fc80000011607 */
[----:B------:R-:W-:Y:S01]  /*1670*/  SHF.R.S32.HI R7, RZ, 0x1f, R0 ;  /* 0x0000001fff077819 */ /* 0x000fe20000011400 */
[----:B-1----:R-:W-:-:S04]  /*1680*/  IMAD.WIDE.U32 R2, R47, c[0x0][0x1b8], RZ ;  /* 0x00006e002f027a25 */ /* 0x002fc800078e00ff */
[----:B------:R-:W-:Y:S02]  /*1690*/  IMAD.IADD R3, R3, 0x1, R5 ;  /* 0x0000000103037824 */ /* 0x000fe400078e0205 */
[----:B------:R-:W-:Y:S02]  /*16a0*/  IMAD R5, R6, c[0x0][0x1c0], RZ ;  /* 0x0000700006057a24 */ /* 0x000fe400078e02ff */
[----:B------:R-:W-:-:S04]  /*16b0*/  IMAD.WIDE.U32 R2, R16, c[0x0][0x1c0], R2 ;  /* 0x0000700010027a25 */ /* 0x000fc800078e0002 */
[----:B------:R-:W-:Y:S02]  /*16c0*/  IMAD R6, R16, c[0x0][0x1c4], R5 ;  /* 0x0000710010067a24 */ /* 0x000fe400078e0205 */
[----:B------:R-:W-:-:S04]  /*16d0*/  IMAD.MOV R5, RZ, RZ, -R0 ;  /* 0x000000ffff057224 */ /* 0x000fc800078e0a00 */
[----:B------:R-:W-:Y:S02]  /*16e0*/  IMAD R4, R5, c[0x0][0x2c4], R4 ;  /* 0x0000b10005047a24 */ /* 0x000fe400078e0204 */
[----:B------:R-:W-:Y:S02]  /*16f0*/  IMAD R5, R7, c[0x0][0x1b0], RZ ;  /* 0x00006c0007057a24 */ /* 0x000fe400078e02ff */
[----:B------:R-:W-:Y:S02]  /*1700*/  IMAD.IADD R3, R3, 0x1, R6 ;  /* 0x0000000103037824 */ /* 0x000fe400078e0206 */
[C---:B------:R-:W-:Y:S01]  /*1710*/  IMAD R6, R0.reuse, c[0x0][0x1b4], R5 ;  /* 0x00006d0000067a24 */ /* 0x040fe200078e0205 */
[----:B------:R-:W-:Y:S01]  /*1720*/  SHF.R.S32.HI R5, RZ, 0x1f, R4 ;  /* 0x0000001fff057819 */ /* 0x000fe20000011404 */
[----:B------:R-:W-:-:S04]  /*1730*/  IMAD.WIDE.U32 R2, R0, c[0x0][0x1b0], R2 ;  /* 0x00006c0000027a25 */ /* 0x000fc800078e0002 */
[----:B------:R-:W-:Y:S02]  /*1740*/  IMAD R0, R5, c[0x0][0x1a8], RZ ;  /* 0x00006a0005007a24 */ /* 0x000fe400078e02ff */
[----:B------:R-:W-:Y:S02]  /*1750*/  IMAD.IADD R3, R3, 0x1, R6 ;  /* 0x0000000103037824 */ /* 0x000fe400078e0206 */
[C---:B------:R-:W-:Y:S02]  /*1760*/  IMAD R0, R4.reuse, c[0x0][0x1ac], R0 ;  /* 0x00006b0004007a24 */ /* 0x040fe400078e0200 */
[----:B------:R-:W-:Y:S01]  /*1770*/  IMAD.WIDE.U32 R2, R4, c[0x0][0x1a8], R2 ;  /* 0x00006a0004027a25 */ /* 0x000fe200078e0002 */
[----:B---3--:R-:W-:-:S03]  /*1780*/  SHF.R.S32.HI R27, RZ, 0x1f, R52 ;  /* 0x0000001fff1b7819 */ /* 0x008fc60000011434 */
[----:B------:R-:W-:Y:S01]  /*1790*/  IMAD.IADD R0, R3, 0x1, R0 ;  /* 0x0000000103007824 */ /* 0x000fe200078e0200 */
[C---:B------:R-:W-:Y:S02]  /*17a0*/  LEA R17, P0, R2.reuse, c[0x0][0x160], 0x1 ;  /* 0x0000580002117a11 */ /* 0x040fe400078008ff */
[----:B------:R-:W-:Y:S02]  /*17b0*/  LEA.HI R27, R27, R52, RZ, 0x3 ;  /* 0x000000341b1b7211 */ /* 0x000fe400078f18ff */
[----:B------:R-:W-:Y:S01]  /*17c0*/  LEA.HI.X R16, R2, c[0x0][0x164], R0, 0x1, P0 ;  /* 0x0000590002107a11 */ /* 0x000fe200000f0c00 */
[----:B------:R-:W2:Y:S01]  /*17d0*/  SHFL.IDX PT, R3, R17, RZ, 0x181f ;  /* 0x00181fff11037589 */ /* 0x000ea200000e0000 */
[----:B------:R-:W-:Y:S01]  /*17e0*/  SHF.R.S32.HI R27, RZ, 0x3, R27 ;  /* 0x00000003ff1b7819 */ /* 0x000fe2000001141b */
[----:B------:R-:W-:Y:S02]  /*17f0*/  IMAD R23, R51, c[0x0][0x168], RZ ;  /* 0x00005a0033177a24 */ /* 0x000fe400078e02ff */
[----:B------:R-:W4:Y:S02]  /*1800*/  SHFL.IDX PT, R4, R16, RZ, 0x181f ;  /* 0x00181fff10047589 */ /* 0x000f2400000e0000 */
[----:B------:R-:W-:-:S05]  /*1810*/  IMAD.IADD R20, R27, 0x1, R50 ;  /* 0x000000011b147824 */ /* 0x000fca00078e0232 */
[C---:B------:R-:W-:Y:S01]  /*1820*/  ISETP.GE.AND P0, PT, R20.reuse, R23, PT ;  /* 0x000000171400720c */ /* 0x040fe20003f06270 */
[----:B------:R-:W1:Y:S01]  /*1830*/  SHFL.IDX PT, R0, R17, 0x1, 0x181f ;  /* 0x00381f0011007f89 */ /* 0x000e6200000e0000 */
[----:B------:R-:W-:-:S03]  /*1840*/  IADD3 R5, R20, 0x20, RZ ;  /* 0x0000002014057810 */ /* 0x000fc60007ffe0ff */
[----:B------:R-:W3:Y:S01]  /*1850*/  SHFL.IDX PT, R2, R16, 0x1, 0x181f ;  /* 0x00381f0010027f89 */ /* 0x000ee200000e0000 */
[----:B------:R-:W-:Y:S01]  /*1860*/  ISETP.GE.AND P1, PT, R5, R23, PT ;  /* 0x000000170500720c */ /* 0x000fe20003f26270 */
[----:B------:R-:W-:-:S06]  /*1870*/  IMAD.WIDE.U32 R98, R47, c[0x0][0x1e8], RZ ;  /* 0x00007a002f627a25 */ /* 0x000fcc00078e00ff */
[----:B--2---:R-:W-:-:S04]  /*1880*/  @!P0 LEA R10, P3, R41, R3, 0x1 ;  /* 0x00000003290a8211 */ /* 0x004fc800078608ff */
[-C--:B----4-:R-:W-:Y:S02]  /*1890*/  @!P0 LEA.HI.X R11, R41, R4.reuse, R30, 0x1, P3 ;  /* 0x00000004290b8211 */ /* 0x090fe400018f0c1e */
[-C--:B------:R-:W-:Y:S02]  /*18a0*/  @!P0 LEA R6, P3, R45, R3.reuse, 0x1 ;  /* 0x000000032d068211 */ /* 0x080fe400078608ff */
[----:B------:R-:W-:Y:S02]  /*18b0*/  ISETP.GE.AND P4, PT, R41, c[0x0][0x198], PT ;  /* 0x0000660029007a0c */ /* 0x000fe40003f86270 */
[----:B------:R-:W-:Y:S02]  /*18c0*/  @!P0 LEA.HI.X R7, R45, R4, R28, 0x1, P3 ;  /* 0x000000042d078211 */ /* 0x000fe400018f0c1c */
[C---:B------:R-:W-:Y:S02]  /*18d0*/  ISETP.GE.AND P3, PT, R31.reuse, c[0x0][0x198], PT ;  /* 0x000066001f007a0c */ /* 0x040fe40003f66270 */
[----:B------:R-:W-:-:S02]  /*18e0*/  @!P0 LEA R12, P2, R31, R3, 0x1 ;  /* 0x000000031f0c8211 */ /* 0x000fc400078408ff */
[C---:B------:R-:W-:Y:S02]  /*18f0*/  ISETP.GE.AND P5, PT, R40.reuse, c[0x0][0x198], PT ;  /* 0x0000660028007a0c */ /* 0x040fe40003fa6270 */
[----:B------:R-:W-:Y:S02]  /*1900*/  ISETP.GE.AND P6, PT, R45, c[0x0][0x198], PT ;  /* 0x000066002d007a0c */ /* 0x000fe40003fc6270 */
[----:B------:R-:W-:Y:S02]  /*1910*/  @!P0 LEA.HI.X R13, R31, R4, R32, 0x1, P2 ;  /* 0x000000041f0d8211 */ /* 0x000fe400010f0c20 */
[----:B------:R-:W-:-:S04]  /*1920*/  @!P0 LEA R8, P2, R40, R3, 0x1 ;  /* 0x0000000328088211 */ /* 0x000fc800078408ff */
[----:B------:R-:W-:Y:S01]  /*1930*/  @!P0 LEA.HI.X R9, R40, R4, R29, 0x1, P2 ;  /* 0x0000000428098211 */ /* 0x000fe200010f0c1d */
[----:B------:R2:W-:Y:S04]  /*1940*/  @!P0 LDGSTS.E.BYPASS.LTC128B.128 [R44+0x100], [R12.64], !P3 ;  /* 0x001000000c2c8fae */ /* 0x0005e8000d901d46 */
[----:B------:R4:W-:Y:S04]  /*1950*/  @!P0 LDGSTS.E.BYPASS.LTC128B.128 [R44+0x4100], [R10.64], !P4 ;  /* 0x041000000a2c8fae */ /* 0x0009e8000e101d46 */
[----:B------:R2:W-:Y:S04]  /*1960*/  @!P0 LDGSTS.E.BYPASS.LTC128B.128 [R44+0x8100], [R8.64], !P5 ;  /* 0x08100000082c8fae */ /* 0x0005e8000e901d46 */
[----:B------:R4:W-:Y:S01]  /*1970*/  @!P0 LDGSTS.E.BYPASS.LTC128B.128 [R44+0xc100], [R6.64], !P6 ;  /* 0x0c100000062c8fae */ /* 0x0009e2000f101d46 */
[----:B-1----:R-:W-:-:S04]  /*1980*/  @!P1 LEA R18, P2, R31, R0, 0x1 ;  /* 0x000000001f129211 */ /* 0x002fc800078408ff */
[----:B---3--:R-:W-:Y:S02]  /*1990*/  @!P1 LEA.HI.X R19, R31, R2, R32, 0x1, P2 ;  /* 0x000000021f139211 */ /* 0x008fe400010f0c20 */
[----:B------:R-:W-:-:S03]  /*19a0*/  IADD3 R3, R20, 0x40, RZ ;  /* 0x0000004014037810 */ /* 0x000fc60007ffe0ff */
[----:B------:R1:W-:Y:S01]  /*19b0*/  @!P1 LDGSTS.E.BYPASS.LTC128B.128 [R44+0x1100], [R18.64], !P3 ;  /* 0x01100000122c9fae */ /* 0x0003e2000d901d46 */
[----:B--2---:R-:W-:-:S04]  /*19c0*/  @!P1 LEA R8, P0, R41, R0, 0x1 ;  /* 0x0000000029089211 */ /* 0x004fc800078008ff */
[----:B------:R-:W-:Y:S02]  /*19d0*/  @!P1 LEA.HI.X R9, R41, R2, R30, 0x1, P0 ;  /* 0x0000000229099211 */ /* 0x000fe400000f0c1e */
[----:B----4-:R-:W-:-:S03]  /*19e0*/  @!P1 LEA R6, P0, R40, R0, 0x1 ;  /* 0x0000000028069211 */ /* 0x010fc600078008ff */
[----:B------:R2:W-:Y:S01]  /*19f0*/  @!P1 LDGSTS.E.BYPASS.LTC128B.128 [R44+0x5100], [R8.64], !P4 ;  /* 0x05100000082c9fae */ /* 0x0005e2000e101d46 */
[----:B------:R-:W-:Y:S02]  /*1a00*/  @!P1 LEA.HI.X R7, R40, R2, R29, 0x1, P0 ;  /* 0x0000000228079211 */ /* 0x000fe400000f0c1d */
[C---:B------:R-:W-:Y:S02]  /*1a10*/  @!P1 LEA R4, P0, R45.reuse, R0, 0x1 ;  /* 0x000000002d049211 */ /* 0x040fe400078008ff */
[----:B------:R-:W3:Y:S02]  /*1a20*/  SHFL.IDX PT, R0, R17, 0x2, 0x181f ;  /* 0x00581f0011007f89 */ /* 0x000ee400000e0000 */
[----:B------:R-:W-:Y:S02]  /*1a30*/  @!P1 LEA.HI.X R5, R45, R2, R28, 0x1, P0 ;  /* 0x000000022d059211 */ /* 0x000fe400000f0c1c */
[----:B------:R-:W4:Y:S01]  /*1a40*/  SHFL.IDX PT, R2, R16, 0x2, 0x181f ;  /* 0x00581f0010027f89 */ /* 0x000f2200000e0000 */
[----:B------:R-:W-:-:S03]  /*1a50*/  ISETP.GE.AND P0, PT, R3, R23, PT ;  /* 0x000000170300720c */ /* 0x000fc60003f06270 */
[----:B------:R1:W-:Y:S04]  /*1a60*/  @!P1 LDGSTS.E.BYPASS.LTC128B.128 [R44+0x9100], [R6.64], !P5 ;  /* 0x09100000062c9fae */ /* 0x0003e8000e901d46 */
[----:B------:R1:W-:Y:S06]  /*1a70*/  @!P1 LDGSTS.E.BYPASS.LTC128B.128 [R44+0xd100], [R4.64], !P6 ;  /* 0x0d100000042c9fae */ /* 0x0003ec000f101d46 */
[----:B---3--:R-:W-:-:S04]  /*1a80*/  @!P0 LEA R10, P1, R41, R0, 0x1 ;  /* 0x00000000290a8211 */ /* 0x008fc800078208ff */
[----:B----4-:R-:W-:Y:S02]  /*1a90*/  @!P0 LEA.HI.X R11, R41, R2, R30, 0x1, P1 ;  /* 0x00000002290b8211 */ /* 0x010fe400008f0c1e */
[CC--:B--2---:R-:W-:Y:S02]  /*1aa0*/  @!P0 LEA R8, P1, R40.reuse, R0.reuse, 0x1 ;  /* 0x0000000028088211 */ /* 0x0c4fe400078208ff */
[C---:B------:R-:W-:Y:S02]  /*1ab0*/  @!P0 LEA R14, P2, R31.reuse, R0, 0x1 ;  /* 0x000000001f0e8211 */ /* 0x040fe400078408ff */
[-C--:B------:R-:W-:Y:S02]  /*1ac0*/  @!P0 LEA.HI.X R9, R40, R2.reuse, R29, 0x1, P1 ;  /* 0x0000000228098211 */ /* 0x080fe400008f0c1d */
[----:B------:R-:W-:Y:S02]  /*1ad0*/  @!P0 LEA.HI.X R15, R31, R2, R32, 0x1, P2 ;  /* 0x000000021f0f8211 */ /* 0x000fe400010f0c20 */
[----:B-1----:R-:W-:Y:S01]  /*1ae0*/  @!P0 LEA R4, P1, R45, R0, 0x1 ;  /* 0x000000002d048211 */ /* 0x002fe200078208ff */
[----:B------:R-:W-:-:S02]  /*1af0*/  IMAD.MOV R0, RZ, RZ, -R21 ;  /* 0x000000ffff007224 */ /* 0x000fc400078e0a15 */
[----:B------:R1:W-:Y:S02]  /*1b00*/  @!P0 LDGSTS.E.BYPASS.LTC128B.128 [R44+0x2100], [R14.64], !P3 ;  /* 0x021000000e2c8fae */ /* 0x0003e4000d901d46 */
[----:B------:R-:W-:Y:S02]  /*1b10*/  IMAD R26, R0, c[0x0][0x2b8], R22 ;  /* 0x0000ae00001a7a24 */ /* 0x000fe400078e0216 */
[----:B------:R2:W-:Y:S01]  /*1b20*/  @!P0 LDGSTS.E.BYPASS.LTC128B.128 [R44+0x6100], [R10.64], !P4 ;  /* 0x061000000a2c8fae */ /* 0x0005e2000e101d46 */
[----:B------:R-:W-:Y:S01]  /*1b30*/  @!P0 LEA.HI.X R5, R45, R2, R28, 0x1, P1 ;  /* 0x000000022d058211 */ /* 0x000fe200008f0c1c */
[----:B------:R-:W-:Y:S02]  /*1b40*/  IMAD.WIDE.U32 R2, R26, c[0x0][0x1e0], RZ ;  /* 0x000078001a027a25 */ /* 0x000fe400078e00ff */
[----:B------:R-:W-:Y:S01]  /*1b50*/  STL [R1+0x58], R25 ;  /* 0x0000581901007387 */ /* 0x000fe20000100800 */
[----:B--2---:R-:W-:-:S03]  /*1b60*/  SHF.R.S32.HI R11, RZ, 0x1f, R26 ;  /* 0x0000001fff0b7819 */ /* 0x004fc6000001141a */
[----:B------:R2:W2:Y:S02]  /*1b70*/  SHFL.IDX PT, R12, R17, 0x3, 0x181f ;  /* 0x00781f00110c7f89 */ /* 0x0004a400000e0000 */
[----:B------:R-:W-:Y:S02]  /*1b80*/  IMAD R0, R11, c[0x0][0x1e0], RZ ;  /* 0x000078000b007a24 */ /* 0x000fe400078e02ff */
[----:B------:R4:W1:Y:S02]  /*1b90*/  SHFL.IDX PT, R13, R16, 0x3, 0x181f ;  /* 0x00781f00100d7f89 */ /* 0x00086400000e0000 */
[----:B------:R-:W-:Y:S01]  /*1ba0*/  IMAD R0, R26, c[0x0][0x1e4], R0 ;  /* 0x000079001a007a24 */ /* 0x000fe200078e0200 */
[----:B------:R-:W-:Y:S01]  /*1bb0*/  IADD3 R20, R20, 0x60, RZ ;  /* 0x0000006014147810 */ /* 0x000fe20007ffe0ff */
[----:B------:R1:W-:Y:S02]  /*1bc0*/  @!P0 LDGSTS.E.BYPASS.LTC128B.128 [R44+0xa100], [R8.64], !P5 ;  /* 0x0a100000082c8fae */ /* 0x0003e4000e901d46 */
[----:B------:R-:W-:-:S02]  /*1bd0*/  IMAD.IADD R3, R3, 0x1, R0 ;  /* 0x0000000103037824 */ /* 0x000fc400078e0200 */
[----:B------:R-:W-:Y:S01]  /*1be0*/  IMAD R0, R24, c[0x0][0x1e8], RZ ;  /* 0x00007a0018007a24 */ /* 0x000fe200078e02ff */
[----:B------:R-:W-:Y:S03]  /*1bf0*/  STL [R1+0x5c], R26 ;  /* 0x00005c1a01007387 */ /* 0x000fe60000100800 */
[----:B------:R-:W-:Y:S01]  /*1c00*/  IMAD R0, R47, c[0x0][0x1ec], R0 ;  /* 0x00007b002f007a24 */ /* 0x000fe200078e0200 */
[----:B------:R-:W-:Y:S01]  /*1c10*/  ISETP.GE.AND P2, PT, R20, R23, PT ;  /* 0x000000171400720c */ /* 0x000fe20003f46270 */
[----:B------:R2:W-:Y:S02]  /*1c20*/  @!P0 LDGSTS.E.BYPASS.LTC128B.128 [R44+0xe100], [R4.64], !P6 ;  /* 0x0e100000042c8fae */ /* 0x0005e4000f101d46 */
[----:B------:R-:W-:Y:S02]  /*1c30*/  IMAD.IADD R97, R99, 0x1, R0 ;  /* 0x0000000163617824 */ /* 0x000fe400078e0200 */
[----:B------:R-:W-:Y:S04]  /*1c40*/  STL.64 [R1+0x90], R98 ;  /* 0x0000906201007387 */ /* 0x000fe80000100a00 */
[----:B------:R-:W-:Y:S04]  /*1c50*/  STL [R1+0x88], R97 ;  /* 0x0000886101007387 */ /* 0x000fe80000100800 */
[----:B------:R-:W3:Y:S04]  /*1c60*/  LDL R18, [R1+0x3c] ;  /* 0x00003c0001127983 */ /* 0x000ee80000100800 */
[----:B--2---:R-:W2:Y:S04]  /*1c70*/  LDL R17, [R1+0x40] ;  /* 0x0000400001117983 */ /* 0x004ea80000100800 */
[----:B----4-:R-:W4:Y:S04]  /*1c80*/  LDL R16, [R1+0x48] ;  /* 0x0000480001107983 */ /* 0x010f280000100800 */
[----:B-1----:R-:W4:Y:S01]  /*1c90*/  LDL R15, [R1+0x44] ;  /* 0x00004400010f7983 */ /* 0x002f220000100800 */
[----:B------:R-:W-:-:S02]  /*1ca0*/  @!P2 LEA R6, P1, R31, R12, 0x1 ;  /* 0x0000000c1f06a211 */ /* 0x000fc400078208ff */
[----:B------:R-:W-:Y:S02]  /*1cb0*/  SHF.R.S32.HI R14, RZ, 0x1f, R25 ;  /* 0x0000001fff0e7819 */ /* 0x000fe40000011419 */
[----:B------:R-:W-:Y:S01]  /*1cc0*/  @!P2 LEA.HI.X R7, R31, R13, R32, 0x1, P1 ;  /* 0x0000000d1f07a211 */ /* 0x000fe200008f0c20 */
[----:B------:R-:W-:Y:S01]  /*1cd0*/  IMAD.WIDE.U32 R2, R25, c[0x0][0x1f0], R2 ;  /* 0x00007c0019027a25 */ /* 0x000fe200078e0002 */
[----:B------:R-:W-:-:S03]  /*1ce0*/  @!P2 LEA R4, P0, R41, R12, 0x1 ;  /* 0x0000000c2904a211 */ /* 0x000fc600078008ff */
[----:B------:R1:W-:Y:S01]  /*1cf0*/  @!P2 LDGSTS.E.BYPASS.LTC128B.128 [R44+0x3100], [R6.64], !P3 ;  /* 0x03100000062cafae */ /* 0x0003e2000d901d46 */
[----:B------:R-:W-:Y:S02]  /*1d00*/  @!P2 LEA.HI.X R5, R41, R13, R30, 0x1, P0 ;  /* 0x0000000d2905a211 */ /* 0x000fe400000f0c1e */
[----:B------:R-:W-:-:S03]  /*1d10*/  IADD3 R0, P0, R2, R98, RZ ;  /* 0x0000006202007210 */ /* 0x000fc60007f1e0ff */
[----:B------:R1:W-:Y:S02]  /*1d20*/  @!P2 LDGSTS.E.BYPASS.LTC128B.128 [R44+0x7100], [R4.64], !P4 ;  /* 0x07100000042cafae */ /* 0x0003e4000e101d46 */
[----:B-1----:R-:W-:-:S04]  /*1d30*/  IMAD R6, R14, c[0x0][0x1f0], RZ ;  /* 0x00007c000e067a24 */ /* 0x002fc800078e02ff */
[----:B------:R-:W-:-:S05]  /*1d40*/  IMAD R6, R25, c[0x0][0x1f4], R6 ;  /* 0x00007d0019067a24 */ /* 0x000fca00078e0206 */
[----:B------:R-:W-:Y:S02]  /*1d50*/  IADD3.X R2, R97, R3, R6, P0, !PT ;  /* 0x0000000361027210 */ /* 0x000fe400007fe406 */
[----:B------:R-:W-:Y:S02]  /*1d60*/  LEA R3, R111, 0xffffffc0, 0x6 ;  /* 0xffffffc06f037811 */ /* 0x000fe400078e30ff */
[----:B------:R-:W-:-:S03]  /*1d70*/  LEA R8, P0, R0, c[0x0][0x1c8], 0x1 ;  /* 0x0000720000087a11 */ /* 0x000fc600078008ff */
[----:B------:R-:W-:Y:S01]  /*1d80*/  IMAD.IADD R92, R48, 0x1, -R3 ;  /* 0x00000001305c7824 */ /* 0x000fe200078e0a03 */
[----:B------:R-:W-:Y:S02]  /*1d90*/  LEA.HI.X R9, R0, c[0x0][0x1cc], R2, 0x1, P0 ;  /* 0x0000730000097a11 */ /* 0x000fe400000f0c02 */
[----:B------:R-:W1:Y:S01]  /*1da0*/  SHFL.IDX PT, R0, R8, RZ, 0x181f ;  /* 0x00181fff08007589 */ /* 0x000e6200000e0000 */
[----:B------:R-:W-:-:S03]  /*1db0*/  IMAD.IADD R10, R92, 0x1, -R27 ;  /* 0x000000015c0a7824 */ /* 0x000fc600078e0a1b */
[----:B------:R-:W1:Y:S02]  /*1dc0*/  SHFL.IDX PT, R6, R9, RZ, 0x181f ;  /* 0x00181fff09067589 */ /* 0x000e6400000e0000 */
[----:B------:R-:W-:Y:S02]  /*1dd0*/  ISETP.GE.AND P1, PT, R10, 0x1, PT ;  /* 0x000000010a00780c */ /* 0x000fe40003f26270 */
[----:B------:R-:W-:-:S04]  /*1de0*/  @!P2 LEA R2, P0, R40, R12, 0x1 ;  /* 0x0000000c2802a211 */ /* 0x000fc800078008ff */
[-C--:B------:R-:W-:Y:S02]  /*1df0*/  @!P2 LEA.HI.X R3, R40, R13.reuse, R29, 0x1, P0 ;  /* 0x0000000d2803a211 */ /* 0x080fe400000f0c1d */
[C---:B------:R-:W-:Y:S01]  /*1e00*/  @!P2 LEA R4, P0, R45.reuse, R12, 0x1 ;  /* 0x0000000c2d04a211 */ /* 0x040fe200078008ff */
[----:B------:R-:W1:Y:S03]  /*1e10*/  SHFL.IDX PT, R8, R8, 0x1, 0x181f ;  /* 0x00381f0008087f89 */ /* 0x000e6600000e0000 */
[----:B------:R-:W-:Y:S01]  /*1e20*/  @!P2 LEA.HI.X R5, R45, R13, R28, 0x1, P0 ;  /* 0x0000000d2d05a211 */ /* 0x000fe200000f0c1c */
[----:B------:R1:W-:Y:S01]  /*1e30*/  @!P2 LDGSTS.E.BYPASS.LTC128B.128 [R44+0xb100], [R2.64], !P5 ;  /* 0x0b100000022cafae */ /* 0x0003e2000e901d46 */
[----:B------:R-:W-:Y:S02]  /*1e40*/  @P1 ISETP.GE.AND P4, PT, R31, c[0x0][0x1d4], PT ;  /* 0x000075001f001a0c */ /* 0x000fe40003f86270 */
[----:B------:R-:W-:Y:S01]  /*1e50*/  @P1 ISETP.GE.AND P3, PT, R41, c[0x0][0x1d4], PT ;  /* 0x0000750029001a0c */ /* 0x000fe20003f66270 */
[----:B------:R1:W-:Y:S04]  /*1e60*/  @!P2 LDGSTS.E.BYPASS.LTC128B.128 [R44+0xf100], [R4.64], !P6 ;  /* 0x0f100000042cafae */ /* 0x0003e8000f101d46 */
[----:B------:R-:W1:Y:S04]  /*1e70*/  SHFL.IDX PT, R9, R9, 0x1, 0x181f ;  /* 0x00381f0009097f89 */ /* 0x000e6800000e0000 */
[----:B------:R-:W0:Y:S01]  /*1e80*/  LDGDEPBAR ;  /* 0x00000000000079af */ /* 0x000e220000000000 */
[----:B-1----:R-:W-:-:S02]  /*1e90*/  @P1 LEA R2, P0, R31, R0, 0x1 ;  /* 0x000000001f021211 */ /* 0x002fc400078008ff */
[----:B------:R-:W-:Y:S02]  /*1ea0*/  @P1 LEA R4, P2, R41, R0, 0x1 ;  /* 0x0000000029041211 */ /* 0x000fe400078408ff */
[-C--:B------:R-:W-:Y:S02]  /*1eb0*/  @P1 LEA.HI.X R3, R31, R6.reuse, R32, 0x1, P0 ;  /* 0x000000061f031211 */ /* 0x080fe400000f0c20 */
[----:B------:R-:W-:Y:S02]  /*1ec0*/  @P1 LEA.HI.X R5, R41, R6, R30, 0x1, P2 ;  /* 0x0000000629051211 */ /* 0x000fe400010f0c1e */
[----:B------:R-:W-:Y:S01]  /*1ed0*/  ISETP.GE.AND P0, PT, R10, 0x21, PT ;  /* 0x000000210a00780c */ /* 0x000fe20003f06270 */
[----:B------:R1:W-:Y:S01]  /*1ee0*/  @P1 LDGSTS.E.BYPASS.LTC128B.128 [R44+0x10100], [R2.64], !P4 ;  /* 0x10100000022c1fae */ /* 0x0003e2000e101d46 */
[----:B------:R-:W-:-:S03]  /*1ef0*/  @P1 ISETP.GE.AND P4, PT, R40, c[0x0][0x1d4], PT ;  /* 0x0000750028001a0c */ /* 0x000fc60003f86270 */
[----:B------:R1:W-:Y:S01]  /*1f00*/  @P1 LDGSTS.E.BYPASS.LTC128B.128 [R44+0x12100], [R4.64], !P3 ;  /* 0x12100000042c1fae */ /* 0x0003e2000d901d46 */
[----:B------:R-:W-:-:S07]  /*1f10*/  @P1 ISETP.GE.AND P3, PT, R45, c[0x0][0x1d4], PT ;  /* 0x000075002d001a0c */ /* 0x000fce0003f66270 */
[----:B------:R-:W-:Y:S02]  /*1f20*/  @P0 ISETP.GE.AND P5, PT, R31, c[0x0][0x1d4], PT ;  /* 0x000075001f000a0c */ /* 0x000fe40003fa6270 */
[----:B-1----:R-:W-:-:S04]  /*1f30*/  @P1 LEA R2, P2, R40, R0, 0x1 ;  /* 0x0000000028021211 */ /* 0x002fc800078408ff */
[----:B------:R-:W-:Y:S02]  /*1f40*/  @P1 LEA.HI.X R3, R40, R6, R29, 0x1, P2 ;  /* 0x0000000628031211 */ /* 0x000fe400010f0c1d */
[----:B------:R-:W-:-:S03]  /*1f50*/  @P1 LEA R4, P2, R45, R0, 0x1 ;  /* 0x000000002d041211 */ /* 0x000fc600078408ff */
[----:B------:R1:W-:Y:S01]  /*1f60*/  @P1 LDGSTS.E.BYPASS.LTC128B.128 [R44+0x14100], [R2.64], !P4 ;  /* 0x14100000022c1fae */ /* 0x0003e2000e101d46 */
[----:B------:R-:W-:-:S05]  /*1f70*/  @P1 LEA.HI.X R5, R45, R6, R28, 0x1, P2 ;  /* 0x000000062d051211 */ /* 0x000fca00010f0c1c */
[----:B------:R1:W-:Y:S01]  /*1f80*/  @P1 LDGSTS.E.BYPASS.LTC128B.128 [R44+0x16100], [R4.64], !P3 ;  /* 0x16100000042c1fae */ /* 0x0003e2000d901d46 */
[CC--:B------:R-:W-:Y:S02]  /*1f90*/  @P0 LEA R6, P1, R41.reuse, R8.reuse, 0x1 ;  /* 0x0000000829060211 */ /* 0x0c0fe400078208ff */
[C---:B------:R-:W-:Y:S02]  /*1fa0*/  @P0 ISETP.GE.AND P4, PT, R41.reuse, c[0x0][0x1d4], PT ;  /* 0x0000750029000a0c */ /* 0x040fe40003f86270 */
[----:B------:R-:W-:Y:S02]  /*1fb0*/  @P0 ISETP.GE.AND P3, PT, R40, c[0x0][0x1d4], PT ;  /* 0x0000750028000a0c */ /* 0x000fe40003f66270 */
[----:B------:R-:W-:Y:S02]  /*1fc0*/  @P0 LEA.HI.X R7, R41, R9, R30, 0x1, P1 ;  /* 0x0000000929070211 */ /* 0x000fe400008f0c1e */
[----:B------:R-:W-:Y:S02]  /*1fd0*/  @P0 ISETP.GE.AND P1, PT, R45, c[0x0][0x1d4], PT ;  /* 0x000075002d000a0c */ /* 0x000fe40003f26270 */
[----:B-1----:R-:W-:-:S04]  /*1fe0*/  @P0 LEA R2, P2, R31, R8, 0x1 ;  /* 0x000000081f020211 */ /* 0x002fc800078408ff */
[----:B------:R-:W-:Y:S02]  /*1ff0*/  @P0 LEA.HI.X R3, R31, R9, R32, 0x1, P2 ;  /* 0x000000091f030211 */ /* 0x000fe400010f0c20 */
[----:B------:R-:W-:-:S03]  /*2000*/  @P0 LEA R4, P2, R40, R8, 0x1 ;  /* 0x0000000828040211 */ /* 0x000fc600078408ff */
[----:B------:R1:W-:Y:S01]  /*2010*/  @P0 LDGSTS.E.BYPASS.LTC128B.128 [R44+0x11100], [R2.64], !P5 ;  /* 0x11100000022c0fae */ /* 0x0003e2000e901d46 */
[----:B------:R-:W-:-:S03]  /*2020*/  @P0 LEA.HI.X R5, R40, R9, R29, 0x1, P2 ;  /* 0x0000000928050211 */ /* 0x000fc600010f0c1d */
[----:B------:R2:W-:Y:S04]  /*2030*/  @P0 LDGSTS.E.BYPASS.LTC128B.128 [R44+0x13100], [R6.64], !P4 ;  /* 0x13100000062c0fae */ /* 0x0005e8000e101d46 */
[----:B------:R2:W-:Y:S01]  /*2040*/  @P0 LDGSTS.E.BYPASS.LTC128B.128 [R44+0x15100], [R4.64], !P3 ;  /* 0x15100000042c0fae */ /* 0x0005e2000d901d46 */
[----:B-1----:R-:W-:-:S04]  /*2050*/  @P0 LEA R2, P2, R45, R8, 0x1 ;  /* 0x000000082d020211 */ /* 0x002fc800078408ff */
[----:B------:R-:W-:-:S05]  /*2060*/  @P0 LEA.HI.X R3, R45, R9, R28, 0x1, P2 ;  /* 0x000000092d030211 */ /* 0x000fca00010f0c1c */
[----:B------:R1:W-:Y:S04]  /*2070*/  @P0 LDGSTS.E.BYPASS.LTC128B.128 [R44+0x17100], [R2.64], !P1 ;  /* 0x17100000022c0fae */ /* 0x0003e8000c901d46 */
[----:B------:R-:W0:Y:S01]  /*2080*/  LDGDEPBAR ;  /* 0x00000000000079af */ /* 0x000e220000000000 */
[----:B------:R-:W-:-:S04]  /*2090*/  DEPBAR.LE SB0, 0x1 ;  /* 0x000080400000791a */ /* 0x000fc80000000000 */
[----:B------:R-:W-:Y:S06]  /*20a0*/  BAR.SYNC.DEFER_BLOCKING 0x0 ;  /* 0x0000000000007b1d */ /* 0x000fec0000010000 */
[----:B---3--:R-:W-:Y:S04]  /*20b0*/  LDSM.16.M88.4 R168, [R18] ;  /* 0x0000000012a8783b */ /* 0x008fe80000000200 */
[----:B--2---:R-:W-:Y:S04]  /*20c0*/  LDSM.16.M88.4 R172, [R17] ;  /* 0x0000000011ac783b */ /* 0x004fe80000000200 */
[----:B----4-:R-:W-:Y:S04]  /*20d0*/  LDSM.16.M88.4 R192, [R16] ;  /* 0x0000000010c0783b */ /* 0x010fe80000000200 */
[----:B------:R-:W-:Y:S04]  /*20e0*/  LDSM.16.M88.4 R196, [R15] ;  /* 0x000000000fc4783b */ /* 0x000fe80000000200 */
[----:B------:R-:W-:Y:S04]  /*20f0*/  LDSM.16.M88.4 R200, [R18+0x4000] ;  /* 0x0040000012c8783b */ /* 0x000fe80000000200 */
        /* <DEDUP_REMOVED lines=10> */
[----:B------:R2:W-:Y:S04]  /*21a0*/  LDSM.16.M88.4 R244, [R15+0xc000] ;  /* 0x00c000000ff4783b */ /* 0x0005e80000000200 */
[----:B------:R-:W-:Y:S06]  /*21b0*/  BAR.SYNC.DEFER_BLOCKING 0x0 ;  /* 0x0000000000007b1d */ /* 0x000fec0000010000 */
[----:B------:R-:W2:Y:S01]  /*21c0*/  S2R R48, SR_TID.X ;  /* 0x0000000000307919 */ /* 0x000ea20000002100 */
[----:B------:R-:W-:-:S04]  /*21d0*/  DEPBAR.LE SB0, 0x0 ;  /* 0x000080000000791a */ /* 0x000fc80000000000 */
[----:B------:R-:W-:Y:S01]  /*21e0*/  BAR.SYNC.DEFER_BLOCKING 0x0 ;  /* 0x0000000000007b1d */ /* 0x000fe20000010000 */
[----:B--2---:R-:W-:-:S04]  /*21f0*/  SHF.R.S32.HI R15, RZ, 0x1f, R48 ;  /* 0x0000001fff0f7819 */ /* 0x004fc80000011430 */
[----:B------:R-:W-:-:S04]  /*2200*/  LEA.HI R15, R15, R48, RZ, 0x3 ;  /* 0x000000300f0f7211 */ /* 0x000fc800078f18ff */
[----:B------:R-:W-:Y:S01]  /*2210*/  LOP3.LUT R15, R15, 0xfffffff8, RZ, 0xc0, !PT ;  /* 0xfffffff80f0f7812 */ /* 0x000fe200078ec0ff */
[----:B------:R-:W2:Y:S04]  /*2220*/  LDSM.16.M88.4 R4, [R252] ;  /* 0x00000000fc04783b */ /* 0x000ea80000000200 */
[----:B------:R-:W-:Y:S02]  /*2230*/  IMAD.IADD R15, R48, 0x1, -R15 ;  /* 0x00000001300f7824 */ /* 0x000fe400078e0a0f */
[----:B------:R-:W-:Y:S01]  /*2240*/  IMAD R0, R11, c[0x0][0x208], RZ ;  /* 0x000082000b007a24 */ /* 0x000fe200078e02ff */
[----:B------:R-:W-:Y:S01]  /*2250*/  IADD3 R135, R252, 0x20, RZ ;  /* 0x00000020fc877810 */ /* 0x000fe20007ffe0ff */
[C---:B-1----:R-:W-:Y:S01]  /*2260*/  IMAD.WIDE.U32 R2, R26.reuse, c[0x0][0x208], RZ ;  /* 0x000082001a027a25 */ /* 0x042fe200078e00ff */
[----:B------:R-:W-:Y:S01]  /*2270*/  R2P PR, R15, 0x6 ;  /* 0x000000060f007804 */ /* 0x000fe20000000000 */
[----:B------:R-:W-:Y:S02]  /*2280*/  LDSM.16.M88.4 R36, [R252+0x1000] ;  /* 0x00100000fc24783b */ /* 0x000fe40000000200 */
[----:B------:R-:W-:-:S04]  /*2290*/  IMAD R0, R26, c[0x0][0x20c], R0 ;  /* 0x000083001a007a24 */ /* 0x000fc800078e0200 */
[----:B------:R-:W-:Y:S02]  /*22a0*/  IMAD.IADD R3, R3, 0x1, R0 ;  /* 0x0000000103037824 */ /* 0x000fe400078e0200 */
[----:B------:R-:W-:-:S04]  /*22b0*/  IMAD R0, R24, c[0x0][0x210], RZ ;  /* 0x0000840018007a24 */ /* 0x000fc800078e02ff */
[----:B------:R-:W-:Y:S01]  /*22c0*/  @P1 IADD3 R135, R252, -0x20, RZ ;  /* 0xffffffe0fc871810 */ /* 0x000fe20007ffe0ff */
[----:B------:R-:W-:-:S04]  /*22d0*/  IMAD.WIDE.U32 R8, R47, c[0x0][0x210], RZ ;  /* 0x000084002f087a25 */ /* 0x000fc800078e00ff */
[----:B------:R-:W1:Y:S01]  /*22e0*/  LDSM.16.M88.4 R20, [R135] ;  /* 0x000000008714783b */ /* 0x000e620000000200 */
[----:B------:R-:W-:Y:S01]  /*22f0*/  IMAD.WIDE.U32 R2, R25, c[0x0][0x218], R2 ;  /* 0x0000860019027a25 */ /* 0x000fe200078e0002 */
[----:B--2---:R-:W-:Y:S03]  /*2300*/  HMMA.16816.F32 R16, R168, R4, RZ ;  /* 0x00000004a810723c */ /* 0x004fe600000018ff */
[----:B------:R-:W-:Y:S02]  /*2310*/  IMAD.SHL.U32 R93, R31, 0x2, RZ ;  /* 0x000000021f5d7824 */ /* 0x000fe400078e00ff */
[----:B------:R-:W-:Y:S01]  /*2320*/  IMAD.SHL.U32 R94, R41, 0x2, RZ ;  /* 0x00000002295e7824 */ /* 0x000fe200078e00ff */
[----:B------:R-:W-:Y:S01]  /*2330*/  SHF.L.U64.HI R88, R31, 0x1, R32 ;  /* 0x000000011f587819 */ /* 0x000fe20000010220 */
[----:B------:R-:W-:Y:S01]  /*2340*/  STL.64 [R1+0xa0], R8 ;  /* 0x0000a00801007387 */ /* 0x000fe20000100a00 */
[----:B------:R-:W-:-:S02]  /*2350*/  IMAD R4, R47, c[0x0][0x214], R0 ;  /* 0x000085002f047a24 */ /* 0x000fc400078e0200 */
[----:B------:R-:W-:Y:S01]  /*2360*/  IMAD R0, R14, c[0x0][0x218], RZ ;  /* 0x000086000e007a24 */ /* 0x000fe200078e02ff */
[----:B------:R-:W-:Y:S01]  /*2370*/  SHF.L.U64.HI R89, R41, 0x1, R30 ;  /* 0x0000000129597819 */ /* 0x000fe2000001021e */
[----:B------:R-:W-:Y:S02]  /*2380*/  IMAD.IADD R5, R9, 0x1, R4 ;  /* 0x0000000109057824 */ /* 0x000fe400078e0204 */
[C---:B------:R-:W-:Y:S01]  /*2390*/  IMAD.SHL.U32 R95, R40.reuse, 0x2, RZ ;  /* 0x00000002285f7824 */ /* 0x040fe200078e00ff */
[----:B------:R-:W-:Y:S01]  /*23a0*/  SHF.L.U64.HI R90, R40, 0x1, R29 ;  /* 0x00000001285a7819 */ /* 0x000fe2000001021d */
[----:B------:R-:W-:Y:S01]  /*23b0*/  IMAD R4, R25, c[0x0][0x21c], R0 ;  /* 0x0000870019047a24 */ /* 0x000fe200078e0200 */
[----:B------:R-:W-:Y:S01]  /*23c0*/  IADD3 R0, P0, R2, R8, RZ ;  /* 0x0000000802007210 */ /* 0x000fe20007f1e0ff */
[----:B------:R-:W-:Y:S03]  /*23d0*/  STL [R1+0xac], R5 ;  /* 0x0000ac0501007387 */ /* 0x000fe60000100800 */
[----:B------:R-:W-:Y:S01]  /*23e0*/  IADD3.X R3, R5, R3, R4, P0, !PT ;  /* 0x0000000305037210 */ /* 0x000fe200007fe404 */
[----:B------:R-:W-:Y:S01]  /*23f0*/  HMMA.16816.F32 R12, R168, R6, RZ ;  /* 0x00000006a80c723c */ /* 0x000fe200000018ff */
[C---:B------:R-:W-:Y:S01]  /*2400*/  LEA R2, P0, R0.reuse, c[0x0][0x1f8], 0x1 ;  /* 0x00007e0000027a11 */ /* 0x040fe200078008ff */
[----:B------:R-:W-:Y:S03]  /*2410*/  LDSM.16.M88.4 R24, [R252+0x800] ;  /* 0x00080000fc18783b */ /* 0x000fe60000000200 */
[----:B------:R-:W-:Y:S01]  /*2420*/  LEA.HI.X R3, R0, c[0x0][0x1fc], R3, 0x1, P0 ;  /* 0x00007f0000037a11 */ /* 0x000fe200000f0c03 */
[----:B------:R-:W2:Y:S04]  /*2430*/  SHFL.IDX PT, R4, R2, RZ, 0x181f ;  /* 0x00181fff02047589 */ /* 0x000ea800000e0000 */
[----:B------:R-:W3:Y:S04]  /*2440*/  SHFL.IDX PT, R5, R3, RZ, 0x181f ;  /* 0x00181fff03057589 */ /* 0x000ee800000e0000 */
[----:B------:R-:W4:Y:S04]  /*2450*/  SHFL.IDX PT, R2, R2, 0x1, 0x181f ;  /* 0x00381f0002027f89 */ /* 0x000f2800000e0000 */
[----:B------:R-:W4:Y:S01]  /*2460*/  SHFL.IDX PT, R3, R3, 0x1, 0x181f ;  /* 0x00381f0003037f89 */ /* 0x000f2200000e0000 */
[----:B-1----:R-:W-:Y:S01]  /*2470*/  HMMA.16816.F32 R80, R172, R20, R16 ;  /* 0x00000014ac50723c */ /* 0x002fe20000001810 */
[----:B------:R-:W-:Y:S01]  /*2480*/  ISETP.GE.AND P5, PT, R31, c[0x0][0x1d4], PT ;  /* 0x000075001f007a0c */ /* 0x000fe20003fa6270 */
[C---:B------:R-:W-:Y:S01]  /*2490*/  IMAD.SHL.U32 R96, R45.reuse, 0x2, RZ ;  /* 0x000000022d607824 */ /* 0x040fe200078e00ff */
[----:B------:R-:W1:Y:S01]  /*24a0*/  LDSM.16.M88.4 R32, [R135+0x800] ;  /* 0x000800008720783b */ /* 0x000e620000000200 */
[----:B------:R-:W-:-:S03]  /*24b0*/  SHF.L.U64.HI R91, R45, 0x1, R28 ;  /* 0x000000012d5b7819 */ /* 0x000fc6000001021c */
[----:B------:R-:W-:Y:S01]  /*24c0*/  LDSM.16.M88.4 R48, [R135+0x1000] ;  /* 0x001000008730783b */ /* 0x000fe20000000200 */
[----:B--2---:R-:W-:-:S03]  /*24d0*/  IADD3 R18, P1, R4, R93, RZ ;  /* 0x0000005d04127210 */ /* 0x004fc60007f3e0ff */
[----:B------:R-:W-:Y:S01]  /*24e0*/  LDSM.16.M88.4 R60, [R135+0x1800] ;  /* 0x00180000873c783b */ /* 0x000fe20000000200 */
[----:B------:R-:W-:Y:S01]  /*24f0*/  IADD3 R16, P0, R4, R94, RZ ;  /* 0x0000005e04107210 */ /* 0x000fe20007f1e0ff */
[----:B------:R-:W-:Y:S01]  /*2500*/  HMMA.16816.F32 R76, R172, R22, R12 ;  /* 0x00000016ac4c723c */ /* 0x000fe2000000180c */
[----:B---3--:R-:W-:-:S03]  /*2510*/  IMAD.X R19, R5, 0x1, R88, P1 ;  /* 0x0000000105137824 */ /* 0x008fc600008e0658 */
[--C-:B------:R-:W-:Y:S01]  /*2520*/  IMAD.X R17, R5, 0x1, R89.reuse, P0 ;  /* 0x0000000105117824 */ /* 0x100fe200000e0659 */
[----:B----4-:R-:W-:Y:S02]  /*2530*/  IADD3 R8, P1, R2, R94, RZ ;  /* 0x0000005e02087210 */ /* 0x010fe40007f3e0ff */
[----:B------:R-:W-:Y:S02]  /*2540*/  IADD3 R14, P3, R4, R95, RZ ;  /* 0x0000005f040e7210 */ /* 0x000fe40007f7e0ff */
[----:B------:R-:W-:Y:S01]  /*2550*/  IADD3 R12, P0, R2, R93, RZ ;  /* 0x0000005d020c7210 */ /* 0x000fe20007f1e0ff */
[----:B------:R-:W-:Y:S01]  /*2560*/  IMAD.X R9, R3, 0x1, R89, P1 ;  /* 0x0000000103097824 */ /* 0x000fe200008e0659 */
[----:B------:R-:W-:Y:S01]  /*2570*/  ISETP.GE.AND P1, PT, R40, c[0x0][0x1d4], PT ;  /* 0x0000750028007a0c */ /* 0x000fe20003f26270 */
[----:B------:R-:W-:Y:S01]  /*2580*/  IMAD.X R15, R5, 0x1, R90, P3 ;  /* 0x00000001050f7824 */ /* 0x000fe200018e065a */
[----:B------:R-:W-:Y:S01]  /*2590*/  ISETP.GE.AND P3, PT, R41, c[0x0][0x1d4], PT ;  /* 0x0000750029007a0c */ /* 0x000fe20003f66270 */
[----:B------:R-:W-:Y:S01]  /*25a0*/  IMAD.X R13, R3, 0x1, R88, P0 ;  /* 0x00000001030d7824 */ /* 0x000fe200000e0658 */
[----:B------:R-:W-:Y:S01]  /*25b0*/  IADD3 R6, P0, R2, R95, RZ ;  /* 0x0000005f02067210 */ /* 0x000fe20007f1e0ff */
[----:B------:R-:W2:Y:S01]  /*25c0*/  LDSM.16.M88.4 R40, [R252+0x1800] ;  /* 0x00180000fc28783b */ /* 0x000ea20000000200 */
[----:B------:R-:W-:-:S02]  /*25d0*/  ISETP.LT.OR P4, PT, R10, 0x1, P5 ;  /* 0x000000010a00780c */ /* 0x000fc40002f81670 */
[----:B------:R-:W-:Y:S01]  /*25e0*/  SEL R0, R46, 0xffffffc0, !P2 ;  /* 0xffffffc02e007807 */ /* 0x000fe20005000000 */
[----:B------:R-:W-:Y:S01]  /*25f0*/  IMAD.X R7, R3, 0x1, R90, P0 ;  /* 0x0000000103077824 */ /* 0x000fe200000e065a */
[----:B------:R-:W-:Y:S02]  /*2600*/  ISETP.LT.OR P0, PT, R10, 0x1, P3 ;  /* 0x000000010a00780c */ /* 0x000fe40001f01670 */
[----:B------:R-:W-:Y:S01]  /*2610*/  IADD3 R4, P2, R4, R96, RZ ;  /* 0x0000006004047210 */ /* 0x000fe20007f5e0ff */
[C---:B------:R-:W-:Y:S04]  /*2620*/  HMMA.16816.F32 R28, R168.reuse, R24, RZ ;  /* 0x00000018a81c723c */ /* 0x040fe800000018ff */
[----:B------:R-:W-:Y:S01]  /*2630*/  IMAD.X R5, R5, 0x1, R91, P2 ;  /* 0x0000000105057824 */ /* 0x000fe200010e065b */
[----:B------:R-:W-:Y:S01]  /*2640*/  ISETP.LT.OR P2, PT, R10, 0x1, P1 ;  /* 0x000000010a00780c */ /* 0x000fe20000f41670 */
[----:B------:R-:W-:Y:S01]  /*2650*/  @!PT LDS RZ, [RZ] ;  /* 0x00000000fffff984 */ /* 0x000fe20000000800 */
[----:B------:R-:W-:Y:S01]  /*2660*/  @!PT LDS RZ, [RZ] ;  /* 0x00000000fffff984 */ /* 0x000fe20000000800 */
[----:B------:R-:W-:Y:S01]  /*2670*/  @!PT LDS RZ, [RZ] ;  /* 0x00000000fffff984 */ /* 0x000fe20000000800 */
[----:B------:R3:W-:Y:S02]  /*2680*/  LDGSTS.E.BYPASS.LTC128B.128 [R44+0x100], [R18.64], !P4 ;  /* 0x00100000122c7fae */ /* 0x0007e4000e101d46 */
[----:B------:R-:W-:Y:S02]  /*2690*/  HMMA.16816.F32 R24, R168, R26, RZ ;  /* 0x0000001aa818723c */ /* 0x000fe400000018ff */
[----:B------:R3:W-:Y:S01]  /*26a0*/  LDGSTS.E.BYPASS.LTC128B.128 [R44+0x2100], [R16.64], !P0 ;  /* 0x02100000102c7fae */ /* 0x0007e2000c101d46 */
[----:B------:R-:W-:-:S02]  /*26b0*/  ISETP.GE.AND P0, PT, R45, c[0x0][0x1d4], PT ;  /* 0x000075002d007a0c */ /* 0x000fc40003f06270 */
[C---:B------:R-:W-:Y:S02]  /*26c0*/  ISETP.LT.OR P5, PT, R10.reuse, 0x21, P5 ;  /* 0x000000210a00780c */ /* 0x040fe40002fa1670 */
[C---:B------:R-:W-:Y:S02]  /*26d0*/  ISETP.LT.OR P4, PT, R10.reuse, 0x1, P0 ;  /* 0x000000010a00780c */ /* 0x040fe40000781670 */
[C---:B------:R-:W-:Y:S01]  /*26e0*/  ISETP.LT.OR P3, PT, R10.reuse, 0x21, P3 ;  /* 0x000000210a00780c */ /* 0x040fe20001f61670 */
[----:B------:R4:W-:Y:S01]  /*26f0*/  LDGSTS.E.BYPASS.LTC128B.128 [R44+0x4100], [R14.64], !P2 ;  /* 0x041000000e2c7fae */ /* 0x0009e2000d101d46 */
[C---:B------:R-:W-:Y:S02]  /*2700*/  ISETP.LT.OR P2, PT, R10.reuse, 0x21, P1 ;  /* 0x000000210a00780c */ /* 0x040fe40000f41670 */
[----:B------:R-:W-:Y:S02]  /*2710*/  ISETP.LT.OR P1, PT, R10, 0x21, P0 ;  /* 0x000000210a00780c */ /* 0x000fe40000721670 */
[----:B------:R-:W-:Y:S01]  /*2720*/  IADD3 R2, P0, R2, R96, RZ ;  /* 0x0000006002027210 */ /* 0x000fe20007f1e0ff */
[----:B------:R-:W-:-:S04]  /*2730*/  IMAD.IADD R104, R252, 0x1, R0 ;  /* 0x00000001fc687824 */ /* 0x000fc800078e0200 */
[----:B------:R-:W-:Y:S01]  /*2740*/  IMAD.X R3, R3, 0x1, R91, P0 ;  /* 0x0000000103037824 */ /* 0x000fe200000e065b */
[----:B------:R3:W-:Y:S01]  /*2750*/  LDGSTS.E.BYPASS.LTC128B.128 [R44+0x6100], [R4.64], !P4 ;  /* 0x06100000042c7fae */ /* 0x0007e2000e101d46 */
[----:B------:R-:W-:Y:S03]  /*2760*/  HMMA.16816.F32 R20, R168, R36, RZ ;  /* 0x00000024a814723c */ /* 0x000fe600000018ff */
[----:B------:R4:W-:Y:S04]  /*2770*/  LDGSTS.E.BYPASS.LTC128B.128 [R44+0x1100], [R12.64], !P5 ;  /* 0x011000000c2c7fae */ /* 0x0009e8000e901d46 */
[----:B------:R2:W-:Y:S01]  /*2780*/  LDGSTS.E.BYPASS.LTC128B.128 [R44+0x3100], [R8.64], !P3 ;  /* 0x03100000082c7fae */ /* 0x0005e2000d901d46 */
[C---:B-1----:R-:W-:Y:S03]  /*2790*/  HMMA.16816.F32 R64, R172.reuse, R34, R24 ;  /* 0x00000022ac40723c */ /* 0x042fe60000001818 */
[----:B------:R3:W-:Y:S04]  /*27a0*/  LDGSTS.E.BYPASS.LTC128B.128 [R44+0x5100], [R6.64], !P2 ;  /* 0x05100000062c7fae */ /* 0x0007e8000d101d46 */
[----:B------:R3:W-:Y:S04]  /*27b0*/  LDGSTS.E.BYPASS.LTC128B.128 [R44+0x7100], [R2.64], !P1 ;  /* 0x07100000022c7fae */ /* 0x0007e8000c901d46 */
[----:B------:R-:W1:Y:S01]  /*27c0*/  LDSM.16.M88.4 R24, [R104] ;  /* 0x000000006818783b */ /* 0x000e620000000200 */
[----:B------:R-:W-:Y:S03]  /*27d0*/  HMMA.16816.F32 R68, R172, R32, R28 ;  /* 0x00000020ac44723c */ /* 0x000fe6000000181c */
[----:B------:R-:W1:Y:S04]  /*27e0*/  LDSM.16.M88.4 R28, [R104+0x800] ;  /* 0x00080000681c783b */ /* 0x000e680000000200 */
[----:B------:R-:W-:Y:S01]  /*27f0*/  LDSM.16.M88.4 R52, [R104+0x1800] ;  /* 0x001800006834783b */ /* 0x000fe20000000200 */
[C---:B----4-:R-:W-:Y:S03]  /*2800*/  HMMA.16816.F32 R12, R168.reuse, R38, RZ ;  /* 0x00000026a80c723c */ /* 0x050fe600000018ff */
[----:B------:R-:W0:Y:S05]  /*2810*/  LDGDEPBAR ;  /* 0x00000000000079af */ /* 0x000e2a0000000000 */
[----:B--2---:R-:W-:Y:S01]  /*2820*/  HMMA.16816.F32 R8, R168, R40, RZ ;  /* 0x00000028a808723c */ /* 0x004fe200000018ff */
[----:B---3--:R-:W2:Y:S01]  /*2830*/  LDSM.16.M88.4 R44, [R104+0x1000] ;  /* 0x00100000682c783b */ /* 0x008ea20000000200 */
[----:B------:R-:W-:-:S06]  /*2840*/  IADD3 R2, R135, 0x6000, RZ ;  /* 0x0000600087027810 */ /* 0x000fcc0007ffe0ff */
[----:B------:R-:W-:Y:S01]  /*2850*/  HMMA.16816.F32 R16, R168, R42, RZ ;  /* 0x0000002aa810723c */ /* 0x000fe200000018ff */
[----:B------:R-:W-:-:S05]  /*2860*/  IMAD.IADD R0, R2, 0x1, R0 ;  /* 0x0000000102007824 */ /* 0x000fca00078e0200 */
[----:B------:R-:W-:Y:S02]  /*2870*/  LDSM.16.M88.4 R72, [R0+-0x5000] ;  /* 0xffb000000048783b */ /* 0x000fe40000000200 */
[C---:B------:R-:W-:Y:S02]  /*2880*/  HMMA.16816.F32 R4, R172.reuse, R50, R12 ;  /* 0x00000032ac04723c */ /* 0x040fe4000000180c */
[----:B------:R-:W-:Y:S06]  /*2890*/  LDSM.16.M88.4 R84, [R0+-0x4800] ;  /* 0xffb800000054783b */ /* 0x000fec0000000200 */
[C---:B------:R-:W-:Y:S01]  /*28a0*/  HMMA.16816.F32 R56, R172.reuse, R48, R20 ;  /* 0x00000030ac38723c */ /* 0x040fe20000001814 */
[----:B------:R-:W-:Y:S07]  /*28b0*/  LDSM.16.M88.4 R48, [R0+-0x5800] ;  /* 0xffa800000030783b */ /* 0x000fee0000000200 */
[C---:B------:R-:W-:Y:S01]  /*28c0*/  HMMA.16816.F32 R12, R172.reuse, R60, R8 ;  /* 0x0000003cac0c723c */ /* 0x040fe20000001808 */
[----:B------:R-:W3:Y:S07]  /*28d0*/  LDSM.16.M88.4 R8, [R0+-0x6000] ;  /* 0xffa000000008783b */ /* 0x000eee0000000200 */
[----:B------:R-:W-:Y:S01]  /*28e0*/  HMMA.16816.F32 R16, R172, R62, R16 ;  /* 0x0000003eac10723c */ /* 0x000fe20000001810 */
[----:B------:R-:W-:Y:S07]  /*28f0*/  LDSM.16.M88.4 R60, [R252+0x3000] ;  /* 0x00300000fc3c783b */ /* 0x000fee0000000200 */
[C---:B-1----:R-:W-:Y:S01]  /*2900*/  HMMA.16816.F32 R20, R192.reuse, R24, R80 ;  /* 0x00000018c014723c */ /* 0x042fe20000001850 */
[----:B------:R-:W-:Y:S07]  /*2910*/  LDSM.16.M88.4 R80, [R0+-0x2800] ;  /* 0xffd800000050783b */ /* 0x000fee0000000200 */
[C---:B------:R-:W-:Y:S01]  /*2920*/  HMMA.16816.F32 R24, R192.reuse, R26, R76 ;  /* 0x0000001ac018723c */ /* 0x040fe2000000184c */
[----:B------:R-:W-:Y:S07]  /*2930*/  LDSM.16.M88.4 R76, [R135+0x3800] ;  /* 0x00380000874c783b */ /* 0x000fee0000000200 */
[C---:B------:R-:W-:Y:S01]  /*2940*/  HMMA.16816.F32 R32, R192.reuse, R28, R68 ;  /* 0x0000001cc020723c */ /* 0x040fe20000001844 */
[----:B------:R-:W-:Y:S07]  /*2950*/  LDSM.16.M88.4 R68, [R252+0x3800] ;  /* 0x00380000fc44783b */ /* 0x000fee0000000200 */
[C---:B------:R-:W-:Y:S01]  /*2960*/  HMMA.16816.F32 R36, R192.reuse, R30, R64 ;  /* 0x0000001ec024723c */ /* 0x040fe20000001840 */
[----:B------:R-:W-:Y:S04]  /*2970*/  LDSM.16.M88.4 R28, [R135+0x2000] ;  /* 0x00200000871c783b */ /* 0x000fe80000000200 */
[----:B------:R-:W-:Y:S03]  /*2980*/  LDSM.16.M88.4 R64, [R104+0x3000] ;  /* 0x003000006840783b */ /* 0x000fe60000000200 */
[C---:B--2---:R-:W-:Y:S01]  /*2990*/  HMMA.16816.F32 R40, R192.reuse, R44, R56 ;  /* 0x0000002cc028723c */ /* 0x044fe20000001838 */
[----:B------:R-:W-:Y:S07]  /*29a0*/  LDSM.16.M88.4 R56, [R252+0x2800] ;  /* 0x00280000fc38783b */ /* 0x000fee0000000200 */
[C---:B------:R-:W-:Y:S01]  /*29b0*/  HMMA.16816.F32 R4, R192.reuse, R46, R4 ;  /* 0x0000002ec004723c */ /* 0x040fe20000001804 */
[----:B------:R-:W1:Y:S07]  /*29c0*/  LDSM.16.M88.4 R44, [R252+0x2000] ;  /* 0x00200000fc2c783b */ /* 0x000e6e0000000200 */
[C---:B------:R-:W-:Y:S08]  /*29d0*/  HMMA.16816.F32 R12, R192.reuse, R52, R12 ;  /* 0x00000034c00c723c */ /* 0x040ff0000000180c */
[----:B------:R-:W-:Y:S01]  /*29e0*/  HMMA.16816.F32 R16, R192, R54, R16 ;  /* 0x00000036c010723c */ /* 0x000fe20000001810 */
[----:B------:R-:W-:Y:S07]  /*29f0*/  LDSM.16.M88.4 R52, [R135+0x3000] ;  /* 0x003000008734783b */ /* 0x000fee0000000200 */
[C---:B---3--:R-:W-:Y:S08]  /*2a00*/  HMMA.16816.F32 R20, R196.reuse, R8, R20 ;  /* 0x00000008c414723c */ /* 0x048ff00000001814 */
[C---:B------:R-:W-:Y:S08]  /*2a10*/  HMMA.16816.F32 R24, R196.reuse, R10, R24 ;  /* 0x0000000ac418723c */ /* 0x040ff00000001818 */
[C---:B------:R-:W-:Y:S08]  /*2a20*/  HMMA.16816.F32 R32, R196.reuse, R48, R32 ;  /* 0x00000030c420723c */ /* 0x040ff00000001820 */
[C---:B------:R-:W-:Y:S01]  /*2a30*/  HMMA.16816.F32 R36, R196.reuse, R50, R36 ;  /* 0x00000032c424723c */ /* 0x040fe20000001824 */
[----:B------:R-:W2:Y:S07]  /*2a40*/  LDSM.16.M88.4 R48, [R135+0x2800] ;  /* 0x002800008730783b */ /* 0x000eae0000000200 */
[C---:B------:R-:W-:Y:S08]  /*2a50*/  HMMA.16816.F32 R40, R196.reuse, R72, R40 ;  /* 0x00000048c428723c */ /* 0x040ff00000001828 */
[C---:B------:R-:W-:Y:S01]  /*2a60*/  HMMA.16816.F32 R8, R196.reuse, R74, R4 ;  /* 0x0000004ac408723c */ /* 0x040fe20000001804 */
[----:B------:R-:W-:Y:S07]  /*2a70*/  LDSM.16.M88.4 R72, [R104+0x3800] ;  /* 0x003800006848783b */ /* 0x000fee0000000200 */
[C---:B------:R-:W-:Y:S08]  /*2a80*/  HMMA.16816.F32 R4, R196.reuse, R84, R12 ;  /* 0x00000054c404723c */ /* 0x040ff0000000180c */
[----:B------:R-:W-:Y:S08]  /*2a90*/  HMMA.16816.F32 R16, R196, R86, R16 ;  /* 0x00000056c410723c */ /* 0x000ff00000001810 */
[C---:B-1----:R-:W-:Y:S08]  /*2aa0*/  HMMA.16816.F32 R20, R200.reuse, R44, R20 ;  /* 0x0000002cc814723c */ /* 0x042ff00000001814 */
[C---:B------:R-:W-:Y:S01]  /*2ab0*/  HMMA.16816.F32 R24, R200.reuse, R46, R24 ;  /* 0x0000002ec818723c */ /* 0x040fe20000001818 */
[----:B------:R-:W1:Y:S07]  /*2ac0*/  LDSM.16.M88.4 R44, [R104+0x2000] ;  /* 0x00200000682c783b */ /* 0x000e6e0000000200 */
[C---:B------:R-:W-:Y:S08]  /*2ad0*/  HMMA.16816.F32 R32, R200.reuse, R56, R32 ;  /* 0x00000038c820723c */ /* 0x040ff00000001820 */
[C---:B------:R-:W-:Y:S01]  /*2ae0*/  HMMA.16816.F32 R36, R200.reuse, R58, R36 ;  /* 0x0000003ac824723c */ /* 0x040fe20000001824 */
[----:B------:R-:W3:Y:S07]  /*2af0*/  LDSM.16.M88.4 R56, [R104+0x2800] ;  /* 0x002800006838783b */ /* 0x000eee0000000200 */
[C---:B------:R-:W-:Y:S08]  /*2b00*/  HMMA.16816.F32 R40, R200.reuse, R60, R40 ;  /* 0x0000003cc828723c */ /* 0x040ff00000001828 */
[C---:B------:R-:W-:Y:S01]  /*2b10*/  HMMA.16816.F32 R12, R200.reuse, R62, R8 ;  /* 0x0000003ec80c723c */ /* 0x040fe20000001808 */
[----:B------:R-:W-:Y:S07]  /*2b20*/  LDSM.16.M88.4 R60, [R0+-0x3000] ;  /* 0xffd00000003c783b */ /* 0x000fee0000000200 */
[C---:B------:R-:W-:Y:S08]  /*2b30*/  HMMA.16816.F32 R8, R200.reuse, R68, R4 ;  /* 0x00000044c808723c */ /* 0x040ff00000001804 */
[----:B------:R-:W-:Y:S01]  /*2b40*/  HMMA.16816.F32 R4, R200, R70, R16 ;  /* 0x00000046c804723c */ /* 0x000fe20000001810 */
[----:B------:R-:W-:Y:S07]  /*2b50*/  LDSM.16.M88.4 R68, [R252+0x5000] ;  /* 0x00500000fc44783b */ /* 0x000fee0000000200 */
[C---:B------:R-:W-:Y:S08]  /*2b60*/  HMMA.16816.F32 R20, R204.reuse, R28, R20 ;  /* 0x0000001ccc14723c */ /* 0x040ff00000001814 */
[C---:B------:R-:W-:Y:S01]  /*2b70*/  HMMA.16816.F32 R24, R204.reuse, R30, R24 ;  /* 0x0000001ecc18723c */ /* 0x040fe20000001818 */
[----:B------:R-:W4:Y:S07]  /*2b80*/  LDSM.16.M88.4 R28, [R0+-0x4000] ;  /* 0xffc00000001c783b */ /* 0x000f2e0000000200 */
[C---:B--2---:R-:W-:Y:S08]  /*2b90*/  HMMA.16816.F32 R32, R204.reuse, R48, R32 ;  /* 0x00000030cc20723c */ /* 0x044ff00000001820 */
[C---:B------:R-:W-:Y:S01]  /*2ba0*/  HMMA.16816.F32 R36, R204.reuse, R50, R36 ;  /* 0x00000032cc24723c */ /* 0x040fe20000001824 */
[----:B------:R-:W-:Y:S07]  /*2bb0*/  LDSM.16.M88.4 R48, [R252+0x4000] ;  /* 0x00400000fc30783b */ /* 0x000fee0000000200 */
[C---:B------:R-:W-:Y:S08]  /*2bc0*/  HMMA.16816.F32 R40, R204.reuse, R52, R40 ;  /* 0x00000034cc28723c */ /* 0x040ff00000001828 */
[C---:B------:R-:W-:Y:S01]  /*2bd0*/  HMMA.16816.F32 R16, R204.reuse, R54, R12 ;  /* 0x00000036cc10723c */ /* 0x040fe2000000180c */
[----:B------:R-:W2:Y:S07]  /*2be0*/  LDSM.16.M88.4 R52, [R0+-0x3800] ;  /* 0xffc800000034783b */ /* 0x000eae0000000200 */
[C---:B------:R-:W-:Y:S08]  /*2bf0*/  HMMA.16816.F32 R8, R204.reuse, R76, R8 ;  /* 0x0000004ccc08723c */ /* 0x040ff00000001808 */
[----:B------:R-:W-:Y:S01]  /*2c00*/  HMMA.16816.F32 R4, R204, R78, R4 ;  /* 0x0000004ecc04723c */ /* 0x000fe20000001804 */
[----:B------:R-:W-:Y:S07]  /*2c10*/  LDSM.16.M88.4 R76, [R252+0x5800] ;  /* 0x00580000fc4c783b */ /* 0x000fee0000000200 */
[C---:B-1----:R-:W-:Y:S08]  /*2c20*/  HMMA.16816.F32 R12, R208.reuse, R44, R20 ;  /* 0x0000002cd00c723c */ /* 0x042ff00000001814 */
[C---:B------:R-:W-:Y:S01]  /*2c30*/  HMMA.16816.F32 R24, R208.reuse, R46, R24 ;  /* 0x0000002ed018723c */ /* 0x040fe20000001818 */
[----:B------:R-:W-:Y:S07]  /*2c40*/  LDSM.16.M88.4 R44, [R135+0x4000] ;  /* 0x00400000872c783b */ /* 0x000fee0000000200 */
[C---:B---3--:R-:W-:Y:S08]  /*2c50*/  HMMA.16816.F32 R32, R208.reuse, R56, R32 ;  /* 0x00000038d020723c */ /* 0x048ff00000001820 */
[C---:B------:R-:W-:Y:S01]  /*2c60*/  HMMA.16816.F32 R36, R208.reuse, R58, R36 ;  /* 0x0000003ad024723c */ /* 0x040fe20000001824 */
[----:B------:R-:W1:Y:S07]  /*2c70*/  LDSM.16.M88.4 R56, [R252+0x4800] ;  /* 0x00480000fc38783b */ /* 0x000e6e0000000200 */
[C---:B------:R-:W-:Y:S08]  /*2c80*/  HMMA.16816.F32 R8, R208.reuse, R72, R8 ;  /* 0x00000048d008723c */ /* 0x040ff00000001808 */
[C---:B------:R-:W-:Y:S01]  /*2c90*/  HMMA.16816.F32 R4, R208.reuse, R74, R4 ;  /* 0x0000004ad004723c */ /* 0x040fe20000001804 */
[----:B------:R-:W-:Y:S07]  /*2ca0*/  LDSM.16.M88.4 R72, [R135+0x5800] ;  /* 0x005800008748783b */ /* 0x000fee0000000200 */
[----:B------:R-:W-:Y:S08]  /*2cb0*/  HMMA.16816.F32 R40, R208, R64, R40 ;  /* 0x00000040d028723c */ /* 0x000ff00000001828 */
[----:B----4-:R-:W-:Y:S08]  /*2cc0*/  HMMA.16816.F32 R12, R212, R28, R12 ;  /* 0x0000001cd40c723c */ /* 0x010ff0000000180c */
[----:B------:R-:W-:Y:S01]  /*2cd0*/  HMMA.16816.F32 R20, R208, R66, R16 ;  /* 0x00000042d014723c */ /* 0x000fe20000001810 */
[----:B------:R-:W-:Y:S07]  /*2ce0*/  LDSM.16.M88.4 R64, [R135+0x5000] ;  /* 0x005000008740783b */ /* 0x000fee0000000200 */
[C---:B------:R-:W-:Y:S08]  /*2cf0*/  HMMA.16816.F32 R16, R212.reuse, R30, R24 ;  /* 0x0000001ed410723c */ /* 0x040ff00000001818 */
[C---:B--2---:R-:W-:Y:S08]  /*2d00*/  HMMA.16816.F32 R32, R212.reuse, R52, R32 ;  /* 0x00000034d420723c */ /* 0x044ff00000001820 */
[C---:B------:R-:W-:Y:S01]  /*2d10*/  HMMA.16816.F32 R36, R212.reuse, R54, R36 ;  /* 0x00000036d424723c */ /* 0x040fe20000001824 */
[----:B------:R-:W2:Y:S07]  /*2d20*/  LDSM.16.M88.4 R52, [R135+0x4800] ;  /* 0x004800008734783b */ /* 0x000eae0000000200 */
[C---:B------:R-:W-:Y:S08]  /*2d30*/  HMMA.16816.F32 R24, R212.reuse, R80, R8 ;  /* 0x00000050d418723c */ /* 0x040ff00000001808 */
[C---:B------:R-:W-:Y:S08]  /*2d40*/  HMMA.16816.F32 R8, R212.reuse, R82, R4 ;  /* 0x00000052d408723c */ /* 0x040ff00000001804 */
[----:B------:R-:W-:Y:S08]  /*2d50*/  HMMA.16816.F32 R40, R212, R60, R40 ;  /* 0x0000003cd428723c */ /* 0x000ff00000001828 */
[----:B------:R-:W-:Y:S08]  /*2d60*/  HMMA.16816.F32 R4, R216, R48, R12 ;  /* 0x00000030d804723c */ /* 0x000ff0000000180c */
[----:B------:R-:W-:Y:S01]  /*2d70*/  HMMA.16816.F32 R28, R212, R62, R20 ;  /* 0x0000003ed41c723c */ /* 0x000fe20000001814 */
[----:B------:R-:W-:Y:S07]  /*2d80*/  LDSM.16.M88.4 R60, [R104+0x4800] ;  /* 0x00480000683c783b */ /* 0x000fee0000000200 */
[C---:B------:R-:W-:Y:S01]  /*2d90*/  HMMA.16816.F32 R16, R216.reuse, R50, R16 ;  /* 0x00000032d810723c */ /* 0x040fe20000001810 */
[----:B------:R-:W-:Y:S07]  /*2da0*/  LDSM.16.M88.4 R48, [R104+0x5800] ;  /* 0x005800006830783b */ /* 0x000fee0000000200 */
[C---:B-1----:R-:W-:Y:S08]  /*2db0*/  HMMA.16816.F32 R20, R216.reuse, R56, R32 ;  /* 0x00000038d814723c */ /* 0x042ff00000001820 */
[C---:B------:R-:W-:Y:S01]  /*2dc0*/  HMMA.16816.F32 R36, R216.reuse, R58, R36 ;  /* 0x0000003ad824723c */ /* 0x040fe20000001824 */
[----:B------:R-:W1:Y:S07]  /*2dd0*/  LDSM.16.M88.4 R56, [R104+0x4000] ;  /* 0x004000006838783b */ /* 0x000e6e0000000200 */
[C---:B------:R-:W-:Y:S08]  /*2de0*/  HMMA.16816.F32 R12, R216.reuse, R78, R8 ;  /* 0x0000004ed80c723c */ /* 0x040ff00000001808 */
[----:B------:R-:W-:Y:S08]  /*2df0*/  HMMA.16816.F32 R40, R216, R68, R40 ;  /* 0x00000044d828723c */ /* 0x000ff00000001828 */
[C---:B------:R-:W-:Y:S08]  /*2e00*/  HMMA.16816.F32 R8, R220.reuse, R44, R4 ;  /* 0x0000002cdc08723c */ /* 0x040ff00000001804 */
[C---:B------:R-:W-:Y:S01]  /*2e10*/  HMMA.16816.F32 R4, R220.reuse, R46, R16 ;  /* 0x0000002edc04723c */ /* 0x040fe20000001810 */
[----:B------:R-:W-:Y:S07]  /*2e20*/  LDSM.16.M88.4 R44, [R0+-0x1800] ;  /* 0xffe80000002c783b */ /* 0x000fee0000000200 */
[----:B--2---:R-:W-:Y:S01]  /*2e30*/  HMMA.16816.F32 R16, R220, R52, R20 ;  /* 0x00000034dc10723c */ /* 0x004fe20000001814 */
[----:B------:R-:W2:Y:S07]  /*2e40*/  LDSM.16.M88.4 R20, [R104+0x5000] ;  /* 0x005000006814783b */ /* 0x000eae0000000200 */
[C---:B------:R-:W-:Y:S08]  /*2e50*/  HMMA.16816.F32 R32, R216.reuse, R70, R28 ;  /* 0x00000046d820723c */ /* 0x040ff0000000181c */
[----:B------:R-:W-:Y:S08]  /*2e60*/  HMMA.16816.F32 R28, R216, R76, R24 ;  /* 0x0000004cd81c723c */ /* 0x000ff00000001818 */
[C---:B------:R-:W-:Y:S08]  /*2e70*/  HMMA.16816.F32 R24, R220.reuse, R54, R36 ;  /* 0x00000036dc18723c */ /* 0x040ff00000001824 */
[C---:B------:R-:W-:Y:S08]  /*2e80*/  HMMA.16816.F32 R52, R220.reuse, R74, R12 ;  /* 0x0000004adc34723c */ /* 0x040ff0000000180c */
[----:B------:R-:W-:Y:S08]  /*2e90*/  HMMA.16816.F32 R36, R220, R64, R40 ;  /* 0x00000040dc24723c */ /* 0x000ff00000001828 */
[----:B-1----:R-:W-:Y:S01]  /*2ea0*/  HMMA.16816.F32 R12, R224, R56, R8 ;  /* 0x00000038e00c723c */ /* 0x002fe20000001808 */
[----:B------:R-:W1:Y:S07]  /*2eb0*/  LDSM.16.M88.4 R8, [R0+-0x2000] ;  /* 0xffe000000008783b */ /* 0x000e6e0000000200 */
[C---:B------:R-:W-:Y:S01]  /*2ec0*/  HMMA.16816.F32 R32, R220.reuse, R66, R32 ;  /* 0x00000042dc20723c */ /* 0x040fe20000001820 */
[----:B------:R-:W-:Y:S07]  /*2ed0*/  LDSM.16.M88.4 R64, [R0+-0x800] ;  /* 0xfff800000040783b */ /* 0x000fee0000000200 */
[----:B------:R-:W-:Y:S08]  /*2ee0*/  HMMA.16816.F32 R40, R220, R72, R28 ;  /* 0x00000048dc28723c */ /* 0x000ff0000000181c */
[C---:B------:R-:W-:Y:S08]  /*2ef0*/  HMMA.16816.F32 R16, R224.reuse, R60, R16 ;  /* 0x0000003ce010723c */ /* 0x040ff00000001810 */
[C---:B--2---:R-:W-:Y:S01]  /*2f00*/  HMMA.16816.F32 R28, R224.reuse, R20, R36 ;  /* 0x00000014e01c723c */ /* 0x044fe20000001824 */
[----:B------:R-:W2:Y:S07]  /*2f10*/  LDSM.16.M88.4 R36, [R252+0x6000] ;  /* 0x00600000fc24783b */ /* 0x000eae0000000200 */
[----:B------:R-:W-:Y:S01]  /*2f20*/  HMMA.16816.F32 R4, R224, R58, R4 ;  /* 0x0000003ae004723c */ /* 0x000fe20000001804 */
[----:B------:R-:W3:Y:S07]  /*2f30*/  LDSM.16.M88.4 R56, [R0+-0x1000] ;  /* 0xfff000000038783b */ /* 0x000eee0000000200 */
[----:B-1----:R-:W-:Y:S08]  /*2f40*/  HMMA.16816.F32 R12, R228, R8, R12 ;  /* 0x00000008e40c723c */ /* 0x002ff0000000180c */
[----:B------:R-:W-:Y:S08]  /*2f50*/  HMMA.16816.F32 R32, R224, R22, R32 ;  /* 0x00000016e020723c */ /* 0x000ff00000001820 */
[C---:B------:R-:W-:Y:S01]  /*2f60*/  HMMA.16816.F32 R20, R228.reuse, R44, R16 ;  /* 0x0000002ce414723c */ /* 0x040fe20000001810 */
[----:B------:R-:W1:Y:S07]  /*2f70*/  LDSM.16.M88.4 R16, [R135+0x6000] ;  /* 0x006000008710783b */ /* 0x000e6e0000000200 */
[----:B------:R-:W-:Y:S08]  /*2f80*/  HMMA.16816.F32 R4, R228, R10, R4 ;  /* 0x0000000ae404723c */ /* 0x000ff00000001804 */
[----:B--2---:R-:W-:Y:S08]  /*2f90*/  HMMA.16816.F32 R8, R232, R36, R12 ;  /* 0x00000024e808723c */ /* 0x004ff0000000180c */
[C---:B------:R-:W-:Y:S01]  /*2fa0*/  HMMA.16816.F32 R24, R224.reuse, R62, R24 ;  /* 0x0000003ee018723c */ /* 0x040fe20000001818 */
[----:B------:R-:W-:Y:S07]  /*2fb0*/  LDSM.16.M88.4 R60, [R252+0x7800] ;  /* 0x00780000fc3c783b */ /* 0x000fee0000000200 */
[----:B------:R-:W-:Y:S08]  /*2fc0*/  HMMA.16816.F32 R72, R224, R50, R52 ;  /* 0x00000032e048723c */ /* 0x000ff00000001834 */
[C---:B---3--:R-:W-:Y:S01]  /*2fd0*/  HMMA.16816.F32 R52, R228.reuse, R56, R28 ;  /* 0x00000038e434723c */ /* 0x048fe2000000181c */
[----:B------:R-:W-:Y:S07]  /*2fe0*/  LDSM.16.M88.4 R28, [R252+0x6800] ;  /* 0x00680000fc1c783b */ /* 0x000fee0000000200 */
[----:B------:R-:W-:Y:S01]  /*2ff0*/  HMMA.16816.F32 R56, R228, R58, R32 ;  /* 0x0000003ae438723c */ /* 0x000fe20000001820 */
[----:B------:R-:W2:Y:S07]  /*3000*/  LDSM.16.M88.4 R32, [R104+0x6000] ;  /* 0x006000006820783b */ /* 0x000eae0000000200 */
[----:B------:R-:W-:Y:S01]  /*3010*/  HMMA.16816.F32 R4, R232, R38, R4 ;  /* 0x00000026e804723c */ /* 0x000fe20000001804 */
[----:B------:R-:W3:Y:S07]  /*3020*/  LDSM.16.M88.4 R36, [R0] ;  /* 0x000000000024783b */ /* 0x000eee0000000200 */
[----:B-1----:R-:W-:Y:S08]  /*3030*/  HMMA.16816.F32 R8, R236, R16, R8 ;  /* 0x00000010ec08723c */ /* 0x002ff00000001808 */
[----:B------:R-:W-:Y:S08]  /*3040*/  HMMA.16816.F32 R40, R224, R48, R40 ;  /* 0x00000030e028723c */ /* 0x000ff00000001828 */
[----:B------:R-:W-:Y:S01]  /*3050*/  HMMA.16816.F32 R48, R228, R46, R24 ;  /* 0x0000002ee430723c */ /* 0x000fe20000001818 */
[----:B------:R-:W1:Y:S04]  /*3060*/  LDSM.16.M88.4 R44, [R135+0x6800] ;  /* 0x00680000872c783b */ /* 0x000e680000000200 */
[----:B------:R-:W4:Y:S03]  /*3070*/  LDSM.16.M88.4 R24, [R252+0x7000] ;  /* 0x00700000fc18783b */ /* 0x000f260000000200 */
[----:B------:R-:W-:Y:S08]  /*3080*/  HMMA.16816.F32 R4, R236, R18, R4 ;  /* 0x00000012ec04723c */ /* 0x000ff00000001804 */
[----:B--2---:R-:W-:Y:S08]  /*3090*/  HMMA.16816.F32 R8, R240, R32, R8 ;  /* 0x00000020f008723c */ /* 0x004ff00000001808 */
[C---:B------:R-:W-:Y:S08]  /*30a0*/  HMMA.16816.F32 R12, R232.reuse, R28, R20 ;  /* 0x0000001ce80c723c */ /* 0x040ff00000001814 */
[----:B------:R-:W-:Y:S01]  /*30b0*/  HMMA.16816.F32 R20, R232, R30, R48 ;  /* 0x0000001ee814723c */ /* 0x000fe20000001830 */
[----:B------:R-:W2:Y:S07]  /*30c0*/  LDSM.16.M88.4 R48, [R135+0x7000] ;  /* 0x007000008730783b */ /* 0x000eae0000000200 */
[----:B------:R-:W-:Y:S08]  /*30d0*/  HMMA.16816.F32 R4, R240, R34, R4 ;  /* 0x00000022f004723c */ /* 0x000ff00000001804 */
[----:B------:R-:W-:Y:S01]  /*30e0*/  HMMA.16816.F32 R68, R228, R64, R40 ;  /* 0x00000040e444723c */ /* 0x000fe20000001828 */
[----:B------:R-:W2:Y:S07]  /*30f0*/  LDSM.16.M88.4 R40, [R104+0x6800] ;  /* 0x006800006828783b */ /* 0x000eae0000000200 */
[----:B---3--:R-:W-:Y:S08]  /*3100*/  HMMA.16816.F32 R28, R244, R36, R8 ;  /* 0x00000024f41c723c */ /* 0x008ff00000001808 */
[----:B-1----:R-:W-:Y:S08]  /*3110*/  HMMA.16816.F32 R16, R236, R44, R12 ;  /* 0x0000002cec10723c */ /* 0x002ff0000000180c */
[----:B----4-:R-:W-:Y:S01]  /*3120*/  HMMA.16816.F32 R8, R232, R24, R52 ;  /* 0x00000018e808723c */ /* 0x010fe20000001834 */
[----:B------:R-:W-:Y:S07]  /*3130*/  LDSM.16.M88.4 R52, [R0+0x800] ;  /* 0x000800000034783b */ /* 0x000fee0000000200 */
[----:B------:R-:W-:Y:S01]  /*3140*/  HMMA.16816.F32 R12, R236, R46, R20 ;  /* 0x0000002eec0c723c */ /* 0x000fe20000001814 */
[----:B------:R-:W-:Y:S07]  /*3150*/  LDSM.16.M88.4 R44, [R135+0x7800] ;  /* 0x00780000872c783b */ /* 0x000fee0000000200 */
[----:B------:R-:W-:Y:S08]  /*3160*/  HMMA.16816.F32 R32, R232, R26, R56 ;  /* 0x0000001ae820723c */ /* 0x000ff00000001838 */
[----:B------:R-:W-:Y:S01]  /*3170*/  HMMA.16816.F32 R24, R244, R38, R4 ;  /* 0x00000026f418723c */ /* 0x000fe20000001804 */
[----:B------:R-:W1:Y:S07]  /*3180*/  LDSM.16.M88.4 R36, [R104+0x7000] ;  /* 0x007000006824783b */ /* 0x000e6e0000000200 */
[----:B--2---:R-:W-:Y:S08]  /*3190*/  HMMA.16816.F32 R8, R236, R48, R8 ;  /* 0x00000030ec08723c */ /* 0x004ff00000001808 */
[----:B------:R-:W-:Y:S08]  /*31a0*/  HMMA.16816.F32 R4, R240, R42, R12 ;  /* 0x0000002af004723c */ /* 0x000ff0000000180c */
[----:B------:R-:W-:Y:S08]  /*31b0*/  HMMA.16816.F32 R64, R228, R66, R72 ;  /* 0x00000042e440723c */ /* 0x000ff00000001848 */
[----:B------:R-:W-:Y:S01]  /*31c0*/  HMMA.16816.F32 R16, R240, R40, R16 ;  /* 0x00000028f010723c */ /* 0x000fe20000001810 */
[----:B------:R-:W-:Y:S01]  /*31d0*/  FMUL.FTZ R28, R28, c[0x0][0x320] ;  /* 0x0000c8001c1c7a20 */ /* 0x000fe20000410000 */
[----:B------:R-:W-:Y:S01]  /*31e0*/  LDSM.16.M88.4 R40, [R0+0x1000] ;  /* 0x001000000028783b */ /* 0x000fe20000000200 */
[----:B------:R-:W-:-:S02]  /*31f0*/  FMUL.FTZ R29, R29, c[0x0][0x320] ;  /* 0x0000c8001d1d7a20 */ /* 0x000fc40000410000 */
[----:B------:R-:W-:-:S03]  /*3200*/  FMUL.FTZ R30, R30, c[0x0][0x320] ;  /* 0x0000c8001e1e7a20 */ /* 0x000fc60000410000 */
[----:B-1----:R-:W-:Y:S01]  /*3210*/  HMMA.16816.F32 R12, R240, R36, R8 ;  /* 0x00000024f00c723c */ /* 0x002fe20000001808 */
[----:B------:R-:W-:-:S07]  /*3220*/  FMUL.FTZ R31, R31, c[0x0][0x320] ;  /* 0x0000c8001f1f7a20 */ /* 0x000fce0000410000 */
[----:B------:R-:W-:Y:S01]  /*3230*/  HMMA.16816.F32 R8, R244, R54, R4 ;  /* 0x00000036f408723c */ /* 0x000fe20000001804 */
[----:B------:R-:W1:Y:S07]  /*3240*/  MUFU.TANH R72, R28 ;  /* 0x0000001c00487308 */ /* 0x000e6e0000002400 */
[C---:B------:R-:W-:Y:S01]  /*3250*/  HMMA.16816.F32 R56, R232.reuse, R60, R68 ;  /* 0x0000003ce838723c */ /* 0x040fe20000001844 */
[----:B------:R-:W2:Y:S07]  /*3260*/  MUFU.TANH R60, R29 ;  /* 0x0000001d003c7308 */ /* 0x000eae0000002400 */
[----:B------:R-:W-:Y:S01]  /*3270*/  HMMA.16816.F32 R4, R232, R62, R64 ;  /* 0x0000003ee804723c */ /* 0x000fe20000001840 */
[----:B------:R-:W3:Y:S08]  /*3280*/  MUFU.TANH R68, R30 ;  /* 0x0000001e00447308 */ /* 0x000ef00000002400 */
[----:B------:R4:W1:Y:S01]  /*3290*/  MUFU.TANH R61, R31 ;  /* 0x0000001f003d7308 */ /* 0x0008620000002400 */
[----:B------:R-:W-:Y:S08]  /*32a0*/  HMMA.16816.F32 R20, R244, R52, R16 ;  /* 0x00000034f414723c */ /* 0x000ff00000001810 */
[----:B----4-:R-:W-:Y:S01]  /*32b0*/  HMMA.16816.F32 R28, R236, R50, R32 ;  /* 0x00000032ec1c723c */ /* 0x010fe20000001820 */
[----:B------:R-:W4:Y:S01]  /*32c0*/  LDSM.16.M88.4 R32, [R104+0x7800] ;  /* 0x007800006820783b */ /* 0x000f220000000200 */
[----:B------:R-:W-:-:S02]  /*32d0*/  FMUL.FTZ R24, R24, c[0x0][0x320] ;  /* 0x0000c80018187a20 */ /* 0x000fc40000410000 */
[----:B------:R-:W-:Y:S02]  /*32e0*/  FMUL.FTZ R25, R25, c[0x0][0x320] ;  /* 0x0000c80019197a20 */ /* 0x000fe40000410000 */
[----:B------:R-:W-:Y:S02]  /*32f0*/  FMUL.FTZ R26, R26, c[0x0][0x320] ;  /* 0x0000c8001a1a7a20 */ /* 0x000fe40000410000 */
[C---:B------:R-:W-:Y:S01]  /*3300*/  HMMA.16816.F32 R16, R236.reuse, R44, R56 ;  /* 0x0000002cec10723c */ /* 0x040fe20000001838 */
[----:B------:R-:W-:Y:S01]  /*3310*/  FMUL.FTZ R27, R27, c[0x0][0x320] ;  /* 0x0000c8001b1b7a20 */ /* 0x000fe20000410000 */
[----:B------:R-:W1:Y:S06]  /*3320*/  MUFU.TANH R52, R24 ;  /* 0x0000001800347308 */ /* 0x000e6c0000002400 */
[----:B------:R-:W-:Y:S02]  /*3330*/  HMMA.16816.F32 R4, R236, R46, R4 ;  /* 0x0000002eec04723c */ /* 0x000fe40000001804 */
[----:B------:R-:W1:Y:S08]  /*3340*/  MUFU.TANH R50, R25 ;  /* 0x0000001900327308 */ /* 0x000e700000002400 */
[----:B------:R-:W1:Y:S08]  /*3350*/  MUFU.TANH R53, R26 ;  /* 0x0000001a00357308 */ /* 0x000e700000002400 */
[----:B------:R1:W1:Y:S01]  /*3360*/  MUFU.TANH R51, R27 ;  /* 0x0000001b00337308 */ /* 0x0002620000002400 */
[----:B------:R-:W-:-:S02]  /*3370*/  FMUL.FTZ R20, R20, c[0x0][0x320] ;  /* 0x0000c80014147a20 */ /* 0x000fc40000410000 */
[----:B------:R-:W-:Y:S02]  /*3380*/  FMUL.FTZ R21, R21, c[0x0][0x320] ;  /* 0x0000c80015157a20 */ /* 0x000fe40000410000 */
[----:B------:R-:W-:Y:S01]  /*3390*/  FMUL.FTZ R22, R22, c[0x0][0x320] ;  /* 0x0000c80016167a20 */ /* 0x000fe20000410000 */
[C---:B-1----:R-:W-:Y:S01]  /*33a0*/  HMMA.16816.F32 R24, R240.reuse, R38, R28 ;  /* 0x00000026f018723c */ /* 0x042fe2000000181c */
[----:B------:R-:W1:Y:S01]  /*33b0*/  LDSM.16.M88.4 R28, [R0+0x1800] ;  /* 0x00180000001c783b */ /* 0x000e620000000200 */
[----:B------:R-:W-:Y:S01]  /*33c0*/  FMUL.FTZ R23, R23, c[0x0][0x320] ;  /* 0x0000c80017177a20 */ /* 0x000fe20000410000 */
[----:B------:R-:W1:Y:S01]  /*33d0*/  MUFU.TANH R49, R20 ;  /* 0x0000001400317308 */ /* 0x000e620000002400 */
[----:B------:R-:W-:Y:S01]  /*33e0*/  FMUL.FTZ R8, R8, c[0x0][0x320] ;  /* 0x0000c80008087a20 */ /* 0x000fe20000410000 */
[----:B------:R1:W-:Y:S01]  /*33f0*/  STL [R1+0x24], R104 ;  /* 0x0000246801007387 */ /* 0x0003e20000100800 */
[----:B------:R-:W-:Y:S01]  /*3400*/  FMUL.FTZ R9, R9, c[0x0][0x320] ;  /* 0x0000c80009097a20 */ /* 0x000fe20000410000 */
[----:B------:R-:W-:Y:S01]  /*3410*/  ISETP.GE.AND P0, PT, R111, 0x2, PT ;  /* 0x000000026f00780c */ /* 0x000fe20003f06270 */
[----:B----4-:R-:W-:Y:S01]  /*3420*/  HMMA.16816.F32 R4, R240, R34, R4 ;  /* 0x00000022f004723c */ /* 0x010fe20000001804 */
[----:B------:R-:W-:Y:S01]  /*3430*/  FMUL.FTZ R10, R10, c[0x0][0x320] ;  /* 0x0000c8000a0a7a20 */ /* 0x000fe20000410000 */
[----:B------:R-:W-:-:S04]  /*3440*/  DEPBAR.LE SB0, 0x0 ;  /* 0x000080000000791a */ /* 0x000fc80000000000 */
[----:B------:R-:W4:Y:S08]  /*3450*/  MUFU.TANH R48, R21 ;  /* 0x0000001500307308 */ /* 0x000f300000002400 */
[----:B------:R-:W1:Y:S08]  /*3460*/  MUFU.TANH R45, R22 ;  /* 0x00000016002d7308 */ /* 0x000e700000002400 */
[----:B------:R1:W1:Y:S02]  /*3470*/  MUFU.TANH R44, R23 ;  /* 0x00000017002c7308 */ /* 0x0002640000002400 */
[----:B-1----:R-:W-:Y:S08]  /*3480*/  HMMA.16816.F32 R20, R244, R40, R12 ;  /* 0x00000028f414723c */ /* 0x002ff0000000180c */
[----:B------:R-:W-:Y:S01]  /*3490*/  HMMA.16816.F32 R12, R240, R32, R16 ;  /* 0x00000020f00c723c */ /* 0x000fe20000001810 */
[----:B------:R-:W-:Y:S01]  /*34a0*/  FMUL.FTZ R11, R11, c[0x0][0x320] ;  /* 0x0000c8000b0b7a20 */ /* 0x000fe20000410000 */
[----:B------:R-:W1:Y:S06]  /*34b0*/  MUFU.TANH R39, R8 ;  /* 0x0000000800277308 */ /* 0x000e6c0000002400 */
[C---:B------:R-:W-:Y:S02]  /*34c0*/  HMMA.16816.F32 R16, R244.reuse, R42, R24 ;  /* 0x0000002af410723c */ /* 0x040fe40000001818 */
[----:B------:R-:W1:Y:S06]  /*34d0*/  MUFU.TANH R38, R9 ;  /* 0x0000000900267308 */ /* 0x000e6c0000002400 */
[C---:B------:R-:W-:Y:S02]  /*34e0*/  HMMA.16816.F32 R4, R244.reuse, R30, R4 ;  /* 0x0000001ef404723c */ /* 0x040fe40000001804 */
[----:B------:R-:W1:Y:S08]  /*34f0*/  MUFU.TANH R41, R10 ;  /* 0x0000000a00297308 */ /* 0x000e700000002400 */
[----:B------:R1:W1:Y:S02]  /*3500*/  MUFU.TANH R40, R11 ;  /* 0x0000000b00287308 */ /* 0x0002640000002400 */
[----:B-1----:R-:W-:Y:S01]  /*3510*/  HMMA.16816.F32 R8, R244, R28, R12 ;  /* 0x0000001cf408723c */ /* 0x002fe2000000180c */
[----:B------:R1:W-:Y:S01]  /*3520*/  STL [R1+0x20], R0 ;  /* 0x0000200001007387 */ /* 0x0003e20000100800 */
[----:B------:R-:W-:-:S02]  /*3530*/  FMUL.FTZ R22, R22, c[0x0][0x320] ;  /* 0x0000c80016167a20 */ /* 0x000fc40000410000 */
[----:B------:R-:W-:Y:S02]  /*3540*/  FMUL.FTZ R23, R23, c[0x0][0x320] ;  /* 0x0000c80017177a20 */ /* 0x000fe40000410000 */
[----:B------:R-:W-:Y:S02]  /*3550*/  FMUL.FTZ R16, R16, c[0x0][0x320] ;  /* 0x0000c80010107a20 */ /* 0x000fe40000410000 */
[----:B------:R-:W-:Y:S02]  /*3560*/  FMUL.FTZ R20, R20, c[0x0][0x320] ;  /* 0x0000c80014147a20 */ /* 0x000fe40000410000 */
[----:B------:R-:W-:Y:S02]  /*3570*/  FMUL.FTZ R21, R21, c[0x0][0x320] ;  /* 0x0000c80015157a20 */ /* 0x000fe40000410000 */
[----:B------:R-:W-:Y:S02]  /*3580*/  FMUL.FTZ R17, R17, c[0x0][0x320] ;  /* 0x0000c80011117a20 */ /* 0x000fe40000410000 */
        /* <DEDUP_REMOVED lines=26> */
[----:B------:R-:W-:Y:S01]  /*3730*/  BSSY B0, `(.L_x_517) ;  /* 0x000005e000007945 */ /* 0x000fe20003800000 */
[----:B------:R-:W-:Y:S01]  /*3740*/  BAR.SYNC.DEFER_BLOCKING 0x0 ;  /* 0x0000000000007b1d */ /* 0x000fe20000010000 */
[----:B------:R-:W-:-:S05]  /*3750*/  ISETP.GT.AND P6, PT, R107, 0x3f, PT ;  /* 0x0000003f6b00780c */ /* 0x000fca0003fc4270 */
[----:B------:R-:W-:Y:S05]  /*3760*/  @!P0 BRA `(.L_x_518) ;  /* 0x000005a000008947 */ /* 0x000fea0003800000 */
[----:B--234-:R-:W-:Y:S01]  /*3770*/  ISETP.NE.AND P4, PT, R101, 0x1, PT ;  /* 0x000000016500780c */ /* 0x01cfe20003f85270 */
[----:B------:R-:W-:Y:S02]  /*3780*/  IMAD R2, R111, 0x40, R115 ;  /* 0x000000406f027824 */ /* 0x000fe400078e0273 */
[----:B-1----:R-:W-:-:S03]  /*3790*/  IMAD.MOV.U32 R6, RZ, RZ, RZ ;  /* 0x000000ffff067224 */ /* 0x002fc600078e00ff */
[----:B------:R-:W-:-:S05]  /*37a0*/  IADD3 R2, R2, -0x80, R107 ;  /* 0xffffff8002027810 */ /* 0x000fca0007ffe06b */
[----:B------:R-:W-:Y:S02]  /*37b0*/  IMAD.MOV.U32 R0, RZ, RZ, R2 ;  /* 0x000000ffff007224 */ /* 0x000fe400078e0002 */
[----:B------:R-:W-:-:S05]  /*37c0*/  @P4 IMAD.HI.U32 R3, R2, c[0x0][0x2bc], RZ ;  /* 0x0000af0002034a27 */ /* 0x000fca00078e00ff */
[----:B------:R-:W-:-:S04]  /*37d0*/  @P4 SHF.R.U32.HI R0, RZ, c[0x0][0x2c0], R3 ;  /* 0x0000b000ff004a19 */ /* 0x000fc80000011603 */
[----:B------:R-:W-:-:S04]  /*37e0*/  @!P6 IADD3 R3, P0, R0, R102, RZ ;  /* 0x000000660003e210 */ /* 0x000fc80007f1e0ff */
[----:B------:R-:W-:Y:S02]  /*37f0*/  @!P6 LEA.HI.X.SX32 R5, R0, R100, 0x1, P0 ;  /* 0x000000640005e211 */ /* 0x000fe400000f0eff */
[----:B------:R-:W-:-:S04]  /*3800*/  @!P6 LEA R4, P0, R3, c[0x0][0x2a0], 0x2 ;  /* 0x0000a8000304ea11 */ /* 0x000fc800078010ff */
[----:B------:R-:W-:-:S05]  /*3810*/  @!P6 LEA.HI.X R5, R3, c[0x0][0x2a4], R5, 0x2, P0 ;  /* 0x0000a9000305ea11 */ /* 0x000fca00000f1405 */
[----:B------:R-:W2:Y:S01]  /*3820*/  @!P6 LDG.E R6, [R4.64] ;  /* 0x000000060406e981 */ /* 0x000ea2000c1e1900 */
[----:B------:R-:W-:-:S04]  /*3830*/  IMAD.MOV R0, RZ, RZ, -R0 ;  /* 0x000000ffff007224 */ /* 0x000fc800078e0a00 */
[----:B------:R-:W-:-:S04]  /*3840*/  IMAD R7, R0, c[0x0][0x2b8], R2 ;  /* 0x0000ae0000077a24 */ /* 0x000fc800078e0202 */
[----:B------:R-:W-:Y:S01]  /*3850*/  IMAD.WIDE.U32 R2, R7, c[0x0][0x1e0], RZ ;  /* 0x0000780007027a25 */ /* 0x000fe200078e00ff */
[----:B------:R-:W-:Y:S01]  /*3860*/  SHF.R.S32.HI R0, RZ, 0x1f, R7 ;  /* 0x0000001fff007819 */ /* 0x000fe20000011407 */
[----:B------:R1:W-:Y:S04]  /*3870*/  STL [R1+0x5c], R7 ;  /* 0x00005c0701007387 */ /* 0x0003e80000100800 */
[----:B------:R-:W-:-:S04]  /*3880*/  IMAD R0, R0, c[0x0][0x1e0], RZ ;  /* 0x0000780000007a24 */ /* 0x000fc800078e02ff */
[----:B------:R-:W-:-:S04]  /*3890*/  IMAD R0, R7, c[0x0][0x1e4], R0 ;  /* 0x0000790007007a24 */ /* 0x000fc800078e0200 */
[----:B------:R-:W-:Y:S01]  /*38a0*/  IMAD.IADD R3, R3, 0x1, R0 ;  /* 0x0000000103037824 */ /* 0x000fe200078e0200 */
[----:B--2---:R1:W-:Y:S01]  /*38b0*/  STL [R1+0x58], R6 ;  /* 0x0000580601007387 */ /* 0x0043e20000100800 */
[----:B------:R-:W-:Y:S02]  /*38c0*/  SHF.R.S32.HI R4, RZ, 0x1f, R6 ;  /* 0x0000001fff047819 */ /* 0x000fe40000011406 */
[----:B------:R-:W-:-:S04]  /*38d0*/  IMAD.WIDE.U32 R2, R6, c[0x0][0x1f0], R2 ;  /* 0x00007c0006027a25 */ /* 0x000fc800078e0002 */
[----:B------:R-:W-:Y:S01]  /*38e0*/  IMAD R4, R4, c[0x0][0x1f0], RZ ;  /* 0x00007c0004047a24 */ /* 0x000fe200078e02ff */
[----:B------:R-:W-:-:S03]  /*38f0*/  IADD3 R0, P1, R98, R2, RZ ;  /* 0x0000000262007210 */ /* 0x000fc60007f3e0ff */
[----:B------:R-:W-:Y:S01]  /*3900*/  IMAD R4, R6, c[0x0][0x1f4], R4 ;  /* 0x00007d0006047a24 */ /* 0x000fe200078e0204 */
[----:B------:R-:W-:-:S04]  /*3910*/  LEA R15, P0, R0, c[0x0][0x1c8], 0x1 ;  /* 0x00007200000f7a11 */ /* 0x000fc800078008ff */
[----:B------:R-:W-:-:S04]  /*3920*/  IADD3.X R5, R97, R3, R4, P1, !PT ;  /* 0x0000000361057210 */ /* 0x000fc80000ffe404 */
[----:B------:R-:W-:Y:S01]  /*3930*/  LEA.HI.X R5, R0, c[0x0][0x1cc], R5, 0x1, P0 ;  /* 0x0000730000057a11 */ /* 0x000fe200000f0c05 */
[----:B------:R-:W-:Y:S05]  /*3940*/  BRA.DIV ~URZ, `(.L_x_519) ;  /* 0x0000d9627f007947 */ /* 0x000fea000b800000 */
[----:B------:R2:W3:Y:S02]  /*3950*/  SHFL.IDX PT, R4, R5, RZ, 0x181f ;  /* 0x00181fff05047589 */ /* 0x0004e400000e0000 */
.L_x_575:
[----:B------:R-:W-:Y:S05]  /*3960*/  BRA.DIV ~URZ, `(.L_x_520) ;  /* 0x0000d9b27f007947 */ /* 0x000fea000b800000 */
[----:B------:R-:W4:Y:S04]  /*3970*/  LDL R10, [R1+0x6c] ;  /* 0x00006c00010a7983 */ /* 0x000f280000100800 */
[----:B------:R-:W5:Y:S04]  /*3980*/  LDL R2, [R1+0x54] ;  /* 0x0000540001027983 */ /* 0x000f680000100800 */
[----:B--2---:R-:W2:Y:S04]  /*3990*/  LDL R19, [R1+0x68] ;  /* 0x0000680001137983 */ /* 0x004ea80000100800 */
[----:B---3--:R-:W3:Y:S04]  /*39a0*/  LDL R18, [R1+0x70] ;  /* 0x0000700001127983 */ /* 0x008ee80000100800 */
[----:B------:R-:W3:Y:S04]  /*39b0*/  LDL R17, [R1+0x4c] ;  /* 0x00004c0001117983 */ /* 0x000ee80000100800 */
[----:B------:R-:W1:Y:S02]  /*39c0*/  SHFL.IDX PT, R0, R15, RZ, 0x181f ;  /* 0x00181fff0f007589 */ /* 0x000e6400000e0000 */
[----:B-1----:R-:W-:-:S02]  /*39d0*/  IADD3 R6, P0, R0, R94, RZ ;  /* 0x0000005e00067210 */ /* 0x002fc40007f1e0ff */
[----:B------:R-:W-:-:S03]  /*39e0*/  IADD3 R8, P1, R0, R93, RZ ;  /* 0x0000005d00087210 */ /* 0x000fc60007f3e0ff */
[C---:B------:R-:W-:Y:S02]  /*39f0*/  IMAD.X R7, R4.reuse, 0x1, R89, P0 ;  /* 0x0000000104077824 */ /* 0x040fe400000e0659 */
[----:B------:R-:W-:Y:S01]  /*3a00*/  IMAD.X R9, R4, 0x1, R88, P1 ;  /* 0x0000000104097824 */ /* 0x000fe200008e0658 */
[----:B----4-:R-:W-:Y:S02]  /*3a10*/  ISETP.GE.AND P2, PT, R10, c[0x0][0x1d4], PT ;  /* 0x000075000a007a0c */ /* 0x010fe40003f46270 */
[----:B------:R-:W-:Y:S02]  /*3a20*/  IADD3 R10, P0, R0, R96, RZ ;  /* 0x00000060000a7210 */ /* 0x000fe40007f1e0ff */
[----:B-----5:R-:W-:-:S03]  /*3a30*/  ISETP.GE.AND P3, PT, R2, c[0x0][0x1d4], PT ;  /* 0x0000750002007a0c */ /* 0x020fc60003f66270 */
[----:B------:R-:W-:Y:S01]  /*3a40*/  IMAD.X R11, R4, 0x1, R91, P0 ;  /* 0x00000001040b7824 */ /* 0x000fe200000e065b */
[----:B--2---:R-:W-:Y:S02]  /*3a50*/  ISETP.GE.AND P1, PT, R19, c[0x0][0x1d4], PT ;  /* 0x0000750013007a0c */ /* 0x004fe40003f26270 */
[----:B------:R-:W-:Y:S02]  /*3a60*/  IADD3 R2, P4, R0, R95, RZ ;  /* 0x0000005f00027210 */ /* 0x000fe40007f9e0ff */
[----:B---3--:R-:W-:-:S03]  /*3a70*/  ISETP.GE.AND P0, PT, R18, c[0x0][0x1d4], PT ;  /* 0x0000750012007a0c */ /* 0x008fc60003f06270 */
[----:B------:R-:W-:Y:S02]  /*3a80*/  IMAD.X R3, R4, 0x1, R90, P4 ;  /* 0x0000000104037824 */ /* 0x000fe400020e065a */
[----:B------:R-:W-:Y:S01]  /*3a90*/  @!PT LDS RZ, [RZ] ;  /* 0x00000000fffff984 */ /* 0x000fe20000000800 */
[----:B------:R-:W-:Y:S01]  /*3aa0*/  @!PT LDS RZ, [RZ] ;  /* 0x00000000fffff984 */ /* 0x000fe20000000800 */
[----:B------:R1:W-:Y:S04]  /*3ab0*/  LDGSTS.E.BYPASS.LTC128B.128 [R17+0x10100], [R8.64], !P3 ;  /* 0x1010000008117fae */ /* 0x0003e8000d901d46 */
[----:B------:R1:W-:Y:S04]  /*3ac0*/  LDGSTS.E.BYPASS.LTC128B.128 [R17+0x12100], [R6.64], !P2 ;  /* 0x1210000006117fae */ /* 0x0003e8000d101d46 */
[----:B------:R1:W-:Y:S04]  /*3ad0*/  LDGSTS.E.BYPASS.LTC128B.128 [R17+0x14100], [R2.64], !P1 ;  /* 0x1410000002117fae */ /* 0x0003e8000c901d46 */
[----:B------:R-:W2:Y:S04]  /*3ae0*/  SHFL.IDX PT, R0, R15, 0x1, 0x181f ;  /* 0x00381f000f007f89 */ /* 0x000ea800000e0000 */
[----:B------:R1:W-:Y:S01]  /*3af0*/  LDGSTS.E.BYPASS.LTC128B.128 [R17+0x16100], [R10.64], !P0 ;  /* 0x161000000a117fae */ /* 0x0003e2000c101d46 */
[----:B------:R-:W-:-:S02]  /*3b00*/  SEL R14, RZ, 0x10, P2 ;  /* 0x00000010ff0e7807 */ /* 0x000fc40001000000 */
[----:B------:R-:W-:Y:S01]  /*3b10*/  SEL R13, RZ, 0x10, P1 ;  /* 0x00000010ff0d7807 */ /* 0x000fe20000800000 */
[----:B------:R3:W4:Y:S01]  /*3b20*/  SHFL.IDX PT, R4, R5, 0x1, 0x181f ;  /* 0x00381f0005047f89 */ /* 0x00072200000e0000 */
[----:B------:R-:W-:Y:S02]  /*3b30*/  SEL R12, RZ, 0x10, P0 ;  /* 0x00000010ff0c7807 */ /* 0x000fe40000000000 */
[----:B---3--:R-:W-:-:S03]  /*3b40*/  SEL R5, RZ, 0x10, P3 ;  /* 0x00000010ff057807 */ /* 0x008fc60001800000 */
.L_x_576:
[----:B-12---:R-:W2:Y:S01]  /*3b50*/  LDL R15, [R1+0x4c] ;  /* 0x00004c00010f7983 */ /* 0x006ea20000100800 */
[----:B------:R-:W-:Y:S02]  /*3b60*/  IADD3 R10, -R5, 0x10, RZ ;  /* 0x00000010050a7810 */ /* 0x000fe40007ffe1ff */
[----:B------:R-:W-:Y:S02]  /*3b70*/  IADD3 R2, -R14, 0x10, RZ ;  /* 0x000000100e027810 */ /* 0x000fe40007ffe1ff */
[----:B------:R-:W-:Y:S02]  /*3b80*/  LOP3.LUT R10, R10, 0xf, RZ, 0xc0, !PT ;  /* 0x0000000f0a0a7812 */ /* 0x000fe400078ec0ff */
[----:B------:R-:W-:-:S02]  /*3b90*/  IADD3 R6, -R13, 0x10, RZ ;  /* 0x000000100d067810 */ /* 0x000fc40007ffe1ff */
[----:B------:R-:W-:Y:S02]  /*3ba0*/  IADD3 R10, P1, P0, R10, R0, R93 ;  /* 0x000000000a0a7210 */ /* 0x000fe4000783e05d */
[----:B------:R-:W-:Y:S02]  /*3bb0*/  LOP3.LUT R2, R2, 0xf, RZ, 0xc0, !PT ;  /* 0x0000000f02027812 */ /* 0x000fe400078ec0ff */
[----:B------:R-:W-:Y:S02]  /*3bc0*/  LOP3.LUT R6, R6, 0xf, RZ, 0xc0, !PT ;  /* 0x0000000f06067812 */ /* 0x000fe400078ec0ff */
[----:B------:R-:W-:Y:S02]  /*3bd0*/  IADD3 R3, -R12, 0x10, RZ ;  /* 0x000000100c037810 */ /* 0x000fe40007ffe1ff */
[----:B----4-:R-:W-:Y:S02]  /*3be0*/  IADD3.X R11, RZ, R4, R88, P1, P0 ;  /* 0x00000004ff0b7210 */ /* 0x010fe40000fe0458 */
[----:B------:R-:W-:-:S02]  /*3bf0*/  IADD3 R8, P3, P2, R2, R0, R94 ;  /* 0x0000000002087210 */ /* 0x000fc40007a7e05e */
[----:B------:R-:W-:Y:S02]  /*3c00*/  IADD3 R6, P1, P0, R6, R0, R95 ;  /* 0x0000000006067210 */ /* 0x000fe4000783e05f */
[----:B------:R-:W-:Y:S02]  /*3c10*/  LOP3.LUT R2, R3, 0xf, RZ, 0xc0, !PT ;  /* 0x0000000f03027812 */ /* 0x000fe400078ec0ff */
[----:B------:R-:W-:Y:S02]  /*3c20*/  IADD3.X R7, RZ, R4, R90, P1, P0 ;  /* 0x00000004ff077210 */ /* 0x000fe40000fe045a */
[----:B------:R-:W-:Y:S02]  /*3c30*/  IADD3 R2, P1, P0, R2, R0, R96 ;  /* 0x0000000002027210 */ /* 0x000fe4000783e060 */
[----:B------:R-:W-:Y:S02]  /*3c40*/  IADD3.X R9, RZ, R4, R89, P3, P2 ;  /* 0x00000004ff097210 */ /* 0x000fe40001fe4459 */
[----:B------:R-:W-:-:S02]  /*3c50*/  ISETP.NE.U32.AND P3, PT, R5, RZ, PT ;  /* 0x000000ff0500720c */ /* 0x000fc40003f65070 */
[----:B------:R-:W-:Y:S02]  /*3c60*/  ISETP.NE.U32.AND P2, PT, R14, RZ, PT ;  /* 0x000000ff0e00720c */ /* 0x000fe40003f45070 */
[----:B------:R-:W-:Y:S02]  /*3c70*/  IADD3.X R3, RZ, R4, R91, P1, P0 ;  /* 0x00000004ff037210 */ /* 0x000fe40000fe045b */
[----:B------:R-:W-:Y:S02]  /*3c80*/  ISETP.NE.U32.AND P1, PT, R13, RZ, PT ;  /* 0x000000ff0d00720c */ /* 0x000fe40003f25070 */
[----:B------:R-:W-:-:S05]  /*3c90*/  ISETP.NE.U32.AND P0, PT, R12, RZ, PT ;  /* 0x000000ff0c00720c */ /* 0x000fca0003f05070 */
[----:B------:R-:W-:Y:S01]  /*3ca0*/  @!PT LDS RZ, [RZ] ;  /* 0x00000000fffff984 */ /* 0x000fe20000000800 */
[----:B------:R-:W-:Y:S01]  /*3cb0*/  @!PT LDS RZ, [RZ] ;  /* 0x00000000fffff984 */ /* 0x000fe20000000800 */
[----:B------:R-:W-:Y:S01]  /*3cc0*/  @!PT LDS RZ, [RZ] ;  /* 0x00000000fffff984 */ /* 0x000fe20000000800 */
[----:B--2---:R1:W-:Y:S04]  /*3cd0*/  LDGSTS.E.BYPASS.LTC128B.128.ZFILL [R15+0x11100], [R10.64], P3 ;  /* 0x111000000a0f7fae */ /* 0x0043e80009941d46 */
[----:B------:R1:W-:Y:S04]  /*3ce0*/  LDGSTS.E.BYPASS.LTC128B.128.ZFILL [R15+0x13100], [R8.64], P2 ;  /* 0x13100000080f7fae */ /* 0x0003e80009141d46 */
[----:B------:R1:W-:Y:S04]  /*3cf0*/  LDGSTS.E.BYPASS.LTC128B.128.ZFILL [R15+0x15100], [R6.64], P1 ;  /* 0x15100000060f7fae */ /* 0x0003e80008941d46 */
[----:B------:R1:W-:Y:S02]  /*3d00*/  LDGSTS.E.BYPASS.LTC128B.128.ZFILL [R15+0x17100], [R2.64], P0 ;  /* 0x17100000020f7fae */ /* 0x0003e40008141d46 */
.L_x_518:
[----:B--234-:R-:W-:Y:S05]  /*3d10*/  BSYNC B0 ;  /* 0x0000000000007941 */ /* 0x01cfea0003800000 */
.L_x_517:
[----:B-1----:R-:W2:Y:S04]  /*3d20*/  LDL R4, [R1+0xb0] ;  /* 0x0000b00001047983 */ /* 0x002ea80000100800 */
[----:B------:R-:W2:Y:S04]  /*3d30*/  LDL R3, [R1+0xbc] ;  /* 0x0000bc0001037983 */ /* 0x000ea80000100800 */
[----:B------:R-:W3:Y:S01]  /*3d40*/  LDL R2, [R1+0x50] ;  /* 0x0000500001027983 */ /* 0x000ee20000100800 */
[----:B------:R-:W-:-:S03]  /*3d50*/  MOV R6, c[0x0][0x2c4] ;  /* 0x0000b10000067a02 */ /* 0x000fc60000000f00 */
[----:B------:R-:W4:Y:S01]  /*3d60*/  LDL R5, [R1+0xc0] ;  /* 0x0000c00001057983 */ /* 0x000f220000100800 */
[----:B------:R-:W-:Y:S02]  /*3d70*/  ISETP.NE.AND P0, PT, R6, 0x1, PT ;  /* 0x000000010600780c */ /* 0x000fe40003f05270 */
[----:B------:R-:W-:Y:S01]  /*3d80*/  MOV R0, 0xffffffc0 ;  /* 0xffffffc000007802 */ /* 0x000fe20000000f00 */
[----:B------:R-:W0:Y:S01]  /*3d90*/  LDGDEPBAR ;  /* 0x00000000000079af */ /* 0x000e220000000000 */
[----:B--2---:R-:W-:Y:S01]  /*3da0*/  IMAD.IADD R4, R3, 0x1, R4 ;  /* 0x0000000103047824 */ /* 0x004fe200078e0204 */
[----:B------:R-:W-:Y:S02]  /*3db0*/  MOV R3, c[0x0][0x2ac] ;  /* 0x0000ab0000037a02 */ /* 0x000fe40000000f00 */
[----:B---3--:R-:W-:-:S06]  /*3dc0*/  IMAD R0, R2, R0, 0x41 ;  /* 0x0000004102007424 */ /* 0x008fcc00078e0200 */
[----:B------:R-:W-:-:S04]  /*3dd0*/  @P0 IMAD.HI.U32 R2, R4, c[0x0][0x2c8], RZ ;  /* 0x0000b20004020a27 */ /* 0x000fc800078e00ff */
[----:B------:R-:W-:Y:S01]  /*3de0*/  IMAD R0, R3, c[0x0][0x1d0], R0 ;  /* 0x0000740003007a24 */ /* 0x000fe200078e0200 */
[----:B------:R-:W-:Y:S01]  /*3df0*/  @P0 SHF.R.U32.HI R4, RZ, c[0x0][0x2cc], R2 ;  /* 0x0000b300ff040a19 */ /* 0x000fe20000011602 */
[----:B----4-:R-:W-:-:S03]  /*3e00*/  IMAD.IADD R6, R92, 0x1, -R5 ;  /* 0x000000015c067824 */ /* 0x010fc600078e0a05 */
[----:B------:R-:W-:Y:S01]  /*3e10*/  IADD3 R5, R0, -c[0x0][0x168], -R5 ;  /* 0x80005a0000057a10 */ /* 0x000fe20007ffe805 */
[----:B------:R-:W-:Y:S05]  /*3e20*/  BRA.DIV ~URZ, `(.L_x_521) ;  /* 0x0000d7f27f007947 */ /* 0x000fea000b800000 */
[----:B------:R1:W2:Y:S02]  /*3e30*/  SHFL.IDX PT, R7, R4, RZ, 0x1c1f ;  /* 0x001c1fff04077589 */ /* 0x0002a400000e0000 */
.L_x_577:
[----:B--2---:R-:W-:-:S05]  /*3e40*/  IMAD.IADD R0, R5, 0x1, R7 ;  /* 0x0000000105007824 */ /* 0x004fca00078e0207 */
[----:B------:R-:W-:-:S04]  /*3e50*/  IMNMX R0, R6, R0, PT ;  /* 0x0000000006007217 */ /* 0x000fc80003800200 */
[C---:B------:R-:W-:Y:S02]  /*3e60*/  ISETP.GT.AND P0, PT, R0.reuse, RZ, PT ;  /* 0x000000ff0000720c */ /* 0x040fe40003f04270 */
[----:B------:R-:W-:Y:S02]  /*3e70*/  ISETP.GT.AND P2, PT, R0, 0x1, PT ;  /* 0x000000010000780c */ /* 0x000fe40003f44270 */
[----:B------:R-:W-:Y:S02]  /*3e80*/  FSEL R10, R72, -INF , P0 ;  /* 0xff800000480a7808 */ /* 0x000fe40000000000 */
[C---:B------:R-:W-:Y:S02]  /*3e90*/  ISETP.GT.AND P3, PT, R0.reuse, 0x8, PT ;  /* 0x000000080000780c */ /* 0x040fe40003f64270 */
[C---:B------:R-:W-:Y:S02]  /*3ea0*/  ISETP.GT.AND P4, PT, R0.reuse, 0x9, PT ;  /* 0x000000090000780c */ /* 0x040fe40003f84270 */
[----:B------:R-:W-:-:S02]  /*3eb0*/  ISETP.GT.AND P1, PT, R0, 0x10, PT ;  /* 0x000000100000780c */ /* 0x000fc40003f24270 */
[----:B------:R-:W-:Y:S02]  /*3ec0*/  ISETP.GT.AND P0, PT, R0, 0x11, PT ;  /* 0x000000110000780c */ /* 0x000fe40003f04270 */
[----:B------:R-:W-:Y:S02]  /*3ed0*/  FSEL R14, R60, -INF , P2 ;  /* 0xff8000003c0e7808 */ /* 0x000fe40001000000 */
[----:B------:R-:W-:Y:S02]  /*3ee0*/  FSEL R15, R52, -INF , P3 ;  /* 0xff800000340f7808 */ /* 0x000fe40001800000 */
[----:B------:R-:W-:Y:S02]  /*3ef0*/  FSEL R17, R50, -INF , P4 ;  /* 0xff80000032117808 */ /* 0x000fe40002000000 */
[----:B------:R-:W-:Y:S02]  /*3f00*/  FSEL R18, R49, -INF , P1 ;  /* 0xff80000031127808 */ /* 0x000fe40000800000 */
[----:B------:R-:W-:-:S02]  /*3f10*/  FSEL R19, R48, -INF , P0 ;  /* 0xff80000030137808 */ /* 0x000fc40000000000 */
[C---:B------:R-:W-:Y:S02]  /*3f20*/  ISETP.GT.AND P3, PT, R0.reuse, 0x18, PT ;  /* 0x000000180000780c */ /* 0x040fe40003f64270 */
[C---:B------:R-:W-:Y:S02]  /*3f30*/  ISETP.GT.AND P4, PT, R0.reuse, 0x19, PT ;  /* 0x000000190000780c */ /* 0x040fe40003f84270 */
[C---:B------:R-:W-:Y:S02]  /*3f40*/  ISETP.GT.AND P2, PT, R0.reuse, 0x20, PT ;  /* 0x000000200000780c */ /* 0x040fe40003f44270 */
[C---:B------:R-:W-:Y:S02]  /*3f50*/  ISETP.GT.AND P1, PT, R0.reuse, 0x21, PT ;  /* 0x000000210000780c */ /* 0x040fe40003f24270 */
[----:B------:R-:W-:Y:S02]  /*3f60*/  ISETP.GT.AND P0, PT, R0, 0x28, PT ;  /* 0x000000280000780c */ /* 0x000fe40003f04270 */
[----:B------:R-:W-:-:S02]  /*3f70*/  FSEL R20, R39, -INF , P3 ;  /* 0xff80000027147808 */ /* 0x000fc40001800000 */
[----:B------:R-:W-:Y:S02]  /*3f80*/  FSEL R21, R38, -INF , P4 ;  /* 0xff80000026157808 */ /* 0x000fe40002000000 */
[----:B------:R-:W-:Y:S02]  /*3f90*/  FSEL R99, R33, -INF , P2 ;  /* 0xff80000021637808 */ /* 0x000fe40001000000 */
[----:B------:R-:W-:Y:S02]  /*3fa0*/  FSEL R98, R32, -INF , P1 ;  /* 0xff80000020627808 */ /* 0x000fe40000800000 */
[----:B------:R-:W-:Y:S02]  /*3fb0*/  FSEL R97, R26, -INF , P0 ;  /* 0xff8000001a617808 */ /* 0x000fe40000000000 */
[C---:B------:R-:W-:Y:S02]  /*3fc0*/  ISETP.GT.AND P4, PT, R0.reuse, 0x29, PT ;  /* 0x000000290000780c */ /* 0x040fe40003f84270 */
[----:B------:R-:W-:-:S02]  /*3fd0*/  ISETP.GT.AND P3, PT, R0, 0x30, PT ;  /* 0x000000300000780c */ /* 0x000fc40003f64270 */
[C---:B------:R-:W-:Y:S02]  /*3fe0*/  ISETP.GT.AND P2, PT, R0.reuse, 0x31, PT ;  /* 0x000000310000780c */ /* 0x040fe40003f44270 */
[C---:B------:R-:W-:Y:S02]  /*3ff0*/  ISETP.GT.AND P1, PT, R0.reuse, 0x38, PT ;  /* 0x000000380000780c */ /* 0x040fe40003f24270 */
[----:B------:R-:W-:Y:S02]  /*4000*/  ISETP.GT.AND P0, PT, R0, 0x39, PT ;  /* 0x000000390000780c */ /* 0x000fe40003f04270 */
[----:B------:R-:W-:Y:S02]  /*4010*/  FSEL R96, R25, -INF , P4 ;  /* 0xff80000019607808 */ /* 0x000fe40002000000 */
[----:B------:R-:W-:Y:S02]  /*4020*/  FSEL R95, R24, -INF , P3 ;  /* 0xff800000185f7808 */ /* 0x000fe40001800000 */
[----:B------:R-:W-:-:S02]  /*4030*/  FSEL R94, R23, -INF , P2 ;  /* 0xff800000175e7808 */ /* 0x000fc40001000000 */
[----:B------:R-:W-:Y:S02]  /*4040*/  FSEL R93, R22, -INF , P1 ;  /* 0xff800000165d7808 */ /* 0x000fe40000800000 */
[----:B------:R-:W-:Y:S01]  /*4050*/  FSEL R92, R16, -INF , P0 ;  /* 0xff800000105c7808 */ /* 0x000fe20000000000 */
[----:B------:R-:W-:Y:S05]  /*4060*/  BRA.DIV ~URZ, `(.L_x_522) ;  /* 0x0000d6127f007947 */ /* 0x000fea000b800000 */
[----:B------:R-:W2:Y:S01]  /*4070*/  SHFL.IDX PT, R0, R4, 0x1, 0x1c1f ;  /* 0x003c1f0004007f89 */ /* 0x000ea200000e0000 */
[----:B------:R-:W-:-:S04]  /*4080*/  FMNMX.FTZ R2, R10, R14, !PT ;  /* 0x0000000e0a027209 */ /* 0x000fc80007810000 */
[----:B------:R-:W-:-:S04]  /*4090*/  FMNMX.FTZ R2, R15, R2, !PT ;  /* 0x000000020f027209 */ /* 0x000fc80007810000 */
[----:B------:R-:W-:-:S04]  /*40a0*/  FMNMX.FTZ R2, R17, R2, !PT ;  /* 0x0000000211027209 */ /* 0x000fc80007810000 */
[----:B------:R-:W-:-:S04]  /*40b0*/  FMNMX.FTZ R2, R18, R2, !PT ;  /* 0x0000000212027209 */ /* 0x000fc80007810000 */
[----:B------:R-:W-:-:S04]  /*40c0*/  FMNMX.FTZ R2, R19, R2, !PT ;  /* 0x0000000213027209 */ /* 0x000fc80007810000 */
[----:B------:R-:W-:Y:S01]  /*40d0*/  FMNMX.FTZ R2, R20, R2, !PT ;  /* 0x0000000214027209 */ /* 0x000fe20007810000 */
[----:B--2---:R-:W-:-:S03]  /*40e0*/  IMAD.IADD R0, R5, 0x1, R0 ;  /* 0x0000000105007824 */ /* 0x004fc600078e0200 */
[----:B------:R-:W-:Y:S02]  /*40f0*/  FMNMX.FTZ R2, R21, R2, !PT ;  /* 0x0000000215027209 */ /* 0x000fe40007810000 */
[----:B------:R-:W-:Y:S02]  /*4100*/  IMNMX R0, R6, R0, PT ;  /* 0x0000000006007217 */ /* 0x000fe40003800200 */
[----:B------:R-:W-:Y:S02]  /*4110*/  FMNMX.FTZ R2, R99, R2, !PT ;  /* 0x0000000263027209 */ /* 0x000fe40007810000 */
[C---:B------:R-:W-:Y:S02]  /*4120*/  ISETP.GT.AND P1, PT, R0.reuse, RZ, PT ;  /* 0x000000ff0000720c */ /* 0x040fe40003f24270 */
[C---:B------:R-:W-:Y:S02]  /*4130*/  ISETP.GT.AND P0, PT, R0.reuse, 0x1, PT ;  /* 0x000000010000780c */ /* 0x040fe40003f04270 */
[----:B------:R-:W-:-:S02]  /*4140*/  ISETP.GT.AND P2, PT, R0, 0x8, PT ;  /* 0x000000080000780c */ /* 0x000fc40003f44270 */
[----:B------:R-:W-:Y:S02]  /*4150*/  FSEL R5, R68, -INF , P1 ;  /* 0xff80000044057808 */ /* 0x000fe40000800000 */
[----:B------:R-:W-:Y:S02]  /*4160*/  FSEL R6, R61, -INF , P0 ;  /* 0xff8000003d067808 */ /* 0x000fe40000000000 */
[C---:B------:R-:W-:Y:S02]  /*4170*/  ISETP.GT.AND P0, PT, R0.reuse, 0x9, PT ;  /* 0x000000090000780c */ /* 0x040fe40003f04270 */
[----:B------:R-:W-:Y:S02]  /*4180*/  FSEL R13, R53, -INF , P2 ;  /* 0xff800000350d7808 */ /* 0x000fe40001000000 */
[----:B------:R-:W-:Y:S02]  /*4190*/  FMNMX.FTZ R3, R5, R6, !PT ;  /* 0x0000000605037209 */ /* 0x000fe40007810000 */
[----:B------:R-:W-:-:S02]  /*41a0*/  ISETP.GT.AND P1, PT, R0, 0x10, PT ;  /* 0x000000100000780c */ /* 0x000fc40003f24270 */
[----:B------:R-:W-:Y:S02]  /*41b0*/  FSEL R12, R51, -INF , P0 ;  /* 0xff800000330c7808 */ /* 0x000fe40000000000 */
[----:B------:R-:W-:Y:S02]  /*41c0*/  FMNMX.FTZ R3, R13, R3, !PT ;  /* 0x000000030d037209 */ /* 0x000fe40007810000 */
[----:B------:R-:W-:Y:S02]  /*41d0*/  ISETP.GT.AND P0, PT, R0, 0x11, PT ;  /* 0x000000110000780c */ /* 0x000fe40003f04270 */
        /* <DEDUP_REMOVED lines=14> */
[----:B------:R-:W-:-:S02]  /*42c0*/  FMNMX.FTZ R2, R98, R2, !PT ;  /* 0x0000000262027209 */ /* 0x000fc40007810000 */
[----:B------:R-:W-:Y:S02]  /*42d0*/  ISETP.GT.AND P1, PT, R0, 0x28, PT ;  /* 0x000000280000780c */ /* 0x000fe40003f24270 */
[----:B------:R-:W-:Y:S02]  /*42e0*/  FSEL R90, R36, -INF , P0 ;  /* 0xff800000245a7808 */ /* 0x000fe40000000000 */
[----:B------:R-:W-:Y:S02]  /*42f0*/  FMNMX.FTZ R3, R91, R3, !PT ;  /* 0x000000035b037209 */ /* 0x000fe40007810000 */
[----:B------:R-:W-:Y:S02]  /*4300*/  FMNMX.FTZ R2, R97, R2, !PT ;  /* 0x0000000261027209 */ /* 0x000fe40007810000 */
[----:B------:R-:W-:Y:S02]  /*4310*/  ISETP.GT.AND P0, PT, R0, 0x29, PT ;  /* 0x000000290000780c */ /* 0x000fe40003f04270 */
[----:B------:R-:W-:-:S02]  /*4320*/  FSEL R89, R35, -INF , P1 ;  /* 0xff80000023597808 */ /* 0x000fc40000800000 */
[----:B------:R-:W-:Y:S02]  /*4330*/  FMNMX.FTZ R3, R90, R3, !PT ;  /* 0x000000035a037209 */ /* 0x000fe40007810000 */
        /* <DEDUP_REMOVED lines=17> */
[----:B------:R-:W-:Y:S02]  /*4450*/  FSEL R84, R27, -INF , P0 ;  /* 0xff8000001b547808 */ /* 0x000fe40000000000 */
[----:B------:R-:W-:Y:S02]  /*4460*/  FMNMX.FTZ R2, R85, R3, !PT ;  /* 0x0000000355027209 */ /* 0x000fe40007810000 */
[----:B------:R-:W2:Y:S02]  /*4470*/  SHFL.BFLY PT, R3, R0, 0x2, 0x1f ;  /* 0x0c401f0000037f89 */ /* 0x000ea400000e0000 */
[----:B------:R-:W-:-:S05]  /*4480*/  FMNMX.FTZ R2, R84, R2, !PT ;  /* 0x0000000254027209 */ /* 0x000fca0007810000 */
[----:B------:R-:W3:Y:S01]  /*4490*/  SHFL.BFLY PT, R16, R2, 0x2, 0x1f ;  /* 0x0c401f0002107f89 */ /* 0x000ee200000e0000 */
[----:B--2---:R-:W-:-:S05]  /*44a0*/  FMNMX.FTZ R0, R3, R0, !PT ;  /* 0x0000000003007209 */ /* 0x004fca0007810000 */
[----:B------:R-:W2:Y:S01]  /*44b0*/  SHFL.BFLY PT, R132, R0, 0x1, 0x1f ;  /* 0x0c201f0000847f89 */ /* 0x000ea200000e0000 */
[----:B---3--:R-:W-:-:S05]  /*44c0*/  FMNMX.FTZ R16, R2, R16, !PT ;  /* 0x0000001002107209 */ /* 0x008fca0007810000 */
[----:B------:R3:W4:Y:S01]  /*44d0*/  SHFL.BFLY PT, R3, R16, 0x1, 0x1f ;  /* 0x0c201f0010037f89 */ /* 0x00072200000e0000 */
[----:B--2---:R-:W-:-:S03]  /*44e0*/  FMNMX.FTZ R132, R0, R132, !PT ;  /* 0x0000008400847209 */ /* 0x004fc60007810000 */
.L_x_578:
[----:B------:R-:W2:Y:S04]  /*44f0*/  LDL R115, [R1+0x28] ;  /* 0x0000280001737983 */ /* 0x000ea80000100800 */
[----:B------:R-:W5:Y:S04]  /*4500*/  LDL R100, [R1+0x2c] ;  /* 0x00002c0001647983 */ /* 0x000f680000100800 */
[----:B---3--:R-:W3:Y:S04]  /*4510*/  LDL R120, [R1+0x30] ;  /* 0x0000300001787983 */ /* 0x008ee80000100800 */
[----:B----4-:R-:W4:Y:S04]  /*4520*/  LDL R28, [R1+0x38] ;  /* 0x00003800011c7983 */ /* 0x010f280000100800 */
[----:B------:R-:W4:Y:S01]  /*4530*/  LDL R121, [R1+0x34] ;  /* 0x0000340001797983 */ /* 0x000f220000100800 */
[C---:B------:R-:W-:Y:S01]  /*4540*/  FMUL.FTZ R2, R132.reuse, c[0x0][0x2d0] ;  /* 0x0000b40084027a20 */ /* 0x040fe20000410000 */
[----:B------:R-:W-:-:S04]  /*4550*/  FSETP.NEU.FTZ.AND P0, PT, R132, -INF , PT ;  /* 0xff8000008400780b */ /* 0x000fc80003f1d000 */
[----:B------:R-:W-:-:S05]  /*4560*/  FSEL R2, R2, RZ, P0 ;  /* 0x000000ff02027208 */ /* 0x000fca0000000000 */
[----:B------:R-:W-:-:S04]  /*4570*/  FFMA.FTZ R0, R10, c[0x0][0x2d0], -R2 ;  /* 0x0000b4000a007a23 */ /* 0x000fc80000010802 */
[----:B------:R1:W-:Y:S02]  /*4580*/  MUFU.EX2 R113, R0 ;  /* 0x0000000000717308 */ /* 0x0003e40000000800 */
[----:B-1----:R-:W-:-:S06]  /*4590*/  FFMA.FTZ R0, R14, c[0x0][0x2d0], -R2 ;  /* 0x0000b4000e007a23 */ /* 0x002fcc0000010802 */
[----:B------:R1:W1:Y:S01]  /*45a0*/  MUFU.EX2 R112, R0 ;  /* 0x0000000000707308 */ /* 0x0002620000000800 */
[----:B------:R-:W-:Y:S01]  /*45b0*/  FMNMX.FTZ R16, R3, R16, !PT ;  /* 0x0000001003107209 */ /* 0x000fe20007810000 */
[----:B-1----:R-:W-:-:S06]  /*45c0*/  FFMA.FTZ R0, R15, c[0x0][0x2d0], -R2 ;  /* 0x0000b4000f007a23 */ /* 0x002fcc0000010802 */
[----:B------:R1:W-:Y:S01]  /*45d0*/  MUFU.EX2 R116, R0 ;  /* 0x0000000000747308 */ /* 0x0003e20000000800 */
[--C-:B------:R-:W-:Y:S02]  /*45e0*/  FFMA.FTZ R3, R20, c[0x0][0x2d0], -R2.reuse ;  /* 0x0000b40014037a23 */ /* 0x100fe40000010802 */
[----:B-1----:R-:W-:-:S05]  /*45f0*/  FFMA.FTZ R0, R17, c[0x0][0x2d0], -R2 ;  /* 0x0000b40011007a23 */ /* 0x002fca0000010802 */
[----:B------:R1:W1:Y:S01]  /*4600*/  MUFU.EX2 R118, R0 ;  /* 0x0000000000767308 */ /* 0x0002620000000800 */
[----:B------:R-:W-:Y:S01]  /*4610*/  FSETP.NEU.FTZ.AND P0, PT, R16, -INF , PT ;  /* 0xff8000001000780b */ /* 0x000fe20003f1d000 */
[----:B-1----:R-:W-:-:S06]  /*4620*/  FFMA.FTZ R0, R18, c[0x0][0x2d0], -R2 ;  /* 0x0000b40012007a23 */ /* 0x002fcc0000010802 */
[----:B------:R1:W-:Y:S02]  /*4630*/  MUFU.EX2 R128, R0 ;  /* 0x0000000000807308 */ /* 0x0003e40000000800 */
[----:B-1----:R-:W-:-:S06]  /*4640*/  FFMA.FTZ R0, R19, c[0x0][0x2d0], -R2 ;  /* 0x0000b40013007a23 */ /* 0x002fcc0000010802 */
[----:B------:R1:W-:Y:S01]  /*4650*/  MUFU.EX2 R129, R0 ;  /* 0x0000000000817308 */ /* 0x0003e20000000800 */
[----:B------:R-:W-:Y:S07]  /*4660*/  WARPSYNC 0xffffffff ;  /* 0xffffffff00007948 */ /* 0x000fee0003800000 */
[----:B------:R1:W-:Y:S02]  /*4670*/  MUFU.EX2 R130, R3 ;  /* 0x0000000300827308 */ /* 0x0003e40000000800 */
[----:B-1----:R-:W-:-:S05]  /*4680*/  FMUL.FTZ R0, R16, c[0x0][0x2d0] ;  /* 0x0000b40010007a20 */ /* 0x002fca0000410000 */
[----:B------:R-:W-:Y:S01]  /*4690*/  FSEL R0, R0, RZ, P0 ;  /* 0x000000ff00007208 */ /* 0x000fe20000000000 */
[----:B------:R-:W-:-:S04]  /*46a0*/  FFMA.FTZ R3, R21, c[0x0][0x2d0], -R2 ;  /* 0x0000b40015037a23 */ /* 0x000fc80000010802 */
[----:B------:R1:W-:Y:S02]  /*46b0*/  MUFU.EX2 R134, R3 ;  /* 0x0000000300867308 */ /* 0x0003e40000000800 */
[----:B-1----:R-:W-:-:S06]  /*46c0*/  FFMA.FTZ R3, R5, c[0x0][0x2d0], -R0 ;  /* 0x0000b40005037a23 */ /* 0x002fcc0000010800 */
[----:B------:R1:W-:Y:S02]  /*46d0*/  MUFU.EX2 R18, R3 ;  /* 0x0000000300127308 */ /* 0x0003e40000000800 */
[----:B-1----:R-:W-:-:S06]  /*46e0*/  FFMA.FTZ R3, R6, c[0x0][0x2d0], -R0 ;  /* 0x0000b40006037a23 */ /* 0x002fcc0000010800 */
[----:B------:R1:W1:Y:S02]  /*46f0*/  MUFU.EX2 R17, R3 ;  /* 0x0000000300117308 */ /* 0x0002640000000800 */
[----:B-1----:R-:W-:-:S06]  /*4700*/  FFMA.FTZ R3, R13, c[0x0][0x2d0], -R0 ;  /* 0x0000b4000d037a23 */ /* 0x002fcc0000010800 */
[----:B------:R1:W-:Y:S02]  /*4710*/  MUFU.EX2 R19, R3 ;  /* 0x0000000300137308 */ /* 0x0003e40000000800 */
[----:B-1----:R-:W-:-:S06]  /*4720*/  FFMA.FTZ R3, R12, c[0x0][0x2d0], -R0 ;  /* 0x0000b4000c037a23 */ /* 0x002fcc0000010800 */
[----:B------:R1:W1:Y:S01]  /*4730*/  MUFU.EX2 R117, R3 ;  /* 0x0000000300757308 */ /* 0x0002620000000800 */
[----:B------:R-:W-:Y:S02]  /*4740*/  F2FP.PACK_AB R12, R112, R113 ;  /* 0x00000071700c723e */ /* 0x000fe400000000ff */
[----:B------:R-:W-:Y:S02]  /*4750*/  F2FP.PACK_AB R14, R118, R116 ;  /* 0x00000074760e723e */ /* 0x000fe400000000ff */
[----:B------:R-:W-:Y:S01]  /*4760*/  F2FP.PACK_AB R13, R17, R18 ;  /* 0x00000012110d723e */ /* 0x000fe200000000ff */
[----:B-1----:R-:W-:-:S04]  /*4770*/  FFMA.FTZ R3, R9, c[0x0][0x2d0], -R0 ;  /* 0x0000b40009037a23 */ /* 0x002fc80000010800 */
[----:B------:R1:W-:Y:S01]  /*4780*/  MUFU.EX2 R119, R3 ;  /* 0x0000000300777308 */ /* 0x0003e20000000800 */
[----:B------:R-:W-:Y:S01]  /*4790*/  F2FP.PACK_AB R15, R117, R19 ;  /* 0x00000013750f723e */ /* 0x000fe200000000ff */
[----:B--2---:R-:W2:Y:S01]  /*47a0*/  LDSM.16.MT88.4 R24, [R115] ;  /* 0x000000007318783b */ /* 0x004ea20000004200 */
[----:B-1----:R-:W-:-:S03]  /*47b0*/  FFMA.FTZ R3, R8, c[0x0][0x2d0], -R0 ;  /* 0x0000b40008037a23 */ /* 0x002fc60000010800 */
[----:B------:R-:W1:Y:S02]  /*47c0*/  LDSM.16.MT88.4 R36, [R115+0x800] ;  /* 0x000800007324783b */ /* 0x000e640000004200 */
[----:B------:R4:W1:Y:S02]  /*47d0*/  MUFU.EX2 R131, R3 ;  /* 0x0000000300837308 */ /* 0x0008640000000800 */
[----:B-----5:R-:W-:Y:S04]  /*47e0*/  LDSM.16.MT88.4 R44, [R100] ;  /* 0x00000000642c783b */ /* 0x020fe80000004200 */
[----:B---3--:R-:W3:Y:S04]  /*47f0*/  LDSM.16.MT88.4 R20, [R120] ;  /* 0x000000007814783b */ /* 0x008ee80000004200 */
[----:B------:R-:W5:Y:S04]  /*4800*/  LDSM.16.MT88.4 R60, [R100+0x800] ;  /* 0x00080000643c783b */ /* 0x000f680000004200 */
[----:B------:R-:W3:Y:S01]  /*4810*/  LDSM.16.MT88.4 R40, [R120+0x800] ;  /* 0x000800007828783b */ /* 0x000ee20000004200 */
[----:B----4-:R-:W-:-:S03]  /*4820*/  FFMA.FTZ R3, R7, c[0x0][0x2d0], -R0 ;  /* 0x0000b40007037a23 */ /* 0x010fc60000010800 */
[----:B------:R-:W4:Y:S01]  /*4830*/  LDSM.16.MT88.4 R28, [R28] ;  /* 0x000000001c1c783b */ /* 0x000f220000004200 */
[----:B------:R2:W-:Y:S03]  /*4840*/  MUFU.EX2 R133, R3 ;  /* 0x0000000300857308 */ /* 0x0005e60000000800 */
[----:B------:R-:W-:Y:S04]  /*4850*/  LDSM.16.MT88.4 R68, [R120+0x2000] ;  /* 0x002000007844783b */ /* 0x000fe80000004200 */
[----:B------:R-:W-:Y:S04]  /*4860*/  LDSM.16.MT88.4 R64, [R121+0x800] ;  /* 0x000800007940783b */ /* 0x000fe80000004200 */
[----:B------:R-:W-:Y:S04]  /*4870*/  LDSM.16.MT88.4 R48, [R115+0x2800] ;  /* 0x002800007330783b */ /* 0x000fe80000004200 */
[----:B------:R-:W-:Y:S01]  /*4880*/  LDSM.16.MT88.4 R72, [R100+0x2000] ;  /* 0x002000006448783b */ /* 0x000fe20000004200 */
[----:B--2---:R-:W-:Y:S01]  /*4890*/  FFMA.FTZ R3, R11, c[0x0][0x2d0], -R0 ;  /* 0x0000b4000b037a23 */ /* 0x004fe20000010800 */
[C---:B------:R-:W-:Y:S02]  /*48a0*/  HMMA.16816.F32 R4, R12.reuse, R24, RZ ;  /* 0x000000180c04723c */ /* 0x040fe400000018ff */
[----:B------:R-:W-:Y:S01]  /*48b0*/  LDSM.16.MT88.4 R56, [R121+0x2000] ;  /* 0x002000007938783b */ /* 0x000fe20000004200 */
[----:B------:R-:W2:Y:S03]  /*48c0*/  MUFU.EX2 R101, R3 ;  /* 0x0000000300657308 */ /* 0x000ea60000000800 */
[----:B------:R-:W-:Y:S02]  /*48d0*/  LDSM.16.MT88.4 R76, [R100+0x2800] ;  /* 0x00280000644c783b */ /* 0x000fe40000004200 */
[----:B------:R-:W-:Y:S01]  /*48e0*/  HMMA.16816.F32 R24, R12, R26, RZ ;  /* 0x0000001a0c18723c */ /* 0x000fe200000018ff */
[----:B------:R-:W-:Y:S01]  /*48f0*/  F2FP.PACK_AB R8, R129, R128 ;  /* 0x000000808108723e */ /* 0x000fe200000000ff */
[----:B------:R-:W-:Y:S01]  /*4900*/  LDSM.16.MT88.4 R80, [R115+0x4000] ;  /* 0x004000007350783b */ /* 0x000fe20000004200 */
[----:B------:R-:W-:-:S02]  /*4910*/  F2FP.PACK_AB R10, R134, R130 ;  /* 0x00000082860a723e */ /* 0x000fc400000000ff */
[----:B-1----:R-:W-:Y:S02]  /*4920*/  F2FP.PACK_AB R9, R131, R119 ;  /* 0x000000778309723e */ /* 0x002fe400000000ff */
[----:B--2---:R-:W-:-:S09]  /*4930*/  F2FP.PACK_AB R11, R101, R133 ;  /* 0x00000085650b723e */ /* 0x004fd200000000ff */
[C---:B------:R-:W-:Y:S08]  /*4940*/  HMMA.16816.F32 R164, R8.reuse, R36, R4 ;  /* 0x0000002408a4723c */ /* 0x040ff00000001804 */
[----:B------:R-:W-:Y:S01]  /*4950*/  HMMA.16816.F32 R4, R8, R38, R24 ;  /* 0x000000260804723c */ /* 0x000fe20000001818 */
[----:B------:R-:W1:Y:S07]  /*4960*/  LDSM.16.MT88.4 R24, [R115+0x2000] ;  /* 0x002000007318783b */ /* 0x000e6e0000004200 */
[C---:B---3--:R-:W-:Y:S11]  /*4970*/  HMMA.16816.F32 R32, R12.reuse, R20, RZ ;  /* 0x000000140c20723c */ /* 0x048ff600000018ff */
[----:B------:R-:W-:Y:S05]  /*4980*/  @!UPT UIADD3 URZ, URZ, URZ, URZ ;  /* 0x0000003f3f3ff290 */ /* 0x000fea000fffe03f */
[----:B------:R-:W-:Y:S02]  /*4990*/  MOV R114, R5 ;  /* 0x0000000500727202 */ /* 0x000fe40000000f00 */
[----:B------:R-:W-:Y:S02]  /*49a0*/  MOV R111, R6 ;  /* 0x00000006006f7202 */ /* 0x000fe40000000f00 */
[----:B------:R-:W-:Y:S02]  /*49b0*/  MOV R110, R7 ;  /* 0x00000007006e7202 */ /* 0x000fe40000000f00 */
[----:B------:R-:W-:Y:S02]  /*49c0*/  MOV R109, R4 ;  /* 0x00000004006d7202 */ /* 0x000fe40000000f00 */
[C---:B------:R-:W-:Y:S08]  /*49d0*/  HMMA.16816.F32 R4, R12.reuse, R44, RZ ;  /* 0x0000002c0c04723c */ /* 0x040ff000000018ff */
[----:B------:R-:W-:Y:S11]  /*49e0*/  HMMA.16816.F32 R20, R12, R22, RZ ;  /* 0x000000160c14723c */ /* 0x000ff600000018ff */
[----:B------:R-:W-:Y:S05]  /*49f0*/  @!UPT UIADD3 URZ, URZ, URZ, URZ ;  /* 0x0000003f3f3ff290 */ /* 0x000fea000fffe03f */
[----:B-----5:R-:W-:Y:S08]  /*4a00*/  HMMA.16816.F32 R36, R8, R60, R4 ;  /* 0x0000003c0824723c */ /* 0x020ff00000001804 */
[----:B------:R-:W-:Y:S01]  /*4a10*/  HMMA.16816.F32 R52, R12, R46, RZ ;  /* 0x0000002e0c34723c */ /* 0x000fe200000018ff */
[----:B------:R-:W2:Y:S07]  /*4a20*/  LDSM.16.MT88.4 R44, [R120+0x2800] ;  /* 0x00280000782c783b */ /* 0x000eae0000004200 */
[C---:B------:R-:W-:Y:S08]  /*4a30*/  HMMA.16816.F32 R156, R8.reuse, R40, R32 ;  /* 0x00000028089c723c */ /* 0x040ff00000001820 */
[----:B------:R-:W-:Y:S08]  /*4a40*/  HMMA.16816.F32 R148, R8, R42, R20 ;  /* 0x0000002a0894723c */ /* 0x000ff00000001814 */
[C---:B----4-:R-:W-:Y:S08]  /*4a50*/  HMMA.16816.F32 R40, R12.reuse, R28, RZ ;  /* 0x0000001c0c28723c */ /* 0x050ff000000018ff */
[----:B-1----:R-:W-:Y:S01]  /*4a60*/  HMMA.16816.F32 R32, R12, R24, RZ ;  /* 0x000000180c20723c */ /* 0x002fe200000018ff */
[----:B------:R-:W-:Y:S01]  /*4a70*/  MOV R106, R38 ;  /* 0x00000026006a7202 */ /* 0x000fe20000000f00 */
[----:B------:R-:W-:Y:S01]  /*4a80*/  IMAD.MOV.U32 R103, RZ, RZ, R37 ;  /* 0x000000ffff677224 */ /* 0x000fe200078e0025 */
[----:B------:R-:W-:-:S02]  /*4a90*/  MOV R105, R39 ;  /* 0x0000002700697202 */ /* 0x000fc40000000f00 */
[----:B------:R-:W-:-:S03]  /*4aa0*/  MOV R104, R36 ;  /* 0x0000002400687202 */ /* 0x000fc60000000f00 */
[C---:B------:R-:W-:Y:S08]  /*4ab0*/  HMMA.16816.F32 R36, R12.reuse, R30, RZ ;  /* 0x0000001e0c24723c */ /* 0x040ff000000018ff */
[C---:B------:R-:W-:Y:S08]  /*4ac0*/  HMMA.16816.F32 R28, R12.reuse, R26, RZ ;  /* 0x0000001a0c1c723c */ /* 0x040ff000000018ff */
[C---:B------:R-:W-:Y:S08]  /*4ad0*/  HMMA.16816.F32 R24, R12.reuse, R68, RZ ;  /* 0x000000440c18723c */ /* 0x040ff000000018ff */
[----:B------:R-:W-:Y:S08]  /*4ae0*/  HMMA.16816.F32 R20, R12, R70, RZ ;  /* 0x000000460c14723c */ /* 0x000ff000000018ff */
[C---:B------:R-:W-:Y:S01]  /*4af0*/  HMMA.16816.F32 R140, R8.reuse, R62, R52 ;  /* 0x0000003e088c723c */ /* 0x040fe20000001834 */
[----:B------:R-:W1:Y:S04]  /*4b00*/  LDSM.16.MT88.4 R52, [R121+0x2800] ;  /* 0x002800007934783b */ /* 0x000e680000004200 */
[----:B------:R-:W-:Y:S03]  /*4b10*/  LDSM.16.MT88.4 R60, [R115+0x4800] ;  /* 0x00480000733c783b */ /* 0x000fe60000004200 */
[C---:B------:R-:W-:Y:S01]  /*4b20*/  HMMA.16816.F32 R124, R8.reuse, R64, R40 ;  /* 0x00000040087c723c */ /* 0x040fe20000001828 */
[----:B------:R-:W3:Y:S07]  /*4b30*/  LDSM.16.MT88.4 R40, [R120+0x4000] ;  /* 0x004000007828783b */ /* 0x000eee0000004200 */
[----:B------:R-:W-:Y:S08]  /*4b40*/  HMMA.16816.F32 R32, R8, R48, R32 ;  /* 0x000000300820723c */ /* 0x000ff00000001820 */
[----:B------:R-:W-:Y:S08]  /*4b50*/  HMMA.16816.F32 R4, R12, R72, RZ ;  /* 0x000000480c04723c */ /* 0x000ff000000018ff */
[----:B------:R-:W-:Y:S08]  /*4b60*/  HMMA.16816.F32 R180, R8, R50, R28 ;  /* 0x0000003208b4723c */ /* 0x000ff0000000181c */
[----:B------:R-:W-:Y:S08]  /*4b70*/  HMMA.16816.F32 R28, R12, R74, RZ ;  /* 0x0000004a0c1c723c */ /* 0x000ff000000018ff */
[C---:B--2---:R-:W-:Y:S08]  /*4b80*/  HMMA.16816.F32 R248, R8.reuse, R44, R24 ;  /* 0x0000002c08f8723c */ /* 0x044ff00000001818 */
[----:B------:R-:W-:Y:S01]  /*4b90*/  HMMA.16816.F32 R68, R8, R46, R20 ;  /* 0x0000002e0844723c */ /* 0x000fe20000001814 */
[----:B------:R-:W2:Y:S07]  /*4ba0*/  LDSM.16.MT88.4 R44, [R100+0x4000] ;  /* 0x00400000642c783b */ /* 0x000eae0000004200 */
[C---:B------:R-:W-:Y:S08]  /*4bb0*/  HMMA.16816.F32 R24, R12.reuse, R56, RZ ;  /* 0x000000380c18723c */ /* 0x040ff000000018ff */
[----:B------:R-:W-:Y:S01]  /*4bc0*/  HMMA.16816.F32 R20, R12, R58, RZ ;  /* 0x0000003a0c14723c */ /* 0x000fe200000018ff */
[----:B------:R-:W-:-:S02]  /*4bd0*/  MOV R108, R33 ;  /* 0x00000021006c7202 */ /* 0x000fc40000000f00 */
[----:B------:R-:W-:-:S05]  /*4be0*/  MOV R107, R34 ;  /* 0x00000022006b7202 */ /* 0x000fca0000000f00 */
[C---:B------:R-:W-:Y:S01]  /*4bf0*/  HMMA.16816.F32 R184, R8.reuse, R66, R36 ;  /* 0x0000004208b8723c */ /* 0x040fe20000001824 */
[----:B------:R-:W-:Y:S06]  /*4c00*/  LDSM.16.MT88.4 R36, [R100+0x4800] ;  /* 0x004800006424783b */ /* 0x000fec0000004200 */
[----:B------:R-:W-:Y:S01]  /*4c10*/  IMAD.MOV.U32 R67, RZ, RZ, R35 ;  /* 0x000000ffff437224 */ /* 0x000fe200078e0023 */
[----:B------:R-:W-:Y:S02]  /*4c20*/  MOV R66, R32 ;  /* 0x0000002000427202 */ /* 0x000fe40000000f00 */
[----:B------:R-:W4:Y:S01]  /*4c30*/  LDSM.16.MT88.4 R32, [R120+0x4800] ;  /* 0x004800007820783b */ /* 0x000f220000004200 */
[----:B------:R-:W-:Y:S08]  /*4c40*/  HMMA.16816.F32 R188, R8, R76, R4 ;  /* 0x0000004c08bc723c */ /* 0x000ff00000001804 */
[----:B------:R-:W-:Y:S08]  /*4c50*/  HMMA.16816.F32 R4, R12, R80, RZ ;  /* 0x000000500c04723c */ /* 0x000ff000000018ff */
[----:B------:R-:W-:Y:S08]  /*4c60*/  HMMA.16816.F32 R72, R8, R78, R28 ;  /* 0x0000004e0848723c */ /* 0x000ff0000000181c */
[----:B------:R-:W-:Y:S07]  /*4c70*/  HMMA.16816.F32 R28, R12, R82, RZ ;  /* 0x000000520c1c723c */ /* 0x000fee00000018ff */
[----:B------:R-:W-:Y:S01]  /*4c80*/  MOV R83, R121 ;  /* 0x0000007900537202 */ /* 0x000fe20000000f00 */
[C---:B-1----:R-:W-:Y:S08]  /*4c90*/  HMMA.16816.F32 R76, R8.reuse, R52, R24 ;  /* 0x00000034084c723c */ /* 0x042ff00000001818 */
[----:B------:R-:W-:Y:S08]  /*4ca0*/  HMMA.16816.F32 R160, R8, R54, R20 ;  /* 0x0000003608a0723c */ /* 0x000ff00000001814 */
[C---:B---3--:R-:W-:Y:S08]  /*4cb0*/  HMMA.16816.F32 R24, R12.reuse, R40, RZ ;  /* 0x000000280c18723c */ /* 0x048ff000000018ff */
[----:B------:R-:W-:Y:S01]  /*4cc0*/  HMMA.16816.F32 R20, R12, R42, RZ ;  /* 0x0000002a0c14723c */ /* 0x000fe200000018ff */
[----:B------:R-:W1:Y:S07]  /*4cd0*/  LDSM.16.MT88.4 R40, [R83+0x4000] ;  /* 0x004000005328783b */ /* 0x000e6e0000004200 */
[----:B------:R-:W-:Y:S08]  /*4ce0*/  HMMA.16816.F32 R176, R8, R60, R4 ;  /* 0x0000003c08b0723c */ /* 0x000ff00000001804 */
[----:B--2---:R-:W-:Y:S08]  /*4cf0*/  HMMA.16816.F32 R4, R12, R44, RZ ;  /* 0x0000002c0c04723c */ /* 0x004ff000000018ff */
[----:B----4-:R-:W-:Y:S01]  /*4d00*/  HMMA.16816.F32 R152, R8, R32, R24 ;  /* 0x000000200898723c */ /* 0x010fe20000001818 */
[----:B------:R-:W2:Y:S01]  /*4d10*/  LDSM.16.MT88.4 R24, [R83+0x4800] ;  /* 0x004800005318783b */ /* 0x000ea20000004200 */
[----:B------:R-:W-:-:S02]  /*4d20*/  MOV R102, R126 ;  /* 0x0000007e00667202 */ /* 0x000fc40000000f00 */
[----:B------:R-:W-:Y:S01]  /*4d30*/  MOV R45, R115 ;  /* 0x00000073002d7202 */ /* 0x000fe20000000f00 */
[----:B------:R-:W-:Y:S01]  /*4d40*/  IMAD.MOV.U32 R82, RZ, RZ, R101 ;  /* 0x000000ffff527224 */ /* 0x000fe200078e0065 */
[----:B------:R-:W-:Y:S02]  /*4d50*/  MOV R81, R103 ;  /* 0x0000006700517202 */ /* 0x000fe40000000f00 */
[C---:B------:R-:W-:Y:S08]  /*4d60*/  HMMA.16816.F32 R136, R8.reuse, R62, R28 ;  /* 0x0000003e0888723c */ /* 0x040ff0000000181c */
[----:B------:R-:W-:Y:S01]  /*4d70*/  HMMA.16816.F32 R144, R8, R36, R4 ;  /* 0x000000240890723c */ /* 0x000fe20000001804 */
[----:B------:R-:W-:Y:S01]  /*4d80*/  MOV R54, R102 ;  /* 0x0000006600367202 */ /* 0x000fe20000000f00 */
[----:B------:R-:W3:Y:S06]  /*4d90*/  LDSM.16.MT88.4 R28, [R45+0x6000] ;  /* 0x006000002d1c783b */ /* 0x000eec0000004200 */
[----:B-1----:R-:W-:Y:S01]  /*4da0*/  HMMA.16816.F32 R4, R12, R40, RZ ;  /* 0x000000280c04723c */ /* 0x002fe200000018ff */
[----:B------:R-:W-:-:S07]  /*4db0*/  MOV R63, R100 ;  /* 0x00000064003f7202 */ /* 0x000fce0000000f00 */
[----:B------:R-:W-:Y:S08]  /*4dc0*/  HMMA.16816.F32 R100, R8, R34, R20 ;  /* 0x000000220864723c */ /* 0x000ff00000001814 */
[----:B------:R-:W-:Y:S01]  /*4dd0*/  HMMA.16816.F32 R20, R12, R46, RZ ;  /* 0x0000002e0c14723c */ /* 0x000fe200000018ff */
[----:B------:R-:W-:Y:S01]  /*4de0*/  MOV R48, R111 ;  /* 0x0000006f00307202 */ /* 0x000fe20000000f00 */
[----:B------:R-:W-:Y:S01]  /*4df0*/  IMAD.MOV.U32 R49, RZ, RZ, R110 ;  /* 0x000000ffff317224 */ /* 0x000fe200078e006e */
[----:B------:R-:W-:-:S02]  /*4e00*/  MOV R50, R109 ;  /* 0x0000006d00327202 */ /* 0x000fc40000000f00 */
[----:B------:R-:W-:-:S03]  /*4e10*/  MOV R57, R108 ;  /* 0x0000006c00397202 */ /* 0x000fc60000000f00 */
[----:B--2---:R-:W-:Y:S01]  /*4e20*/  HMMA.16816.F32 R108, R8, R24, R4 ;  /* 0x00000018086c723c */ /* 0x004fe20000001804 */
[----:B------:R-:W-:-:S07]  /*4e30*/  MOV R58, R107 ;  /* 0x0000006b003a7202 */ /* 0x000fce0000000f00 */
[----:B------:R-:W-:Y:S01]  /*4e40*/  HMMA.16816.F32 R4, R12, R42, RZ ;  /* 0x0000002a0c04723c */ /* 0x000fe200000018ff */
[----:B------:R-:W-:Y:S01]  /*4e50*/  MOV R60, R106 ;  /* 0x0000006a003c7202 */ /* 0x000fe20000000f00 */
[----:B------:R-:W-:Y:S01]  /*4e60*/  IMAD.MOV.U32 R61, RZ, RZ, R105 ;  /* 0x000000ffff3d7224 */ /* 0x000fe200078e0069 */
[----:B------:R-:W-:-:S05]  /*4e70*/  MOV R80, R104 ;  /* 0x0000006800507202 */ /* 0x000fca0000000f00 */
[----:B------:R-:W-:Y:S01]  /*4e80*/  HMMA.16816.F32 R104, R8, R38, R20 ;  /* 0x000000260868723c */ /* 0x000fe20000001814 */
[----:B------:R-:W1:Y:S01]  /*4e90*/  LDSM.16.MT88.4 R20, [R45+0x6800] ;  /* 0x006800002d14783b */ /* 0x000e620000004200 */
[----:B------:R-:W-:Y:S02]  /*4ea0*/  MOV R3, R125 ;  /* 0x0000007d00037202 */ /* 0x000fe40000000f00 */
[----:B------:R-:W-:Y:S02]  /*4eb0*/  MOV R51, R114 ;  /* 0x0000007200337202 */ /* 0x000fe40000000f00 */
[----:B------:R-:W-:Y:S01]  /*4ec0*/  MOV R53, R3 ;  /* 0x0000000300357202 */ /* 0x000fe20000000f00 */
[----:B------:R-:W-:-:S09]  /*4ed0*/  FADD.FTZ R3, R113, R112 ;  /* 0x0000007071037221 */ /* 0x000fd20000010000 */
[----:B------:R-:W-:Y:S08]  /*4ee0*/  HMMA.16816.F32 R112, R8, R26, R4 ;  /* 0x0000001a0870723c */ /* 0x000ff00000001804 */
[----:B---3--:R-:W-:Y:S01]  /*4ef0*/  HMMA.16816.F32 R4, R12, R28, RZ ;  /* 0x0000001c0c04723c */ /* 0x008fe200000018ff */
[----:B------:R-:W-:Y:S02]  /*4f00*/  MOV R65, R127 ;  /* 0x0000007f00417202 */ /* 0x000fe40000000f00 */
[----:B------:R-:W-:Y:S11]  /*4f10*/  MOV R64, R124 ;  /* 0x0000007c00407202 */ /* 0x000ff60000000f00 */
[----:B------:R-:W-:Y:S10]  /*4f20*/  @!UPT UIADD3 URZ, URZ, URZ, URZ ;  /* 0x0000003f3f3ff290 */ /* 0x000ff4000fffe03f */
[----:B-1----:R-:W-:Y:S08]  /*4f30*/  HMMA.16816.F32 R124, R8, R20, R4 ;  /* 0x00000014087c723c */ /* 0x002ff00000001804 */
[----:B------:R-:W-:Y:S01]  /*4f40*/  HMMA.16816.F32 R4, R12, R30, RZ ;  /* 0x0000001e0c04723c */ /* 0x000fe200000018ff */
[----:B------:R-:W-:Y:S01]  /*4f50*/  MOV R44, R120 ;  /* 0x00000078002c7202 */ /* 0x000fe20000000f00 */
[----:B------:R-:W-:-:S04]  /*4f60*/  FADD.FTZ R17, R18, R17 ;  /* 0x0000001112117221 */ /* 0x000fc80000010000 */
[----:B------:R-:W-:Y:S11]  /*4f70*/  LDSM.16.MT88.4 R24, [R44+0x6800] ;  /* 0x006800002c18783b */ /* 0x000ff60000004200 */
[----:B------:R-:W-:Y:S07]  /*4f80*/  @!UPT UIADD3 URZ, URZ, URZ, URZ ;  /* 0x0000003f3f3ff290 */ /* 0x000fee000fffe03f */
[----:B------:R-:W-:Y:S01]  /*4f90*/  HMMA.16816.F32 R120, R8, R22, R4 ;  /* 0x000000160878723c */ /* 0x000fe20000001804 */
[----:B------:R-:W1:Y:S01]  /*4fa0*/  LDSM.16.MT88.4 R20, [R44+0x6000] ;  /* 0x006000002c14783b */ /* 0x000e620000004200 */
[----:B------:R-:W-:-:S05]  /*4fb0*/  FADD.FTZ R17, R19, R17 ;  /* 0x0000001113117221 */ /* 0x000fca0000010000 */
[----:B------:R-:W-:-:S04]  /*4fc0*/  FADD.FTZ R4, R117, R17 ;  /* 0x0000001175047221 */ /* 0x000fc80000010000 */
[----:B------:R-:W-:Y:S02]  /*4fd0*/  FADD.FTZ R30, R119, R4 ;  /* 0x00000004771e7221 */ /* 0x000fe40000010000 */
[----:B------:R-:W-:-:S04]  /*4fe0*/  FADD.FTZ R3, R116, R3 ;  /* 0x0000000374037221 */ /* 0x000fc80000010000 */
[----:B------:R-:W-:-:S04]  /*4ff0*/  FADD.FTZ R3, R118, R3 ;  /* 0x0000000376037221 */ /* 0x000fc80000010000 */
[----:B------:R-:W-:Y:S01]  /*5000*/  FADD.FTZ R3, R128, R3 ;  /* 0x0000000380037221 */ /* 0x000fe20000010000 */
[----:B-1----:R-:W-:Y:S03]  /*5010*/  HMMA.16816.F32 R4, R12, R20, RZ ;  /* 0x000000140c04723c */ /* 0x002fe600000018ff */
[----:B------:R-:W-:Y:S02]  /*5020*/  FADD.FTZ R3, R129, R3 ;  /* 0x0000000381037221 */ /* 0x000fe40000010000 */
[--C-:B------:R-:W-:Y:S02]  /*5030*/  FFMA.FTZ R28, R99, c[0x0][0x2d0], -R2.reuse ;  /* 0x0000b400631c7a23 */ /* 0x100fe40000010802 */
[--C-:B------:R-:W-:Y:S02]  /*5040*/  FFMA.FTZ R19, R98, c[0x0][0x2d0], -R2.reuse ;  /* 0x0000b40062137a23 */ /* 0x100fe40000010802 */
[----:B------:R-:W-:-:S02]  /*5050*/  FFMA.FTZ R18, R97, c[0x0][0x2d0], -R2 ;  /* 0x0000b40061127a23 */ /* 0x000fc40000010802 */
[--C-:B------:R-:W-:Y:S02]  /*5060*/  FFMA.FTZ R17, R96, c[0x0][0x2d0], -R2.reuse ;  /* 0x0000b40060117a23 */ /* 0x100fe40000010802 */
[--C-:B------:R-:W-:Y:S02]  /*5070*/  FFMA.FTZ R29, R95, c[0x0][0x2d0], -R2.reuse ;  /* 0x0000b4005f1d7a23 */ /* 0x100fe40000010802 */
[--C-:B------:R-:W-:Y:S02]  /*5080*/  FFMA.FTZ R31, R94, c[0x0][0x2d0], -R2.reuse ;  /* 0x0000b4005e1f7a23 */ /* 0x100fe40000010802 */
[--C-:B------:R-:W-:Y:S02]  /*5090*/  FFMA.FTZ R36, R93, c[0x0][0x2d0], -R2.reuse ;  /* 0x0000b4005d247a23 */ /* 0x100fe40000010802 */
[----:B------:R-:W-:Y:S02]  /*50a0*/  FFMA.FTZ R35, R92, c[0x0][0x2d0], -R2 ;  /* 0x0000b4005c237a23 */ /* 0x000fe40000010802 */
[----:B------:R-:W-:-:S02]  /*50b0*/  FADD.FTZ R2, R130, R3 ;  /* 0x0000000382027221 */ /* 0x000fc40000010000 */
[----:B------:R-:W-:Y:S01]  /*50c0*/  FADD.FTZ R3, R131, R30 ;  /* 0x0000001e83037221 */ /* 0x000fe20000010000 */
[----:B------:R-:W-:Y:S03]  /*50d0*/  HMMA.16816.F32 R116, R8, R24, R4 ;  /* 0x000000180874723c */ /* 0x000fe60000001804 */
[----:B------:R-:W-:Y:S01]  /*50e0*/  FADD.FTZ R3, R133, R3 ;  /* 0x0000000385037221 */ /* 0x000fe20000010000 */
[----:B------:R-:W-:-:S04]  /*50f0*/  MOV R133, R63 ;  /* 0x0000003f00857202 */ /* 0x000fc80000000f00 */
[----:B------:R-:W-:Y:S01]  /*5100*/  HMMA.16816.F32 R4, R12, R22, RZ ;  /* 0x000000160c04723c */ /* 0x000fe200000018ff */
[----:B------:R-:W1:Y:S08]  /*5110*/  MUFU.EX2 R25, R28 ;  /* 0x0000001c00197308 */ /* 0x000e700000000800 */
[----:B------:R-:W-:Y:S08]  /*5120*/  MUFU.EX2 R21, R29 ;  /* 0x0000001d00157308 */ /* 0x000ff00000000800 */
[----:B------:R2:W-:Y:S08]  /*5130*/  MUFU.EX2 R20, R31 ;  /* 0x0000001f00147308 */ /* 0x0005f00000000800 */
[----:B------:R3:W4:Y:S01]  /*5140*/  MUFU.EX2 R23, R19 ;  /* 0x0000001300177308 */ /* 0x0007220000000800 */
[----:B--2---:R-:W2:Y:S07]  /*5150*/  LDSM.16.MT88.4 R28, [R133+0x6000] ;  /* 0x00600000851c783b */ /* 0x004eae0000004200 */
[----:B------:R5:W-:Y:S01]  /*5160*/  MUFU.EX2 R24, R18 ;  /* 0x0000001200187308 */ /* 0x000be20000000800 */
[----:B------:R-:W-:Y:S01]  /*5170*/  FADD.FTZ R2, R134, R2 ;  /* 0x0000000286027221 */ /* 0x000fe20000010000 */
[----:B------:R-:W-:-:S06]  /*5180*/  MOV R59, R67 ;  /* 0x00000043003b7202 */ /* 0x000fcc0000000f00 */
[----:B------:R1:W1:Y:S01]  /*5190*/  MUFU.EX2 R22, R17 ;  /* 0x0000001100167308 */ /* 0x0002620000000800 */
[----:B------:R-:W-:Y:S02]  /*51a0*/  MOV R56, R66 ;  /* 0x0000004200387202 */ /* 0x000fe40000000f00 */
[----:B------:R-:W-:Y:S02]  /*51b0*/  MOV R55, R65 ;  /* 0x0000004100377202 */ /* 0x000fe40000000f00 */
[----:B------:R-:W-:Y:S01]  /*51c0*/  MOV R52, R64 ;  /* 0x0000004000347202 */ /* 0x000fe20000000f00 */
[--C-:B---3--:R-:W-:Y:S01]  /*51d0*/  FFMA.FTZ R19, R91, c[0x0][0x2d0], -R0.reuse ;  /* 0x0000b4005b137a23 */ /* 0x108fe20000010800 */
[----:B------:R-:W-:Y:S01]  /*51e0*/  HMMA.16816.F32 R64, R8, R26, R4 ;  /* 0x0000001a0840723c */ /* 0x000fe20000001804 */
[--C-:B-----5:R-:W-:Y:S02]  /*51f0*/  FFMA.FTZ R18, R90, c[0x0][0x2d0], -R0.reuse ;  /* 0x0000b4005a127a23 */ /* 0x120fe40000010800 */
[----:B------:R-:W-:-:S02]  /*5200*/  FFMA.FTZ R32, R86, c[0x0][0x2d0], -R0 ;  /* 0x0000b40056207a23 */ /* 0x000fc40000010800 */
[--C-:B------:R-:W-:Y:S02]  /*5210*/  FFMA.FTZ R34, R85, c[0x0][0x2d0], -R0.reuse ;  /* 0x0000b40055227a23 */ /* 0x100fe40000010800 */
[--C-:B------:R-:W-:Y:S02]  /*5220*/  FFMA.FTZ R7, R88, c[0x0][0x2d0], -R0.reuse ;  /* 0x0000b40058077a23 */ /* 0x100fe40000010800 */
[--C-:B-1----:R-:W-:Y:S02]  /*5230*/  FFMA.FTZ R17, R89, c[0x0][0x2d0], -R0.reuse ;  /* 0x0000b40059117a23 */ /* 0x102fe40000010800 */
[--C-:B------:R-:W-:Y:S02]  /*5240*/  FFMA.FTZ R5, R87, c[0x0][0x2d0], -R0.reuse ;  /* 0x0000b40057057a23 */ /* 0x100fe40000010800 */
[----:B------:R-:W-:Y:S02]  /*5250*/  FFMA.FTZ R33, R84, c[0x0][0x2d0], -R0 ;  /* 0x0000b40054217a23 */ /* 0x000fe40000010800 */
[----:B------:R-:W-:-:S04]  /*5260*/  FADD.FTZ R0, R25, R2 ;  /* 0x0000000219007221 */ /* 0x000fc80000010000 */
[C---:B----4-:R-:W-:Y:S01]  /*5270*/  FADD.FTZ R0, R23.reuse, R0 ;  /* 0x0000000017007221 */ /* 0x050fe20000010000 */
[----:B------:R-:W-:Y:S02]  /*5280*/  F2FP.PACK_AB R4, R23, R25 ;  /* 0x000000191704723e */ /* 0x000fe400000000ff */
[----:B------:R-:W-:Y:S01]  /*5290*/  F2FP.PACK_AB R6, R22, R24 ;  /* 0x000000181606723e */ /* 0x000fe200000000ff */
[----:B------:R-:W-:Y:S02]  /*52a0*/  FADD.FTZ R0, R24, R0 ;  /* 0x0000000018007221 */ /* 0x000fe40000010000 */
[----:B------:R-:W1:Y:S02]  /*52b0*/  LDSM.16.MT88.4 R24, [R133+0x6800] ;  /* 0x006800008518783b */ /* 0x000e640000004200 */
[----:B------:R-:W-:-:S04]  /*52c0*/  FADD.FTZ R0, R22, R0 ;  /* 0x0000000016007221 */ /* 0x000fc80000010000 */
[----:B------:R-:W-:Y:S01]  /*52d0*/  FADD.FTZ R0, R21, R0 ;  /* 0x0000000015007221 */ /* 0x000fe20000010000 */
[----:B------:R-:W-:Y:S01]  /*52e0*/  F2FP.PACK_AB R128, R20, R21 ;  /* 0x000000151480723e */ /* 0x000fe200000000ff */
[----:B------:R-:W-:Y:S02]  /*52f0*/  FADD.FTZ R2, R82, R3 ;  /* 0x0000000352027221 */ /* 0x000fe40000010000 */
[----:B------:R-:W-:Y:S02]  /*5300*/  FADD.FTZ R3, R20, R0 ;  /* 0x0000000014037221 */ /* 0x000fe40000010000 */
[----:B--2---:R-:W-:Y:S01]  /*5310*/  HMMA.16816.F32 R20, R12, R28, RZ ;  /* 0x0000001c0c14723c */ /* 0x004fe200000018ff */
[----:B------:R-:W-:Y:S02]  /*5320*/  MOV R134, R83 ;  /* 0x0000005300867202 */ /* 0x000fe40000000f00 */
[----:B------:R-:W-:Y:S02]  /*5330*/  MOV R82, R60 ;  /* 0x0000003c00527202 */ /* 0x000fe40000000f00 */
[----:B------:R-:W-:Y:S01]  /*5340*/  MOV R83, R61 ;  /* 0x0000003d00537202 */ /* 0x000fe20000000f00 */
[----:B------:R-:W-:Y:S01]  /*5350*/  IMAD.MOV.U32 R61, RZ, RZ, R51 ;  /* 0x000000ffff3d7224 */ /* 0x000fe200078e0033 */
[----:B------:R-:W-:-:S02]  /*5360*/  MOV R60, R50 ;  /* 0x00000032003c7202 */ /* 0x000fc40000000f00 */
[----:B------:R-:W-:Y:S02]  /*5370*/  MOV R62, R48 ;  /* 0x00000030003e7202 */ /* 0x000fe40000000f00 */
[----:B------:R-:W-:Y:S11]  /*5380*/  MOV R63, R49 ;  /* 0x00000031003f7202 */ /* 0x000ff60000000f00 */
[----:B------:R-:W-:Y:S02]  /*5390*/  @!UPT UIADD3 URZ, URZ, URZ, URZ ;  /* 0x0000003f3f3ff290 */ /* 0x000fe4000fffe03f */
[----:B-1----:R-:W-:Y:S08]  /*53a0*/  HMMA.16816.F32 R48, R8, R24, R20 ;  /* 0x000000180830723c */ /* 0x002ff00000001814 */
[----:B------:R-:W-:Y:S01]  /*53b0*/  HMMA.16816.F32 R20, R12, R30, RZ ;  /* 0x0000001e0c14723c */ /* 0x000fe200000018ff */
[----:B------:R-:W1:Y:S08]  /*53c0*/  MUFU.EX2 R25, R19 ;  /* 0x0000001300197308 */ /* 0x000e700000000800 */
[----:B------:R-:W2:Y:S11]  /*53d0*/  MUFU.EX2 R18, R18 ;  /* 0x0000001200127308 */ /* 0x000eb60000000800 */
[----:B------:R-:W-:Y:S04]  /*53e0*/  @!UPT UIADD3 URZ, URZ, URZ, URZ ;  /* 0x0000003f3f3ff290 */ /* 0x000fe8000fffe03f */
[----:B------:R-:W-:Y:S01]  /*53f0*/  HMMA.16816.F32 R40, R8, R26, R20 ;  /* 0x0000001a0828723c */ /* 0x000fe20000001814 */
[----:B------:R-:W3:Y:S01]  /*5400*/  LDSM.16.MT88.4 R20, [R134+0x6000] ;  /* 0x006000008614783b */ /* 0x000ee20000004200 */
[----:B------:R-:W4:Y:S01]  /*5410*/  MUFU.EX2 R29, R36 ;  /* 0x00000024001d7308 */ /* 0x000f220000000800 */
[----:B-1----:R-:W-:-:S07]  /*5420*/  FADD.FTZ R0, R25, R2 ;  /* 0x0000000219007221 */ /* 0x002fce0000010000 */
[----:B------:R-:W1:Y:S08]  /*5430*/  MUFU.EX2 R28, R35 ;  /* 0x00000023001c7308 */ /* 0x000e700000000800 */
[----:B------:R-:W5:Y:S01]  /*5440*/  MUFU.EX2 R24, R17 ;  /* 0x0000001100187308 */ /* 0x000f620000000800 */
[----:B--2---:R-:W-:-:S07]  /*5450*/  FADD.FTZ R2, R18, R0 ;  /* 0x0000000012027221 */ /* 0x004fce0000010000 */
[----:B------:R-:W2:Y:S01]  /*5460*/  MUFU.EX2 R7, R7 ;  /* 0x0000000700077308 */ /* 0x000ea20000000800 */
[----:B----4-:R-:W-:-:S04]  /*5470*/  FADD.FTZ R0, R29, R3 ;  /* 0x000000031d007221 */ /* 0x010fc80000010000 */
[----:B-1----:R-:W-:Y:S02]  /*5480*/  FADD.FTZ R0, R28, R0 ;  /* 0x000000001c007221 */ /* 0x002fe40000010000 */
[----:B-----5:R-:W-:Y:S01]  /*5490*/  FADD.FTZ R2, R24, R2 ;  /* 0x0000000218027221 */ /* 0x020fe20000010000 */
[----:B------:R1:W4:Y:S02]  /*54a0*/  MUFU.EX2 R19, R5 ;  /* 0x0000000500137308 */ /* 0x0003240000000800 */
[----:B------:R2:W-:Y:S01]  /*54b0*/  STL [R1+0x78], R0 ;  /* 0x0000780001007387 */ /* 0x0005e20000100800 */
[----:B-1----:R-:W-:Y:S01]  /*54c0*/  F2FP.PACK_AB R5, R18, R25 ;  /* 0x000000191205723e */ /* 0x002fe200000000ff */
[C---:B--2---:R-:W-:Y:S01]  /*54d0*/  FADD.FTZ R0, R7.reuse, R2 ;  /* 0x0000000207007221 */ /* 0x044fe20000010000 */
[----:B------:R-:W-:Y:S02]  /*54e0*/  F2FP.PACK_AB R7, R7, R24 ;  /* 0x000000180707723e */ /* 0x000fe400000000ff */
[C---:B---3--:R-:W-:Y:S08]  /*54f0*/  HMMA.16816.F32 R24, R12.reuse, R20, RZ ;  /* 0x000000140c18723c */ /* 0x048ff000000018ff */
[----:B------:R-:W-:Y:S01]  /*5500*/  HMMA.16816.F32 R12, R12, R22, RZ ;  /* 0x000000160c0c723c */ /* 0x000fe200000018ff */
[----:B------:R-:W1:Y:S01]  /*5510*/  LDSM.16.MT88.4 R20, [R134+0x6800] ;  /* 0x006800008614783b */ /* 0x000e620000004200 */
[----:B------:R-:W2:Y:S01]  /*5520*/  MUFU.EX2 R17, R32 ;  /* 0x0000002000117308 */ /* 0x000ea20000000800 */
[----:B----4-:R-:W-:-:S04]  /*5530*/  FADD.FTZ R0, R19, R0 ;  /* 0x0000000013007221 */ /* 0x010fc80000010000 */
[C---:B--2---:R-:W-:Y:S01]  /*5540*/  FADD.FTZ R0, R17.reuse, R0 ;  /* 0x0000000011007221 */ /* 0x044fe20000010000 */
[----:B------:R-:W-:Y:S02]  /*5550*/  F2FP.PACK_AB R129, R17, R19 ;  /* 0x000000131181723e */ /* 0x000fe400000000ff */
[----:B------:R-:W-:-:S06]  /*5560*/  MOV R17, R45 ;  /* 0x0000002d00117202 */ /* 0x000fcc0000000f00 */
[C---:B-1----:R-:W-:Y:S08]  /*5570*/  HMMA.16816.F32 R24, R8.reuse, R20, R24 ;  /* 0x000000140818723c */ /* 0x042ff00000001818 */
[----:B------:R-:W-:Y:S01]  /*5580*/  HMMA.16816.F32 R12, R8, R22, R12 ;  /* 0x00000016080c723c */ /* 0x000fe2000000180c */
[----:B------:R-:W1:Y:S01]  /*5590*/  LDSM.16.MT88.4 R8, [R17+0x1000] ;  /* 0x001000001108783b */ /* 0x000e620000004200 */
[----:B------:R-:W-:-:S06]  /*55a0*/  MOV R18, R44 ;  /* 0x0000002c00127202 */ /* 0x000fcc0000000f00 */
[C---:B-1----:R-:W-:Y:S08]  /*55b0*/  HMMA.16816.F32 R164, R4.reuse, R8, R164 ;  /* 0x0000000804a4723c */ /* 0x042ff000000018a4 */
[----:B------:R-:W-:Y:S01]  /*55c0*/  HMMA.16816.F32 R20, R4, R10, R60 ;  /* 0x0000000a0414723c */ /* 0x000fe2000000183c */
[----:B------:R-:W1:Y:S01]  /*55d0*/  LDSM.16.MT88.4 R8, [R18+0x1000] ;  /* 0x001000001208783b */ /* 0x000e620000004200 */
[----:B------:R-:W-:-:S06]  /*55e0*/  F2FP.PACK_AB R130, R28, R29 ;  /* 0x0000001d1c82723e */ /* 0x000fcc00000000ff */
[C---:B-1----:R-:W-:Y:S08]  /*55f0*/  HMMA.16816.F32 R156, R4.reuse, R8, R156 ;  /* 0x00000008049c723c */ /* 0x042ff0000000189c */
[C---:B------:R-:W-:Y:S01]  /*5600*/  HMMA.16816.F32 R28, R4.reuse, R10, R148 ;  /* 0x0000000a041c723c */ /* 0x040fe20000001894 */
[----:B------:R-:W1:Y:S01]  /*5610*/  LDSM.16.MT88.4 R8, [R133+0x1000] ;  /* 0x001000008508783b */ /* 0x000e620000004200 */
[----:B------:R-:W2:Y:S08]  /*5620*/  MUFU.EX2 R3, R34 ;  /* 0x0000002200037308 */ /* 0x000eb00000000800 */
[----:B------:R3:W4:Y:S01]  /*5630*/  MUFU.EX2 R2, R33 ;  /* 0x0000002100027308 */ /* 0x0007220000000800 */
[C---:B-1----:R-:W-:Y:S08]  /*5640*/  HMMA.16816.F32 R148, R4.reuse, R8, R80 ;  /* 0x000000080494723c */ /* 0x042ff00000001850 */
[C---:B---3--:R-:W-:Y:S01]  /*5650*/  HMMA.16816.F32 R32, R4.reuse, R10, R140 ;  /* 0x0000000a0420723c */ /* 0x048fe2000000188c */
        /* <DEDUP_REMOVED lines=14> */
[----:B------:R-:W-:Y:S01]  /*5740*/  HMMA.16816.F32 R80, R4, R10, R160 ;  /* 0x0000000a0450723c */ /* 0x000fe200000018a0 */
[----:B------:R-:W1:Y:S01]  /*5750*/  LDSM.16.MT88.4 R8, [R17+0x5000] ;  /* 0x005000001108783b */ /* 0x000e620000004200 */
[----:B--2---:R-:W-:Y:S01]  /*5760*/  FADD.FTZ R0, R3, R0 ;  /* 0x0000000003007221 */ /* 0x004fe20000010000 */
[----:B----4-:R-:W-:-:S02]  /*5770*/  F2FP.PACK_AB R131, R2, R3 ;  /* 0x000000030283723e */ /* 0x010fc400000000ff */
[----:B------:R-:W-:Y:S03]  /*5780*/  LDSM.16.MT88.4 R160, [R17+0x1800] ;  /* 0x0018000011a0783b */ /* 0x000fe60000004200 */
[C---:B-1----:R-:W-:Y:S08]  /*5790*/  HMMA.16816.F32 R84, R4.reuse, R8, R176 ;  /* 0x000000080454723c */ /* 0x042ff000000018b0 */
[----:B------:R-:W-:Y:S01]  /*57a0*/  HMMA.16816.F32 R88, R4, R10, R136 ;  /* 0x0000000a0458723c */ /* 0x000fe20000001888 */
[----:B------:R-:W1:Y:S01]  /*57b0*/  LDSM.16.MT88.4 R8, [R18+0x5000] ;  /* 0x005000001208783b */ /* 0x000e620000004200 */
[----:B------:R-:W-:-:S03]  /*57c0*/  FADD.FTZ R0, R2, R0 ;  /* 0x0000000002007221 */ /* 0x000fc60000010000 */
[----:B------:R-:W2:Y:S03]  /*57d0*/  LDSM.16.MT88.4 R136, [R134+0x1800] ;  /* 0x001800008688783b */ /* 0x000ea60000004200 */
[C---:B-1----:R-:W-:Y:S08]  /*57e0*/  HMMA.16816.F32 R92, R4.reuse, R8, R152 ;  /* 0x00000008045c723c */ /* 0x042ff00000001898 */
[----:B------:R-:W-:Y:S01]  /*57f0*/  HMMA.16816.F32 R96, R4, R10, R100 ;  /* 0x0000000a0460723c */ /* 0x000fe20000001864 */
[----:B------:R-:W1:Y:S04]  /*5800*/  LDSM.16.MT88.4 R8, [R133+0x5000] ;  /* 0x005000008508783b */ /* 0x000e680000004200 */
[----:B------:R3:W-:Y:S03]  /*5810*/  STL [R1+0x74], R0 ;  /* 0x0000740001007387 */ /* 0x0007e60000100800 */
[----:B--2---:R-:W-:Y:S01]  /*5820*/  HMMA.16816.F32 R140, R128, R136, R140 ;  /* 0x00000088808c723c */ /* 0x004fe2000000188c */
[----:B------:R-:W-:Y:S01]  /*5830*/  MOV R2, c[0x0][0x2c4] ;  /* 0x0000b10000027a02 */ /* 0x000fe20000000f00 */
[----:B------:R-:W-:Y:S04]  /*5840*/  LDSM.16.MT88.4 R152, [R18+0x1800] ;  /* 0x001800001298783b */ /* 0x000fe80000004200 */
[----:B---3--:R-:W2:Y:S04]  /*5850*/  LDL R0, [R1+0xb0] ;  /* 0x0000b00001007983 */ /* 0x008ea80000100800 */
[----:B------:R-:W3:Y:S01]  /*5860*/  LDL.LU R3, [R1+0x50] ;  /* 0x0000500001037983 */ /* 0x000ee20000300800 */
[C---:B-1----:R-:W-:Y:S08]  /*5870*/  HMMA.16816.F32 R100, R4.reuse, R8, R144 ;  /* 0x000000080464723c */ /* 0x042ff00000001890 */
[----:B------:R-:W-:Y:S01]  /*5880*/  HMMA.16816.F32 R104, R4, R10, R104 ;  /* 0x0000000a0468723c */ /* 0x000fe20000001868 */
[----:B------:R-:W1:Y:S07]  /*5890*/  LDSM.16.MT88.4 R8, [R134+0x5000] ;  /* 0x005000008608783b */ /* 0x000e6e0000004200 */
[----:B------:R-:W-:Y:S01]  /*58a0*/  HMMA.16816.F32 R136, R128, R138, R36 ;  /* 0x0000008a8088723c */ /* 0x000fe20000001824 */
[----:B------:R-:W-:Y:S01]  /*58b0*/  ISETP.NE.AND P1, PT, R2, 0x1, PT ;  /* 0x000000010200780c */ /* 0x000fe20003f25270 */
[----:B------:R-:W-:Y:S06]  /*58c0*/  LDSM.16.MT88.4 R144, [R133+0x1800] ;  /* 0x001800008590783b */ /* 0x000fec0000004200 */
        /* <DEDUP_REMOVED lines=10> */
[C---:B-1----:R-:W-:Y:S01]  /*5970*/  HMMA.16816.F32 R124, R4.reuse, R10, R40 ;  /* 0x0000000a047c723c */ /* 0x042fe20000001828 */
[----:B------:R-:W1:Y:S07]  /*5980*/  LDSM.16.MT88.4 R40, [R17+0x3800] ;  /* 0x003800001128783b */ /* 0x000e6e0000004200 */
[----:B------:R-:W-:Y:S01]  /*5990*/  HMMA.16816.F32 R180, R4, R8, R48 ;  /* 0x0000000804b4723c */ /* 0x000fe20000001830 */
[----:B------:R-:W4:Y:S04]  /*59a0*/  LDSM.16.MT88.4 R48, [R18+0x3800] ;  /* 0x003800001230783b */ /* 0x000f280000004200 */
[----:B------:R-:W-:Y:S03]  /*59b0*/  LDSM.16.MT88.4 R8, [R134+0x7000] ;  /* 0x007000008608783b */ /* 0x000fe60000004200 */
[C---:B-1----:R-:W-:Y:S08]  /*59c0*/  HMMA.16816.F32 R36, R128.reuse, R40, R44 ;  /* 0x000000288024723c */ /* 0x042ff0000000182c */
[C---:B----4-:R-:W-:Y:S01]  /*59d0*/  HMMA.16816.F32 R44, R128.reuse, R48, R56 ;  /* 0x00000030802c723c */ /* 0x050fe20000001838 */
[----:B------:R-:W1:Y:S07]  /*59e0*/  LDSM.16.MT88.4 R56, [R133+0x3800] ;  /* 0x003800008538783b */ /* 0x000e6e0000004200 */
[C---:B------:R-:W-:Y:S08]  /*59f0*/  HMMA.16816.F32 R48, R128.reuse, R50, R60 ;  /* 0x000000328030723c */ /* 0x040ff0000000183c */
[C---:B------:R-:W-:Y:S08]  /*5a00*/  HMMA.16816.F32 R60, R128.reuse, R64, R76 ;  /* 0x00000040803c723c */ /* 0x040ff0000000184c */
[C---:B------:R-:W-:Y:S01]  /*5a10*/  HMMA.16816.F32 R64, R128.reuse, R66, R80 ;  /* 0x000000428040723c */ /* 0x040fe20000001850 */
[----:B------:R-:W4:Y:S07]  /*5a20*/  LDSM.16.MT88.4 R80, [R18+0x5800] ;  /* 0x005800001250783b */ /* 0x000f2e0000004200 */
[C---:B------:R-:W-:Y:S08]  /*5a30*/  HMMA.16816.F32 R40, R128.reuse, R42, R52 ;  /* 0x0000002a8028723c */ /* 0x040ff00000001834 */
[C---:B-1----:R-:W-:Y:S08]  /*5a40*/  HMMA.16816.F32 R52, R128.reuse, R56, R68 ;  /* 0x000000388034723c */ /* 0x042ff00000001844 */
[C---:B------:R-:W-:Y:S01]  /*5a50*/  HMMA.16816.F32 R56, R128.reuse, R58, R72 ;  /* 0x0000003a8038723c */ /* 0x040fe20000001848 */
[----:B------:R-:W1:Y:S07]  /*5a60*/  LDSM.16.MT88.4 R72, [R17+0x5800] ;  /* 0x005800001148783b */ /* 0x000e6e0000004200 */
[C---:B----4-:R-:W-:Y:S08]  /*5a70*/  HMMA.16816.F32 R76, R128.reuse, R80, R92 ;  /* 0x00000050804c723c */ /* 0x050ff0000000185c */
[C---:B------:R-:W-:Y:S01]  /*5a80*/  HMMA.16816.F32 R80, R128.reuse, R82, R96 ;  /* 0x000000528050723c */ /* 0x040fe20000001860 */
[----:B------:R-:W4:Y:S07]  /*5a90*/  LDSM.16.MT88.4 R96, [R134+0x5800] ;  /* 0x005800008660783b */ /* 0x000f2e0000004200 */
[C---:B-1----:R-:W-:Y:S08]  /*5aa0*/  HMMA.16816.F32 R68, R128.reuse, R72, R84 ;  /* 0x000000488044723c */ /* 0x042ff00000001854 */
[C---:B------:R-:W-:Y:S01]  /*5ab0*/  HMMA.16816.F32 R72, R128.reuse, R74, R88 ;  /* 0x0000004a8048723c */ /* 0x040fe20000001858 */
[----:B------:R-:W1:Y:S07]  /*5ac0*/  LDSM.16.MT88.4 R88, [R133+0x5800] ;  /* 0x005800008558783b */ /* 0x000e6e0000004200 */
[C---:B----4-:R-:W-:Y:S08]  /*5ad0*/  HMMA.16816.F32 R92, R128.reuse, R96, R108 ;  /* 0x00000060805c723c */ /* 0x050ff0000000186c */
[----:B------:R-:W-:Y:S01]  /*5ae0*/  HMMA.16816.F32 R96, R128, R98, R112 ;  /* 0x000000628060723c */ /* 0x000fe20000001870 */
[----:B------:R-:W4:Y:S01]  /*5af0*/  LDSM.16.MT88.4 R112, [R18+0x7800] ;  /* 0x007800001270783b */ /* 0x000f220000004200 */
[----:B--2---:R-:W-:-:S05]  /*5b00*/  @P1 IMAD.HI.U32 R2, R0, c[0x0][0x2c8], RZ ;  /* 0x0000b20000021a27 */ /* 0x004fca00078e00ff */
[----:B------:R-:W-:Y:S01]  /*5b10*/  @P1 SHF.R.U32.HI R0, RZ, c[0x0][0x2cc], R2 ;  /* 0x0000b300ff001a19 */ /* 0x000fe20000011602 */
[----:B------:R-:W-:Y:S08]  /*5b20*/  HMMA.16816.F32 R24, R4, R8, R24 ;  /* 0x000000080418723c */ /* 0x000ff00000001818 */
[C---:B-1----:R-:W-:Y:S08]  /*5b30*/  HMMA.16816.F32 R84, R128.reuse, R88, R100 ;  /* 0x000000588054723c */ /* 0x042ff00000001864 */
[----:B------:R-:W-:Y:S01]  /*5b40*/  HMMA.16816.F32 R88, R128, R90, R104 ;  /* 0x0000005a8058723c */ /* 0x000fe20000001868 */
[----:B------:R1:W-:Y:S07]  /*5b50*/  LDSM.16.MT88.4 R104, [R17+0x7800] ;  /* 0x007800001168783b */ /* 0x0003ee0000004200 */
[----:B------:R-:W-:Y:S01]  /*5b60*/  HMMA.16816.F32 R12, R4, R10, R12 ;  /* 0x0000000a040c723c */ /* 0x000fe2000000180c */
[----:B------:R-:W-:Y:S07]  /*5b70*/  LDSM.16.MT88.4 R4, [R134+0x7800] ;  /* 0x007800008604783b */ /* 0x000fee0000004200 */
[----:B----4-:R-:W-:Y:S01]  /*5b80*/  HMMA.16816.F32 R108, R128, R112, R120 ;  /* 0x00000070806c723c */ /* 0x010fe20000001878 */
[----:B------:R-:W2:Y:S01]  /*5b90*/  LDSM.16.MT88.4 R120, [R133+0x7800] ;  /* 0x007800008578783b */ /* 0x000ea20000004200 */
[----:B-1----:R-:W-:-:S05]  /*5ba0*/  MOV R17, c[0x0][0x2ac] ;  /* 0x0000ab0000117a02 */ /* 0x002fca0000000f00 */
[----:B------:R-:W-:-:S05]  /*5bb0*/  IMAD R17, R17, c[0x0][0x1d0], RZ ;  /* 0x0000740011117a24 */ /* 0x000fca00078e02ff */
[----:B------:R-:W-:-:S04]  /*5bc0*/  IADD3 R0, R0, -c[0x0][0x168], R17 ;  /* 0x80005a0000007a10 */ /* 0x000fc80007ffe011 */
[----:B------:R-:W-:-:S04]  /*5bd0*/  SHF.R.S32.HI R2, RZ, 0x1f, R0 ;  /* 0x0000001fff027819 */ /* 0x000fc80000011400 */
[----:B------:R-:W-:-:S04]  /*5be0*/  LEA.HI R0, R2, R0, RZ, 0x6 ;  /* 0x0000000002007211 */ /* 0x000fc800078f30ff */
[----:B------:R-:W-:Y:S02]  /*5bf0*/  SHF.R.S32.HI R0, RZ, 0x6, R0 ;  /* 0x00000006ff007819 */ /* 0x000fe40000011400 */
[----:B---3--:R-:W-:Y:S02]  /*5c00*/  IADD3 R3, R3, -0x2, RZ ;  /* 0xfffffffe03037810 */ /* 0x008fe40007ffe0ff */
[----:B------:R-:W-:-:S03]  /*5c10*/  IMNMX R0, RZ, R0, !PT ;  /* 0x00000000ff007217 */ /* 0x000fc60007800200 */
[----:B------:R1:W-:Y:S04]  /*5c20*/  STL [R1+0x60], R3 ;  /* 0x0000600301007387 */ /* 0x0003e80000100800 */
[----:B------:R1:W-:Y:S01]  /*5c30*/  STL [R1+0x80], R0 ;  /* 0x0000800001007387 */ /* 0x0003e20000100800 */
[----:B------:R-:W-:Y:S01]  /*5c40*/  ISETP.GE.AND P0, PT, R3, R0, PT ;  /* 0x000000000300720c */ /* 0x000fe20003f06270 */
        /* <DEDUP_REMOVED lines=12> */
[----:B------:R-:W-:Y:S01]  /*5d10*/  HMMA.16816.F32 R128, R128, R6, R12 ;  /* 0x000000068080723c */ /* 0x000fe2000000180c */
[----:B------:R-:W-:Y:S01]  /*5d20*/  @!UPT UIADD3 URZ, URZ, URZ, URZ ;  /* 0x0000003f3f3ff290 */ /* 0x000fe2000fffe03f */
[----:B------:R-:W-:Y:S11]  /*5d30*/  @!P0 BRA `(.L_x_523) ;  /* 0x0000456000008947 */ /* 0x000ff60003800000 */
[----:B-1----:R-:W-:Y:S02]  /*5d40*/  MOV R0, R3 ;  /* 0x0000000300007202 */ /* 0x002fe40000000f00 */
[----:B------:R-:W-:-:S02]  /*5d50*/  MOV R134, R16 ;  /* 0x0000001000867202 */ /* 0x000fc40000000f00 */
[----:B------:R-:W-:Y:S01]  /*5d60*/  MOV R133, R132 ;  /* 0x0000008400857202 */ /* 0x000fe20000000f00 */
[----:B------:R1:W-:Y:S06]  /*5d70*/  STL [R1+0x10], R0 ;  /* 0x0000100001007387 */ /* 0x0003ec0000100800 */
.L_x_534:
[----:B-1----:R-:W2:Y:S01]  /*5d80*/  LDL R0, [R1+0x10] ;  /* 0x0000100001007983 */ /* 0x002ea20000100800 */
[----:B------:R-:W-:Y:S04]  /*5d90*/  DEPBAR.LE SB0, 0x0 ;  /* 0x000080000000791a */ /* 0x000fe80000000000 */
[----:B------:R-:W-:Y:S01]  /*5da0*/  WARPSYNC 0xffffffff ;  /* 0xffffffff00007948 */ /* 0x000fe20003800000 */
[----:B------:R-:W-:Y:S06]  /*5db0*/  BAR.SYNC.DEFER_BLOCKING 0x0 ;  /* 0x0000000000007b1d */ /* 0x000fec0000010000 */
[----:B------:R1:W3:Y:S01]  /*5dc0*/  LDSM.16.M88.4 R8, [R252] ;  /* 0x00000000fc08783b */ /* 0x0002e20000000200 */
[----:B------:R-:W-:Y:S03]  /*5dd0*/  BSSY B0, `(.L_x_524) ;  /* 0x000006a000007945 */ /* 0x000fe60003800000 */
[----:B------:R1:W4:Y:S04]  /*5de0*/  LDSM.16.M88.4 R16, [R252+0x800] ;  /* 0x00080000fc10783b */ /* 0x0003280000000200 */
[----:B------:R1:W1:Y:S04]  /*5df0*/  LDSM.16.M88.4 R24, [R252+0x1000] ;  /* 0x00100000fc18783b */ /* 0x0002680000000200 */
[----:B------:R1:W1:Y:S04]  /*5e00*/  LDSM.16.M88.4 R32, [R252+0x1800] ;  /* 0x00180000fc20783b */ /* 0x0002680000000200 */
[----:B------:R1:W1:Y:S04]  /*5e10*/  LDSM.16.M88.4 R176, [R135] ;  /* 0x0000000087b0783b */ /* 0x0002680000000200 */
[----:B------:R1:W1:Y:S04]  /*5e20*/  LDSM.16.M88.4 R180, [R135+0x800] ;  /* 0x0008000087b4783b */ /* 0x0002680000000200 */
[----:B------:R1:W1:Y:S04]  /*5e30*/  LDSM.16.M88.4 R184, [R135+0x1000] ;  /* 0x0010000087b8783b */ /* 0x0002680000000200 */
[----:B------:R1:W1:Y:S01]  /*5e40*/  LDSM.16.M88.4 R188, [R135+0x1800] ;  /* 0x0018000087bc783b */ /* 0x0002620000000200 */
[----:B--2---:R-:W-:Y:S11]  /*5e50*/  ISETP.GE.AND P0, PT, R0, RZ, PT ;  /* 0x000000ff0000720c */ /* 0x004ff60003f06270 */
[----:B------:R-:W-:Y:S02]  /*5e60*/  @!UPT UIADD3 URZ, URZ, URZ, URZ ;  /* 0x0000003f3f3ff290 */ /* 0x000fe4000fffe03f */
[----:B------:R-:W-:-:S05]  /*5e70*/  @!P0 BRA `(.L_x_525) ;  /* 0x000005f000008947 */ /* 0x000fca0003800000 */
[----:B-1-34-:R-:W2:Y:S04]  /*5e80*/  LDL R4, [R1+0x5c] ;  /* 0x00005c0001047983 */ /* 0x01aea80000100800 */
[----:B------:R-:W3:Y:S04]  /*5e90*/  LDL R28, [R1+0x58] ;  /* 0x00005800011c7983 */ /* 0x000ee80000100800 */
[----:B------:R-:W4:Y:S04]  /*5ea0*/  LDL.64 R22, [R1+0xa0] ;  /* 0x0000a00001167983 */ /* 0x000f280000100a00 */
[----:B------:R-:W5:Y:S04]  /*5eb0*/  LDL R12, [R1+0xac] ;  /* 0x0000ac00010c7983 */ /* 0x000f680000100800 */
[----:B------:R-:W4:Y:S04]  /*5ec0*/  LDL R21, [R1+0xe8] ;  /* 0x0000e80001157983 */ /* 0x000f280000100800 */
[----:B------:R-:W4:Y:S04]  /*5ed0*/  LDL R5, [R1+0x70] ;  /* 0x0000700001057983 */ /* 0x000f280000100800 */
[----:B------:R-:W5:Y:S04]  /*5ee0*/  LDL R20, [R1+0xec] ;  /* 0x0000ec0001147983 */ /* 0x000f680000100800 */
[----:B------:R-:W5:Y:S04]  /*5ef0*/  LDL R15, [R1+0x68] ;  /* 0x00006800010f7983 */ /* 0x000f680000100800 */
[----:B------:R-:W5:Y:S04]  /*5f00*/  LDL R14, [R1+0xf0] ;  /* 0x0000f000010e7983 */ /* 0x000f680000100800 */
[----:B------:R-:W5:Y:S04]  /*5f10*/  LDL R13, [R1+0x6c] ;  /* 0x00006c00010d7983 */ /* 0x000f680000100800 */
[----:B------:R-:W5:Y:S04]  /*5f20*/  LDL R7, [R1+0xf4] ;  /* 0x0000f40001077983 */ /* 0x000f680000100800 */
[----:B------:R-:W5:Y:S01]  /*5f30*/  LDL R6, [R1+0x54] ;  /* 0x0000540001067983 */ /* 0x000f620000100800 */
[----:B--2---:R-:W-:Y:S01]  /*5f40*/  SHF.R.S32.HI R0, RZ, 0x1f, R4 ;  /* 0x0000001fff007819 */ /* 0x004fe20000011404 */
[----:B------:R-:W-:Y:S04]  /*5f50*/  IMAD.WIDE.U32 R2, R4, c[0x0][0x208], RZ ;  /* 0x0000820004027a25 */ /* 0x000fe800078e00ff */
[----:B------:R-:W-:Y:S04]  /*5f60*/  IMAD R0, R0, c[0x0][0x208], RZ ;  /* 0x0000820000007a24 */ /* 0x000fe800078e02ff */
[----:B------:R-:W-:Y:S01]  /*5f70*/  IMAD R0, R4, c[0x0][0x20c], R0 ;  /* 0x0000830004007a24 */ /* 0x000fe200078e0200 */
[----:B---3--:R-:W-:Y:S03]  /*5f80*/  SHF.R.S32.HI R4, RZ, 0x1f, R28 ;  /* 0x0000001fff047819 */ /* 0x008fe6000001141c */
[----:B------:R-:W-:Y:S02]  /*5f90*/  IMAD.IADD R3, R3, 0x1, R0 ;  /* 0x0000000103037824 */ /* 0x000fe400078e0200 */
[----:B------:R-:W-:Y:S02]  /*5fa0*/  IMAD R4, R4, c[0x0][0x218], RZ ;  /* 0x0000860004047a24 */ /* 0x000fe400078e02ff */
[C---:B------:R-:W-:Y:S04]  /*5fb0*/  IMAD.WIDE.U32 R2, R28.reuse, c[0x0][0x218], R2 ;  /* 0x000086001c027a25 */ /* 0x040fe800078e0002 */
[----:B------:R-:W-:Y:S01]  /*5fc0*/  IMAD R4, R28, c[0x0][0x21c], R4 ;  /* 0x000087001c047a24 */ /* 0x000fe200078e0204 */
[----:B----4-:R-:W-:Y:S01]  /*5fd0*/  IADD3 R0, P0, R22, R2, RZ ;  /* 0x0000000216007210 */ /* 0x010fe20007f1e0ff */
[C---:B------:R-:W-:Y:S01]  /*5fe0*/  IMAD.SHL.U32 R30, R5.reuse, 0x2, RZ ;  /* 0x00000002051e7824 */ /* 0x040fe200078e00ff */
[----:B------:R-:W-:Y:S02]  /*5ff0*/  SHF.L.U64.HI R22, R5, 0x1, R21 ;  /* 0x0000000105167819 */ /* 0x000fe40000010215 */
[----:B-----5:R-:W-:Y:S02]  /*6000*/  IADD3.X R4, R12, R3, R4, P0, !PT ;  /* 0x000000030c047210 */ /* 0x020fe400007fe404 */
[C---:B------:R-:W-:Y:S02]  /*6010*/  LEA R12, P0, R0.reuse, c[0x0][0x1f8], 0x1 ;  /* 0x00007e00000c7a11 */ /* 0x040fe400078008ff */
[C---:B------:R-:W-:Y:S02]  /*6020*/  SHF.L.U64.HI R21, R15.reuse, 0x1, R20 ;  /* 0x000000010f157819 */ /* 0x040fe40000010214 */
[----:B------:R-:W-:Y:S02]  /*6030*/  LEA.HI.X R5, R0, c[0x0][0x1fc], R4, 0x1, P0 ;  /* 0x00007f0000057a11 */ /* 0x000fe400000f0c04 */
[----:B------:R-:W-:Y:S02]  /*6040*/  SHF.L.U32 R29, R15, 0x1, RZ ;  /* 0x000000010f1d7819 */ /* 0x000fe400000006ff */
[C---:B------:R-:W-:Y:S01]  /*6050*/  SHF.L.U64.HI R20, R13.reuse, 0x1, R14 ;  /* 0x000000010d147819 */ /* 0x040fe2000001020e */
[----:B------:R-:W-:Y:S01]  /*6060*/  IMAD.SHL.U32 R28, R13, 0x2, RZ ;  /* 0x000000020d1c7824 */ /* 0x000fe200078e00ff */
[C---:B------:R-:W-:Y:S02]  /*6070*/  SHF.L.U64.HI R13, R6.reuse, 0x1, R7 ;  /* 0x00000001060d7819 */ /* 0x040fe40000010207 */
[----:B------:R-:W-:Y:S01]  /*6080*/  SHF.L.U32 R23, R6, 0x1, RZ ;  /* 0x0000000106177819 */ /* 0x000fe200000006ff */
[----:B------:R-:W-:-:S05]  /*6090*/  BRA.DIV ~URZ, `(.L_x_526) ;  /* 0x0000bb927f007947 */ /* 0x000fca000b800000 */
[----:B------:R1:W2:Y:S02]  /*60a0*/  SHFL.IDX PT, R4, R5, RZ, 0x181f ;  /* 0x00181fff05047589 */ /* 0x0002a400000e0000 */
.L_x_579:
[----:B------:R-:W-:-:S05]  /*60b0*/  BRA.DIV ~URZ, `(.L_x_527) ;  /* 0x0000bbe27f007947 */ /* 0x000fca000b800000 */
[----:B------:R-:W3:Y:S04]  /*60c0*/  LDL R2, [R1+0x54] ;  /* 0x0000540001027983 */ /* 0x000ee80000100800 */
[----:B------:R-:W4:Y:S04]  /*60d0*/  LDL R31, [R1+0x4c] ;  /* 0x00004c00011f7983 */ /* 0x000f280000100800 */
[----:B------:R-:W5:Y:S04]  /*60e0*/  LDL R7, [R1+0x6c] ;  /* 0x00006c0001077983 */ /* 0x000f680000100800 */
[----:B--2---:R-:W2:Y:S04]  /*60f0*/  LDL R248, [R1+0x68] ;  /* 0x0000680001f87983 */ /* 0x004ea80000100800 */
[----:B------:R-:W4:Y:S04]  /*6100*/  LDL R132, [R1+0x70] ;  /* 0x0000700001847983 */ /* 0x000f280000100800 */
[----:B------:R-:W1:Y:S02]  /*6110*/  SHFL.IDX PT, R0, R12, RZ, 0x181f ;  /* 0x00181fff0c007589 */ /* 0x000e6400000e0000 */
[----:B-1----:R-:W-:Y:S02]  /*6120*/  IADD3 R6, P2, R0, R30, RZ ;  /* 0x0000001e00067210 */ /* 0x002fe40007f5e0ff */
[----:B---3--:R-:W-:Y:S02]  /*6130*/  ISETP.GE.AND P4, PT, R2, c[0x0][0x1d4], PT ;  /* 0x0000750002007a0c */ /* 0x008fe40003f86270 */
[----:B------:R-:W-:Y:S05]  /*6140*/  IADD3 R2, P0, R0, R23, RZ ;  /* 0x0000001700027210 */ /* 0x000fea0007f1e0ff */
[C---:B------:R-:W-:Y:S01]  /*6150*/  IMAD.X R3, R4.reuse, 0x1, R13, P0 ;  /* 0x0000000104037824 */ /* 0x040fe200000e060d */
[----:B-----5:R-:W-:Y:S01]  /*6160*/  ISETP.GE.AND P3, PT, R7, c[0x0][0x1d4], PT ;  /* 0x0000750007007a0c */ /* 0x020fe20003f66270 */
[----:B------:R-:W-:Y:S01]  /*6170*/  IMAD.X R7, R4, 0x1, R22, P2 ;  /* 0x0000000104077824 */ /* 0x000fe200010e0616 */
[----:B--2---:R-:W-:Y:S03]  /*6180*/  ISETP.GE.AND P1, PT, R248, c[0x0][0x1d4], PT ;  /* 0x00007500f8007a0c */ /* 0x004fe60003f26270 */
[----:B------:R-:W-:Y:S01]  /*6190*/  @!PT LDS RZ, [RZ] ;  /* 0x00000000fffff984 */ /* 0x000fe20000000800 */
[----:B------:R-:W-:Y:S01]  /*61a0*/  @!PT LDS RZ, [RZ] ;  /* 0x00000000fffff984 */ /* 0x000fe20000000800 */
[----:B----4-:R1:W-:Y:S01]  /*61b0*/  LDGSTS.E.BYPASS.LTC128B.128 [R31+0x100], [R2.64], !P4 ;  /* 0x00100000021f7fae */ /* 0x0103e2000e101d46 */
[----:B------:R-:W-:Y:S02]  /*61c0*/  SEL R15, RZ, 0x10, P1 ;  /* 0x00000010ff0f7807 */ /* 0x000fe40000800000 */
[----:B-1----:R-:W-:Y:S05]  /*61d0*/  IADD3 R2, P0, R0, R28, RZ ;  /* 0x0000001c00027210 */ /* 0x002fea0007f1e0ff */
[----:B------:R-:W-:Y:S05]  /*61e0*/  IMAD.X R3, R4, 0x1, R20, P0 ;  /* 0x0000000104037824 */ /* 0x000fea00000e0614 */
[----:B------:R1:W-:Y:S02]  /*61f0*/  LDGSTS.E.BYPASS.LTC128B.128 [R31+0x2100], [R2.64], !P3 ;  /* 0x02100000021f7fae */ /* 0x0003e4000d901d46 */
[----:B-1----:R-:W-:Y:S02]  /*6200*/  IADD3 R2, P0, R0, R29, RZ ;  /* 0x0000001d00027210 */ /* 0x002fe40007f1e0ff */
[----:B------:R-:W1:Y:S03]  /*6210*/  SHFL.IDX PT, R0, R12, 0x1, 0x181f ;  /* 0x00381f000c007f89 */ /* 0x000e6600000e0000 */
[----:B------:R-:W-:Y:S01]  /*6220*/  IMAD.X R3, R4, 0x1, R21, P0 ;  /* 0x0000000104037824 */ /* 0x000fe200000e0615 */
[----:B------:R-:W-:Y:S01]  /*6230*/  ISETP.GE.AND P0, PT, R132, c[0x0][0x1d4], PT ;  /* 0x0000750084007a0c */ /* 0x000fe20003f06270 */
[----:B------:R2:W3:Y:S03]  /*6240*/  SHFL.IDX PT, R4, R5, 0x1, 0x181f ;  /* 0x00381f0005047f89 */ /* 0x0004e600000e0000 */
[----:B------:R-:W-:Y:S01]  /*6250*/  SEL R14, RZ, 0x10, P0 ;  /* 0x00000010ff0e7807 */ /* 0x000fe20000000000 */
[----:B------:R4:W-:Y:S08]  /*6260*/  LDGSTS.E.BYPASS.LTC128B.128 [R31+0x4100], [R2.64], !P1 ;  /* 0x04100000021f7fae */ /* 0x0009f0000c901d46 */
[----:B------:R5:W-:Y:S01]  /*6270*/  LDGSTS.E.BYPASS.LTC128B.128 [R31+0x6100], [R6.64], !P0 ;  /* 0x06100000061f7fae */ /* 0x000be2000c101d46 */
[----:B--2---:R-:W-:Y:S02]  /*6280*/  SEL R5, RZ, 0x10, P4 ;  /* 0x00000010ff057807 */ /* 0x004fe40002000000 */
[----:B-----5:R-:W-:Y:S02]  /*6290*/  SEL R6, RZ, 0x10, P3 ;  /* 0x00000010ff067807 */ /* 0x020fe40001800000 */
.L_x_580:
[C---:B-1-34-:R-:W-:Y:S01]  /*62a0*/  ISETP.NE.U32.AND P2, PT, R5.reuse, RZ, PT ;  /* 0x000000ff0500720c */ /* 0x05afe20003f45070 */
[----:B------:R-:W2:Y:S01]  /*62b0*/  LDL R31, [R1+0x4c] ;  /* 0x00004c00011f7983 */ /* 0x000ea20000100800 */
[----:B------:R-:W-:Y:S02]  /*62c0*/  IADD3 R5, -R5, 0x10, RZ ;  /* 0x0000001005057810 */ /* 0x000fe40007ffe1ff */
[C---:B------:R-:W-:Y:S02]  /*62d0*/  ISETP.NE.U32.AND P3, PT, R6.reuse, RZ, PT ;  /* 0x000000ff0600720c */ /* 0x040fe40003f65070 */
[----:B------:R-:W-:Y:S02]  /*62e0*/  LOP3.LUT R5, R5, 0xf, RZ, 0xc0, !PT ;  /* 0x0000000f05057812 */ /* 0x000fe400078ec0ff */
[----:B------:R-:W-:Y:S02]  /*62f0*/  IADD3 R6, -R6, 0x10, RZ ;  /* 0x0000001006067810 */ /* 0x000fe40007ffe1ff */
[----:B------:R-:W-:Y:S02]  /*6300*/  IADD3 R2, P1, P0, R5, R0, R23 ;  /* 0x0000000005027210 */ /* 0x000fe4000783e017 */
[----:B------:R-:W-:Y:S02]  /*6310*/  LOP3.LUT R6, R6, 0xf, RZ, 0xc0, !PT ;  /* 0x0000000f06067812 */ /* 0x000fe400078ec0ff */
[----:B------:R-:W-:Y:S02]  /*6320*/  IADD3.X R3, RZ, R4, R13, P1, P0 ;  /* 0x00000004ff037210 */ /* 0x000fe40000fe040d */
[----:B------:R-:W-:Y:S02]  /*6330*/  IADD3 R12, P1, P0, R6, R0, R28 ;  /* 0x00000000060c7210 */ /* 0x000fe4000783e01c */
[C---:B------:R-:W-:Y:S02]  /*6340*/  IADD3 R6, -R15.reuse, 0x10, RZ ;  /* 0x000000100f067810 */ /* 0x040fe40007ffe1ff */
[----:B------:R-:W-:Y:S02]  /*6350*/  IADD3.X R13, RZ, R4, R20, P1, P0 ;  /* 0x00000004ff0d7210 */ /* 0x000fe40000fe0414 */
[----:B------:R-:W-:Y:S04]  /*6360*/  LOP3.LUT R6, R6, 0xf, RZ, 0xc0, !PT ;  /* 0x0000000f06067812 */ /* 0x000fe800078ec0ff */
[----:B------:R-:W-:Y:S04]  /*6370*/  IADD3 R6, P1, P0, R6, R0, R29 ;  /* 0x0000000006067210 */ /* 0x000fe8000783e01d */
[----:B------:R-:W-:Y:S01]  /*6380*/  IADD3.X R7, RZ, R4, R21, P1, P0 ;  /* 0x00000004ff077210 */ /* 0x000fe20000fe0415 */
[----:B------:R-:W-:Y:S01]  /*6390*/  @!PT LDS RZ, [RZ] ;  /* 0x00000000fffff984 */ /* 0x000fe20000000800 */
[----:B------:R-:W-:Y:S01]  /*63a0*/  @!PT LDS RZ, [RZ] ;  /* 0x00000000fffff984 */ /* 0x000fe20000000800 */
[----:B------:R-:W-:Y:S01]  /*63b0*/  @!PT LDS RZ, [RZ] ;  /* 0x00000000fffff984 */ /* 0x000fe20000000800 */
[----:B--2---:R1:W-:Y:S01]  /*63c0*/  LDGSTS.E.BYPASS.LTC128B.128.ZFILL [R31+0x1100], [R2.64], P2 ;  /* 0x01100000021f7fae */ /* 0x0043e20009141d46 */
[----:B------:R-:W-:Y:S03]  /*63d0*/  ISETP.NE.U32.AND P2, PT, R15, RZ, PT ;  /* 0x000000ff0f00720c */ /* 0x000fe60003f45070 */
[----:B------:R2:W-:Y:S10]  /*63e0*/  LDGSTS.E.BYPASS.LTC128B.128.ZFILL [R31+0x3100], [R12.64], P3 ;  /* 0x031000000c1f7fae */ /* 0x0005f40009941d46 */
[----:B------:R2:W-:Y:S01]  /*63f0*/  LDGSTS.E.BYPASS.LTC128B.128.ZFILL [R31+0x5100], [R6.64], P2 ;  /* 0x05100000061f7fae */ /* 0x0005e20009141d46 */
[----:B-1----:R-:W-:Y:S04]  /*6400*/  IADD3 R2, -R14, 0x10, RZ ;  /* 0x000000100e027810 */ /* 0x002fe80007ffe1ff */
[----:B------:R-:W-:Y:S04]  /*6410*/  LOP3.LUT R2, R2, 0xf, RZ, 0xc0, !PT ;  /* 0x0000000f02027812 */ /* 0x000fe800078ec0ff */
[----:B------:R-:W-:Y:S04]  /*6420*/  IADD3 R2, P1, P0, R2, R0, R30 ;  /* 0x0000000002027210 */ /* 0x000fe8000783e01e */
[----:B------:R-:W-:Y:S02]  /*6430*/  IADD3.X R3, RZ, R4, R22, P1, P0 ;  /* 0x00000004ff037210 */ /* 0x000fe40000fe0416 */
[----:B------:R-:W-:Y:S11]  /*6440*/  ISETP.NE.U32.AND P0, PT, R14, RZ, PT ;  /* 0x000000ff0e00720c */ /* 0x000ff60003f05070 */
[----:B------:R-:W-:Y:S02]  /*6450*/  @!UPT UIADD3 URZ, URZ, URZ, URZ ;  /* 0x0000003f3f3ff290 */ /* 0x000fe4000fffe03f */
[----:B------:R2:W-:Y:S02]  /*6460*/  LDGSTS.E.BYPASS.LTC128B.128.ZFILL [R31+0x7100], [R2.64], P0 ;  /* 0x07100000021f7fae */ /* 0x0005e40008141d46 */
.L_x_525:
[----:B-1-34-:R-:W-:Y:S05]  /*6470*/  BSYNC B0 ;  /* 0x0000000000007941 */ /* 0x01afea0003800000 */
.L_x_524:
[----:B--2---:R-:W2:Y:S04]  /*6480*/  LDL R2, [R1+0x24] ;  /* 0x0000240001027983 */ /* 0x004ea80000100800 */
[----:B------:R-:W3:Y:S04]  /*6490*/  LDL R0, [R1+0x20] ;  /* 0x0000200001007983 */ /* 0x000ee80000100800 */
[----:B------:R-:W0:Y:S01]  /*64a0*/  LDGDEPBAR ;  /* 0x00000000000079af */ /* 0x000e220000000000 */
[----:B------:R-:W-:Y:S01]  /*64b0*/  WARPSYNC 0xffffffff ;  /* 0xffffffff00007948 */ /* 0x000fe20003800000 */
[C---:B------:R-:W-:Y:S01]  /*64c0*/  HMMA.16816.F32 R4, R168.reuse, R8, RZ ;  /* 0x00000008a804723c */ /* 0x040fe200000018ff */
[----:B------:R-:W-:Y:S07]  /*64d0*/  BSSY B0, `(.L_x_528) ;  /* 0x0000174000007945 */ /* 0x000fee0003800000 */
[C---:B------:R-:W-:Y:S08]  /*64e0*/  HMMA.16816.F32 R8, R168.reuse, R10, RZ ;  /* 0x0000000aa808723c */ /* 0x040ff000000018ff */
[C---:B------:R-:W-:Y:S08]  /*64f0*/  HMMA.16816.F32 R12, R168.reuse, R16, RZ ;  /* 0x00000010a80c723c */ /* 0x040ff000000018ff */
[C---:B------:R-:W-:Y:S08]  /*6500*/  HMMA.16816.F32 R16, R168.reuse, R18, RZ ;  /* 0x00000012a810723c */ /* 0x040ff000000018ff */
[C---:B------:R-:W-:Y:S08]  /*6510*/  HMMA.16816.F32 R20, R168.reuse, R24, RZ ;  /* 0x00000018a814723c */ /* 0x040ff000000018ff */
[C---:B------:R-:W-:Y:S08]  /*6520*/  HMMA.16816.F32 R24, R168.reuse, R26, RZ ;  /* 0x0000001aa818723c */ /* 0x040ff000000018ff */
[C---:B------:R-:W-:Y:S08]  /*6530*/  HMMA.16816.F32 R28, R168.reuse, R32, RZ ;  /* 0x00000020a81c723c */ /* 0x040ff000000018ff */
[----:B------:R-:W-:Y:S08]  /*6540*/  HMMA.16816.F32 R32, R168, R34, RZ ;  /* 0x00000022a820723c */ /* 0x000ff000000018ff */
        /* <DEDUP_REMOVED lines=8> */
[----:B--2---:R-:W1:Y:S08]  /*65d0*/  LDSM.16.M88.4 R176, [R2] ;  /* 0x0000000002b0783b */ /* 0x004e700000000200 */
[----:B------:R-:W2:Y:S08]  /*65e0*/  LDSM.16.M88.4 R180, [R2+0x800] ;  /* 0x0008000002b4783b */ /* 0x000eb00000000200 */
[----:B------:R-:W-:Y:S01]  /*65f0*/  LDSM.16.M88.4 R184, [R2+0x1800] ;  /* 0x0018000002b8783b */ /* 0x000fe20000000200 */
[C---:B-1----:R-:W-:Y:S08]  /*6600*/  HMMA.16816.F32 R4, R192.reuse, R176, R4 ;  /* 0x000000b0c004723c */ /* 0x042ff00000001804 */
[C---:B------:R-:W-:Y:S01]  /*6610*/  HMMA.16816.F32 R8, R192.reuse, R178, R8 ;  /* 0x000000b2c008723c */ /* 0x040fe20000001808 */
[----:B------:R-:W1:Y:S07]  /*6620*/  LDSM.16.M88.4 R176, [R2+0x1000] ;  /* 0x0010000002b0783b */ /* 0x000e6e0000000200 */
[C---:B--2---:R-:W-:Y:S08]  /*6630*/  HMMA.16816.F32 R12, R192.reuse, R180, R12 ;  /* 0x000000b4c00c723c */ /* 0x044ff0000000180c */
[C---:B------:R-:W-:Y:S01]  /*6640*/  HMMA.16816.F32 R16, R192.reuse, R182, R16 ;  /* 0x000000b6c010723c */ /* 0x040fe20000001810 */
[----:B---3--:R-:W2:Y:S07]  /*6650*/  LDSM.16.M88.4 R180, [R0+-0x6000] ;  /* 0xffa0000000b4783b */ /* 0x008eae0000000200 */
[C---:B-1----:R-:W-:Y:S08]  /*6660*/  HMMA.16816.F32 R20, R192.reuse, R176, R20 ;  /* 0x000000b0c014723c */ /* 0x042ff00000001814 */
[C---:B------:R-:W-:Y:S01]  /*6670*/  HMMA.16816.F32 R24, R192.reuse, R178, R24 ;  /* 0x000000b2c018723c */ /* 0x040fe20000001818 */
[----:B------:R-:W1:Y:S07]  /*6680*/  LDSM.16.M88.4 R176, [R0+-0x5800] ;  /* 0xffa8000000b0783b */ /* 0x000e6e0000000200 */
[C---:B------:R-:W-:Y:S08]  /*6690*/  HMMA.16816.F32 R28, R192.reuse, R184, R28 ;  /* 0x000000b8c01c723c */ /* 0x040ff0000000181c */
[----:B------:R-:W-:Y:S01]  /*66a0*/  HMMA.16816.F32 R32, R192, R186, R32 ;  /* 0x000000bac020723c */ /* 0x000fe20000001820 */
[----:B------:R-:W3:Y:S07]  /*66b0*/  LDSM.16.M88.4 R184, [R0+-0x5000] ;  /* 0xffb0000000b8783b */ /* 0x000eee0000000200 */
[C---:B--2---:R-:W-:Y:S08]  /*66c0*/  HMMA.16816.F32 R4, R196.reuse, R180, R4 ;  /* 0x000000b4c404723c */ /* 0x044ff00000001804 */
[C---:B------:R-:W-:Y:S01]  /*66d0*/  HMMA.16816.F32 R8, R196.reuse, R182, R8 ;  /* 0x000000b6c408723c */ /* 0x040fe20000001808 */
[----:B------:R-:W2:Y:S07]  /*66e0*/  LDSM.16.M88.4 R180, [R0+-0x4800] ;  /* 0xffb8000000b4783b */ /* 0x000eae0000000200 */
        /* <DEDUP_REMOVED lines=32> */
[----:B------:R-:W3:Y:S07]  /*68f0*/  LDSM.16.M88.4 R184, [R2+0x3000] ;  /* 0x0030000002b8783b */ /* 0x000eee0000000200 */
[C---:B--2---:R-:W-:Y:S08]  /*6900*/  HMMA.16816.F32 R4, R208.reuse, R180, R4 ;  /* 0x000000b4d004723c */ /* 0x044ff00000001804 */
[C---:B------:R-:W-:Y:S01]  /*6910*/  HMMA.16816.F32 R8, R208.reuse, R182, R8 ;  /* 0x000000b6d008723c */ /* 0x040fe20000001808 */
[----:B------:R-:W2:Y:S07]  /*6920*/  LDSM.16.M88.4 R180, [R2+0x3800] ;  /* 0x0038000002b4783b */ /* 0x000eae0000000200 */
[C---:B-1----:R-:W-:Y:S08]  /*6930*/  HMMA.16816.F32 R12, R208.reuse, R176, R12 ;  /* 0x000000b0d00c723c */ /* 0x042ff0000000180c */
[C---:B------:R-:W-:Y:S01]  /*6940*/  HMMA.16816.F32 R16, R208.reuse, R178, R16 ;  /* 0x000000b2d010723c */ /* 0x040fe20000001810 */
[----:B------:R-:W1:Y:S07]  /*6950*/  LDSM.16.M88.4 R176, [R0+-0x4000] ;  /* 0xffc0000000b0783b */ /* 0x000e6e0000000200 */
[C---:B---3--:R-:W-:Y:S08]  /*6960*/  HMMA.16816.F32 R20, R208.reuse, R184, R20 ;  /* 0x000000b8d014723c */ /* 0x048ff00000001814 */
[C---:B------:R-:W-:Y:S01]  /*6970*/  HMMA.16816.F32 R24, R208.reuse, R186, R24 ;  /* 0x000000bad018723c */ /* 0x040fe20000001818 */
[----:B------:R-:W3:Y:S07]  /*6980*/  LDSM.16.M88.4 R184, [R0+-0x3800] ;  /* 0xffc8000000b8783b */ /* 0x000eee0000000200 */
[C---:B--2---:R-:W-:Y:S08]  /*6990*/  HMMA.16816.F32 R28, R208.reuse, R180, R28 ;  /* 0x000000b4d01c723c */ /* 0x044ff0000000181c */
[----:B------:R-:W-:Y:S01]  /*69a0*/  HMMA.16816.F32 R32, R208, R182, R32 ;  /* 0x000000b6d020723c */ /* 0x000fe20000001820 */
[----:B------:R-:W2:Y:S07]  /*69b0*/  LDSM.16.M88.4 R180, [R0+-0x3000] ;  /* 0xffd0000000b4783b */ /* 0x000eae0000000200 */
[C---:B-1----:R-:W-:Y:S08]  /*69c0*/  HMMA.16816.F32 R4, R212.reuse, R176, R4 ;  /* 0x000000b0d404723c */ /* 0x042ff00000001804 */
[C---:B------:R-:W-:Y:S01]  /*69d0*/  HMMA.16816.F32 R8, R212.reuse, R178, R8 ;  /* 0x000000b2d408723c */ /* 0x040fe20000001808 */
[----:B------:R-:W1:Y:S07]  /*69e0*/  LDSM.16.M88.4 R176, [R0+-0x2800] ;  /* 0xffd8000000b0783b */ /* 0x000e6e0000000200 */
        /* <DEDUP_REMOVED lines=38> */
[----:B------:R-:W3:Y:S07]  /*6c50*/  LDSM.16.M88.4 R184, [R0+-0x2000] ;  /* 0xffe0000000b8783b */ /* 0x000eee0000000200 */
[C---:B--2---:R-:W-:Y:S08]  /*6c60*/  HMMA.16816.F32 R20, R224.reuse, R180, R20 ;  /* 0x000000b4e014723c */ /* 0x044ff00000001814 */
[C---:B------:R-:W-:Y:S01]  /*6c70*/  HMMA.16816.F32 R24, R224.reuse, R182, R24 ;  /* 0x000000b6e018723c */ /* 0x040fe20000001818 */
[----:B------:R-:W2:Y:S07]  /*6c80*/  LDSM.16.M88.4 R180, [R0+-0x1800] ;  /* 0xffe8000000b4783b */ /* 0x000eae0000000200 */
[C---:B-1----:R-:W-:Y:S08]  /*6c90*/  HMMA.16816.F32 R28, R224.reuse, R176, R28 ;  /* 0x000000b0e01c723c */ /* 0x042ff0000000181c */
[----:B------:R-:W-:Y:S01]  /*6ca0*/  HMMA.16816.F32 R32, R224, R178, R32 ;  /* 0x000000b2e020723c */ /* 0x000fe20000001820 */
[----:B------:R-:W1:Y:S07]  /*6cb0*/  LDSM.16.M88.4 R176, [R0+-0x1000] ;  /* 0xfff0000000b0783b */ /* 0x000e6e0000000200 */
[C---:B---3--:R-:W-:Y:S08]  /*6cc0*/  HMMA.16816.F32 R4, R228.reuse, R184, R4 ;  /* 0x000000b8e404723c */ /* 0x048ff00000001804 */
[C---:B------:R-:W-:Y:S01]  /*6cd0*/  HMMA.16816.F32 R8, R228.reuse, R186, R8 ;  /* 0x000000bae408723c */ /* 0x040fe20000001808 */
[----:B------:R-:W3:Y:S07]  /*6ce0*/  LDSM.16.M88.4 R184, [R0+-0x800] ;  /* 0xfff8000000b8783b */ /* 0x000eee0000000200 */
        /* <DEDUP_REMOVED lines=38> */
[----:B------:R-:W2:Y:S07]  /*6f50*/  LDSM.16.M88.4 R180, [R0] ;  /* 0x0000000000b4783b */ /* 0x000eae0000000200 */
        /* <DEDUP_REMOVED lines=29> */
[----:B------:R-:W-:Y:S01]  /*7130*/  FMUL.FTZ R19, R19, c[0x0][0x320] ;  /* 0x0000c80013137a20 */ /* 0x000fe20000410000 */
[----:B--2---:R2:W-:Y:S08]  /*7140*/  STL [R1+0x8], R2 ;  /* 0x0000080201007387 */ /* 0x0045f00000100800 */
[----:B------:R-:W-:Y:S10]  /*7150*/  MUFU.TANH R187, R8 ;  /* 0x0000000800bb7308 */ /* 0x000ff40000002400 */
[----:B-1----:R-:W1:Y:S01]  /*7160*/  MUFU.TANH R3, R10 ;  /* 0x0000000a00037308 */ /* 0x002e620000002400 */
[----:B---3--:R-:W3:Y:S09]  /*7170*/  LDSM.16.M88.4 R4, [R0+0x1000] ;  /* 0x001000000004783b */ /* 0x008ef20000000200 */
[----:B--2---:R-:W2:Y:S10]  /*7180*/  MUFU.TANH R2, R11 ;  /* 0x0000000b00027308 */ /* 0x004eb40000002400 */
[----:B------:R4:W3:Y:S01]  /*7190*/  MUFU.TANH R186, R9 ;  /* 0x0000000900ba7308 */ /* 0x0008e20000002400 */
[----:B-1----:R-:W-:Y:S09]  /*71a0*/  STL [R1+0x4], R3 ;  /* 0x0000040301007387 */ /* 0x002ff20000100800 */
[----:B------:R-:W1:Y:S01]  /*71b0*/  MUFU.TANH R248, R15 ;  /* 0x0000000f00f87308 */ /* 0x000e620000002400 */
[----:B--2---:R2:W-:Y:S09]  /*71c0*/  STL [R1], R2 ;  /* 0x0000000201007387 */ /* 0x0045f20000100800 */
[----:B------:R-:W1:Y:S01]  /*71d0*/  MUFU.TANH R179, R16 ;  /* 0x0000001000b37308 */ /* 0x000e620000002400 */
[----:B----4-:R-:W4:Y:S01]  /*71e0*/  LDSM.16.M88.4 R8, [R0+0x1800] ;  /* 0x001800000008783b */ /* 0x010f220000000200 */
[----:B------:R-:W-:Y:S04]  /*71f0*/  DEPBAR.LE SB0, 0x0 ;  /* 0x000080000000791a */ /* 0x000fe80000000000 */
[C---:B---3--:R-:W-:Y:S04]  /*7200*/  HMMA.16816.F32 R20, R244.reuse, R4, R20 ;  /* 0x00000004f414723c */ /* 0x048fe80000001814 */
[----:B------:R3:W1:Y:S01]  /*7210*/  MUFU.TANH R177, R17 ;  /* 0x0000001100b17308 */ /* 0x0006620000002400 */
[----:B------:R-:W-:Y:S03]  /*7220*/  BAR.SYNC.DEFER_BLOCKING 0x0 ;  /* 0x0000000000007b1d */ /* 0x000fe60000010000 */
[C---:B------:R-:W-:Y:S06]  /*7230*/  HMMA.16816.F32 R24, R244.reuse, R6, R24 ;  /* 0x00000006f418723c */ /* 0x040fec0000001818 */
[----:B------:R5:W1:Y:S01]  /*7240*/  MUFU.TANH R185, R18 ;  /* 0x0000001200b97308 */ /* 0x000a620000002400 */
[----:B--2---:R-:W2:Y:S09]  /*7250*/  LDL R2, [R1+0x10] ;  /* 0x0000100001027983 */ /* 0x004eb20000100800 */
[----:B------:R-:W1:Y:S01]  /*7260*/  MUFU.TANH R183, R12 ;  /* 0x0000000c00b77308 */ /* 0x000e620000002400 */
[----:B------:R-:W-:Y:S02]  /*7270*/  FMUL.FTZ R22, R22, c[0x0][0x320] ;  /* 0x0000c80016167a20 */ /* 0x000fe40000410000 */
[----:B---3--:R-:W-:Y:S02]  /*7280*/  FMUL.FTZ R17, R21, c[0x0][0x320] ;  /* 0x0000c80015117a20 */ /* 0x008fe40000410000 */
[----:B------:R-:W-:Y:S05]  /*7290*/  FMUL.FTZ R23, R23, c[0x0][0x320] ;  /* 0x0000c80017177a20 */ /* 0x000fea0000410000 */
[----:B------:R-:W3:Y:S01]  /*72a0*/  MUFU.TANH R182, R13 ;  /* 0x0000000d00b67308 */ /* 0x000ee20000002400 */
[----:B------:R-:W-:Y:S02]  /*72b0*/  FMUL.FTZ R26, R26, c[0x0][0x320] ;  /* 0x0000c8001a1a7a20 */ /* 0x000fe40000410000 */
[----:B------:R-:W-:Y:S01]  /*72c0*/  FMUL.FTZ R27, R27, c[0x0][0x320] ;  /* 0x0000c8001b1b7a20 */ /* 0x000fe20000410000 */
[C---:B----4-:R-:W-:Y:S03]  /*72d0*/  HMMA.16816.F32 R28, R244.reuse, R8, R28 ;  /* 0x00000008f41c723c */ /* 0x050fe6000000181c */
[----:B-----5:R-:W-:Y:S02]  /*72e0*/  FMUL.FTZ R18, R20, c[0x0][0x320] ;  /* 0x0000c80014127a20 */ /* 0x020fe40000410000 */
[----:B------:R-:W-:Y:S01]  /*72f0*/  FMUL.FTZ R16, R24, c[0x0][0x320] ;  /* 0x0000c80018107a20 */ /* 0x000fe20000410000 */
[----:B------:R4:W1:Y:S01]  /*7300*/  MUFU.TANH R178, R26 ;  /* 0x0000001a00b27308 */ /* 0x0008620000002400 */
[----:B------:R-:W-:Y:S01]  /*7310*/  FMUL.FTZ R15, R25, c[0x0][0x320] ;  /* 0x0000c800190f7a20 */ /* 0x000fe20000410000 */
[----:B------:R-:W-:Y:S08]  /*7320*/  HMMA.16816.F32 R32, R244, R10, R32 ;  /* 0x0000000af420723c */ /* 0x000ff00000001820 */
[----:B------:R5:W1:Y:S08]  /*7330*/  MUFU.TANH R176, R27 ;  /* 0x0000001b00b07308 */ /* 0x000a700000002400 */
[----:B------:R-:W-:Y:S02]  /*7340*/  FMUL.FTZ R28, R28, c[0x0][0x320] ;  /* 0x0000c8001c1c7a20 */ /* 0x000fe40000410000 */
[----:B------:R-:W1:Y:S01]  /*7350*/  MUFU.TANH R249, R14 ;  /* 0x0000000e00f97308 */ /* 0x000e620000002400 */
[----:B------:R-:W-:Y:S02]  /*7360*/  FMUL.FTZ R30, R30, c[0x0][0x320] ;  /* 0x0000c8001e1e7a20 */ /* 0x000fe40000410000 */
[----:B------:R-:W-:Y:S03]  /*7370*/  FMUL.FTZ R31, R31, c[0x0][0x320] ;  /* 0x0000c8001f1f7a20 */ /* 0x000fe60000410000 */
[----:B----4-:R-:W-:Y:S02]  /*7380*/  FMUL.FTZ R26, R33, c[0x0][0x320] ;  /* 0x0000c800211a7a20 */ /* 0x010fe40000410000 */
[----:B------:R-:W-:Y:S02]  /*7390*/  FMUL.FTZ R34, R34, c[0x0][0x320] ;  /* 0x0000c80022227a20 */ /* 0x000fe40000410000 */
[----:B------:R4:W1:Y:S01]  /*73a0*/  MUFU.TANH R132, R28 ;  /* 0x0000001c00847308 */ /* 0x0008620000002400 */
[----:B------:R-:W-:Y:S02]  /*73b0*/  FMUL.FTZ R35, R35, c[0x0][0x320] ;  /* 0x0000c80023237a20 */ /* 0x000fe40000410000 */
[----:B-----5:R-:W-:Y:S07]  /*73c0*/  FMUL.FTZ R27, R32, c[0x0][0x320] ;  /* 0x0000c800201b7a20 */ /* 0x020fee0000410000 */
[----:B------:R1:W1:Y:S10]  /*73d0*/  MUFU.TANH R184, R19 ;  /* 0x0000001300b87308 */ /* 0x0002740000002400 */
[----:B------:R-:W1:Y:S01]  /*73e0*/  MUFU.TANH R18, R18 ;  /* 0x0000001200127308 */ /* 0x000e620000002400 */
[----:B----4-:R-:W-:Y:S09]  /*73f0*/  FMUL.FTZ R28, R29, c[0x0][0x320] ;  /* 0x0000c8001d1c7a20 */ /* 0x010ff20000410000 */
[----:B------:R-:W4:Y:S10]  /*7400*/  MUFU.TANH R17, R17 ;  /* 0x0000001100117308 */ /* 0x000f340000002400 */
[----:B------:R1:W1:Y:S10]  /*7410*/  MUFU.TANH R181, R22 ;  /* 0x0000001600b57308 */ /* 0x0002740000002400 */
[----:B------:R1:W1:Y:S10]  /*7420*/  MUFU.TANH R180, R23 ;  /* 0x0000001700b47308 */ /* 0x0002740000002400 */
[----:B------:R-:W1:Y:S10]  /*7430*/  MUFU.TANH R16, R16 ;  /* 0x0000001000107308 */ /* 0x000e740000002400 */
[----:B------:R-:W1:Y:S10]  /*7440*/  MUFU.TANH R15, R15 ;  /* 0x0000000f000f7308 */ /* 0x000e740000002400 */
[----:B------:R-:W1:Y:S10]  /*7450*/  MUFU.TANH R28, R28 ;  /* 0x0000001c001c7308 */ /* 0x000e740000002400 */
[----:B------:R1:W1:Y:S10]  /*7460*/  MUFU.TANH R189, R30 ;  /* 0x0000001e00bd7308 */ /* 0x0002740000002400 */
[----:B------:R1:W1:Y:S10]  /*7470*/  MUFU.TANH R191, R31 ;  /* 0x0000001f00bf7308 */ /* 0x0002740000002400 */
[----:B------:R-:W1:Y:S10]  /*7480*/  MUFU.TANH R27, R27 ;  /* 0x0000001b001b7308 */ /* 0x000e740000002400 */
[----:B------:R-:W1:Y:S10]  /*7490*/  MUFU.TANH R26, R26 ;  /* 0x0000001a001a7308 */ /* 0x000e740000002400 */
[----:B------:R1:W1:Y:S10]  /*74a0*/  MUFU.TANH R188, R34 ;  /* 0x0000002200bc7308 */ /* 0x0002740000002400 */
[----:B------:R1:W1:Y:S01]  /*74b0*/  MUFU.TANH R190, R35 ;  /* 0x0000002300be7308 */ /* 0x0002620000002400 */
[----:B--2---:R-:W-:Y:S11]  /*74c0*/  ISETP.GE.AND P0, PT, R2, 0x1, PT ;  /* 0x000000010200780c */ /* 0x004ff60003f06270 */
[----:B------:R-:W-:Y:S02]  /*74d0*/  @!UPT UIADD3 URZ, URZ, URZ, URZ ;  /* 0x0000003f3f3ff290 */ /* 0x000fe4000fffe03f */
[----:B------:R-:W-:-:S05]  /*74e0*/  @!P0 BRA `(.L_x_529) ;  /* 0x0000072000008947 */ /* 0x000fca0003800000 */
[----:B-1-34-:R-:W2:Y:S01]  /*74f0*/  LDL R3, [R1+0x84] ;  /* 0x0000840001037983 */ /* 0x01aea20000100800 */
[----:B------:R-:W-:Y:S02]  /*7500*/  IMAD.MOV.U32 R14, RZ, RZ, RZ ;  /* 0x000000ffff0e7224 */ /* 0x000fe400078e00ff */
[----:B------:R-:W-:Y:S01]  /*7510*/  IMAD.MOV.U32 R5, RZ, RZ, c[0x0][0x2b8] ;  /* 0x0000ae00ff057624 */ /* 0x000fe200078e00ff */
[----:B------:R-:W3:Y:S04]  /*7520*/  LDL R0, [R1+0x7c] ;  /* 0x00007c0001007983 */ /* 0x000ee80000100800 */
[----:B------:R-:W4:Y:S01]  /*7530*/  LDL.64 R22, [R1+0x98] ;  /* 0x0000980001167983 */ /* 0x000f220000100a00 */
[----:B------:R-:W-:Y:S03]  /*7540*/  ISETP.NE.AND P1, PT, R5, 0x1, PT ;  /* 0x000000010500780c */ /* 0x000fe60003f25270 */
[----:B------:R-:W5:Y:S04]  /*7550*/  LDL R4, [R1+0xa8] ;  /* 0x0000a80001047983 */ /* 0x000f680000100800 */
[----:B------:R-:W4:Y:S04]  /*7560*/  LDL.64 R20, [R1+0x90] ;  /* 0x0000900001147983 */ /* 0x000f280000100a00 */
[----:B------:R-:W5:Y:S04]  /*7570*/  LDL R8, [R1+0x88] ;  /* 0x0000880001087983 */ /* 0x000f680000100800 */
[----:B------:R-:W5:Y:S04]  /*7580*/  LDL R11, [R1+0xe8] ;  /* 0x0000e800010b7983 */ /* 0x000f680000100800 */
[----:B------:R-:W5:Y:S04]  /*7590*/  LDL R13, [R1+0x70] ;  /* 0x00007000010d7983 */ /* 0x000f680000100800 */
[----:B------:R-:W5:Y:S04]  /*75a0*/  LDL R10, [R1+0xec] ;  /* 0x0000ec00010a7983 */ /* 0x000f680000100800 */
[----:B------:R-:W5:Y:S04]  /*75b0*/  LDL R12, [R1+0x68] ;  /* 0x00006800010c7983 */ /* 0x000f680000100800 */
[----:B------:R-:W5:Y:S04]  /*75c0*/  LDL R9, [R1+0xf0] ;  /* 0x0000f00001097983 */ /* 0x000f680000100800 */
[----:B------:R-:W5:Y:S04]  /*75d0*/  LDL R7, [R1+0x6c] ;  /* 0x00006c0001077983 */ /* 0x000f680000100800 */
[----:B------:R-:W5:Y:S04]  /*75e0*/  LDL R6, [R1+0xf4] ;  /* 0x0000f40001067983 */ /* 0x000f680000100800 */
[----:B------:R-:W5:Y:S01]  /*75f0*/  LDL R19, [R1+0x54] ;  /* 0x0000540001137983 */ /* 0x000f620000100800 */
[----:B--2---:R-:W-:Y:S05]  /*7600*/  IMAD R2, R2, 0x40, R3 ;  /* 0x0000004002027824 */ /* 0x004fea00078e0203 */
[----:B---3--:R-:W-:Y:S05]  /*7610*/  IADD3 R2, R2, -0x40, R0 ;  /* 0xffffffc002027810 */ /* 0x008fea0007ffe000 */
[----:B------:R-:W-:Y:S04]  /*7620*/  @P1 IMAD.HI.U32 R3, R2, c[0x0][0x2bc], RZ ;  /* 0x0000af0002031a27 */ /* 0x000fe800078e00ff */
[----:B------:R-:W-:Y:S01]  /*7630*/  IMAD.MOV.U32 R0, RZ, RZ, R2 ;  /* 0x000000ffff007224 */ /* 0x000fe200078e0002 */
[----:B------:R-:W-:Y:S04]  /*7640*/  @P1 SHF.R.U32.HI R0, RZ, c[0x0][0x2c0], R3 ;  /* 0x0000b000ff001a19 */ /* 0x000fe80000011603 */
[C---:B----4-:R-:W-:Y:S04]  /*7650*/  @!P6 IADD3 R3, P0, R0.reuse, R22, RZ ;  /* 0x000000160003e210 */ /* 0x050fe80007f1e0ff */
[----:B-----5:R-:W-:Y:S01]  /*7660*/  @!P6 LEA.HI.X.SX32 R5, R0, R4, 0x1, P0 ;  /* 0x000000040005e211 */ /* 0x020fe200000f0eff */
[----:B------:R-:W-:Y:S01]  /*7670*/  IMAD.MOV R0, RZ, RZ, -R0 ;  /* 0x000000ffff007224 */ /* 0x000fe200078e0a00 */
[C---:B------:R-:W-:Y:S03]  /*7680*/  @!P6 LEA R4, P0, R3.reuse, c[0x0][0x2a0], 0x2 ;  /* 0x0000a8000304ea11 */ /* 0x040fe600078010ff */
[----:B------:R-:W-:Y:S01]  /*7690*/  IMAD R22, R0, c[0x0][0x2b8], R2 ;  /* 0x0000ae0000167a24 */ /* 0x000fe200078e0202 */
[----:B------:R-:W-:Y:S03]  /*76a0*/  @!P6 LEA.HI.X R5, R3, c[0x0][0x2a4], R5, 0x2, P0 ;  /* 0x0000a9000305ea11 */ /* 0x000fe600000f1405 */
[----:B------:R-:W-:Y:S01]  /*76b0*/  IMAD.WIDE.U32 R2, R22, c[0x0][0x1e0], RZ ;  /* 0x0000780016027a25 */ /* 0x000fe200078e00ff */
[----:B------:R-:W-:Y:S01]  /*76c0*/  SHF.R.S32.HI R0, RZ, 0x1f, R22 ;  /* 0x0000001fff007819 */ /* 0x000fe20000011416 */
[----:B------:R-:W2:Y:S02]  /*76d0*/  @!P6 LDG.E R14, [R4.64] ;  /* 0x00000006040ee981 */ /* 0x000ea4000c1e1900 */
[----:B------:R-:W-:Y:S02]  /*76e0*/  IMAD.SHL.U32 R21, R12, 0x2, RZ ;  /* 0x000000020c157824 */ /* 0x000fe400078e00ff */
[----:B------:R1:W-:Y:S01]  /*76f0*/  STL [R1+0x5c], R22 ;  /* 0x00005c1601007387 */ /* 0x0003e20000100800 */
[----:B------:R-:W-:Y:S04]  /*7700*/  IMAD R0, R0, c[0x0][0x1e0], RZ ;  /* 0x0000780000007a24 */ /* 0x000fe800078e02ff */
[----:B------:R-:W-:Y:S05]  /*7710*/  IMAD R0, R22, c[0x0][0x1e4], R0 ;  /* 0x0000790016007a24 */ /* 0x000fea00078e0200 */
[----:B------:R-:W-:Y:S01]  /*7720*/  IADD3 R3, R3, R0, RZ ;  /* 0x0000000003037210 */ /* 0x000fe20007ffe0ff */
[----:B-1----:R-:W-:Y:S01]  /*7730*/  IMAD.SHL.U32 R22, R13, 0x2, RZ ;  /* 0x000000020d167824 */ /* 0x002fe200078e00ff */
[----:B--2---:R-:W-:Y:S01]  /*7740*/  SHF.R.S32.HI R5, RZ, 0x1f, R14 ;  /* 0x0000001fff057819 */ /* 0x004fe2000001140e */
[----:B------:R1:W-:Y:S02]  /*7750*/  STL [R1+0x58], R14 ;  /* 0x0000580e01007387 */ /* 0x0003e40000100800 */
[----:B------:R-:W-:Y:S04]  /*7760*/  IMAD.WIDE.U32 R2, R14, c[0x0][0x1f0], R2 ;  /* 0x00007c000e027a25 */ /* 0x000fe800078e0002 */
[----:B------:R-:W-:Y:S01]  /*7770*/  IMAD R5, R5, c[0x0][0x1f0], RZ ;  /* 0x00007c0005057a24 */ /* 0x000fe200078e02ff */
[----:B------:R-:W-:Y:S02]  /*7780*/  IADD3 R0, P0, R20, R2, RZ ;  /* 0x0000000214007210 */ /* 0x000fe40007f1e0ff */
[----:B------:R-:W-:Y:S01]  /*7790*/  SHF.L.U32 R20, R7, 0x1, RZ ;  /* 0x0000000107147819 */ /* 0x000fe200000006ff */
[----:B------:R-:W-:Y:S05]  /*77a0*/  IMAD R5, R14, c[0x0][0x1f4], R5 ;  /* 0x00007d000e057a24 */ /* 0x000fea00078e0205 */
[----:B------:R-:W-:Y:S02]  /*77b0*/  IADD3.X R5, R8, R3, R5, P0, !PT ;  /* 0x0000000308057210 */ /* 0x000fe400007fe405 */
[C---:B------:R-:W-:Y:S04]  /*77c0*/  LEA R8, P0, R0.reuse, c[0x0][0x1c8], 0x1 ;  /* 0x0000720000087a11 */ /* 0x040fe800078008ff */
[----:B------:R-:W-:Y:S02]  /*77d0*/  LEA.HI.X R5, R0, c[0x0][0x1cc], R5, 0x1, P0 ;  /* 0x0000730000057a11 */ /* 0x000fe400000f0c05 */
[----:B-1----:R-:W-:Y:S02]  /*77e0*/  SHF.L.U64.HI R14, R13, 0x1, R11 ;  /* 0x000000010d0e7819 */ /* 0x002fe4000001020b */
[----:B------:R-:W-:Y:S02]  /*77f0*/  SHF.L.U64.HI R13, R12, 0x1, R10 ;  /* 0x000000010c0d7819 */ /* 0x000fe4000001020a */
[----:B------:R-:W-:Y:S02]  /*7800*/  SHF.L.U64.HI R12, R7, 0x1, R9 ;  /* 0x00000001070c7819 */ /* 0x000fe40000010209 */
[C---:B------:R-:W-:Y:S01]  /*7810*/  SHF.L.U64.HI R9, R19.reuse, 0x1, R6 ;  /* 0x0000000113097819 */ /* 0x040fe20000010206 */
[----:B------:R-:W-:Y:S01]  /*7820*/  IMAD.SHL.U32 R19, R19, 0x2, RZ ;  /* 0x0000000213137824 */ /* 0x000fe200078e00ff */
[----:B------:R-:W-:-:S05]  /*7830*/  BRA.DIV ~URZ, `(.L_x_530) ;  /* 0x0000a7627f007947 */ /* 0x000fca000b800000 */
[----:B------:R1:W2:Y:S02]  /*7840*/  SHFL.IDX PT, R4, R5, RZ, 0x181f ;  /* 0x00181fff05047589 */ /* 0x0002a400000e0000 */
.L_x_581:
        /* <DEDUP_REMOVED lines=31> */
.L_x_582:
        /* <DEDUP_REMOVED lines=29> */
.L_x_529:
[----:B-1-34-:R-:W-:Y:S05]  /*7c10*/  BSYNC B0 ;  /* 0x0000000000007941 */ /* 0x01afea0003800000 */
.L_x_528:
[----:B------:R-:W3:Y:S01]  /*7c20*/  LDL R4, [R1+0xb0] ;  /* 0x0000b00001047983 */ /* 0x000ee20000100800 */
[----:B------:R-:W-:Y:S03]  /*7c30*/  MOV R5, c[0x0][0x2c4] ;  /* 0x0000b10000057a02 */ /* 0x000fe60000000f00 */
[----:B------:R-:W3:Y:S01]  /*7c40*/  LDL R0, [R1+0xbc] ;  /* 0x0000bc0001007983 */ /* 0x000ee20000100800 */
[----:B------:R-:W-:Y:S01]  /*7c50*/  ISETP.NE.AND P0, PT, R5, 0x1, PT ;  /* 0x000000010500780c */ /* 0x000fe20003f05270 */
[----:B------:R-:W-:Y:S02]  /*7c60*/  IMAD.MOV.U32 R5, RZ, RZ, 0x1 ;  /* 0x00000001ff057424 */ /* 0x000fe400078e00ff */
[----:B--2---:R-:W2:Y:S04]  /*7c70*/  LDL R3, [R1+0x10] ;  /* 0x0000100001037983 */ /* 0x004ea80000100800 */
[----:B------:R-:W4:Y:S04]  /*7c80*/  LDL R2, [R1+0xc0] ;  /* 0x0000c00001027983 */ /* 0x000f280000100800 */
[----:B------:R-:W0:Y:S01]  /*7c90*/  LDGDEPBAR ;  /* 0x00000000000079af */ /* 0x000e220000000000 */
[----:B--2---:R-:W-:Y:S01]  /*7ca0*/  IMAD R5, R3, -0x40, R5 ;  /* 0xffffffc003057824 */ /* 0x004fe200078e0205 */
[----:B---3--:R-:W-:Y:S03]  /*7cb0*/  IADD3 R4, R0, R4, RZ ;  /* 0x0000000400047210 */ /* 0x008fe60007ffe0ff */
[----:B----4-:R-:W-:Y:S02]  /*7cc0*/  IMAD.IADD R5, R5, 0x1, -R2 ;  /* 0x0000000105057824 */ /* 0x010fe400078e0a02 */
[----:B------:R-:W-:Y:S05]  /*7cd0*/  @P0 IMAD.HI.U32 R0, R4, c[0x0][0x2c8], RZ ;  /* 0x0000b20004000a27 */ /* 0x000fea00078e00ff */
[----:B------:R-:W-:Y:S02]  /*7ce0*/  @P0 SHF.R.U32.HI R4, RZ, c[0x0][0x2cc], R0 ;  /* 0x0000b300ff040a19 */ /* 0x000fe40000011600 */
[----:B------:R-:W-:Y:S05]  /*7cf0*/  MOV R0, c[0x0][0x2ac] ;  /* 0x0000ab0000007a02 */ /* 0x000fea0000000f00 */
[----:B------:R-:W-:Y:S05]  /*7d00*/  IMAD R5, R0, c[0x0][0x1d0], R5 ;  /* 0x0000740000057a24 */ /* 0x000fea00078e0205 */
[----:B------:R-:W-:Y:S01]  /*7d10*/  IADD3 R5, R5, -c[0x0][0x168], RZ ;  /* 0x80005a0005057a10 */ /* 0x000fe20007ffe0ff */
[----:B------:R-:W-:-:S05]  /*7d20*/  BRA.DIV ~URZ, `(.L_x_532) ;  /* 0x0000a5e27f007947 */ /* 0x000fca000b800000 */
[----:B------:R1:W2:Y:S02]  /*7d30*/  SHFL.IDX PT, R0, R4, RZ, 0x1c1f ;  /* 0x001c1fff04007589 */ /* 0x0002a400000e0000 */
.L_x_583:
[----:B--2---:R-:W-:Y:S05]  /*7d40*/  IMAD.IADD R0, R5, 0x1, R0 ;  /* 0x0000000105007824 */ /* 0x004fea00078e0200 */
[C---:B------:R-:W-:Y:S02]  /*7d50*/  ISETP.GT.AND P0, PT, R0.reuse, RZ, PT ;  /* 0x000000ff0000720c */ /* 0x040fe40003f04270 */
[C---:B------:R-:W-:Y:S02]  /*7d60*/  ISETP.GT.AND P2, PT, R0.reuse, 0x1, PT ;  /* 0x000000010000780c */ /* 0x040fe40003f44270 */
[C---:B------:R-:W-:Y:S02]  /*7d70*/  ISETP.GT.AND P3, PT, R0.reuse, 0x8, PT ;  /* 0x000000080000780c */ /* 0x040fe40003f64270 */
[C---:B------:R-:W-:Y:S02]  /*7d80*/  ISETP.GT.AND P4, PT, R0.reuse, 0x9, PT ;  /* 0x000000090000780c */ /* 0x040fe40003f84270 */
[----:B------:R-:W-:Y:S02]  /*7d90*/  FSEL R6, R251, -INF , P0 ;  /* 0xff800000fb067808 */ /* 0x000fe40000000000 */
[C---:B------:R-:W-:Y:S02]  /*7da0*/  ISETP.GT.AND P1, PT, R0.reuse, 0x10, PT ;  /* 0x000000100000780c */ /* 0x040fe40003f24270 */
[----:B------:R-:W-:Y:S02]  /*7db0*/  ISETP.GT.AND P0, PT, R0, 0x11, PT ;  /* 0x000000110000780c */ /* 0x000fe40003f04270 */
[----:B------:R-:W-:Y:S02]  /*7dc0*/  FSEL R25, R250, -INF , P2 ;  /* 0xff800000fa197808 */ /* 0x000fe40001000000 */
[----:B------:R-:W-:Y:S02]  /*7dd0*/  FSEL R24, R187, -INF , P3 ;  /* 0xff800000bb187808 */ /* 0x000fe40001800000 */
[----:B------:R-:W-:Y:S02]  /*7de0*/  ISETP.GT.AND P3, PT, R0, 0x18, PT ;  /* 0x000000180000780c */ /* 0x000fe40003f64270 */
[----:B------:R-:W-:Y:S02]  /*7df0*/  FSEL R23, R186, -INF , P4 ;  /* 0xff800000ba177808 */ /* 0x000fe40002000000 */
[C---:B------:R-:W-:Y:S02]  /*7e00*/  ISETP.GT.AND P4, PT, R0.reuse, 0x19, PT ;  /* 0x000000190000780c */ /* 0x040fe40003f84270 */
[----:B------:R-:W-:Y:S02]  /*7e10*/  FSEL R22, R183, -INF , P1 ;  /* 0xff800000b7167808 */ /* 0x000fe40000800000 */
[----:B------:R-:W-:Y:S02]  /*7e20*/  ISETP.GT.AND P2, PT, R0, 0x20, PT ;  /* 0x000000200000780c */ /* 0x000fe40003f44270 */
[----:B------:R-:W-:Y:S02]  /*7e30*/  FSEL R21, R182, -INF , P0 ;  /* 0xff800000b6157808 */ /* 0x000fe40000000000 */
[C---:B------:R-:W-:Y:S02]  /*7e40*/  ISETP.GT.AND P1, PT, R0.reuse, 0x21, PT ;  /* 0x000000210000780c */ /* 0x040fe40003f24270 */
[C---:B------:R-:W-:Y:S02]  /*7e50*/  ISETP.GT.AND P0, PT, R0.reuse, 0x28, PT ;  /* 0x000000280000780c */ /* 0x040fe40003f04270 */
        /* <DEDUP_REMOVED lines=9> */
[----:B------:R-:W-:Y:S02]  /*7ef0*/  ISETP.GT.AND P0, PT, R0, 0x39, PT ;  /* 0x000000390000780c */ /* 0x000fe40003f04270 */
[----:B------:R-:W-:Y:S02]  /*7f00*/  FSEL R15, R15, -INF , P4 ;  /* 0xff8000000f0f7808 */ /* 0x000fe40002000000 */
[----:B------:R-:W-:Y:S02]  /*7f10*/  FSEL R14, R132, -INF , P3 ;  /* 0xff800000840e7808 */ /* 0x000fe40001800000 */
[----:B------:R-:W-:Y:S02]  /*7f20*/  FSEL R13, R28, -INF , P2 ;  /* 0xff8000001c0d7808 */ /* 0x000fe40001000000 */
[----:B------:R-:W-:Y:S02]  /*7f30*/  FSEL R12, R27, -INF , P1 ;  /* 0xff8000001b0c7808 */ /* 0x000fe40000800000 */
[----:B------:R-:W-:Y:S01]  /*7f40*/  FSEL R11, R26, -INF , P0 ;  /* 0xff8000001a0b7808 */ /* 0x000fe20000000000 */
[----:B------:R-:W-:-:S05]  /*7f50*/  BRA.DIV ~URZ, `(.L_x_533) ;  /* 0x0000a4227f007947 */ /* 0x000fca000b800000 */
[----:B------:R-:W2:Y:S04]  /*7f60*/  LDL.LU R182, [R1+0xc] ;  /* 0x00000c0001b67983 */ /* 0x000ea80000300800 */
[----:B------:R-:W3:Y:S04]  /*7f70*/  LDL.LU R179, [R1+0x8] ;  /* 0x0000080001b37983 */ /* 0x000ee80000300800 */
[----:B------:R-:W4:Y:S04]  /*7f80*/  LDL.LU R3, [R1+0x4] ;  /* 0x0000040001037983 */ /* 0x000f280000300800 */
[----:B------:R-:W5:Y:S04]  /*7f90*/  LDL.LU R2, [R1] ;  /* 0x0000000001027983 */ /* 0x000f680000300800 */
[----:B------:R-:W1:Y:S02]  /*7fa0*/  SHFL.IDX PT, R0, R4, 0x1, 0x1c1f ;  /* 0x003c1f0004007f89 */ /* 0x000e6400000e0000 */
[----:B-1----:R-:W-:Y:S05]  /*7fb0*/  IMAD.IADD R0, R5, 0x1, R0 ;  /* 0x0000000105007824 */ /* 0x002fea00078e0200 */
[C---:B------:R-:W-:Y:S02]  /*7fc0*/  ISETP.GT.AND P0, PT, R0.reuse, RZ, PT ;  /* 0x000000ff0000720c */ /* 0x040fe40003f04270 */
[C---:B------:R-:W-:Y:S02]  /*7fd0*/  ISETP.GT.AND P2, PT, R0.reuse, 0x1, PT ;  /* 0x000000010000780c */ /* 0x040fe40003f44270 */
[C---:B------:R-:W-:Y:S02]  /*7fe0*/  ISETP.GT.AND P3, PT, R0.reuse, 0x8, PT ;  /* 0x000000080000780c */ /* 0x040fe40003f64270 */
[C---:B------:R-:W-:Y:S02]  /*7ff0*/  ISETP.GT.AND P4, PT, R0.reuse, 0x9, PT ;  /* 0x000000090000780c */ /* 0x040fe40003f84270 */
[C---:B------:R-:W-:Y:S04]  /*8000*/  ISETP.GT.AND P1, PT, R0.reuse, 0x10, PT ;  /* 0x000000100000780c */ /* 0x040fe80003f24270 */
[----:B------:R-:W-:Y:S02]  /*8010*/  FSEL R33, R249, -INF , P1 ;  /* 0xff800000f9217808 */ /* 0x000fe40000800000 */
[----:B------:R-:W-:Y:S04]  /*8020*/  ISETP.GT.AND P1, PT, R0, 0x21, PT ;  /* 0x000000210000780c */ /* 0x000fe80003f24270 */
[----:B------:R-:W-:Y:S02]  /*8030*/  FSEL R28, R180, -INF , P1 ;  /* 0xff800000b41c7808 */ /* 0x000fe40000800000 */
[----:B------:R-:W-:Y:S04]  /*8040*/  ISETP.GT.AND P1, PT, R0, 0x38, PT ;  /* 0x000000380000780c */ /* 0x000fe80003f24270 */
[----:B------:R-:W-:Y:S02]  /*8050*/  FSEL R8, R188, -INF , P1 ;  /* 0xff800000bc087808 */ /* 0x000fe40000800000 */
[----:B--2---:R-:W-:Y:S02]  /*8060*/  FSEL R5, R182, -INF , P0 ;  /* 0xff800000b6057808 */ /* 0x004fe40000000000 */
[C---:B------:R-:W-:Y:S02]  /*8070*/  ISETP.GT.AND P0, PT, R0.reuse, 0x11, PT ;  /* 0x000000110000780c */ /* 0x040fe40003f04270 */
[----:B---3--:R-:W-:Y:S02]  /*8080*/  FSEL R177, R179, -INF , P2 ;  /* 0xff800000b3b17808 */ /* 0x008fe40001000000 */
[C---:B------:R-:W-:Y:S02]  /*8090*/  ISETP.GT.AND P2, PT, R0.reuse, 0x20, PT ;  /* 0x000000200000780c */ /* 0x040fe40003f44270 */
[----:B----4-:R-:W-:Y:S02]  /*80a0*/  FSEL R35, R3, -INF , P3 ;  /* 0xff80000003237808 */ /* 0x010fe40001800000 */
[----:B------:R-:W-:Y:S02]  /*80b0*/  ISETP.GT.AND P3, PT, R0, 0x18, PT ;  /* 0x000000180000780c */ /* 0x000fe40003f64270 */
[----:B-----5:R-:W-:Y:S02]  /*80c0*/  FSEL R34, R2, -INF , P4 ;  /* 0xff80000002227808 */ /* 0x020fe40002000000 */
[----:B------:R-:W-:Y:S02]  /*80d0*/  ISETP.GT.AND P4, PT, R0, 0x19, PT ;  /* 0x000000190000780c */ /* 0x000fe40003f84270 */
[----:B------:R-:W-:Y:S02]  /*80e0*/  FSEL R32, R248, -INF , P0 ;  /* 0xff800000f8207808 */ /* 0x000fe40000000000 */
[----:B------:R-:W-:Y:S02]  /*80f0*/  ISETP.GT.AND P0, PT, R0, 0x28, PT ;  /* 0x000000280000780c */ /* 0x000fe40003f04270 */
[----:B------:R-:W-:Y:S02]  /*8100*/  FSEL R31, R185, -INF , P3 ;  /* 0xff800000b91f7808 */ /* 0x000fe40001800000 */
[----:B------:R-:W-:Y:S02]  /*8110*/  FSEL R30, R184, -INF , P4 ;  /* 0xff800000b81e7808 */ /* 0x000fe40002000000 */
[C---:B------:R-:W-:Y:S02]  /*8120*/  ISETP.GT.AND P4, PT, R0.reuse, 0x29, PT ;  /* 0x000000290000780c */ /* 0x040fe40003f84270 */
[----:B------:R-:W-:Y:S02]  /*8130*/  FSEL R29, R181, -INF , P2 ;  /* 0xff800000b51d7808 */ /* 0x000fe40001000000 */
[C---:B------:R-:W-:Y:S02]  /*8140*/  ISETP.GT.AND P3, PT, R0.reuse, 0x30, PT ;  /* 0x000000300000780c */ /* 0x040fe40003f64270 */
[----:B------:R-:W-:Y:S02]  /*8150*/  ISETP.GT.AND P2, PT, R0, 0x31, PT ;  /* 0x000000310000780c */ /* 0x000fe40003f44270 */
[----:B------:R-:W-:Y:S02]  /*8160*/  FSEL R27, R178, -INF , P0 ;  /* 0xff800000b21b7808 */ /* 0x000fe40000000000 */
[----:B------:R-:W-:Y:S02]  /*8170*/  ISETP.GT.AND P0, PT, R0, 0x39, PT ;  /* 0x000000390000780c */ /* 0x000fe40003f04270 */
[----:B------:R-:W-:Y:S02]  /*8180*/  FMNMX.FTZ R0, R6, R133, !PT ;  /* 0x0000008506007209 */ /* 0x000fe40007810000 */
[----:B------:R-:W-:Y:S02]  /*8190*/  FSEL R26, R176, -INF , P4 ;  /* 0xff800000b01a7808 */ /* 0x000fe40002000000 */
[----:B------:R-:W-:Y:S02]  /*81a0*/  FMNMX.FTZ R0, R25, R0, !PT ;  /* 0x0000000019007209 */ /* 0x000fe40007810000 */
[----:B------:R-:W-:Y:S02]  /*81b0*/  FSEL R10, R189, -INF , P3 ;  /* 0xff800000bd0a7808 */ /* 0x000fe40001800000 */
[----:B------:R-:W-:Y:S02]  /*81c0*/  FMNMX.FTZ R0, R24, R0, !PT ;  /* 0x0000000018007209 */ /* 0x000fe40007810000 */
[----:B------:R-:W-:Y:S02]  /*81d0*/  FSEL R9, R191, -INF , P2 ;  /* 0xff800000bf097808 */ /* 0x000fe40001000000 */
[----:B------:R-:W-:Y:S02]  /*81e0*/  FMNMX.FTZ R0, R23, R0, !PT ;  /* 0x0000000017007209 */ /* 0x000fe40007810000 */
[----:B------:R-:W-:Y:S02]  /*81f0*/  FSEL R7, R190, -INF , P0 ;  /* 0xff800000be077808 */ /* 0x000fe40000000000 */
        /* <DEDUP_REMOVED lines=15> */
[----:B-1----:R-:W-:Y:S02]  /*82f0*/  FMNMX.FTZ R132, R0, R132, !PT ;  /* 0x0000008400847209 */ /* 0x002fe40007810000 */
        /* <DEDUP_REMOVED lines=18> */
[----:B------:R1:W2:Y:S02]  /*8420*/  SHFL.BFLY PT, R0, R4, 0x1, 0x1f ;  /* 0x0c201f0004007f89 */ /* 0x0002a400000e0000 */
.L_x_584:
[----:B------:R-:W3:Y:S01]  /*8430*/  LDL.LU R178, [R1+0x78] ;  /* 0x0000780001b27983 */ /* 0x000ee20000300800 */
[C---:B------:R-:W-:Y:S01]  /*8440*/  FMUL.FTZ R2, R132.reuse, c[0x0][0x2d0] ;  /* 0x0000b40084027a20 */ /* 0x040fe20000410000 */
[----:B------:R-:W-:Y:S01]  /*8450*/  FSETP.NEU.FTZ.AND P0, PT, R132, -INF , PT ;  /* 0xff8000008400780b */ /* 0x000fe20003f1d000 */
[----:B------:R-:W-:Y:S01]  /*8460*/  WARPSYNC 0xffffffff ;  /* 0xffffffff00007948 */ /* 0x000fe20003800000 */
[----:B--2---:R-:W-:Y:S02]  /*8470*/  FMNMX.FTZ R3, R0, R4, !PT ;  /* 0x0000000400037209 */ /* 0x004fe40007810000 */
[----:B------:R-:W-:Y:S02]  /*8480*/  FSEL R2, R2, RZ, P0 ;  /* 0x000000ff02027208 */ /* 0x000fe40000000000 */
[----:B------:R-:W-:Y:S01]  /*8490*/  FSEL R0, R132, RZ, P0 ;  /* 0x000000ff84007208 */ /* 0x000fe20000000000 */
[C---:B-1----:R-:W-:Y:S01]  /*84a0*/  FMUL.FTZ R4, R3.reuse, c[0x0][0x2d0] ;  /* 0x0000b40003047a20 */ /* 0x042fe20000410000 */
[----:B------:R-:W-:Y:S01]  /*84b0*/  FSETP.NEU.FTZ.AND P0, PT, R3, -INF , PT ;  /* 0xff8000000300780b */ /* 0x000fe20003f1d000 */
[--C-:B------:R-:W-:Y:S02]  /*84c0*/  FFMA.FTZ R188, R22, c[0x0][0x2d0], -R2.reuse ;  /* 0x0000b40016bc7a23 */ /* 0x100fe40000010802 */
[--C-:B------:R-:W-:Y:S01]  /*84d0*/  FFMA.FTZ R22, R12, c[0x0][0x2d0], -R2.reuse ;  /* 0x0000b4000c167a23 */ /* 0x100fe20000010802 */
[----:B------:R-:W-:Y:S01]  /*84e0*/  FSEL R4, R4, RZ, P0 ;  /* 0x000000ff04047208 */ /* 0x000fe20000000000 */
[----:B------:R-:W2:Y:S01]  /*84f0*/  LDL.LU R12, [R1+0x74] ;  /* 0x00007400010c7983 */ /* 0x000ea20000300800 */
[----:B------:R-:W-:Y:S02]  /*8500*/  FADD.FTZ R0, -R0, R133 ;  /* 0x0000008500007221 */ /* 0x000fe40000010100 */
[--C-:B------:R-:W-:Y:S02]  /*8510*/  FFMA.FTZ R6, R6, c[0x0][0x2d0], -R2.reuse ;  /* 0x0000b40006067a23 */ /* 0x100fe40000010802 */
[----:B------:R-:W-:Y:S02]  /*8520*/  FMUL.FTZ R0, R0, c[0x0][0x2d0] ;  /* 0x0000b40000007a20 */ /* 0x000fe40000410000 */
[--C-:B------:R-:W-:Y:S01]  /*8530*/  FFMA.FTZ R25, R25, c[0x0][0x2d0], -R2.reuse ;  /* 0x0000b40019197a23 */ /* 0x100fe20000010802 */
[----:B------:R-:W-:Y:S01]  /*8540*/  MUFU.EX2 R176, R6 ;  /* 0x0000000600b07308 */ /* 0x000fe20000000800 */
[--C-:B------:R-:W-:Y:S02]  /*8550*/  FFMA.FTZ R187, R21, c[0x0][0x2d0], -R2.reuse ;  /* 0x0000b40015bb7a23 */ /* 0x100fe40000010802 */
        /* <DEDUP_REMOVED lines=10> */
[----:B------:R-:W4:Y:S01]  /*8600*/  MUFU.EX2 R25, R25 ;  /* 0x0000001900197308 */ /* 0x000f220000000800 */
[--C-:B------:R-:W-:Y:S02]  /*8610*/  FFMA.FTZ R19, R13, c[0x0][0x2d0], -R2.reuse ;  /* 0x0000b4000d137a23 */ /* 0x100fe40000010802 */
[----:B------:R-:W-:Y:S02]  /*8620*/  FFMA.FTZ R179, R11, c[0x0][0x2d0], -R2 ;  /* 0x0000b4000bb37a23 */ /* 0x000fe40000010802 */
[--C-:B------:R-:W-:Y:S02]  /*8630*/  FFMA.FTZ R10, R10, c[0x0][0x2d0], -R4.reuse ;  /* 0x0000b4000a0a7a23 */ /* 0x100fe40000010804 */
[--C-:B------:R-:W-:Y:S02]  /*8640*/  FFMA.FTZ R11, R7, c[0x0][0x2d0], -R4.reuse ;  /* 0x0000b400070b7a23 */ /* 0x100fe40000010804 */
[--C-:B------:R-:W-:Y:S01]  /*8650*/  FFMA.FTZ R133, R35, c[0x0][0x2d0], -R4.reuse ;  /* 0x0000b40023857a23 */ /* 0x100fe20000010804 */
[----:B------:R-:W-:Y:S01]  /*8660*/  MUFU.EX2 R24, R24 ;  /* 0x0000001800187308 */ /* 0x000fe20000000800 */
        /* <DEDUP_REMOVED lines=8> */
[--C-:B------:R-:W-:Y:S02]  /*86f0*/  FFMA.FTZ R248, R26, c[0x0][0x2d0], -R4.reuse ;  /* 0x0000b4001af87a23 */ /* 0x100fe40000010804 */
[--C-:B------:R-:W-:Y:S02]  /*8700*/  FFMA.FTZ R15, R9, c[0x0][0x2d0], -R4.reuse ;  /* 0x0000b400090f7a23 */ /* 0x100fe40000010804 */
[--C-:B------:R-:W-:Y:S01]  /*8710*/  FFMA.FTZ R5, R5, c[0x0][0x2d0], -R4.reuse ;  /* 0x0000b40005057a23 */ /* 0x100fe20000010804 */
[----:B------:R-:W-:Y:S01]  /*8720*/  MUFU.EX2 R190, R190 ;  /* 0x000000be00be7308 */ /* 0x000fe20000000800 */
[----:B------:R-:W-:Y:S09]  /*8730*/  FFMA.FTZ R177, R177, c[0x0][0x2d0], -R4 ;  /* 0x0000b400b1b17a23 */ /* 0x000ff20000010804 */
[----:B------:R-:W-:Y:S10]  /*8740*/  MUFU.EX2 R7, R5 ;  /* 0x0000000500077308 */ /* 0x000ff40000000800 */
[----:B------:R-:W-:Y:S10]  /*8750*/  MUFU.EX2 R177, R177 ;  /* 0x000000b100b17308 */ /* 0x000ff40000000800 */
[----:B------:R-:W-:Y:S10]  /*8760*/  MUFU.EX2 R189, R189 ;  /* 0x000000bd00bd7308 */ /* 0x000ff40000000800 */
[----:B------:R-:W-:Y:S10]  /*8770*/  MUFU.EX2 R191, R191 ;  /* 0x000000bf00bf7308 */ /* 0x000ff40000000800 */
[----:B------:R-:W-:Y:S10]  /*8780*/  MUFU.EX2 R248, R248 ;  /* 0x000000f800f87308 */ /* 0x000ff40000000800 */
[----:B------:R-:W-:Y:S10]  /*8790*/  MUFU.EX2 R183, R183 ;  /* 0x000000b700b77308 */ /* 0x000ff40000000800 */
[----:B------:R-:W-:Y:S01]  /*87a0*/  MUFU.EX2 R184, R184 ;  /* 0x000000b800b87308 */ /* 0x000fe20000000800 */
[C---:B-1----:R-:W-:Y:S01]  /*87b0*/  FMUL.FTZ R13, R0.reuse, R157 ;  /* 0x0000009d000d7220 */ /* 0x042fe20000410000 */
[----:B------:R-:W-:Y:S01]  /*87c0*/  MOV R157, R10 ;  /* 0x0000000a009d7202 */ /* 0x000fe20000000f00 */
[C---:B------:R-:W-:Y:S02]  /*87d0*/  FMUL.FTZ R20, R0.reuse, R148 ;  /* 0x0000009400147220 */ /* 0x040fe40000410000 */
[----:B------:R-:W2:Y:S01]  /*87e0*/  LDL R148, [R1+0x2c] ;  /* 0x00002c0001947983 */ /* 0x000ea20000100800 */
[C---:B------:R-:W-:Y:S01]  /*87f0*/  FMUL.FTZ R9, R0.reuse, R161 ;  /* 0x000000a100097220 */ /* 0x040fe20000410000 */
[----:B------:R-:W-:Y:S01]  /*8800*/  MOV R161, R15 ;  /* 0x0000000f00a17202 */ /* 0x000fe20000000f00 */
[C---:B------:R-:W-:Y:S02]  /*8810*/  FMUL.FTZ R16, R0.reuse, R152 ;  /* 0x0000009800107220 */ /* 0x040fe40000410000 */
[C---:B------:R-:W-:Y:S01]  /*8820*/  FMUL.FTZ R17, R0.reuse, R153 ;  /* 0x0000009900117220 */ /* 0x040fe20000410000 */
[----:B------:R-:W-:Y:S01]  /*8830*/  MUFU.EX2 R152, R133 ;  /* 0x0000008500987308 */ /* 0x000fe20000000800 */
[C---:B------:R-:W-:Y:S01]  /*8840*/  FMUL.FTZ R21, R0.reuse, R149 ;  /* 0x0000009500157220 */ /* 0x040fe20000410000 */
[----:B------:R-:W-:Y:S01]  /*8850*/  MOV R153, R179 ;  /* 0x000000b300997202 */ /* 0x000fe20000000f00 */
[C---:B------:R-:W-:Y:S01]  /*8860*/  FMUL.FTZ R28, R0.reuse, R140 ;  /* 0x0000008c001c7220 */ /* 0x040fe20000410000 */
[----:B------:R-:W-:Y:S01]  /*8870*/  MOV R140, R19 ;  /* 0x00000013008c7202 */ /* 0x000fe20000000f00 */
[C---:B------:R-:W-:Y:S02]  /*8880*/  FMUL.FTZ R29, R0.reuse, R141 ;  /* 0x0000008d001d7220 */ /* 0x040fe40000410000 */
[C---:B------:R-:W-:Y:S01]  /*8890*/  FMUL.FTZ R32, R0.reuse, R136 ;  /* 0x0000008800207220 */ /* 0x040fe20000410000 */
[----:B------:R-:W2:Y:S01]  /*88a0*/  LDL R141, [R1+0x34] ;  /* 0x00003400018d7983 */ /* 0x000ea20000100800 */
        /* <DEDUP_REMOVED lines=50> */
[----:B---3--:R-:W-:Y:S01]  /*8bd0*/  FFMA.FTZ R2, R0, R178, R176 ;  /* 0x000000b200027223 */ /* 0x008fe200000100b0 */
[----:B----4-:R-:W-:Y:S02]  /*8be0*/  F2FP.PACK_AB R176, R25, R176 ;  /* 0x000000b019b0723e */ /* 0x010fe400000000ff */
[----:B-----5:R-:W-:Y:S01]  /*8bf0*/  F2FP.PACK_AB R178, R23, R24 ;  /* 0x0000001817b2723e */ /* 0x020fe200000000ff */
[----:B------:R-:W-:Y:S01]  /*8c00*/  FADD.FTZ R6, R25, R2 ;  /* 0x0000000219067221 */ /* 0x000fe20000010000 */
[----:B------:R-:W-:Y:S02]  /*8c10*/  FSEL R2, R3, RZ, P0 ;  /* 0x000000ff03027208 */ /* 0x000fe40000000000 */
[----:B------:R-:W-:Y:S01]  /*8c20*/  MOV R25, R14 ;  /* 0x0000000e00197202 */ /* 0x000fe20000000f00 */
[----:B------:R-:W-:Y:S02]  /*8c30*/  FFMA.FTZ R14, R8, c[0x0][0x2d0], -R4 ;  /* 0x0000b400080e7a23 */ /* 0x000fe40000010804 */
[----:B------:R-:W-:Y:S01]  /*8c40*/  FADD.FTZ R2, -R2, R134 ;  /* 0x0000008602027221 */ /* 0x000fe20000010100 */
[----:B------:R-:W-:Y:S01]  /*8c50*/  MOV R149, R25 ;  /* 0x0000001900957202 */ /* 0x000fe20000000f00 */
[----:B------:R-:W-:Y:S02]  /*8c60*/  FFMA.FTZ R134, R34, c[0x0][0x2d0], -R4 ;  /* 0x0000b40022867a23 */ /* 0x000fe40000010804 */
[----:B------:R-:W-:Y:S02]  /*8c70*/  FMUL.FTZ R2, R2, c[0x0][0x2d0] ;  /* 0x0000b40002027a20 */ /* 0x000fe40000410000 */
[----:B------:R-:W-:Y:S02]  /*8c80*/  FADD.FTZ R4, R24, R6 ;  /* 0x0000000618047221 */ /* 0x000fe40000010000 */
[C---:B------:R-:W-:Y:S02]  /*8c90*/  FMUL.FTZ R8, R0.reuse, R160 ;  /* 0x000000a000087220 */ /* 0x040fe40000410000 */
[----:B------:R-:W1:Y:S01]  /*8ca0*/  MUFU.EX2 R2, R2 ;  /* 0x0000000200027308 */ /* 0x000e620000000800 */
[----:B------:R-:W-:Y:S02]  /*8cb0*/  FADD.FTZ R180, R23, R4 ;  /* 0x0000000417b47221 */ /* 0x000fe40000010000 */
[C---:B------:R-:W-:Y:S01]  /*8cc0*/  FMUL.FTZ R4, R0.reuse, R164 ;  /* 0x000000a400047220 */ /* 0x040fe20000410000 */
[----:B------:R-:W-:Y:S01]  /*8cd0*/  MOV R164, R11 ;  /* 0x0000000b00a47202 */ /* 0x000fe20000000f00 */
[C---:B------:R-:W-:Y:S01]  /*8ce0*/  FMUL.FTZ R24, R0.reuse, R144 ;  /* 0x0000009000187220 */ /* 0x040fe20000410000 */
[----:B------:R-:W-:Y:S01]  /*8cf0*/  MOV R144, R18 ;  /* 0x0000001200907202 */ /* 0x000fe20000000f00 */
[----:B------:R-:W-:Y:S01]  /*8d00*/  FMUL.FTZ R25, R0, R145 ;  /* 0x0000009100197220 */ /* 0x000fe20000410000 */
[----:B------:R-:W-:Y:S01]  /*8d10*/  MOV R145, R22 ;  /* 0x0000001600917202 */ /* 0x000fe20000000f00 */
[C---:B-1----:R-:W-:Y:S02]  /*8d20*/  FMUL.FTZ R10, R2.reuse, R162 ;  /* 0x000000a2020a7220 */ /* 0x042fe40000410000 */
[----:B------:R-:W3:Y:S01]  /*8d30*/  LDL R162, [R1+0x28] ;  /* 0x0000280001a27983 */ /* 0x000ee20000100800 */
[C---:B------:R-:W-:Y:S02]  /*8d40*/  FMUL.FTZ R11, R2.reuse, R163 ;  /* 0x000000a3020b7220 */ /* 0x040fe40000410000 */
[----:B--2---:R-:W-:Y:S01]  /*8d50*/  FFMA.FTZ R5, R2, R12, R7 ;  /* 0x0000000c02057223 */ /* 0x004fe20000010007 */
[----:B------:R-:W2:Y:S01]  /*8d60*/  LDL R163, [R1+0x30] ;  /* 0x0000300001a37983 */ /* 0x000ea20000100800 */
[C---:B------:R-:W-:Y:S02]  /*8d70*/  FMUL.FTZ R12, R0.reuse, R156 ;  /* 0x0000009c000c7220 */ /* 0x040fe40000410000 */
[C---:B------:R-:W-:Y:S01]  /*8d80*/  FADD.FTZ R6, R177.reuse, R5 ;  /* 0x00000005b1067221 */ /* 0x040fe20000010000 */
[----:B------:R-:W1:Y:S01]  /*8d90*/  MUFU.EX2 R156, R134 ;  /* 0x00000086009c7308 */ /* 0x000e620000000800 */
[----:B------:R-:W-:Y:S01]  /*8da0*/  FMUL.FTZ R5, R0, R165 ;  /* 0x000000a500057220 */ /* 0x000fe20000410000 */
[----:B------:R-:W-:Y:S01]  /*8db0*/  F2FP.PACK_AB R177, R177, R7 ;  /* 0x00000007b1b1723e */ /* 0x000fe200000000ff */
[----:B------:R-:W4:Y:S01]  /*8dc0*/  LDL R0, [R1+0x38] ;  /* 0x0000380001007983 */ /* 0x000f220000100800 */
[C---:B------:R-:W-:Y:S01]  /*8dd0*/  FMUL.FTZ R34, R2.reuse, R138 ;  /* 0x0000008a02227220 */ /* 0x040fe20000410000 */
[----:B------:R-:W-:Y:S01]  /*8de0*/  MOV R160, R6 ;  /* 0x0000000600a07202 */ /* 0x000fe20000000f00 */
        /* <DEDUP_REMOVED lines=13> */
[----:B------:R-:W-:Y:S01]  /*8ec0*/  FMUL.FTZ R23, R2, R151 ;  /* 0x0000009702177220 */ /* 0x000fe20000410000 */
[----:B-1----:R-:W-:Y:S01]  /*8ed0*/  F2FP.PACK_AB R179, R156, R152 ;  /* 0x000000989cb3723e */ /* 0x002fe200000000ff */
        /* <DEDUP_REMOVED lines=57> */
[----:B------:R-:W1:Y:S01]  /*9270*/  MUFU.EX2 R2, R187 ;  /* 0x000000bb00027308 */ /* 0x000e620000000800 */
[----:B---3--:R-:W3:Y:S02]  /*9280*/  LDSM.16.MT88.4 R136, [R162] ;  /* 0x00000000a288783b */ /* 0x008ee40000004200 */
[C---:B---3--:R-:W-:Y:S08]  /*9290*/  HMMA.16816.F32 R4, R176.reuse, R136, R4 ;  /* 0x00000088b004723c */ /* 0x048ff00000001804 */
[C---:B------:R-:W-:Y:S01]  /*92a0*/  HMMA.16816.F32 R8, R176.reuse, R138, R8 ;  /* 0x0000008ab008723c */ /* 0x040fe20000001808 */
[----:B--2---:R-:W2:Y:S07]  /*92b0*/  LDSM.16.MT88.4 R136, [R163] ;  /* 0x00000000a388783b */ /* 0x004eae0000004200 */
[C---:B--2---:R-:W-:Y:S08]  /*92c0*/  HMMA.16816.F32 R12, R176.reuse, R136, R12 ;  /* 0x00000088b00c723c */ /* 0x044ff0000000180c */
[C---:B------:R-:W-:Y:S01]  /*92d0*/  HMMA.16816.F32 R16, R176.reuse, R138, R16 ;  /* 0x0000008ab010723c */ /* 0x040fe20000001810 */
[----:B------:R-:W2:Y:S07]  /*92e0*/  LDSM.16.MT88.4 R136, [R148] ;  /* 0x000000009488783b */ /* 0x000eae0000004200 */
[C---:B--2---:R-:W-:Y:S08]  /*92f0*/  HMMA.16816.F32 R20, R176.reuse, R136, R20 ;  /* 0x00000088b014723c */ /* 0x044ff00000001814 */
[C---:B------:R-:W-:Y:S01]  /*9300*/  HMMA.16816.F32 R24, R176.reuse, R138, R24 ;  /* 0x0000008ab018723c */ /* 0x040fe20000001818 */
[----:B----4-:R2:W3:Y:S03]  /*9310*/  LDSM.16.MT88.4 R136, [R0] ;  /* 0x000000000088783b */ /* 0x0104e60000004200 */
[----:B--2---:R-:W-:Y:S02]  /*9320*/  FADD.FTZ R0, R133, R180 ;  /* 0x000000b485007221 */ /* 0x004fe40000010000 */
[----:B------:R-:W2:Y:S02]  /*9330*/  MUFU.EX2 R180, R161 ;  /* 0x000000a100b47308 */ /* 0x000ea40000000800 */
[----:B-1----:R-:W-:Y:S04]  /*9340*/  FADD.FTZ R0, R2, R0 ;  /* 0x0000000002007221 */ /* 0x002fe80000010000 */
[----:B------:R-:W-:Y:S04]  /*9350*/  FADD.FTZ R0, R144, R0 ;  /* 0x0000000090007221 */ /* 0x000fe80000010000 */
        /* <DEDUP_REMOVED lines=36> */
[----:B------:R-:W1:Y:S08]  /*95a0*/  LDSM.16.MT88.4 R136, [R141+0x6000] ;  /* 0x006000008d88783b */ /* 0x000e700000004200 */
[----:B------:R-:W3:Y:S01]  /*95b0*/  LDSM.16.MT88.4 R140, [R162+0x800] ;  /* 0x00080000a28c783b */ /* 0x000ee20000004200 */
        /* <DEDUP_REMOVED lines=9> */
[----:B--2---:R-:W-:Y:S05]  /*9650*/  F2FP.PACK_AB R177, R180, R181 ;  /* 0x000000b5b4b1723e */ /* 0x004fea00000000ff */
[C---:B---3--:R-:W-:Y:S02]  /*9660*/  HMMA.16816.F32 R4, R136.reuse, R140, R4 ;  /* 0x0000008c8804723c */ /* 0x048fe40000001804 */
[----:B------:R2:W-:Y:S06]  /*9670*/  MUFU.EX2 R134, R249 ;  /* 0x000000f900867308 */ /* 0x0005ec0000000800 */
[C---:B------:R-:W-:Y:S01]  /*9680*/  HMMA.16816.F32 R8, R136.reuse, R142, R8 ;  /* 0x0000008e8808723c */ /* 0x040fe20000001808 */
[----:B------:R-:W3:Y:S03]  /*9690*/  LDSM.16.MT88.4 R140, [R148+0x800] ;  /* 0x00080000948c783b */ /* 0x000ee60000004200 */
[----:B------:R-:W5:Y:S01]  /*96a0*/  MUFU.EX2 R133, R158 ;  /* 0x0000009e00857308 */ /* 0x000f620000000800 */
[----:B----4-:R-:W-:Y:S09]  /*96b0*/  MOV R251, R148 ;  /* 0x0000009400fb7202 */ /* 0x010ff20000000f00 */
[----:B------:R-:W-:Y:S01]  /*96c0*/  MUFU.EX2 R176, R167 ;  /* 0x000000a700b07308 */ /* 0x000fe20000000800 */
[----:B--2---:R-:W-:Y:S01]  /*96d0*/  MOV R249, R162 ;  /* 0x000000a200f97202 */ /* 0x004fe20000000f00 */
[C---:B-1----:R-:W-:Y:S03]  /*96e0*/  HMMA.16816.F32 R12, R136.reuse, R144, R12 ;  /* 0x00000090880c723c */ /* 0x042fe6000000180c */
[----:B-----5:R-:W-:Y:S05]  /*96f0*/  FADD.FTZ R0, R133, R0 ;  /* 0x0000000085007221 */ /* 0x020fea0000010000 */
[C---:B------:R-:W-:Y:S01]  /*9700*/  HMMA.16816.F32 R16, R136.reuse, R146, R16 ;  /* 0x000000928810723c */ /* 0x040fe20000001810 */
[----:B------:R-:W1:Y:S03]  /*9710*/  LDSM.16.MT88.4 R144, [R188+0x800] ;  /* 0x00080000bc90783b */ /* 0x000e660000004200 */
[----:B------:R-:W-:Y:S04]  /*9720*/  FADD.FTZ R0, R2, R0 ;  /* 0x0000000002007221 */ /* 0x000fe80000010000 */
[C---:B---3--:R-:W-:Y:S08]  /*9730*/  HMMA.16816.F32 R20, R136.reuse, R140, R20 ;  /* 0x0000008c8814723c */ /* 0x048ff00000001814 */
        /* <DEDUP_REMOVED lines=25> */
[----:B------:R2:W3:Y:S07]  /*98d0*/  LDSM.16.MT88.4 R140, [R162+0x6800] ;  /* 0x00680000a28c783b */ /* 0x0004ee0000004200 */
[C---:B-1----:R-:W-:Y:S04]  /*98e0*/  HMMA.16816.F32 R92, R136.reuse, R144, R92 ;  /* 0x00000090885c723c */ /* 0x042fe8000000185c */
[----:B--2---:R-:W-:Y:S04]  /*98f0*/  MOV R162, R149 ;  /* 0x0000009500a27202 */ /* 0x004fe80000000f00 */
[C---:B------:R-:W-:Y:S01]  /*9900*/  HMMA.16816.F32 R96, R136.reuse, R146, R96 ;  /* 0x000000928860723c */ /* 0x040fe20000001860 */
[----:B------:R-:W1:Y:S07]  /*9910*/  LDSM.16.MT88.4 R144, [R163+0x6800] ;  /* 0x00680000a390783b */ /* 0x000e6e0000004200 */
[C---:B---3--:R-:W-:Y:S08]  /*9920*/  HMMA.16816.F32 R100, R136.reuse, R140, R100 ;  /* 0x0000008c8864723c */ /* 0x048ff00000001864 */
[C---:B------:R-:W-:Y:S01]  /*9930*/  HMMA.16816.F32 R104, R136.reuse, R142, R104 ;  /* 0x0000008e8868723c */ /* 0x040fe20000001868 */
[----:B------:R2:W3:Y:S07]  /*9940*/  LDSM.16.MT88.4 R140, [R148+0x6800] ;  /* 0x00680000948c783b */ /* 0x0004ee0000004200 */
[C---:B-1----:R-:W-:Y:S01]  /*9950*/  HMMA.16816.F32 R108, R136.reuse, R144, R108 ;  /* 0x00000090886c723c */ /* 0x042fe2000000186c */
[----:B--2---:R1:W2:Y:S07]  /*9960*/  MUFU.EX2 R148, R250 ;  /* 0x000000fa00947308 */ /* 0x0042ae0000000800 */
[C---:B------:R-:W-:Y:S01]  /*9970*/  HMMA.16816.F32 R112, R136.reuse, R146, R112 ;  /* 0x000000928870723c */ /* 0x040fe20000001870 */
[----:B------:R-:W4:Y:S07]  /*9980*/  LDSM.16.MT88.4 R144, [R188+0x6800] ;  /* 0x00680000bc90783b */ /* 0x000f2e0000004200 */
[C---:B---3--:R-:W-:Y:S04]  /*9990*/  HMMA.16816.F32 R116, R136.reuse, R140, R116 ;  /* 0x0000008c8874723c */ /* 0x048fe80000001874 */
[----:B-1----:R-:W-:Y:S04]  /*99a0*/  MOV R250, R163 ;  /* 0x000000a300fa7202 */ /* 0x002fe80000000f00 */
[C---:B------:R-:W-:Y:S01]  /*99b0*/  HMMA.16816.F32 R120, R136.reuse, R142, R120 ;  /* 0x0000008e8878723c */ /* 0x040fe20000001878 */
[----:B------:R-:W1:Y:S03]  /*99c0*/  LDSM.16.MT88.4 R140, [R249+0x1000] ;  /* 0x00100000f98c783b */ /* 0x000e660000004200 */
[----:B--2---:R-:W-:Y:S04]  /*99d0*/  FADD.FTZ R0, R148, R0 ;  /* 0x0000000094007221 */ /* 0x004fe80000010000 */
[C---:B------:R-:W-:Y:S01]  /*99e0*/  FADD.FTZ R0, R134.reuse, R0 ;  /* 0x0000000086007221 */ /* 0x040fe20000010000 */
[C---:B----4-:R-:W-:Y:S08]  /*99f0*/  HMMA.16816.F32 R124, R136.reuse, R144, R124 ;  /* 0x00000090887c723c */ /* 0x050ff0000000187c */
[----:B------:R-:W-:Y:S01]  /*9a00*/  HMMA.16816.F32 R128, R136, R146, R128 ;  /* 0x000000928880723c */ /* 0x000fe20000001880 */
[----:B------:R-:W2:Y:S06]  /*9a10*/  LDSM.16.MT88.4 R144, [R250+0x1000] ;  /* 0x00100000fa90783b */ /* 0x000eac0000004200 */
[----:B------:R-:W-:Y:S02]  /*9a20*/  F2FP.PACK_AB R138, R134, R148 ;  /* 0x00000094868a723e */ /* 0x000fe400000000ff */
[----:B------:R-:W3:Y:S01]  /*9a30*/  LDSM.16.MT88.4 R148, [R251+0x1000] ;  /* 0x00100000fb94783b */ /* 0x000ee20000004200 */
[----:B------:R-:W-:Y:S02]  /*9a40*/  MUFU.EX2 R134, R165 ;  /* 0x000000a500867308 */ /* 0x000fe40000000800 */
[----:B------:R-:W-:Y:S02]  /*9a50*/  F2FP.PACK_AB R136, R2, R133 ;  /* 0x000000850288723e */ /* 0x000fe400000000ff */
[----:B------:R-:W-:Y:S02]  /*9a60*/  F2FP.PACK_AB R137, R189, R190 ;  /* 0x000000bebd89723e */ /* 0x000fe400000000ff */
[----:B------:R-:W-:Y:S04]  /*9a70*/  F2FP.PACK_AB R139, R248, R191 ;  /* 0x000000bff88b723e */ /* 0x000fe800000000ff */
[----:B------:R-:W4:Y:S03]  /*9a80*/  MUFU.EX2 R2, R162 ;  /* 0x000000a200027308 */ /* 0x000f260000000800 */
[C---:B-1----:R-:W-:Y:S07]  /*9a90*/  HMMA.16816.F32 R4, R136.reuse, R140, R4 ;  /* 0x0000008c8804723c */ /* 0x042fee0000001804 */
[----:B------:R-:W1:Y:S01]  /*9aa0*/  MUFU.EX2 R133, R166 ;  /* 0x000000a600857308 */ /* 0x000e620000000800 */
[C---:B------:R-:W-:Y:S01]  /*9ab0*/  HMMA.16816.F32 R8, R136.reuse, R142, R8 ;  /* 0x0000008e8808723c */ /* 0x040fe20000001808 */
[----:B------:R-:W5:Y:S07]  /*9ac0*/  LDSM.16.MT88.4 R140, [R188+0x1000] ;  /* 0x00100000bc8c783b */ /* 0x000f6e0000004200 */
[C---:B--2---:R-:W-:Y:S04]  /*9ad0*/  HMMA.16816.F32 R12, R136.reuse, R144, R12 ;  /* 0x00000090880c723c */ /* 0x044fe8000000180c */
[----:B----4-:R-:W-:Y:S04]  /*9ae0*/  FADD.FTZ R0, R2, R0 ;  /* 0x0000000002007221 */ /* 0x010fe80000010000 */
[C---:B------:R-:W-:Y:S01]  /*9af0*/  FADD.FTZ R0, R176.reuse, R0 ;  /* 0x00000000b0007221 */ /* 0x040fe20000010000 */
[C---:B------:R-:W-:Y:S01]  /*9b00*/  HMMA.16816.F32 R16, R136.reuse, R146, R16 ;  /* 0x000000928810723c */ /* 0x040fe20000001810 */
[----:B------:R-:W2:Y:S02]  /*9b10*/  LDSM.16.MT88.4 R144, [R249+0x3000] ;  /* 0x00300000f990783b */ /* 0x000ea40000004200 */
[----:B------:R-:W-:Y:S01]  /*9b20*/  F2FP.PACK_AB R176, R176, R2 ;  /* 0x00000002b0b0723e */ /* 0x000fe200000000ff */
[----:B------:R-:W-:Y:S02]  /*9b30*/  FADD.FTZ R2, R152, R160 ;  /* 0x000000a098027221 */ /* 0x000fe40000010000 */
[----:B-1----:R-:W-:Y:S02]  /*9b40*/  FADD.FTZ R0, R133, R0 ;  /* 0x0000000085007221 */ /* 0x002fe40000010000 */
[C---:B---3--:R-:W-:Y:S01]  /*9b50*/  HMMA.16816.F32 R20, R136.reuse, R148, R20 ;  /* 0x000000948814723c */ /* 0x048fe20000001814 */
[----:B------:R-:W-:Y:S03]  /*9b60*/  LDSM.16.MT88.4 R160, [R249+0x1800] ;  /* 0x00180000f9a0783b */ /* 0x000fe60000004200 */
[C---:B------:R-:W-:Y:S01]  /*9b70*/  FADD.FTZ R0, R178.reuse, R0 ;  /* 0x00000000b2007221 */ /* 0x040fe20000010000 */
[----:B------:R-:W-:Y:S02]  /*9b80*/  F2FP.PACK_AB R178, R178, R133 ;  /* 0x00000085b2b2723e */ /* 0x000fe400000000ff */
[----:B------:R-:W1:Y:S01]  /*9b90*/  MUFU.EX2 R133, R164 ;  /* 0x000000a400857308 */ /* 0x000e620000000800 */
[C---:B------:R-:W-:Y:S01]  /*9ba0*/  HMMA.16816.F32 R24, R136.reuse, R150, R24 ;  /* 0x000000968818723c */ /* 0x040fe20000001818 */
[----:B------:R-:W3:Y:S07]  /*9bb0*/  LDSM.16.MT88.4 R148, [R250+0x3000] ;  /* 0x00300000fa94783b */ /* 0x000eee0000004200 */
[C---:B-----5:R-:W-:Y:S01]  /*9bc0*/  HMMA.16816.F32 R28, R136.reuse, R140, R28 ;  /* 0x0000008c881c723c */ /* 0x060fe2000000181c */
[----:B------:R-:W-:Y:S07]  /*9bd0*/  LDSM.16.MT88.4 R152, [R250+0x1800] ;  /* 0x00180000fa98783b */ /* 0x000fee0000004200 */
[C---:B------:R-:W-:Y:S01]  /*9be0*/  HMMA.16816.F32 R32, R136.reuse, R142, R32 ;  /* 0x0000008e8820723c */ /* 0x040fe20000001820 */
[----:B------:R-:W4:Y:S03]  /*9bf0*/  LDSM.16.MT88.4 R140, [R251+0x3000] ;  /* 0x00300000fb8c783b */ /* 0x000f260000004200 */
[----:B-1----:R-:W-:Y:S04]  /*9c00*/  F2FP.PACK_AB R179, R133, R134 ;  /* 0x0000008685b3723e */ /* 0x002fe800000000ff */
[C---:B--2---:R-:W-:Y:S01]  /*9c10*/  HMMA.16816.F32 R36, R136.reuse, R144, R36 ;  /* 0x000000908824723c */ /* 0x044fe20000001824 */
[----:B------:R1:W-:Y:S04]  /*9c20*/  STL [R1+0x78], R0 ;  /* 0x0000780001007387 */ /* 0x0003e80000100800 */
[----:B------:R-:W2:Y:S03]  /*9c30*/  LDL R187, [R1+0x80] ;  /* 0x0000800001bb7983 */ /* 0x000ea60000100800 */
[C---:B------:R-:W-:Y:S01]  /*9c40*/  HMMA.16816.F32 R40, R136.reuse, R146, R40 ;  /* 0x000000928828723c */ /* 0x040fe20000001828 */
[----:B------:R-:W5:Y:S07]  /*9c50*/  LDSM.16.MT88.4 R144, [R188+0x3000] ;  /* 0x00300000bc90783b */ /* 0x000f6e0000004200 */
[C---:B---3--:R-:W-:Y:S01]  /*9c60*/  HMMA.16816.F32 R44, R136.reuse, R148, R44 ;  /* 0x00000094882c723c */ /* 0x048fe2000000182c */
[----:B------:R-:W2:Y:S07]  /*9c70*/  LDL.LU R186, [R1+0x10] ;  /* 0x0000100001ba7983 */ /* 0x000eae0000300800 */
[C---:B------:R-:W-:Y:S01]  /*9c80*/  HMMA.16816.F32 R48, R136.reuse, R150, R48 ;  /* 0x000000968830723c */ /* 0x040fe20000001830 */
[----:B------:R-:W3:Y:S03]  /*9c90*/  LDSM.16.MT88.4 R148, [R249+0x5000] ;  /* 0x00500000f994783b */ /* 0x000ee60000004200 */
[----:B-1----:R-:W-:Y:S04]  /*9ca0*/  FADD.FTZ R0, R156, R2 ;  /* 0x000000029c007221 */ /* 0x002fe80000010000 */
[C---:B----4-:R-:W-:Y:S04]  /*9cb0*/  HMMA.16816.F32 R52, R136.reuse, R140, R52 ;  /* 0x0000008c8834723c */ /* 0x050fe80000001834 */
[----:B------:R-:W-:Y:S04]  /*9cc0*/  FADD.FTZ R0, R185, R0 ;  /* 0x00000000b9007221 */ /* 0x000fe80000010000 */
[C---:B------:R-:W-:Y:S01]  /*9cd0*/  HMMA.16816.F32 R56, R136.reuse, R142, R56 ;  /* 0x0000008e8838723c */ /* 0x040fe20000001838 */
[----:B------:R-:W1:Y:S03]  /*9ce0*/  LDSM.16.MT88.4 R140, [R250+0x5000] ;  /* 0x00500000fa8c783b */ /* 0x000e660000004200 */
[----:B------:R-:W-:Y:S04]  /*9cf0*/  FADD.FTZ R0, R182, R0 ;  /* 0x00000000b6007221 */ /* 0x000fe80000010000 */
[----:B------:R-:W-:Y:S01]  /*9d00*/  FADD.FTZ R0, R183, R0 ;  /* 0x00000000b7007221 */ /* 0x000fe20000010000 */
[C---:B-----5:R-:W-:Y:S03]  /*9d10*/  HMMA.16816.F32 R60, R136.reuse, R144, R60 ;  /* 0x00000090883c723c */ /* 0x060fe6000000183c */
[----:B------:R-:W-:Y:S04]  /*9d20*/  FADD.FTZ R0, R184, R0 ;  /* 0x00000000b8007221 */ /* 0x000fe80000010000 */
[----:B------:R-:W-:Y:S01]  /*9d30*/  FADD.FTZ R0, R190, R0 ;  /* 0x00000000be007221 */ /* 0x000fe20000010000 */
[C---:B------:R-:W-:Y:S01]  /*9d40*/  HMMA.16816.F32 R64, R136.reuse, R146, R64 ;  /* 0x000000928840723c */ /* 0x040fe20000001840 */
[----:B------:R-:W4:Y:S03]  /*9d50*/  LDSM.16.MT88.4 R144, [R251+0x5000] ;  /* 0x00500000fb90783b */ /* 0x000f260000004200 */
[----:B------:R-:W-:Y:S04]  /*9d60*/  FADD.FTZ R0, R189, R0 ;  /* 0x00000000bd007221 */ /* 0x000fe80000010000 */
[C---:B---3--:R-:W-:Y:S04]  /*9d70*/  HMMA.16816.F32 R68, R136.reuse, R148, R68 ;  /* 0x000000948844723c */ /* 0x048fe80000001844 */
[----:B------:R-:W-:Y:S04]  /*9d80*/  FADD.FTZ R0, R191, R0 ;  /* 0x00000000bf007221 */ /* 0x000fe80000010000 */
[C---:B------:R-:W-:Y:S01]  /*9d90*/  HMMA.16816.F32 R72, R136.reuse, R150, R72 ;  /* 0x000000968848723c */ /* 0x040fe20000001848 */
[----:B------:R-:W3:Y:S03]  /*9da0*/  LDSM.16.MT88.4 R148, [R188+0x5000] ;  /* 0x00500000bc94783b */ /* 0x000ee60000004200 */
[----:B------:R-:W-:Y:S04]  /*9db0*/  FADD.FTZ R0, R248, R0 ;  /* 0x00000000f8007221 */ /* 0x000fe80000010000 */
[C---:B-1----:R-:W-:Y:S04]  /*9dc0*/  HMMA.16816.F32 R76, R136.reuse, R140, R76 ;  /* 0x0000008c884c723c */ /* 0x042fe8000000184c */
[----:B------:R-:W-:Y:S04]  /*9dd0*/  FADD.FTZ R0, R181, R0 ;  /* 0x00000000b5007221 */ /* 0x000fe80000010000 */
[C---:B------:R-:W-:Y:S01]  /*9de0*/  HMMA.16816.F32 R80, R136.reuse, R142, R80 ;  /* 0x0000008e8850723c */ /* 0x040fe20000001850 */
[----:B------:R-:W1:Y:S03]  /*9df0*/  LDSM.16.MT88.4 R140, [R249+0x7000] ;  /* 0x00700000f98c783b */ /* 0x000e660000004200 */
[----:B------:R-:W-:Y:S04]  /*9e00*/  FADD.FTZ R0, R180, R0 ;  /* 0x00000000b4007221 */ /* 0x000fe80000010000 */
[----:B------:R-:W-:Y:S01]  /*9e10*/  FADD.FTZ R0, R134, R0 ;  /* 0x0000000086007221 */ /* 0x000fe20000010000 */
[C---:B----4-:R-:W-:Y:S03]  /*9e20*/  HMMA.16816.F32 R84, R136.reuse, R144, R84 ;  /* 0x000000908854723c */ /* 0x050fe60000001854 */
[----:B------:R-:W-:Y:S01]  /*9e30*/  FADD.FTZ R0, R133, R0 ;  /* 0x0000000085007221 */ /* 0x000fe20000010000 */
[----:B------:R-:W-:Y:S02]  /*9e40*/  MOV R133, R132 ;  /* 0x0000008400857202 */ /* 0x000fe40000000f00 */
[----:B------:R-:W-:Y:S02]  /*9e50*/  MOV R134, R3 ;  /* 0x0000000300867202 */ /* 0x000fe40000000f00 */
[C---:B------:R-:W-:Y:S01]  /*9e60*/  HMMA.16816.F32 R88, R136.reuse, R146, R88 ;  /* 0x000000928858723c */ /* 0x040fe20000001858 */
[----:B------:R-:W4:Y:S07]  /*9e70*/  LDSM.16.MT88.4 R144, [R250+0x7000] ;  /* 0x00700000fa90783b */ /* 0x000f2e0000004200 */
[C---:B---3--:R-:W-:Y:S08]  /*9e80*/  HMMA.16816.F32 R92, R136.reuse, R148, R92 ;  /* 0x00000094885c723c */ /* 0x048ff0000000185c */
[C---:B------:R-:W-:Y:S01]  /*9e90*/  HMMA.16816.F32 R96, R136.reuse, R150, R96 ;  /* 0x000000968860723c */ /* 0x040fe20000001860 */
[----:B------:R-:W3:Y:S07]  /*9ea0*/  LDSM.16.MT88.4 R148, [R251+0x7000] ;  /* 0x00700000fb94783b */ /* 0x000eee0000004200 */
[C---:B-1----:R-:W-:Y:S08]  /*9eb0*/  HMMA.16816.F32 R100, R136.reuse, R140, R100 ;  /* 0x0000008c8864723c */ /* 0x042ff00000001864 */
[C---:B------:R-:W-:Y:S01]  /*9ec0*/  HMMA.16816.F32 R104, R136.reuse, R142, R104 ;  /* 0x0000008e8868723c */ /* 0x040fe20000001868 */
[----:B------:R-:W1:Y:S07]  /*9ed0*/  LDSM.16.MT88.4 R140, [R188+0x7000] ;  /* 0x00700000bc8c783b */ /* 0x000e6e0000004200 */
[C---:B----4-:R-:W-:Y:S08]  /*9ee0*/  HMMA.16816.F32 R108, R136.reuse, R144, R108 ;  /* 0x00000090886c723c */ /* 0x050ff0000000186c */
[C---:B------:R-:W-:Y:S01]  /*9ef0*/  HMMA.16816.F32 R112, R136.reuse, R146, R112 ;  /* 0x000000928870723c */ /* 0x040fe20000001870 */
[----:B------:R-:W4:Y:S07]  /*9f00*/  LDSM.16.MT88.4 R144, [R251+0x1800] ;  /* 0x00180000fb90783b */ /* 0x000f2e0000004200 */
        /* <DEDUP_REMOVED lines=8> */
[----:B------:R-:W5:Y:S07]  /*9f90*/  LDSM.16.MT88.4 R8, [R250+0x3800] ;  /* 0x00380000fa08783b */ /* 0x000f6e0000004200 */
[C---:B------:R-:W-:Y:S01]  /*9fa0*/  HMMA.16816.F32 R156, R176.reuse, R152, R12 ;  /* 0x00000098b09c723c */ /* 0x040fe2000000180c */
[----:B------:R-:W3:Y:S07]  /*9fb0*/  LDSM.16.MT88.4 R12, [R251+0x3800] ;  /* 0x00380000fb0c783b */ /* 0x000eee0000004200 */
[C---:B------:R-:W-:Y:S01]  /*9fc0*/  HMMA.16816.F32 R152, R176.reuse, R154, R16 ;  /* 0x0000009ab098723c */ /* 0x040fe20000001810 */
[----:B------:R-:W5:Y:S07]  /*9fd0*/  LDSM.16.MT88.4 R16, [R188+0x3800] ;  /* 0x00380000bc10783b */ /* 0x000f6e0000004200 */
[C---:B----4-:R-:W-:Y:S08]  /*9fe0*/  HMMA.16816.F32 R148, R176.reuse, R144, R20 ;  /* 0x00000090b094723c */ /* 0x050ff00000001814 */
[C---:B------:R-:W-:Y:S08]  /*9ff0*/  HMMA.16816.F32 R144, R176.reuse, R146, R24 ;  /* 0x00000092b090723c */ /* 0x040ff00000001818 */
[C---:B-1----:R-:W-:Y:S08]  /*a000*/  HMMA.16816.F32 R140, R176.reuse, R136, R28 ;  /* 0x00000088b08c723c */ /* 0x042ff0000000181c */
[C---:B------:R-:W-:Y:S08]  /*a010*/  HMMA.16816.F32 R136, R176.reuse, R138, R32 ;  /* 0x0000008ab088723c */ /* 0x040ff00000001820 */
[C---:B---3--:R-:W-:Y:S08]  /*a020*/  HMMA.16816.F32 R36, R176.reuse, R4, R36 ;  /* 0x00000004b024723c */ /* 0x048ff00000001824 */
[C---:B------:R-:W-:Y:S01]  /*a030*/  HMMA.16816.F32 R40, R176.reuse, R6, R40 ;  /* 0x00000006b028723c */ /* 0x040fe20000001828 */
[----:B------:R-:W1:Y:S07]  /*a040*/  LDSM.16.MT88.4 R4, [R249+0x5800] ;  /* 0x00580000f904783b */ /* 0x000e6e0000004200 */
[C---:B-----5:R-:W-:Y:S08]  /*a050*/  HMMA.16816.F32 R44, R176.reuse, R8, R44 ;  /* 0x00000008b02c723c */ /* 0x060ff0000000182c */
[C---:B------:R-:W-:Y:S01]  /*a060*/  HMMA.16816.F32 R48, R176.reuse, R10, R48 ;  /* 0x0000000ab030723c */ /* 0x040fe20000001830 */
[----:B------:R-:W3:Y:S07]  /*a070*/  LDSM.16.MT88.4 R8, [R250+0x5800] ;  /* 0x00580000fa08783b */ /* 0x000eee0000004200 */
[C---:B------:R-:W-:Y:S08]  /*a080*/  HMMA.16816.F32 R52, R176.reuse, R12, R52 ;  /* 0x0000000cb034723c */ /* 0x040ff00000001834 */
[C---:B------:R-:W-:Y:S01]  /*a090*/  HMMA.16816.F32 R56, R176.reuse, R14, R56 ;  /* 0x0000000eb038723c */ /* 0x040fe20000001838 */
[----:B------:R-:W4:Y:S07]  /*a0a0*/  LDSM.16.MT88.4 R12, [R251+0x5800] ;  /* 0x00580000fb0c783b */ /* 0x000f2e0000004200 */
[C---:B------:R-:W-:Y:S08]  /*a0b0*/  HMMA.16816.F32 R60, R176.reuse, R16, R60 ;  /* 0x00000010b03c723c */ /* 0x040ff0000000183c */
[C---:B------:R-:W-:Y:S01]  /*a0c0*/  HMMA.16816.F32 R64, R176.reuse, R18, R64 ;  /* 0x00000012b040723c */ /* 0x040fe20000001840 */
[----:B------:R-:W5:Y:S02]  /*a0d0*/  LDSM.16.MT88.4 R16, [R188+0x5800] ;  /* 0x00580000bc10783b */ /* 0x000f640000004200 */
[C---:B--2---:R-:W-:Y:S02]  /*a0e0*/  ISETP.GT.AND P0, PT, R186.reuse, R187, PT ;  /* 0x000000bbba00720c */ /* 0x044fe40003f04270 */
[----:B------:R-:W-:Y:S03]  /*a0f0*/  IADD3 R2, R186, -0x1, RZ ;  /* 0xffffffffba027810 */ /* 0x000fe60007ffe0ff */
[C---:B-1----:R-:W-:Y:S02]  /*a100*/  HMMA.16816.F32 R68, R176.reuse, R4, R68 ;  /* 0x00000004b044723c */ /* 0x042fe40000001844 */
[----:B------:R-:W-:Y:S04]  /*a110*/  STL [R1+0x60], R2 ;  /* 0x0000600201007387 */ /* 0x000fe80000100800 */
[----:B------:R1:W-:Y:S02]  /*a120*/  STL [R1+0x74], R0 ;  /* 0x0000740001007387 */ /* 0x0003e40000100800 */
[C---:B------:R-:W-:Y:S02]  /*a130*/  HMMA.16816.F32 R72, R176.reuse, R6, R72 ;  /* 0x00000006b048723c */ /* 0x040fe40000001848 */
[----:B------:R-:W2:Y:S06]  /*a140*/  LDSM.16.MT88.4 R4, [R249+0x7800] ;  /* 0x00780000f904783b */ /* 0x000eac0000004200 */
[C---:B---3--:R-:W-:Y:S08]  /*a150*/  HMMA.16816.F32 R76, R176.reuse, R8, R76 ;  /* 0x00000008b04c723c */ /* 0x048ff0000000184c */
[C---:B------:R-:W-:Y:S01]  /*a160*/  HMMA.16816.F32 R80, R176.reuse, R10, R80 ;  /* 0x0000000ab050723c */ /* 0x040fe20000001850 */
[----:B------:R-:W3:Y:S03]  /*a170*/  LDSM.16.MT88.4 R8, [R250+0x7800] ;  /* 0x00780000fa08783b */ /* 0x000ee60000004200 */
[----:B-1----:R-:W-:Y:S04]  /*a180*/  MOV R0, R2 ;  /* 0x0000000200007202 */ /* 0x002fe80000000f00 */
[C---:B----4-:R-:W-:Y:S01]  /*a190*/  HMMA.16816.F32 R84, R176.reuse, R12, R84 ;  /* 0x0000000cb054723c */ /* 0x050fe20000001854 */
[----:B------:R-:W-:Y:S07]  /*a1a0*/  STL [R1+0x10], R0 ;  /* 0x0000100001007387 */ /* 0x000fee0000100800 */
[C---:B------:R-:W-:Y:S01]  /*a1b0*/  HMMA.16816.F32 R88, R176.reuse, R14, R88 ;  /* 0x0000000eb058723c */ /* 0x040fe20000001858 */
[----:B------:R-:W1:Y:S07]  /*a1c0*/  LDSM.16.MT88.4 R12, [R251+0x7800] ;  /* 0x00780000fb0c783b */ /* 0x000e6e0000004200 */
[C---:B-----5:R-:W-:Y:S08]  /*a1d0*/  HMMA.16816.F32 R92, R176.reuse, R16, R92 ;  /* 0x00000010b05c723c */ /* 0x060ff0000000185c */
[C---:B------:R-:W-:Y:S01]  /*a1e0*/  HMMA.16816.F32 R96, R176.reuse, R18, R96 ;  /* 0x00000012b060723c */ /* 0x040fe20000001860 */
[----:B------:R-:W4:Y:S07]  /*a1f0*/  LDSM.16.MT88.4 R16, [R188+0x7800] ;  /* 0x00780000bc10783b */ /* 0x000f2e0000004200 */
[C---:B--2---:R-:W-:Y:S08]  /*a200*/  HMMA.16816.F32 R100, R176.reuse, R4, R100 ;  /* 0x00000004b064723c */ /* 0x044ff00000001864 */
[C---:B------:R-:W-:Y:S08]  /*a210*/  HMMA.16816.F32 R104, R176.reuse, R6, R104 ;  /* 0x00000006b068723c */ /* 0x040ff00000001868 */
[C---:B---3--:R-:W-:Y:S08]  /*a220*/  HMMA.16816.F32 R108, R176.reuse, R8, R108 ;  /* 0x00000008b06c723c */ /* 0x048ff0000000186c */
[C---:B------:R-:W-:Y:S08]  /*a230*/  HMMA.16816.F32 R112, R176.reuse, R10, R112 ;  /* 0x0000000ab070723c */ /* 0x040ff00000001870 */
[C---:B-1----:R-:W-:Y:S08]  /*a240*/  HMMA.16816.F32 R116, R176.reuse, R12, R116 ;  /* 0x0000000cb074723c */ /* 0x042ff00000001874 */
[C---:B------:R-:W-:Y:S08]  /*a250*/  HMMA.16816.F32 R120, R176.reuse, R14, R120 ;  /* 0x0000000eb078723c */ /* 0x040ff00000001878 */
[C---:B----4-:R-:W-:Y:S07]  /*a260*/  HMMA.16816.F32 R124, R176.reuse, R16, R124 ;  /* 0x00000010b07c723c */ /* 0x050fee000000187c */
[----:B------:R-:W-:Y:S01]  /*a270*/  MOV R16, R3 ;  /* 0x0000000300107202 */ /* 0x000fe20000000f00 */
[----:B------:R-:W-:Y:S01]  /*a280*/  HMMA.16816.F32 R128, R176, R18, R128 ;  /* 0x00000012b080723c */ /* 0x000fe20000001880 */
[----:B------:R-:W-:-:S07]  /*a290*/  @P0 BRA `(.L_x_534) ;  /* 0xffffbae000000947 */ /* 0x000fce000383ffff */
.L_x_523:
[----:B-1----:R-:W2:Y:S02]  /*a2a0*/  LDL R0, [R1+0x60] ;  /* 0x0000600001007983 */ /* 0x002ea40000100800 */
[----:B--2---:R-:W-:-:S13]  /*a2b0*/  ISETP.GE.AND P0, PT, R0, RZ, PT ;  /* 0x000000ff0000720c */ /* 0x004fda0003f06270 */
[----:B------:R-:W-:Y:S05]  /*a2c0*/  @!P0 BRA `(.L_x_535) ;  /* 0x0000402000008947 */ /* 0x000fea0003800000 */
[----:B------:R-:W-:Y:S02]  /*a2d0*/  MOV R134, R16 ;  /* 0x0000001000867202 */ /* 0x000fe40000000f00 */
[----:B------:R-:W-:Y:S02]  /*a2e0*/  MOV R133, R132 ;  /* 0x0000008400857202 */ /* 0x000fe40000000f00 */
.L_x_542:
[----:B------:R-:W2:Y:S01]  /*a2f0*/  LDL R8, [R1+0x5c] ;  /* 0x00005c0001087983 */ /* 0x000ea20000100800 */
[----:B------:R-:W-:Y:S04]  /*a300*/  DEPBAR.LE SB0, 0x0 ;  /* 0x000080000000791a */ /* 0x000fe80000000000 */
[----:B------:R-:W3:Y:S01]  /*a310*/  LDL R12, [R1+0x58] ;  /* 0x00005800010c7983 */ /* 0x000ee20000100800 */
[C---:B------:R-:W-:Y:S01]  /*a320*/  IADD3 R20, R135.reuse, 0x6000, RZ ;  /* 0x0000600087147810 */ /* 0x040fe20007ffe0ff */
[----:B------:R-:W-:Y:S01]  /*a330*/  WARPSYNC 0xffffffff ;  /* 0xffffffff00007948 */ /* 0x000fe20003800000 */
[C---:B------:R-:W-:Y:S01]  /*a340*/  IADD3 R21, R135.reuse, 0x5000, RZ ;  /* 0x0000500087157810 */ /* 0x040fe20007ffe0ff */
[----:B------:R-:W4:Y:S01]  /*a350*/  LDL.64 R6, [R1+0xa0] ;  /* 0x0000a00001067983 */ /* 0x000f220000100a00 */
[C---:B------:R-:W-:Y:S02]  /*a360*/  IADD3 R249, R135.reuse, 0x3800, RZ ;  /* 0x0000380087f97810 */ /* 0x040fe40007ffe0ff */
[C---:B------:R-:W-:Y:S01]  /*a370*/  IADD3 R248, R135.reuse, 0x3000, RZ ;  /* 0x0000300087f87810 */ /* 0x040fe20007ffe0ff */
[----:B------:R-:W5:Y:S01]  /*a380*/  LDL R5, [R1+0xac] ;  /* 0x0000ac0001057983 */ /* 0x000f620000100800 */
[----:B------:R-:W-:Y:S03]  /*a390*/  IADD3 R132, R135, 0x2800, RZ ;  /* 0x0000280087847810 */ /* 0x000fe60007ffe0ff */
[----:B------:R-:W5:Y:S04]  /*a3a0*/  LDL R15, [R1+0xe8] ;  /* 0x0000e800010f7983 */ /* 0x000f680000100800 */
[----:B------:R-:W5:Y:S04]  /*a3b0*/  LDL R14, [R1+0x70] ;  /* 0x00007000010e7983 */ /* 0x000f680000100800 */
[----:B------:R-:W5:Y:S04]  /*a3c0*/  LDL R13, [R1+0xec] ;  /* 0x0000ec00010d7983 */ /* 0x000f680000100800 */
[----:B------:R-:W-:Y:S06]  /*a3d0*/  BAR.SYNC.DEFER_BLOCKING 0x0 ;  /* 0x0000000000007b1d */ /* 0x000fec0000010000 */
[----:B------:R-:W1:Y:S04]  /*a3e0*/  LDSM.16.M88.4 R16, [R252+0x800] ;  /* 0x00080000fc10783b */ /* 0x000e680000000200 */
[----:B------:R-:W1:Y:S04]  /*a3f0*/  LDSM.16.M88.4 R24, [R252+0x1000] ;  /* 0x00100000fc18783b */ /* 0x000e680000000200 */
[----:B------:R-:W1:Y:S04]  /*a400*/  LDSM.16.M88.4 R32, [R252+0x1800] ;  /* 0x00180000fc20783b */ /* 0x000e680000000200 */
[----:B------:R-:W1:Y:S04]  /*a410*/  LDSM.16.M88.4 R176, [R135] ;  /* 0x0000000087b0783b */ /* 0x000e680000000200 */
[----:B------:R-:W1:Y:S04]  /*a420*/  LDSM.16.M88.4 R180, [R135+0x800] ;  /* 0x0008000087b4783b */ /* 0x000e680000000200 */
[----:B------:R-:W1:Y:S04]  /*a430*/  LDSM.16.M88.4 R184, [R135+0x1000] ;  /* 0x0010000087b8783b */ /* 0x000e680000000200 */
[----:B------:R-:W1:Y:S04]  /*a440*/  LDSM.16.M88.4 R188, [R135+0x1800] ;  /* 0x0018000087bc783b */ /* 0x000e680000000200 */
[----:B----4-:R-:W4:Y:S01]  /*a450*/  LDL R7, [R1+0x68] ;  /* 0x0000680001077983 */ /* 0x010f220000100800 */
[----:B--2---:R-:W-:Y:S01]  /*a460*/  SHF.R.S32.HI R0, RZ, 0x1f, R8 ;  /* 0x0000001fff007819 */ /* 0x004fe20000011408 */
[----:B------:R-:W-:Y:S01]  /*a470*/  IMAD.WIDE.U32 R2, R8, c[0x0][0x208], RZ ;  /* 0x0000820008027a25 */ /* 0x000fe200078e00ff */
[----:B---3--:R-:W-:Y:S03]  /*a480*/  SHF.R.S32.HI R4, RZ, 0x1f, R12 ;  /* 0x0000001fff047819 */ /* 0x008fe6000001140c */
[----:B------:R-:W-:Y:S02]  /*a490*/  IMAD R0, R0, c[0x0][0x208], RZ ;  /* 0x0000820000007a24 */ /* 0x000fe400078e02ff */
[----:B------:R-:W-:Y:S02]  /*a4a0*/  IMAD R4, R4, c[0x0][0x218], RZ ;  /* 0x0000860004047a24 */ /* 0x000fe400078e02ff */
[----:B------:R-:W-:Y:S02]  /*a4b0*/  IMAD R0, R8, c[0x0][0x20c], R0 ;  /* 0x0000830008007a24 */ /* 0x000fe400078e0200 */
[----:B------:R-:W2:Y:S01]  /*a4c0*/  LDSM.16.M88.4 R8, [R252] ;  /* 0x00000000fc08783b */ /* 0x000ea20000000200 */
[----:B------:R-:W-:Y:S01]  /*a4d0*/  IMAD R4, R12, c[0x0][0x21c], R4 ;  /* 0x000087000c047a24 */ /* 0x000fe200078e0204 */
[C---:B-----5:R-:W-:Y:S01]  /*a4e0*/  SHF.L.U64.HI R29, R14.reuse, 0x1, R15 ;  /* 0x000000010e1d7819 */ /* 0x060fe2000001020f */
[----:B------:R-:W-:Y:S02]  /*a4f0*/  IMAD.IADD R3, R3, 0x1, R0 ;  /* 0x0000000103037824 */ /* 0x000fe400078e0200 */
[----:B------:R-:W-:Y:S02]  /*a500*/  IMAD.SHL.U32 R251, R14, 0x2, RZ ;  /* 0x000000020efb7824 */ /* 0x000fe400078e00ff */
[----:B------:R-:W-:Y:S05]  /*a510*/  IMAD.WIDE.U32 R2, R12, c[0x0][0x218], R2 ;  /* 0x000086000c027a25 */ /* 0x000fea00078e0002 */
[----:B------:R-:W-:Y:S02]  /*a520*/  IADD3 R0, P0, R6, R2, RZ ;  /* 0x0000000206007210 */ /* 0x000fe40007f1e0ff */
[----:B------:R-:W-:Y:S02]  /*a530*/  IADD3 R2, R135, 0x7000, RZ ;  /* 0x0000700087027810 */ /* 0x000fe40007ffe0ff */
[----:B------:R-:W-:Y:S02]  /*a540*/  IADD3.X R4, R5, R3, R4, P0, !PT ;  /* 0x0000000305047210 */ /* 0x000fe400007fe404 */
[C---:B------:R-:W-:Y:S04]  /*a550*/  LEA R12, P0, R0.reuse, c[0x0][0x1f8], 0x1 ;  /* 0x00007e00000c7a11 */ /* 0x040fe800078008ff */
[----:B------:R-:W-:Y:S02]  /*a560*/  LEA.HI.X R4, R0, c[0x0][0x1fc], R4, 0x1, P0 ;  /* 0x00007f0000047a11 */ /* 0x000fe400000f0c04 */
[C---:B------:R-:W-:Y:S05]  /*a570*/  IADD3 R0, R135.reuse, 0x7800, RZ ;  /* 0x0000780087007810 */ /* 0x040fea0007ffe0ff */
[----:B------:R3:W-:Y:S04]  /*a580*/  STL [R1+0x1c], R0 ;  /* 0x00001c0001007387 */ /* 0x0007e80000100800 */
[----:B------:R-:W5:Y:S04]  /*a590*/  LDL R6, [R1+0xf0] ;  /* 0x0000f00001067983 */ /* 0x000f680000100800 */
[----:B------:R1:W-:Y:S04]  /*a5a0*/  STL [R1+0x18], R2 ;  /* 0x0000180201007387 */ /* 0x0003e80000100800 */
[----:B------:R-:W5:Y:S04]  /*a5b0*/  LDL R5, [R1+0x6c] ;  /* 0x00006c0001057983 */ /* 0x000f680000100800 */
[----:B------:R-:W2:Y:S01]  /*a5c0*/  LDL R3, [R1+0xf4] ;  /* 0x0000f40001037983 */ /* 0x000ea20000100800 */
[C---:B---3--:R-:W-:Y:S05]  /*a5d0*/  IADD3 R0, R135.reuse, 0x6800, RZ ;  /* 0x0000680087007810 */ /* 0x048fea0007ffe0ff */
[----:B------:R3:W-:Y:S04]  /*a5e0*/  STL [R1+0x14], R0 ;  /* 0x0000140001007387 */ /* 0x0007e80000100800 */
[----:B-1----:R-:W2:Y:S04]  /*a5f0*/  LDL R2, [R1+0x54] ;  /* 0x0000540001027983 */ /* 0x002ea80000100800 */
[----:B------:R1:W-:Y:S01]  /*a600*/  STL [R1+0x10], R20 ;  /* 0x0000101401007387 */ /* 0x0003e20000100800 */
[C---:B---3--:R-:W-:Y:S05]  /*a610*/  IADD3 R0, R135.reuse, 0x5800, RZ ;  /* 0x0000580087007810 */ /* 0x048fea0007ffe0ff */
[----:B------:R3:W-:Y:S01]  /*a620*/  STL [R1+0xc], R0 ;  /* 0x00000c0001007387 */ /* 0x0007e20000100800 */
[C---:B-1----:R-:W-:Y:S03]  /*a630*/  IADD3 R20, R135.reuse, 0x4800, RZ ;  /* 0x0000480087147810 */ /* 0x042fe60007ffe0ff */
[----:B------:R-:W-:Y:S04]  /*a640*/  STL [R1+0x8], R21 ;  /* 0x0000081501007387 */ /* 0x000fe80000100800 */
[----:B------:R-:W-:Y:S01]  /*a650*/  STL [R1+0x4], R20 ;  /* 0x0000041401007387 */ /* 0x000fe20000100800 */
[C---:B---3--:R-:W-:Y:S05]  /*a660*/  IADD3 R0, R135.reuse, 0x4000, RZ ;  /* 0x0000400087007810 */ /* 0x048fea0007ffe0ff */
[----:B------:R1:W-:Y:S02]  /*a670*/  STL [R1], R0 ;  /* 0x0000000001007387 */ /* 0x0003e40000100800 */
[----:B-1----:R-:W-:Y:S02]  /*a680*/  IADD3 R0, R135, 0x2000, RZ ;  /* 0x0000200087007810 */ /* 0x002fe40007ffe0ff */
[C---:B----4-:R-:W-:Y:S01]  /*a690*/  SHF.L.U64.HI R28, R7.reuse, 0x1, R13 ;  /* 0x00000001071c7819 */ /* 0x050fe2000001020d */
[----:B------:R-:W-:Y:S01]  /*a6a0*/  IMAD.SHL.U32 R250, R7, 0x2, RZ ;  /* 0x0000000207fa7824 */ /* 0x000fe200078e00ff */
[C---:B-----5:R-:W-:Y:S01]  /*a6b0*/  SHF.L.U64.HI R23, R5.reuse, 0x1, R6 ;  /* 0x0000000105177819 */ /* 0x060fe20000010206 */
[----:B------:R-:W-:Y:S01]  /*a6c0*/  IMAD.SHL.U32 R31, R5, 0x2, RZ ;  /* 0x00000002051f7824 */ /* 0x000fe200078e00ff */
[C---:B--2---:R-:W-:Y:S01]  /*a6d0*/  SHF.L.U64.HI R20, R2.reuse, 0x1, R3 ;  /* 0x0000000102147819 */ /* 0x044fe20000010203 */
[----:B------:R-:W-:Y:S01]  /*a6e0*/  IMAD.SHL.U32 R30, R2, 0x2, RZ ;  /* 0x00000002021e7824 */ /* 0x000fe200078e00ff */
[----:B------:R-:W-:-:S05]  /*a6f0*/  BRA.DIV ~URZ, `(.L_x_536) ;  /* 0x000082427f007947 */ /* 0x000fca000b800000 */
[----:B------:R1:W2:Y:S02]  /*a700*/  SHFL.IDX PT, R2, R4, RZ, 0x181f ;  /* 0x00181fff04027589 */ /* 0x0002a400000e0000 */
.L_x_585:
[----:B------:R-:W3:Y:S01]  /*a710*/  LDL R6, [R1+0x54] ;  /* 0x0000540001067983 */ /* 0x000ee20000100800 */
[----:B------:R-:W-:Y:S04]  /*a720*/  BSSY B0, `(.L_x_537) ;  /* 0x00001b4000007945 */ /* 0x000fe80003800000 */
[----:B------:R-:W4:Y:S05]  /*a730*/  LDL R3, [R1+0x6c] ;  /* 0x00006c0001037983 */ /* 0x000f2a0000100800 */
[----:B--2---:R-:W2:Y:S05]  /*a740*/  LDL R13, [R1+0x68] ;  /* 0x00006800010d7983 */ /* 0x004eaa0000100800 */
[----:B------:R-:W2:Y:S05]  /*a750*/  LDL R21, [R1+0x70] ;  /* 0x0000700001157983 */ /* 0x000eaa0000100800 */
[----:B------:R1:W-:Y:S05]  /*a760*/  STL.64 [R1+0x128], R46 ;  /* 0x0001282e01007387 */ /* 0x0003ea0000100a00 */
[----:B------:R-:W3:Y:S05]  /*a770*/  SHFL.IDX PT, R5, R12, RZ, 0x181f ;  /* 0x00181fff0c057589 */ /* 0x000eea00000e0000 */
[----:B-1----:R-:W-:Y:S05]  /*a780*/  SHFL.IDX PT, R4, R4, 0x1, 0x181f ;  /* 0x00381f0004047f89 */ /* 0x002fea00000e0000 */
[----:B------:R-:W2:Y:S05]  /*a790*/  LDL R47, [R1+0x4c] ;  /* 0x00004c00012f7983 */ /* 0x000eaa0000100800 */
[----:B------:R-:W-:Y:S05]  /*a7a0*/  STL.64 [R1+0x120], R44 ;  /* 0x0001202c01007387 */ /* 0x000fea0000100a00 */
[----:B------:R-:W-:Y:S05]  /*a7b0*/  STL [R1+0x118], R37 ;  /* 0x0001182501007387 */ /* 0x000fea0000100800 */
[----:B------:R-:W-:Y:S05]  /*a7c0*/  STL.64 [R1+0x110], R42 ;  /* 0x0001102a01007387 */ /* 0x000fea0000100a00 */
[----:B------:R-:W-:Y:S05]  /*a7d0*/  STL.64 [R1+0x108], R40 ;  /* 0x0001082801007387 */ /* 0x000fea0000100a00 */
[----:B------:R1:W-:Y:S01]  /*a7e0*/  STL [R1+0x100], R36 ;  /* 0x0001002401007387 */ /* 0x0003e20000100800 */
[----:B---3--:R-:W-:Y:S02]  /*a7f0*/  ISETP.GE.AND P1, PT, R6, c[0x0][0x1d4], PT ;  /* 0x0000750006007a0c */ /* 0x008fe40003f26270 */
[----:B------:R-:W-:Y:S02]  /*a800*/  IADD3 R6, P0, R5, R30, RZ ;  /* 0x0000001e05067210 */ /* 0x000fe40007f1e0ff */
[----:B-1----:R-:W-:Y:S02]  /*a810*/  SEL R36, RZ, 0x10, P1 ;  /* 0x00000010ff247807 */ /* 0x002fe40000800000 */
[----:B----4-:R-:W-:Y:S01]  /*a820*/  ISETP.GE.AND P5, PT, R3, c[0x0][0x1d4], PT ;  /* 0x0000750003007a0c */ /* 0x010fe20003fa6270 */
[C---:B------:R-:W-:Y:S01]  /*a830*/  IMAD.X R7, R2.reuse, 0x1, R20, P0 ;  /* 0x0000000102077824 */ /* 0x040fe200000e0614 */
[----:B------:R1:W3:Y:S01]  /*a840*/  SHFL.IDX PT, R3, R12, 0x1, 0x181f ;  /* 0x00381f000c037f89 */ /* 0x0002e200000e0000 */
[----:B------:R-:W-:Y:S02]  /*a850*/  IADD3 R14, P0, R5, R31, RZ ;  /* 0x0000001f050e7210 */ /* 0x000fe40007f1e0ff */
[----:B--2---:R-:W-:Y:S02]  /*a860*/  ISETP.GE.AND P4, PT, R13, c[0x0][0x1d4], PT ;  /* 0x000075000d007a0c */ /* 0x004fe40003f86270 */
[----:B------:R2:W-:Y:S01]  /*a870*/  STL [R1+0x50], R36 ;  /* 0x0000502401007387 */ /* 0x0005e20000100800 */
[C---:B------:R-:W-:Y:S01]  /*a880*/  IMAD.X R15, R2.reuse, 0x1, R23, P0 ;  /* 0x00000001020f7824 */ /* 0x040fe200000e0617 */
[----:B------:R-:W-:Y:S02]  /*a890*/  ISETP.GE.AND P3, PT, R21, c[0x0][0x1d4], PT ;  /* 0x0000750015007a0c */ /* 0x000fe40003f66270 */
[----:B------:R-:W-:Y:S01]  /*a8a0*/  SEL R21, RZ, 0x10, P4 ;  /* 0x00000010ff157807 */ /* 0x000fe20002000000 */
[----:B------:R-:W4:Y:S05]  /*a8b0*/  LDL R37, [R1+0x24] ;  /* 0x0000240001257983 */ /* 0x000f2a0000100800 */
[----:B------:R-:W4:Y:S05]  /*a8c0*/  LDL.LU R41, [R1] ;  /* 0x0000000001297983 */ /* 0x000f2a0000300800 */
[----:B------:R-:W4:Y:S01]  /*a8d0*/  LDL.LU R40, [R1+0x4] ;  /* 0x0000040001287983 */ /* 0x000f220000300800 */
[C---:B-1----:R-:W-:Y:S04]  /*a8e0*/  IADD3 R12, P0, R5.reuse, R250, RZ ;  /* 0x000000fa050c7210 */ /* 0x042fe80007f1e0ff */
[C---:B------:R-:W-:Y:S01]  /*a8f0*/  IADD3.X R13, R2.reuse, R28, RZ, P0, !PT ;  /* 0x0000001c020d7210 */ /* 0x040fe200007fe4ff */
[----:B------:R1:W-:Y:S05]  /*a900*/  LDGSTS.E.BYPASS.LTC128B.128 [R47+0x100], [R6.64], !P1 ;  /* 0x00100000062f7fae */ /* 0x0003ea000c901d46 */
[----:B------:R2:W-:Y:S05]  /*a910*/  LDGSTS.E.BYPASS.LTC128B.128 [R47+0x2100], [R14.64], !P5 ;  /* 0x021000000e2f7fae */ /* 0x0005ea000e901d46 */
[----:B------:R2:W-:Y:S01]  /*a920*/  LDGSTS.E.BYPASS.LTC128B.128 [R47+0x4100], [R12.64], !P4 ;  /* 0x041000000c2f7fae */ /* 0x0005e2000e101d46 */
[----:B-1----:R-:W-:Y:S05]  /*a930*/  IADD3 R6, P0, R5, R251, RZ ;  /* 0x000000fb05067210 */ /* 0x002fea0007f1e0ff */
[----:B------:R-:W-:Y:S01]  /*a940*/  IMAD.X R7, R2, 0x1, R29, P0 ;  /* 0x0000000102077824 */ /* 0x000fe200000e061d */
[----:B------:R-:W-:Y:S02]  /*a950*/  SEL R2, RZ, 0x10, P5 ;  /* 0x00000010ff027807 */ /* 0x000fe40002800000 */
[----:B--2---:R-:W-:Y:S02]  /*a960*/  IADD3 R12, -R36, 0x10, RZ ;  /* 0x00000010240c7810 */ /* 0x004fe40007ffe1ff */
[----:B------:R1:W-:Y:S01]  /*a970*/  LDGSTS.E.BYPASS.LTC128B.128 [R47+0x6100], [R6.64], !P3 ;  /* 0x06100000062f7fae */ /* 0x0003e2000d901d46 */
[----:B------:R-:W-:Y:S02]  /*a980*/  IADD3 R22, -R2, 0x10, RZ ;  /* 0x0000001002167810 */ /* 0x000fe40007ffe1ff */
[----:B------:R-:W-:Y:S02]  /*a990*/  LOP3.LUT R12, R12, 0xf, RZ, 0xc0, !PT ;  /* 0x0000000f0c0c7812 */ /* 0x000fe400078ec0ff */
[----:B------:R-:W-:Y:S02]  /*a9a0*/  LOP3.LUT R22, R22, 0xf, RZ, 0xc0, !PT ;  /* 0x0000000f16167812 */ /* 0x000fe400078ec0ff */
[-C--:B---3--:R-:W-:Y:S02]  /*a9b0*/  IADD3 R12, P1, P0, R12, R3.reuse, R30 ;  /* 0x000000030c0c7210 */ /* 0x088fe4000783e01e */
[----:B------:R-:W-:Y:S02]  /*a9c0*/  IADD3 R30, -R21, 0x10, RZ ;  /* 0x00000010151e7810 */ /* 0x000fe40007ffe1ff */
[-C--:B------:R-:W-:Y:S02]  /*a9d0*/  IADD3.X R13, RZ, R4.reuse, R20, P1, P0 ;  /* 0x00000004ff0d7210 */ /* 0x080fe40000fe0414 */
[----:B------:R-:W-:Y:S02]  /*a9e0*/  SEL R20, RZ, 0x10, P3 ;  /* 0x00000010ff147807 */ /* 0x000fe40001800000 */
[-C--:B------:R-:W-:Y:S02]  /*a9f0*/  IADD3 R22, P1, P0, R22, R3.reuse, R31 ;  /* 0x0000000316167210 */ /* 0x080fe4000783e01f */
[----:B------:R-:W-:Y:S02]  /*aa00*/  LOP3.LUT R30, R30, 0xf, RZ, 0xc0, !PT ;  /* 0x0000000f1e1e7812 */ /* 0x000fe400078ec0ff */
[----:B------:R-:W-:Y:S02]  /*aa10*/  IADD3 R5, -R20, 0x10, RZ ;  /* 0x0000001014057810 */ /* 0x000fe40007ffe1ff */
[-C--:B------:R-:W-:Y:S02]  /*aa20*/  IADD3.X R23, RZ, R4.reuse, R23, P1, P0 ;  /* 0x00000004ff177210 */ /* 0x080fe40000fe0417 */
[-C--:B------:R-:W-:Y:S02]  /*aa30*/  IADD3 R30, P1, P0, R30, R3.reuse, R250 ;  /* 0x000000031e1e7210 */ /* 0x080fe4000783e0fa */
[----:B------:R-:W-:Y:S02]  /*aa40*/  LOP3.LUT R5, R5, 0xf, RZ, 0xc0, !PT ;  /* 0x0000000f05057812 */ /* 0x000fe400078ec0ff */
[-C--:B------:R-:W-:Y:S02]  /*aa50*/  IADD3.X R31, RZ, R4.reuse, R28, P1, P0 ;  /* 0x00000004ff1f7210 */ /* 0x080fe40000fe041c */
[----:B------:R-:W-:Y:S02]  /*aa60*/  IADD3 R28, P1, P0, R5, R3, R251 ;  /* 0x00000003051c7210 */ /* 0x000fe4000783e0fb */
[----:B------:R-:W-:Y:S02]  /*aa70*/  ISETP.NE.U32.AND P2, PT, R2, RZ, PT ;  /* 0x000000ff0200720c */ /* 0x000fe40003f45070 */
[----:B------:R-:W-:Y:S02]  /*aa80*/  IADD3.X R29, RZ, R4, R29, P1, P0 ;  /* 0x00000004ff1d7210 */ /* 0x000fe40000fe041d */
[C---:B-1----:R-:W-:Y:S03]  /*aa90*/  HMMA.16816.F32 R4, R168.reuse, R8, RZ ;  /* 0x00000008a804723c */ /* 0x042fe600000018ff */
[----:B------:R-:W-:Y:S02]  /*aaa0*/  ISETP.NE.U32.AND P0, PT, R36, RZ, PT ;  /* 0x000000ff2400720c */ /* 0x000fe40003f05070 */
[----:B------:R-:W2:Y:S01]  /*aab0*/  LDL.LU R36, [R1+0x8] ;  /* 0x0000080001247983 */ /* 0x000ea20000300800 */
[----:B------:R-:W-:Y:S02]  /*aac0*/  ISETP.NE.U32.AND P1, PT, R21, RZ, PT ;  /* 0x000000ff1500720c */ /* 0x000fe40003f25070 */
[C---:B------:R-:W-:Y:S02]  /*aad0*/  HMMA.16816.F32 R8, R168.reuse, R10, RZ ;  /* 0x0000000aa808723c */ /* 0x040fe400000018ff */
[----:B------:R-:W3:Y:S05]  /*aae0*/  LDL.LU R3, [R1+0xc] ;  /* 0x00000c0001037983 */ /* 0x000eea0000300800 */
[----:B------:R-:W2:Y:S05]  /*aaf0*/  LDL R2, [R1+0x20] ;  /* 0x0000200001027983 */ /* 0x000eaa0000100800 */
[----:B------:R1:W-:Y:S01]  /*ab00*/  LDGSTS.E.BYPASS.LTC128B.128.ZFILL [R47+0x1100], [R12.64], P0 ;  /* 0x011000000c2f7fae */ /* 0x0003e20008141d46 */
[----:B------:R-:W-:Y:S04]  /*ab10*/  ISETP.NE.U32.AND P0, PT, R20, RZ, PT ;  /* 0x000000ff1400720c */ /* 0x000fe80003f05070 */
[----:B------:R1:W-:Y:S05]  /*ab20*/  LDGSTS.E.BYPASS.LTC128B.128.ZFILL [R47+0x3100], [R22.64], P2 ;  /* 0x03100000162f7fae */ /* 0x0003ea0009141d46 */
[----:B------:R-:W3:Y:S05]  /*ab30*/  LDL.LU R44, [R1+0x10] ;  /* 0x00001000012c7983 */ /* 0x000eea0000300800 */
[----:B------:R1:W-:Y:S05]  /*ab40*/  LDGSTS.E.BYPASS.LTC128B.128.ZFILL [R47+0x5100], [R30.64], P1 ;  /* 0x051000001e2f7fae */ /* 0x0003ea0008941d46 */
[----:B------:R1:W-:Y:S05]  /*ab50*/  LDGSTS.E.BYPASS.LTC128B.128.ZFILL [R47+0x7100], [R28.64], P0 ;  /* 0x071000001c2f7fae */ /* 0x0003ea0008141d46 */
[----:B------:R-:W0:Y:S01]  /*ab60*/  LDGDEPBAR ;  /* 0x00000000000079af */ /* 0x000e220000000000 */
[C---:B-1----:R-:W-:Y:S08]  /*ab70*/  HMMA.16816.F32 R12, R168.reuse, R16, RZ ;  /* 0x00000010a80c723c */ /* 0x042ff000000018ff */
        /* <DEDUP_REMOVED lines=13> */
[----:B----4-:R-:W1:Y:S05]  /*ac50*/  LDSM.16.M88.4 R176, [R37] ;  /* 0x0000000025b0783b */ /* 0x010e6a0000000200 */
[----:B------:R-:W4:Y:S05]  /*ac60*/  LDSM.16.M88.4 R180, [R37+0x800] ;  /* 0x0008000025b4783b */ /* 0x000f2a0000000200 */
[----:B------:R-:W4:Y:S05]  /*ac70*/  LDSM.16.M88.4 R184, [R37+0x1000] ;  /* 0x0010000025b8783b */ /* 0x000f2a0000000200 */
[----:B------:R-:W4:Y:S01]  /*ac80*/  LDSM.16.M88.4 R188, [R37+0x1800] ;  /* 0x0018000025bc783b */ /* 0x000f220000000200 */
[C---:B-1----:R-:W-:Y:S08]  /*ac90*/  HMMA.16816.F32 R4, R192.reuse, R176, R4 ;  /* 0x000000b0c004723c */ /* 0x042ff00000001804 */
[C---:B------:R-:W-:Y:S08]  /*aca0*/  HMMA.16816.F32 R8, R192.reuse, R178, R8 ;  /* 0x000000b2c008723c */ /* 0x040ff00000001808 */
[C---:B----4-:R-:W-:Y:S08]  /*acb0*/  HMMA.16816.F32 R12, R192.reuse, R180, R12 ;  /* 0x000000b4c00c723c */ /* 0x050ff0000000180c */
[C---:B------:R-:W-:Y:S08]  /*acc0*/  HMMA.16816.F32 R16, R192.reuse, R182, R16 ;  /* 0x000000b6c010723c */ /* 0x040ff00000001810 */
[C---:B------:R-:W-:Y:S08]  /*acd0*/  HMMA.16816.F32 R20, R192.reuse, R184, R20 ;  /* 0x000000b8c014723c */ /* 0x040ff00000001814 */
[C---:B------:R-:W-:Y:S08]  /*ace0*/  HMMA.16816.F32 R24, R192.reuse, R186, R24 ;  /* 0x000000bac018723c */ /* 0x040ff00000001818 */
[C---:B------:R-:W-:Y:S08]  /*acf0*/  HMMA.16816.F32 R28, R192.reuse, R188, R28 ;  /* 0x000000bcc01c723c */ /* 0x040ff0000000181c */
[----:B------:R-:W-:Y:S01]  /*ad00*/  HMMA.16816.F32 R32, R192, R190, R32 ;  /* 0x000000bec020723c */ /* 0x000fe20000001820 */
[----:B------:R-:W-:Y:S05]  /*ad10*/  LDSM.16.M88.4 R188, [R252+0x2000] ;  /* 0x00200000fcbc783b */ /* 0x000fea0000000200 */
[----:B--2---:R-:W1:Y:S05]  /*ad20*/  LDSM.16.M88.4 R176, [R2+-0x6000] ;  /* 0xffa0000002b0783b */ /* 0x004e6a0000000200 */
[----:B------:R-:W2:Y:S05]  /*ad30*/  LDSM.16.M88.4 R180, [R2+-0x5800] ;  /* 0xffa8000002b4783b */ /* 0x000eaa0000000200 */
[----:B------:R-:W4:Y:S01]  /*ad40*/  LDSM.16.M88.4 R184, [R2+-0x5000] ;  /* 0xffb0000002b8783b */ /* 0x000f220000000200 */
[C---:B-1----:R-:W-:Y:S08]  /*ad50*/  HMMA.16816.F32 R4, R196.reuse, R176, R4 ;  /* 0x000000b0c404723c */ /* 0x042ff00000001804 */
[C---:B------:R-:W-:Y:S01]  /*ad60*/  HMMA.16816.F32 R8, R196.reuse, R178, R8 ;  /* 0x000000b2c408723c */ /* 0x040fe20000001808 */
[----:B------:R-:W1:Y:S07]  /*ad70*/  LDSM.16.M88.4 R176, [R2+-0x4800] ;  /* 0xffb8000002b0783b */ /* 0x000e6e0000000200 */
[C---:B--2---:R-:W-:Y:S08]  /*ad80*/  HMMA.16816.F32 R12, R196.reuse, R180, R12 ;  /* 0x000000b4c40c723c */ /* 0x044ff0000000180c */
[C---:B------:R-:W-:Y:S01]  /*ad90*/  HMMA.16816.F32 R16, R196.reuse, R182, R16 ;  /* 0x000000b6c410723c */ /* 0x040fe20000001810 */
[----:B------:R-:W2:Y:S07]  /*ada0*/  LDSM.16.M88.4 R180, [R252+0x2800] ;  /* 0x00280000fcb4783b */ /* 0x000eae0000000200 */
[C---:B----4-:R-:W-:Y:S08]  /*adb0*/  HMMA.16816.F32 R20, R196.reuse, R184, R20 ;  /* 0x000000b8c414723c */ /* 0x050ff00000001814 */
[C---:B------:R-:W-:Y:S01]  /*adc0*/  HMMA.16816.F32 R24, R196.reuse, R186, R24 ;  /* 0x000000bac418723c */ /* 0x040fe20000001818 */
[----:B------:R-:W-:Y:S07]  /*add0*/  LDSM.16.M88.4 R184, [R252+0x3800] ;  /* 0x00380000fcb8783b */ /* 0x000fee0000000200 */
[C---:B-1----:R-:W-:Y:S08]  /*ade0*/  HMMA.16816.F32 R28, R196.reuse, R176, R28 ;  /* 0x000000b0c41c723c */ /* 0x042ff0000000181c */
[----:B------:R-:W-:Y:S01]  /*adf0*/  HMMA.16816.F32 R32, R196, R178, R32 ;  /* 0x000000b2c420723c */ /* 0x000fe20000001820 */
[----:B------:R-:W1:Y:S07]  /*ae00*/  LDSM.16.M88.4 R176, [R252+0x3000] ;  /* 0x00300000fcb0783b */ /* 0x000e6e0000000200 */
[C---:B------:R-:W-:Y:S08]  /*ae10*/  HMMA.16816.F32 R4, R200.reuse, R188, R4 ;  /* 0x000000bcc804723c */ /* 0x040ff00000001804 */
[C---:B------:R-:W-:Y:S01]  /*ae20*/  HMMA.16816.F32 R8, R200.reuse, R190, R8 ;  /* 0x000000bec808723c */ /* 0x040fe20000001808 */
[----:B------:R-:W4:Y:S07]  /*ae30*/  LDSM.16.M88.4 R188, [R0] ;  /* 0x0000000000bc783b */ /* 0x000f2e0000000200 */
[C---:B--2---:R-:W-:Y:S08]  /*ae40*/  HMMA.16816.F32 R12, R200.reuse, R180, R12 ;  /* 0x000000b4c80c723c */ /* 0x044ff0000000180c */
[C---:B------:R-:W-:Y:S01]  /*ae50*/  HMMA.16816.F32 R16, R200.reuse, R182, R16 ;  /* 0x000000b6c810723c */ /* 0x040fe20000001810 */
[----:B------:R-:W2:Y:S07]  /*ae60*/  LDSM.16.M88.4 R180, [R132] ;  /* 0x0000000084b4783b */ /* 0x000eae0000000200 */
[C---:B-1----:R-:W-:Y:S08]  /*ae70*/  HMMA.16816.F32 R20, R200.reuse, R176, R20 ;  /* 0x000000b0c814723c */ /* 0x042ff00000001814 */
[C---:B------:R-:W-:Y:S01]  /*ae80*/  HMMA.16816.F32 R24, R200.reuse, R178, R24 ;  /* 0x000000b2c818723c */ /* 0x040fe20000001818 */
[----:B------:R-:W1:Y:S05]  /*ae90*/  LDSM.16.M88.4 R176, [R248] ;  /* 0x00000000f8b0783b */ /* 0x000e6a0000000200 */
[----:B------:R-:W1:Y:S02]  /*aea0*/  LDSM.16.M88.4 R248, [R249] ;  /* 0x00000000f9f8783b */ /* 0x000e640000000200 */
[C---:B------:R-:W-:Y:S08]  /*aeb0*/  HMMA.16816.F32 R28, R200.reuse, R184, R28 ;  /* 0x000000b8c81c723c */ /* 0x040ff0000000181c */
[----:B------:R-:W-:Y:S01]  /*aec0*/  HMMA.16816.F32 R32, R200, R186, R32 ;  /* 0x000000bac820723c */ /* 0x000fe20000001820 */
[----:B------:R-:W3:Y:S07]  /*aed0*/  LDSM.16.M88.4 R184, [R37+0x2000] ;  /* 0x0020000025b8783b */ /* 0x000eee0000000200 */
[C---:B----4-:R-:W-:Y:S08]  /*aee0*/  HMMA.16816.F32 R4, R204.reuse, R188, R4 ;  /* 0x000000bccc04723c */ /* 0x050ff00000001804 */
[C---:B------:R-:W-:Y:S01]  /*aef0*/  HMMA.16816.F32 R8, R204.reuse, R190, R8 ;  /* 0x000000becc08723c */ /* 0x040fe20000001808 */
[----:B------:R-:W4:Y:S07]  /*af00*/  LDSM.16.M88.4 R188, [R37+0x2800] ;  /* 0x0028000025bc783b */ /* 0x000f2e0000000200 */
[C---:B--2---:R-:W-:Y:S08]  /*af10*/  HMMA.16816.F32 R12, R204.reuse, R180, R12 ;  /* 0x000000b4cc0c723c */ /* 0x044ff0000000180c */
[C---:B------:R-:W-:Y:S01]  /*af20*/  HMMA.16816.F32 R16, R204.reuse, R182, R16 ;  /* 0x000000b6cc10723c */ /* 0x040fe20000001810 */
[----:B------:R-:W-:Y:S07]  /*af30*/  LDSM.16.M88.4 R180, [R37+0x3800] ;  /* 0x0038000025b4783b */ /* 0x000fee0000000200 */
[C---:B-1----:R-:W-:Y:S08]  /*af40*/  HMMA.16816.F32 R20, R204.reuse, R176, R20 ;  /* 0x000000b0cc14723c */ /* 0x042ff00000001814 */
[C---:B------:R-:W-:Y:S01]  /*af50*/  HMMA.16816.F32 R24, R204.reuse, R178, R24 ;  /* 0x000000b2cc18723c */ /* 0x040fe20000001818 */
[----:B------:R-:W1:Y:S07]  /*af60*/  LDSM.16.M88.4 R176, [R37+0x3000] ;  /* 0x0030000025b0783b */ /* 0x000e6e0000000200 */
[C---:B------:R-:W-:Y:S08]  /*af70*/  HMMA.16816.F32 R28, R204.reuse, R248, R28 ;  /* 0x000000f8cc1c723c */ /* 0x040ff0000000181c */
[----:B------:R-:W-:Y:S01]  /*af80*/  HMMA.16816.F32 R32, R204, R250, R32 ;  /* 0x000000facc20723c */ /* 0x000fe20000001820 */
[----:B------:R-:W2:Y:S07]  /*af90*/  LDSM.16.M88.4 R248, [R2+-0x4000] ;  /* 0xffc0000002f8783b */ /* 0x000eae0000000200 */
[C---:B---3--:R-:W-:Y:S08]  /*afa0*/  HMMA.16816.F32 R4, R208.reuse, R184, R4 ;  /* 0x000000b8d004723c */ /* 0x048ff00000001804 */
[C---:B------:R-:W-:Y:S01]  /*afb0*/  HMMA.16816.F32 R8, R208.reuse, R186, R8 ;  /* 0x000000bad008723c */ /* 0x040fe20000001808 */
[----:B------:R-:W3:Y:S07]  /*afc0*/  LDSM.16.M88.4 R184, [R2+-0x3800] ;  /* 0xffc8000002b8783b */ /* 0x000eee0000000200 */
[C---:B----4-:R-:W-:Y:S08]  /*afd0*/  HMMA.16816.F32 R12, R208.reuse, R188, R12 ;  /* 0x000000bcd00c723c */ /* 0x050ff0000000180c */
[C---:B------:R-:W-:Y:S01]  /*afe0*/  HMMA.16816.F32 R16, R208.reuse, R190, R16 ;  /* 0x000000bed010723c */ /* 0x040fe20000001810 */
[----:B------:R-:W-:Y:S07]  /*aff0*/  LDSM.16.M88.4 R188, [R252+0x4000] ;  /* 0x00400000fcbc783b */ /* 0x000fee0000000200 */
[C---:B-1----:R-:W-:Y:S08]  /*b000*/  HMMA.16816.F32 R20, R208.reuse, R176, R20 ;  /* 0x000000b0d014723c */ /* 0x042ff00000001814 */
[C---:B------:R-:W-:Y:S01]  /*b010*/  HMMA.16816.F32 R24, R208.reuse, R178, R24 ;  /* 0x000000b2d018723c */ /* 0x040fe20000001818 */
[----:B------:R-:W1:Y:S07]  /*b020*/  LDSM.16.M88.4 R176, [R2+-0x3000] ;  /* 0xffd0000002b0783b */ /* 0x000e6e0000000200 */
[C---:B------:R-:W-:Y:S08]  /*b030*/  HMMA.16816.F32 R28, R208.reuse, R180, R28 ;  /* 0x000000b4d01c723c */ /* 0x040ff0000000181c */
[----:B------:R-:W-:Y:S01]  /*b040*/  HMMA.16816.F32 R32, R208, R182, R32 ;  /* 0x000000b6d020723c */ /* 0x000fe20000001820 */
[----:B------:R-:W4:Y:S07]  /*b050*/  LDSM.16.M88.4 R180, [R2+-0x2800] ;  /* 0xffd8000002b4783b */ /* 0x000f2e0000000200 */
[C---:B--2---:R-:W-:Y:S08]  /*b060*/  HMMA.16816.F32 R4, R212.reuse, R248, R4 ;  /* 0x000000f8d404723c */ /* 0x044ff00000001804 */
[C---:B------:R-:W-:Y:S01]  /*b070*/  HMMA.16816.F32 R8, R212.reuse, R250, R8 ;  /* 0x000000fad408723c */ /* 0x040fe20000001808 */
[----:B------:R-:W2:Y:S07]  /*b080*/  LDSM.16.M88.4 R248, [R252+0x4800] ;  /* 0x00480000fcf8783b */ /* 0x000eae0000000200 */
[C---:B---3--:R-:W-:Y:S08]  /*b090*/  HMMA.16816.F32 R12, R212.reuse, R184, R12 ;  /* 0x000000b8d40c723c */ /* 0x048ff0000000180c */
[C---:B------:R-:W-:Y:S01]  /*b0a0*/  HMMA.16816.F32 R16, R212.reuse, R186, R16 ;  /* 0x000000bad410723c */ /* 0x040fe20000001810 */
[----:B------:R-:W-:Y:S07]  /*b0b0*/  LDSM.16.M88.4 R184, [R41] ;  /* 0x0000000029b8783b */ /* 0x000fee0000000200 */
[C---:B-1----:R-:W-:Y:S08]  /*b0c0*/  HMMA.16816.F32 R20, R212.reuse, R176, R20 ;  /* 0x000000b0d414723c */ /* 0x042ff00000001814 */
[C---:B------:R-:W-:Y:S01]  /*b0d0*/  HMMA.16816.F32 R24, R212.reuse, R178, R24 ;  /* 0x000000b2d418723c */ /* 0x040fe20000001818 */
[----:B------:R-:W1:Y:S07]  /*b0e0*/  LDSM.16.M88.4 R176, [R252+0x5000] ;  /* 0x00500000fcb0783b */ /* 0x000e6e0000000200 */
[C---:B----4-:R-:W-:Y:S08]  /*b0f0*/  HMMA.16816.F32 R28, R212.reuse, R180, R28 ;  /* 0x000000b4d41c723c */ /* 0x050ff0000000181c */
[----:B------:R-:W-:Y:S01]  /*b100*/  HMMA.16816.F32 R32, R212, R182, R32 ;  /* 0x000000b6d420723c */ /* 0x000fe20000001820 */
[----:B------:R-:W3:Y:S07]  /*b110*/  LDSM.16.M88.4 R180, [R252+0x5800] ;  /* 0x00580000fcb4783b */ /* 0x000eee0000000200 */
[C---:B------:R-:W-:Y:S08]  /*b120*/  HMMA.16816.F32 R4, R216.reuse, R188, R4 ;  /* 0x000000bcd804723c */ /* 0x040ff00000001804 */
[C---:B------:R-:W-:Y:S01]  /*b130*/  HMMA.16816.F32 R8, R216.reuse, R190, R8 ;  /* 0x000000bed808723c */ /* 0x040fe20000001808 */
[----:B------:R-:W4:Y:S05]  /*b140*/  LDSM.16.M88.4 R188, [R40] ;  /* 0x0000000028bc783b */ /* 0x000f2a0000000200 */
[----:B------:R-:W-:Y:S02]  /*b150*/  LDSM.16.M88.4 R40, [R37+0x4800] ;  /* 0x004800002528783b */ /* 0x000fe40000000200 */
[C---:B--2---:R-:W-:Y:S08]  /*b160*/  HMMA.16816.F32 R12, R216.reuse, R248, R12 ;  /* 0x000000f8d80c723c */ /* 0x044ff0000000180c */
[C---:B------:R-:W-:Y:S01]  /*b170*/  HMMA.16816.F32 R16, R216.reuse, R250, R16 ;  /* 0x000000fad810723c */ /* 0x040fe20000001810 */
[----:B------:R2:W4:Y:S07]  /*b180*/  LDSM.16.M88.4 R248, [R36] ;  /* 0x0000000024f8783b */ /* 0x00052e0000000200 */
[C---:B-1----:R-:W-:Y:S08]  /*b190*/  HMMA.16816.F32 R20, R216.reuse, R176, R20 ;  /* 0x000000b0d814723c */ /* 0x042ff00000001814 */
[C---:B------:R-:W-:Y:S01]  /*b1a0*/  HMMA.16816.F32 R24, R216.reuse, R178, R24 ;  /* 0x000000b2d818723c */ /* 0x040fe20000001818 */
[----:B------:R1:W4:Y:S07]  /*b1b0*/  LDSM.16.M88.4 R176, [R3] ;  /* 0x0000000003b0783b */ /* 0x00032e0000000200 */
[C---:B---3--:R-:W-:Y:S01]  /*b1c0*/  HMMA.16816.F32 R28, R216.reuse, R180, R28 ;  /* 0x000000b4d81c723c */ /* 0x048fe2000000181c */
[----:B--2---:R-:W2:Y:S07]  /*b1d0*/  LDL.LU R36, [R1+0x14] ;  /* 0x0000140001247983 */ /* 0x004eae0000300800 */
[----:B------:R-:W-:Y:S01]  /*b1e0*/  HMMA.16816.F32 R32, R216, R182, R32 ;  /* 0x000000b6d820723c */ /* 0x000fe20000001820 */
[----:B------:R-:W3:Y:S07]  /*b1f0*/  LDSM.16.M88.4 R180, [R37+0x4000] ;  /* 0x0040000025b4783b */ /* 0x000eee0000000200 */
[C---:B------:R-:W-:Y:S01]  /*b200*/  HMMA.16816.F32 R4, R220.reuse, R184, R4 ;  /* 0x000000b8dc04723c */ /* 0x040fe20000001804 */
[----:B-1----:R-:W2:Y:S05]  /*b210*/  LDL.LU R3, [R1+0x18] ;  /* 0x0000180001037983 */ /* 0x002eaa0000300800 */
[----:B------:R-:W2:Y:S02]  /*b220*/  LDL.LU R0, [R1+0x1c] ;  /* 0x00001c0001007983 */ /* 0x000ea40000300800 */
[C---:B------:R-:W-:Y:S03]  /*b230*/  HMMA.16816.F32 R8, R220.reuse, R186, R8 ;  /* 0x000000badc08723c */ /* 0x040fe60000001808 */
[----:B------:R-:W1:Y:S05]  /*b240*/  LDSM.16.M88.4 R184, [R37+0x5000] ;  /* 0x0050000025b8783b */ /* 0x000e6a0000000200 */
[C---:B----4-:R-:W-:Y:S08]  /*b250*/  HMMA.16816.F32 R12, R220.reuse, R188, R12 ;  /* 0x000000bcdc0c723c */ /* 0x050ff0000000180c */
[C---:B------:R-:W-:Y:S01]  /*b260*/  HMMA.16816.F32 R16, R220.reuse, R190, R16 ;  /* 0x000000bedc10723c */ /* 0x040fe20000001810 */
[----:B------:R-:W4:Y:S07]  /*b270*/  LDSM.16.M88.4 R188, [R37+0x5800] ;  /* 0x0058000025bc783b */ /* 0x000f2e0000000200 */
[C---:B------:R-:W-:Y:S08]  /*b280*/  HMMA.16816.F32 R20, R220.reuse, R248, R20 ;  /* 0x000000f8dc14723c */ /* 0x040ff00000001814 */
[C---:B------:R-:W-:Y:S01]  /*b290*/  HMMA.16816.F32 R24, R220.reuse, R250, R24 ;  /* 0x000000fadc18723c */ /* 0x040fe20000001818 */
[----:B------:R-:W-:Y:S07]  /*b2a0*/  LDSM.16.M88.4 R248, [R2+-0x800] ;  /* 0xfff8000002f8783b */ /* 0x000fee0000000200 */
[C---:B------:R-:W-:Y:S08]  /*b2b0*/  HMMA.16816.F32 R28, R220.reuse, R176, R28 ;  /* 0x000000b0dc1c723c */ /* 0x040ff0000000181c */
[----:B------:R-:W-:Y:S01]  /*b2c0*/  HMMA.16816.F32 R32, R220, R178, R32 ;  /* 0x000000b2dc20723c */ /* 0x000fe20000001820 */
[----:B------:R-:W4:Y:S07]  /*b2d0*/  LDSM.16.M88.4 R176, [R2+-0x2000] ;  /* 0xffe0000002b0783b */ /* 0x000f2e0000000200 */
[C---:B---3--:R-:W-:Y:S08]  /*b2e0*/  HMMA.16816.F32 R4, R224.reuse, R180, R4 ;  /* 0x000000b4e004723c */ /* 0x048ff00000001804 */
[C---:B------:R-:W-:Y:S01]  /*b2f0*/  HMMA.16816.F32 R8, R224.reuse, R182, R8 ;  /* 0x000000b6e008723c */ /* 0x040fe20000001808 */
[----:B------:R-:W3:Y:S07]  /*b300*/  LDSM.16.M88.4 R180, [R2+-0x1800] ;  /* 0xffe8000002b4783b */ /* 0x000eee0000000200 */
[C---:B------:R-:W-:Y:S08]  /*b310*/  HMMA.16816.F32 R12, R224.reuse, R40, R12 ;  /* 0x00000028e00c723c */ /* 0x040ff0000000180c */
[C---:B------:R-:W-:Y:S01]  /*b320*/  HMMA.16816.F32 R16, R224.reuse, R42, R16 ;  /* 0x0000002ae010723c */ /* 0x040fe20000001810 */
[----:B------:R-:W-:Y:S07]  /*b330*/  LDSM.16.M88.4 R40, [R252+0x6000] ;  /* 0x00600000fc28783b */ /* 0x000fee0000000200 */
[C---:B-1----:R-:W-:Y:S08]  /*b340*/  HMMA.16816.F32 R20, R224.reuse, R184, R20 ;  /* 0x000000b8e014723c */ /* 0x042ff00000001814 */
[C---:B------:R-:W-:Y:S01]  /*b350*/  HMMA.16816.F32 R24, R224.reuse, R186, R24 ;  /* 0x000000bae018723c */ /* 0x040fe20000001818 */
[----:B------:R-:W1:Y:S07]  /*b360*/  LDSM.16.M88.4 R184, [R2+-0x1000] ;  /* 0xfff0000002b8783b */ /* 0x000e6e0000000200 */
[C---:B----4-:R-:W-:Y:S08]  /*b370*/  HMMA.16816.F32 R28, R224.reuse, R188, R28 ;  /* 0x000000bce01c723c */ /* 0x050ff0000000181c */
[----:B------:R-:W-:Y:S01]  /*b380*/  HMMA.16816.F32 R32, R224, R190, R32 ;  /* 0x000000bee020723c */ /* 0x000fe20000001820 */
[----:B------:R-:W-:Y:S07]  /*b390*/  LDSM.16.M88.4 R188, [R252+0x7000] ;  /* 0x00700000fcbc783b */ /* 0x000fee0000000200 */
[C---:B------:R-:W-:Y:S08]  /*b3a0*/  HMMA.16816.F32 R4, R228.reuse, R176, R4 ;  /* 0x000000b0e404723c */ /* 0x040ff00000001804 */
[C---:B------:R-:W-:Y:S01]  /*b3b0*/  HMMA.16816.F32 R8, R228.reuse, R178, R8 ;  /* 0x000000b2e408723c */ /* 0x040fe20000001808 */
[----:B------:R-:W4:Y:S07]  /*b3c0*/  LDSM.16.M88.4 R176, [R252+0x6800] ;  /* 0x00680000fcb0783b */ /* 0x000f2e0000000200 */
[C---:B---3--:R-:W-:Y:S08]  /*b3d0*/  HMMA.16816.F32 R12, R228.reuse, R180, R12 ;  /* 0x000000b4e40c723c */ /* 0x048ff0000000180c */
[C---:B------:R-:W-:Y:S01]  /*b3e0*/  HMMA.16816.F32 R16, R228.reuse, R182, R16 ;  /* 0x000000b6e410723c */ /* 0x040fe20000001810 */
[----:B------:R-:W-:Y:S07]  /*b3f0*/  LDSM.16.M88.4 R180, [R252+0x7800] ;  /* 0x00780000fcb4783b */ /* 0x000fee0000000200 */
[C---:B-1----:R-:W-:Y:S08]  /*b400*/  HMMA.16816.F32 R20, R228.reuse, R184, R20 ;  /* 0x000000b8e414723c */ /* 0x042ff00000001814 */
[C---:B------:R-:W-:Y:S01]  /*b410*/  HMMA.16816.F32 R24, R228.reuse, R186, R24 ;  /* 0x000000bae418723c */ /* 0x040fe20000001818 */
[----:B------:R-:W-:Y:S05]  /*b420*/  LDSM.16.M88.4 R184, [R44] ;  /* 0x000000002cb8783b */ /* 0x000fea0000000200 */
[----:B------:R-:W1:Y:S02]  /*b430*/  LDSM.16.M88.4 R44, [R37+0x6000] ;  /* 0x00600000252c783b */ /* 0x000e640000000200 */
[C---:B------:R-:W-:Y:S08]  /*b440*/  HMMA.16816.F32 R28, R228.reuse, R248, R28 ;  /* 0x000000f8e41c723c */ /* 0x040ff0000000181c */
[----:B------:R-:W-:Y:S08]  /*b450*/  HMMA.16816.F32 R32, R228, R250, R32 ;  /* 0x000000fae420723c */ /* 0x000ff00000001820 */
[C---:B------:R-:W-:Y:S08]  /*b460*/  HMMA.16816.F32 R4, R232.reuse, R40, R4 ;  /* 0x00000028e804723c */ /* 0x040ff00000001804 */
[C---:B------:R-:W-:Y:S08]  /*b470*/  HMMA.16816.F32 R8, R232.reuse, R42, R8 ;  /* 0x0000002ae808723c */ /* 0x040ff00000001808 */
[C---:B----4-:R-:W-:Y:S04]  /*b480*/  HMMA.16816.F32 R12, R232.reuse, R176, R12 ;  /* 0x000000b0e80c723c */ /* 0x050fe8000000180c */
[----:B-1----:R-:W-:Y:S04]  /*b490*/  IMAD.MOV.U32 R132, RZ, RZ, R45 ;  /* 0x000000ffff847224 */ /* 0x002fe800078e002d */
[C---:B------:R-:W-:Y:S08]  /*b4a0*/  HMMA.16816.F32 R16, R232.reuse, R178, R16 ;  /* 0x000000b2e810723c */ /* 0x040ff00000001810 */
[C---:B------:R-:W-:Y:S08]  /*b4b0*/  HMMA.16816.F32 R20, R232.reuse, R188, R20 ;  /* 0x000000bce814723c */ /* 0x040ff00000001814 */
[C---:B------:R-:W-:Y:S01]  /*b4c0*/  HMMA.16816.F32 R24, R232.reuse, R190, R24 ;  /* 0x000000bee818723c */ /* 0x040fe20000001818 */
[----:B------:R-:W-:Y:S07]  /*b4d0*/  LDSM.16.M88.4 R188, [R37+0x7800] ;  /* 0x0078000025bc783b */ /* 0x000fee0000000200 */
[C---:B------:R-:W-:Y:S08]  /*b4e0*/  HMMA.16816.F32 R28, R232.reuse, R180, R28 ;  /* 0x000000b4e81c723c */ /* 0x040ff0000000181c */
[----:B------:R-:W-:Y:S01]  /*b4f0*/  HMMA.16816.F32 R32, R232, R182, R32 ;  /* 0x000000b6e820723c */ /* 0x000fe20000001820 */
[----:B------:R-:W-:Y:S07]  /*b500*/  LDSM.16.M88.4 R180, [R37+0x6800] ;  /* 0x0068000025b4783b */ /* 0x000fee0000000200 */
[C---:B------:R-:W-:Y:S08]  /*b510*/  HMMA.16816.F32 R4, R236.reuse, R184, R4 ;  /* 0x000000b8ec04723c */ /* 0x040ff00000001804 */
[C---:B------:R-:W-:Y:S01]  /*b520*/  HMMA.16816.F32 R8, R236.reuse, R186, R8 ;  /* 0x000000baec08723c */ /* 0x040fe20000001808 */
[----:B------:R-:W-:Y:S05]  /*b530*/  LDSM.16.M88.4 R184, [R37+0x7000] ;  /* 0x0070000025b8783b */ /* 0x000fea0000000200 */
[----:B--2---:R1:W2:Y:S05]  /*b540*/  LDSM.16.M88.4 R248, [R36] ;  /* 0x0000000024f8783b */ /* 0x0042aa0000000200 */
[----:B------:R3:W4:Y:S05]  /*b550*/  LDSM.16.M88.4 R40, [R3] ;  /* 0x000000000328783b */ /* 0x00072a0000000200 */
[----:B------:R2:W4:Y:S01]  /*b560*/  LDSM.16.M88.4 R176, [R0] ;  /* 0x0000000000b0783b */ /* 0x0005220000000200 */
[----:B-1----:R-:W-:Y:S02]  /*b570*/  MOV R36, R44 ;  /* 0x0000002c00247202 */ /* 0x002fe40000000f00 */
[----:B---3--:R-:W-:Y:S01]  /*b580*/  MOV R3, R46 ;  /* 0x0000002e00037202 */ /* 0x008fe20000000f00 */
[C---:B--2---:R-:W-:Y:S03]  /*b590*/  HMMA.16816.F32 R12, R236.reuse, R248, R12 ;  /* 0x000000f8ec0c723c */ /* 0x044fe6000000180c */
[----:B------:R-:W-:Y:S02]  /*b5a0*/  IMAD.MOV.U32 R0, RZ, RZ, R47 ;  /* 0x000000ffff007224 */ /* 0x000fe400078e002f */
[----:B------:R1:W5:Y:S03]  /*b5b0*/  LDL.LU.64 R46, [R1+0x128] ;  /* 0x00012800012e7983 */ /* 0x0003660000300a00 */
[C---:B------:R-:W-:Y:S02]  /*b5c0*/  HMMA.16816.F32 R16, R236.reuse, R250, R16 ;  /* 0x000000faec10723c */ /* 0x040fe40000001810 */
[----:B------:R-:W2:Y:S06]  /*b5d0*/  LDSM.16.M88.4 R248, [R2] ;  /* 0x0000000002f8783b */ /* 0x000eac0000000200 */
[C---:B----4-:R-:W-:Y:S01]  /*b5e0*/  HMMA.16816.F32 R20, R236.reuse, R40, R20 ;  /* 0x00000028ec14723c */ /* 0x050fe20000001814 */
[----:B------:R1:W5:Y:S05]  /*b5f0*/  LDL.LU.64 R44, [R1+0x120] ;  /* 0x00012000012c7983 */ /* 0x00036a0000300a00 */
[----:B------:R1:W5:Y:S02]  /*b600*/  LDL.LU R37, [R1+0x118] ;  /* 0x0001180001257983 */ /* 0x0003640000300800 */
[C---:B------:R-:W-:Y:S03]  /*b610*/  HMMA.16816.F32 R24, R236.reuse, R42, R24 ;  /* 0x0000002aec18723c */ /* 0x040fe60000001818 */
[----:B------:R1:W5:Y:S05]  /*b620*/  LDL.LU.64 R42, [R1+0x110] ;  /* 0x00011000012a7983 */ /* 0x00036a0000300a00 */
[C---:B------:R-:W-:Y:S01]  /*b630*/  HMMA.16816.F32 R28, R236.reuse, R176, R28 ;  /* 0x000000b0ec1c723c */ /* 0x040fe2000000181c */
[----:B------:R1:W5:Y:S06]  /*b640*/  LDL.LU.64 R40, [R1+0x108] ;  /* 0x0001080001287983 */ /* 0x00036c0000300a00 */
[----:B------:R-:W-:Y:S01]  /*b650*/  MOV R176, R36 ;  /* 0x0000002400b07202 */ /* 0x000fe20000000f00 */
[----:B------:R-:W-:Y:S01]  /*b660*/  HMMA.16816.F32 R32, R236, R178, R32 ;  /* 0x000000b2ec20723c */ /* 0x000fe20000001820 */
[----:B------:R1:W5:Y:S03]  /*b670*/  LDL.LU R36, [R1+0x100] ;  /* 0x0001000001247983 */ /* 0x0003660000300800 */
[----:B------:R-:W-:Y:S03]  /*b680*/  IMAD.MOV.U32 R177, RZ, RZ, R132 ;  /* 0x000000ffffb17224 */ /* 0x000fe600078e0084 */
[----:B------:R-:W-:Y:S02]  /*b690*/  MOV R178, R3 ;  /* 0x0000000300b27202 */ /* 0x000fe40000000f00 */
[----:B------:R-:W-:Y:S02]  /*b6a0*/  MOV R179, R0 ;  /* 0x0000000000b37202 */ /* 0x000fe40000000f00 */
[C---:B------:R-:W-:Y:S08]  /*b6b0*/  HMMA.16816.F32 R4, R240.reuse, R176, R4 ;  /* 0x000000b0f004723c */ /* 0x040ff00000001804 */
[C---:B------:R-:W-:Y:S01]  /*b6c0*/  HMMA.16816.F32 R8, R240.reuse, R178, R8 ;  /* 0x000000b2f008723c */ /* 0x040fe20000001808 */
[----:B------:R-:W3:Y:S07]  /*b6d0*/  LDSM.16.M88.4 R176, [R2+0x800] ;  /* 0x0008000002b0783b */ /* 0x000eee0000000200 */
[C---:B------:R-:W-:Y:S08]  /*b6e0*/  HMMA.16816.F32 R12, R240.reuse, R180, R12 ;  /* 0x000000b4f00c723c */ /* 0x040ff0000000180c */
[C---:B------:R-:W-:Y:S08]  /*b6f0*/  HMMA.16816.F32 R16, R240.reuse, R182, R16 ;  /* 0x000000b6f010723c */ /* 0x040ff00000001810 */
[C---:B------:R-:W-:Y:S08]  /*b700*/  HMMA.16816.F32 R20, R240.reuse, R184, R20 ;  /* 0x000000b8f014723c */ /* 0x040ff00000001814 */
[C---:B------:R-:W-:Y:S08]  /*b710*/  HMMA.16816.F32 R24, R240.reuse, R186, R24 ;  /* 0x000000baf018723c */ /* 0x040ff00000001818 */
[C---:B------:R-:W-:Y:S08]  /*b720*/  HMMA.16816.F32 R28, R240.reuse, R188, R28 ;  /* 0x000000bcf01c723c */ /* 0x040ff0000000181c */
[----:B------:R-:W-:Y:S08]  /*b730*/  HMMA.16816.F32 R32, R240, R190, R32 ;  /* 0x000000bef020723c */ /* 0x000ff00000001820 */
[C---:B--2---:R-:W-:Y:S08]  /*b740*/  HMMA.16816.F32 R4, R244.reuse, R248, R4 ;  /* 0x000000f8f404723c */ /* 0x044ff00000001804 */
[C---:B------:R-:W-:Y:S08]  /*b750*/  HMMA.16816.F32 R8, R244.reuse, R250, R8 ;  /* 0x000000faf408723c */ /* 0x040ff00000001808 */
[C---:B---3--:R-:W-:Y:S08]  /*b760*/  HMMA.16816.F32 R12, R244.reuse, R176, R12 ;  /* 0x000000b0f40c723c */ /* 0x048ff0000000180c */
[----:B------:R-:W-:Y:S01]  /*b770*/  FMUL.FTZ R4, R4, c[0x0][0x320] ;  /* 0x0000c80004047a20 */ /* 0x000fe20000410000 */
[C---:B------:R-:W-:Y:S03]  /*b780*/  HMMA.16816.F32 R16, R244.reuse, R178, R16 ;  /* 0x000000b2f410723c */ /* 0x040fe60000001810 */
[----:B------:R-:W2:Y:S01]  /*b790*/  MUFU.TANH R188, R4 ;  /* 0x0000000400bc7308 */ /* 0x000ea20000002400 */
[----:B------:R-:W-:Y:S02]  /*b7a0*/  FMUL.FTZ R5, R5, c[0x0][0x320] ;  /* 0x0000c80005057a20 */ /* 0x000fe40000410000 */
[----:B------:R-:W-:Y:S02]  /*b7b0*/  FMUL.FTZ R6, R6, c[0x0][0x320] ;  /* 0x0000c80006067a20 */ /* 0x000fe40000410000 */
[----:B------:R-:W-:Y:S04]  /*b7c0*/  FMUL.FTZ R7, R7, c[0x0][0x320] ;  /* 0x0000c80007077a20 */ /* 0x000fe80000410000 */
[----:B------:R-:W-:Y:S01]  /*b7d0*/  FMUL.FTZ R8, R8, c[0x0][0x320] ;  /* 0x0000c80008087a20 */ /* 0x000fe20000410000 */
[----:B------:R-:W3:Y:S01]  /*b7e0*/  MUFU.TANH R250, R5 ;  /* 0x0000000500fa7308 */ /* 0x000ee20000002400 */
[----:B------:R-:W-:Y:S02]  /*b7f0*/  FMUL.FTZ R9, R9, c[0x0][0x320] ;  /* 0x0000c80009097a20 */ /* 0x000fe40000410000 */
[----:B------:R-:W-:Y:S02]  /*b800*/  FMUL.FTZ R10, R10, c[0x0][0x320] ;  /* 0x0000c8000a0a7a20 */ /* 0x000fe40000410000 */
[----:B------:R-:W-:Y:S02]  /*b810*/  FMUL.FTZ R11, R11, c[0x0][0x320] ;  /* 0x0000c8000b0b7a20 */ /* 0x000fe40000410000 */
[----:B------:R-:W-:Y:S02]  /*b820*/  FMUL.FTZ R13, R13, c[0x0][0x320] ;  /* 0x0000c8000d0d7a20 */ /* 0x000fe40000410000 */
[----:B------:R-:W-:Y:S01]  /*b830*/  FMUL.FTZ R14, R14, c[0x0][0x320] ;  /* 0x0000c8000e0e7a20 */ /* 0x000fe20000410000 */
[----:B------:R-:W4:Y:S01]  /*b840*/  MUFU.TANH R248, R6 ;  /* 0x0000000600f87308 */ /* 0x000f220000002400 */
[----:B------:R-:W-:Y:S02]  /*b850*/  FMUL.FTZ R15, R15, c[0x0][0x320] ;  /* 0x0000c8000f0f7a20 */ /* 0x000fe40000410000 */
[----:B------:R-:W-:Y:S02]  /*b860*/  FMUL.FTZ R16, R16, c[0x0][0x320] ;  /* 0x0000c80010107a20 */ /* 0x000fe40000410000 */
[----:B------:R-:W-:Y:S02]  /*b870*/  FMUL.FTZ R17, R17, c[0x0][0x320] ;  /* 0x0000c80011117a20 */ /* 0x000fe40000410000 */
[----:B------:R-:W-:Y:S02]  /*b880*/  FMUL.FTZ R18, R18, c[0x0][0x320] ;  /* 0x0000c80012127a20 */ /* 0x000fe40000410000 */
[----:B------:R-:W-:Y:S01]  /*b890*/  FMUL.FTZ R19, R19, c[0x0][0x320] ;  /* 0x0000c80013137a20 */ /* 0x000fe20000410000 */
[----:B------:R1:W1:Y:S01]  /*b8a0*/  MUFU.TANH R251, R7 ;  /* 0x0000000700fb7308 */ /* 0x0002620000002400 */
[----:B------:R-:W-:Y:S09]  /*b8b0*/  FMUL.FTZ R12, R12, c[0x0][0x320] ;  /* 0x0000c8000c0c7a20 */ /* 0x000ff20000410000 */
[----:B------:R-:W2:Y:S10]  /*b8c0*/  MUFU.TANH R190, R8 ;  /* 0x0000000800be7308 */ /* 0x000eb40000002400 */
[----:B------:R-:W2:Y:S01]  /*b8d0*/  MUFU.TANH R189, R9 ;  /* 0x0000000900bd7308 */ /* 0x000ea20000002400 */
[----:B-1----:R-:W1:Y:S09]  /*b8e0*/  LDSM.16.M88.4 R4, [R2+0x1000] ;  /* 0x001000000204783b */ /* 0x002e720000000200 */
[----:B------:R-:W1:Y:S10]  /*b8f0*/  MUFU.TANH R249, R10 ;  /* 0x0000000a00f97308 */ /* 0x000e740000002400 */
[----:B------:R1:W1:Y:S10]  /*b900*/  MUFU.TANH R191, R11 ;  /* 0x0000000b00bf7308 */ /* 0x0002740000002400 */
[----:B------:R-:W2:Y:S10]  /*b910*/  MUFU.TANH R184, R13 ;  /* 0x0000000d00b87308 */ /* 0x000eb40000002400 */
[----:B------:R-:W2:Y:S01]  /*b920*/  MUFU.TANH R187, R14 ;  /* 0x0000000e00bb7308 */ /* 0x000ea20000002400 */
[----:B-1----:R1:W2:Y:S01]  /*b930*/  LDSM.16.M88.4 R8, [R2+0x1800] ;  /* 0x001800000208783b */ /* 0x0022a20000000200 */
[----:B------:R-:W-:Y:S08]  /*b940*/  DEPBAR.LE SB0, 0x0 ;  /* 0x000080000000791a */ /* 0x000ff00000000000 */
[----:B------:R-:W2:Y:S01]  /*b950*/  MUFU.TANH R186, R15 ;  /* 0x0000000f00ba7308 */ /* 0x000ea20000002400 */
[----:B------:R-:W-:Y:S01]  /*b960*/  BAR.SYNC.DEFER_BLOCKING 0x0 ;  /* 0x0000000000007b1d */ /* 0x000fe20000010000 */
[C---:B------:R-:W-:Y:S08]  /*b970*/  HMMA.16816.F32 R20, R244.reuse, R4, R20 ;  /* 0x00000004f414723c */ /* 0x040ff00000001814 */
[----:B------:R-:W2:Y:S01]  /*b980*/  MUFU.TANH R183, R16 ;  /* 0x0000001000b77308 */ /* 0x000ea20000002400 */
[C---:B------:R-:W-:Y:S01]  /*b990*/  HMMA.16816.F32 R24, R244.reuse, R6, R24 ;  /* 0x00000006f418723c */ /* 0x040fe20000001818 */
[----:B-1----:R-:W3:Y:S08]  /*b9a0*/  LDL R2, [R1+0x60] ;  /* 0x0000600001027983 */ /* 0x002ef00000100800 */
[----:B------:R1:W1:Y:S06]  /*b9b0*/  MUFU.TANH R180, R17 ;  /* 0x0000001100b47308 */ /* 0x00026c0000002400 */
[----:B------:R-:W-:Y:S02]  /*b9c0*/  FMUL.FTZ R20, R20, c[0x0][0x320] ;  /* 0x0000c80014147a20 */ /* 0x000fe40000410000 */
[----:B------:R-:W-:Y:S02]  /*b9d0*/  FMUL.FTZ R21, R21, c[0x0][0x320] ;  /* 0x0000c80015157a20 */ /* 0x000fe40000410000 */
[----:B------:R1:W1:Y:S01]  /*b9e0*/  MUFU.TANH R182, R18 ;  /* 0x0000001200b67308 */ /* 0x0002620000002400 */
[----:B------:R-:W-:Y:S02]  /*b9f0*/  FMUL.FTZ R22, R22, c[0x0][0x320] ;  /* 0x0000c80016167a20 */ /* 0x000fe40000410000 */
[----:B------:R-:W-:Y:S01]  /*ba00*/  FMUL.FTZ R23, R23, c[0x0][0x320] ;  /* 0x0000c80017177a20 */ /* 0x000fe20000410000 */
[C---:B--2---:R-:W-:Y:S06]  /*ba10*/  HMMA.16816.F32 R28, R244.reuse, R8, R28 ;  /* 0x00000008f41c723c */ /* 0x044fec000000181c */
[----:B------:R2:W2:Y:S02]  /*ba20*/  MUFU.TANH R181, R19 ;  /* 0x0000001300b57308 */ /* 0x0004a40000002400 */
[----:B------:R-:W-:Y:S08]  /*ba30*/  HMMA.16816.F32 R32, R244, R10, R32 ;  /* 0x0000000af420723c */ /* 0x000ff00000001820 */
[----:B------:R4:W3:Y:S08]  /*ba40*/  MUFU.TANH R179, R20 ;  /* 0x0000001400b37308 */ /* 0x0008f00000002400 */
[----:B-1----:R-:W-:Y:S02]  /*ba50*/  FMUL.FTZ R17, R29, c[0x0][0x320] ;  /* 0x0000c8001d117a20 */ /* 0x002fe40000410000 */
[----:B------:R1:W1:Y:S01]  /*ba60*/  MUFU.TANH R176, R21 ;  /* 0x0000001500b07308 */ /* 0x0002620000002400 */
[----:B------:R-:W-:Y:S02]  /*ba70*/  FMUL.FTZ R18, R31, c[0x0][0x320] ;  /* 0x0000c8001f127a20 */ /* 0x000fe40000410000 */
[----:B--2---:R-:W-:Y:S03]  /*ba80*/  FMUL.FTZ R19, R30, c[0x0][0x320] ;  /* 0x0000c8001e137a20 */ /* 0x004fe60000410000 */
[----:B------:R-:W-:Y:S02]  /*ba90*/  FMUL.FTZ R14, R32, c[0x0][0x320] ;  /* 0x0000c800200e7a20 */ /* 0x000fe40000410000 */
[----:B------:R-:W-:Y:S02]  /*baa0*/  FMUL.FTZ R13, R33, c[0x0][0x320] ;  /* 0x0000c800210d7a20 */ /* 0x000fe40000410000 */
[----:B------:R2:W2:Y:S01]  /*bab0*/  MUFU.TANH R178, R22 ;  /* 0x0000001600b27308 */ /* 0x0004a20000002400 */
[----:B------:R-:W-:Y:S02]  /*bac0*/  FMUL.FTZ R16, R34, c[0x0][0x320] ;  /* 0x0000c80022107a20 */ /* 0x000fe40000410000 */
[----:B------:R-:W-:Y:S02]  /*bad0*/  FMUL.FTZ R15, R35, c[0x0][0x320] ;  /* 0x0000c800230f7a20 */ /* 0x000fe40000410000 */
[----:B----4-:R-:W-:Y:S05]  /*bae0*/  FMUL.FTZ R20, R28, c[0x0][0x320] ;  /* 0x0000c8001c147a20 */ /* 0x010fea0000410000 */
[----:B------:R4:W3:Y:S01]  /*baf0*/  MUFU.TANH R177, R23 ;  /* 0x0000001700b17308 */ /* 0x0008e20000002400 */
[----:B-1----:R-:W-:Y:S09]  /*bb00*/  FMUL.FTZ R21, R25, c[0x0][0x320] ;  /* 0x0000c80019157a20 */ /* 0x002ff20000410000 */
[----:B------:R1:W1:Y:S01]  /*bb10*/  MUFU.TANH R185, R12 ;  /* 0x0000000c00b97308 */ /* 0x0002620000002400 */
[----:B--2---:R-:W-:Y:S02]  /*bb20*/  FMUL.FTZ R22, R24, c[0x0][0x320] ;  /* 0x0000c80018167a20 */ /* 0x004fe40000410000 */
[----:B------:R-:W-:Y:S07]  /*bb30*/  FMUL.FTZ R24, R26, c[0x0][0x320] ;  /* 0x0000c8001a187a20 */ /* 0x000fee0000410000 */
[----:B------:R-:W2:Y:S01]  /*bb40*/  MUFU.TANH R22, R22 ;  /* 0x0000001600167308 */ /* 0x000ea20000002400 */
[----:B----4-:R-:W-:Y:S09]  /*bb50*/  FMUL.FTZ R23, R27, c[0x0][0x320] ;  /* 0x0000c8001b177a20 */ /* 0x010ff20000410000 */
[----:B------:R-:W4:Y:S10]  /*bb60*/  MUFU.TANH R21, R21 ;  /* 0x0000001500157308 */ /* 0x000f340000002400 */
        /* <DEDUP_REMOVED lines=10> */
[----:B---3--:R-:W-:Y:S11]  /*bc10*/  ISETP.GE.AND P0, PT, R2, 0x1, PT ;  /* 0x000000010200780c */ /* 0x008ff60003f06270 */
        /* <DEDUP_REMOVED lines=8> */
[----:B------:R-:W4:Y:S04]  /*bca0*/  LDL R4, [R1+0xa8] ;  /* 0x0000a80001047983 */ /* 0x000f280000100800 */
[----:B------:R-:W4:Y:S04]  /*bcb0*/  LDL.64 R28, [R1+0x90] ;  /* 0x00009000011c7983 */ /* 0x000f280000100a00 */
[----:B------:R-:W4:Y:S04]  /*bcc0*/  LDL R8, [R1+0x88] ;  /* 0x0000880001087983 */ /* 0x000f280000100800 */
[----:B------:R-:W4:Y:S04]  /*bcd0*/  LDL R11, [R1+0xe8] ;  /* 0x0000e800010b7983 */ /* 0x000f280000100800 */
[----:B------:R-:W4:Y:S04]  /*bce0*/  LDL R26, [R1+0x70] ;  /* 0x00007000011a7983 */ /* 0x000f280000100800 */
[----:B------:R-:W4:Y:S04]  /*bcf0*/  LDL R10, [R1+0xec] ;  /* 0x0000ec00010a7983 */ /* 0x000f280000100800 */
[----:B------:R-:W4:Y:S04]  /*bd00*/  LDL R25, [R1+0x68] ;  /* 0x0000680001197983 */ /* 0x000f280000100800 */
[----:B------:R-:W4:Y:S04]  /*bd10*/  LDL R7, [R1+0x6c] ;  /* 0x00006c0001077983 */ /* 0x000f280000100800 */
[----:B------:R-:W4:Y:S04]  /*bd20*/  LDL R132, [R1+0x54] ;  /* 0x0000540001847983 */ /* 0x000f280000100800 */
[----:B------:R-:W4:Y:S04]  /*bd30*/  LDL R9, [R1+0xf0] ;  /* 0x0000f00001097983 */ /* 0x000f280000100800 */
[----:B------:R-:W4:Y:S01]  /*bd40*/  LDL R6, [R1+0xf4] ;  /* 0x0000f40001067983 */ /* 0x000f220000100800 */
[----:B--2---:R-:W-:Y:S05]  /*bd50*/  IMAD R2, R2, 0x40, R3 ;  /* 0x0000004002027824 */ /* 0x004fea00078e0203 */
[----:B---3--:R-:W-:Y:S05]  /*bd60*/  IADD3 R2, R2, -0x40, R0 ;  /* 0xffffffc002027810 */ /* 0x008fea0007ffe000 */
[----:B------:R-:W-:Y:S04]  /*bd70*/  @P2 IMAD.HI.U32 R3, R2, c[0x0][0x2bc], RZ ;  /* 0x0000af0002032a27 */ /* 0x000fe800078e00ff */
[----:B------:R-:W-:Y:S01]  /*bd80*/  IMAD.MOV.U32 R0, RZ, RZ, R2 ;  /* 0x000000ffff007224 */ /* 0x000fe200078e0002 */
[----:B------:R-:W-:Y:S04]  /*bd90*/  @P2 SHF.R.U32.HI R0, RZ, c[0x0][0x2c0], R3 ;  /* 0x0000b000ff002a19 */ /* 0x000fe80000011603 */
[C---:B----4-:R-:W-:Y:S04]  /*bda0*/  @!P6 IADD3 R3, P0, R0.reuse, R30, RZ ;  /* 0x0000001e0003e210 */ /* 0x050fe80007f1e0ff */
[----:B------:R-:W-:Y:S01]  /*bdb0*/  @!P6 LEA.HI.X.SX32 R5, R0, R4, 0x1, P0 ;  /* 0x000000040005e211 */ /* 0x000fe200000f0eff */
[----:B------:R-:W-:Y:S01]  /*bdc0*/  IMAD.MOV R0, RZ, RZ, -R0 ;  /* 0x000000ffff007224 */ /* 0x000fe200078e0a00 */
[C---:B------:R-:W-:Y:S03]  /*bdd0*/  @!P6 LEA R4, P0, R3.reuse, c[0x0][0x2a0], 0x2 ;  /* 0x0000a8000304ea11 */ /* 0x040fe600078010ff */
[----:B------:R-:W-:Y:S01]  /*bde0*/  IMAD R27, R0, c[0x0][0x2b8], R2 ;  /* 0x0000ae00001b7a24 */ /* 0x000fe200078e0202 */
[----:B------:R-:W-:Y:S03]  /*bdf0*/  @!P6 LEA.HI.X R5, R3, c[0x0][0x2a4], R5, 0x2, P0 ;  /* 0x0000a9000305ea11 */ /* 0x000fe600000f1405 */
[C---:B------:R-:W-:Y:S01]  /*be00*/  IMAD.WIDE.U32 R2, R27.reuse, c[0x0][0x1e0], RZ ;  /* 0x000078001b027a25 */ /* 0x040fe200078e00ff */
[----:B------:R-:W-:Y:S01]  /*be10*/  SHF.R.S32.HI R0, RZ, 0x1f, R27 ;  /* 0x0000001fff007819 */ /* 0x000fe2000001141b */
[----:B------:R-:W2:Y:S04]  /*be20*/  @!P6 LDG.E R12, [R4.64] ;  /* 0x00000006040ce981 */ /* 0x000ea8000c1e1900 */
        /* <DEDUP_REMOVED lines=9> */
[----:B------:R-:W-:Y:S01]  /*bec0*/  IADD3 R0, P0, R28, R2, RZ ;  /* 0x000000021c007210 */ /* 0x000fe20007f1e0ff */
[----:B------:R-:W-:Y:S02]  /*bed0*/  IMAD.SHL.U32 R28, R26, 0x2, RZ ;  /* 0x000000021a1c7824 */ /* 0x000fe400078e00ff */
[----:B------:R-:W-:Y:S05]  /*bee0*/  IMAD R5, R12, c[0x0][0x1f4], R5 ;  /* 0x00007d000c057a24 */ /* 0x000fea00078e0205 */
[----:B------:R-:W-:Y:S02]  /*bef0*/  IADD3.X R5, R8, R3, R5, P0, !PT ;  /* 0x0000000308057210 */ /* 0x000fe400007fe405 */
[C---:B------:R-:W-:Y:S04]  /*bf00*/  LEA R8, P0, R0.reuse, c[0x0][0x1c8], 0x1 ;  /* 0x0000720000087a11 */ /* 0x040fe800078008ff */
[----:B------:R-:W-:Y:S02]  /*bf10*/  LEA.HI.X R5, R0, c[0x0][0x1cc], R5, 0x1, P0 ;  /* 0x0000730000057a11 */ /* 0x000fe400000f0c05 */
[----:B-1----:R-:W-:Y:S02]  /*bf20*/  SHF.L.U64.HI R12, R26, 0x1, R11 ;  /* 0x000000011a0c7819 */ /* 0x002fe4000001020b */
[----:B------:R-:W-:Y:S01]  /*bf30*/  SHF.L.U64.HI R11, R25, 0x1, R10 ;  /* 0x00000001190b7819 */ /* 0x000fe2000001020a */
[C---:B------:R-:W-:Y:S01]  /*bf40*/  IMAD.SHL.U32 R25, R132.reuse, 0x2, RZ ;  /* 0x0000000284197824 */ /* 0x040fe200078e00ff */
[C---:B------:R-:W-:Y:S02]  /*bf50*/  SHF.L.U64.HI R10, R7.reuse, 0x1, R9 ;  /* 0x00000001070a7819 */ /* 0x040fe40000010209 */
[----:B------:R-:W-:Y:S02]  /*bf60*/  SHF.L.U32 R26, R7, 0x1, RZ ;  /* 0x00000001071a7819 */ /* 0x000fe400000006ff */
[----:B------:R-:W-:Y:S01]  /*bf70*/  SHF.L.U64.HI R9, R132, 0x1, R6 ;  /* 0x0000000184097819 */ /* 0x000fe20000010206 */
[----:B------:R-:W-:-:S05]  /*bf80*/  BRA.DIV ~URZ, `(.L_x_539) ;  /* 0x00006a227f007947 */ /* 0x000fca000b800000 */
[----:B------:R1:W2:Y:S02]  /*bf90*/  SHFL.IDX PT, R4, R5, RZ, 0x181f ;  /* 0x00181fff05047589 */ /* 0x0002a400000e0000 */
.L_x_586:
[----:B------:R-:W-:-:S05]  /*bfa0*/  BRA.DIV ~URZ, `(.L_x_540) ;  /* 0x00006a727f007947 */ /* 0x000fca000b800000 */
[----:B------:R-:W3:Y:S04]  /*bfb0*/  LDL R6, [R1+0x50] ;  /* 0x0000500001067983 */ /* 0x000ee80000100800 */
[----:B------:R-:W4:Y:S04]  /*bfc0*/  LDL R29, [R1+0x4c] ;  /* 0x00004c00011d7983 */ /* 0x000f280000100800 */
[----:B------:R-:W1:Y:S01]  /*bfd0*/  SHFL.IDX PT, R0, R8, RZ, 0x181f ;  /* 0x00181fff08007589 */ /* 0x000e6200000e0000 */
[----:B---3--:R-:W-:Y:S04]  /*bfe0*/  IADD3 R2, -R6, 0x10, RZ ;  /* 0x0000001006027810 */ /* 0x008fe80007ffe1ff */
[----:B------:R-:W-:Y:S04]  /*bff0*/  LOP3.LUT R2, R2, 0xf, RZ, 0xc0, !PT ;  /* 0x0000000f02027812 */ /* 0x000fe800078ec0ff */
[----:B-1----:R-:W-:Y:S04]  /*c000*/  IADD3 R2, P1, P0, R2, R0, R25 ;  /* 0x0000000002027210 */ /* 0x002fe8000783e019 */
[----:B--2---:R-:W-:Y:S02]  /*c010*/  IADD3.X R3, RZ, R4, R9, P1, P0 ;  /* 0x00000004ff037210 */ /* 0x004fe40000fe0409 */
[----:B------:R-:W-:Y:S11]  /*c020*/  ISETP.NE.U32.AND P0, PT, R6, RZ, PT ;  /* 0x000000ff0600720c */ /* 0x000ff60003f05070 */
[----:B------:R-:W-:Y:S02]  /*c030*/  @!UPT UIADD3 URZ, URZ, URZ, URZ ;  /* 0x0000003f3f3ff290 */ /* 0x000fe4000fffe03f */
[----:B------:R-:W-:Y:S01]  /*c040*/  @!PT LDS RZ, [RZ] ;  /* 0x00000000fffff984 */ /* 0x000fe20000000800 */
[----:B------:R-:W-:Y:S01]  /*c050*/  @!PT LDS RZ, [RZ] ;  /* 0x00000000fffff984 */ /* 0x000fe20000000800 */
[----:B----4-:R1:W-:Y:S02]  /*c060*/  LDGSTS.E.BYPASS.LTC128B.128.ZFILL [R29+0x10100], [R2.64], P0 ;  /* 0x10100000021d7fae */ /* 0x0103e40008141d46 */
[----:B-1----:R-:W-:Y:S05]  /*c070*/  IADD3 R2, P0, R0, R26, RZ ;  /* 0x0000001a00027210 */ /* 0x002fea0007f1e0ff */
[----:B------:R-:W-:Y:S01]  /*c080*/  IMAD.X R3, R4, 0x1, R10, P0 ;  /* 0x0000000104037824 */ /* 0x000fe200000e060a */
[----:B------:R-:W-:Y:S04]  /*c090*/  IADD3 R6, P0, R0, R27, RZ ;  /* 0x0000001b00067210 */ /* 0x000fe80007f1e0ff */
[----:B------:R1:W-:Y:S01]  /*c0a0*/  LDGSTS.E.BYPASS.LTC128B.128 [R29+0x12100], [R2.64], !P5 ;  /* 0x12100000021d7fae */ /* 0x0003e2000e901d46 */
[----:B------:R-:W-:Y:S05]  /*c0b0*/  IMAD.X R7, R4, 0x1, R11, P0 ;  /* 0x0000000104077824 */ /* 0x000fea00000e060b */
[----:B------:R2:W-:Y:S01]  /*c0c0*/  LDGSTS.E.BYPASS.LTC128B.128 [R29+0x14100], [R6.64], !P4 ;  /* 0x14100000061d7fae */ /* 0x0005e2000e101d46 */
[----:B-1----:R-:W-:Y:S03]  /*c0d0*/  IADD3 R2, P0, R0, R28, RZ ;  /* 0x0000001c00027210 */ /* 0x002fe60007f1e0ff */
[----:B------:R2:W1:Y:S02]  /*c0e0*/  SHFL.IDX PT, R0, R8, 0x1, 0x181f ;  /* 0x00381f0008007f89 */ /* 0x00046400000e0000 */
[----:B------:R-:W-:Y:S02]  /*c0f0*/  IMAD.X R3, R4, 0x1, R12, P0 ;  /* 0x0000000104037824 */ /* 0x000fe400000e060c */
[----:B------:R2:W3:Y:S04]  /*c100*/  SHFL.IDX PT, R4, R5, 0x1, 0x181f ;  /* 0x00381f0005047f89 */ /* 0x0004e800000e0000 */
[----:B------:R2:W-:Y:S02]  /*c110*/  LDGSTS.E.BYPASS.LTC128B.128 [R29+0x16100], [R2.64], !P3 ;  /* 0x16100000021d7fae */ /* 0x0005e4000d901d46 */
.L_x_587:
[----:B--2---:R-:W2:Y:S04]  /*c120*/  LDL.LU R2, [R1+0x50] ;  /* 0x0000500001027983 */ /* 0x004ea80000300800 */
[----:B------:R-:W4:Y:S01]  /*c130*/  LDL R5, [R1+0x4c] ;  /* 0x00004c0001057983 */ /* 0x000f220000100800 */
[C---:B--2---:R-:W-:Y:S02]  /*c140*/  ISETP.NE.U32.AND P0, PT, R2.reuse, RZ, PT ;  /* 0x000000ff0200720c */ /* 0x044fe40003f05070 */
[----:B------:R-:W-:Y:S04]  /*c150*/  IADD3 R2, -R2, 0x10, RZ ;  /* 0x0000001002027810 */ /* 0x000fe80007ffe1ff */
[----:B------:R-:W-:Y:S04]  /*c160*/  LOP3.LUT R2, R2, 0xf, RZ, 0xc0, !PT ;  /* 0x0000000f02027812 */ /* 0x000fe800078ec0ff */
[----:B-1----:R-:W-:Y:S04]  /*c170*/  IADD3 R2, P2, P1, R2, R0, R25 ;  /* 0x0000000002027210 */ /* 0x002fe8000795e019 */
[----:B---3--:R-:W-:Y:S02]  /*c180*/  IADD3.X R3, RZ, R4, R9, P2, P1 ;  /* 0x00000004ff037210 */ /* 0x008fe400017e2409 */
[C---:B------:R-:W-:Y:S03]  /*c190*/  IADD3 R6, P1, R0.reuse, R27, RZ ;  /* 0x0000001b00067210 */ /* 0x040fe60007f3e0ff */
[----:B------:R-:W-:Y:S01]  /*c1a0*/  @!PT LDS RZ, [RZ] ;  /* 0x00000000fffff984 */ /* 0x000fe20000000800 */
[----:B------:R-:W-:Y:S01]  /*c1b0*/  @!PT LDS RZ, [RZ] ;  /* 0x00000000fffff984 */ /* 0x000fe20000000800 */
[----:B------:R-:W-:Y:S01]  /*c1c0*/  @!PT LDS RZ, [RZ] ;  /* 0x00000000fffff984 */ /* 0x000fe20000000800 */
[----:B----4-:R1:W-:Y:S01]  /*c1d0*/  LDGSTS.E.BYPASS.LTC128B.128.ZFILL [R5+0x11100], [R2.64], P0 ;  /* 0x1110000002057fae */ /* 0x0103e20008141d46 */
[----:B------:R-:W-:Y:S01]  /*c1e0*/  IADD3 R8, P0, R0, R26, RZ ;  /* 0x0000001a00087210 */ /* 0x000fe20007f1e0ff */
[C---:B------:R-:W-:Y:S04]  /*c1f0*/  IMAD.X R7, R4.reuse, 0x1, R11, P1 ;  /* 0x0000000104077824 */ /* 0x040fe800008e060b */
[----:B------:R-:W-:Y:S05]  /*c200*/  IMAD.X R9, R4, 0x1, R10, P0 ;  /* 0x0000000104097824 */ /* 0x000fea00000e060a */
[----:B------:R2:W-:Y:S04]  /*c210*/  LDGSTS.E.BYPASS.LTC128B.128 [R5+0x13100], [R8.64], !P5 ;  /* 0x1310000008057fae */ /* 0x0005e8000e901d46 */
[----:B------:R2:W-:Y:S01]  /*c220*/  LDGSTS.E.BYPASS.LTC128B.128 [R5+0x15100], [R6.64], !P4 ;  /* 0x1510000006057fae */ /* 0x0005e2000e101d46 */
[----:B-1----:R-:W-:Y:S05]  /*c230*/  IADD3 R2, P0, R0, R28, RZ ;  /* 0x0000001c00027210 */ /* 0x002fea0007f1e0ff */
[----:B------:R-:W-:Y:S05]  /*c240*/  IMAD.X R3, R4, 0x1, R12, P0 ;  /* 0x0000000104037824 */ /* 0x000fea00000e060c */
[----:B------:R2:W-:Y:S03]  /*c250*/  LDGSTS.E.BYPASS.LTC128B.128 [R5+0x17100], [R2.64], !P3 ;  /* 0x1710000002057fae */ /* 0x0005e6000d901d46 */
.L_x_538:
[----:B-12-4-:R-:W-:Y:S05]  /*c260*/  BSYNC B0 ;  /* 0x0000000000007941 */ /* 0x016fea0003800000 */
.L_x_537:
[----:B------:R-:W-:Y:S01]  /*c270*/  FMNMX.FTZ R2, R188, R133, !PT ;  /* 0x00000085bc027209 */ /* 0x000fe20007810000 */
[----:B------:R-:W0:Y:S01]  /*c280*/  LDGDEPBAR ;  /* 0x00000000000079af */ /* 0x000e220000000000 */
[----:B------:R-:W-:Y:S02]  /*c290*/  FMNMX.FTZ R0, R248, R134, !PT ;  /* 0x00000086f8007209 */ /* 0x000fe40007810000 */
        /* <DEDUP_REMOVED lines=29> */
[----:B------:R-:W-:Y:S01]  /*c470*/  FMNMX.FTZ R5, R15, R0, !PT ;  /* 0x000000000f057209 */ /* 0x000fe20007810000 */
[----:B------:R-:W-:-:S05]  /*c480*/  BRA.DIV ~URZ, `(.L_x_541) ;  /* 0x000068227f007947 */ /* 0x000fca000b800000 */
[----:B------:R-:W1:Y:S02]  /*c490*/  SHFL.BFLY PT, R0, R4, 0x2, 0x1f ;  /* 0x0c401f0004007f89 */ /* 0x000e6400000e0000 */
[----:B-1----:R-:W-:Y:S05]  /*c4a0*/  FMNMX.FTZ R4, R4, R0, !PT ;  /* 0x0000000004047209 */ /* 0x002fea0007810000 */
[----:B------:R-:W1:Y:S02]  /*c4b0*/  SHFL.BFLY PT, R132, R4, 0x1, 0x1f ;  /* 0x0c201f0004847f89 */ /* 0x000e6400000e0000 */
[----:B-1----:R-:W-:Y:S02]  /*c4c0*/  FMNMX.FTZ R132, R4, R132, !PT ;  /* 0x0000008404847209 */ /* 0x002fe40007810000 */
[----:B------:R-:W1:Y:S02]  /*c4d0*/  SHFL.BFLY PT, R4, R5, 0x2, 0x1f ;  /* 0x0c401f0005047f89 */ /* 0x000e6400000e0000 */
[----:B-1----:R-:W-:Y:S05]  /*c4e0*/  FMNMX.FTZ R4, R5, R4, !PT ;  /* 0x0000000405047209 */ /* 0x002fea0007810000 */
[----:B------:R1:W2:Y:S02]  /*c4f0*/  SHFL.BFLY PT, R0, R4, 0x1, 0x1f ;  /* 0x0c201f0004007f89 */ /* 0x0002a400000e0000 */
.L_x_588:
[----:B------:R-:W3:Y:S01]  /*c500*/  LDL.LU R10, [R1+0x78] ;  /* 0x00007800010a7983 */ /* 0x000ee20000300800 */
[----:B--2---:R-:W-:Y:S01]  /*c510*/  FMNMX.FTZ R3, R0, R4, !PT ;  /* 0x0000000400037209 */ /* 0x004fe20007810000 */
[C---:B------:R-:W-:Y:S01]  /*c520*/  FADD.FTZ R0, -R132.reuse, R133 ;  /* 0x0000008584007221 */ /* 0x040fe20000010100 */
[----:B------:R-:W-:Y:S01]  /*c530*/  WARPSYNC 0xffffffff ;  /* 0xffffffff00007948 */ /* 0x000fe20003800000 */
[----:B-1----:R-:W-:Y:S02]  /*c540*/  FMUL.FTZ R4, R132, c[0x0][0x2d0] ;  /* 0x0000b40084047a20 */ /* 0x002fe40000410000 */
[----:B------:R-:W-:Y:S02]  /*c550*/  FMUL.FTZ R0, R0, c[0x0][0x2d0] ;  /* 0x0000b40000007a20 */ /* 0x000fe40000410000 */
[--C-:B------:R-:W-:Y:S02]  /*c560*/  FFMA.FTZ R11, R179, c[0x0][0x2d0], -R4.reuse ;  /* 0x0000b400b30b7a23 */ /* 0x100fe40000010804 */
[----:B------:R-:W1:Y:S01]  /*c570*/  MUFU.EX2 R2, R0 ;  /* 0x0000000000027308 */ /* 0x000e620000000800 */
[----:B------:R-:W2:Y:S01]  /*c580*/  LDL.LU R179, [R1+0x74] ;  /* 0x0000740001b37983 */ /* 0x000ea20000300800 */
[--C-:B------:R-:W-:Y:S02]  /*c590*/  FFMA.FTZ R34, R17, c[0x0][0x2d0], -R4.reuse ;  /* 0x0000b40011227a23 */ /* 0x100fe40000010804 */
[--C-:B------:R-:W-:Y:S02]  /*c5a0*/  FFMA.FTZ R7, R188, c[0x0][0x2d0], -R4.reuse ;  /* 0x0000b400bc077a23 */ /* 0x100fe40000010804 */
[--C-:B------:R-:W-:Y:S02]  /*c5b0*/  FFMA.FTZ R26, R176, c[0x0][0x2d0], -R4.reuse ;  /* 0x0000b400b01a7a23 */ /* 0x100fe40000010804 */
[--C-:B------:R-:W-:Y:S02]  /*c5c0*/  FFMA.FTZ R6, R250, c[0x0][0x2d0], -R4.reuse ;  /* 0x0000b400fa067a23 */ /* 0x100fe40000010804 */
[----:B------:R-:W-:Y:S01]  /*c5d0*/  MUFU.EX2 R176, R7 ;  /* 0x0000000700b07308 */ /* 0x000fe20000000800 */
        /* <DEDUP_REMOVED lines=11> */
[----:B------:R4:W-:Y:S01]  /*c690*/  MUFU.EX2 R9, R5 ;  /* 0x0000000500097308 */ /* 0x0009e20000000800 */
[----:B------:R-:W-:Y:S02]  /*c6a0*/  FFMA.FTZ R8, R189, c[0x0][0x2d0], -R4 ;  /* 0x0000b400bd087a23 */ /* 0x000fe40000010804 */
[----:B------:R-:W-:Y:S04]  /*c6b0*/  FMUL.FTZ R4, R3, c[0x0][0x2d0] ;  /* 0x0000b40003047a20 */ /* 0x000fe80000410000 */
        /* <DEDUP_REMOVED lines=11> */
[--C-:B----4-:R-:W-:Y:S02]  /*c770*/  FFMA.FTZ R5, R248, c[0x0][0x2d0], -R4.reuse ;  /* 0x0000b400f8057a23 */ /* 0x110fe40000010804 */
[--C-:B------:R-:W-:Y:S02]  /*c780*/  FFMA.FTZ R248, R23, c[0x0][0x2d0], -R4.reuse ;  /* 0x0000b40017f87a23 */ /* 0x100fe40000010804 */
[--C-:B------:R-:W-:Y:S01]  /*c790*/  FFMA.FTZ R188, R177, c[0x0][0x2d0], -R4.reuse ;  /* 0x0000b400b1bc7a23 */ /* 0x100fe20000010804 */
[----:B------:R-:W-:Y:S01]  /*c7a0*/  MUFU.EX2 R191, R191 ;  /* 0x000000bf00bf7308 */ /* 0x000fe20000000800 */
[--C-:B------:R-:W-:Y:S02]  /*c7b0*/  FFMA.FTZ R190, R24, c[0x0][0x2d0], -R4.reuse ;  /* 0x0000b40018be7a23 */ /* 0x100fe40000010804 */
[----:B------:R-:W-:Y:S07]  /*c7c0*/  FFMA.FTZ R14, R15, c[0x0][0x2d0], -R4 ;  /* 0x0000b4000f0e7a23 */ /* 0x000fee0000010804 */
[----:B------:R-:W-:Y:S10]  /*c7d0*/  MUFU.EX2 R133, R133 ;  /* 0x0000008500857308 */ /* 0x000ff40000000800 */
[----:B------:R-:W-:Y:S10]  /*c7e0*/  MUFU.EX2 R189, R189 ;  /* 0x000000bd00bd7308 */ /* 0x000ff40000000800 */
[----:B------:R-:W-:Y:S10]  /*c7f0*/  MUFU.EX2 R188, R188 ;  /* 0x000000bc00bc7308 */ /* 0x000ff40000000800 */
[----:B------:R-:W-:Y:S10]  /*c800*/  MUFU.EX2 R190, R190 ;  /* 0x000000be00be7308 */ /* 0x000ff40000000800 */
[----:B------:R-:W-:Y:S10]  /*c810*/  MUFU.EX2 R248, R248 ;  /* 0x000000f800f87308 */ /* 0x000ff40000000800 */
[----:B------:R-:W-:Y:S10]  /*c820*/  MUFU.EX2 R187, R187 ;  /* 0x000000bb00bb7308 */ /* 0x000ff40000000800 */
[----:B------:R-:W-:Y:S01]  /*c830*/  MUFU.EX2 R186, R186 ;  /* 0x000000ba00ba7308 */ /* 0x000fe20000000800 */
[----:B-1----:R-:W-:Y:S01]  /*c840*/  FMUL.FTZ R17, R2, R153 ;  /* 0x0000009902117220 */ /* 0x002fe20000410000 */
[----:B------:R-:W-:Y:S01]  /*c850*/  F2FP.PACK_AB R178, R8, R9 ;  /* 0x0000000908b2723e */ /* 0x000fe200000000ff */
[----:B------:R-:W4:Y:S01]  /*c860*/  LDL R153, [R1+0x28] ;  /* 0x0000280001997983 */ /* 0x000f220000100800 */
[C---:B------:R-:W-:Y:S02]  /*c870*/  FMUL.FTZ R12, R2.reuse, R156 ;  /* 0x0000009c020c7220 */ /* 0x040fe40000410000 */
[C---:B------:R-:W-:Y:S01]  /*c880*/  FMUL.FTZ R28, R2.reuse, R140 ;  /* 0x0000008c021c7220 */ /* 0x040fe20000410000 */
[----:B------:R-:W4:Y:S01]  /*c890*/  LDL R156, [R1+0x30] ;  /* 0x00003000019c7983 */ /* 0x000f220000100800 */
[C---:B------:R-:W-:Y:S02]  /*c8a0*/  FMUL.FTZ R32, R2.reuse, R136 ;  /* 0x0000008802207220 */ /* 0x040fe40000410000 */
[C---:B------:R-:W-:Y:S01]  /*c8b0*/  FMUL.FTZ R33, R2.reuse, R137 ;  /* 0x0000008902217220 */ /* 0x040fe20000410000 */
[----:B------:R-:W4:Y:S01]  /*c8c0*/  LDL R140, [R1+0x38] ;  /* 0x00003800018c7983 */ /* 0x000f220000100800 */
[C---:B------:R-:W-:Y:S01]  /*c8d0*/  FMUL.FTZ R21, R2.reuse, R149 ;  /* 0x0000009502157220 */ /* 0x040fe20000410000 */
[----:B------:R-:W-:Y:S01]  /*c8e0*/  MOV R149, R34 ;  /* 0x0000002200957202 */ /* 0x000fe20000000f00 */
[C---:B------:R-:W-:Y:S02]  /*c8f0*/  FMUL.FTZ R16, R2.reuse, R152 ;  /* 0x0000009802107220 */ /* 0x040fe40000410000 */
        /* <DEDUP_REMOVED lines=8> */
[C---:B------:R-:W-:Y:S02]  /*c980*/  FMUL.FTZ R29, R2.reuse, R141 ;  /* 0x0000008d021d7220 */ /* 0x040fe40000410000 */
[C---:B-----5:R-:W-:Y:S02]  /*c990*/  FMUL.FTZ R36, R2.reuse, R36 ;  /* 0x0000002402247220 */ /* 0x060fe40000410000 */
        /* <DEDUP_REMOVED lines=49> */
[C---:B------:R-:W-:Y:S01]  /*ccb0*/  F2FP.PACK_AB R176, R6.reuse, R176 ;  /* 0x000000b006b0723e */ /* 0x040fe200000000ff */
[----:B------:R1:W-:Y:S02]  /*ccc0*/  MUFU.EX2 R10, R5 ;  /* 0x00000005000a7308 */ /* 0x0003e40000000800 */
[----:B------:R-:W-:Y:S02]  /*ccd0*/  FADD.FTZ R7, R6, R0 ;  /* 0x0000000006077221 */ /* 0x000fe40000010000 */
[----:B------:R-:W-:Y:S01]  /*cce0*/  FADD.FTZ R0, -R3, R134 ;  /* 0x0000008603007221 */ /* 0x000fe20000010100 */
[----:B------:R-:W-:Y:S01]  /*ccf0*/  MOV R134, R35 ;  /* 0x0000002300867202 */ /* 0x000fe20000000f00 */
[--C-:B------:R-:W-:Y:S02]  /*cd00*/  FFMA.FTZ R6, R251, c[0x0][0x2d0], -R4.reuse ;  /* 0x0000b400fb067a23 */ /* 0x100fe40000010804 */
[----:B------:R-:W-:Y:S02]  /*cd10*/  FMUL.FTZ R0, R0, c[0x0][0x2d0] ;  /* 0x0000b40000007a20 */ /* 0x000fe40000410000 */
[----:B------:R-:W-:Y:S01]  /*cd20*/  FFMA.FTZ R251, R19, c[0x0][0x2d0], -R4 ;  /* 0x0000b40013fb7a23 */ /* 0x000fe20000010804 */
[----:B------:R-:W-:Y:S01]  /*cd30*/  MUFU.EX2 R177, R6 ;  /* 0x0000000600b17308 */ /* 0x000fe20000000800 */
[----:B------:R-:W-:Y:S02]  /*cd40*/  FADD.FTZ R4, R9, R7 ;  /* 0x0000000709047221 */ /* 0x000fe40000010000 */
[----:B------:R-:W-:Y:S01]  /*cd50*/  FMUL.FTZ R9, R2, R161 ;  /* 0x000000a102097220 */ /* 0x000fe20000410000 */
[----:B------:R-:W-:Y:S01]  /*cd60*/  MOV R161, R30 ;  /* 0x0000001e00a17202 */ /* 0x000fe20000000f00 */
[----:B------:R-:W-:Y:S02]  /*cd70*/  FADD.FTZ R185, R8, R4 ;  /* 0x0000000408b97221 */ /* 0x000fe40000010000 */
[C---:B------:R-:W-:Y:S01]  /*cd80*/  FMUL.FTZ R4, R2.reuse, R164 ;  /* 0x000000a402047220 */ /* 0x040fe20000410000 */
[----:B------:R-:W-:Y:S01]  /*cd90*/  MOV R164, R14 ;  /* 0x0000000e00a47202 */ /* 0x000fe20000000f00 */
[C---:B------:R-:W-:Y:S01]  /*cda0*/  FMUL.FTZ R8, R2.reuse, R160 ;  /* 0x000000a002087220 */ /* 0x040fe20000410000 */
[----:B------:R-:W3:Y:S01]  /*cdb0*/  MUFU.EX2 R0, R0 ;  /* 0x0000000000007308 */ /* 0x000ee20000000800 */
[----:B------:R-:W-:Y:S01]  /*cdc0*/  MOV R160, R18 ;  /* 0x0000001200a07202 */ /* 0x000fe20000000f00 */
[----:B-1----:R-:W-:Y:S01]  /*cdd0*/  FMUL.FTZ R5, R2, R165 ;  /* 0x000000a502057220 */ /* 0x002fe20000410000 */
[----:B------:R-:W-:Y:S07]  /*cde0*/  MOV R165, R27 ;  /* 0x0000001b00a57202 */ /* 0x000fee0000000f00 */
[----:B------:R-:W1:Y:S01]  /*cdf0*/  MUFU.EX2 R2, R184 ;  /* 0x000000b800027308 */ /* 0x000e620000000800 */
[C---:B---3--:R-:W-:Y:S02]  /*ce00*/  FMUL.FTZ R7, R0.reuse, R167 ;  /* 0x000000a700077220 */ /* 0x048fe40000410000 */
[----:B------:R-:W3:Y:S01]  /*ce10*/  LDL R167, [R1+0x2c] ;  /* 0x00002c0001a77983 */ /* 0x000ee20000100800 */
[C---:B------:R-:W-:Y:S02]  /*ce20*/  FMUL.FTZ R34, R0.reuse, R138 ;  /* 0x0000008a00227220 */ /* 0x040fe40000410000 */
[C---:B------:R-:W-:Y:S02]  /*ce30*/  FMUL.FTZ R35, R0.reuse, R139 ;  /* 0x0000008b00237220 */ /* 0x040fe40000410000 */
[C---:B--2---:R-:W-:Y:S01]  /*ce40*/  FFMA.FTZ R6, R0.reuse, R179, R10 ;  /* 0x000000b300067223 */ /* 0x044fe2000001000a */
[----:B------:R-:W-:Y:S01]  /*ce50*/  F2FP.PACK_AB R179, R191, R249 ;  /* 0x000000f9bfb3723e */ /* 0x000fe200000000ff */
[C---:B------:R-:W-:Y:S02]  /*ce60*/  FMUL.FTZ R26, R0.reuse, R146 ;  /* 0x00000092001a7220 */ /* 0x040fe40000410000 */
[C---:B------:R-:W-:Y:S01]  /*ce70*/  FADD.FTZ R152, R177.reuse, R6 ;  /* 0x00000006b1987221 */ /* 0x040fe20000010000 */
[----:B------:R-:W-:Y:S01]  /*ce80*/  F2FP.PACK_AB R177, R177, R10 ;  /* 0x0000000ab1b1723e */ /* 0x000fe200000000ff */
[C---:B------:R-:W-:Y:S01]  /*ce90*/  FMUL.FTZ R6, R0.reuse, R166 ;  /* 0x000000a600067220 */ /* 0x040fe20000410000 */
[----:B------:R-:W2:Y:S01]  /*cea0*/  LDL R146, [R1+0x34] ;  /* 0x0000340001927983 */ /* 0x000ea20000100800 */
[C---:B------:R-:W-:Y:S01]  /*ceb0*/  FMUL.FTZ R10, R0.reuse, R162 ;  /* 0x000000a2000a7220 */ /* 0x040fe20000410000 */
[----:B------:R-:W-:Y:S01]  /*cec0*/  MOV R162, R144 ;  /* 0x0000009000a27202 */ /* 0x000fe20000000f00 */
[C---:B------:R-:W-:Y:S01]  /*ced0*/  FMUL.FTZ R11, R0.reuse, R163 ;  /* 0x000000a3000b7220 */ /* 0x040fe20000410000 */
[----:B------:R-:W1:Y:S01]  /*cee0*/  MUFU.EX2 R144, R183 ;  /* 0x000000b700907308 */ /* 0x000e620000000800 */
[C---:B------:R-:W-:Y:S01]  /*cef0*/  FMUL.FTZ R14, R0.reuse, R158 ;  /* 0x0000009e000e7220 */ /* 0x040fe20000410000 */
[----:B------:R-:W-:Y:S01]  /*cf00*/  MOV R163, R145 ;  /* 0x0000009100a37202 */ /* 0x000fe20000000f00 */
[C---:B------:R-:W-:Y:S01]  /*cf10*/  FMUL.FTZ R15, R0.reuse, R159 ;  /* 0x0000009f000f7220 */ /* 0x040fe20000410000 */
[----:B------:R-:W-:Y:S01]  /*cf20*/  MOV R166, R149 ;  /* 0x0000009500a67202 */ /* 0x000fe20000000f00 */
[C---:B------:R-:W-:Y:S01]  /*cf30*/  FMUL.FTZ R18, R0.reuse, R154 ;  /* 0x0000009a00127220 */ /* 0x040fe20000410000 */
[----:B------:R-:W-:Y:S01]  /*cf40*/  MOV R149, R134 ;  /* 0x0000008600957202 */ /* 0x000fe20000000f00 */
        /* <DEDUP_REMOVED lines=26> */
[----:B------:R1:W1:Y:S01]  /*d0f0*/  MUFU.EX2 R181, R251 ;  /* 0x000000fb00b57308 */ /* 0x0002620000000800 */
        /* <DEDUP_REMOVED lines=14> */
[----:B----4-:R-:W4:Y:S01]  /*d1e0*/  LDSM.16.MT88.4 R136, [R153] ;  /* 0x000000009988783b */ /* 0x010f220000004200 */
[C---:B------:R-:W-:Y:S02]  /*d1f0*/  FMUL.FTZ R98, R0.reuse, R98 ;  /* 0x0000006200627220 */ /* 0x040fe40000410000 */
[C---:B------:R-:W-:Y:S01]  /*d200*/  FMUL.FTZ R99, R0.reuse, R99 ;  /* 0x0000006300637220 */ /* 0x040fe20000410000 */
[----:B-1----:R-:W-:Y:S01]  /*d210*/  MOV R251, R156 ;  /* 0x0000009c00fb7202 */ /* 0x002fe20000000f00 */
        /* <DEDUP_REMOVED lines=16> */
[----:B------:R-:W-:Y:S01]  /*d320*/  FADD.FTZ R0, R133, R185 ;  /* 0x000000b985007221 */ /* 0x000fe20000010000 */
[C---:B----4-:R-:W-:Y:S05]  /*d330*/  HMMA.16816.F32 R4, R176.reuse, R136, R4 ;  /* 0x00000088b004723c */ /* 0x050fea0000001804 */
[----:B------:R-:W-:Y:S03]  /*d340*/  FADD.FTZ R0, R2, R0 ;  /* 0x0000000002007221 */ /* 0x000fe60000010000 */
[C---:B------:R-:W-:Y:S01]  /*d350*/  HMMA.16816.F32 R8, R176.reuse, R138, R8 ;  /* 0x0000008ab008723c */ /* 0x040fe20000001808 */
[----:B------:R-:W1:Y:S03]  /*d360*/  LDSM.16.MT88.4 R136, [R156] ;  /* 0x000000009c88783b */ /* 0x000e660000004200 */
[----:B------:R-:W-:Y:S04]  /*d370*/  FADD.FTZ R0, R144, R0 ;  /* 0x0000000090007221 */ /* 0x000fe80000010000 */
[----:B------:R-:W-:Y:S01]  /*d380*/  FADD.FTZ R0, R134, R0 ;  /* 0x0000000086007221 */ /* 0x000fe20000010000 */
[C---:B-1----:R-:W-:Y:S08]  /*d390*/  HMMA.16816.F32 R12, R176.reuse, R136, R12 ;  /* 0x00000088b00c723c */ /* 0x042ff0000000180c */
[C---:B------:R-:W-:Y:S01]  /*d3a0*/  HMMA.16816.F32 R16, R176.reuse, R138, R16 ;  /* 0x0000008ab010723c */ /* 0x040fe20000001810 */
[----:B---3--:R-:W1:Y:S03]  /*d3b0*/  LDSM.16.MT88.4 R136, [R167] ;  /* 0x00000000a788783b */ /* 0x008e660000004200 */
[----:B--2---:R-:W-:Y:S04]  /*d3c0*/  MOV R185, R146 ;  /* 0x0000009200b97202 */ /* 0x004fe80000000f00 */
[C---:B-1----:R-:W-:Y:S08]  /*d3d0*/  HMMA.16816.F32 R20, R176.reuse, R136, R20 ;  /* 0x00000088b014723c */ /* 0x042ff00000001814 */
[C---:B------:R-:W-:Y:S01]  /*d3e0*/  HMMA.16816.F32 R24, R176.reuse, R138, R24 ;  /* 0x0000008ab018723c */ /* 0x040fe20000001818 */
[----:B------:R-:W1:Y:S08]  /*d3f0*/  LDSM.16.MT88.4 R136, [R140] ;  /* 0x000000008c88783b */ /* 0x000e700000004200 */
[----:B------:R-:W-:Y:S01]  /*d400*/  LDSM.16.MT88.4 R140, [R153+0x800] ;  /* 0x00080000998c783b */ /* 0x000fe20000004200 */
        /* <DEDUP_REMOVED lines=39> */
[----:B------:R-:W1:Y:S03]  /*d680*/  MUFU.EX2 R133, R163 ;  /* 0x000000a300857308 */ /* 0x000e660000000800 */
[----:B------:R-:W-:Y:S03]  /*d690*/  F2FP.PACK_AB R137, R186, R187 ;  /* 0x000000bbba89723e */ /* 0x000fe600000000ff */
[----:B------:R-:W-:Y:S02]  /*d6a0*/  F2FP.PACK_AB R138, R134, R144 ;  /* 0x00000090868a723e */ /* 0x000fe400000000ff */
[----:B------:R-:W2:Y:S02]  /*d6b0*/  LDSM.16.MT88.4 R144, [R156+0x800] ;  /* 0x000800009c90783b */ /* 0x000ea40000004200 */
[----:B------:R-:W3:Y:S01]  /*d6c0*/  MUFU.EX2 R2, R162 ;  /* 0x000000a200027308 */ /* 0x000ee20000000800 */
[----:B------:R-:W-:Y:S02]  /*d6d0*/  F2FP.PACK_AB R139, R182, R183 ;  /* 0x000000b7b68b723e */ /* 0x000fe400000000ff */
[----:B------:R-:W-:Y:S05]  /*d6e0*/  F2FP.PACK_AB R177, R180, R181 ;  /* 0x000000b5b4b1723e */ /* 0x000fea00000000ff */
[C---:B------:R-:W-:Y:S02]  /*d6f0*/  HMMA.16816.F32 R4, R136.reuse, R140, R4 ;  /* 0x0000008c8804723c */ /* 0x040fe40000001804 */
[----:B------:R-:W-:Y:S03]  /*d700*/  MUFU.EX2 R178, R161 ;  /* 0x000000a100b27308 */ /* 0x000fe60000000800 */
[----:B-1----:R-:W-:Y:S03]  /*d710*/  FADD.FTZ R0, R133, R0 ;  /* 0x0000000085007221 */ /* 0x002fe60000010000 */
[C---:B------:R-:W-:Y:S01]  /*d720*/  HMMA.16816.F32 R8, R136.reuse, R142, R8 ;  /* 0x0000008e8808723c */ /* 0x040fe20000001808 */
[----:B------:R-:W1:Y:S03]  /*d730*/  LDSM.16.MT88.4 R140, [R167+0x800] ;  /* 0x00080000a78c783b */ /* 0x000e660000004200 */
[----:B------:R4:W4:Y:S01]  /*d740*/  MUFU.EX2 R134, R250 ;  /* 0x000000fa00867308 */ /* 0x0009220000000800 */
[----:B---3--:R-:W-:Y:S04]  /*d750*/  FADD.FTZ R0, R2, R0 ;  /* 0x0000000002007221 */ /* 0x008fe80000010000 */
[----:B------:R-:W-:Y:S05]  /*d760*/  FADD.FTZ R0, R148, R0 ;  /* 0x0000000094007221 */ /* 0x000fea0000010000 */
[----:B------:R-:W-:Y:S01]  /*d770*/  MUFU.EX2 R176, R166 ;  /* 0x000000a600b07308 */ /* 0x000fe20000000800 */
[C---:B--2---:R-:W-:Y:S03]  /*d780*/  HMMA.16816.F32 R12, R136.reuse, R144, R12 ;  /* 0x00000090880c723c */ /* 0x044fe6000000180c */
[----:B----4-:R-:W-:Y:S01]  /*d790*/  MOV R250, R167 ;  /* 0x000000a700fa7202 */ /* 0x010fe20000000f00 */
[C---:B------:R-:W-:Y:S04]  /*d7a0*/  FADD.FTZ R0, R134.reuse, R0 ;  /* 0x0000000086007221 */ /* 0x040fe80000010000 */
        /* <DEDUP_REMOVED lines=34> */
[----:B------:R1:W3:Y:S07]  /*d9d0*/  LDSM.16.MT88.4 R140, [R167+0x6800] ;  /* 0x00680000a78c783b */ /* 0x0002ee0000004200 */
[C---:B--2---:R-:W-:Y:S04]  /*d9e0*/  HMMA.16816.F32 R108, R136.reuse, R144, R108 ;  /* 0x00000090886c723c */ /* 0x044fe8000000186c */
[----:B-1----:R-:W-:Y:S04]  /*d9f0*/  MOV R167, R149 ;  /* 0x0000009500a77202 */ /* 0x002fe80000000f00 */
[C---:B------:R-:W-:Y:S01]  /*da00*/  HMMA.16816.F32 R112, R136.reuse, R146, R112 ;  /* 0x000000928870723c */ /* 0x040fe20000001870 */
[----:B------:R-:W1:Y:S07]  /*da10*/  LDSM.16.MT88.4 R144, [R185+0x6800] ;  /* 0x00680000b990783b */ /* 0x000e6e0000004200 */
[C---:B---3--:R-:W-:Y:S08]  /*da20*/  HMMA.16816.F32 R116, R136.reuse, R140, R116 ;  /* 0x0000008c8874723c */ /* 0x048ff00000001874 */
[C---:B------:R-:W-:Y:S01]  /*da30*/  HMMA.16816.F32 R120, R136.reuse, R142, R120 ;  /* 0x0000008e8878723c */ /* 0x040fe20000001878 */
[----:B------:R-:W2:Y:S07]  /*da40*/  LDSM.16.MT88.4 R140, [R153+0x1000] ;  /* 0x00100000998c783b */ /* 0x000eae0000004200 */
[C---:B-1----:R-:W-:Y:S08]  /*da50*/  HMMA.16816.F32 R124, R136.reuse, R144, R124 ;  /* 0x00000090887c723c */ /* 0x042ff0000000187c */
[----:B------:R-:W-:Y:S01]  /*da60*/  HMMA.16816.F32 R128, R136, R146, R128 ;  /* 0x000000928880723c */ /* 0x000fe20000001880 */
[----:B------:R-:W1:Y:S06]  /*da70*/  LDSM.16.MT88.4 R144, [R156+0x1000] ;  /* 0x001000009c90783b */ /* 0x000e6c0000004200 */
[----:B------:R-:W-:Y:S02]  /*da80*/  F2FP.PACK_AB R138, R134, R148 ;  /* 0x00000094868a723e */ /* 0x000fe400000000ff */
[----:B------:R-:W3:Y:S01]  /*da90*/  LDSM.16.MT88.4 R148, [R250+0x1000] ;  /* 0x00100000fa94783b */ /* 0x000ee20000004200 */
[----:B------:R-:W-:Y:S02]  /*daa0*/  MUFU.EX2 R134, R165 ;  /* 0x000000a500867308 */ /* 0x000fe40000000800 */
[----:B------:R-:W-:Y:S02]  /*dab0*/  F2FP.PACK_AB R136, R2, R133 ;  /* 0x000000850288723e */ /* 0x000fe400000000ff */
[----:B------:R-:W-:Y:S02]  /*dac0*/  F2FP.PACK_AB R137, R188, R189 ;  /* 0x000000bdbc89723e */ /* 0x000fe400000000ff */
[----:B------:R-:W-:Y:S04]  /*dad0*/  F2FP.PACK_AB R139, R248, R190 ;  /* 0x000000bef88b723e */ /* 0x000fe800000000ff */
[----:B------:R-:W4:Y:S03]  /*dae0*/  MUFU.EX2 R2, R167 ;  /* 0x000000a700027308 */ /* 0x000f260000000800 */
[C---:B--2---:R-:W-:Y:S07]  /*daf0*/  HMMA.16816.F32 R4, R136.reuse, R140, R4 ;  /* 0x0000008c8804723c */ /* 0x044fee0000001804 */
[----:B------:R-:W2:Y:S01]  /*db00*/  MUFU.EX2 R133, R157 ;  /* 0x0000009d00857308 */ /* 0x000ea20000000800 */
[C---:B------:R-:W-:Y:S01]  /*db10*/  HMMA.16816.F32 R8, R136.reuse, R142, R8 ;  /* 0x0000008e8808723c */ /* 0x040fe20000001808 */
[----:B------:R-:W3:Y:S07]  /*db20*/  LDSM.16.MT88.4 R140, [R185+0x1000] ;  /* 0x00100000b98c783b */ /* 0x000eee0000004200 */
[C---:B-1----:R-:W-:Y:S04]  /*db30*/  HMMA.16816.F32 R12, R136.reuse, R144, R12 ;  /* 0x00000090880c723c */ /* 0x042fe8000000180c */
[----:B----4-:R-:W-:Y:S04]  /*db40*/  FADD.FTZ R0, R2, R0 ;  /* 0x0000000002007221 */ /* 0x010fe80000010000 */
[C---:B------:R-:W-:Y:S01]  /*db50*/  FADD.FTZ R0, R176.reuse, R0 ;  /* 0x00000000b0007221 */ /* 0x040fe20000010000 */
[C---:B------:R-:W-:Y:S01]  /*db60*/  HMMA.16816.F32 R16, R136.reuse, R146, R16 ;  /* 0x000000928810723c */ /* 0x040fe20000001810 */
[----:B------:R-:W1:Y:S02]  /*db70*/  LDSM.16.MT88.4 R144, [R153+0x3000] ;  /* 0x003000009990783b */ /* 0x000e640000004200 */
[----:B------:R-:W-:Y:S01]  /*db80*/  F2FP.PACK_AB R176, R176, R2 ;  /* 0x00000002b0b0723e */ /* 0x000fe200000000ff */
[----:B------:R-:W-:Y:S01]  /*db90*/  FADD.FTZ R2, R249, R152 ;  /* 0x00000098f9027221 */ /* 0x000fe20000010000 */
[----:B------:R-:W-:Y:S01]  /*dba0*/  MOV R249, R153 ;  /* 0x0000009900f97202 */ /* 0x000fe20000000f00 */
[----:B--2---:R-:W-:Y:S02]  /*dbb0*/  FADD.FTZ R0, R133, R0 ;  /* 0x0000000085007221 */ /* 0x004fe40000010000 */
[C---:B---3--:R-:W-:Y:S02]  /*dbc0*/  HMMA.16816.F32 R20, R136.reuse, R148, R20 ;  /* 0x000000948814723c */ /* 0x048fe40000001814 */
[----:B------:R-:W-:Y:S02]  /*dbd0*/  LDSM.16.MT88.4 R160, [R249+0x1800] ;  /* 0x00180000f9a0783b */ /* 0x000fe40000004200 */
[C---:B------:R-:W-:Y:S01]  /*dbe0*/  FADD.FTZ R0, R178.reuse, R0 ;  /* 0x00000000b2007221 */ /* 0x040fe20000010000 */
[----:B------:R-:W-:Y:S02]  /*dbf0*/  F2FP.PACK_AB R178, R178, R133 ;  /* 0x00000085b2b2723e */ /* 0x000fe400000000ff */
[----:B------:R-:W2:Y:S01]  /*dc00*/  MUFU.EX2 R133, R164 ;  /* 0x000000a400857308 */ /* 0x000ea20000000800 */
[C---:B------:R-:W-:Y:S02]  /*dc10*/  HMMA.16816.F32 R24, R136.reuse, R150, R24 ;  /* 0x000000968818723c */ /* 0x040fe40000001818 */
[----:B------:R-:W4:Y:S06]  /*dc20*/  LDSM.16.MT88.4 R148, [R156+0x3000] ;  /* 0x003000009c94783b */ /* 0x000f2c0000004200 */
[C---:B------:R-:W-:Y:S02]  /*dc30*/  HMMA.16816.F32 R28, R136.reuse, R140, R28 ;  /* 0x0000008c881c723c */ /* 0x040fe4000000181c */
[----:B------:R4:W-:Y:S04]  /*dc40*/  STL [R1+0x78], R0 ;  /* 0x0000780001007387 */ /* 0x0009e80000100800 */
[----:B------:R-:W3:Y:S02]  /*dc50*/  LDL.LU R184, [R1+0x60] ;  /* 0x0000600001b87983 */ /* 0x000ee40000300800 */
[C---:B------:R-:W-:Y:S02]  /*dc60*/  HMMA.16816.F32 R32, R136.reuse, R142, R32 ;  /* 0x0000008e8820723c */ /* 0x040fe40000001820 */
[----:B------:R-:W4:Y:S02]  /*dc70*/  LDSM.16.MT88.4 R140, [R250+0x3000] ;  /* 0x00300000fa8c783b */ /* 0x000f240000004200 */
[----:B--2---:R-:W-:Y:S04]  /*dc80*/  F2FP.PACK_AB R179, R133, R134 ;  /* 0x0000008685b3723e */ /* 0x004fe800000000ff */
[C---:B-1----:R-:W-:Y:S08]  /*dc90*/  HMMA.16816.F32 R36, R136.reuse, R144, R36 ;  /* 0x000000908824723c */ /* 0x042ff00000001824 */
[C---:B------:R-:W-:Y:S01]  /*dca0*/  HMMA.16816.F32 R40, R136.reuse, R146, R40 ;  /* 0x000000928828723c */ /* 0x040fe20000001828 */
[----:B------:R-:W1:Y:S03]  /*dcb0*/  LDSM.16.MT88.4 R144, [R185+0x3000] ;  /* 0x00300000b990783b */ /* 0x000e660000004200 */
[----:B----4-:R-:W-:Y:S04]  /*dcc0*/  FADD.FTZ R0, R191, R2 ;  /* 0x00000002bf007221 */ /* 0x010fe80000010000 */
[----:B------:R-:W-:Y:S01]  /*dcd0*/  FADD.FTZ R0, R187, R0 ;  /* 0x00000000bb007221 */ /* 0x000fe20000010000 */
[C---:B------:R-:W-:Y:S03]  /*dce0*/  HMMA.16816.F32 R44, R136.reuse, R148, R44 ;  /* 0x00000094882c723c */ /* 0x040fe6000000182c */
[----:B------:R-:W-:Y:S04]  /*dcf0*/  FADD.FTZ R0, R186, R0 ;  /* 0x00000000ba007221 */ /* 0x000fe80000010000 */
[----:B------:R-:W-:Y:S01]  /*dd00*/  FADD.FTZ R0, R183, R0 ;  /* 0x00000000b7007221 */ /* 0x000fe20000010000 */
[C---:B------:R-:W-:Y:S01]  /*dd10*/  HMMA.16816.F32 R48, R136.reuse, R150, R48 ;  /* 0x000000968830723c */ /* 0x040fe20000001830 */
[----:B------:R-:W2:Y:S03]  /*dd20*/  LDSM.16.MT88.4 R148, [R153+0x5000] ;  /* 0x005000009994783b */ /* 0x000ea60000004200 */
[----:B------:R-:W-:Y:S04]  /*dd30*/  FADD.FTZ R0, R182, R0 ;  /* 0x00000000b6007221 */ /* 0x000fe80000010000 */
[C---:B------:R-:W-:Y:S04]  /*dd40*/  HMMA.16816.F32 R52, R136.reuse, R140, R52 ;  /* 0x0000008c8834723c */ /* 0x040fe80000001834 */
[----:B------:R-:W-:Y:S04]  /*dd50*/  FADD.FTZ R0, R189, R0 ;  /* 0x00000000bd007221 */ /* 0x000fe80000010000 */
[C---:B------:R-:W-:Y:S01]  /*dd60*/  HMMA.16816.F32 R56, R136.reuse, R142, R56 ;  /* 0x0000008e8838723c */ /* 0x040fe20000001838 */
[----:B------:R-:W4:Y:S03]  /*dd70*/  LDSM.16.MT88.4 R140, [R156+0x5000] ;  /* 0x005000009c8c783b */ /* 0x000f260000004200 */
[----:B------:R-:W-:Y:S04]  /*dd80*/  FADD.FTZ R0, R188, R0 ;  /* 0x00000000bc007221 */ /* 0x000fe80000010000 */
[C---:B-1----:R-:W-:Y:S04]  /*dd90*/  HMMA.16816.F32 R60, R136.reuse, R144, R60 ;  /* 0x00000090883c723c */ /* 0x042fe8000000183c */
[----:B------:R-:W-:Y:S04]  /*dda0*/  FADD.FTZ R0, R190, R0 ;  /* 0x00000000be007221 */ /* 0x000fe80000010000 */
[C---:B------:R-:W-:Y:S01]  /*ddb0*/  HMMA.16816.F32 R64, R136.reuse, R146, R64 ;  /* 0x000000928840723c */ /* 0x040fe20000001840 */
[----:B------:R-:W1:Y:S03]  /*ddc0*/  LDSM.16.MT88.4 R144, [R250+0x5000] ;  /* 0x00500000fa90783b */ /* 0x000e660000004200 */
[----:B------:R-:W-:Y:S04]  /*ddd0*/  FADD.FTZ R0, R248, R0 ;  /* 0x00000000f8007221 */ /* 0x000fe80000010000 */
[----:B------:R-:W-:Y:S01]  /*dde0*/  FADD.FTZ R0, R181, R0 ;  /* 0x00000000b5007221 */ /* 0x000fe20000010000 */
[C---:B--2---:R-:W-:Y:S03]  /*ddf0*/  HMMA.16816.F32 R68, R136.reuse, R148, R68 ;  /* 0x000000948844723c */ /* 0x044fe60000001844 */
[----:B------:R-:W-:Y:S04]  /*de00*/  FADD.FTZ R0, R180, R0 ;  /* 0x00000000b4007221 */ /* 0x000fe80000010000 */
[----:B------:R-:W-:Y:S01]  /*de10*/  FADD.FTZ R2, R134, R0 ;  /* 0x0000000086027221 */ /* 0x000fe20000010000 */
[C---:B------:R-:W-:Y:S01]  /*de20*/  HMMA.16816.F32 R72, R136.reuse, R150, R72 ;  /* 0x000000968848723c */ /* 0x040fe20000001848 */
[----:B------:R-:W2:Y:S03]  /*de30*/  LDSM.16.MT88.4 R148, [R185+0x5000] ;  /* 0x00500000b994783b */ /* 0x000ea60000004200 */
[----:B------:R-:W-:Y:S01]  /*de40*/  FADD.FTZ R2, R133, R2 ;  /* 0x0000000285027221 */ /* 0x000fe20000010000 */
[----:B------:R-:W-:Y:S02]  /*de50*/  MOV R133, R132 ;  /* 0x0000008400857202 */ /* 0x000fe40000000f00 */
[-C--:B------:R-:W-:Y:S01]  /*de60*/  MOV R134, R3.reuse ;  /* 0x0000000300867202 */ /* 0x080fe20000000f00 */
[C---:B----4-:R-:W-:Y:S08]  /*de70*/  HMMA.16816.F32 R76, R136.reuse, R140, R76 ;  /* 0x0000008c884c723c */ /* 0x050ff0000000184c */
[C---:B------:R-:W-:Y:S01]  /*de80*/  HMMA.16816.F32 R80, R136.reuse, R142, R80 ;  /* 0x0000008e8850723c */ /* 0x040fe20000001850 */
[----:B------:R-:W4:Y:S07]  /*de90*/  LDSM.16.MT88.4 R140, [R153+0x7000] ;  /* 0x00700000998c783b */ /* 0x000f2e0000004200 */
[C---:B-1----:R-:W-:Y:S01]  /*dea0*/  HMMA.16816.F32 R84, R136.reuse, R144, R84 ;  /* 0x000000908854723c */ /* 0x042fe20000001854 */
[----:B------:R-:W-:Y:S07]  /*deb0*/  LDSM.16.MT88.4 R152, [R251+0x1800] ;  /* 0x00180000fb98783b */ /* 0x000fee0000004200 */
[C---:B------:R-:W-:Y:S01]  /*dec0*/  HMMA.16816.F32 R88, R136.reuse, R146, R88 ;  /* 0x000000928858723c */ /* 0x040fe20000001858 */
[----:B------:R-:W1:Y:S07]  /*ded0*/  LDSM.16.MT88.4 R144, [R156+0x7000] ;  /* 0x007000009c90783b */ /* 0x000e6e0000004200 */
[C---:B--2---:R-:W-:Y:S08]  /*dee0*/  HMMA.16816.F32 R92, R136.reuse, R148, R92 ;  /* 0x00000094885c723c */ /* 0x044ff0000000185c */
[C---:B------:R-:W-:Y:S01]  /*def0*/  HMMA.16816.F32 R96, R136.reuse, R150, R96 ;  /* 0x000000968860723c */ /* 0x040fe20000001860 */
[----:B------:R-:W2:Y:S07]  /*df00*/  LDSM.16.MT88.4 R148, [R250+0x7000] ;  /* 0x00700000fa94783b */ /* 0x000eae0000004200 */
[C---:B----4-:R-:W-:Y:S08]  /*df10*/  HMMA.16816.F32 R100, R136.reuse, R140, R100 ;  /* 0x0000008c8864723c */ /* 0x050ff00000001864 */
[C---:B------:R-:W-:Y:S01]  /*df20*/  HMMA.16816.F32 R104, R136.reuse, R142, R104 ;  /* 0x0000008e8868723c */ /* 0x040fe20000001868 */
[----:B------:R-:W4:Y:S07]  /*df30*/  LDSM.16.MT88.4 R140, [R185+0x7000] ;  /* 0x00700000b98c783b */ /* 0x000f2e0000004200 */
[C---:B-1----:R-:W-:Y:S08]  /*df40*/  HMMA.16816.F32 R108, R136.reuse, R144, R108 ;  /* 0x00000090886c723c */ /* 0x042ff0000000186c */
[C---:B------:R-:W-:Y:S01]  /*df50*/  HMMA.16816.F32 R112, R136.reuse, R146, R112 ;  /* 0x000000928870723c */ /* 0x040fe20000001870 */
[----:B------:R-:W1:Y:S07]  /*df60*/  LDSM.16.MT88.4 R144, [R250+0x1800] ;  /* 0x00180000fa90783b */ /* 0x000e6e0000004200 */
[C---:B--2---:R-:W-:Y:S08]  /*df70*/  HMMA.16816.F32 R116, R136.reuse, R148, R116 ;  /* 0x000000948874723c */ /* 0x044ff00000001874 */
[C---:B------:R-:W-:Y:S08]  /*df80*/  HMMA.16816.F32 R120, R136.reuse, R150, R120 ;  /* 0x000000968878723c */ /* 0x040ff00000001878 */
[C---:B----4-:R-:W-:Y:S08]  /*df90*/  HMMA.16816.F32 R124, R136.reuse, R140, R124 ;  /* 0x0000008c887c723c */ /* 0x050ff0000000187c */
[----:B------:R-:W-:Y:S01]  /*dfa0*/  HMMA.16816.F32 R128, R136, R142, R128 ;  /* 0x0000008e8880723c */ /* 0x000fe20000001880 */
[----:B------:R-:W2:Y:S07]  /*dfb0*/  LDSM.16.MT88.4 R136, [R185+0x1800] ;  /* 0x00180000b988783b */ /* 0x000eae0000004200 */
[C---:B------:R-:W-:Y:S01]  /*dfc0*/  HMMA.16816.F32 R164, R176.reuse, R160, R4 ;  /* 0x000000a0b0a4723c */ /* 0x040fe20000001804 */
[----:B------:R-:W4:Y:S07]  /*dfd0*/  LDSM.16.MT88.4 R4, [R249+0x3800] ;  /* 0x00380000f904783b */ /* 0x000f2e0000004200 */
[C---:B------:R-:W-:Y:S01]  /*dfe0*/  HMMA.16816.F32 R160, R176.reuse, R162, R8 ;  /* 0x000000a2b0a0723c */ /* 0x040fe20000001808 */
[----:B------:R-:W4:Y:S07]  /*dff0*/  LDSM.16.MT88.4 R8, [R251+0x3800] ;  /* 0x00380000fb08783b */ /* 0x000f2e0000004200 */
[C---:B------:R-:W-:Y:S01]  /*e000*/  HMMA.16816.F32 R156, R176.reuse, R152, R12 ;  /* 0x00000098b09c723c */ /* 0x040fe2000000180c */
[----:B------:R-:W3:Y:S07]  /*e010*/  LDSM.16.MT88.4 R12, [R250+0x3800] ;  /* 0x00380000fa0c783b */ /* 0x000eee0000004200 */
[C---:B------:R-:W-:Y:S01]  /*e020*/  HMMA.16816.F32 R152, R176.reuse, R154, R16 ;  /* 0x0000009ab098723c */ /* 0x040fe20000001810 */
[----:B------:R-:W3:Y:S07]  /*e030*/  LDSM.16.MT88.4 R16, [R185+0x3800] ;  /* 0x00380000b910783b */ /* 0x000eee0000004200 */
[C---:B-1----:R-:W-:Y:S08]  /*e040*/  HMMA.16816.F32 R148, R176.reuse, R144, R20 ;  /* 0x00000090b094723c */ /* 0x042ff00000001814 */
[C---:B------:R-:W-:Y:S08]  /*e050*/  HMMA.16816.F32 R144, R176.reuse, R146, R24 ;  /* 0x00000092b090723c */ /* 0x040ff00000001818 */
[C---:B--2---:R-:W-:Y:S08]  /*e060*/  HMMA.16816.F32 R140, R176.reuse, R136, R28 ;  /* 0x00000088b08c723c */ /* 0x044ff0000000181c */
[C---:B------:R-:W-:Y:S08]  /*e070*/  HMMA.16816.F32 R136, R176.reuse, R138, R32 ;  /* 0x0000008ab088723c */ /* 0x040ff00000001820 */
[C---:B----4-:R-:W-:Y:S08]  /*e080*/  HMMA.16816.F32 R36, R176.reuse, R4, R36 ;  /* 0x00000004b024723c */ /* 0x050ff00000001824 */
[C---:B------:R-:W-:Y:S01]  /*e090*/  HMMA.16816.F32 R40, R176.reuse, R6, R40 ;  /* 0x00000006b028723c */ /* 0x040fe20000001828 */
[----:B------:R-:W1:Y:S07]  /*e0a0*/  LDSM.16.MT88.4 R4, [R249+0x5800] ;  /* 0x00580000f904783b */ /* 0x000e6e0000004200 */
[C---:B------:R-:W-:Y:S08]  /*e0b0*/  HMMA.16816.F32 R44, R176.reuse, R8, R44 ;  /* 0x00000008b02c723c */ /* 0x040ff0000000182c */
[C---:B------:R-:W-:Y:S01]  /*e0c0*/  HMMA.16816.F32 R48, R176.reuse, R10, R48 ;  /* 0x0000000ab030723c */ /* 0x040fe20000001830 */
[----:B------:R-:W2:Y:S03]  /*e0d0*/  LDSM.16.MT88.4 R8, [R251+0x5800] ;  /* 0x00580000fb08783b */ /* 0x000ea60000004200 */
[C---:B---3--:R-:W-:Y:S02]  /*e0e0*/  IADD3 R0, R184.reuse, -0x1, RZ ;  /* 0xffffffffb8007810 */ /* 0x048fe40007ffe0ff */
[----:B------:R-:W-:Y:S02]  /*e0f0*/  ISETP.GT.AND P0, PT, R184, RZ, PT ;  /* 0x000000ffb800720c */ /* 0x000fe40003f04270 */
[C---:B------:R-:W-:Y:S01]  /*e100*/  HMMA.16816.F32 R52, R176.reuse, R12, R52 ;  /* 0x0000000cb034723c */ /* 0x040fe20000001834 */
[----:B------:R-:W-:Y:S04]  /*e110*/  STL [R1+0x60], R0 ;  /* 0x0000600001007387 */ /* 0x000fe80000100800 */
[----:B------:R-:W-:Y:S03]  /*e120*/  STL [R1+0x74], R2 ;  /* 0x0000740201007387 */ /* 0x000fe60000100800 */
        /* <DEDUP_REMOVED lines=23> */
[C---:B----4-:R-:W-:Y:S07]  /*e2a0*/  HMMA.16816.F32 R124, R176.reuse, R16, R124 ;  /* 0x00000010b07c723c */ /* 0x050fee000000187c */
[----:B------:R-:W-:Y:S01]  /*e2b0*/  MOV R16, R3 ;  /* 0x0000000300107202 */ /* 0x000fe20000000f00 */
[----:B------:R-:W-:Y:S01]  /*e2c0*/  HMMA.16816.F32 R128, R176, R18, R128 ;  /* 0x00000012b080723c */ /* 0x000fe20000001880 */
[----:B------:R-:W-:Y:S07]  /*e2d0*/  @!UPT UIADD3 URZ, URZ, URZ, URZ ;  /* 0x0000003f3f3ff290 */ /* 0x000fee000fffe03f */
[----:B------:R-:W-:-:S11]  /*e2e0*/  @P0 BRA `(.L_x_542) ;  /* 0xffffc00000000947 */ /* 0x000fd6000383ffff */
.L_x_535:
[----:B------:R-:W-:Y:S05]  /*e2f0*/  BRA.DIV ~URZ, `(.L_x_543) ;  /* 0x00004ac27f007947 */ /* 0x000fea000b800000 */
[----:B------:R-:W2:Y:S04]  /*e300*/  LDL R0, [R1+0x78] ;  /* 0x0000780001007983 */ /* 0x000ea80000100800 */
[----:B--2---:R1:W2:Y:S02]  /*e310*/  SHFL.BFLY PT, R5, R0, 0x2, 0x1f ;  /* 0x0c401f0000057f89 */ /* 0x0042a400000e0000 */
.L_x_589:
[----:B-1----:R-:W3:Y:S02]  /*e320*/  LDL.LU R0, [R1+0x78] ;  /* 0x0000780001007983 */ /* 0x002ee40000300800 */
[----:B--23--:R-:W-:Y:S01]  /*e330*/  FADD.FTZ R5, R5, R0 ;  /* 0x0000000005057221 */ /* 0x00cfe20000010000 */
[----:B------:R-:W-:Y:S05]  /*e340*/  BRA.DIV ~URZ, `(.L_x_544) ;  /* 0x00004ad27f007947 */ /* 0x000fea000b800000 */
[----:B------:R-:W2:Y:S04]  /*e350*/  LDL.LU R2, [R1+0x74] ;  /* 0x0000740001027983 */ /* 0x000ea80000300800 */
[----:B------:R-:W1:Y:S02]  /*e360*/  SHFL.BFLY PT, R0, R5, 0x1, 0x1f ;  /* 0x0c201f0005007f89 */ /* 0x000e6400000e0000 */
[----:B-1----:R-:W-:-:S02]  /*e370*/  FADD.FTZ R5, R5, R0 ;  /* 0x0000000005057221 */ /* 0x002fc40000010000 */
[----:B--2---:R-:W1:Y:S02]  /*e380*/  SHFL.BFLY PT, R4, R2, 0x2, 0x1f ;  /* 0x0c401f0002047f89 */ /* 0x004e6400000e0000 */
[----:B-1----:R-:W-:-:S05]  /*e390*/  FADD.FTZ R4, R4, R2 ;  /* 0x0000000204047221 */ /* 0x002fca0000010000 */
[----:B------:R1:W2:Y:S02]  /*e3a0*/  SHFL.BFLY PT, R3, R4, 0x1, 0x1f ;  /* 0x0c201f0004037f89 */ /* 0x0002a400000e0000 */
.L_x_590:
[----:B------:R-:W-:Y:S01]  /*e3b0*/  FSETP.NE.FTZ.AND P1, PT, R5, RZ, PT ;  /* 0x000000ff0500720b */ /* 0x000fe20003f35000 */
[----:B--2---:R-:W-:Y:S01]  /*e3c0*/  FADD.FTZ R3, R3, R4 ;  /* 0x0000000403037221 */ /* 0x004fe20000010000 */
[----:B------:R-:W-:Y:S02]  /*e3d0*/  MOV R2, RZ ;  /* 0x000000ff00027202 */ /* 0x000fe40000000f00 */
[----:B------:R-:W-:Y:S02]  /*e3e0*/  MOV R0, RZ ;  /* 0x000000ff00007202 */ /* 0x000fe40000000f00 */
[----:B------:R-:W-:Y:S02]  /*e3f0*/  FSETP.NE.FTZ.AND P0, PT, R3, RZ, PT ;  /* 0x000000ff0300720b */ /* 0x000fe40003f15000 */
[----:B------:R-:W-:-:S05]  /*e400*/  MOV R173, 0xff800000 ;  /* 0xff80000000ad7802 */ /* 0x000fca0000000f00 */
[----:B------:R-:W2:Y:S01]  /*e410*/  @P1 MUFU.RCP R2, R5 ;  /* 0x0000000500021308 */ /* 0x000ea20000001000 */
[----:B-1----:R-:W-:-:S05]  /*e420*/  @P1 MOV R4, 0x3f317218 ;  /* 0x3f31721800041802 */ /* 0x002fca0000000f00 */
[----:B------:R-:W-:Y:S02]  /*e430*/  @P1 FMUL.FTZ R4, R4, c[0x0][0x2d0] ;  /* 0x0000b40004041a20 */ /* 0x000fe40000410000 */
[----:B------:R-:W1:Y:S01]  /*e440*/  @P1 MUFU.LG2 R5, R5 ;  /* 0x0000000500051308 */ /* 0x000e620000000c00 */
[----:B--2---:R-:W-:-:S07]  /*e450*/  FMUL.FTZ R133, R2, R36 ;  /* 0x0000002402857220 */ /* 0x004fce0000410000 */
[----:B------:R-:W2:Y:S01]  /*e460*/  @P0 MUFU.RCP R0, R3 ;  /* 0x0000000300000308 */ /* 0x000ea20000001000 */
        /* <DEDUP_REMOVED lines=30> */
[C---:B------:R-:W-:Y:S01]  /*e650*/  FMUL.FTZ R34, R2.reuse, R65 ;  /* 0x0000004102227220 */ /* 0x040fe20000410000 */
[----:B------:R-:W-:Y:S01]  /*e660*/  MOV R65, 0xff800000 ;  /* 0xff80000000417802 */ /* 0x000fe20000000f00 */
        /* <DEDUP_REMOVED lines=32> */
[----:B------:R3:W4:Y:S01]  /*e870*/  @P0 MUFU.LG2 R2, R3 ;  /* 0x0000000300020308 */ /* 0x0007220000000c00 */
[----:B-1----:R-:W-:Y:S02]  /*e880*/  @P1 FMUL.FTZ R5, R5, 0.69314718246459960938 ;  /* 0x3f31721805051820 */ /* 0x002fe40000410000 */
[----:B--2---:R-:W-:Y:S01]  /*e890*/  FMUL.FTZ R6, R0, R46 ;  /* 0x0000002e00067220 */ /* 0x004fe20000410000 */
[----:B------:R-:W-:Y:S01]  /*e8a0*/  MOV R46, 0x1 ;  /* 0x00000001002e7802 */ /* 0x000fe20000000f00 */
[----:B------:R-:W-:-:S02]  /*e8b0*/  @P1 FFMA.FTZ R173, R4, R132, R5 ;  /* 0x0000008404ad1223 */ /* 0x000fc40000010005 */
[C---:B------:R-:W-:Y:S02]  /*e8c0*/  FMUL.FTZ R45, R0.reuse, R43 ;  /* 0x0000002b002d7220 */ /* 0x040fe40000410000 */
[C---:B------:R-:W-:Y:S02]  /*e8d0*/  FMUL.FTZ R166, R0.reuse, R166 ;  /* 0x000000a600a67220 */ /* 0x040fe40000410000 */
[C---:B------:R-:W-:Y:S02]  /*e8e0*/  FMUL.FTZ R167, R0.reuse, R167 ;  /* 0x000000a700a77220 */ /* 0x040fe40000410000 */
[C---:B------:R-:W-:Y:S02]  /*e8f0*/  FMUL.FTZ R162, R0.reuse, R162 ;  /* 0x000000a200a27220 */ /* 0x040fe40000410000 */
[----:B------:R-:W-:Y:S01]  /*e900*/  FMUL.FTZ R61, R0, R163 ;  /* 0x000000a3003d7220 */ /* 0x000fe20000410000 */
[----:B---3--:R-:W-:Y:S01]  /*e910*/  @P0 MOV R3, 0x3f317218 ;  /* 0x3f31721800030802 */ /* 0x008fe20000000f00 */
[----:B----4-:R-:W-:-:S02]  /*e920*/  @P0 FMUL.FTZ R2, R2, 0.69314718246459960938 ;  /* 0x3f31721802020820 */ /* 0x010fc40000410000 */
[C---:B------:R-:W-:Y:S02]  /*e930*/  FMUL.FTZ R158, R0.reuse, R158 ;  /* 0x0000009e009e7220 */ /* 0x040fe40000410000 */
[----:B------:R-:W-:Y:S02]  /*e940*/  @P0 FMUL.FTZ R3, R3, c[0x0][0x2d0] ;  /* 0x0000b40003030a20 */ /* 0x000fe40000410000 */
        /* <DEDUP_REMOVED lines=56> */
[----:B------:R-:W-:Y:S01]  /*ecd0*/  FMUL.FTZ R131, R0, R131 ;  /* 0x0000008300837220 */ /* 0x000fe20000410000 */
[----:B------:R-:W-:Y:S01]  /*ece0*/  PRMT R0, R46, 0x7610, R0 ;  /* 0x000076102e007816 */ /* 0x000fe20000000000 */
[----:B------:R-:W-:-:S02]  /*ecf0*/  @P0 FFMA.FTZ R65, R3, R16, R2 ;  /* 0x0000001003410223 */ /* 0x000fc40000010002 */
.L_x_516:
[----:B------:R2:W5:Y:S01]  /*ed00*/  LDL R48, [R1+0xc4] ;  /* 0x0000c40001307983 */ /* 0x0005620000100800 */
[----:B------:R-:W-:Y:S03]  /*ed10*/  BSSY B0, `(.L_x_545) ;  /* 0x0000012000007945 */ /* 0x000fe60003800000 */
[----:B------:R-:W3:Y:S02]  /*ed20*/  S2R R69, SR_TID.X ;  /* 0x0000000000457919 */ /* 0x000ee40000002100 */
[----:B---3--:R-:W-:-:S13]  /*ed30*/  LOP3.LUT P0, RZ, R69, 0xff, RZ, 0xc0, !PT ;  /* 0x000000ff45ff7812 */ /* 0x008fda000780c0ff */
[----:B------:R-:W-:Y:S05]  /*ed40*/  @P0 BRA `(.L_x_546) ;  /* 0x000000e000000947 */ /* 0x000fea0003800000 */
[----:B-12---:R-:W1:Y:S01]  /*ed50*/  S2R R16, SR_LANEID ;  /* 0x0000000000107919 */ /* 0x006e620000000000 */
[----:B------:R-:W-:Y:S01]  /*ed60*/  VOTEU.ANY UR4, UPT, PT ;  /* 0x0000000000047886 */ /* 0x000fe200038e0100 */
[----:B------:R-:W-:Y:S01]  /*ed70*/  IMAD.MOV.U32 R46, RZ, RZ, c[0x0][0x580] ;  /* 0x00016000ff2e7624 */ /* 0x000fe200078e00ff */
[----:B------:R-:W1:Y:S01]  /*ed80*/  FLO.U32 R3, UR4 ;  /* 0x0000000400037d00 */ /* 0x000e6200080e0000 */
[----:B------:R-:W-:-:S07]  /*ed90*/  IMAD.MOV.U32 R47, RZ, RZ, c[0x0][0x584] ;  /* 0x00016100ff2f7624 */ /* 0x000fce00078e00ff */
[----:B------:R-:W2:Y:S01]  /*eda0*/  POPC R2, UR4 ;  /* 0x0000000400027d09 */ /* 0x000ea20008000000 */
[----:B-1----:R-:W-:-:S13]  /*edb0*/  ISETP.EQ.U32.AND P0, PT, R3, R16, PT ;  /* 0x000000100300720c */ /* 0x002fda0003f02070 */
[----:B--2---:R-:W2:Y:S04]  /*edc0*/  @P0 ATOMG.E.ADD.STRONG.GPU PT, R2, [R46.64], R2 ;  /* 0x000000022e0209a8 */ /* 0x004ea800081ee1c6 */
[----:B------:R-:W1:Y:S04]  /*edd0*/  S2R R16, SR_LTMASK ;  /* 0x0000000000107919 */ /* 0x000e680000003900 */
[----:B--2---:R1:W2:Y:S02]  /*ede0*/  SHFL.IDX PT, R3, R2, R3, 0x1f ;  /* 0x00001f0302037589 */ /* 0x0042a400000e0000 */
[----:B-1----:R-:W-:-:S06]  /*edf0*/  LOP3.LUT R2, R16, UR4, RZ, 0xc0, !PT ;  /* 0x0000000410027c12 */ /* 0x002fcc000f8ec0ff */
[----:B------:R-:W2:Y:S02]  /*ee00*/  POPC R2, R2 ;  /* 0x0000000200027309 */ /* 0x000ea40000000000 */
[----:B--2--5:R-:W-:-:S05]  /*ee10*/  IADD3 R48, R3, c[0x0][0xc], R2 ;  /* 0x0000030003307a10 */ /* 0x024fca0007ffe002 */
[----:B------:R1:W-:Y:S02]  /*ee20*/  STL [R1+0xc4], R48 ;  /* 0x0000c43001007387 */ /* 0x0003e40000100800 */
.L_x_546:
[----:B--2---:R-:W-:Y:S05]  /*ee30*/  BSYNC B0 ;  /* 0x0000000000007941 */ /* 0x004fea0003800000 */
.L_x_545:
[----:B------:R-:W-:Y:S01]  /*ee40*/  PRMT R0, R0, 0x9910, RZ ;  /* 0x0000991000007816 */ /* 0x000fe200000000ff */
[----:B------:R-:W-:Y:S01]  /*ee50*/  BSSY B1, `(.L_x_547) ;  /* 0x000022f000017945 */ /* 0x000fe20003800000 */
[----:B-----5:R-:W-:Y:S02]  /*ee60*/  IMAD.MOV.U32 R81, RZ, RZ, R48 ;  /* 0x000000ffff517224 */ /* 0x020fe400078e0030 */
[----:B------:R-:W-:-:S13]  /*ee70*/  ISETP.NE.AND P0, PT, R0, RZ, PT ;  /* 0x000000ff0000720c */ /* 0x000fda0003f05270 */
[----:B------:R-:W-:Y:S05]  /*ee80*/  @!P0 BRA `(.L_x_548) ;  /* 0x000015c000008947 */ /* 0x000fea0003800000 */
[----:B------:R-:W2:Y:S04]  /*ee90*/  LDL R87, [R1+0xc8] ;  /* 0x0000c80001577983 */ /* 0x000ea80000100800 */
[----:B------:R-:W3:Y:S04]  /*eea0*/  LDL R83, [R1+0xcc] ;  /* 0x0000cc0001537983 */ /* 0x000ee80000100800 */
[----:B------:R-:W4:Y:S04]  /*eeb0*/  LDL R79, [R1+0xd4] ;  /* 0x0000d400014f7983 */ /* 0x000f280000100800 */
[----:B------:R-:W5:Y:S04]  /*eec0*/  LDL R77, [R1+0xd0] ;  /* 0x0000d000014d7983 */ /* 0x000f680000100800 */
[----:B------:R-:W4:Y:S04]  /*eed0*/  LDL R75, [R1+0xe4] ;  /* 0x0000e400014b7983 */ /* 0x000f280000100800 */
[----:B------:R-:W5:Y:S04]  /*eee0*/  LDL R73, [R1+0xdc] ;  /* 0x0000dc0001497983 */ /* 0x000f680000100800 */
[----:B------:R-:W5:Y:S04]  /*eef0*/  LDL R71, [R1+0xe0] ;  /* 0x0000e00001477983 */ /* 0x000f680000100800 */
[----:B------:R-:W5:Y:S01]  /*ef00*/  LDL R67, [R1+0xd8] ;  /* 0x0000d80001437983 */ /* 0x000f620000100800 */
[----:B------:R-:W-:Y:S01]  /*ef10*/  WARPSYNC 0xffffffff ;  /* 0xffffffff00007948 */ /* 0x000fe20003800000 */
[----:B------:R-:W-:-:S02]  /*ef20*/  F2FP.PACK_AB R64, R165, R164 ;  /* 0x000000a4a540723e */ /* 0x000fc400000000ff */
[----:B------:R-:W-:Y:S01]  /*ef30*/  BAR.SYNC.DEFER_BLOCKING 0x1, 0x100 ;  /* 0x0044000000007b1d */ /* 0x000fe20000010000 */
[----:B------:R-:W-:Y:S02]  /*ef40*/  F2FP.PACK_AB R63, R167, R166 ;  /* 0x000000a6a73f723e */ /* 0x000fe400000000ff */
[----:B------:R-:W-:Y:S02]  /*ef50*/  F2FP.PACK_AB R62, R161, R160 ;  /* 0x000000a0a13e723e */ /* 0x000fe400000000ff */
[----:B------:R-:W-:Y:S02]  /*ef60*/  F2FP.PACK_AB R61, R61, R162 ;  /* 0x000000a23d3d723e */ /* 0x000fe400000000ff */
[----:B------:R-:W-:Y:S02]  /*ef70*/  F2FP.PACK_AB R60, R157, R156 ;  /* 0x0000009c9d3c723e */ /* 0x000fe400000000ff */
[----:B------:R-:W-:Y:S02]  /*ef80*/  F2FP.PACK_AB R59, R159, R158 ;  /* 0x0000009e9f3b723e */ /* 0x000fe400000000ff */
[----:B------:R-:W-:-:S02]  /*ef90*/  F2FP.PACK_AB R58, R153, R152 ;  /* 0x00000098993a723e */ /* 0x000fc400000000ff */
[----:B------:R-:W-:Y:S02]  /*efa0*/  F2FP.PACK_AB R57, R57, R154 ;  /* 0x0000009a3939723e */ /* 0x000fe400000000ff */
[----:B------:R-:W-:Y:S02]  /*efb0*/  F2FP.PACK_AB R56, R149, R148 ;  /* 0x000000949538723e */ /* 0x000fe400000000ff */
[----:B------:R-:W-:Y:S02]  /*efc0*/  F2FP.PACK_AB R55, R151, R150 ;  /* 0x000000969737723e */ /* 0x000fe400000000ff */
[----:B------:R-:W-:Y:S02]  /*efd0*/  F2FP.PACK_AB R54, R145, R144 ;  /* 0x000000909136723e */ /* 0x000fe400000000ff */
[----:B------:R-:W-:Y:S02]  /*efe0*/  F2FP.PACK_AB R53, R53, R146 ;  /* 0x000000923535723e */ /* 0x000fe400000000ff */
[----:B------:R-:W-:-:S02]  /*eff0*/  F2FP.PACK_AB R52, R141, R140 ;  /* 0x0000008c8d34723e */ /* 0x000fc400000000ff */
[----:B------:R-:W-:Y:S02]  /*f000*/  F2FP.PACK_AB R51, R143, R142 ;  /* 0x0000008e8f33723e */ /* 0x000fe400000000ff */
[----:B-1----:R-:W-:Y:S02]  /*f010*/  F2FP.PACK_AB R50, R137, R136 ;  /* 0x000000888932723e */ /* 0x002fe400000000ff */
        /* <DEDUP_REMOVED lines=48> */
[----:B------:R-:W-:Y:S01]  /*f320*/  F2FP.PACK_AB R0, R131, R130 ;  /* 0x000000828300723e */ /* 0x000fe200000000ff */
[----:B--2---:R1:W-:Y:S04]  /*f330*/  STS [R87], R64 ;  /* 0x0000004057007388 */ /* 0x0043e80000000800 */
[----:B------:R1:W-:Y:S04]  /*f340*/  STS [R87+0x400], R63 ;  /* 0x0004003f57007388 */ /* 0x0003e80000000800 */
[----:B---3--:R1:W-:Y:S04]  /*f350*/  STS [R83], R62 ;  /* 0x0000003e53007388 */ /* 0x0083e80000000800 */
[----:B------:R1:W-:Y:S04]  /*f360*/  STS [R83+0x400], R61 ;  /* 0x0004003d53007388 */ /* 0x0003e80000000800 */
[----:B----4-:R1:W-:Y:S04]  /*f370*/  STS [R79], R60 ;  /* 0x0000003c4f007388 */ /* 0x0103e80000000800 */
[----:B------:R1:W-:Y:S04]  /*f380*/  STS [R79+0x400], R59 ;  /* 0x0004003b4f007388 */ /* 0x0003e80000000800 */
[----:B-----5:R1:W-:Y:S04]  /*f390*/  STS [R77], R58 ;  /* 0x0000003a4d007388 */ /* 0x0203e80000000800 */
[----:B------:R1:W-:Y:S04]  /*f3a0*/  STS [R77+0x400], R57 ;  /* 0x000400394d007388 */ /* 0x0003e80000000800 */
[----:B------:R1:W-:Y:S04]  /*f3b0*/  STS [R75], R56 ;  /* 0x000000384b007388 */ /* 0x0003e80000000800 */
[----:B------:R1:W-:Y:S04]  /*f3c0*/  STS [R75+0x400], R55 ;  /* 0x000400374b007388 */ /* 0x0003e80000000800 */
[----:B------:R1:W-:Y:S04]  /*f3d0*/  STS [R73], R54 ;  /* 0x0000003649007388 */ /* 0x0003e80000000800 */
[----:B------:R1:W-:Y:S04]  /*f3e0*/  STS [R73+0x400], R53 ;  /* 0x0004003549007388 */ /* 0x0003e80000000800 */
[----:B------:R1:W-:Y:S04]  /*f3f0*/  STS [R71], R52 ;  /* 0x0000003447007388 */ /* 0x0003e80000000800 */
[----:B------:R1:W-:Y:S04]  /*f400*/  STS [R71+0x400], R51 ;  /* 0x0004003347007388 */ /* 0x0003e80000000800 */
[----:B------:R1:W-:Y:S04]  /*f410*/  STS [R67], R50 ;  /* 0x0000003243007388 */ /* 0x0003e80000000800 */
        /* <DEDUP_REMOVED lines=49> */
[----:B------:R-:W-:Y:S06]  /*f730*/  BAR.SYNC.DEFER_BLOCKING 0x1, 0x100 ;  /* 0x0044000000007b1d */ /* 0x000fec0000010000 */
[----:B------:R-:W-:Y:S05]  /*f740*/  BRA.CONV ~URZ, `(.L_x_549) ;  /* 0x000000837f007947 */ /* 0x000fea000b800000 */
[----:B------:R2:W-:Y:S01]  /*f750*/  STL [R1+0x64], RZ ;  /* 0x000064ff01007387 */ /* 0x0005e20000100800 */
[----:B-1----:R-:W-:Y:S01]  /*f760*/  SHF.R.S32.HI R67, RZ, 0x1f, R69 ;  /* 0x0000001fff437819 */ /* 0x002fe20000011445 */
[----:B------:R-:W-:Y:S01]  /*f770*/  IMAD.MOV.U32 R3, RZ, RZ, 0x1f ;  /* 0x0000001fff037424 */ /* 0x000fe200078e00ff */
[----:B------:R-:W-:-:S02]  /*f780*/  MOV R2, 0xf7d0 ;  /* 0x0000f7d000027802 */ /* 0x000fc40000000f00 */
[----:B------:R-:W-:-:S04]  /*f790*/  LEA.HI R67, R67, R69, RZ, 0x7 ;  /* 0x0000004543437211 */ /* 0x000fc800078f38ff */
[----:B------:R-:W-:-:S05]  /*f7a0*/  SHF.R.S32.HI R67, RZ, 0x7, R67 ;  /* 0x00000007ff437819 */ /* 0x000fca0000011443 */
[----:B------:R-:W-:Y:S02]  /*f7b0*/  IMAD.MOV.U32 R7, RZ, RZ, R67 ;  /* 0x000000ffff077224 */ /* 0x000fe400078e0043 */
[----:B--2---:R-:W-:Y:S05]  /*f7c0*/  CALL.REL.NOINC `($__internal_3_$__cuda_sm70_shflsync_idx_p) ;  /* 0x00003c0000007944 */ /* 0x004fea0003c00000 */
.L_x_549:
[----:B-1----:R-:W2:Y:S04]  /*f7d0*/  LDL R2, [R1+0xbc] ;  /* 0x0000bc0001027983 */ /* 0x002ea80000100800 */
[----:B------:R-:W3:Y:S04]  /*f7e0*/  LDL R14, [R1+0x7c] ;  /* 0x00007c00010e7983 */ /* 0x000ee80000100800 */
[----:B------:R-:W4:Y:S04]  /*f7f0*/  LDL.LU R10, [R1+0xb8] ;  /* 0x0000b800010a7983 */ /* 0x000f280000300800 */
[----:B------:R-:W2:Y:S04]  /*f800*/  LDL.LU R12, [R1+0xb4] ;  /* 0x0000b400010c7983 */ /* 0x000ea80000300800 */
[----:B------:R-:W2:Y:S01]  /*f810*/  LDL.LU R17, [R1+0xb0] ;  /* 0x0000b00001117983 */ /* 0x000ea20000300800 */
[----:B-----5:R-:W-:-:S03]  /*f820*/  IMAD.MOV.U32 R0, RZ, RZ, 0x1 ;  /* 0x00000001ff007424 */ /* 0x020fc600078e00ff */
[----:B------:R-:W3:Y:S02]  /*f830*/  LDL R13, [R1+0xfc] ;  /* 0x0000fc00010d7983 */ /* 0x000ee40000100800 */
[----:B------:R-:W-:Y:S02]  /*f840*/  ISETP.NE.AND P0, PT, R0, c[0x0][0x4e8], PT ;  /* 0x00013a0000007a0c */ /* 0x000fe40003f05270 */
[----:B------:R-:W3:Y:S04]  /*f850*/  LDL R16, [R1+0x4c] ;  /* 0x00004c0001107983 */ /* 0x000ee80000100800 */
[----:B------:R-:W1:Y:S04]  /*f860*/  S2R R15, SR_TID.X ;  /* 0x00000000000f7919 */ /* 0x000e680000002100 */
[----:B------:R1:W5:Y:S04]  /*f870*/  LDL R87, [R1+0xf4] ;  /* 0x0000f40001577983 */ /* 0x0003680000100800 */
[----:B------:R1:W5:Y:S04]  /*f880*/  LDL R86, [R1+0x54] ;  /* 0x0000540001567983 */ /* 0x0003680000100800 */
[----:B------:R1:W5:Y:S04]  /*f890*/  LDL R85, [R1+0xf0] ;  /* 0x0000f00001557983 */ /* 0x0003680000100800 */
[----:B------:R1:W5:Y:S04]  /*f8a0*/  LDL R84, [R1+0x6c] ;  /* 0x00006c0001547983 */ /* 0x0003680000100800 */
[----:B------:R1:W5:Y:S04]  /*f8b0*/  LDL R83, [R1+0xec] ;  /* 0x0000ec0001537983 */ /* 0x0003680000100800 */
[----:B------:R1:W5:Y:S04]  /*f8c0*/  LDL R82, [R1+0x68] ;  /* 0x0000680001527983 */ /* 0x0003680000100800 */
[----:B------:R1:W5:Y:S01]  /*f8d0*/  LDL R80, [R1+0xe8] ;  /* 0x0000e80001507983 */ /* 0x0003620000100800 */
[----:B----4-:R-:W-:-:S05]  /*f8e0*/  SHF.R.S32.HI R5, RZ, 0x1f, R10 ;  /* 0x0000001fff057819 */ /* 0x010fca000001140a */
[----:B------:R-:W-:Y:S01]  /*f8f0*/  IMAD R6, R5, c[0x0][0x490], RZ ;  /* 0x0001240005067a24 */ /* 0x000fe200078e02ff */
[----:B--2---:R-:W-:Y:S01]  /*f900*/  IADD3 R4, R2, R17, RZ ;  /* 0x0000001102047210 */ /* 0x004fe20007ffe0ff */
[----:B------:R-:W-:-:S04]  /*f910*/  IMAD.WIDE.U32 R2, R10, c[0x0][0x490], RZ ;  /* 0x000124000a027a25 */ /* 0x000fc800078e00ff */
[----:B------:R-:W-:-:S04]  /*f920*/  @P0 IMAD.HI.U32 R7, R4, c[0x0][0x4ec], RZ ;  /* 0x00013b0004070a27 */ /* 0x000fc800078e00ff */
[----:B------:R-:W-:Y:S01]  /*f930*/  IMAD R6, R10, c[0x0][0x494], R6 ;  /* 0x000125000a067a24 */ /* 0x000fe200078e0206 */
[----:B------:R-:W-:Y:S01]  /*f940*/  SHF.R.S32.HI R11, RZ, 0x1f, R12 ;  /* 0x0000001fff0b7819 */ /* 0x000fe2000001140c */
[----:B------:R-:W-:Y:S01]  /*f950*/  IMAD.MOV.U32 R0, RZ, RZ, R4 ;  /* 0x000000ffff007224 */ /* 0x000fe200078e0004 */
[----:B------:R-:W-:Y:S02]  /*f960*/  @P0 SHF.R.U32.HI R0, RZ, c[0x0][0x4f0], R7 ;  /* 0x00013c00ff000a19 */ /* 0x000fe40000011607 */
[----:B------:R-:W-:Y:S01]  /*f970*/  IADD3 R3, R3, R6, RZ ;  /* 0x0000000603037210 */ /* 0x000fe20007ffe0ff */
[----:B------:R-:W-:Y:S02]  /*f980*/  IMAD R9, R11, c[0x0][0x498], RZ ;  /* 0x000126000b097a24 */ /* 0x000fe400078e02ff */
[----:B------:R-:W-:Y:S02]  /*f990*/  IMAD.MOV R8, RZ, RZ, -R0 ;  /* 0x000000ffff087224 */ /* 0x000fe400078e0a00 */
[----:B------:R-:W-:-:S04]  /*f9a0*/  IMAD.WIDE.U32 R6, R12, c[0x0][0x498], R2 ;  /* 0x000126000c067a25 */ /* 0x000fc800078e0002 */
[----:B------:R-:W-:Y:S01]  /*f9b0*/  IMAD R2, R8, c[0x0][0x4e8], R4 ;  /* 0x00013a0008027a24 */ /* 0x000fe200078e0204 */
[----:B------:R-:W-:Y:S01]  /*f9c0*/  SHF.R.S32.HI R8, RZ, 0x1f, R0 ;  /* 0x0000001fff087819 */ /* 0x000fe20000011400 */
[----:B------:R-:W-:Y:S01]  /*f9d0*/  IMAD R3, R12, c[0x0][0x49c], R9 ;  /* 0x000127000c037a24 */ /* 0x000fe200078e0209 */
[----:B------:R-:W-:Y:S01]  /*f9e0*/  IADD3 R4, P1, R0, R6, RZ ;  /* 0x0000000600047210 */ /* 0x000fe20007f3e0ff */
[----:B------:R-:W-:-:S03]  /*f9f0*/  IMAD R0, R5, c[0x0][0x3e8], RZ ;  /* 0x0000fa0005007a24 */ /* 0x000fc600078e02ff */
[----:B------:R-:W-:Y:S02]  /*fa00*/  IADD3.X R5, R8, R7, R3, P1, !PT ;  /* 0x0000000708057210 */ /* 0x000fe40000ffe403 */
[----:B---3--:R-:W-:Y:S02]  /*fa10*/  IADD3 R8, R14, R17, RZ ;  /* 0x000000110e087210 */ /* 0x008fe40007ffe0ff */
[----:B-1----:R-:W-:-:S04]  /*fa20*/  SHF.R.S32.HI R14, RZ, 0x1f, R15 ;  /* 0x0000001fff0e7819 */ /* 0x002fc8000001140f */
[----:B------:R-:W-:-:S04]  /*fa30*/  LEA.HI R14, R14, R15, RZ, 0x5 ;  /* 0x0000000f0e0e7211 */ /* 0x000fc800078f28ff */
[----:B------:R-:W-:-:S04]  /*fa40*/  LOP3.LUT R14, R14, 0xffffffe0, RZ, 0xc0, !PT ;  /* 0xffffffe00e0e7812 */ /* 0x000fc800078ec0ff */
[----:B------:R-:W-:Y:S02]  /*fa50*/  IADD3 R14, -R14, R15, RZ ;  /* 0x0000000f0e0e7210 */ /* 0x000fe40007ffe1ff */
[----:B------:R1:W5:Y:S01]  /*fa60*/  LDL R15, [R1+0x70] ;  /* 0x00007000010f7983 */ /* 0x0003620000100800 */
[----:B------:R-:W-:Y:S01]  /*fa70*/  SHF.R.S32.HI R6, RZ, 0x1f, R2 ;  /* 0x0000001fff067819 */ /* 0x000fe20000011402 */
[----:B------:R-:W-:-:S04]  /*fa80*/  IMAD R9, R10, c[0x0][0x3ec], R0 ;  /* 0x0000fb000a097a24 */ /* 0x000fc800078e0200 */
[----:B------:R-:W-:Y:S02]  /*fa90*/  IMAD R3, R6, c[0x0][0x488], RZ ;  /* 0x0001220006037a24 */ /* 0x000fe400078e02ff */
[----:B------:R-:W-:-:S04]  /*faa0*/  IMAD.WIDE.U32 R6, R10, c[0x0][0x3e8], RZ ;  /* 0x0000fa000a067a25 */ /* 0x000fc800078e00ff */
[C---:B------:R-:W-:Y:S02]  /*fab0*/  IMAD R10, R2.reuse, c[0x0][0x48c], R3 ;  /* 0x00012300020a7a24 */ /* 0x040fe400078e0203 */
[----:B------:R-:W-:-:S04]  /*fac0*/  IMAD.WIDE.U32 R4, R2, c[0x0][0x488], R4 ;  /* 0x0001220002047a25 */ /* 0x000fc800078e0004 */
[----:B------:R-:W-:Y:S01]  /*fad0*/  @P0 IMAD.HI.U32 R2, R8, c[0x0][0x4ec], RZ ;  /* 0x00013b0008020a27 */ /* 0x000fe200078e00ff */
[----:B------:R-:W-:-:S03]  /*fae0*/  IADD3 R3, R7, R9, RZ ;  /* 0x0000000907037210 */ /* 0x000fc60007ffe0ff */
[----:B------:R-:W-:Y:S01]  /*faf0*/  IMAD.MOV.U32 R0, RZ, RZ, R8 ;  /* 0x000000ffff007224 */ /* 0x000fe200078e0008 */
[----:B------:R-:W-:Y:S01]  /*fb00*/  @P0 SHF.R.U32.HI R0, RZ, c[0x0][0x4f0], R2 ;  /* 0x00013c00ff000a19 */ /* 0x000fe20000011602 */
[----:B------:R-:W-:Y:S01]  /*fb10*/  IMAD.IADD R5, R5, 0x1, R10 ;  /* 0x0000000105057824 */ /* 0x000fe200078e020a */
[C---:B------:R-:W-:Y:S02]  /*fb20*/  LEA R9, P0, R4.reuse, c[0x0][0x450], 0x2 ;  /* 0x0001140004097a11 */ /* 0x040fe400078010ff */
[----:B------:R-:W-:Y:S01]  /*fb30*/  MOV R2, R6 ;  /* 0x0000000600027202 */ /* 0x000fe20000000f00 */
[----:B------:R-:W-:Y:S01]  /*fb40*/  IMAD R6, R11, c[0x0][0x3f0], RZ ;  /* 0x0000fc000b067a24 */ /* 0x000fe200078e02ff */
[----:B------:R-:W-:-:S03]  /*fb50*/  LEA.HI.X R5, R4, c[0x0][0x454], R5, 0x2, P0 ;  /* 0x0001150004057a11 */ /* 0x000fc600000f1405 */
[----:B------:R-:W-:Y:S01]  /*fb60*/  IMAD R10, R12, c[0x0][0x3f4], R6 ;  /* 0x0000fd000c0a7a24 */ /* 0x000fe200078e0206 */
[----:B------:R-:W-:Y:S01]  /*fb70*/  SHFL.IDX PT, R4, R9, 0x1, 0x1c1f ;  /* 0x003c1f0009047f89 */ /* 0x000fe200000e0000 */
[----:B------:R-:W-:-:S03]  /*fb80*/  ULDC UR5, c[0x0][0x4e8] ;  /* 0x00013a0000057ab9 */ /* 0x000fc60000000800 */
[----:B------:R2:W-:Y:S01]  /*fb90*/  SHFL.IDX PT, R6, R9, RZ, 0x1c1f ;  /* 0x001c1fff09067589 */ /* 0x0005e200000e0000 */
[----:B------:R-:W-:-:S03]  /*fba0*/  ULDC UR4, c[0x0][0x388] ;  /* 0x0000e20000047ab9 */ /* 0x000fc60000000800 */
[----:B------:R-:W3:Y:S01]  /*fbb0*/  SHFL.IDX PT, R7, R5, RZ, 0x1c1f ;  /* 0x001c1fff05077589 */ /* 0x000ee200000e0000 */
[----:B------:R-:W-:-:S03]  /*fbc0*/  IMAD.MOV R11, RZ, RZ, -R0 ;  /* 0x000000ffff0b7224 */ /* 0x000fc600078e0a00 */
[----:B------:R-:W4:Y:S01]  /*fbd0*/  SHFL.IDX PT, R5, R5, 0x1, 0x1c1f ;  /* 0x003c1f0005057f89 */ /* 0x000f2200000e0000 */
[----:B------:R-:W-:Y:S01]  /*fbe0*/  UIMAD UR4, UR5, UR4, URZ ;  /* 0x00000004050472a4 */ /* 0x000fe2000f8e023f */
[----:B------:R-:W-:Y:S02]  /*fbf0*/  LOP3.LUT P0, RZ, R14, 0x3, RZ, 0xc0, !PT ;  /* 0x000000030eff7812 */ /* 0x000fe4000780c0ff */
[----:B------:R-:W1:Y:S01]  /*fc00*/  S2R R18, SR_TID.X ;  /* 0x0000000000127919 */ /* 0x000e620000002100 */
[----:B------:R-:W-:Y:S01]  /*fc10*/  IMAD R8, R11, c[0x0][0x4e8], R8 ;  /* 0x00013a000b087a24 */ /* 0x000fe200078e0208 */
[----:B--2---:R-:W-:-:S04]  /*fc20*/  IADD3 R9, R13, R17, RZ ;  /* 0x000000110d097210 */ /* 0x004fc80007ffe0ff */
[C---:B------:R-:W-:Y:S02]  /*fc30*/  IADD3 R11, R9.reuse, 0x8, RZ ;  /* 0x00000008090b7810 */ /* 0x040fe40007ffe0ff */
[----:B------:R-:W-:Y:S02]  /*fc40*/  ISETP.GE.OR P1, PT, R9, UR4, P0 ;  /* 0x0000000409007c0c */ /* 0x000fe40008726670 */
[----:B------:R-:W-:Y:S01]  /*fc50*/  ISETP.GE.OR P0, PT, R11, UR4, P0 ;  /* 0x000000040b007c0c */ /* 0x000fe20008706670 */
[----:B------:R-:W-:Y:S01]  /*fc60*/  IMAD.WIDE.U32 R2, R12, c[0x0][0x3f0], R2 ;  /* 0x0000fc000c027a25 */ /* 0x000fe200078e0002 */
[----:B------:R-:W-:-:S03]  /*fc70*/  SHF.R.S32.HI R12, RZ, 0x1f, R0 ;  /* 0x0000001fff0c7819 */ /* 0x000fc60000011400 */
[----:B------:R-:W-:Y:S02]  /*fc80*/  IMAD.IADD R3, R3, 0x1, R10 ;  /* 0x0000000103037824 */ /* 0x000fe400078e020a */
[----:B------:R-:W-:-:S04]  /*fc90*/  IMAD R10, R12, c[0x0][0x3e0], RZ ;  /* 0x0000f8000c0a7a24 */ /* 0x000fc800078e02ff */
[----:B---3--:R2:W-:Y:S01]  /*fca0*/  @!P1 ST.E [R6.64], R173 ;  /* 0x000000ad06009985 */ /* 0x0085e2000c101906 */
[----:B------:R-:W-:-:S03]  /*fcb0*/  IMAD R9, R0, c[0x0][0x3e4], R10 ;  /* 0x0000f90000097a24 */ /* 0x000fc600078e020a */
[----:B----4-:R2:W-:Y:S01]  /*fcc0*/  @!P0 ST.E [R4.64], R65 ;  /* 0x0000004104008985 */ /* 0x0105e2000c101906 */
[----:B------:R-:W-:Y:S01]  /*fcd0*/  IMAD.WIDE.U32 R2, R0, c[0x0][0x3e0], R2 ;  /* 0x0000f80000027a25 */ /* 0x000fe200078e0002 */
[----:B------:R-:W-:Y:S02]  /*fce0*/  SHF.R.S32.HI R0, RZ, 0x1f, R8 ;  /* 0x0000001fff007819 */ /* 0x000fe40000011408 */
[----:B------:R2:W3:Y:S01]  /*fcf0*/  LDS.128 R44, [R16+0x1080] ;  /* 0x00108000102c7984 */ /* 0x0004e20000000c00 */
[----:B-1----:R-:W-:-:S03]  /*fd00*/  SHF.R.S32.HI R13, RZ, 0x1f, R18 ;  /* 0x0000001fff0d7819 */ /* 0x002fc60000011412 */
[----:B------:R2:W1:Y:S04]  /*fd10*/  LDS.128 R60, [R16+0x2080] ;  /* 0x00208000103c7984 */ /* 0x0004680000000c00 */
        /* <DEDUP_REMOVED lines=10> */
[----:B------:R-:W-:Y:S01]  /*fdc0*/  IMAD.IADD R3, R3, 0x1, R9 ;  /* 0x0000000103037824 */ /* 0x000fe200078e0209 */
[----:B------:R-:W-:Y:S01]  /*fdd0*/  LEA.HI R13, R13, R18, RZ, 0x3 ;  /* 0x000000120d0d7211 */ /* 0x000fe200078f18ff */
[----:B------:R-:W-:-:S02]  /*fde0*/  IMAD R0, R0, c[0x0][0x3d8], RZ ;  /* 0x0000f60000007a24 */ /* 0x000fc400078e02ff */
[----:B------:R-:W-:Y:S01]  /*fdf0*/  IMAD.WIDE.U32 R2, R8, c[0x0][0x3d8], R2 ;  /* 0x0000f60008027a25 */ /* 0x000fe200078e0002 */
[----:B------:R-:W-:-:S03]  /*fe00*/  SHF.R.S32.HI R13, RZ, 0x3, R13 ;  /* 0x00000003ff0d7819 */ /* 0x000fc6000001140d */
[----:B------:R-:W-:Y:S01]  /*fe10*/  IMAD R0, R8, c[0x0][0x3dc], R0 ;  /* 0x0000f70008007a24 */ /* 0x000fe200078e0200 */
[----:B------:R-:W-:Y:S01]  /*fe20*/  LEA R14, P0, R2, c[0x0][0x380], 0x1 ;  /* 0x0000e000020e7a11 */ /* 0x000fe200078008ff */
[----:B------:R-:W-:-:S03]  /*fe30*/  IMAD.IADD R13, R13, 0x1, R17 ;  /* 0x000000010d0d7824 */ /* 0x000fc600078e0211 */
[----:B------:R-:W-:-:S04]  /*fe40*/  IADD3 R0, R3, R0, RZ ;  /* 0x0000000003007210 */ /* 0x000fc80007ffe0ff */
[----:B------:R-:W-:Y:S02]  /*fe50*/  LEA.HI.X R12, R2, c[0x0][0x384], R0, 0x1, P0 ;  /* 0x0000e100020c7a11 */ /* 0x000fe400000f0c00 */
[----:B------:R-:W-:Y:S01]  /*fe60*/  ISETP.GE.AND P0, PT, R13, UR4, PT ;  /* 0x000000040d007c0c */ /* 0x000fe2000bf06270 */
[----:B------:R2:W1:Y:S01]  /*fe70*/  SHFL.IDX PT, R0, R14, RZ, 0x181f ;  /* 0x00181fff0e007589 */ /* 0x00046200000e0000 */
[----:B------:R-:W-:Y:S03]  /*fe80*/  BSSY B0, `(.L_x_550) ;  /* 0x0000017000007945 */ /* 0x000fe60003800000 */
[----:B------:R2:W1:Y:S08]  /*fe90*/  SHFL.IDX PT, R2, R12, RZ, 0x181f ;  /* 0x00181fff0c027589 */ /* 0x00047000000e0000 */
[----:B------:R-:W-:Y:S05]  /*fea0*/  @P0 BRA `(.L_x_551) ;  /* 0x0000014000000947 */ /* 0x000fea0003800000 */
[----:B---34-:R-:W3:Y:S01]  /*feb0*/  LDS.128 R28, [R16+0x80] ;  /* 0x00008000101c7984 */ /* 0x018ee20000000c00 */
[----:B-----5:R-:W-:-:S02]  /*fec0*/  ISETP.GE.AND P3, PT, R86, c[0x0][0x3c8], PT ;  /* 0x0000f20056007a0c */ /* 0x020fc40003f66270 */
[----:B------:R-:W-:Y:S01]  /*fed0*/  ISETP.GE.AND P2, PT, R84, c[0x0][0x3c8], PT ;  /* 0x0000f20054007a0c */ /* 0x000fe20003f46270 */
[----:B------:R-:W4:Y:S01]  /*fee0*/  LDS.128 R24, [R16+0x4080] ;  /* 0x0040800010187984 */ /* 0x000f220000000c00 */
[----:B------:R-:W-:Y:S02]  /*fef0*/  ISETP.GE.AND P1, PT, R82, c[0x0][0x3c8], PT ;  /* 0x0000f20052007a0c */ /* 0x000fe40003f26270 */
[----:B------:R-:W-:Y:S01]  /*ff00*/  ISETP.GE.AND P0, PT, R15, c[0x0][0x3c8], PT ;  /* 0x0000f2000f007a0c */ /* 0x000fe20003f06270 */
[----:B------:R-:W2:Y:S04]  /*ff10*/  LDS.128 R20, [R16+0x8080] ;  /* 0x0080800010147984 */ /* 0x000ea80000000c00 */
[----:B--2---:R-:W2:Y:S02]  /*ff20*/  LDS.128 R16, [R16+0xc080] ;  /* 0x00c0800010107984 */ /* 0x004ea40000000c00 */
[----:B-1----:R-:W-:-:S02]  /*ff30*/  @!P3 LEA R10, P4, R86, R0, 0x1 ;  /* 0x00000000560ab211 */ /* 0x002fc400078808ff */
[----:B------:R-:W-:Y:S02]  /*ff40*/  @!P2 LEA R8, P6, R84, R0, 0x1 ;  /* 0x000000005408a211 */ /* 0x000fe400078c08ff */
[----:B------:R-:W-:Y:S02]  /*ff50*/  @!P3 LEA.HI.X R11, R86, R2, R87, 0x1, P4 ;  /* 0x00000002560bb211 */ /* 0x000fe400020f0c57 */
[-C--:B------:R-:W-:Y:S02]  /*ff60*/  @!P1 LEA R6, P5, R82, R0.reuse, 0x1 ;  /* 0x0000000052069211 */ /* 0x080fe400078a08ff */
[----:B------:R-:W-:Y:S02]  /*ff70*/  @!P0 LEA R4, P4, R15, R0, 0x1 ;  /* 0x000000000f048211 */ /* 0x000fe400078808ff */
[-C--:B------:R-:W-:Y:S02]  /*ff80*/  @!P2 LEA.HI.X R9, R84, R2.reuse, R85, 0x1, P6 ;  /* 0x000000025409a211 */ /* 0x080fe400030f0c55 */
[----:B------:R-:W-:-:S02]  /*ff90*/  @!P1 LEA.HI.X R7, R82, R2, R83, 0x1, P5 ;  /* 0x0000000252079211 */ /* 0x000fc400028f0c53 */
[----:B------:R-:W-:Y:S01]  /*ffa0*/  @!P0 LEA.HI.X R5, R15, R2, R80, 0x1, P4 ;  /* 0x000000020f058211 */ /* 0x000fe200020f0c50 */
[----:B---3--:R1:W-:Y:S04]  /*ffb0*/  @!P3 ST.E.128 [R10.64], R28 ;  /* 0x0000001c0a00b985 */ /* 0x0083e8000c101d06 */
[----:B----4-:R1:W-:Y:S04]  /*ffc0*/  @!P2 ST.E.128 [R8.64], R24 ;  /* 0x000000180800a985 */ /* 0x0103e8000c101d06 */
[----:B------:R1:W-:Y:S04]  /*ffd0*/  @!P1 ST.E.128 [R6.64], R20 ;  /* 0x0000001406009985 */ /* 0x0003e8000c101d06 */
[----:B--2---:R1:W-:Y:S02]  /*ffe0*/  @!P0 ST.E.128 [R4.64], R16 ;  /* 0x0000001004008985 */ /* 0x0043e4000c101d06 */
.L_x_551:
[----:B---34-:R-:W-:Y:S05]  /*fff0*/  BSYNC B0 ;  /* 0x0000000000007941 */ /* 0x018fea0003800000 */
.L_x_550:
[----:B------:R-:W-:Y:S01]  /*10000*/  IADD3 R3, R13, 0x20, RZ ;  /* 0x000000200d037810 */ /* 0x000fe20007ffe0ff */
[----:B-1----:R1:W3:Y:S01]  /*10010*/  SHFL.IDX PT, R2, R12, 0x1, 0x181f ;  /* 0x00381f000c027f89 */ /* 0x0022e200000e0000 */
[----:B------:R-:W-:Y:S02]  /*10020*/  BSSY B0, `(.L_x_552) ;  /* 0x0000014000007945 */ /* 0x000fe40003800000 */
[----:B------:R-:W-:Y:S01]  /*10030*/  ISETP.GE.AND P0, PT, R3, UR4, PT ;  /* 0x0000000403007c0c */ /* 0x000fe2000bf06270 */
[----:B------:R1:W4:-:S12]  /*10040*/  SHFL.IDX PT, R0, R14, 0x1, 0x181f ;  /* 0x00381f000e007f89 */ /* 0x00031800000e0000 */
[----:B------:R-:W-:Y:S05]  /*10050*/  @P0 BRA `(.L_x_553) ;  /* 0x0000010000000947 */ /* 0x000fea0003800000 */
[----:B-----5:R-:W-:Y:S02]  /*10060*/  ISETP.GE.AND P3, PT, R86, c[0x0][0x3c8], PT ;  /* 0x0000f20056007a0c */ /* 0x020fe40003f66270 */
[----:B------:R-:W-:Y:S02]  /*10070*/  ISETP.GE.AND P2, PT, R84, c[0x0][0x3c8], PT ;  /* 0x0000f20054007a0c */ /* 0x000fe40003f46270 */
[----:B------:R-:W-:Y:S02]  /*10080*/  ISETP.GE.AND P1, PT, R82, c[0x0][0x3c8], PT ;  /* 0x0000f20052007a0c */ /* 0x000fe40003f26270 */
[----:B------:R-:W-:-:S07]  /*10090*/  ISETP.GE.AND P0, PT, R15, c[0x0][0x3c8], PT ;  /* 0x0000f2000f007a0c */ /* 0x000fce0003f06270 */
[-C--:B----4-:R-:W-:Y:S02]  /*100a0*/  @!P3 LEA R10, P4, R86, R0.reuse, 0x1 ;  /* 0x00000000560ab211 */ /* 0x090fe400078808ff */
[----:B------:R-:W-:Y:S02]  /*100b0*/  @!P2 LEA R8, P6, R84, R0, 0x1 ;  /* 0x000000005408a211 */ /* 0x000fe400078c08ff */
[----:B---3--:R-:W-:Y:S02]  /*100c0*/  @!P3 LEA.HI.X R11, R86, R2, R87, 0x1, P4 ;  /* 0x00000002560bb211 */ /* 0x008fe400020f0c57 */
[-C--:B--2---:R-:W-:Y:S02]  /*100d0*/  @!P1 LEA R6, P5, R82, R0.reuse, 0x1 ;  /* 0x0000000052069211 */ /* 0x084fe400078a08ff */
[----:B------:R-:W-:Y:S01]  /*100e0*/  @!P0 LEA R4, P4, R15, R0, 0x1 ;  /* 0x000000000f048211 */ /* 0x000fe200078808ff */
[----:B------:R2:W-:Y:S01]  /*100f0*/  @!P3 ST.E.128 [R10.64], R44 ;  /* 0x0000002c0a00b985 */ /* 0x0005e2000c101d06 */
[----:B------:R-:W-:-:S02]  /*10100*/  @!P2 LEA.HI.X R9, R84, R2, R85, 0x1, P6 ;  /* 0x000000025409a211 */ /* 0x000fc400030f0c55 */
[-C--:B------:R-:W-:Y:S02]  /*10110*/  @!P1 LEA.HI.X R7, R82, R2.reuse, R83, 0x1, P5 ;  /* 0x0000000252079211 */ /* 0x080fe400028f0c53 */
[----:B------:R-:W-:Y:S01]  /*10120*/  @!P0 LEA.HI.X R5, R15, R2, R80, 0x1, P4 ;  /* 0x000000020f058211 */ /* 0x000fe200020f0c50 */
[----:B------:R2:W-:Y:S04]  /*10130*/  @!P2 ST.E.128 [R8.64], R40 ;  /* 0x000000280800a985 */ /* 0x0005e8000c101d06 */
[----:B------:R2:W-:Y:S04]  /*10140*/  @!P1 ST.E.128 [R6.64], R36 ;  /* 0x0000002406009985 */ /* 0x0005e8000c101d06 */
[----:B------:R2:W-:Y:S02]  /*10150*/  @!P0 ST.E.128 [R4.64], R32 ;  /* 0x0000002004008985 */ /* 0x0005e4000c101d06 */
.L_x_553:
[----:B------:R-:W-:Y:S05]  /*10160*/  BSYNC B0 ;  /* 0x0000000000007941 */ /* 0x000fea0003800000 */
.L_x_552:
[----:B------:R-:W-:Y:S01]  /*10170*/  IADD3 R3, R13, 0x40, RZ ;  /* 0x000000400d037810 */ /* 0x000fe20007ffe0ff */
[----:B---3--:R3:W1:Y:S01]  /*10180*/  SHFL.IDX PT, R2, R12, 0x2, 0x181f ;  /* 0x00581f000c027f89 */ /* 0x00866200000e0000 */
[----:B------:R-:W-:Y:S02]  /*10190*/  BSSY B0, `(.L_x_554) ;  /* 0x0000014000007945 */ /* 0x000fe40003800000 */
[----:B------:R-:W-:Y:S01]  /*101a0*/  ISETP.GE.AND P0, PT, R3, UR4, PT ;  /* 0x0000000403007c0c */ /* 0x000fe2000bf06270 */
[----:B----4-:R3:W4:-:S12]  /*101b0*/  SHFL.IDX PT, R0, R14, 0x2, 0x181f ;  /* 0x00581f000e007f89 */ /* 0x01071800000e0000 */
[----:B------:R-:W-:Y:S05]  /*101c0*/  @P0 BRA `(.L_x_555) ;  /* 0x0000010000000947 */ /* 0x000fea0003800000 */
[----:B-----5:R-:W-:Y:S02]  /*101d0*/  ISETP.GE.AND P3, PT, R86, c[0x0][0x3c8], PT ;  /* 0x0000f20056007a0c */ /* 0x020fe40003f66270 */
[----:B------:R-:W-:Y:S02]  /*101e0*/  ISETP.GE.AND P2, PT, R84, c[0x0][0x3c8], PT ;  /* 0x0000f20054007a0c */ /* 0x000fe40003f46270 */
[----:B------:R-:W-:Y:S02]  /*101f0*/  ISETP.GE.AND P1, PT, R82, c[0x0][0x3c8], PT ;  /* 0x0000f20052007a0c */ /* 0x000fe40003f26270 */
[----:B------:R-:W-:-:S07]  /*10200*/  ISETP.GE.AND P0, PT, R15, c[0x0][0x3c8], PT ;  /* 0x0000f2000f007a0c */ /* 0x000fce0003f06270 */
[-C--:B--2-4-:R-:W-:Y:S02]  /*10210*/  @!P3 LEA R10, P4, R86, R0.reuse, 0x1 ;  /* 0x00000000560ab211 */ /* 0x094fe400078808ff */
[----:B------:R-:W-:Y:S02]  /*10220*/  @!P2 LEA R8, P6, R84, R0, 0x1 ;  /* 0x000000005408a211 */ /* 0x000fe400078c08ff */
[----:B-1----:R-:W-:Y:S02]  /*10230*/  @!P3 LEA.HI.X R11, R86, R2, R87, 0x1, P4 ;  /* 0x00000002560bb211 */ /* 0x002fe400020f0c57 */
[-C--:B------:R-:W-:Y:S02]  /*10240*/  @!P1 LEA R6, P5, R82, R0.reuse, 0x1 ;  /* 0x0000000052069211 */ /* 0x080fe400078a08ff */
        /* <DEDUP_REMOVED lines=8> */
.L_x_555:
[----:B------:R-:W-:Y:S05]  /*102d0*/  BSYNC B0 ;  /* 0x0000000000007941 */ /* 0x000fea0003800000 */
.L_x_554:
[----:B------:R-:W-:Y:S01]  /*102e0*/  IADD3 R3, R13, 0x60, RZ ;  /* 0x000000600d037810 */ /* 0x000fe20007ffe0ff */
[----:B-1----:R1:W2:Y:S03]  /*102f0*/  SHFL.IDX PT, R2, R12, 0x3, 0x181f ;  /* 0x00781f000c027f89 */ /* 0x0022a600000e0000 */
[----:B------:R-:W-:Y:S01]  /*10300*/  ISETP.GE.AND P0, PT, R3, UR4, PT ;  /* 0x0000000403007c0c */ /* 0x000fe2000bf06270 */
[----:B----4-:R1:W4:-:S12]  /*10310*/  SHFL.IDX PT, R0, R14, 0x3, 0x181f ;  /* 0x00781f000e007f89 */ /* 0x01031800000e0000 */
[----:B------:R-:W-:Y:S05]  /*10320*/  @P0 BRA `(.L_x_556) ;  /* 0x00000e1000000947 */ /* 0x000fea0003800000 */
[----:B-----5:R-:W-:Y:S02]  /*10330*/  ISETP.GE.AND P2, PT, R86, c[0x0][0x3c8], PT ;  /* 0x0000f20056007a0c */ /* 0x020fe40003f46270 */
[----:B------:R-:W-:Y:S02]  /*10340*/  ISETP.GE.AND P1, PT, R84, c[0x0][0x3c8], PT ;  /* 0x0000f20054007a0c */ /* 0x000fe40003f26270 */
[----:B------:R-:W-:-:S09]  /*10350*/  ISETP.GE.AND P0, PT, R82, c[0x0][0x3c8], PT ;  /* 0x0000f20052007a0c */ /* 0x000fd20003f06270 */
[-C--:B--2-4-:R-:W-:Y:S02]  /*10360*/  @!P2 LEA R8, P5, R86, R0.reuse, 0x1 ;  /* 0x000000005608a211 */ /* 0x094fe400078a08ff */
[-C--:B------:R-:W-:Y:S02]  /*10370*/  @!P1 LEA R6, P4, R84, R0.reuse, 0x1 ;  /* 0x0000000054069211 */ /* 0x080fe400078808ff */
[----:B------:R-:W-:Y:S02]  /*10380*/  @!P0 LEA R4, P3, R82, R0, 0x1 ;  /* 0x0000000052048211 */ /* 0x000fe400078608ff */
[-C--:B------:R-:W-:Y:S02]  /*10390*/  @!P2 LEA.HI.X R9, R86, R2.reuse, R87, 0x1, P5 ;  /* 0x000000025609a211 */ /* 0x080fe400028f0c57 */
[-C--:B------:R-:W-:Y:S02]  /*103a0*/  @!P1 LEA.HI.X R7, R84, R2.reuse, R85, 0x1, P4 ;  /* 0x0000000254079211 */ /* 0x080fe400020f0c55 */
[----:B------:R-:W-:Y:S01]  /*103b0*/  @!P0 LEA.HI.X R5, R82, R2, R83, 0x1, P3 ;  /* 0x0000000252058211 */ /* 0x000fe200018f0c53 */
[----:B------:R2:W-:Y:S04]  /*103c0*/  @!P2 ST.E.128 [R8.64], R72 ;  /* 0x000000480800a985 */ /* 0x0005e8000c101d06 */
[----:B------:R2:W-:Y:S04]  /*103d0*/  @!P1 ST.E.128 [R6.64], R68 ;  /* 0x0000004406009985 */ /* 0x0005e8000c101d06 */
[----:B------:R2:W-:Y:S01]  /*103e0*/  @!P0 ST.E.128 [R4.64], R64 ;  /* 0x0000004004008985 */ /* 0x0005e2000c101d06 */
[----:B------:R-:W-:-:S13]  /*103f0*/  ISETP.GE.AND P0, PT, R15, c[0x0][0x3c8], PT ;  /* 0x0000f2000f007a0c */ /* 0x000fda0003f06270 */
[----:B------:R-:W-:Y:S05]  /*10400*/  @P0 BRA `(.L_x_556) ;  /* 0x00000d3000000947 */ /* 0x000fea0003800000 */
[----:B--2---:R-:W-:-:S04]  /*10410*/  LEA R4, P0, R15, R0, 0x1 ;  /* 0x000000000f047211 */ /* 0x004fc800078008ff */
[----:B------:R-:W-:-:S05]  /*10420*/  LEA.HI.X R5, R15, R2, R80, 0x1, P0 ;  /* 0x000000020f057211 */ /* 0x000fca00000f0c50 */
[----:B------:R2:W-:Y:S01]  /*10430*/  ST.E.128 [R4.64], R76 ;  /* 0x0000004c04007985 */ /* 0x0005e2000c101d06 */
[----:B------:R-:W-:Y:S05]  /*10440*/  BRA `(.L_x_556) ;  /* 0x00000cf000007947 */ /* 0x000fea0003800000 */
.L_x_548:
[----:B------:R-:W2:Y:S04]  /*10450*/  LDL R2, [R1+0xb8] ;  /* 0x0000b80001027983 */ /* 0x000ea80000100800 */
[----:B------:R-:W3:Y:S04]  /*10460*/  LDL R0, [R1+0xb4] ;  /* 0x0000b40001007983 */ /* 0x000ee80000100800 */
[----:B------:R-:W4:Y:S04]  /*10470*/  LDL R4, [R1+0xb0] ;  /* 0x0000b00001047983 */ /* 0x000f280000100800 */
[----:B------:R-:W5:Y:S01]  /*10480*/  S2R R3, SR_TID.X ;  /* 0x0000000000037919 */ /* 0x000f620000002100 */
[----:B------:R-:W-:Y:S01]  /*10490*/  BSSY B0, `(.L_x_557) ;  /* 0x0000026000007945 */ /* 0x000fe20003800000 */
[----:B-----5:R-:W-:Y:S01]  /*104a0*/  ISETP.GE.AND P0, PT, R3, 0x80, PT ;  /* 0x000000800300780c */ /* 0x020fe20003f06270 */
[----:B--2---:R-:W-:-:S02]  /*104b0*/  IMAD.MOV.U32 R12, RZ, RZ, R2 ;  /* 0x000000ffff0c7224 */ /* 0x004fc400078e0002 */
[----:B---3--:R-:W-:-:S03]  /*104c0*/  IMAD.MOV.U32 R11, RZ, RZ, R0 ;  /* 0x000000ffff0b7224 */ /* 0x008fc600078e0000 */
[----:B------:R-:W-:Y:S01]  /*104d0*/  SHF.R.S32.HI R9, RZ, 0x1f, R12 ;  /* 0x0000001fff097819 */ /* 0x000fe2000001140c */
[----:B----4-:R-:W-:Y:S01]  /*104e0*/  IMAD.MOV.U32 R13, RZ, RZ, R4 ;  /* 0x000000ffff0d7224 */ /* 0x010fe200078e0004 */
[----:B------:R-:W-:-:S05]  /*104f0*/  SHF.R.S32.HI R10, RZ, 0x1f, R11 ;  /* 0x0000001fff0a7819 */ /* 0x000fca000001140b */
[----:B------:R-:W-:Y:S05]  /*10500*/  @P0 BRA `(.L_x_558) ;  /* 0x000001e000000947 */ /* 0x000fea0003800000 */
[----:B------:R-:W-:Y:S02]  /*10510*/  MOV R2, c[0x0][0x4e8] ;  /* 0x00013a0000027a02 */ /* 0x000fe40000000f00 */
[----:B------:R-:W-:-:S03]  /*10520*/  IADD3 R6, R13, R3, RZ ;  /* 0x000000030d067210 */ /* 0x000fc60007ffe0ff */
[----:B------:R-:W-:-:S05]  /*10530*/  IMAD R0, R2, c[0x0][0x388], RZ ;  /* 0x0000e20002007a24 */ /* 0x000fca00078e02ff */
[----:B------:R-:W-:-:S13]  /*10540*/  ISETP.GE.AND P0, PT, R6, R0, PT ;  /* 0x000000000600720c */ /* 0x000fda0003f06270 */
[----:B------:R-:W-:Y:S05]  /*10550*/  @P0 BRA `(.L_x_558) ;  /* 0x0000019000000947 */ /* 0x000fea0003800000 */
[----:B------:R-:W-:Y:S01]  /*10560*/  ISETP.NE.AND P0, PT, R2, 0x1, PT ;  /* 0x000000010200780c */ /* 0x000fe20003f05270 */
[----:B------:R-:W-:Y:S01]  /*10570*/  IMAD R4, R9, c[0x0][0x490], RZ ;  /* 0x0001240009047a24 */ /* 0x000fe200078e02ff */
[----:B------:R-:W-:Y:S01]  /*10580*/  MOV R0, R6 ;  /* 0x0000000600007202 */ /* 0x000fe20000000f00 */
[----:B------:R-:W-:-:S04]  /*10590*/  IMAD.WIDE.U32 R2, R12, c[0x0][0x490], RZ ;  /* 0x000124000c027a25 */ /* 0x000fc800078e00ff */
[----:B------:R-:W-:Y:S02]  /*105a0*/  IMAD R4, R12, c[0x0][0x494], R4 ;  /* 0x000125000c047a24 */ /* 0x000fe400078e0204 */
[----:B------:R-:W-:-:S03]  /*105b0*/  IMAD R8, R10, c[0x0][0x498], RZ ;  /* 0x000126000a087a24 */ /* 0x000fc600078e02ff */
[----:B------:R-:W-:Y:S01]  /*105c0*/  IADD3 R3, R3, R4, RZ ;  /* 0x0000000403037210 */ /* 0x000fe20007ffe0ff */
[----:B------:R-:W-:-:S05]  /*105d0*/  @P0 IMAD.HI.U32 R5, R6, c[0x0][0x4ec], RZ ;  /* 0x00013b0006050a27 */ /* 0x000fca00078e00ff */
[----:B------:R-:W-:Y:S01]  /*105e0*/  @P0 SHF.R.U32.HI R0, RZ, c[0x0][0x4f0], R5 ;  /* 0x00013c00ff000a19 */ /* 0x000fe20000011605 */
[----:B------:R-:W-:-:S03]  /*105f0*/  IMAD.WIDE.U32 R4, R11, c[0x0][0x498], R2 ;  /* 0x000126000b047a25 */ /* 0x000fc600078e0002 */
[C---:B------:R-:W-:Y:S01]  /*10600*/  IADD3 R7, -R0.reuse, RZ, RZ ;  /* 0x000000ff00077210 */ /* 0x040fe20007ffe1ff */
[----:B------:R-:W-:Y:S01]  /*10610*/  IMAD R3, R11, c[0x0][0x49c], R8 ;  /* 0x000127000b037a24 */ /* 0x000fe200078e0208 */
[----:B------:R-:W-:-:S03]  /*10620*/  IADD3 R4, P0, R0, R4, RZ ;  /* 0x0000000400047210 */ /* 0x000fc60007f1e0ff */
[----:B------:R-:W-:Y:S01]  /*10630*/  IMAD R2, R7, c[0x0][0x4e8], R6 ;  /* 0x00013a0007027a24 */ /* 0x000fe200078e0206 */
[----:B------:R-:W-:-:S04]  /*10640*/  SHF.R.S32.HI R6, RZ, 0x1f, R0 ;  /* 0x0000001fff067819 */ /* 0x000fc80000011400 */
[----:B------:R-:W-:Y:S02]  /*10650*/  SHF.R.S32.HI R0, RZ, 0x1f, R2 ;  /* 0x0000001fff007819 */ /* 0x000fe40000011402 */
[----:B------:R-:W-:-:S03]  /*10660*/  IADD3.X R5, R6, R5, R3, P0, !PT ;  /* 0x0000000506057210 */ /* 0x000fc600007fe403 */
[----:B------:R-:W-:-:S04]  /*10670*/  IMAD R0, R0, c[0x0][0x488], RZ ;  /* 0x0001220000007a24 */ /* 0x000fc800078e02ff */
[C---:B------:R-:W-:Y:S02]  /*10680*/  IMAD R0, R2.reuse, c[0x0][0x48c], R0 ;  /* 0x0001230002007a24 */ /* 0x040fe400078e0200 */
[----:B------:R-:W-:-:S05]  /*10690*/  IMAD.WIDE.U32 R2, R2, c[0x0][0x488], R4 ;  /* 0x0001220002027a25 */ /* 0x000fca00078e0004 */
[----:B------:R-:W-:Y:S02]  /*106a0*/  IADD3 R0, R3, R0, RZ ;  /* 0x0000000003007210 */ /* 0x000fe40007ffe0ff */
[----:B------:R-:W-:-:S04]  /*106b0*/  LEA R4, P0, R2, c[0x0][0x450], 0x2 ;  /* 0x0001140002047a11 */ /* 0x000fc800078010ff */
[----:B------:R-:W-:Y:S02]  /*106c0*/  LEA.HI.X R5, R2, c[0x0][0x454], R0, 0x2, P0 ;  /* 0x0001150002057a11 */ /* 0x000fe400000f1400 */
[----:B------:R-:W-:-:S05]  /*106d0*/  MOV R0, 0xff800000 ;  /* 0xff80000000007802 */ /* 0x000fca0000000f00 */
[----:B------:R2:W-:Y:S02]  /*106e0*/  STG.E [R4.64], R0 ;  /* 0x0000000004007986 */ /* 0x0005e4000c101906 */
.L_x_558:
[----:B------:R-:W-:Y:S05]  /*106f0*/  BSYNC B0 ;  /* 0x0000000000007941 */ /* 0x000fea0003800000 */
.L_x_557:
[----:B------:R-:W3:Y:S01]  /*10700*/  LDL R2, [R1+0x7c] ;  /* 0x00007c0001027983 */ /* 0x000ee20000100800 */
[----:B--2---:R-:W-:Y:S01]  /*10710*/  MOV R0, c[0x0][0x4e8] ;  /* 0x00013a0000007a02 */ /* 0x004fe20000000f00 */
[----:B------:R-:W-:-:S03]  /*10720*/  IMAD R6, R10, c[0x0][0x3f0], RZ ;  /* 0x0000fc000a067a24 */ /* 0x000fc600078e02ff */
[----:B------:R-:W-:Y:S01]  /*10730*/  ISETP.NE.AND P0, PT, R0, 0x1, PT ;  /* 0x000000010000780c */ /* 0x000fe20003f05270 */
[----:B------:R-:W-:Y:S02]  /*10740*/  IMAD R0, R9, c[0x0][0x3e8], RZ ;  /* 0x0000fa0009007a24 */ /* 0x000fe400078e02ff */
[----:B------:R-:W-:Y:S02]  /*10750*/  IMAD R8, R11, c[0x0][0x3f4], R6 ;  /* 0x0000fd000b087a24 */ /* 0x000fe400078e0206 */
[----:B------:R-:W-:Y:S01]  /*10760*/  IMAD R5, R12, c[0x0][0x3ec], R0 ;  /* 0x0000fb000c057a24 */ /* 0x000fe200078e0200 */
[----:B---3--:R-:W-:Y:S01]  /*10770*/  IADD3 R4, R2, R13, RZ ;  /* 0x0000000d02047210 */ /* 0x008fe20007ffe0ff */
[----:B------:R-:W-:-:S03]  /*10780*/  IMAD.WIDE.U32 R2, R12, c[0x0][0x3e8], RZ ;  /* 0x0000fa000c027a25 */ /* 0x000fc600078e00ff */
[----:B------:R-:W-:-:S03]  /*10790*/  MOV R0, R4 ;  /* 0x0000000400007202 */ /* 0x000fc60000000f00 */
[----:B------:R-:W-:Y:S01]  /*107a0*/  @P0 IMAD.HI.U32 R7, R4, c[0x0][0x4ec], RZ ;  /* 0x00013b0004070a27 */ /* 0x000fe200078e00ff */
[----:B------:R-:W-:-:S04]  /*107b0*/  IADD3 R3, R3, R5, RZ ;  /* 0x0000000503037210 */ /* 0x000fc80007ffe0ff */
[----:B------:R-:W-:Y:S01]  /*107c0*/  @P0 SHF.R.U32.HI R0, RZ, c[0x0][0x4f0], R7 ;  /* 0x00013c00ff000a19 */ /* 0x000fe20000011607 */
[----:B------:R-:W-:-:S03]  /*107d0*/  IMAD.WIDE.U32 R2, R11, c[0x0][0x3f0], R2 ;  /* 0x0000fc000b027a25 */ /* 0x000fc600078e0002 */
[----:B------:R-:W-:Y:S02]  /*107e0*/  SHF.R.S32.HI R6, RZ, 0x1f, R0 ;  /* 0x0000001fff067819 */ /* 0x000fe40000011400 */
[----:B------:R-:W-:Y:S02]  /*107f0*/  IADD3 R5, -R0, RZ, RZ ;  /* 0x000000ff00057210 */ /* 0x000fe40007ffe1ff */
[----:B------:R-:W-:Y:S01]  /*10800*/  IADD3 R3, R3, R8, RZ ;  /* 0x0000000803037210 */ /* 0x000fe20007ffe0ff */
[----:B------:R-:W-:Y:S02]  /*10810*/  IMAD R6, R6, c[0x0][0x3e0], RZ ;  /* 0x0000f80006067a24 */ /* 0x000fe400078e02ff */
[----:B------:R-:W-:Y:S02]  /*10820*/  IMAD R4, R5, c[0x0][0x4e8], R4 ;  /* 0x00013a0005047a24 */ /* 0x000fe400078e0204 */
[C---:B------:R-:W-:Y:S02]  /*10830*/  IMAD R5, R0.reuse, c[0x0][0x3e4], R6 ;  /* 0x0000f90000057a24 */ /* 0x040fe400078e0206 */
[----:B------:R-:W-:Y:S01]  /*10840*/  IMAD.WIDE.U32 R2, R0, c[0x0][0x3e0], R2 ;  /* 0x0000f80000027a25 */ /* 0x000fe200078e0002 */
[----:B------:R-:W-:-:S04]  /*10850*/  SHF.R.S32.HI R0, RZ, 0x1f, R4 ;  /* 0x0000001fff007819 */ /* 0x000fc80000011404 */
[----:B------:R-:W-:Y:S01]  /*10860*/  IADD3 R3, R3, R5, RZ ;  /* 0x0000000503037210 */ /* 0x000fe20007ffe0ff */
[----:B------:R-:W-:-:S04]  /*10870*/  IMAD R0, R0, c[0x0][0x3d8], RZ ;  /* 0x0000f60000007a24 */ /* 0x000fc800078e02ff */
[----:B------:R-:W-:-:S04]  /*10880*/  IMAD.WIDE.U32 R2, R4, c[0x0][0x3d8], R2 ;  /* 0x0000f60004027a25 */ /* 0x000fc800078e0002 */
[----:B------:R-:W-:Y:S01]  /*10890*/  IMAD R4, R4, c[0x0][0x3dc], R0 ;  /* 0x0000f70004047a24 */ /* 0x000fe200078e0200 */
[----:B------:R-:W-:-:S04]  /*108a0*/  LEA R13, P0, R2, c[0x0][0x380], 0x1 ;  /* 0x0000e000020d7a11 */ /* 0x000fc800078008ff */
[----:B------:R-:W-:-:S04]  /*108b0*/  IADD3 R4, R3, R4, RZ ;  /* 0x0000000403047210 */ /* 0x000fc80007ffe0ff */
[----:B------:R-:W-:Y:S01]  /*108c0*/  LEA.HI.X R5, R2, c[0x0][0x384], R4, 0x1, P0 ;  /* 0x0000e10002057a11 */ /* 0x000fe200000f0c04 */
[----:B------:R-:W-:Y:S05]  /*108d0*/  BRA.DIV ~URZ, `(.L_x_559) ;  /* 0x000026427f007947 */ /* 0x000fea000b800000 */
[----:B------:R2:W3:Y:S02]  /*108e0*/  SHFL.IDX PT, R4, R5, RZ, 0x181f ;  /* 0x00181fff05047589 */ /* 0x0004e400000e0000 */
.L_x_591:
[----:B------:R-:W-:Y:S05]  /*108f0*/  BRA.DIV ~URZ, `(.L_x_560) ;  /* 0x000026927f007947 */ /* 0x000fea000b800000 */
[----:B------:R4:W1:Y:S02]  /*10900*/  SHFL.IDX PT, R0, R13, RZ, 0x181f ;  /* 0x00181fff0d007589 */ /* 0x00086400000e0000 */
.L_x_592:
[----:B------:R-:W5:Y:S04]  /*10910*/  LDL.LU R3, [R1+0xb0] ;  /* 0x0000b00001037983 */ /* 0x000f680000300800 */
[----:B------:R-:W2:Y:S01]  /*10920*/  S2R R6, SR_TID.X ;  /* 0x0000000000067919 */ /* 0x000ea20000002100 */
[----:B------:R-:W-:-:S04]  /*10930*/  IMAD.MOV.U32 R14, RZ, RZ, c[0x0][0x4e8] ;  /* 0x00013a00ff0e7624 */ /* 0x000fc800078e00ff */
[----:B------:R-:W-:Y:S01]  /*10940*/  IMAD R14, R14, c[0x0][0x388], RZ ;  /* 0x0000e2000e0e7a24 */ /* 0x000fe200078e02ff */
[----:B--2---:R-:W-:-:S04]  /*10950*/  SHF.R.S32.HI R2, RZ, 0x1f, R6 ;  /* 0x0000001fff027819 */ /* 0x004fc80000011406 */
[----:B------:R-:W-:-:S04]  /*10960*/  LEA.HI R2, R2, R6, RZ, 0x3 ;  /* 0x0000000602027211 */ /* 0x000fc800078f18ff */
[----:B------:R-:W-:Y:S01]  /*10970*/  SHF.R.S32.HI R2, RZ, 0x3, R2 ;  /* 0x00000003ff027819 */ /* 0x000fe20000011402 */
[----:B------:R-:W-:Y:S04]  /*10980*/  BSSY B0, `(.L_x_561) ;  /* 0x000001c000007945 */ /* 0x000fe80003800000 */
[----:B-----5:R-:W-:-:S05]  /*10990*/  IMAD.IADD R12, R2, 0x1, R3 ;  /* 0x00000001020c7824 */ /* 0x020fca00078e0203 */
[----:B------:R-:W-:-:S13]  /*109a0*/  ISETP.GE.AND P0, PT, R12, R14, PT ;  /* 0x0000000e0c00720c */ /* 0x000fda0003f06270 */
[----:B------:R-:W-:Y:S05]  /*109b0*/  @P0 BRA `(.L_x_562) ;  /* 0x0000018000000947 */ /* 0x000fea0003800000 */
[----:B------:R-:W2:Y:S04]  /*109c0*/  LDL R6, [R1+0x54] ;  /* 0x0000540001067983 */ /* 0x000ea80000100800 */
[----:B------:R-:W5:Y:S04]  /*109d0*/  LDL R2, [R1+0x6c] ;  /* 0x00006c0001027983 */ /* 0x000f680000100800 */
[----:B----4-:R-:W4:Y:S04]  /*109e0*/  LDL R17, [R1+0x68] ;  /* 0x0000680001117983 */ /* 0x010f280000100800 */
[----:B---3--:R-:W3:Y:S04]  /*109f0*/  LDL R15, [R1+0x70] ;  /* 0x00007000010f7983 */ /* 0x008ee80000100800 */
[----:B------:R-:W3:Y:S04]  /*10a00*/  LDL R7, [R1+0xf4] ;  /* 0x0000f40001077983 */ /* 0x000ee80000100800 */
[----:B------:R-:W3:Y:S04]  /*10a10*/  LDL R3, [R1+0xf0] ;  /* 0x0000f00001037983 */ /* 0x000ee80000100800 */
[----:B------:R-:W3:Y:S04]  /*10a20*/  LDL R18, [R1+0xec] ;  /* 0x0000ec0001127983 */ /* 0x000ee80000100800 */
[----:B-1----:R-:W3:Y:S01]  /*10a30*/  LDL R16, [R1+0xe8] ;  /* 0x0000e80001107983 */ /* 0x002ee20000100800 */
[----:B--2---:R-:W-:-:S02]  /*10a40*/  ISETP.GE.AND P3, PT, R6, c[0x0][0x3c8], PT ;  /* 0x0000f20006007a0c */ /* 0x004fc40003f66270 */
[----:B-----5:R-:W-:Y:S02]  /*10a50*/  ISETP.GE.AND P2, PT, R2, c[0x0][0x3c8], PT ;  /* 0x0000f20002007a0c */ /* 0x020fe40003f46270 */
[----:B----4-:R-:W-:Y:S02]  /*10a60*/  ISETP.GE.AND P1, PT, R17, c[0x0][0x3c8], PT ;  /* 0x0000f20011007a0c */ /* 0x010fe40003f26270 */
[----:B---3--:R-:W-:-:S07]  /*10a70*/  ISETP.GE.AND P0, PT, R15, c[0x0][0x3c8], PT ;  /* 0x0000f2000f007a0c */ /* 0x008fce0003f06270 */
[-C--:B------:R-:W-:Y:S02]  /*10a80*/  @!P3 LEA R10, P4, R6, R0.reuse, 0x1 ;  /* 0x00000000060ab211 */ /* 0x080fe400078808ff */
[----:B------:R-:W-:Y:S02]  /*10a90*/  @!P2 LEA R8, P6, R2, R0, 0x1 ;  /* 0x000000000208a211 */ /* 0x000fe400078c08ff */
[----:B------:R-:W-:Y:S02]  /*10aa0*/  @!P3 LEA.HI.X R11, R6, R4, R7, 0x1, P4 ;  /* 0x00000004060bb211 */ /* 0x000fe400020f0c07 */
[----:B------:R-:W-:Y:S02]  /*10ab0*/  @!P1 LEA R6, P5, R17, R0, 0x1 ;  /* 0x0000000011069211 */ /* 0x000fe400078a08ff */
[----:B------:R-:W-:Y:S02]  /*10ac0*/  @!P2 LEA.HI.X R9, R2, R4, R3, 0x1, P6 ;  /* 0x000000040209a211 */ /* 0x000fe400030f0c03 */
[----:B------:R-:W-:-:S02]  /*10ad0*/  @!P0 LEA R2, P4, R15, R0, 0x1 ;  /* 0x000000000f028211 */ /* 0x000fc400078808ff */
[-C--:B------:R-:W-:Y:S02]  /*10ae0*/  @!P1 LEA.HI.X R7, R17, R4.reuse, R18, 0x1, P5 ;  /* 0x0000000411079211 */ /* 0x080fe400028f0c12 */
[----:B------:R-:W-:Y:S01]  /*10af0*/  @!P0 LEA.HI.X R3, R15, R4, R16, 0x1, P4 ;  /* 0x000000040f038211 */ /* 0x000fe200020f0c10 */
[----:B------:R1:W-:Y:S04]  /*10b00*/  @!P3 ST.E.128 [R10.64], RZ ;  /* 0x000000ff0a00b985 */ /* 0x0003e8000c101d06 */
[----:B------:R1:W-:Y:S04]  /*10b10*/  @!P2 ST.E.128 [R8.64], RZ ;  /* 0x000000ff0800a985 */ /* 0x0003e8000c101d06 */
[----:B------:R1:W-:Y:S04]  /*10b20*/  @!P1 ST.E.128 [R6.64], RZ ;  /* 0x000000ff06009985 */ /* 0x0003e8000c101d06 */
[----:B------:R1:W-:Y:S02]  /*10b30*/  @!P0 ST.E.128 [R2.64], RZ ;  /* 0x000000ff02008985 */ /* 0x0003e4000c101d06 */
.L_x_562:
[----:B------:R-:W-:Y:S05]  /*10b40*/  BSYNC B0 ;  /* 0x0000000000007941 */ /* 0x000fea0003800000 */
.L_x_561:
[----:B------:R-:W-:Y:S05]  /*10b50*/  BRA.DIV ~URZ, `(.L_x_563) ;  /* 0x000024a27f007947 */ /* 0x000fea000b800000 */
[----:B---3--:R2:W3:Y:S04]  /*10b60*/  SHFL.IDX PT, R4, R5, 0x1, 0x181f ;  /* 0x00381f0005047f89 */ /* 0x0084e800000e0000 */
[----:B-1----:R2:W1:Y:S02]  /*10b70*/  SHFL.IDX PT, R0, R13, 0x1, 0x181f ;  /* 0x00381f000d007f89 */ /* 0x00246400000e0000 */
.L_x_593:
[----:B------:R-:W-:Y:S01]  /*10b80*/  IADD3 R2, R12, 0x20, RZ ;  /* 0x000000200c027810 */ /* 0x000fe20007ffe0ff */
[----:B------:R-:W-:Y:S03]  /*10b90*/  BSSY B0, `(.L_x_564) ;  /* 0x000001b000007945 */ /* 0x000fe60003800000 */
[----:B------:R-:W-:-:S13]  /*10ba0*/  ISETP.GE.AND P0, PT, R2, R14, PT ;  /* 0x0000000e0200720c */ /* 0x000fda0003f06270 */
[----:B------:R-:W-:Y:S05]  /*10bb0*/  @P0 BRA `(.L_x_565) ;  /* 0x0000018000000947 */ /* 0x000fea0003800000 */
        /* <DEDUP_REMOVED lines=8> */
[----:B-----5:R-:W-:-:S02]  /*10c40*/  ISETP.GE.AND P3, PT, R6, c[0x0][0x3c8], PT ;  /* 0x0000f20006007a0c */ /* 0x020fc40003f66270 */
[----:B--2---:R-:W-:Y:S02]  /*10c50*/  ISETP.GE.AND P2, PT, R3, c[0x0][0x3c8], PT ;  /* 0x0000f20003007a0c */ /* 0x004fe40003f46270 */
[----:B----4-:R-:W-:Y:S02]  /*10c60*/  ISETP.GE.AND P1, PT, R17, c[0x0][0x3c8], PT ;  /* 0x0000f20011007a0c */ /* 0x010fe40003f26270 */
[----:B---3--:R-:W-:-:S07]  /*10c70*/  ISETP.GE.AND P0, PT, R15, c[0x0][0x3c8], PT ;  /* 0x0000f2000f007a0c */ /* 0x008fce0003f06270 */
[CC--:B-1----:R-:W-:Y:S02]  /*10c80*/  @!P3 LEA R10, P4, R6.reuse, R0.reuse, 0x1 ;  /* 0x00000000060ab211 */ /* 0x0c2fe400078808ff */
        /* <DEDUP_REMOVED lines=11> */
.L_x_565:
[----:B------:R-:W-:Y:S05]  /*10d40*/  BSYNC B0 ;  /* 0x0000000000007941 */ /* 0x000fea0003800000 */
.L_x_564:
[----:B------:R-:W-:Y:S05]  /*10d50*/  BRA.DIV ~URZ, `(.L_x_566) ;  /* 0x000023927f007947 */ /* 0x000fea000b800000 */
[----:B---3--:R3:W2:Y:S02]  /*10d60*/  SHFL.IDX PT, R4, R5, 0x2, 0x181f ;  /* 0x00581f0005047f89 */ /* 0x0086a400000e0000 */
.L_x_594:
[----:B------:R-:W-:Y:S05]  /*10d70*/  BRA.DIV ~URZ, `(.L_x_567) ;  /* 0x000023f27f007947 */ /* 0x000fea000b800000 */
[----:B-1----:R1:W3:Y:S02]  /*10d80*/  SHFL.IDX PT, R0, R13, 0x2, 0x181f ;  /* 0x00581f000d007f89 */ /* 0x0022e400000e0000 */
.L_x_595:
[----:B------:R-:W-:Y:S01]  /*10d90*/  IADD3 R2, R12, 0x40, RZ ;  /* 0x000000400c027810 */ /* 0x000fe20007ffe0ff */
[----:B------:R-:W-:Y:S03]  /*10da0*/  BSSY B0, `(.L_x_568) ;  /* 0x000001b000007945 */ /* 0x000fe60003800000 */
[----:B------:R-:W-:-:S13]  /*10db0*/  ISETP.GE.AND P0, PT, R2, R14, PT ;  /* 0x0000000e0200720c */ /* 0x000fda0003f06270 */
[----:B------:R-:W-:Y:S05]  /*10dc0*/  @P0 BRA `(.L_x_569) ;  /* 0x0000018000000947 */ /* 0x000fea0003800000 */
[----:B------:R-:W5:Y:S04]  /*10dd0*/  LDL R6, [R1+0x54] ;  /* 0x0000540001067983 */ /* 0x000f680000100800 */
[----:B----4-:R-:W4:Y:S04]  /*10de0*/  LDL R3, [R1+0x6c] ;  /* 0x00006c0001037983 */ /* 0x010f280000100800 */
[----:B---3--:R-:W3:Y:S04]  /*10df0*/  LDL R17, [R1+0x68] ;  /* 0x0000680001117983 */ /* 0x008ee80000100800 */
[----:B--2---:R-:W2:Y:S04]  /*10e00*/  LDL R15, [R1+0x70] ;  /* 0x00007000010f7983 */ /* 0x004ea80000100800 */
[----:B------:R-:W2:Y:S04]  /*10e10*/  LDL R7, [R1+0xf4] ;  /* 0x0000f40001077983 */ /* 0x000ea80000100800 */
[----:B------:R-:W2:Y:S04]  /*10e20*/  LDL R19, [R1+0xf0] ;  /* 0x0000f00001137983 */ /* 0x000ea80000100800 */
[----:B------:R-:W2:Y:S04]  /*10e30*/  LDL R18, [R1+0xec] ;  /* 0x0000ec0001127983 */ /* 0x000ea80000100800 */
[----:B------:R-:W2:Y:S01]  /*10e40*/  LDL R16, [R1+0xe8] ;  /* 0x0000e80001107983 */ /* 0x000ea20000100800 */
[----:B-----5:R-:W-:-:S02]  /*10e50*/  ISETP.GE.AND P3, PT, R6, c[0x0][0x3c8], PT ;  /* 0x0000f20006007a0c */ /* 0x020fc40003f66270 */
[----:B----4-:R-:W-:Y:S02]  /*10e60*/  ISETP.GE.AND P2, PT, R3, c[0x0][0x3c8], PT ;  /* 0x0000f20003007a0c */ /* 0x010fe40003f46270 */
[----:B---3--:R-:W-:Y:S02]  /*10e70*/  ISETP.GE.AND P1, PT, R17, c[0x0][0x3c8], PT ;  /* 0x0000f20011007a0c */ /* 0x008fe40003f26270 */
[----:B--2---:R-:W-:-:S07]  /*10e80*/  ISETP.GE.AND P0, PT, R15, c[0x0][0x3c8], PT ;  /* 0x0000f2000f007a0c */ /* 0x004fce0003f06270 */
[CC--:B------:R-:W-:Y:S02]  /*10e90*/  @!P3 LEA R10, P4, R6.reuse, R0.reuse, 0x1 ;  /* 0x00000000060ab211 */ /* 0x0c0fe400078808ff */
        /* <DEDUP_REMOVED lines=11> */
.L_x_569:
[----:B------:R-:W-:Y:S05]  /*10f50*/  BSYNC B0 ;  /* 0x0000000000007941 */ /* 0x000fea0003800000 */
.L_x_568:
[----:B------:R-:W-:Y:S05]  /*10f60*/  BRA.DIV ~URZ, `(.L_x_570) ;  /* 0x000022827f007947 */ /* 0x000fea000b800000 */
[----:B--2---:R2:W1:Y:S04]  /*10f70*/  SHFL.IDX PT, R4, R5, 0x3, 0x181f ;  /* 0x00781f0005047f89 */ /* 0x00446800000e0000 */
[----:B---3--:R2:W3:Y:S02]  /*10f80*/  SHFL.IDX PT, R0, R13, 0x3, 0x181f ;  /* 0x00781f000d007f89 */ /* 0x0084e400000e0000 */
.L_x_596:
[----:B------:R-:W-:-:S04]  /*10f90*/  IADD3 R2, R12, 0x60, RZ ;  /* 0x000000600c027810 */ /* 0x000fc80007ffe0ff */
        /* <DEDUP_REMOVED lines=9> */
[----:B-1----:R-:W3:Y:S01]  /*11030*/  LDL R13, [R1+0xe8] ;  /* 0x0000e800010d7983 */ /* 0x002ee20000100800 */
[----:B-----5:R-:W-:-:S02]  /*11040*/  ISETP.GE.AND P3, PT, R6, c[0x0][0x3c8], PT ;  /* 0x0000f20006007a0c */ /* 0x020fc40003f66270 */
[----:B--2---:R-:W-:Y:S02]  /*11050*/  ISETP.GE.AND P2, PT, R3, c[0x0][0x3c8], PT ;  /* 0x0000f20003007a0c */ /* 0x004fe40003f46270 */
[----:B----4-:R-:W-:Y:S02]  /*11060*/  ISETP.GE.AND P1, PT, R15, c[0x0][0x3c8], PT ;  /* 0x0000f2000f007a0c */ /* 0x010fe40003f26270 */
[----:B---3--:R-:W-:-:S07]  /*11070*/  ISETP.GE.AND P0, PT, R5, c[0x0][0x3c8], PT ;  /* 0x0000f20005007a0c */ /* 0x008fce0003f06270 */
        /* <DEDUP_REMOVED lines=12> */
.L_x_556:
[----:B------:R-:W-:Y:S05]  /*11140*/  BSYNC B1 ;  /* 0x0000000000017941 */ /* 0x000fea0003800000 */
.L_x_547:
[----:B---34-:R-:W3:Y:S02]  /*11150*/  LDL R0, [R1+0xf8] ;  /* 0x0000f80001007983 */ /* 0x018ee40000100800 */
[----:B---3--:R-:W-:-:S13]  /*11160*/  ISETP.NE.AND P0, PT, R0, RZ, PT ;  /* 0x000000ff0000720c */ /* 0x008fda0003f05270 */
[----:B------:R-:W-:Y:S01]  /*11170*/  @P0 WARPSYNC 0xffffffff ;  /* 0xffffffff00000948 */ /* 0x000fe20003800000 */
[----:B------:R-:W-:Y:S06]  /*11180*/  @P0 BAR.SYNC.DEFER_BLOCKING 0x5, 0x100 ;  /* 0x0144000000000b1d */ /* 0x000fec0000010000 */
[----:B------:R-:W3:Y:S04]  /*11190*/  @P0 LDS R0, [0x18100] ;  /* 0x01810000ff000984 */ /* 0x000ee80000000800 */
[----:B---3--:R3:W-:Y:S04]  /*111a0*/  @P0 STL [R1+0xc4], R0 ;  /* 0x0000c40001000387 */ /* 0x0087e80000100800 */
[----:B------:R-:W-:Y:S06]  /*111b0*/  @P0 BAR.ARV 0x4, 0x100 ;  /* 0x0104000000000b1d */ /* 0x000fec0000002000 */
[----:B------:R-:W-:Y:S05]  /*111c0*/  @P0 BRA `(.L_x_571) ;  /* 0x0000009000000947 */ /* 0x000fea0003800000 */
[----:B------:R-:W-:Y:S05]  /*111d0*/  BRA.DIV ~URZ, `(.L_x_572) ;  /* 0x000021027f007947 */ /* 0x000fea000b800000 */
[----:B---3--:R3:W4:Y:S02]  /*111e0*/  SHFL.IDX PT, R0, R81, RZ, 0x1f ;  /* 0x00001fff51007589 */ /* 0x00872400000e0000 */
.L_x_597:
[----:B-12---:R-:W1:Y:S01]  /*111f0*/  S2R R2, SR_TID.X ;  /* 0x0000000000027919 */ /* 0x006e620000002100 */
[----:B------:R-:W-:Y:S03]  /*11200*/  WARPSYNC 0xffffffff ;  /* 0xffffffff00007948 */ /* 0x000fe60003800000 */
[----:B------:R-:W-:Y:S06]  /*11210*/  BAR.SYNC.DEFER_BLOCKING 0x4, 0x100 ;  /* 0x0104000000007b1d */ /* 0x000fec0000010000 */
[----:B----4-:R2:W-:Y:S01]  /*11220*/  STL [R1+0xc4], R0 ;  /* 0x0000c40001007387 */ /* 0x0105e20000100800 */
[----:B-1----:R-:W-:-:S13]  /*11230*/  LOP3.LUT P0, RZ, R2, 0xff, RZ, 0xc0, !PT ;  /* 0x000000ff02ff7812 */ /* 0x002fda000780c0ff */
[----:B------:R2:W-:Y:S04]  /*11240*/  @!P0 STS [0x18100], R81 ;  /* 0x01810051ff008388 */ /* 0x0005e80000000800 */
[----:B------:R-:W-:Y:S06]  /*11250*/  BAR.ARV 0x5, 0x100 ;  /* 0x0144000000007b1d */ /* 0x000fec0000002000 */
.L_x_571:
[----:B--23--:R-:W2:Y:S02]  /*11260*/  LDL R0, [R1+0xc4] ;  /* 0x0000c40001007983 */ /* 0x00cea40000100800 */
[----:B--2---:R-:W-:-:S13]  /*11270*/  ISETP.GE.AND P0, PT, R0, c[0x0][0x538], PT ;  /* 0x00014e0000007a0c */ /* 0x004fda0003f06270 */
[----:B-1---5:R-:W-:Y:S01]  /*11280*/  @P0 CALL.REL.NOINC `(.L_x_573) ;  /* 0x0000001000000944 */ /* 0x022fe20003c00000 */
[----:B------:R-:W-:Y:S05]  /*11290*/  BRA `(.L_x_574) ;  /* 0xfffef75000007947 */ /* 0x000fea000383ffff */
.L_x_573:
[----:B------:R-:W-:Y:S05]  /*112a0*/  EXIT ;  /* 0x000000000000794d */ /* 0x000fea0003800000 */
.L_x_519:
[----:B------:R2:W-:Y:S01]  /*112b0*/  STL [R1+0x64], RZ ;  /* 0x000064ff01007387 */ /* 0x0005e20000100800 */
[----:B-1----:R-:W-:Y:S01]  /*112c0*/  IMAD.MOV.U32 R7, RZ, RZ, R5 ;  /* 0x000000ffff077224 */ /* 0x002fe200078e0005 */
[----:B------:R-:W-:Y:S02]  /*112d0*/  MOV R3, 0x181f ;  /* 0x0000181f00037802 */ /* 0x000fe40000000f00 */
[----:B------:R-:W-:Y:S02]  /*112e0*/  MOV R2, 0x11300 ;  /* 0x0001130000027802 */ /* 0x000fe40000000f00 */
[----:B--2---:R-:W-:Y:S05]  /*112f0*/  CALL.REL.NOINC `($__internal_3_$__cuda_sm70_shflsync_idx_p) ;  /* 0x000020d000007944 */ /* 0x004fea0003c00000 */
[----:B-----5:R-:W-:Y:S01]  /*11300*/  MOV R4, R7 ;  /* 0x0000000700047202 */ /* 0x020fe20000000f00 */
[----:B-1----:R-:W-:Y:S05]  /*11310*/  BRA `(.L_x_575) ;  /* 0xffff264000007947 */ /* 0x002fea000383ffff */
.L_x_520:
[----:B------:R4:W-:Y:S01]  /*11320*/  STL [R1+0x64], RZ ;  /* 0x000064ff01007387 */ /* 0x0009e20000100800 */
[----:B-1----:R-:W-:Y:S01]  /*11330*/  IMAD.MOV.U32 R7, RZ, RZ, R15 ;  /* 0x000000ffff077224 */ /* 0x002fe200078e000f */
[----:B------:R-:W-:Y:S02]  /*11340*/  MOV R3, 0x181f ;  /* 0x0000181f00037802 */ /* 0x000fe40000000f00 */
[----:B------:R-:W-:Y:S02]  /*11350*/  MOV R2, 0x11370 ;  /* 0x0001137000027802 */ /* 0x000fe40000000f00 */
[----:B--234-:R-:W-:Y:S05]  /*11360*/  CALL.REL.NOINC `($__internal_3_$__cuda_sm70_shflsync_idx_p) ;  /* 0x0000206000007944 */ /* 0x01cfea0003c00000 */
[----:B------:R-:W2:Y:S04]  /*11370*/  LDL R2, [R1+0x54] ;  /* 0x0000540001027983 */ /* 0x000ea80000100800 */
[----:B------:R-:W3:Y:S04]  /*11380*/  LDL R14, [R1+0x6c] ;  /* 0x00006c00010e7983 */ /* 0x000ee80000100800 */
[----:B------:R-:W4:Y:S04]  /*11390*/  LDL R13, [R1+0x68] ;  /* 0x00006800010d7983 */ /* 0x000f280000100800 */
[----:B------:R-:W4:Y:S04]  /*113a0*/  LDL R12, [R1+0x70] ;  /* 0x00007000010c7983 */ /* 0x000f280000100800 */
[----:B-----5:R-:W4:Y:S01]  /*113b0*/  LDL R0, [R1+0x4c] ;  /* 0x00004c0001007983 */ /* 0x020f220000100800 */
[----:B------:R-:W-:-:S02]  /*113c0*/  IADD3 R10, P1, R7, R93, RZ ;  /* 0x0000005d070a7210 */ /* 0x000fc40007f3e0ff */
[C---:B------:R-:W-:Y:S02]  /*113d0*/  IADD3 R8, P0, R7.reuse, R94, RZ ;  /* 0x0000005e07087210 */ /* 0x040fe40007f1e0ff */
[C---:B------:R-:W-:Y:S01]  /*113e0*/  IADD3 R6, P5, R7.reuse, R95, RZ ;  /* 0x0000005f07067210 */ /* 0x040fe20007fbe0ff */
[C---:B------:R-:W-:Y:S02]  /*113f0*/  IMAD.X R11, R4.reuse, 0x1, R88, P1 ;  /* 0x00000001040b7824 */ /* 0x040fe400008e0658 */
[----:B------:R-:W-:Y:S01]  /*11400*/  IMAD.X R9, R4, 0x1, R89, P0 ;  /* 0x0000000104097824 */ /* 0x000fe200000e0659 */
[----:B--2---:R-:W-:Y:S02]  /*11410*/  ISETP.GE.AND P3, PT, R2, c[0x0][0x1d4], PT ;  /* 0x0000750002007a0c */ /* 0x004fe40003f66270 */
[----:B------:R-:W-:Y:S01]  /*11420*/  IADD3 R2, P4, R7, R96, RZ ;  /* 0x0000006007027210 */ /* 0x000fe20007f9e0ff */
[----:B------:R-:W-:Y:S01]  /*11430*/  IMAD.X R7, R4, 0x1, R90, P5 ;  /* 0x0000000104077824 */ /* 0x000fe200028e065a */
[----:B---3--:R-:W-:-:S03]  /*11440*/  ISETP.GE.AND P2, PT, R14, c[0x0][0x1d4], PT ;  /* 0x000075000e007a0c */ /* 0x008fc60003f46270 */
[----:B------:R-:W-:Y:S01]  /*11450*/  IMAD.X R3, R4, 0x1, R91, P4 ;  /* 0x0000000104037824 */ /* 0x000fe200020e065b */
[----:B----4-:R-:W-:Y:S02]  /*11460*/  ISETP.GE.AND P1, PT, R13, c[0x0][0x1d4], PT ;  /* 0x000075000d007a0c */ /* 0x010fe40003f26270 */
[----:B------:R-:W-:Y:S02]  /*11470*/  SEL R14, RZ, 0x10, P2 ;  /* 0x00000010ff0e7807 */ /* 0x000fe40001000000 */
[----:B------:R-:W-:Y:S02]  /*11480*/  ISETP.GE.AND P0, PT, R12, c[0x0][0x1d4], PT ;  /* 0x000075000c007a0c */ /* 0x000fe40003f06270 */
[----:B------:R-:W-:Y:S01]  /*11490*/  SEL R13, RZ, 0x10, P1 ;  /* 0x00000010ff0d7807 */ /* 0x000fe20000800000 */
[----:B------:R-:W-:Y:S01]  /*114a0*/  @!PT LDS RZ, [RZ] ;  /* 0x00000000fffff984 */ /* 0x000fe20000000800 */
[----:B------:R-:W-:Y:S01]  /*114b0*/  @!PT LDS RZ, [RZ] ;  /* 0x00000000fffff984 */ /* 0x000fe20000000800 */
[----:B------:R-:W-:Y:S01]  /*114c0*/  @!PT LDS RZ, [RZ] ;  /* 0x00000000fffff984 */ /* 0x000fe20000000800 */
[----:B------:R2:W-:Y:S01]  /*114d0*/  LDGSTS.E.BYPASS.LTC128B.128 [R0+0x10100], [R10.64], !P3 ;  /* 0x101000000a007fae */ /* 0x0005e2000d901d46 */
[----:B------:R-:W-:-:S03]  /*114e0*/  SEL R12, RZ, 0x10, P0 ;  /* 0x00000010ff0c7807 */ /* 0x000fc60000000000 */
[----:B------:R2:W-:Y:S04]  /*114f0*/  LDGSTS.E.BYPASS.LTC128B.128 [R0+0x12100], [R8.64], !P2 ;  /* 0x1210000008007fae */ /* 0x0005e8000d101d46 */
[----:B------:R3:W-:Y:S04]  /*11500*/  LDGSTS.E.BYPASS.LTC128B.128 [R0+0x14100], [R6.64], !P1 ;  /* 0x1410000006007fae */ /* 0x0007e8000c901d46 */
[----:B------:R2:W-:Y:S01]  /*11510*/  LDGSTS.E.BYPASS.LTC128B.128 [R0+0x16100], [R2.64], !P0 ;  /* 0x1610000002007fae */ /* 0x0005e2000c101d46 */
[----:B---3--:R-:W-:Y:S01]  /*11520*/  IMAD.MOV.U32 R7, RZ, RZ, R5 ;  /* 0x000000ffff077224 */ /* 0x008fe200078e0005 */
[----:B------:R-:W-:Y:S01]  /*11530*/  SEL R5, RZ, 0x10, P3 ;  /* 0x00000010ff057807 */ /* 0x000fe20001800000 */
[----:B--2---:R-:W-:Y:S01]  /*11540*/  IMAD.MOV.U32 R0, RZ, RZ, 0x1 ;  /* 0x00000001ff007424 */ /* 0x004fe200078e00ff */
[----:B------:R-:W-:Y:S01]  /*11550*/  MOV R2, 0x11590 ;  /* 0x0001159000027802 */ /* 0x000fe20000000f00 */
[----:B------:R-:W-:-:S03]  /*11560*/  IMAD.MOV.U32 R3, RZ, RZ, 0x181f ;  /* 0x0000181fff037424 */ /* 0x000fc600078e00ff */
[----:B------:R2:W-:Y:S04]  /*11570*/  STL [R1+0x64], R0 ;  /* 0x0000640001007387 */ /* 0x0005e80000100800 */
[----:B-12---:R-:W-:Y:S05]  /*11580*/  CALL.REL.NOINC `($__internal_3_$__cuda_sm70_shflsync_idx_p) ;  /* 0x00001e4000007944 */ /* 0x006fea0003c00000 */
[----:B-----5:R-:W-:Y:S01]  /*11590*/  MOV R0, 0x1 ;  /* 0x0000000100007802 */ /* 0x020fe20000000f00 */
[----:B------:R-:W-:Y:S01]  /*115a0*/  IMAD.MOV.U32 R4, RZ, RZ, R7 ;  /* 0x000000ffff047224 */ /* 0x000fe200078e0007 */
[----:B------:R-:W-:Y:S01]  /*115b0*/  MOV R3, 0x181f ;  /* 0x0000181f00037802 */ /* 0x000fe20000000f00 */
[----:B------:R-:W-:Y:S01]  /*115c0*/  IMAD.MOV.U32 R7, RZ, RZ, R15 ;  /* 0x000000ffff077224 */ /* 0x000fe200078e000f */
[----:B------:R-:W-:Y:S01]  /*115d0*/  MOV R2, 0x11600 ;  /* 0x0001160000027802 */ /* 0x000fe20000000f00 */
[----:B------:R2:W-:Y:S04]  /*115e0*/  STL [R1+0x64], R0 ;  /* 0x0000640001007387 */ /* 0x0005e80000100800 */
[----:B-12---:R-:W-:Y:S05]  /*115f0*/  CALL.REL.NOINC `($__internal_3_$__cuda_sm70_shflsync_idx_p) ;  /* 0x00001dd000007944 */ /* 0x006fea0003c00000 */
[----:B-----5:R-:W-:Y:S01]  /*11600*/  MOV R0, R7 ;  /* 0x0000000700007202 */ /* 0x020fe20000000f00 */
[----:B-1----:R-:W-:Y:S05]  /*11610*/  BRA `(.L_x_576) ;  /* 0xffff253000007947 */ /* 0x002fea000383ffff */
.L_x_521:
[----:B------:R1:W-:Y:S01]  /*11620*/  STL [R1+0x64], RZ ;  /* 0x000064ff01007387 */ /* 0x0003e20000100800 */
[----:B------:R-:W-:Y:S01]  /*11630*/  IMAD.MOV.U32 R7, RZ, RZ, R4 ;  /* 0x000000ffff077224 */ /* 0x000fe200078e0004 */
[----:B------:R-:W-:Y:S02]  /*11640*/  MOV R3, 0x1c1f ;  /* 0x00001c1f00037802 */ /* 0x000fe40000000f00 */
[----:B------:R-:W-:-:S02]  /*11650*/  MOV R2, 0x11670 ;  /* 0x0001167000027802 */ /* 0x000fc40000000f00 */
[----:B-1----:R-:W-:Y:S05]  /*11660*/  CALL.REL.NOINC `($__internal_3_$__cuda_sm70_shflsync_idx_p) ;  /* 0x00001d6000007944 */ /* 0x002fea0003c00000 */
[----:B-1---5:R-:W-:Y:S05]  /*11670*/  BRA `(.L_x_577) ;  /* 0xffff27c000007947 */ /* 0x022fea000383ffff */
.L_x_522:
[----:B------:R-:W-:Y:S01]  /*11680*/  MOV R0, 0x1 ;  /* 0x0000000100007802 */ /* 0x000fe20000000f00 */
[----:B------:R-:W-:Y:S01]  /*11690*/  IMAD.MOV.U32 R7, RZ, RZ, R4 ;  /* 0x000000ffff077224 */ /* 0x000fe200078e0004 */
[----:B------:R-:W-:Y:S01]  /*116a0*/  MOV R2, 0x116e0 ;  /* 0x000116e000027802 */ /* 0x000fe20000000f00 */
[----:B------:R-:W-:-:S02]  /*116b0*/  IMAD.MOV.U32 R3, RZ, RZ, 0x1c1f ;  /* 0x00001c1fff037424 */ /* 0x000fc400078e00ff */
[----:B------:R2:W-:Y:S04]  /*116c0*/  STL [R1+0x64], R0 ;  /* 0x0000640001007387 */ /* 0x0005e80000100800 */
[----:B-12---:R-:W-:Y:S05]  /*116d0*/  CALL.REL.NOINC `($__internal_3_$__cuda_sm70_shflsync_idx_p) ;  /* 0x00001cf000007944 */ /* 0x006fea0003c00000 */
[----:B-----5:R-:W-:Y:S01]  /*116e0*/  IMAD.IADD R0, R5, 0x1, R7 ;  /* 0x0000000105007824 */ /* 0x020fe200078e0207 */
[----:B------:R-:W-:-:S04]  /*116f0*/  FMNMX.FTZ R2, R10, R14, !PT ;  /* 0x0000000e0a027209 */ /* 0x000fc80007810000 */
[----:B------:R-:W-:Y:S02]  /*11700*/  IMNMX R0, R6, R0, PT ;  /* 0x0000000006007217 */ /* 0x000fe40003800200 */
[----:B------:R-:W-:Y:S02]  /*11710*/  FMNMX.FTZ R2, R15, R2, !PT ;  /* 0x000000020f027209 */ /* 0x000fe40007810000 */
[C---:B------:R-:W-:Y:S02]  /*11720*/  ISETP.GT.AND P1, PT, R0.reuse, RZ, PT ;  /* 0x000000ff0000720c */ /* 0x040fe40003f24270 */
[C---:B------:R-:W-:Y:S02]  /*11730*/  ISETP.GT.AND P0, PT, R0.reuse, 0x1, PT ;  /* 0x000000010000780c */ /* 0x040fe40003f04270 */
[----:B------:R-:W-:Y:S02]  /*11740*/  ISETP.GT.AND P2, PT, R0, 0x8, PT ;  /* 0x000000080000780c */ /* 0x000fe40003f44270 */
[----:B------:R-:W-:-:S02]  /*11750*/  FSEL R5, R68, -INF , P1 ;  /* 0xff80000044057808 */ /* 0x000fc40000800000 */
[----:B------:R-:W-:Y:S02]  /*11760*/  FSEL R6, R61, -INF , P0 ;  /* 0xff8000003d067808 */ /* 0x000fe40000000000 */
[C---:B------:R-:W-:Y:S02]  /*11770*/  ISETP.GT.AND P0, PT, R0.reuse, 0x9, PT ;  /* 0x000000090000780c */ /* 0x040fe40003f04270 */
[----:B------:R-:W-:Y:S02]  /*11780*/  FSEL R13, R53, -INF , P2 ;  /* 0xff800000350d7808 */ /* 0x000fe40001000000 */
[----:B------:R-:W-:Y:S02]  /*11790*/  FMNMX.FTZ R3, R5, R6, !PT ;  /* 0x0000000605037209 */ /* 0x000fe40007810000 */
[----:B------:R-:W-:Y:S02]  /*117a0*/  FMNMX.FTZ R7, R17, R2, !PT ;  /* 0x0000000211077209 */ /* 0x000fe40007810000 */
[----:B------:R-:W-:-:S02]  /*117b0*/  ISETP.GT.AND P1, PT, R0, 0x10, PT ;  /* 0x000000100000780c */ /* 0x000fc40003f24270 */
[----:B------:R-:W-:Y:S02]  /*117c0*/  FSEL R12, R51, -INF , P0 ;  /* 0xff800000330c7808 */ /* 0x000fe40000000000 */
[----:B------:R-:W-:Y:S02]  /*117d0*/  FMNMX.FTZ R2, R13, R3, !PT ;  /* 0x000000030d027209 */ /* 0x000fe40007810000 */
[----:B------:R-:W-:Y:S02]  /*117e0*/  FMNMX.FTZ R132, R18, R7, !PT ;  /* 0x0000000712847209 */ /* 0x000fe40007810000 */
[----:B------:R-:W-:Y:S02]  /*117f0*/  ISETP.GT.AND P0, PT, R0, 0x11, PT ;  /* 0x000000110000780c */ /* 0x000fe40003f04270 */
[----:B------:R-:W-:Y:S02]  /*11800*/  FSEL R9, R45, -INF , P1 ;  /* 0xff8000002d097808 */ /* 0x000fe40000800000 */
[----:B------:R-:W-:-:S02]  /*11810*/  FMNMX.FTZ R2, R12, R2, !PT ;  /* 0x000000020c027209 */ /* 0x000fc40007810000 */
[----:B------:R-:W-:Y:S02]  /*11820*/  FMNMX.FTZ R132, R19, R132, !PT ;  /* 0x0000008413847209 */ /* 0x000fe40007810000 */
[----:B------:R-:W-:Y:S02]  /*11830*/  ISETP.GT.AND P1, PT, R0, 0x18, PT ;  /* 0x000000180000780c */ /* 0x000fe40003f24270 */
        /* <DEDUP_REMOVED lines=35> */
[----:B------:R-:W-:Y:S01]  /*11a70*/  ISETP.GT.AND P0, PT, R0, 0x39, PT ;  /* 0x000000390000780c */ /* 0x000fe20003f04270 */
[----:B------:R-:W-:Y:S01]  /*11a80*/  IMAD.MOV.U32 R0, RZ, RZ, 0x2 ;  /* 0x00000002ff007424 */ /* 0x000fe200078e00ff */
[----:B------:R-:W-:Y:S02]  /*11a90*/  FSEL R85, R28, -INF , P1 ;  /* 0xff8000001c557808 */ /* 0x000fe40000800000 */
[----:B------:R-:W-:Y:S02]  /*11aa0*/  FMNMX.FTZ R16, R86, R16, !PT ;  /* 0x0000001056107209 */ /* 0x000fe40007810000 */
[----:B------:R-:W-:Y:S02]  /*11ab0*/  FMNMX.FTZ R132, R92, R132, !PT ;  /* 0x000000845c847209 */ /* 0x000fe40007810000 */
[----:B------:R-:W-:-:S02]  /*11ac0*/  FSEL R84, R27, -INF , P0 ;  /* 0xff8000001b547808 */ /* 0x000fc40000000000 */
[----:B------:R-:W-:Y:S01]  /*11ad0*/  FMNMX.FTZ R16, R85, R16, !PT ;  /* 0x0000001055107209 */ /* 0x000fe20007810000 */
[----:B------:R-:W-:Y:S01]  /*11ae0*/  IMAD.MOV.U32 R4, RZ, RZ, R132 ;  /* 0x000000ffff047224 */ /* 0x000fe200078e0084 */
[----:B------:R-:W-:Y:S02]  /*11af0*/  MOV R2, 0x11b20 ;  /* 0x00011b2000027802 */ /* 0x000fe40000000f00 */
[----:B------:R-:W-:Y:S02]  /*11b00*/  FMNMX.FTZ R16, R84, R16, !PT ;  /* 0x0000001054107209 */ /* 0x000fe40007810000 */
[----:B-1----:R-:W-:Y:S05]  /*11b10*/  CALL.REL.NOINC `($__internal_2_$__cuda_sm70_shflsync_bfly_p) ;  /* 0x0000183000007944 */ /* 0x002fea0003c00000 */
[----:B------:R-:W-:Y:S01]  /*11b20*/  FMNMX.FTZ R132, R132, R0, !PT ;  /* 0x0000000084847209 */ /* 0x000fe20007810000 */
[----:B------:R-:W-:Y:S01]  /*11b30*/  IMAD.MOV.U32 R0, RZ, RZ, 0x1 ;  /* 0x00000001ff007424 */ /* 0x000fe200078e00ff */
[----:B------:R-:W-:-:S03]  /*11b40*/  MOV R2, 0x11b70 ;  /* 0x00011b7000027802 */ /* 0x000fc60000000f00 */
[----:B------:R-:W-:Y:S02]  /*11b50*/  IMAD.MOV.U32 R4, RZ, RZ, R132 ;  /* 0x000000ffff047224 */ /* 0x000fe400078e0084 */
[----:B-1---5:R-:W-:Y:S05]  /*11b60*/  CALL.REL.NOINC `($__internal_2_$__cuda_sm70_shflsync_bfly_p) ;  /* 0x000017e000007944 */ /* 0x022fea0003c00000 */
[----:B------:R-:W-:Y:S01]  /*11b70*/  FMNMX.FTZ R132, R132, R0, !PT ;  /* 0x0000000084847209 */ /* 0x000fe20007810000 */
[----:B------:R-:W-:Y:S01]  /*11b80*/  IMAD.MOV.U32 R4, RZ, RZ, R16 ;  /* 0x000000ffff047224 */ /* 0x000fe200078e0010 */
[----:B------:R-:W-:Y:S01]  /*11b90*/  MOV R2, 0x11bc0 ;  /* 0x00011bc000027802 */ /* 0x000fe20000000f00 */
[----:B------:R-:W-:Y:S02]  /*11ba0*/  IMAD.MOV.U32 R0, RZ, RZ, 0x2 ;  /* 0x00000002ff007424 */ /* 0x000fe400078e00ff */
[----:B-1---5:R-:W-:Y:S05]  /*11bb0*/  CALL.REL.NOINC `($__internal_2_$__cuda_sm70_shflsync_bfly_p) ;  /* 0x0000179000007944 */ /* 0x022fea0003c00000 */
[----:B------:R-:W-:Y:S01]  /*11bc0*/  FMNMX.FTZ R16, R16, R0, !PT ;  /* 0x0000000010107209 */ /* 0x000fe20007810000 */
[----:B------:R-:W-:Y:S01]  /*11bd0*/  IMAD.MOV.U32 R0, RZ, RZ, 0x1 ;  /* 0x00000001ff007424 */ /* 0x000fe200078e00ff */
[----:B------:R-:W-:-:S03]  /*11be0*/  MOV R2, 0x11c10 ;  /* 0x00011c1000027802 */ /* 0x000fc60000000f00 */
[----:B------:R-:W-:Y:S02]  /*11bf0*/  IMAD.MOV.U32 R4, RZ, RZ, R16 ;  /* 0x000000ffff047224 */ /* 0x000fe400078e0010 */
[----:B-1---5:R-:W-:Y:S05]  /*11c00*/  CALL.REL.NOINC `($__internal_2_$__cuda_sm70_shflsync_bfly_p) ;  /* 0x0000174000007944 */ /* 0x022fea0003c00000 */
[----:B------:R-:W-:Y:S01]  /*11c10*/  MOV R3, R0 ;  /* 0x0000000000037202 */ /* 0x000fe20000000f00 */
[----:B-1---5:R-:W-:Y:S05]  /*11c20*/  BRA `(.L_x_578) ;  /* 0xffff28c000007947 */ /* 0x022fea000383ffff */
.L_x_526:
[----:B------:R-:W-:Y:S01]  /*11c30*/  MOV R3, 0x181f ;  /* 0x0000181f00037802 */ /* 0x000fe20000000f00 */
[----:B------:R1:W-:Y:S01]  /*11c40*/  STL [R1+0x64], RZ ;  /* 0x000064ff01007387 */ /* 0x0003e20000100800 */
[----:B------:R-:W-:Y:S01]  /*11c50*/  MOV R2, 0x11c80 ;  /* 0x00011c8000027802 */ /* 0x000fe20000000f00 */
[----:B------:R-:W-:Y:S02]  /*11c60*/  IMAD.MOV.U32 R7, RZ, RZ, R5 ;  /* 0x000000ffff077224 */ /* 0x000fe400078e0005 */
[----:B-1----:R-:W-:Y:S05]  /*11c70*/  CALL.REL.NOINC `($__internal_3_$__cuda_sm70_shflsync_idx_p) ;  /* 0x0000175000007944 */ /* 0x002fea0003c00000 */
[----:B-----5:R-:W-:Y:S01]  /*11c80*/  MOV R4, R7 ;  /* 0x0000000700047202 */ /* 0x020fe20000000f00 */
[----:B-1----:R-:W-:-:S05]  /*11c90*/  BRA `(.L_x_579) ;  /* 0xffff441000007947 */ /* 0x002fca000383ffff */
.L_x_527:
[----:B------:R-:W-:Y:S01]  /*11ca0*/  MOV R3, 0x181f ;  /* 0x0000181f00037802 */ /* 0x000fe20000000f00 */
[----:B------:R3:W-:Y:S01]  /*11cb0*/  STL [R1+0x64], RZ ;  /* 0x000064ff01007387 */ /* 0x0007e20000100800 */
[----:B------:R-:W-:Y:S01]  /*11cc0*/  MOV R2, 0x11cf0 ;  /* 0x00011cf000027802 */ /* 0x000fe20000000f00 */
[----:B------:R-:W-:Y:S02]  /*11cd0*/  IMAD.MOV.U32 R7, RZ, RZ, R12 ;  /* 0x000000ffff077224 */ /* 0x000fe400078e000c */
[----:B-123--:R-:W-:Y:S05]  /*11ce0*/  CALL.REL.NOINC `($__internal_3_$__cuda_sm70_shflsync_idx_p) ;  /* 0x000016e000007944 */ /* 0x00efea0003c00000 */
[----:B------:R-:W2:Y:S01]  /*11cf0*/  LDL R3, [R1+0x54] ;  /* 0x0000540001037983 */ /* 0x000ea20000100800 */
[----:B------:R-:W-:Y:S03]  /*11d00*/  IADD3 R14, P0, R7, R23, RZ ;  /* 0x00000017070e7210 */ /* 0x000fe60007f1e0ff */
[----:B------:R-:W3:Y:S02]  /*11d10*/  LDL R2, [R1+0x6c] ;  /* 0x00006c0001027983 */ /* 0x000ee40000100800 */
[----:B-----5:R-:W-:Y:S02]  /*11d20*/  IMAD.X R15, R4, 0x1, R13, P0 ;  /* 0x00000001040f7824 */ /* 0x020fe400000e060d */
[----:B------:R-:W4:Y:S04]  /*11d30*/  LDL R0, [R1+0x4c] ;  /* 0x00004c0001007983 */ /* 0x000f280000100800 */
[----:B------:R-:W4:Y:S04]  /*11d40*/  LDL R31, [R1+0x68] ;  /* 0x00006800011f7983 */ /* 0x000f280000100800 */
[----:B------:R-:W4:Y:S01]  /*11d50*/  LDL R6, [R1+0x70] ;  /* 0x0000700001067983 */ /* 0x000f220000100800 */
[----:B--2---:R-:W-:Y:S02]  /*11d60*/  ISETP.GE.AND P3, PT, R3, c[0x0][0x1d4], PT ;  /* 0x0000750003007a0c */ /* 0x004fe40003f66270 */
[----:B---3--:R-:W-:Y:S02]  /*11d70*/  ISETP.GE.AND P2, PT, R2, c[0x0][0x1d4], PT ;  /* 0x0000750002007a0c */ /* 0x008fe40003f46270 */
[----:B------:R-:W-:Y:S05]  /*11d80*/  IADD3 R2, P0, R7, R28, RZ ;  /* 0x0000001c07027210 */ /* 0x000fea0007f1e0ff */
[C---:B------:R-:W-:Y:S01]  /*11d90*/  IMAD.X R3, R4.reuse, 0x1, R20, P0 ;  /* 0x0000000104037824 */ /* 0x040fe200000e0614 */
[----:B----4-:R-:W-:Y:S03]  /*11da0*/  ISETP.GE.AND P1, PT, R31, c[0x0][0x1d4], PT ;  /* 0x000075001f007a0c */ /* 0x010fe60003f26270 */
[----:B------:R-:W-:Y:S01]  /*11db0*/  @!PT LDS RZ, [RZ] ;  /* 0x00000000fffff984 */ /* 0x000fe20000000800 */
[----:B------:R-:W-:Y:S01]  /*11dc0*/  @!PT LDS RZ, [RZ] ;  /* 0x00000000fffff984 */ /* 0x000fe20000000800 */
[----:B------:R-:W-:Y:S01]  /*11dd0*/  @!PT LDS RZ, [RZ] ;  /* 0x00000000fffff984 */ /* 0x000fe20000000800 */
[----:B------:R2:W-:Y:S04]  /*11de0*/  LDGSTS.E.BYPASS.LTC128B.128 [R0+0x100], [R14.64], !P3 ;  /* 0x001000000e007fae */ /* 0x0005e8000d901d46 */
[----:B------:R3:W-:Y:S01]  /*11df0*/  LDGSTS.E.BYPASS.LTC128B.128 [R0+0x2100], [R2.64], !P2 ;  /* 0x0210000002007fae */ /* 0x0007e2000d101d46 */
[----:B--2---:R-:W-:Y:S02]  /*11e00*/  SEL R15, RZ, 0x10, P1 ;  /* 0x00000010ff0f7807 */ /* 0x004fe40000800000 */
[C---:B---3--:R-:W-:Y:S05]  /*11e10*/  IADD3 R2, P0, R7.reuse, R29, RZ ;  /* 0x0000001d07027210 */ /* 0x048fea0007f1e0ff */
[C---:B------:R-:W-:Y:S05]  /*11e20*/  IMAD.X R3, R4.reuse, 0x1, R21, P0 ;  /* 0x0000000104037824 */ /* 0x040fea00000e0615 */
[----:B------:R2:W-:Y:S02]  /*11e30*/  LDGSTS.E.BYPASS.LTC128B.128 [R0+0x4100], [R2.64], !P1 ;  /* 0x0410000002007fae */ /* 0x0005e4000c901d46 */
[----:B--2---:R-:W-:Y:S01]  /*11e40*/  IADD3 R2, P0, R7, R30, RZ ;  /* 0x0000001e07027210 */ /* 0x004fe20007f1e0ff */
[----:B------:R-:W-:Y:S01]  /*11e50*/  IMAD.MOV.U32 R7, RZ, RZ, R5 ;  /* 0x000000ffff077224 */ /* 0x000fe200078e0005 */
[----:B------:R-:W-:Y:S03]  /*11e60*/  SEL R5, RZ, 0x10, P3 ;  /* 0x00000010ff057807 */ /* 0x000fe60001800000 */
[----:B------:R-:W-:Y:S01]  /*11e70*/  IMAD.X R3, R4, 0x1, R22, P0 ;  /* 0x0000000104037824 */ /* 0x000fe200000e0616 */
[----:B------:R-:W-:Y:S02]  /*11e80*/  ISETP.GE.AND P0, PT, R6, c[0x0][0x1d4], PT ;  /* 0x0000750006007a0c */ /* 0x000fe40003f06270 */
[----:B------:R-:W-:Y:S02]  /*11e90*/  SEL R6, RZ, 0x10, P2 ;  /* 0x00000010ff067807 */ /* 0x000fe40001000000 */
[----:B------:R-:W-:Y:S09]  /*11ea0*/  SEL R14, RZ, 0x10, P0 ;  /* 0x00000010ff0e7807 */ /* 0x000ff20000000000 */
[----:B------:R2:W-:Y:S02]  /*11eb0*/  LDGSTS.E.BYPASS.LTC128B.128 [R0+0x6100], [R2.64], !P0 ;  /* 0x0610000002007fae */ /* 0x0005e4000c101d46 */
[----:B--2---:R-:W-:Y:S01]  /*11ec0*/  IMAD.MOV.U32 R0, RZ, RZ, 0x1 ;  /* 0x00000001ff007424 */ /* 0x004fe200078e00ff */
[----:B------:R-:W-:Y:S01]  /*11ed0*/  MOV R2, 0x11f10 ;  /* 0x00011f1000027802 */ /* 0x000fe20000000f00 */
[----:B------:R-:W-:Y:S03]  /*11ee0*/  IMAD.MOV.U32 R3, RZ, RZ, 0x181f ;  /* 0x0000181fff037424 */ /* 0x000fe600078e00ff */
        /* <DEDUP_REMOVED lines=10> */
[----:B-1----:R-:W-:-:S05]  /*11f90*/  BRA `(.L_x_580) ;  /* 0xffff430000007947 */ /* 0x002fca000383ffff */
.L_x_530:
[----:B------:R-:W-:Y:S01]  /*11fa0*/  MOV R3, 0x181f ;  /* 0x0000181f00037802 */ /* 0x000fe20000000f00 */
[----:B------:R1:W-:Y:S01]  /*11fb0*/  STL [R1+0x64], RZ ;  /* 0x000064ff01007387 */ /* 0x0003e20000100800 */
[----:B------:R-:W-:Y:S01]  /*11fc0*/  MOV R2, 0x11ff0 ;  /* 0x00011ff000027802 */ /* 0x000fe20000000f00 */
[----:B------:R-:W-:Y:S02]  /*11fd0*/  IMAD.MOV.U32 R7, RZ, RZ, R5 ;  /* 0x000000ffff077224 */ /* 0x000fe400078e0005 */
[----:B-1----:R-:W-:Y:S05]  /*11fe0*/  CALL.REL.NOINC `($__internal_3_$__cuda_sm70_shflsync_idx_p) ;  /* 0x000013e000007944 */ /* 0x002fea0003c00000 */
[----:B-----5:R-:W-:Y:S01]  /*11ff0*/  MOV R4, R7 ;  /* 0x0000000700047202 */ /* 0x020fe20000000f00 */
[----:B-1----:R-:W-:-:S05]  /*12000*/  BRA `(.L_x_581) ;  /* 0xffff584000007947 */ /* 0x002fca000383ffff */
.L_x_531:
        /* <DEDUP_REMOVED lines=48> */
.L_x_532:
[----:B------:R-:W-:Y:S01]  /*12310*/  MOV R3, 0x1c1f ;  /* 0x00001c1f00037802 */ /* 0x000fe20000000f00 */
[----:B------:R1:W-:Y:S01]  /*12320*/  STL [R1+0x64], RZ ;  /* 0x000064ff01007387 */ /* 0x0003e20000100800 */
[----:B------:R-:W-:Y:S01]  /*12330*/  MOV R2, 0x12360 ;  /* 0x0001236000027802 */ /* 0x000fe20000000f00 */
[----:B------:R-:W-:Y:S02]  /*12340*/  IMAD.MOV.U32 R7, RZ, RZ, R4 ;  /* 0x000000ffff077224 */ /* 0x000fe400078e0004 */
[----:B-1----:R-:W-:Y:S05]  /*12350*/  CALL.REL.NOINC `($__internal_3_$__cuda_sm70_shflsync_idx_p) ;  /* 0x0000107000007944 */ /* 0x002fea0003c00000 */
[----:B-----5:R-:W-:Y:S01]  /*12360*/  MOV R0, R7 ;  /* 0x0000000700007202 */ /* 0x020fe20000000f00 */
[----:B-1----:R-:W-:-:S05]  /*12370*/  BRA `(.L_x_583) ;  /* 0xffff59c000007947 */ /* 0x002fca000383ffff */
.L_x_533:
[----:B------:R-:W-:Y:S01]  /*12380*/  MOV R0, 0x1 ;  /* 0x0000000100007802 */ /* 0x000fe20000000f00 */
[----:B------:R-:W-:Y:S01]  /*12390*/  IMAD.MOV.U32 R7, RZ, RZ, R4 ;  /* 0x000000ffff077224 */ /* 0x000fe200078e0004 */
[----:B------:R-:W-:Y:S01]  /*123a0*/  MOV R2, 0x123e0 ;  /* 0x000123e000027802 */ /* 0x000fe20000000f00 */
[----:B------:R-:W-:Y:S02]  /*123b0*/  IMAD.MOV.U32 R3, RZ, RZ, 0x1c1f ;  /* 0x00001c1fff037424 */ /* 0x000fe400078e00ff */
[----:B------:R2:W-:Y:S04]  /*123c0*/  STL [R1+0x64], R0 ;  /* 0x0000640001007387 */ /* 0x0005e80000100800 */
[----:B-12---:R-:W-:Y:S05]  /*123d0*/  CALL.REL.NOINC `($__internal_3_$__cuda_sm70_shflsync_idx_p) ;  /* 0x00000ff000007944 */ /* 0x006fea0003c00000 */
[----:B-----5:R-:W2:Y:S01]  /*123e0*/  LDL.LU R4, [R1+0xc] ;  /* 0x00000c0001047983 */ /* 0x020ea20000300800 */
[----:B------:R-:W-:Y:S03]  /*123f0*/  IMAD.IADD R7, R5, 0x1, R7 ;  /* 0x0000000105077824 */ /* 0x000fe600078e0207 */
[----:B------:R-:W3:Y:S02]  /*12400*/  LDL.LU R3, [R1+0x8] ;  /* 0x0000080001037983 */ /* 0x000ee40000300800 */
[C---:B------:R-:W-:Y:S02]  /*12410*/  ISETP.GT.AND P0, PT, R7.reuse, RZ, PT ;  /* 0x000000ff0700720c */ /* 0x040fe40003f04270 */
[C---:B------:R-:W-:Y:S01]  /*12420*/  ISETP.GT.AND P2, PT, R7.reuse, 0x1, PT ;  /* 0x000000010700780c */ /* 0x040fe20003f44270 */
[----:B------:R-:W4:Y:S01]  /*12430*/  LDL.LU R2, [R1+0x4] ;  /* 0x0000040001027983 */ /* 0x000f220000300800 */
[C---:B------:R-:W-:Y:S02]  /*12440*/  ISETP.GT.AND P3, PT, R7.reuse, 0x8, PT ;  /* 0x000000080700780c */ /* 0x040fe40003f64270 */
[C---:B------:R-:W-:Y:S01]  /*12450*/  ISETP.GT.AND P4, PT, R7.reuse, 0x9, PT ;  /* 0x000000090700780c */ /* 0x040fe20003f84270 */
[----:B------:R-:W4:Y:S01]  /*12460*/  LDL.LU R0, [R1] ;  /* 0x0000000001007983 */ /* 0x000f220000300800 */
[----:B------:R-:W-:Y:S04]  /*12470*/  ISETP.GT.AND P1, PT, R7, 0x10, PT ;  /* 0x000000100700780c */ /* 0x000fe80003f24270 */
[----:B------:R-:W-:Y:S02]  /*12480*/  FSEL R33, R249, -INF , P1 ;  /* 0xff800000f9217808 */ /* 0x000fe40000800000 */
[C---:B------:R-:W-:Y:S04]  /*12490*/  ISETP.GT.AND P1, PT, R7.reuse, 0x21, PT ;  /* 0x000000210700780c */ /* 0x040fe80003f24270 */
[----:B------:R-:W-:Y:S02]  /*124a0*/  FSEL R28, R180, -INF , P1 ;  /* 0xff800000b41c7808 */ /* 0x000fe40000800000 */
[C---:B------:R-:W-:Y:S04]  /*124b0*/  ISETP.GT.AND P1, PT, R7.reuse, 0x38, PT ;  /* 0x000000380700780c */ /* 0x040fe80003f24270 */
[----:B------:R-:W-:Y:S02]  /*124c0*/  FSEL R8, R188, -INF , P1 ;  /* 0xff800000bc087808 */ /* 0x000fe40000800000 */
[----:B--2---:R-:W-:Y:S02]  /*124d0*/  FSEL R5, R4, -INF , P0 ;  /* 0xff80000004057808 */ /* 0x004fe40000000000 */
[----:B------:R-:W-:Y:S02]  /*124e0*/  ISETP.GT.AND P0, PT, R7, 0x11, PT ;  /* 0x000000110700780c */ /* 0x000fe40003f04270 */
[----:B---3--:R-:W-:Y:S02]  /*124f0*/  FSEL R177, R3, -INF , P2 ;  /* 0xff80000003b17808 */ /* 0x008fe40001000000 */
[----:B------:R-:W-:Y:S02]  /*12500*/  FSEL R32, R248, -INF , P0 ;  /* 0xff800000f8207808 */ /* 0x000fe40000000000 */
[----:B------:R-:W-:Y:S02]  /*12510*/  ISETP.GT.AND P2, PT, R7, 0x20, PT ;  /* 0x000000200700780c */ /* 0x000fe40003f44270 */
[----:B----4-:R-:W-:Y:S02]  /*12520*/  FSEL R35, R2, -INF , P3 ;  /* 0xff80000002237808 */ /* 0x010fe40001800000 */
[----:B------:R-:W-:Y:S02]  /*12530*/  FMNMX.FTZ R2, R5, R134, !PT ;  /* 0x0000008605027209 */ /* 0x000fe40007810000 */
[----:B------:R-:W-:Y:S02]  /*12540*/  FSEL R34, R0, -INF , P4 ;  /* 0xff80000000227808 */ /* 0x000fe40002000000 */
[----:B------:R-:W-:Y:S02]  /*12550*/  FMNMX.FTZ R0, R6, R133, !PT ;  /* 0x0000008506007209 */ /* 0x000fe40007810000 */
[----:B------:R-:W-:Y:S02]  /*12560*/  FMNMX.FTZ R2, R177, R2, !PT ;  /* 0x00000002b1027209 */ /* 0x000fe40007810000 */
[----:B------:R-:W-:Y:S02]  /*12570*/  FMNMX.FTZ R0, R25, R0, !PT ;  /* 0x0000000019007209 */ /* 0x000fe40007810000 */
[----:B------:R-:W-:Y:S02]  /*12580*/  FMNMX.FTZ R2, R35, R2, !PT ;  /* 0x0000000223027209 */ /* 0x000fe40007810000 */
[----:B------:R-:W-:Y:S02]  /*12590*/  FMNMX.FTZ R0, R24, R0, !PT ;  /* 0x0000000018007209 */ /* 0x000fe40007810000 */
[----:B------:R-:W-:Y:S02]  /*125a0*/  FMNMX.FTZ R2, R34, R2, !PT ;  /* 0x0000000222027209 */ /* 0x000fe40007810000 */
[----:B------:R-:W-:Y:S02]  /*125b0*/  FMNMX.FTZ R0, R23, R0, !PT ;  /* 0x0000000017007209 */ /* 0x000fe40007810000 */
[----:B------:R-:W-:Y:S02]  /*125c0*/  ISETP.GT.AND P3, PT, R7, 0x18, PT ;  /* 0x000000180700780c */ /* 0x000fe40003f64270 */
[----:B------:R-:W-:Y:S02]  /*125d0*/  FMNMX.FTZ R0, R22, R0, !PT ;  /* 0x0000000016007209 */ /* 0x000fe40007810000 */
[----:B------:R-:W-:Y:S02]  /*125e0*/  FMNMX.FTZ R2, R33, R2, !PT ;  /* 0x0000000221027209 */ /* 0x000fe40007810000 */
[----:B------:R-:W-:Y:S02]  /*125f0*/  ISETP.GT.AND P4, PT, R7, 0x19, PT ;  /* 0x000000190700780c */ /* 0x000fe40003f84270 */
[----:B------:R-:W-:Y:S02]  /*12600*/  FSEL R31, R185, -INF , P3 ;  /* 0xff800000b91f7808 */ /* 0x000fe40001800000 */
[----:B------:R-:W-:Y:S02]  /*12610*/  FMNMX.FTZ R0, R21, R0, !PT ;  /* 0x0000000015007209 */ /* 0x000fe40007810000 */
[----:B------:R-:W-:Y:S02]  /*12620*/  FMNMX.FTZ R2, R32, R2, !PT ;  /* 0x0000000220027209 */ /* 0x000fe40007810000 */
[----:B------:R-:W-:Y:S02]  /*12630*/  FSEL R30, R184, -INF , P4 ;  /* 0xff800000b81e7808 */ /* 0x000fe40002000000 */
[----:B------:R-:W-:Y:S02]  /*12640*/  FMNMX.FTZ R0, R20, R0, !PT ;  /* 0x0000000014007209 */ /* 0x000fe40007810000 */
[----:B------:R-:W-:Y:S02]  /*12650*/  FMNMX.FTZ R2, R31, R2, !PT ;  /* 0x000000021f027209 */ /* 0x000fe40007810000 */
[----:B------:R-:W-:Y:S02]  /*12660*/  FSEL R29, R181, -INF , P2 ;  /* 0xff800000b51d7808 */ /* 0x000fe40001000000 */
        /* <DEDUP_REMOVED lines=9> */
[----:B------:R-:W-:Y:S02]  /*12700*/  ISETP.GT.AND P3, PT, R7, 0x30, PT ;  /* 0x000000300700780c */ /* 0x000fe40003f64270 */
[----:B------:R-:W-:Y:S02]  /*12710*/  FSEL R26, R176, -INF , P4 ;  /* 0xff800000b01a7808 */ /* 0x000fe40002000000 */
[----:B------:R-:W-:Y:S02]  /*12720*/  FMNMX.FTZ R0, R16, R0, !PT ;  /* 0x0000000010007209 */ /* 0x000fe40007810000 */
[----:B------:R-:W-:Y:S02]  /*12730*/  FMNMX.FTZ R2, R27, R2, !PT ;  /* 0x000000021b027209 */ /* 0x000fe40007810000 */
[----:B------:R-:W-:Y:S02]  /*12740*/  ISETP.GT.AND P2, PT, R7, 0x31, PT ;  /* 0x000000310700780c */ /* 0x000fe40003f44270 */
[----:B------:R-:W-:Y:S02]  /*12750*/  FMNMX.FTZ R0, R15, R0, !PT ;  /* 0x000000000f007209 */ /* 0x000fe40007810000 */
[----:B------:R-:W-:Y:S02]  /*12760*/  FSEL R10, R189, -INF , P3 ;  /* 0xff800000bd0a7808 */ /* 0x000fe40001800000 */
[----:B------:R-:W-:Y:S02]  /*12770*/  FMNMX.FTZ R176, R26, R2, !PT ;  /* 0x000000021ab07209 */ /* 0x000fe40007810000 */
[----:B------:R-:W-:Y:S01]  /*12780*/  FMNMX.FTZ R4, R14, R0, !PT ;  /* 0x000000000e047209 */ /* 0x000fe20007810000 */
[----:B------:R-:W-:Y:S01]  /*12790*/  IMAD.MOV.U32 R0, RZ, RZ, 0x2 ;  /* 0x00000002ff007424 */ /* 0x000fe200078e00ff */
[----:B------:R-:W-:Y:S02]  /*127a0*/  FSEL R9, R191, -INF , P2 ;  /* 0xff800000bf097808 */ /* 0x000fe40001000000 */
[----:B------:R-:W-:Y:S02]  /*127b0*/  FMNMX.FTZ R176, R10, R176, !PT ;  /* 0x000000b00ab07209 */ /* 0x000fe40007810000 */
[----:B------:R-:W-:Y:S02]  /*127c0*/  ISETP.GT.AND P0, PT, R7, 0x39, PT ;  /* 0x000000390700780c */ /* 0x000fe40003f04270 */
[----:B------:R-:W-:Y:S02]  /*127d0*/  FMNMX.FTZ R4, R13, R4, !PT ;  /* 0x000000040d047209 */ /* 0x000fe40007810000 */
[----:B------:R-:W-:Y:S02]  /*127e0*/  FMNMX.FTZ R176, R9, R176, !PT ;  /* 0x000000b009b07209 */ /* 0x000fe40007810000 */
[----:B------:R-:W-:Y:S02]  /*127f0*/  FMNMX.FTZ R4, R12, R4, !PT ;  /* 0x000000040c047209 */ /* 0x000fe40007810000 */
[----:B------:R-:W-:Y:S02]  /*12800*/  FSEL R7, R190, -INF , P0 ;  /* 0xff800000be077808 */ /* 0x000fe40000000000 */
[----:B------:R-:W-:Y:S02]  /*12810*/  FMNMX.FTZ R176, R8, R176, !PT ;  /* 0x000000b008b07209 */ /* 0x000fe40007810000 */
[----:B------:R-:W-:Y:S02]  /*12820*/  FMNMX.FTZ R4, R11, R4, !PT ;  /* 0x000000040b047209 */ /* 0x000fe40007810000 */
[----:B------:R-:W-:Y:S02]  /*12830*/  FMNMX.FTZ R176, R7, R176, !PT ;  /* 0x000000b007b07209 */ /* 0x000fe40007810000 */
[----:B------:R-:W-:Y:S02]  /*12840*/  MOV R2, 0x12860 ;  /* 0x0001286000027802 */ /* 0x000fe40000000f00 */
[----:B-1----:R-:W-:Y:S05]  /*12850*/  CALL.REL.NOINC `($__internal_2_$__cuda_sm70_shflsync_bfly_p) ;  /* 0x00000af000007944 */ /* 0x002fea0003c00000 */
[----:B------:R-:W-:Y:S01]  /*12860*/  FMNMX.FTZ R4, R4, R0, !PT ;  /* 0x0000000004047209 */ /* 0x000fe20007810000 */
[----:B------:R-:W-:Y:S01]  /*12870*/  IMAD.MOV.U32 R0, RZ, RZ, 0x1 ;  /* 0x00000001ff007424 */ /* 0x000fe200078e00ff */
[----:B------:R-:W-:Y:S02]  /*12880*/  MOV R2, 0x128a0 ;  /* 0x000128a000027802 */ /* 0x000fe40000000f00 */
        /* <DEDUP_REMOVED lines=8> */
[----:B------:R-:W-:Y:S02]  /*12910*/  MOV R2, 0x12930 ;  /* 0x0001293000027802 */ /* 0x000fe40000000f00 */
[----:B-1---5:R-:W-:Y:S05]  /*12920*/  CALL.REL.NOINC `($__internal_2_$__cuda_sm70_shflsync_bfly_p) ;  /* 0x00000a2000007944 */ /* 0x022fea0003c00000 */
[----:B-1---5:R-:W-:-:S05]  /*12930*/  BRA `(.L_x_584) ;  /* 0xffff5af000007947 */ /* 0x022fca000383ffff */
.L_x_536:
[----:B------:R-:W-:Y:S01]  /*12940*/  MOV R3, 0x181f ;  /* 0x0000181f00037802 */ /* 0x000fe20000000f00 */
[----:B------:R1:W-:Y:S01]  /*12950*/  STL [R1+0x64], RZ ;  /* 0x000064ff01007387 */ /* 0x0003e20000100800 */
[----:B------:R-:W-:Y:S01]  /*12960*/  MOV R2, 0x12990 ;  /* 0x0001299000027802 */ /* 0x000fe20000000f00 */
[----:B------:R-:W-:Y:S02]  /*12970*/  IMAD.MOV.U32 R7, RZ, RZ, R4 ;  /* 0x000000ffff077224 */ /* 0x000fe400078e0004 */
[----:B-1----:R-:W-:Y:S05]  /*12980*/  CALL.REL.NOINC `($__internal_3_$__cuda_sm70_shflsync_idx_p) ;  /* 0x00000a4000007944 */ /* 0x002fea0003c00000 */
[----:B------:R-:W-:Y:S01]  /*12990*/  MOV R2, R7 ;  /* 0x0000000700027202 */ /* 0x000fe20000000f00 */
[----:B-1---5:R-:W-:-:S05]  /*129a0*/  BRA `(.L_x_585) ;  /* 0xffff7d6000007947 */ /* 0x022fca000383ffff */
.L_x_539:
[----:B------:R-:W-:Y:S01]  /*129b0*/  MOV R3, 0x181f ;  /* 0x0000181f00037802 */ /* 0x000fe20000000f00 */
[----:B------:R1:W-:Y:S01]  /*129c0*/  STL [R1+0x64], RZ ;  /* 0x000064ff01007387 */ /* 0x0003e20000100800 */
[----:B------:R-:W-:Y:S01]  /*129d0*/  MOV R2, 0x12a00 ;  /* 0x00012a0000027802 */ /* 0x000fe20000000f00 */
[----:B------:R-:W-:Y:S02]  /*129e0*/  IMAD.MOV.U32 R7, RZ, RZ, R5 ;  /* 0x000000ffff077224 */ /* 0x000fe400078e0005 */
[----:B-1---5:R-:W-:Y:S05]  /*129f0*/  CALL.REL.NOINC `($__internal_3_$__cuda_sm70_shflsync_idx_p) ;  /* 0x000009d000007944 */ /* 0x022fea0003c00000 */
[----:B-----5:R-:W-:Y:S01]  /*12a00*/  MOV R4, R7 ;  /* 0x0000000700047202 */ /* 0x020fe20000000f00 */
[----:B-1----:R-:W-:-:S05]  /*12a10*/  BRA `(.L_x_586) ;  /* 0xffff958000007947 */ /* 0x002fca000383ffff */
.L_x_540:
[----:B------:R-:W-:Y:S01]  /*12a20*/  MOV R3, 0x181f ;  /* 0x0000181f00037802 */ /* 0x000fe20000000f00 */
[----:B------:R3:W-:Y:S01]  /*12a30*/  STL [R1+0x64], RZ ;  /* 0x000064ff01007387 */ /* 0x0007e20000100800 */
[----:B------:R-:W-:Y:S01]  /*12a40*/  MOV R2, 0x12a70 ;  /* 0x00012a7000027802 */ /* 0x000fe20000000f00 */
[----:B------:R-:W-:Y:S02]  /*12a50*/  IMAD.MOV.U32 R7, RZ, RZ, R8 ;  /* 0x000000ffff077224 */ /* 0x000fe400078e0008 */
[----:B-123-5:R-:W-:Y:S05]  /*12a60*/  CALL.REL.NOINC `($__internal_3_$__cuda_sm70_shflsync_idx_p) ;  /* 0x0000096000007944 */ /* 0x02efea0003c00000 */
[----:B------:R-:W2:Y:S04]  /*12a70*/  LDL R6, [R1+0x50] ;  /* 0x0000500001067983 */ /* 0x000ea80000100800 */
[----:B-----5:R-:W3:Y:S01]  /*12a80*/  LDL R0, [R1+0x4c] ;  /* 0x00004c0001007983 */ /* 0x020ee20000100800 */
[----:B--2---:R-:W-:Y:S04]  /*12a90*/  IADD3 R2, -R6, 0x10, RZ ;  /* 0x0000001006027810 */ /* 0x004fe80007ffe1ff */
[----:B------:R-:W-:Y:S04]  /*12aa0*/  LOP3.LUT R2, R2, 0xf, RZ, 0xc0, !PT ;  /* 0x0000000f02027812 */ /* 0x000fe800078ec0ff */
[----:B------:R-:W-:Y:S04]  /*12ab0*/  IADD3 R2, P1, P0, R2, R7, R25 ;  /* 0x0000000702027210 */ /* 0x000fe8000783e019 */
[----:B------:R-:W-:Y:S02]  /*12ac0*/  IADD3.X R3, RZ, R4, R9, P1, P0 ;  /* 0x00000004ff037210 */ /* 0x000fe40000fe0409 */
[----:B------:R-:W-:Y:S11]  /*12ad0*/  ISETP.NE.U32.AND P0, PT, R6, RZ, PT ;  /* 0x000000ff0600720c */ /* 0x000ff60003f05070 */
[----:B------:R-:W-:Y:S02]  /*12ae0*/  @!UPT UIADD3 URZ, URZ, URZ, URZ ;  /* 0x0000003f3f3ff290 */ /* 0x000fe4000fffe03f */
[----:B------:R-:W-:Y:S01]  /*12af0*/  @!PT LDS RZ, [RZ] ;  /* 0x00000000fffff984 */ /* 0x000fe20000000800 */
[----:B------:R-:W-:Y:S01]  /*12b00*/  @!PT LDS RZ, [RZ] ;  /* 0x00000000fffff984 */ /* 0x000fe20000000800 */
[----:B------:R-:W-:Y:S01]  /*12b10*/  @!PT LDS RZ, [RZ] ;  /* 0x00000000fffff984 */ /* 0x000fe20000000800 */
[----:B---3--:R2:W-:Y:S02]  /*12b20*/  LDGSTS.E.BYPASS.LTC128B.128.ZFILL [R0+0x10100], [R2.64], P0 ;  /* 0x1010000002007fae */ /* 0x0085e40008141d46 */
[C---:B--2---:R-:W-:Y:S05]  /*12b30*/  IADD3 R2, P0, R7.reuse, R26, RZ ;  /* 0x0000001a07027210 */ /* 0x044fea0007f1e0ff */
[C---:B------:R-:W-:Y:S01]  /*12b40*/  IMAD.X R3, R4.reuse, 0x1, R10, P0 ;  /* 0x0000000104037824 */ /* 0x040fe200000e060a */
[C---:B------:R-:W-:Y:S04]  /*12b50*/  IADD3 R30, P0, R7.reuse, R27, RZ ;  /* 0x0000001b071e7210 */ /* 0x040fe80007f1e0ff */
[----:B------:R2:W-:Y:S01]  /*12b60*/  LDGSTS.E.BYPASS.LTC128B.128 [R0+0x12100], [R2.64], !P5 ;  /* 0x1210000002007fae */ /* 0x0005e2000e901d46 */
[C---:B------:R-:W-:Y:S05]  /*12b70*/  IMAD.X R31, R4.reuse, 0x1, R11, P0 ;  /* 0x00000001041f7824 */ /* 0x040fea00000e060b */
[----:B------:R3:W-:Y:S01]  /*12b80*/  LDGSTS.E.BYPASS.LTC128B.128 [R0+0x14100], [R30.64], !P4 ;  /* 0x141000001e007fae */ /* 0x0007e2000e101d46 */
[----:B--2---:R-:W-:Y:S01]  /*12b90*/  IADD3 R2, P0, R7, R28, RZ ;  /* 0x0000001c07027210 */ /* 0x004fe20007f1e0ff */
[----:B------:R-:W-:Y:S04]  /*12ba0*/  IMAD.MOV.U32 R7, RZ, RZ, R5 ;  /* 0x000000ffff077224 */ /* 0x000fe800078e0005 */
[----:B------:R-:W-:Y:S05]  /*12bb0*/  IMAD.X R3, R4, 0x1, R12, P0 ;  /* 0x0000000104037824 */ /* 0x000fea00000e060c */
[----:B------:R3:W-:Y:S02]  /*12bc0*/  LDGSTS.E.BYPASS.LTC128B.128 [R0+0x16100], [R2.64], !P3 ;  /* 0x1610000002007fae */ /* 0x0007e4000d901d46 */
[----:B---3--:R-:W-:Y:S01]  /*12bd0*/  IMAD.MOV.U32 R0, RZ, RZ, 0x1 ;  /* 0x00000001ff007424 */ /* 0x008fe200078e00ff */
        /* <DEDUP_REMOVED lines=13> */
.L_x_541:
[----:B------:R-:W-:Y:S02]  /*12cb0*/  MOV R0, 0x2 ;  /* 0x0000000200007802 */ /* 0x000fe40000000f00 */
[----:B------:R-:W-:Y:S02]  /*12cc0*/  MOV R2, 0x12ce0 ;  /* 0x00012ce000027802 */ /* 0x000fe40000000f00 */
[----:B-----5:R-:W-:Y:S05]  /*12cd0*/  CALL.REL.NOINC `($__internal_2_$__cuda_sm70_shflsync_bfly_p) ;  /* 0x0000067000007944 */ /* 0x020fea0003c00000 */
[----:B------:R-:W-:Y:S01]  /*12ce0*/  FMNMX.FTZ R4, R4, R0, !PT ;  /* 0x0000000004047209 */ /* 0x000fe20007810000 */
[----:B------:R-:W-:Y:S01]  /*12cf0*/  IMAD.MOV.U32 R0, RZ, RZ, 0x1 ;  /* 0x00000001ff007424 */ /* 0x000fe200078e00ff */
[----:B------:R-:W-:Y:S02]  /*12d00*/  MOV R2, 0x12d20 ;  /* 0x00012d2000027802 */ /* 0x000fe40000000f00 */
[----:B-1---5:R-:W-:Y:S05]  /*12d10*/  CALL.REL.NOINC `($__internal_2_$__cuda_sm70_shflsync_bfly_p) ;  /* 0x0000063000007944 */ /* 0x022fea0003c00000 */
[----:B------:R-:W-:Y:S01]  /*12d20*/  FMNMX.FTZ R132, R4, R0, !PT ;  /* 0x0000000004847209 */ /* 0x000fe20007810000 */
[----:B-----5:R-:W-:Y:S01]  /*12d30*/  IMAD.MOV.U32 R4, RZ, RZ, R5 ;  /* 0x000000ffff047224 */ /* 0x020fe200078e0005 */
[----:B------:R-:W-:Y:S01]  /*12d40*/  MOV R2, 0x12d70 ;  /* 0x00012d7000027802 */ /* 0x000fe20000000f00 */
[----:B------:R-:W-:Y:S02]  /*12d50*/  IMAD.MOV.U32 R0, RZ, RZ, 0x2 ;  /* 0x00000002ff007424 */ /* 0x000fe400078e00ff */
[----:B-1----:R-:W-:Y:S05]  /*12d60*/  CALL.REL.NOINC `($__internal_2_$__cuda_sm70_shflsync_bfly_p) ;  /* 0x000005e000007944 */ /* 0x002fea0003c00000 */
[----:B-----5:R-:W-:Y:S01]  /*12d70*/  FMNMX.FTZ R4, R5, R0, !PT ;  /* 0x0000000005047209 */ /* 0x020fe20007810000 */
[----:B------:R-:W-:Y:S01]  /*12d80*/  IMAD.MOV.U32 R0, RZ, RZ, 0x1 ;  /* 0x00000001ff007424 */ /* 0x000fe200078e00ff */
[----:B------:R-:W-:Y:S02]  /*12d90*/  MOV R2, 0x12db0 ;  /* 0x00012db000027802 */ /* 0x000fe40000000f00 */
[----:B-1----:R-:W-:Y:S05]  /*12da0*/  CALL.REL.NOINC `($__internal_2_$__cuda_sm70_shflsync_bfly_p) ;  /* 0x000005a000007944 */ /* 0x002fea0003c00000 */
[----:B-1---5:R-:W-:-:S05]  /*12db0*/  BRA `(.L_x_588) ;  /* 0xffff974000007947 */ /* 0x022fca000383ffff */
.L_x_543:
[----:B------:R1:W5:Y:S01]  /*12dc0*/  LDL R4, [R1+0x78] ;  /* 0x0000780001047983 */ /* 0x0003620000100800 */
[----:B------:R-:W-:-:S02]  /*12dd0*/  MOV R0, 0x2 ;  /* 0x0000000200007802 */ /* 0x000fc40000000f00 */
[----:B------:R-:W-:Y:S02]  /*12de0*/  MOV R2, 0x12e00 ;  /* 0x00012e0000027802 */ /* 0x000fe40000000f00 */
[----:B-1---5:R-:W-:Y:S05]  /*12df0*/  CALL.REL.NOINC `($__internal_2_$__cuda_sm70_shflsync_bfly_p) ;  /* 0x0000055000007944 */ /* 0x022fea0003c00000 */
[----:B-----5:R-:W-:Y:S01]  /*12e00*/  MOV R5, R0 ;  /* 0x0000000000057202 */ /* 0x020fe20000000f00 */
[----:B-1----:R-:W-:Y:S05]  /*12e10*/  BRA `(.L_x_589) ;  /* 0xffffb50000007947 */ /* 0x002fea000383ffff */
.L_x_544:
[----:B------:R-:W-:Y:S01]  /*12e20*/  IMAD.MOV.U32 R4, RZ, RZ, R5 ;  /* 0x000000ffff047224 */ /* 0x000fe200078e0005 */
[----:B------:R-:W-:Y:S02]  /*12e30*/  MOV R0, 0x1 ;  /* 0x0000000100007802 */ /* 0x000fe40000000f00 */
[----:B------:R-:W-:Y:S02]  /*12e40*/  MOV R2, 0x12e60 ;  /* 0x00012e6000027802 */ /* 0x000fe40000000f00 */
[----:B------:R-:W-:Y:S05]  /*12e50*/  CALL.REL.NOINC `($__internal_2_$__cuda_sm70_shflsync_bfly_p) ;  /* 0x000004f000007944 */ /* 0x000fea0003c00000 */
[----:B------:R2:W5:Y:S02]  /*12e60*/  LDL R4, [R1+0x74] ;  /* 0x0000740001047983 */ /* 0x0005640000100800 */
[----:B-----5:R-:W-:Y:S01]  /*12e70*/  FADD.FTZ R5, R5, R0 ;  /* 0x0000000005057221 */ /* 0x020fe20000010000 */
[----:B------:R-:W-:Y:S02]  /*12e80*/  MOV R0, 0x2 ;  /* 0x0000000200007802 */ /* 0x000fe40000000f00 */
[----:B------:R-:W-:Y:S02]  /*12e90*/  MOV R2, 0x12eb0 ;  /* 0x00012eb000027802 */ /* 0x000fe40000000f00 */
[----:B-12---:R-:W-:Y:S05]  /*12ea0*/  CALL.REL.NOINC `($__internal_2_$__cuda_sm70_shflsync_bfly_p) ;  /* 0x000004a000007944 */ /* 0x006fea0003c00000 */
[----:B------:R-:W2:Y:S02]  /*12eb0*/  LDL.LU R2, [R1+0x74] ;  /* 0x0000740001027983 */ /* 0x000ea40000300800 */
[----:B--2---:R-:W-:Y:S01]  /*12ec0*/  FADD.FTZ R4, R2, R0 ;  /* 0x0000000002047221 */ /* 0x004fe20000010000 */
[----:B------:R-:W-:-:S02]  /*12ed0*/  MOV R0, 0x1 ;  /* 0x0000000100007802 */ /* 0x000fc40000000f00 */
[----:B------:R-:W-:Y:S02]  /*12ee0*/  MOV R2, 0x12f00 ;  /* 0x00012f0000027802 */ /* 0x000fe40000000f00 */
[----:B-1---5:R-:W-:Y:S05]  /*12ef0*/  CALL.REL.NOINC `($__internal_2_$__cuda_sm70_shflsync_bfly_p) ;  /* 0x0000045000007944 */ /* 0x022fea0003c00000 */
[----:B------:R-:W-:Y:S01]  /*12f00*/  MOV R3, R0 ;  /* 0x0000000000037202 */ /* 0x000fe20000000f00 */
[----:B-1---5:R-:W-:Y:S05]  /*12f10*/  BRA `(.L_x_590) ;  /* 0xffffb49000007947 */ /* 0x022fea000383ffff */
.L_x_559:
[----:B------:R2:W-:Y:S01]  /*12f20*/  STL [R1+0x64], RZ ;  /* 0x000064ff01007387 */ /* 0x0005e20000100800 */
[----:B------:R-:W-:Y:S01]  /*12f30*/  IMAD.MOV.U32 R7, RZ, RZ, R5 ;  /* 0x000000ffff077224 */ /* 0x000fe200078e0005 */
[----:B------:R-:W-:Y:S02]  /*12f40*/  MOV R3, 0x181f ;  /* 0x0000181f00037802 */ /* 0x000fe40000000f00 */
[----:B------:R-:W-:Y:S02]  /*12f50*/  MOV R2, 0x12f70 ;  /* 0x00012f7000027802 */ /* 0x000fe40000000f00 */
[----:B-12---:R-:W-:Y:S05]  /*12f60*/  CALL.REL.NOINC `($__internal_3_$__cuda_sm70_shflsync_idx_p) ;  /* 0x0000046000007944 */ /* 0x006fea0003c00000 */
[----:B-----5:R-:W-:Y:S01]  /*12f70*/  MOV R4, R7 ;  /* 0x0000000700047202 */ /* 0x020fe20000000f00 */
[----:B-1----:R-:W-:Y:S05]  /*12f80*/  BRA `(.L_x_591) ;  /* 0xffffd96000007947 */ /* 0x002fea000383ffff */
.L_x_560:
[----:B------:R4:W-:Y:S01]  /*12f90*/  STL [R1+0x64], RZ ;  /* 0x000064ff01007387 */ /* 0x0009e20000100800 */
[----:B------:R-:W-:Y:S01]  /*12fa0*/  IMAD.MOV.U32 R7, RZ, RZ, R13 ;  /* 0x000000ffff077224 */ /* 0x000fe200078e000d */
[----:B------:R-:W-:Y:S02]  /*12fb0*/  MOV R3, 0x181f ;  /* 0x0000181f00037802 */ /* 0x000fe40000000f00 */
[----:B------:R-:W-:-:S02]  /*12fc0*/  MOV R2, 0x12fe0 ;  /* 0x00012fe000027802 */ /* 0x000fc40000000f00 */
[----:B-1234-:R-:W-:Y:S05]  /*12fd0*/  CALL.REL.NOINC `($__internal_3_$__cuda_sm70_shflsync_idx_p) ;  /* 0x000003f000007944 */ /* 0x01efea0003c00000 */
[----:B-----5:R-:W-:Y:S01]  /*12fe0*/  MOV R0, R7 ;  /* 0x0000000700007202 */ /* 0x020fe20000000f00 */
[----:B-1----:R-:W-:Y:S05]  /*12ff0*/  BRA `(.L_x_592) ;  /* 0xffffd91000007947 */ /* 0x002fea000383ffff */
.L_x_563:
[----:B-1----:R-:W-:Y:S01]  /*13000*/  MOV R0, 0x1 ;  /* 0x0000000100007802 */ /* 0x002fe20000000f00 */
[----:B------:R-:W-:Y:S01]  /*13010*/  IMAD.MOV.U32 R7, RZ, RZ, R5 ;  /* 0x000000ffff077224 */ /* 0x000fe200078e0005 */
[----:B------:R-:W-:Y:S01]  /*13020*/  MOV R2, 0x13060 ;  /* 0x0001306000027802 */ /* 0x000fe20000000f00 */
[----:B------:R-:W-:-:S02]  /*13030*/  IMAD.MOV.U32 R3, RZ, RZ, 0x181f ;  /* 0x0000181fff037424 */ /* 0x000fc400078e00ff */
[----:B------:R1:W-:Y:S04]  /*13040*/  STL [R1+0x64], R0 ;  /* 0x0000640001007387 */ /* 0x0003e80000100800 */
[----:B-1-34-:R-:W-:Y:S05]  /*13050*/  CALL.REL.NOINC `($__internal_3_$__cuda_sm70_shflsync_idx_p) ;  /* 0x0000037000007944 */ /* 0x01afea0003c00000 */
        /* <DEDUP_REMOVED lines=9> */
.L_x_566:
[----:B-1----:R-:W-:Y:S01]  /*130f0*/  MOV R0, 0x2 ;  /* 0x0000000200007802 */ /* 0x002fe20000000f00 */
[----:B------:R-:W-:Y:S01]  /*13100*/  IMAD.MOV.U32 R7, RZ, RZ, R5 ;  /* 0x000000ffff077224 */ /* 0x000fe200078e0005 */
[----:B------:R-:W-:Y:S01]  /*13110*/  MOV R2, 0x13150 ;  /* 0x0001315000027802 */ /* 0x000fe20000000f00 */
[----:B------:R-:W-:Y:S02]  /*13120*/  IMAD.MOV.U32 R3, RZ, RZ, 0x181f ;  /* 0x0000181fff037424 */ /* 0x000fe400078e00ff */
[----:B------:R1:W-:Y:S04]  /*13130*/  STL [R1+0x64], R0 ;  /* 0x0000640001007387 */ /* 0x0003e80000100800 */
[----:B-1234-:R-:W-:Y:S05]  /*13140*/  CALL.REL.NOINC `($__internal_3_$__cuda_sm70_shflsync_idx_p) ;  /* 0x0000028000007944 */ /* 0x01efea0003c00000 */
[----:B-----5:R-:W-:Y:S01]  /*13150*/  MOV R4, R7 ;  /* 0x0000000700047202 */ /* 0x020fe20000000f00 */
[----:B-1----:R-:W-:Y:S05]  /*13160*/  BRA `(.L_x_594) ;  /* 0xffffdc0000007947 */ /* 0x002fea000383ffff */
.L_x_567:
[----:B-1----:R-:W-:Y:S01]  /*13170*/  MOV R0, 0x2 ;  /* 0x0000000200007802 */ /* 0x002fe20000000f00 */
[----:B------:R-:W-:Y:S01]  /*13180*/  IMAD.MOV.U32 R7, RZ, RZ, R13 ;  /* 0x000000ffff077224 */ /* 0x000fe200078e000d */
[----:B------:R-:W-:Y:S01]  /*13190*/  MOV R2, 0x131d0 ;  /* 0x000131d000027802 */ /* 0x000fe20000000f00 */
[----:B------:R-:W-:-:S02]  /*131a0*/  IMAD.MOV.U32 R3, RZ, RZ, 0x181f ;  /* 0x0000181fff037424 */ /* 0x000fc400078e00ff */
[----:B------:R1:W-:Y:S04]  /*131b0*/  STL [R1+0x64], R0 ;  /* 0x0000640001007387 */ /* 0x0003e80000100800 */
[----:B-1234-:R-:W-:Y:S05]  /*131c0*/  CALL.REL.NOINC `($__internal_3_$__cuda_sm70_shflsync_idx_p) ;  /* 0x0000020000007944 */ /* 0x01efea0003c00000 */
[----:B-----5:R-:W-:Y:S01]  /*131d0*/  MOV R0, R7 ;  /* 0x0000000700007202 */ /* 0x020fe20000000f00 */
[----:B-1----:R-:W-:Y:S05]  /*131e0*/  BRA `(.L_x_595) ;  /* 0xffffdba000007947 */ /* 0x002fea000383ffff */
.L_x_570:
[----:B---3--:R-:W-:Y:S01]  /*131f0*/  MOV R0, 0x3 ;  /* 0x0000000300007802 */ /* 0x008fe20000000f00 */
[----:B--2---:R-:W-:Y:S01]  /*13200*/  IMAD.MOV.U32 R7, RZ, RZ, R5 ;  /* 0x000000ffff077224 */ /* 0x004fe200078e0005 */
[----:B------:R-:W-:Y:S01]  /*13210*/  MOV R2, 0x13250 ;  /* 0x0001325000027802 */ /* 0x000fe20000000f00 */
[----:B------:R-:W-:Y:S02]  /*13220*/  IMAD.MOV.U32 R3, RZ, RZ, 0x181f ;  /* 0x0000181fff037424 */ /* 0x000fe400078e00ff */
        /* <DEDUP_REMOVED lines=11> */
.L_x_572:
[----:B------:R4:W-:Y:S01]  /*132e0*/  STL [R1+0x64], RZ ;  /* 0x000064ff01007387 */ /* 0x0009e20000100800 */
[----:B-12---:R-:W-:Y:S01]  /*132f0*/  IMAD.MOV.U32 R7, RZ, RZ, R81 ;  /* 0x000000ffff077224 */ /* 0x006fe200078e0051 */
[----:B------:R-:W-:-:S02]  /*13300*/  MOV R3, 0x1f ;  /* 0x0000001f00037802 */ /* 0x000fc40000000f00 */
[----:B------:R-:W-:Y:S02]  /*13310*/  MOV R2, 0x13330 ;  /* 0x0001333000027802 */ /* 0x000fe40000000f00 */
[----:B---345:R-:W-:Y:S05]  /*13320*/  CALL.REL.NOINC `($__internal_3_$__cuda_sm70_shflsync_idx_p) ;  /* 0x000000a000007944 */ /* 0x038fea0003c00000 */
[----:B-----5:R-:W-:Y:S01]  /*13330*/  MOV R0, R7 ;  /* 0x0000000700007202 */ /* 0x020fe20000000f00 */
[----:B-1----:R-:W-:Y:S05]  /*13340*/  BRA `(.L_x_597) ;  /* 0xffffdea000007947 */ /* 0x002fea000383ffff */
        .weak           $__internal_2_$__cuda_sm70_shflsync_bfly_p
        .type           $__internal_2_$__cuda_sm70_shflsync_bfly_p,@function
        .size           $__internal_2_$__cuda_sm70_shflsync_bfly_p,($__internal_3_$__cuda_sm70_shflsync_idx_p - $__internal_2_$__cuda_sm70_shflsync_bfly_p)
$__internal_2_$__cuda_sm70_shflsync_bfly_p:
[----:B------:R1:W-:Y:S01]  /*13350*/  STL [R1+0x100], R5 ;  /* 0x0001000501007387 */ /* 0x0003e20000100800 */
[----:B------:R-:W-:Y:S02]  /*13360*/  MOV R3, 0x1f ;  /* 0x0000001f00037802 */ /* 0x000fe40000000f00 */
[----:B-1----:R-:W-:-:S04]  /*13370*/  MOV R5, 0xffffffff ;  /* 0xffffffff00057802 */ /* 0x002fc80000000f00 */
[----:B------:R-:W-:Y:S04]  /*13380*/  WARPSYNC R5 ;  /* 0x0000000500007348 */ /* 0x000fe80003800000 */
[----:B------:R1:W2:Y:S04]  /*13390*/  SHFL.BFLY PT, R0, R4, R0, R3 ;  /* 0x0c00000004007389 */ /* 0x0002a800000e0003 */
[----:B-1----:R1:W5:Y:S01]  /*133a0*/  LDL.LU R5, [R1+0x100] ;  /* 0x0001000001057983 */ /* 0x0023620000300800 */
[----:B------:R-:W-:-:S04]  /*133b0*/  MOV R3, 0x0 ;  /* 0x0000000000037802 */ /* 0x000fc80000000f00 */
[----:B--2---:R-:W-:Y:S05]  /*133c0*/  RET.REL.NODEC R2 `(_ZN7cutlass13device_kernelIN5flash19enable_sm80_to_sm89INS1_16FlashAttnFwdSm80INS1_25CollectiveMainloopFwdSm80ILi8ELi1ELb1EN4cute5tupleIJNS5_1CILi128EEENS7_ILi64EEENS7_ILi256EEEEEELi256ENS_6half_tEfNS_4arch4Sm80ELb1ELb0ELb1ELb0ELb1ELb0ELb1ELb0EEENS1_21CollectiveEpilogueFwdINS6_IJS8_SA_S9_EEENS6_IJNS7_ILi1EEESI_SI_EEESC_SE_Li256ELb0ELb1ELb0ELb0EEENS1_30DynamicPersistentTileSchedulerILi256ELi256ELb0ELb1ELb0EEEEEEEEEvNT_6ParamsE) ;  /* 0xfffecc3002007950 */ /* 0x004fea0003c3ffff */
        .weak           $__internal_3_$__cuda_sm70_shflsync_idx_p
        .type           $__internal_3_$__cuda_sm70_shflsync_idx_p,@function
        .size           $__internal_3_$__cuda_sm70_shflsync_idx_p,(.L_x_3540 - $__internal_3_$__cuda_sm70_shflsync_idx_p)
$__internal_3_$__cuda_sm70_shflsync_idx_p:
[----:B------:R1:W-:Y:S04]  /*133d0*/  STL [R1+0x108], R4 ;  /* 0x0001080401007387 */ /* 0x0003e80000100800 */
[----:B------:R2:W-:Y:S01]  /*133e0*/  STL [R1+0x100], R0 ;  /* 0x0001000001007387 */ /* 0x0005e20000100800 */
[----:B-1----:R-:W-:-:S03]  /*133f0*/  MOV R4, 0xffffffff ;  /* 0xffffffff00047802 */ /* 0x002fc60000000f00 */
[----:B--2---:R-:W2:Y:S01]  /*13400*/  LDL.LU R0, [R1+0x64] ;  /* 0x0000640001007983 */ /* 0x004ea20000300800 */
[----:B------:R-:W-:Y:S04]  /*13410*/  WARPSYNC R4 ;  /* 0x0000000400007348 */ /* 0x000fe80003800000 */
[----:B--2---:R1:W2:Y:S04]  /*13420*/  SHFL.IDX PT, R7, R7, R0, R3 ;  /* 0x0000000007077389 */ /* 0x0042a800000e0003 */
[----:B-1----:R1:W5:Y:S04]  /*13430*/  LDL.LU R4, [R1+0x108] ;  /* 0x0001080001047983 */ /* 0x0023680000300800 */
[----:B------:R1:W5:Y:S01]  /*13440*/  LDL.LU R0, [R1+0x100] ;  /* 0x0001000001007983 */ /* 0x0003620000300800 */
[----:B------:R-:W-:-:S04]  /*13450*/  MOV R3, 0x0 ;  /* 0x0000000000037802 */ /* 0x000fc80000000f00 */
[----:B--2---:R-:W-:Y:S05]  /*13460*/  RET.REL.NODEC R2 `(_ZN7cutlass13device_kernelIN5flash19enable_sm80_to_sm89INS1_16FlashAttnFwdSm80INS1_25CollectiveMainloopFwdSm80ILi8ELi1ELb1EN4cute5tupleIJNS5_1CILi128EEENS7_ILi64EEENS7_ILi256EEEEEELi256ENS_6half_tEfNS_4arch4Sm80ELb1ELb0ELb1ELb0ELb1ELb0ELb1ELb0EEENS1_21CollectiveEpilogueFwdINS6_IJS8_SA_S9_EEENS6_IJNS7_ILi1EEESI_SI_EEESC_SE_Li256ELb0ELb1ELb0ELb0EEENS1_30DynamicPersistentTileSchedulerILi256ELi256ELb0ELb1ELb0EEEEEEEEEvNT_6ParamsE) ;  /* 0xfffecb9002007950 */ /* 0x004fea0003c3ffff */
.L_x_598:
        /* <DEDUP_REMOVED lines=9> */
.L_x_3540:


//--------------------- .text._ZN7cutlass13device_kernelIN5flash19enable_sm80_to_sm89INS1_16FlashAttnFwdSm80INS1_25CollectiveMainloopFwdSm80ILi8ELi1ELb1EN4cute5tupleIJNS5_1CILi128EEENS7_ILi64EEENS7_ILi256EEEEEELi256ENS_6half_tEfNS_4arch4Sm80ELb1ELb0ELb1ELb1ELb1ELb0ELb1ELb0EEENS1_21CollectiveEpilogueFwdINS6_IJS8_SA_S9_EEENS6_IJNS7_ILi1EEESI_SI_EEESC_SE_Li256ELb1ELb1ELb0ELb0EEENS1_19SingleTileSchedulerILb1ELb0ELb1ELi128EEEEEEEEEvNT_6ParamsE --------------------------
	.section	.text._ZN7cutlass13device_kernelIN5flash19enable_sm80_to_sm89INS1_16FlashAttnFwdSm80INS1_25CollectiveMainloopFwdSm80ILi8ELi1ELb1EN4cute5tupleIJNS5_1CILi128EEENS7_ILi64EEENS7_ILi256EEEEEELi256ENS_6half_tEfNS_4arch4Sm80ELb1ELb0ELb1ELb1ELb1ELb0ELb1ELb0EEENS1_21CollectiveEpilogueFwdINS6_IJS8_SA_S9_EEENS6_IJNS7_ILi1EEESI_SI_EEESC_SE_Li256ELb1ELb1ELb0ELb0EEENS1_19SingleTileSchedulerILb1ELb0ELb1ELi128EEEEEEEEEvNT_6ParamsE,"ax",@progbits
	.sectioninfo	@"SHI_REGISTERS=255"
	.align	128
.text._ZN7cutlass13device_kernelIN5flash19enable_sm80_to_sm89INS1_16FlashAttnFwdSm80INS1_25CollectiveMainloopFwdSm80ILi8ELi1ELb1EN4cute5tupleIJNS5_1CILi128EEENS7_ILi64EEENS7_ILi256EEEEEELi256ENS_6half_tEfNS_4arch4Sm80ELb1ELb0ELb1ELb1ELb1ELb0ELb1ELb0EEENS1_21CollectiveEpilogueFwdINS6_IJS8_SA_S9_EEENS6_IJNS7_ILi1EEESI_SI_EEESC_SE_Li256ELb1ELb1ELb0ELb0EEENS1_19SingleTileSchedulerILb1ELb0ELb1ELi128EEEEEEEEEvNT_6ParamsE:
        .type           _ZN7cutlass13device_kernelIN5flash19enable_sm80_to_sm89INS1_16FlashAttnFwdSm80INS1_25CollectiveMainloopFwdSm80ILi8ELi1ELb1EN4cute5tupleIJNS5_1CILi128EEENS7_ILi64EEENS7_ILi256EEEEEELi256ENS_6half_tEfNS_4arch4Sm80ELb1ELb0ELb1ELb1ELb1ELb0ELb1ELb0EEENS1_21CollectiveEpilogueFwdINS6_IJS8_SA_S9_EEENS6_IJNS7_ILi1EEESI_SI_EEESC_SE_Li256ELb1ELb1ELb0ELb0EEENS1_19SingleTileSchedulerILb1ELb0ELb1ELi128EEEEEEEEEvNT_6ParamsE,@function
        .size           _ZN7cutlass13device_kernelIN5flash19enable_sm80_to_sm89INS1_16FlashAttnFwdSm80INS1_25CollectiveMainloopFwdSm80ILi8ELi1ELb1EN4cute5tupleIJNS5_1CILi128EEENS7_ILi64EEENS7_ILi256EEEEEELi256ENS_6half_tEfNS_4arch4Sm80ELb1ELb0ELb1ELb1ELb1ELb0ELb1ELb0EEENS1_21CollectiveEpilogueFwdINS6_IJS8_SA_S9_EEENS6_IJNS7_ILi1EEESI_SI_EEESC_SE_Li256ELb1ELb1ELb0ELb0EEENS1_19SingleTileSchedulerILb1ELb0ELb1ELi128EEEEEEEEEvNT_6ParamsE,(.L_x_3543 - _ZN7cutlass13device_kernelIN5flash19enable_sm80_to_sm89INS1_16FlashAttnFwdSm80INS1_25CollectiveMainloopFwdSm80ILi8ELi1ELb1EN4cute5tupleIJNS5_1CILi128EEENS7_ILi64EEENS7_ILi256EEEEEELi256ENS_6half_tEfNS_4arch4Sm80ELb1ELb0ELb1ELb1ELb1ELb0ELb1ELb0EEENS1_21CollectiveEpilogueFwdINS6_IJS8_SA_S9_EEENS6_IJNS7_ILi1EEESI_SI_EEESC_SE_Li256ELb1ELb1ELb0ELb0EEENS1_19SingleTileSchedulerILb1ELb0ELb1ELi128EEEEEEEEEvNT_6ParamsE)
        .other          _ZN7cutlass13device_kernelIN5flash19enable_sm80_to_sm89INS1_16FlashAttnFwdSm80INS1_25CollectiveMainloopFwdSm80ILi8ELi1ELb1EN4cute5tupleIJNS5_1CILi128EEENS7_ILi64EEENS7_ILi256EEEEEELi256ENS_6half_tEfNS_4arch4Sm80ELb1ELb0ELb1ELb1ELb1ELb0ELb1ELb0EEENS1_21CollectiveEpilogueFwdINS6_IJS8_SA_S9_EEENS6_IJNS7_ILi1EEESI_SI_EEESC_SE_Li256ELb1ELb1ELb0ELb0EEENS1_19SingleTileSchedulerILb1ELb0ELb1ELi128EEEEEEEEEvNT_6ParamsE,@"STO_CUDA_ENTRY STV_DEFAULT"
_ZN7cutlass13device_kernelIN5flash19enable_sm80_to_sm89INS1_16FlashAttnFwdSm80INS1_25CollectiveMainloopFwdSm80ILi8ELi1ELb1EN4cute5tupleIJNS5_1CILi128EEENS7_ILi64EEENS7_ILi256EEEEEELi256ENS_6half_tEfNS_4arch4Sm80ELb1ELb0ELb1ELb1ELb1ELb0ELb1ELb0EEENS1_21CollectiveEpilogueFwdINS6_IJS8_SA_S9_EEENS6_IJNS7_ILi1EEESI_SI_EEESC_SE_Li256ELb1ELb1ELb0ELb0EEENS1_19SingleTileSchedulerILb1ELb0ELb1ELi128EEEEEEEEEvNT_6ParamsE:
        /* <DEDUP_REMOVED lines=21> */
.L_x_600:
        /* <DEDUP_REMOVED lines=13> */
.L_x_602:
[----:B------:R-:W-:Y:S02]  /*0220*/  ULDC UR5, c[0x0][0x54c] ;  /* 0x0001530000057ab9 */ /* 0x000fe40000000800 */
.L_x_601:
[----:B------:R-:W-:Y:S02]  /*0230*/  ULDC UR4, c[0x0][0x548] ;  /* 0x0001520000047ab9 */ /* 0x000fe40000000800 */
[----:B------:R-:W-:-:S02]  /*0240*/  USHF.L.U32 UR11, UR10, 0x7, URZ ;  /* 0x000000070a0b7899 */ /* 0x000fc4000800063f */
[----:B------:R-:W-:-:S04]  /*0250*/  UIMAD UR4, UR5, UR4, URZ ;  /* 0x00000004050472a4 */ /* 0x000fc8000f8e023f */
[----:B------:R-:W-:-:S04]  /*0260*/  UISETP.GE.AND UP0, UPT, UR11, UR4, UPT ;  /* 0x000000040b00728c */ /* 0x000fc8000bf06270 */
[----:B------:R-:W-:Y:S01]  /*0270*/  USEL UR14, UR14, 0xffffffff, !UP0 ;  /* 0xffffffff0e0e7887 */ /* 0x000fe2000c000000 */
[----:B------:R-:W-:Y:S05]  /*0280*/  BRA `(.L_x_603) ;  /* 0x000001b000007947 */ /* 0x000fea0003800000 */
.L_x_599:
        /* <DEDUP_REMOVED lines=8> */
.L_x_604:
        /* <DEDUP_REMOVED lines=13> */
.L_x_606:
[----:B------:R-:W-:Y:S02]  /*03e0*/  ULDC UR5, c[0x0][0x54c] ;  /* 0x0001530000057ab9 */ /* 0x000fe40000000800 */
.L_x_605:
[----:B------:R-:W-:Y:S02]  /*03f0*/  ULDC UR4, c[0x0][0x548] ;  /* 0x0001520000047ab9 */ /* 0x000fe40000000800 */
[----:B------:R-:W-:-:S02]  /*0400*/  USHF.L.U32 UR11, UR10, 0x7, URZ ;  /* 0x000000070a0b7899 */ /* 0x000fc4000800063f */
[----:B------:R-:W-:-:S04]  /*0410*/  UIMAD UR4, UR5, UR4, URZ ;  /* 0x00000004050472a4 */ /* 0x000fc8000f8e023f */
[----:B------:R-:W-:-:S04]  /*0420*/  UISETP.GE.AND UP0, UPT, UR11, UR4, UPT ;  /* 0x000000040b00728c */ /* 0x000fc8000bf06270 */
[----:B------:R-:W-:-:S06]  /*0430*/  USEL UR14, UR14, 0xffffffff, !UP0 ;  /* 0xffffffff0e0e7887 */ /* 0x000fcc000c000000 */
.L_x_603:
        /* <DEDUP_REMOVED lines=40> */
[----:B-1234-:R-:W-:Y:S05]  /*06c0*/  @P0 BRA `(.L_x_607) ;  /* 0x0000006000000947 */ /* 0x01efea0003800000 */
[----:B------:R-:W-:Y:S05]  /*06d0*/  @!P1 BRA `(.L_x_607) ;  /* 0x0000005000009947 */ /* 0x000fea0003800000 */
[----:B------:R-:W2:Y:S04]  /*06e0*/  LDG.E R2, [R6.64] ;  /* 0x0000001006027981 */ /* 0x000ea8000c1e1900 */
[----:B------:R-:W3:Y:S01]  /*06f0*/  LDG.E R0, [R6.64+0x4] ;  /* 0x0000041006007981 */ /* 0x000ee2000c1e1900 */
[----:B--2---:R-:W1:Y:S08]  /*0700*/  R2UR UR13, R2 ;  /* 0x00000000020d73c2 */ /* 0x004e7000000e0000 */
[----:B---3--:R-:W1:Y:S02]  /*0710*/  R2UR UR4, R0 ;  /* 0x00000000000473c2 */ /* 0x008e6400000e0000 */
[----:B-1----:R-:W-:-:S06]  /*0720*/  UIADD3 UR13, -UR13, UR4, URZ ;  /* 0x000000040d0d7290 */ /* 0x002fcc000fffe13f */
.L_x_607:
        /* <DEDUP_REMOVED lines=10> */
.L_x_608:
        /* <DEDUP_REMOVED lines=12> */
.L_x_609:
[----:B------:R-:W-:Y:S01]  /*0890*/  ULDC UR4, c[0x0][0x2c4] ;  /* 0x0000b10000047ab9 */ /* 0x000fe20000000800 */
[----:B------:R-:W-:Y:S01]  /*08a0*/  PLOP3.LUT P2, PT, PT, PT, PT, 0x80, 0x0 ;  /* 0x000000000000781c */ /* 0x000fe20003f4f070 */
[----:B------:R-:W-:Y:S01]  /*08b0*/  UISETP.NE.AND UP1, UPT, UR4, 0x1, UPT ;  /* 0x000000010400788c */ /* 0x000fe2000bf25270 */
[----:B------:R-:W-:Y:S01]  /*08c0*/  CS2R R10, SRZ ;  /* 0x00000000000a7805 */ /* 0x000fe2000001ff00 */
[----:B------:R-:W-:Y:S01]  /*08d0*/  UIADD3 UR7, -UR12, UR7, URZ ;  /* 0x000000070c077290 */ /* 0x000fe2000fffe13f */
[----:B------:R-:W-:Y:S01]  /*08e0*/  IMAD.MOV.U32 R130, RZ, RZ, RZ ;  /* 0x000000ffff827224 */ /* 0x000fe200078e00ff */
[----:B------:R-:W-:Y:S01]  /*08f0*/  ULDC.64 UR4, c[0x0][0x2c8] ;  /* 0x0000b20000047ab9 */ /* 0x000fe20000000a00 */
[----:B------:R-:W-:Y:S01]  /*0900*/  CS2R R128, SRZ ;  /* 0x0000000000807805 */ /* 0x000fe2000001ff00 */
[----:B------:R-:W-:Y:S01]  /*0910*/  UIADD3 UR6, UR7, 0x40, -UR13 ;  /* 0x0000004007067890 */ /* 0x000fe2000fffe80d */
[----:B------:R-:W-:Y:S01]  /*0920*/  CS2R R14, SRZ ;  /* 0x00000000000e7805 */ /* 0x000fe2000001ff00 */
[----:B------:R-:W-:Y:S01]  /*0930*/  IMAD.MOV.U32 R126, RZ, RZ, RZ ;  /* 0x000000ffff7e7224 */ /* 0x000fe200078e00ff */
[----:B------:R-:W-:Y:S01]  /*0940*/  CS2R R124, SRZ ;  /* 0x00000000007c7805 */ /* 0x000fe2000001ff00 */
[----:B------:R-:W-:Y:S01]  /*0950*/  MOV R122, RZ ;  /* 0x000000ff007a7202 */ /* 0x000fe20000000f00 */
[----:B------:R-:W-:Y:S01]  /*0960*/  @UP1 UIADD3 UR18, UR11, 0x7f, URZ ;  /* 0x0000007f0b121890 */ /* 0x000fe2000fffe03f */
[----:B------:R-:W-:Y:S01]  /*0970*/  CS2R R120, SRZ ;  /* 0x0000000000787805 */ /* 0x000fe2000001ff00 */
[----:B------:R-:W-:Y:S01]  /*0980*/  CS2R R12, SRZ ;  /* 0x00000000000c7805 */ /* 0x000fe2000001ff00 */
[----:B------:R-:W-:Y:S01]  /*0990*/  IMAD.MOV.U32 R118, RZ, RZ, RZ ;  /* 0x000000ffff767224 */ /* 0x000fe200078e00ff */
[----:B------:R-:W-:Y:S01]  /*09a0*/  UIMAD.WIDE.U32 UR18, UR18, UR4, URZ ;  /* 0x00000004121272a5 */ /* 0x000fe2000f8e003f */
[----:B------:R-:W-:Y:S01]  /*09b0*/  CS2R R116, SRZ ;  /* 0x0000000000747805 */ /* 0x000fe2000001ff00 */
[----:B------:R-:W-:Y:S01]  /*09c0*/  UIADD3 UR4, UR11, 0x7f, URZ ;  /* 0x0000007f0b047890 */ /* 0x000fe2000fffe03f */
[----:B------:R-:W-:Y:S01]  /*09d0*/  CS2R R16, SRZ ;  /* 0x0000000000107805 */ /* 0x000fe2000001ff00 */
[----:B------:R-:W-:Y:S01]  /*09e0*/  @UP1 USHF.R.U32.HI UR4, URZ, UR5, UR19 ;  /* 0x000000053f041299 */ /* 0x000fe20008011613 */
[----:B------:R-:W-:Y:S01]  /*09f0*/  MOV R114, RZ ;  /* 0x000000ff00727202 */ /* 0x000fe20000000f00 */
[----:B------:R-:W-:Y:S01]  /*0a00*/  UIADD3 UR5, UR7, 0x3f, URZ ;  /* 0x0000003f07057890 */ /* 0x000fe2000fffe03f */
[----:B------:R-:W-:Y:S01]  /*0a10*/  CS2R R112, SRZ ;  /* 0x0000000000707805 */ /* 0x000fe2000001ff00 */
[----:B------:R-:W-:Y:S01]  /*0a20*/  UIADD3 UR6, UR6, UR4, URZ ;  /* 0x0000000406067290 */ /* 0x000fe2000fffe03f */
[----:B------:R-:W-:Y:S01]  /*0a30*/  CS2R R18, SRZ ;  /* 0x0000000000127805 */ /* 0x000fe2000001ff00 */
[----:B------:R-:W-:Y:S01]  /*0a40*/  USHF.R.S32.HI UR18, URZ, 0x1f, UR5 ;  /* 0x0000001f3f127899 */ /* 0x000fe20008011405 */
[----:B------:R-:W-:Y:S01]  /*0a50*/  IMAD.MOV.U32 R110, RZ, RZ, RZ ;  /* 0x000000ffff6e7224 */ /* 0x000fe200078e00ff */
[----:B------:R-:W-:Y:S01]  /*0a60*/  USHF.R.S32.HI UR4, URZ, 0x1f, UR6 ;  /* 0x0000001f3f047899 */ /* 0x000fe20008011406 */
[----:B------:R-:W-:Y:S01]  /*0a70*/  CS2R R108, SRZ ;  /* 0x00000000006c7805 */ /* 0x000fe2000001ff00 */
[----:B------:R-:W-:Y:S01]  /*0a80*/  ULEA.HI UR18, UR18, UR5, URZ, 0x6 ;  /* 0x0000000512127291 */ /* 0x000fe2000f8f303f */
[----:B------:R-:W-:Y:S01]  /*0a90*/  CS2R R106, SRZ ;  /* 0x00000000006a7805 */ /* 0x000fe2000001ff00 */
[----:B------:R-:W-:Y:S01]  /*0aa0*/  ULEA.HI UR4, UR4, UR6, URZ, 0x6 ;  /* 0x0000000604047291 */ /* 0x000fe2000f8f303f */
[----:B------:R-:W-:Y:S01]  /*0ab0*/  CS2R R20, SRZ ;  /* 0x0000000000147805 */ /* 0x000fe2000001ff00 */
[----:B------:R-:W-:Y:S01]  /*0ac0*/  USHF.R.S32.HI UR18, URZ, 0x6, UR18 ;  /* 0x000000063f127899 */ /* 0x000fe20008011412 */
[----:B------:R-:W-:Y:S01]  /*0ad0*/  MOV R104, RZ ;  /* 0x000000ff00687202 */ /* 0x000fe20000000f00 */
[----:B------:R-:W-:Y:S01]  /*0ae0*/  USHF.R.S32.HI UR4, URZ, 0x6, UR4 ;  /* 0x000000063f047899 */ /* 0x000fe20008011404 */
[----:B------:R-:W-:Y:S01]  /*0af0*/  CS2R R102, SRZ ;  /* 0x0000000000667805 */ /* 0x000fe2000001ff00 */
[----:B------:R-:W-:Y:S01]  /*0b00*/  IMAD.MOV.U32 R23, RZ, RZ, RZ ;  /* 0x000000ffff177224 */ /* 0x000fe200078e00ff */
[----:B------:R-:W-:Y:S01]  /*0b10*/  MOV R100, RZ ;  /* 0x000000ff00647202 */ /* 0x000fe20000000f00 */
[----:B------:R-:W-:Y:S01]  /*0b20*/  UISETP.LT.AND UP0, UPT, UR18, UR4, UPT ;  /* 0x000000041200728c */ /* 0x000fe2000bf01270 */
[----:B------:R-:W-:Y:S01]  /*0b30*/  CS2R R98, SRZ ;  /* 0x0000000000627805 */ /* 0x000fe2000001ff00 */
[----:B------:R-:W-:Y:S01]  /*0b40*/  CS2R R24, SRZ ;  /* 0x0000000000187805 */ /* 0x000fe2000001ff00 */
[----:B------:R-:W-:Y:S01]  /*0b50*/  IMAD.MOV.U32 R96, RZ, RZ, RZ ;  /* 0x000000ffff607224 */ /* 0x000fe200078e00ff */
[----:B------:R-:W-:Y:S01]  /*0b60*/  USEL UR6, UR18, UR4, UP0 ;  /* 0x0000000412067287 */ /* 0x000fe20008000000 */
[----:B------:R-:W-:Y:S01]  /*0b70*/  CS2R R94, SRZ ;  /* 0x00000000005e7805 */ /* 0x000fe2000001ff00 */
[----:B------:R-:W-:Y:S01]  /*0b80*/  MOV R92, RZ ;  /* 0x000000ff005c7202 */ /* 0x000fe20000000f00 */
[----:B------:R-:W-:Y:S01]  /*0b90*/  CS2R R90, SRZ ;  /* 0x00000000005a7805 */ /* 0x000fe2000001ff00 */
[----:B------:R-:W-:Y:S01]  /*0ba0*/  UISETP.GE.AND UP0, UPT, UR6, 0x1, UPT ;  /* 0x000000010600788c */ /* 0x000fe2000bf06270 */
[----:B------:R-:W-:Y:S01]  /*0bb0*/  CS2R R26, SRZ ;  /* 0x00000000001a7805 */ /* 0x000fe2000001ff00 */
[----:B------:R-:W-:Y:S01]  /*0bc0*/  IMAD.MOV.U32 R88, RZ, RZ, RZ ;  /* 0x000000ffff587224 */ /* 0x000fe200078e00ff */
[----:B------:R-:W-:Y:S01]  /*0bd0*/  CS2R R86, SRZ ;  /* 0x0000000000567805 */ /* 0x000fe2000001ff00 */
[----:B------:R-:W-:Y:S01]  /*0be0*/  MOV R84, RZ ;  /* 0x000000ff00547202 */ /* 0x000fe20000000f00 */
[----:B------:R-:W-:Y:S01]  /*0bf0*/  CS2R R82, SRZ ;  /* 0x0000000000527805 */ /* 0x000fe2000001ff00 */
[----:B------:R-:W-:Y:S01]  /*0c00*/  PLOP3.LUT P0, PT, PT, PT, UP0, 0x80, 0x0 ;  /* 0x000000000000781c */ /* 0x000fe20003f0f008 */
[----:B------:R-:W-:Y:S01]  /*0c10*/  CS2R R28, SRZ ;  /* 0x00000000001c7805 */ /* 0x000fe2000001ff00 */
[----:B------:R-:W-:Y:S01]  /*0c20*/  IMAD.MOV.U32 R80, RZ, RZ, RZ ;  /* 0x000000ffff507224 */ /* 0x000fe200078e00ff */
[----:B------:R-:W-:Y:S01]  /*0c30*/  CS2R R78, SRZ ;  /* 0x00000000004e7805 */ /* 0x000fe2000001ff00 */
[----:B------:R-:W-:Y:S01]  /*0c40*/  MOV R76, RZ ;  /* 0x000000ff004c7202 */ /* 0x000fe20000000f00 */
[----:B------:R-:W-:Y:S01]  /*0c50*/  CS2R R74, SRZ ;  /* 0x00000000004a7805 */ /* 0x000fe2000001ff00 */
        /* <DEDUP_REMOVED lines=47> */
[----:B------:R-:W-:-:S03]  /*0f50*/  ULDC.64 UR4, c[0x0][0x2b0] ;  /* 0x0000ac0000047ab9 */ /* 0x000fc60000000a00 */
[----:B------:R-:W-:Y:S01]  /*0f60*/  LEA.HI R22, R102, R105, RZ, 0x3 ;  /* 0x0000006966167211 */ /* 0x000fe200078f18ff */
[----:B------:R1:W2:Y:S01]  /*0f70*/  @P0 LDG.E R0, [R2.64] ;  /* 0x0000001002000981 */ /* 0x0002a2000c1e1900 */
[----:B------:R-:W-:Y:S02]  /*0f80*/  IMAD.MOV.U32 R17, RZ, RZ, RZ ;  /* 0x000000ffff117224 */ /* 0x000fe400078e00ff */
[----:B------:R-:W-:Y:S01]  /*0f90*/  SHF.R.S32.HI R20, RZ, 0x3, R22 ;  /* 0x00000003ff147819 */ /* 0x000fe20000011416 */
[----:B-1----:R-:W-:Y:S01]  /*0fa0*/  IMAD.MOV.U32 R2, RZ, RZ, c[0x0][0x2b8] ;  /* 0x0000ae00ff027624 */ /* 0x002fe200078e00ff */
[----:B------:R-:W-:Y:S04]  /*0fb0*/  BAR.SYNC.DEFER_BLOCKING 0x0 ;  /* 0x0000000000007b1d */ /* 0x000fe80000010000 */
[----:B------:R-:W-:-:S02]  /*0fc0*/  ISETP.NE.AND P2, PT, R2, 0x1, PT ;  /* 0x000000010200780c */ /* 0x000fc40003f45270 */
[----:B--2---:R1:W2:Y:S02]  /*0fd0*/  @P0 R2UR UR21, R0 ;  /* 0x00000000001503c2 */ /* 0x0042a400000e0000 */
[----:B--2---:R-:W-:Y:S02]  /*0fe0*/  @!UP0 UMOV UR21, UR14 ;  /* 0x0000000e00158c82 */ /* 0x004fe40008000000 */
[----:B------:R-:W-:Y:S02]  /*0ff0*/  USHF.R.S32.HI UR15, URZ, 0x1f, UR21 ;  /* 0x0000001f3f0f7899 */ /* 0x000fe40008011415 */
[----:B------:R-:W-:Y:S02]  /*1000*/  UIMAD.WIDE.U32 UR18, UR21, UR4, URZ ;  /* 0x00000004151272a5 */ /* 0x000fe4000f8e003f */
[----:B------:R-:W-:-:S04]  /*1010*/  UIMAD UR15, UR15, UR4, URZ ;  /* 0x000000040f0f72a4 */ /* 0x000fc8000f8e023f */
[----:B------:R-:W-:Y:S01]  /*1020*/  UIMAD UR15, UR21, UR5, UR15 ;  /* 0x00000005150f72a4 */ /* 0x000fe2000f8e020f */
[----:B-1----:R-:W-:-:S03]  /*1030*/  LOP3.LUT R0, R22, 0xfffffff8, RZ, 0xc0, !PT ;  /* 0xfffffff816007812 */ /* 0x002fc600078ec0ff */
[----:B------:R-:W-:Y:S02]  /*1040*/  UIADD3 UR15, UR19, UR15, URZ ;  /* 0x0000000f130f7290 */ /* 0x000fe4000fffe03f */
[----:B------:R-:W-:Y:S01]  /*1050*/  USHF.R.S32.HI UR21, URZ, 0x1f, UR20 ;  /* 0x0000001f3f157899 */ /* 0x000fe20008011414 */
[----:B------:R-:W-:Y:S01]  /*1060*/  IMAD.IADD R19, R105, 0x1, -R0 ;  /* 0x0000000169137824 */ /* 0x000fe200078e0a00 */
[----:B------:R-:W-:Y:S01]  /*1070*/  ULDC.64 UR4, c[0x0][0x178] ;  /* 0x00005e0000047ab9 */ /* 0x000fe20000000a00 */
[----:B------:R-:W-:Y:S02]  /*1080*/  IMAD.U32 R0, RZ, RZ, UR6 ;  /* 0x00000006ff007e24 */ /* 0x000fe4000f8e00ff */
[----:B------:R-:W-:-:S04]  /*1090*/  IMAD R114, R19, 0x20, R20 ;  /* 0x0000002013727824 */ /* 0x000fc800078e0214 */
[----:B------:R-:W-:Y:S01]  /*10a0*/  IMAD R0, R0, 0x40, R114 ;  /* 0x0000004000007824 */ /* 0x000fe200078e0272 */
[----:B------:R-:W-:Y:S01]  /*10b0*/  UIMAD UR21, UR21, UR4, URZ ;  /* 0x00000004151572a4 */ /* 0x000fe2000f8e023f */
[----:B------:R-:W-:Y:S01]  /*10c0*/  IMAD.SHL.U32 R112, R19, 0x8, RZ ;  /* 0x0000000813707824 */ /* 0x000fe200078e00ff */
[----:B------:R-:W-:Y:S01]  /*10d0*/  UIMAD.WIDE.U32 UR22, UR20, UR4, URZ ;  /* 0x00000004141672a5 */ /* 0x000fe2000f8e003f */
[----:B------:R-:W-:Y:S01]  /*10e0*/  IADD3 R15, R20, UR11, RZ ;  /* 0x0000000b140f7c10 */ /* 0x000fe2000fffe0ff */
[----:B------:R-:W-:Y:S01]  /*10f0*/  STL [R1+0xa0], R114 ;  /* 0x0000a07201007387 */ /* 0x000fe20000100800 */
[----:B------:R-:W-:-:S04]  /*1100*/  IADD3 R0, R0, -0x40, RZ ;  /* 0xffffffc000007810 */ /* 0x000fc80007ffe0ff */
[C---:B------:R-:W-:Y:S02]  /*1110*/  ISETP.GE.AND P3, PT, R0.reuse, UR7, PT ;  /* 0x0000000700007c0c */ /* 0x040fe4000bf66270 */
        /* <DEDUP_REMOVED lines=13> */
[----:B------:R-:W-:Y:S01]  /*11f0*/  UISETP.GE.AND UP0, UPT, UR6, 0x2, UPT ;  /* 0x000000020600788c */ /* 0x000fe2000bf06270 */
[C---:B------:R-:W-:Y:S01]  /*1200*/  IADD3 R21, R112.reuse, 0x40, RZ ;  /* 0x0000004070157810 */ /* 0x040fe20007ffe0ff */
[----:B------:R-:W-:Y:S01]  /*1210*/  ULDC.64 UR4, c[0x0][0x1b8] ;  /* 0x00006e0000047ab9 */ /* 0x000fe20000000a00 */
[C---:B------:R-:W-:Y:S01]  /*1220*/  IADD3 R35, R112.reuse, 0x80, RZ ;  /* 0x0000008070237810 */ /* 0x040fe20007ffe0ff */
[----:B------:R-:W-:Y:S01]  /*1230*/  UIADD3 UR23, UR23, UR21, URZ ;  /* 0x0000001517177290 */ /* 0x000fe2000fffe03f */
[C---:B------:R-:W-:Y:S01]  /*1240*/  IADD3 R34, R112.reuse, 0xc0, RZ ;  /* 0x000000c070227810 */ /* 0x040fe20007ffe0ff */
[----:B------:R-:W-:Y:S01]  /*1250*/  USHF.R.S32.HI UR21, URZ, 0x1f, UR14 ;  /* 0x0000001f3f157899 */ /* 0x000fe2000801140e */
[----:B------:R-:W-:Y:S01]  /*1260*/  ISETP.GE.AND P6, PT, R112, c[0x0][0x198], PT ;  /* 0x0000660070007a0c */ /* 0x000fe20003fc6270 */
[----:B------:R-:W-:Y:S01]  /*1270*/  UIMAD UR20, UR8, UR4, URZ ;  /* 0x00000004081472a4 */ /* 0x000fe2000f8e023f */
[----:B------:R-:W-:Y:S01]  /*1280*/  ISETP.GE.AND P5, PT, R21, c[0x0][0x198], PT ;  /* 0x0000660015007a0c */ /* 0x000fe20003fa6270 */
[----:B------:R-:W-:Y:S01]  /*1290*/  USEL UR21, UR21, URZ, !UP2 ;  /* 0x0000003f15157287 */ /* 0x000fe2000d000000 */
[----:B------:R-:W-:Y:S01]  /*12a0*/  ISETP.GE.AND P4, PT, R35, c[0x0][0x198], PT ;  /* 0x0000660023007a0c */ /* 0x000fe20003f86270 */
[----:B------:R-:W-:Y:S01]  /*12b0*/  UIMAD UR20, UR9, UR5, UR20 ;  /* 0x00000005091472a4 */ /* 0x000fe2000f8e0214 */
[----:B------:R-:W-:Y:S01]  /*12c0*/  ISETP.GE.AND P3, PT, R34, c[0x0][0x198], PT ;  /* 0x0000660022007a0c */ /* 0x000fe20003f66270 */
[----:B------:R-:W-:Y:S01]  /*12d0*/  UIMAD.WIDE.U32 UR24, UR9, UR4, UR22 ;  /* 0x00000004091872a5 */ /* 0x000fe2000f8e0016 */
[----:B------:R-:W-:Y:S01]  /*12e0*/  LEA.HI R101, R102, R105, RZ, 0x5 ;  /* 0x0000006966657211 */ /* 0x000fe200078f28ff */
[----:B------:R-:W-:Y:S01]  /*12f0*/  USEL UR22, UR14, URZ, !UP2 ;  /* 0x0000003f0e167287 */ /* 0x000fe2000d000000 */
[----:B------:R-:W-:Y:S01]  /*1300*/  SHF.R.S32.HI R113, RZ, 0x1f, R112 ;  /* 0x0000001fff717819 */ /* 0x000fe20000011470 */
[----:B------:R-:W-:Y:S01]  /*1310*/  ULDC.64 UR4, c[0x0][0x1c0] ;  /* 0x0000700000047ab9 */ /* 0x000fe20000000a00 */
[----:B------:R-:W-:Y:S01]  /*1320*/  SHF.R.S32.HI R100, RZ, 0x5, R101 ;  /* 0x00000005ff647819 */ /* 0x000fe20000011465 */
[----:B------:R-:W-:Y:S01]  /*1330*/  UIMAD UR21, UR21, UR4, URZ ;  /* 0x00000004151572a4 */ /* 0x000fe2000f8e023f */
[----:B-1----:R-:W-:Y:S01]  /*1340*/  IADD3 R3, R114, UR11, RZ ;  /* 0x0000000b72037c10 */ /* 0x002fe2000fffe0ff */
[----:B------:R-:W-:-:S02]  /*1350*/  UIADD3 UR25, UR25, UR20, URZ ;  /* 0x0000001419197290 */ /* 0x000fc4000fffe03f */
[----:B------:R-:W-:Y:S02]  /*1360*/  UIMAD UR5, UR22, UR5, UR21 ;  /* 0x00000005160572a4 */ /* 0x000fe4000f8e0215 */
[----:B------:R-:W-:Y:S01]  /*1370*/  @P1 IMAD.HI.U32 R0, R3, c[0x0][0x2c8], RZ ;  /* 0x0000b20003001a27 */ /* 0x000fe200078e00ff */
[----:B------:R-:W-:Y:S02]  /*1380*/  UIMAD.WIDE.U32 UR22, UR22, UR4, UR24 ;  /* 0x00000004161672a5 */ /* 0x000fe4000f8e0018 */
[----:B------:R-:W-:Y:S01]  /*1390*/  ULDC UR21, c[0x0][0x2c4] ;  /* 0x0000b10000157ab9 */ /* 0x000fe20000000800 */
[----:B------:R-:W-:Y:S01]  /*13a0*/  IMAD.MOV.U32 R2, RZ, RZ, R3 ;  /* 0x000000ffff027224 */ /* 0x000fe200078e0003 */
[----:B------:R-:W-:Y:S01]  /*13b0*/  @P0 SHF.R.U32.HI R2, RZ, c[0x0][0x2cc], R0 ;  /* 0x0000b300ff020a19 */ /* 0x000fe20000011600 */
[----:B------:R-:W-:Y:S01]  /*13c0*/  UIADD3 UR5, UR23, UR5, URZ ;  /* 0x0000000517057290 */ /* 0x000fe2000fffe03f */
[----:B------:R-:W-:Y:S01]  /*13d0*/  IMAD.U32 R5, RZ, RZ, UR23 ;  /* 0x00000017ff057e24 */ /* 0x000fe2000f8e00ff */
[----:B------:R-:W-:Y:S01]  /*13e0*/  UIMAD UR21, UR13, UR21, URZ ;  /* 0x000000150d1572a4 */ /* 0x000fe2000f8e023f */
[--C-:B------:R-:W-:Y:S01]  /*13f0*/  SHF.R.S32.HI R0, RZ, 0x1f, R2.reuse ;  /* 0x0000001fff007819 */ /* 0x100fe20000011402 */
[----:B------:R-:W-:Y:S01]  /*1400*/  IMAD.MOV R6, RZ, RZ, -R2 ;  /* 0x000000ffff067224 */ /* 0x000fe200078e0a02 */
[----:B------:R-:W-:Y:S01]  /*1410*/  ULEA UR24, UR6, 0xffffffc0, 0x6 ;  /* 0xffffffc006187891 */ /* 0x000fe2000f8e303f */
[----:B------:R-:W-:-:S02]  /*1420*/  IMAD.U32 R4, RZ, RZ, UR22 ;  /* 0x00000016ff047e24 */ /* 0x000fc4000f8e00ff */
[----:B------:R-:W-:Y:S01]  /*1430*/  IMAD R0, R0, c[0x0][0x1b0], RZ ;  /* 0x00006c0000007a24 */ /* 0x000fe200078e02ff */
[----:B------:R-:W-:Y:S01]  /*1440*/  UIADD3 UR24, UR7, -UR24, URZ ;  /* 0x8000001807187290 */ /* 0x000fe2000fffe03f */
[----:B------:R-:W-:Y:S02]  /*1450*/  IMAD R6, R6, c[0x0][0x2c4], R3 ;  /* 0x0000b10006067a24 */ /* 0x000fe400078e0203 */
[----:B------:R-:W-:Y:S01]  /*1460*/  IMAD.U32 R5, RZ, RZ, UR5 ;  /* 0x00000005ff057e24 */ /* 0x000fe2000f8e00ff */
[----:B------:R-:W-:Y:S01]  /*1470*/  ULDC.64 UR4, c[0x0][0x1e8] ;  /* 0x00007a0000047ab9 */ /* 0x000fe20000000a00 */
[C---:B------:R-:W-:Y:S01]  /*1480*/  IMAD R7, R2.reuse, c[0x0][0x1b4], R0 ;  /* 0x00006d0002077a24 */ /* 0x040fe200078e0200 */
[----:B------:R-:W-:Y:S01]  /*1490*/  SHF.R.S32.HI R0, RZ, 0x1f, R6 ;  /* 0x0000001fff007819 */ /* 0x000fe20000011406 */
[----:B------:R-:W-:Y:S01]  /*14a0*/  IMAD.WIDE.U32 R2, R2, c[0x0][0x1b0], R4 ;  /* 0x00006c0002027a25 */ /* 0x000fe200078e0004 */
[----:B------:R-:W-:Y:S02]  /*14b0*/  UIMAD UR20, UR8, UR4, URZ ;  /* 0x00000004081472a4 */ /* 0x000fe4000f8e023f */
[----:B------:R-:W-:Y:S01]  /*14c0*/  UIMAD.WIDE.U32 UR22, UR9, UR4, URZ ;  /* 0x00000004091672a5 */ /* 0x000fe2000f8e003f */
[C---:B------:R-:W-:Y:S01]  /*14d0*/  IMAD.SHL.U32 R5, R20.reuse, 0x40, RZ ;  /* 0x0000004014057824 */ /* 0x040fe200078e00ff */
[----:B------:R-:W-:Y:S01]  /*14e0*/  UIMAD UR20, UR9, UR5, UR20 ;  /* 0x00000005091472a4 */ /* 0x000fe2000f8e0214 */
[----:B------:R-:W-:Y:S01]  /*14f0*/  IMAD.IADD R3, R3, 0x1, R7 ;  /* 0x0000000103037824 */ /* 0x000fe200078e0207 */
[----:B------:R-:W-:Y:S01]  /*1500*/  IADD3 R20, -R20, UR24, RZ ;  /* 0x0000001814147c10 */ /* 0x000fe2000fffe1ff */
[----:B------:R-:W-:Y:S01]  /*1510*/  IMAD R4, R0, c[0x0][0x1a8], RZ ;  /* 0x00006a0000047a24 */ /* 0x000fe200078e02ff */
[----:B------:R-:W-:Y:S01]  /*1520*/  LOP3.LUT R0, R5, 0x1c0, RZ, 0xc0, !PT ;  /* 0x000001c005007812 */ /* 0x000fe200078ec0ff */
[----:B------:R-:W-:Y:S01]  /*1530*/  IMAD.WIDE.U32 R2, R6, c[0x0][0x1a8], R2 ;  /* 0x00006a0006027a25 */ /* 0x000fe200078e0002 */
[----:B------:R-:W-:-:S02]  /*1540*/  UIADD3 UR20, UR23, UR20, URZ ;  /* 0x0000001417147290 */ /* 0x000fc4000fffe03f */
[----:B------:R-:W-:Y:S01]  /*1550*/  SHF.R.U32.HI R5, RZ, 0x3, R0 ;  /* 0x00000003ff057819 */ /* 0x000fe20000011600 */
[----:B------:R-:W-:Y:S01]  /*1560*/  IMAD R7, R6, c[0x0][0x1ac], R4 ;  /* 0x00006b0006077a24 */ /* 0x000fe200078e0204 */
[----:B------:R-:W-:Y:S01]  /*1570*/  LOP3.LUT R4, R0, 0x38, R112, 0xf8, !PT ;  /* 0x0000003800047812 */ /* 0x000fe200078ef870 */
[----:B------:R-:W-:Y:S01]  /*1580*/  ULDC.64 UR4, c[0x0][0x210] ;  /* 0x0000840000047ab9 */ /* 0x000fe20000000a00 */
[----:B------:R-:W-:Y:S01]  /*1590*/  LEA R14, P0, R2, c[0x0][0x160], 0x1 ;  /* 0x00005800020e7a11 */ /* 0x000fe200078008ff */
[----:B------:R-:W-:Y:S01]  /*15a0*/  IMAD.IADD R0, R3, 0x1, R7 ;  /* 0x0000000103007824 */ /* 0x000fe200078e0207 */
[----:B------:R-:W-:Y:S01]  /*15b0*/  LOP3.LUT R6, R4, R5, RZ, 0x3c, !PT ;  /* 0x0000000504067212 */ /* 0x000fe200078e3cff */
[----:B------:R-:W-:Y:S01]  /*15c0*/  UIMAD UR8, UR8, UR4, URZ ;  /* 0x00000004080872a4 */ /* 0x000fe2000f8e023f */
[----:B------:R-:W-:Y:S01]  /*15d0*/  LEA.HI R3, R102, R105, RZ, 0x6 ;  /* 0x0000006966037211 */ /* 0x000fe200078f30ff */
[----:B------:R-:W-:Y:S01]  /*15e0*/  SHFL.IDX PT, R4, R14, RZ, 0x181f ;  /* 0x00181fff0e047589 */ /* 0x000fe200000e0000 */
[----:B------:R-:W-:Y:S01]  /*15f0*/  LEA.HI.X R13, R2, c[0x0][0x164], R0, 0x1, P0 ;  /* 0x00005900020d7a11 */ /* 0x000fe200000f0c00 */
[----:B------:R-:W-:Y:S01]  /*1600*/  UIMAD.WIDE.U32 UR26, UR9, UR4, URZ ;  /* 0x00000004091a72a5 */ /* 0x000fe2000f8e003f */
[----:B------:R-:W-:Y:S01]  /*1610*/  ISETP.GE.AND P0, PT, R15, UR21, PT ;  /* 0x000000150f007c0c */ /* 0x000fe2000bf06270 */
[----:B------:R-:W-:Y:S01]  /*1620*/  IMAD.SHL.U32 R0, R3, 0x8, RZ ;  /* 0x0000000803007824 */ /* 0x000fe200078e00ff */
[----:B------:R-:W-:Y:S01]  /*1630*/  SHF.R.S32.HI R3, RZ, 0x1f, R21 ;  /* 0x0000001fff037819 */ /* 0x000fe20000011415 */
[----:B------:R-:W1:Y:S01]  /*1640*/  SHFL.IDX PT, R5, R13, RZ, 0x181f ;  /* 0x00181fff0d057589 */ /* 0x000e6200000e0000 */
[----:B------:R-:W-:Y:S01]  /*1650*/  SHF.R.S32.HI R2, RZ, 0x1f, R35 ;  /* 0x0000001fff027819 */ /* 0x000fe20000011423 */
[----:B------:R-:W-:Y:S01]  /*1660*/  UIMAD UR8, UR9, UR5, UR8 ;  /* 0x00000005090872a4 */ /* 0x000fe2000f8e0208 */
[----:B------:R-:W-:-:S02]  /*1670*/  LOP3.LUT R6, R6, 0xfffffe00, R0, 0xf8, !PT ;  /* 0xfffffe0006067812 */ /* 0x000fc400078ef800 */
[----:B------:R-:W-:Y:S01]  /*1680*/  SHF.R.S32.HI R0, RZ, 0x1f, R34 ;  /* 0x0000001fff007819 */ /* 0x000fe20000011422 */
[----:B------:R-:W-:Y:S01]  /*1690*/  UIADD3 UR8, UR27, UR8, URZ ;  /* 0x000000081b087290 */ /* 0x000fe2000fffe03f */
[----:B------:R-:W-:Y:S01]  /*16a0*/  LEA.HI R3, R3, R21, RZ, 0x3 ;  /* 0x0000001503037211 */ /* 0x000fe200078f18ff */
[----:B------:R-:W-:Y:S01]  /*16b0*/  IMAD.SHL.U32 R103, R6, 0x2, RZ ;  /* 0x0000000206677824 */ /* 0x000fe200078e00ff */
[----:B------:R-:W-:Y:S02]  /*16c0*/  LEA.HI R2, R2, R35, RZ, 0x3 ;  /* 0x0000002302027211 */ /* 0x000fe400078f18ff */
[----:B------:R-:W-:Y:S02]  /*16d0*/  LEA.HI R0, R0, R34, RZ, 0x3 ;  /* 0x0000002200007211 */ /* 0x000fe400078f18ff */
[----:B------:R-:W-:Y:S02]  /*16e0*/  LOP3.LUT R110, R3, 0xfffffff8, RZ, 0xc0, !PT ;  /* 0xfffffff8036e7812 */ /* 0x000fe400078ec0ff */
[----:B------:R-:W-:Y:S01]  /*16f0*/  LOP3.LUT R108, R2, 0xfffffff8, RZ, 0xc0, !PT ;  /* 0xfffffff8026c7812 */ /* 0x000fe200078ec0ff */
[----:B------:R-:W-:Y:S01]  /*1700*/  SHFL.IDX PT, R3, R13, 0x1, 0x181f ;  /* 0x00381f000d037f89 */ /* 0x000fe200000e0000 */
[----:B------:R-:W-:-:S02]  /*1710*/  LOP3.LUT R106, R0, 0xfffffff8, RZ, 0xc0, !PT ;  /* 0xfffffff8006a7812 */ /* 0x000fc400078ec0ff */
[----:B------:R-:W-:Y:S01]  /*1720*/  IADD3 R0, R15, 0x20, RZ ;  /* 0x000000200f007810 */ /* 0x000fe20007ffe0ff */
[----:B------:R-:W3:Y:S01]  /*1730*/  SHFL.IDX PT, R2, R14, 0x1, 0x181f ;  /* 0x00381f000e027f89 */ /* 0x000ee200000e0000 */
[----:B------:R-:W-:Y:S02]  /*1740*/  SHF.R.S32.HI R111, RZ, 0x1f, R110 ;  /* 0x0000001fff6f7819 */ /* 0x000fe4000001146e */
[----:B------:R-:W-:Y:S01]  /*1750*/  SHF.R.S32.HI R109, RZ, 0x1f, R108 ;  /* 0x0000001fff6d7819 */ /* 0x000fe2000001146c */
[----:B-1----:R-:W-:Y:S01]  /*1760*/  @!P0 IMAD.WIDE R10, R112, 0x2, R4 ;  /* 0x00000002700a8825 */ /* 0x002fe200078e0204 */
[----:B------:R-:W-:-:S03]  /*1770*/  SHF.R.S32.HI R107, RZ, 0x1f, R106 ;  /* 0x0000001fff6b7819 */ /* 0x000fc6000001146a */
[--C-:B------:R-:W-:Y:S01]  /*1780*/  @!P0 IMAD.WIDE R8, R110, 0x2, R4.reuse ;  /* 0x000000026e088825 */ /* 0x100fe200078e0204 */
[----:B------:R1:W-:Y:S03]  /*1790*/  @!P0 LDGSTS.E.BYPASS.LTC128B.128 [R103+0x100], [R10.64], !P6 ;  /* 0x001000000a678fae */ /* 0x0003e6000f101d50 */
[--C-:B------:R-:W-:Y:S01]  /*17a0*/  @!P0 IMAD.WIDE R6, R108, 0x2, R4.reuse ;  /* 0x000000026c068825 */ /* 0x100fe200078e0204 */
[----:B------:R3:W-:Y:S03]  /*17b0*/  @!P0 LDGSTS.E.BYPASS.LTC128B.128 [R103+0x4100], [R8.64], !P5 ;  /* 0x0410000008678fae */ /* 0x0007e6000e901d50 */
[----:B------:R-:W-:Y:S01]  /*17c0*/  @!P0 IMAD.WIDE R4, R106, 0x2, R4 ;  /* 0x000000026a048825 */ /* 0x000fe200078e0204 */
[----:B------:R4:W-:Y:S04]  /*17d0*/  @!P0 LDGSTS.E.BYPASS.LTC128B.128 [R103+0x8100], [R6.64], !P4 ;  /* 0x0810000006678fae */ /* 0x0009e8000e101d50 */
[----:B------:R5:W-:Y:S01]  /*17e0*/  @!P0 LDGSTS.E.BYPASS.LTC128B.128 [R103+0xc100], [R4.64], !P3 ;  /* 0x0c10000004678fae */ /* 0x000be2000d901d50 */
[----:B------:R-:W-:Y:S01]  /*17f0*/  ISETP.GE.AND P0, PT, R0, UR21, PT ;  /* 0x0000001500007c0c */ /* 0x000fe2000bf06270 */
[----:B------:R-:W-:-:S04]  /*1800*/  IMAD.MOV R0, RZ, RZ, -R12 ;  /* 0x000000ffff007224 */ /* 0x000fc800078e0a0c */
[----:B------:R-:W-:Y:S01]  /*1810*/  IMAD R18, R0, c[0x0][0x2b8], R16 ;  /* 0x0000ae0000127a24 */ /* 0x000fe200078e0210 */
[----:B------:R-:W-:-:S04]  /*1820*/  IADD3 R0, R15, 0x40, RZ ;  /* 0x000000400f007810 */ /* 0x000fc80007ffe0ff */
[----:B------:R-:W-:-:S03]  /*1830*/  SHF.R.S32.HI R12, RZ, 0x1f, R18 ;  /* 0x0000001fff0c7819 */ /* 0x000fc60000011412 */
[----:B---3--:R-:W-:-:S04]  /*1840*/  @!P0 IMAD.WIDE R8, R110, 0x2, R2 ;  /* 0x000000026e088825 */ /* 0x008fc800078e0202 */
[--C-:B----4-:R-:W-:Y:S01]  /*1850*/  @!P0 IMAD.WIDE R6, R112, 0x2, R2.reuse ;  /* 0x0000000270068825 */ /* 0x110fe200078e0202 */
[----:B-----5:R-:W-:Y:S04]  /*1860*/  SHFL.IDX PT, R4, R14, 0x2, 0x181f ;  /* 0x00581f000e047f89 */ /* 0x020fe800000e0000 */
[----:B------:R-:W1:Y:S04]  /*1870*/  SHFL.IDX PT, R5, R13, 0x2, 0x181f ;  /* 0x00581f000d057f89 */ /* 0x000e6800000e0000 */
[----:B------:R3:W-:Y:S04]  /*1880*/  @!P0 LDGSTS.E.BYPASS.LTC128B.128 [R103+0x1100], [R6.64], !P6 ;  /* 0x0110000006678fae */ /* 0x0007e8000f101d50 */
[----:B------:R4:W-:Y:S01]  /*1890*/  @!P0 LDGSTS.E.BYPASS.LTC128B.128 [R103+0x5100], [R8.64], !P5 ;  /* 0x0510000008678fae */ /* 0x0009e2000e901d50 */
[----:B---3--:R-:W-:-:S04]  /*18a0*/  @!P0 IMAD.WIDE R6, R108, 0x2, R2 ;  /* 0x000000026c068825 */ /* 0x008fc800078e0202 */
[----:B------:R-:W-:Y:S01]  /*18b0*/  @!P0 IMAD.WIDE R2, R106, 0x2, R2 ;  /* 0x000000026a028825 */ /* 0x000fe200078e0202 */
[----:B------:R3:W-:Y:S04]  /*18c0*/  @!P0 LDGSTS.E.BYPASS.LTC128B.128 [R103+0x9100], [R6.64], !P4 ;  /* 0x0910000006678fae */ /* 0x0007e8000e101d50 */
[----:B------:R5:W-:Y:S01]  /*18d0*/  @!P0 LDGSTS.E.BYPASS.LTC128B.128 [R103+0xd100], [R2.64], !P3 ;  /* 0x0d10000002678fae */ /* 0x000be2000d901d50 */
[----:B------:R-:W-:Y:S01]  /*18e0*/  ISETP.GE.AND P0, PT, R0, UR21, PT ;  /* 0x0000001500007c0c */ /* 0x000fe2000bf06270 */
[----:B------:R-:W-:-:S04]  /*18f0*/  IMAD R0, R12, c[0x0][0x1e0], RZ ;  /* 0x000078000c007a24 */ /* 0x000fc800078e02ff */
[----:B------:R-:W-:-:S08]  /*1900*/  IMAD R0, R18, c[0x0][0x1e4], R0 ;  /* 0x0000790012007a24 */ /* 0x000fd000078e0200 */
[----:B-1----:R-:W-:-:S04]  /*1910*/  @!P0 IMAD.WIDE R10, R112, 0x2, R4 ;  /* 0x00000002700a8825 */ /* 0x002fc800078e0204 */
[--C-:B----4-:R-:W-:Y:S01]  /*1920*/  @!P0 IMAD.WIDE R8, R110, 0x2, R4.reuse ;  /* 0x000000026e088825 */ /* 0x110fe200078e0204 */
[----:B------:R2:W-:Y:S03]  /*1930*/  @!P0 LDGSTS.E.BYPASS.LTC128B.128 [R103+0x2100], [R10.64], !P6 ;  /* 0x021000000a678fae */ /* 0x0005e6000f101d50 */
[----:B---3--:R-:W-:Y:S01]  /*1940*/  @!P0 IMAD.WIDE R6, R108, 0x2, R4 ;  /* 0x000000026c068825 */ /* 0x008fe200078e0204 */
[----:B------:R1:W-:Y:S03]  /*1950*/  @!P0 LDGSTS.E.BYPASS.LTC128B.128 [R103+0x6100], [R8.64], !P5 ;  /* 0x0610000008678fae */ /* 0x0003e6000e901d50 */
[----:B-----5:R-:W-:Y:S01]  /*1960*/  IMAD.WIDE.U32 R2, R18, c[0x0][0x1e0], RZ ;  /* 0x0000780012027a25 */ /* 0x020fe200078e00ff */
[----:B------:R3:W-:Y:S03]  /*1970*/  @!P0 LDGSTS.E.BYPASS.LTC128B.128 [R103+0xa100], [R6.64], !P4 ;  /* 0x0a10000006678fae */ /* 0x0007e6000e101d50 */
[----:B------:R-:W-:-:S02]  /*1980*/  IMAD.IADD R3, R3, 0x1, R0 ;  /* 0x0000000103037824 */ /* 0x000fc400078e0200 */
[----:B------:R-:W-:-:S05]  /*1990*/  @!P0 IMAD.WIDE R4, R106, 0x2, R4 ;  /* 0x000000026a048825 */ /* 0x000fca00078e0204 */
[----:B------:R4:W-:Y:S04]  /*19a0*/  @!P0 LDGSTS.E.BYPASS.LTC128B.128 [R103+0xe100], [R4.64], !P3 ;  /* 0x0e10000004678fae */ /* 0x0009e8000d901d50 */
[----:B---3--:R-:W-:Y:S04]  /*19b0*/  SHFL.IDX PT, R6, R14, 0x3, 0x181f ;  /* 0x00781f000e067f89 */ /* 0x008fe800000e0000 */
[----:B------:R3:W5:Y:S01]  /*19c0*/  SHFL.IDX PT, R7, R13, 0x3, 0x181f ;  /* 0x00781f000d077f89 */ /* 0x00076200000e0000 */
[----:B----4-:R-:W-:Y:S01]  /*19d0*/  IADD3 R5, R15, 0x60, RZ ;  /* 0x000000600f057810 */ /* 0x010fe20007ffe0ff */
[----:B------:R-:W-:-:S03]  /*19e0*/  IMAD R4, R12, c[0x0][0x208], RZ ;  /* 0x000082000c047a24 */ /* 0x000fc600078e02ff */
[----:B------:R-:W-:Y:S01]  /*19f0*/  ISETP.GE.AND P1, PT, R5, UR21, PT ;  /* 0x0000001505007c0c */ /* 0x000fe2000bf26270 */
[C---:B------:R-:W-:Y:S01]  /*1a00*/  IMAD R4, R18.reuse, c[0x0][0x20c], R4 ;  /* 0x0000830012047a24 */ /* 0x040fe200078e0204 */
[----:B--2---:R-:W-:Y:S01]  /*1a10*/  SHF.R.S32.HI R11, RZ, 0x1f, R17 ;  /* 0x0000001fff0b7819 */ /* 0x004fe20000011411 */
[----:B-1----:R-:W-:Y:S01]  /*1a20*/  IMAD.WIDE.U32 R8, R17, c[0x0][0x1f0], R2 ;  /* 0x00007c0011087a25 */ /* 0x002fe200078e0002 */
[----:B------:R-:W-:Y:S03]  /*1a30*/  STL [R1+0x58], R17 ;  /* 0x0000581101007387 */ /* 0x000fe60000100800 */
[----:B------:R-:W-:Y:S01]  /*1a40*/  IMAD R0, R11, c[0x0][0x1f0], RZ ;  /* 0x00007c000b007a24 */ /* 0x000fe200078e02ff */
[----:B------:R-:W-:Y:S01]  /*1a50*/  STL [R1+0x98], R112 ;  /* 0x0000987001007387 */ /* 0x000fe20000100800 */
[----:B------:R-:W-:-:S03]  /*1a60*/  IMAD.WIDE.U32 R2, R18, c[0x0][0x208], RZ ;  /* 0x0000820012027a25 */ /* 0x000fc600078e00ff */
[----:B------:R-:W-:Y:S01]  /*1a70*/  STL [R1+0x54], R103 ;  /* 0x0000546701007387 */ /* 0x000fe20000100800 */
[----:B------:R-:W-:Y:S01]  /*1a80*/  IMAD R10, R17, c[0x0][0x1f4], R0 ;  /* 0x00007d00110a7a24 */ /* 0x000fe200078e0200 */
[----:B------:R-:W-:Y:S01]  /*1a90*/  IADD3 R0, P0, R8, UR22, RZ ;  /* 0x0000001608007c10 */ /* 0x000fe2000ff1e0ff */
[----:B------:R-:W-:Y:S01]  /*1aa0*/  IMAD.IADD R5, R3, 0x1, R4 ;  /* 0x0000000103057824 */ /* 0x000fe200078e0204 */
[----:B------:R-:W-:Y:S01]  /*1ab0*/  STL [R1+0xd0], R110 ;  /* 0x0000d06e01007387 */ /* 0x000fe20000100800 */
[----:B------:R-:W-:Y:S01]  /*1ac0*/  IMAD.MOV.U32 R4, RZ, RZ, R2 ;  /* 0x000000ffff047224 */ /* 0x000fe200078e0002 */
[----:B------:R-:W-:Y:S02]  /*1ad0*/  IADD3.X R8, R9, UR20, R10, P0, !PT ;  /* 0x0000001409087c10 */ /* 0x000fe400087fe40a */
[C---:B---3--:R-:W-:Y:S01]  /*1ae0*/  LEA R13, P0, R0.reuse, c[0x0][0x1c8], 0x1 ;  /* 0x00007200000d7a11 */ /* 0x048fe200078008ff */
[----:B------:R-:W-:Y:S01]  /*1af0*/  IMAD.WIDE.U32 R4, R17, c[0x0][0x218], R4 ;  /* 0x0000860011047a25 */ /* 0x000fe200078e0004 */
[----:B------:R-:W-:Y:S02]  /*1b00*/  STL [R1+0xd4], R108 ;  /* 0x0000d46c01007387 */ /* 0x000fe40000100800 */
[----:B------:R-:W-:Y:S01]  /*1b10*/  LEA.HI.X R12, R0, c[0x0][0x1cc], R8, 0x1, P0 ;  /* 0x00007300000c7a11 */ /* 0x000fe200000f0c08 */
[----:B------:R-:W-:Y:S01]  /*1b20*/  IMAD R0, R11, c[0x0][0x218], RZ ;  /* 0x000086000b007a24 */ /* 0x000fe200078e02ff */
[----:B------:R-:W-:Y:S01]  /*1b30*/  SHFL.IDX PT, R2, R13, RZ, 0x181f ;  /* 0x00181fff0d027589 */ /* 0x000fe200000e0000 */
[----:B-----5:R-:W-:-:S03]  /*1b40*/  @!P1 IMAD.WIDE R10, R112, 0x2, R6 ;  /* 0x00000002700a9825 */ /* 0x020fc600078e0206 */
[----:B------:R-:W1:Y:S01]  /*1b50*/  SHFL.IDX PT, R3, R12, RZ, 0x181f ;  /* 0x00181fff0c037589 */ /* 0x000e6200000e0000 */
[----:B------:R-:W-:-:S03]  /*1b60*/  @!P1 IMAD.WIDE R8, R110, 0x2, R6 ;  /* 0x000000026e089825 */ /* 0x000fc600078e0206 */
[----:B------:R2:W-:Y:S01]  /*1b70*/  @!P1 LDGSTS.E.BYPASS.LTC128B.128 [R103+0x3100], [R10.64], !P6 ;  /* 0x031000000a679fae */ /* 0x0005e2000f101d50 */
[----:B------:R-:W-:Y:S01]  /*1b80*/  IMAD R0, R17, c[0x0][0x21c], R0 ;  /* 0x0000870011007a24 */ /* 0x000fe200078e0200 */
[----:B------:R-:W-:Y:S02]  /*1b90*/  ISETP.GE.AND P6, PT, R112, c[0x0][0x1d4], PT ;  /* 0x0000750070007a0c */ /* 0x000fe40003fc6270 */
[----:B------:R3:W-:Y:S04]  /*1ba0*/  @!P1 LDGSTS.E.BYPASS.LTC128B.128 [R103+0x7100], [R8.64], !P5 ;  /* 0x0710000008679fae */ /* 0x0007e8000e901d50 */
[----:B------:R-:W-:Y:S04]  /*1bb0*/  STL [R1+0x64], R106 ;  /* 0x0000646a01007387 */ /* 0x000fe80000100800 */
[----:B------:R-:W-:Y:S01]  /*1bc0*/  STL [R1+0x5c], R18 ;  /* 0x00005c1201007387 */ /* 0x000fe20000100800 */
[----:B--2---:R-:W-:-:S02]  /*1bd0*/  IADD3 R10, P0, R4, UR26, RZ ;  /* 0x0000001a040a7c10 */ /* 0x004fc4000ff1e0ff */
[----:B------:R-:W-:Y:S02]  /*1be0*/  LEA.HI R11, R102, R105, RZ, 0x4 ;  /* 0x00000069660b7211 */ /* 0x000fe400078f20ff */
[----:B------:R-:W-:Y:S01]  /*1bf0*/  IADD3.X R4, R5, UR8, R0, P0, !PT ;  /* 0x0000000805047c10 */ /* 0x000fe200087fe400 */
[--C-:B---3--:R-:W-:Y:S01]  /*1c00*/  @!P1 IMAD.WIDE R8, R108, 0x2, R6.reuse ;  /* 0x000000026c089825 */ /* 0x108fe200078e0206 */
[----:B------:R-:W-:Y:S02]  /*1c10*/  LEA R0, P5, R10, c[0x0][0x1f8], 0x1 ;  /* 0x00007e000a007a11 */ /* 0x000fe400078a08ff */
[----:B------:R-:W-:Y:S01]  /*1c20*/  ISETP.GE.AND P0, PT, R20, 0x1, PT ;  /* 0x000000011400780c */ /* 0x000fe20003f06270 */
[----:B------:R-:W-:Y:S01]  /*1c30*/  @!P1 IMAD.WIDE R6, R106, 0x2, R6 ;  /* 0x000000026a069825 */ /* 0x000fe200078e0206 */
[----:B------:R-:W-:Y:S01]  /*1c40*/  LEA.HI.X R10, R10, c[0x0][0x1fc], R4, 0x1, P5 ;  /* 0x00007f000a0a7a11 */ /* 0x000fe200028f0c04 */
[----:B------:R-:W2:Y:S01]  /*1c50*/  SHFL.IDX PT, R14, R0, RZ, 0x181f ;  /* 0x00181fff000e7589 */ /* 0x000ea200000e0000 */
[----:B------:R-:W-:-:S03]  /*1c60*/  ISETP.GE.AND P5, PT, R21, c[0x0][0x1d4], PT ;  /* 0x0000750015007a0c */ /* 0x000fc60003fa6270 */
[----:B------:R3:W-:Y:S01]  /*1c70*/  @!P1 LDGSTS.E.BYPASS.LTC128B.128 [R103+0xb100], [R8.64], !P4 ;  /* 0x0b10000008679fae */ /* 0x0007e2000e101d50 */
[----:B------:R-:W-:-:S03]  /*1c80*/  ISETP.GE.AND P4, PT, R35, c[0x0][0x1d4], PT ;  /* 0x0000750023007a0c */ /* 0x000fc60003f86270 */
[----:B------:R-:W4:Y:S02]  /*1c90*/  SHFL.IDX PT, R17, R10, RZ, 0x181f ;  /* 0x00181fff0a117589 */ /* 0x000f2400000e0000 */
[----:B-1----:R-:W-:Y:S02]  /*1ca0*/  @P0 IMAD.WIDE R4, R108, 0x2, R2 ;  /* 0x000000026c040825 */ /* 0x002fe400078e0202 */
[----:B------:R-:W1:Y:S04]  /*1cb0*/  SHFL.IDX PT, R15, R0, 0x1, 0x181f ;  /* 0x00381f00000f7f89 */ /* 0x000e6800000e0000 */
[----:B------:R5:W-:Y:S01]  /*1cc0*/  @!P1 LDGSTS.E.BYPASS.LTC128B.128 [R103+0xf100], [R6.64], !P3 ;  /* 0x0f10000006679fae */ /* 0x000be2000d901d50 */
[----:B------:R-:W-:Y:S02]  /*1cd0*/  ISETP.GE.AND P3, PT, R34, c[0x0][0x1d4], PT ;  /* 0x0000750022007a0c */ /* 0x000fe40003f66270 */
[----:B------:R-:W-:Y:S01]  /*1ce0*/  ISETP.GT.AND P1, PT, R20, 0x20, PT ;  /* 0x000000201400780c */ /* 0x000fe20003f24270 */
[----:B------:R1:W1:Y:S01]  /*1cf0*/  SHFL.IDX PT, R16, R10, 0x1, 0x181f ;  /* 0x00381f000a107f89 */ /* 0x00026200000e0000 */
[----:B------:R-:W-:-:S03]  /*1d00*/  SEL R104, RZ, 0x10, P3 ;  /* 0x00000010ff687807 */ /* 0x000fc60001800000 */
[----:B------:R-:W0:Y:S01]  /*1d10*/  LDGDEPBAR ;  /* 0x00000000000079af */ /* 0x000e220000000000 */
[----:B---3--:R-:W-:-:S05]  /*1d20*/  @P0 IMAD.WIDE R8, R112, 0x2, R2 ;  /* 0x0000000270080825 */ /* 0x008fca00078e0202 */
[----:B------:R3:W-:Y:S01]  /*1d30*/  @P0 LDGSTS.E.BYPASS.LTC128B.128 [R103+0x10100], [R8.64], !P6 ;  /* 0x1010000008670fae */ /* 0x0007e2000f101d50 */
[----:B-----5:R-:W-:Y:S01]  /*1d40*/  @P0 IMAD.WIDE R6, R110, 0x2, R2 ;  /* 0x000000026e060825 */ /* 0x020fe200078e0202 */
[----:B-1----:R-:W-:-:S04]  /*1d50*/  LOP3.LUT R10, R11, 0xfffffff0, RZ, 0xc0, !PT ;  /* 0xfffffff00b0a7812 */ /* 0x002fc800078ec0ff */
[----:B------:R1:W-:Y:S01]  /*1d60*/  @P0 LDGSTS.E.BYPASS.LTC128B.128 [R103+0x12100], [R6.64], !P5 ;  /* 0x1210000006670fae */ /* 0x0003e2000e901d50 */
[----:B------:R-:W-:-:S03]  /*1d70*/  IMAD.IADD R10, R105, 0x1, -R10 ;  /* 0x00000001690a7824 */ /* 0x000fc600078e0a0a */
[----:B------:R5:W-:Y:S02]  /*1d80*/  @P0 LDGSTS.E.BYPASS.LTC128B.128 [R103+0x14100], [R4.64], !P4 ;  /* 0x1410000004670fae */ /* 0x000be4000e101d50 */
[----:B------:R-:W-:-:S04]  /*1d90*/  SHF.R.S32.HI R18, RZ, 0x1f, R10 ;  /* 0x0000001fff127819 */ /* 0x000fc8000001140a */
[----:B------:R-:W-:Y:S01]  /*1da0*/  LEA.HI R18, R18, R10, RZ, 0x3 ;  /* 0x0000000a12127211 */ /* 0x000fe200078f18ff */
[----:B---3--:R-:W-:Y:S01]  /*1db0*/  IMAD.WIDE R8, R112, 0x2, RZ ;  /* 0x0000000270087825 */ /* 0x008fe200078e02ff */
[----:B-1----:R-:W-:-:S03]  /*1dc0*/  SHF.R.S32.HI R6, RZ, 0x4, R11 ;  /* 0x00000004ff067819 */ /* 0x002fc6000001140b */
[----:B------:R-:W-:Y:S02]  /*1dd0*/  IMAD.SHL.U32 R7, R19, 0x40, RZ ;  /* 0x0000004013077824 */ /* 0x000fe400078e00ff */
[----:B-----5:R-:W-:Y:S01]  /*1de0*/  @P0 IMAD.WIDE R4, R106, 0x2, R2 ;  /* 0x000000026a040825 */ /* 0x020fe200078e0202 */
[----:B------:R-:W-:Y:S01]  /*1df0*/  LEA.HI R0, R11, R6, RZ, 0x1 ;  /* 0x000000060b007211 */ /* 0x000fe200078f08ff */
[----:B------:R1:W-:Y:S01]  /*1e00*/  SHFL.IDX PT, R2, R13, 0x1, 0x181f ;  /* 0x00381f000d027f89 */ /* 0x0003e200000e0000 */
[----:B------:R-:W-:Y:S02]  /*1e10*/  LOP3.LUT R11, R18, 0xfffffff8, RZ, 0xc0, !PT ;  /* 0xfffffff8120b7812 */ /* 0x000fe400078ec0ff */
[----:B------:R-:W-:Y:S01]  /*1e20*/  LOP3.LUT R0, R0, 0xfffffffe, RZ, 0xc0, !PT ;  /* 0xfffffffe00007812 */ /* 0x000fe200078ec0ff */
[----:B------:R-:W3:Y:S02]  /*1e30*/  SHFL.IDX PT, R3, R12, 0x1, 0x181f ;  /* 0x00381f000c037f89 */ /* 0x000ee400000e0000 */
[----:B------:R-:W-:-:S02]  /*1e40*/  IMAD.IADD R11, R10, 0x1, -R11 ;  /* 0x000000010a0b7824 */ /* 0x000fc400078e0a0b */
[----:B------:R5:W-:Y:S01]  /*1e50*/  @P0 LDGSTS.E.BYPASS.LTC128B.128 [R103+0x16100], [R4.64], !P3 ;  /* 0x1610000004670fae */ /* 0x000be2000d901d50 */
[----:B--2---:R-:W-:-:S05]  /*1e60*/  IADD3 R32, P0, R14, R8, RZ ;  /* 0x000000080e207210 */ /* 0x004fca0007f1e0ff */
[----:B----4-:R-:W-:Y:S01]  /*1e70*/  IMAD.X R33, R17, 0x1, R9, P0 ;  /* 0x0000000111217824 */ /* 0x010fe200000e0609 */
[----:B------:R-:W-:-:S05]  /*1e80*/  IADD3 R30, P0, R8, R15, RZ ;  /* 0x0000000f081e7210 */ /* 0x000fca0007f1e0ff */
[----:B------:R-:W-:Y:S02]  /*1e90*/  IMAD.X R31, R9, 0x1, R16, P0 ;  /* 0x00000001091f7824 */ /* 0x000fe400000e0610 */
[----:B-1----:R-:W-:Y:S01]  /*1ea0*/  IMAD.IADD R13, R6, 0x1, -R0 ;  /* 0x00000001060d7824 */ /* 0x002fe200078e0a00 */
[----:B------:R-:W-:Y:S01]  /*1eb0*/  LOP3.LUT R0, R7, 0x1c0, RZ, 0xc0, !PT ;  /* 0x000001c007007812 */ /* 0x000fe200078ec0ff */
[----:B---3--:R-:W-:-:S03]  /*1ec0*/  @P1 IMAD.WIDE R8, R112, 0x2, R2 ;  /* 0x0000000270081825 */ /* 0x008fc600078e0202 */
[----:B------:R-:W-:Y:S02]  /*1ed0*/  LOP3.LUT R12, R0, 0x8, R22, 0xf8, !PT ;  /* 0x00000008000c7812 */ /* 0x000fe400078ef816 */
[----:B------:R-:W-:Y:S01]  /*1ee0*/  SHF.R.U32.HI R0, RZ, 0x3, R0 ;  /* 0x00000003ff007819 */ /* 0x000fe20000011600 */
[----:B------:R-:W-:Y:S01]  /*1ef0*/  @P1 IMAD.WIDE R6, R110, 0x2, R2 ;  /* 0x000000026e061825 */ /* 0x000fe200078e0202 */
[----:B------:R1:W-:Y:S02]  /*1f00*/  @P1 LDGSTS.E.BYPASS.LTC128B.128 [R103+0x11100], [R8.64], !P6 ;  /* 0x1110000008671fae */ /* 0x0003e4000f101d50 */
[----:B------:R-:W-:Y:S01]  /*1f10*/  LOP3.LUT R0, R12, R0, RZ, 0x3c, !PT ;  /* 0x000000000c007212 */ /* 0x000fe200078e3cff */
[----:B-----5:R-:W-:Y:S01]  /*1f20*/  IMAD.WIDE R4, R110, 0x2, RZ ;  /* 0x000000026e047825 */ /* 0x020fe200078e02ff */
[----:B------:R2:W-:Y:S03]  /*1f30*/  @P1 LDGSTS.E.BYPASS.LTC128B.128 [R103+0x13100], [R6.64], !P5 ;  /* 0x1310000006671fae */ /* 0x0005e6000e901d50 */
[----:B------:R-:W-:Y:S01]  /*1f40*/  IMAD R0, R13, 0x200, R0 ;  /* 0x000002000d007824 */ /* 0x000fe200078e0200 */
[----:B------:R-:W-:-:S03]  /*1f50*/  IADD3 R28, P0, R14, R4, RZ ;  /* 0x000000040e1c7210 */ /* 0x000fc60007f1e0ff */
[----:B------:R-:W-:Y:S02]  /*1f60*/  IMAD.SHL.U32 R134, R0, 0x2, RZ ;  /* 0x0000000200867824 */ /* 0x000fe400078e00ff */
[----:B------:R-:W-:Y:S01]  /*1f70*/  IMAD.X R29, R17, 0x1, R5, P0 ;  /* 0x00000001111d7824 */ /* 0x000fe200000e0605 */
[----:B------:R-:W-:Y:S02]  /*1f80*/  IADD3 R26, P0, R4, R15, RZ ;  /* 0x0000000f041a7210 */ /* 0x000fe40007f1e0ff */
[C---:B------:R-:W-:Y:S02]  /*1f90*/  IADD3 R0, R134.reuse, 0x10100, RZ ;  /* 0x0001010086007810 */ /* 0x040fe40007ffe0ff */
[----:B------:R-:W-:Y:S01]  /*1fa0*/  IADD3 R115, R134, 0x10120, RZ ;  /* 0x0001012086737810 */ /* 0x000fe20007ffe0ff */
[----:B------:R-:W-:Y:S02]  /*1fb0*/  IMAD.X R27, R5, 0x1, R16, P0 ;  /* 0x00000001051b7824 */ /* 0x000fe400000e0610 */
[----:B------:R-:W-:-:S04]  /*1fc0*/  @P1 IMAD.WIDE R4, R106, 0x2, R2 ;  /* 0x000000026a041825 */ /* 0x000fc800078e0202 */
[----:B-1----:R-:W-:-:S04]  /*1fd0*/  @P1 IMAD.WIDE R8, R108, 0x2, R2 ;  /* 0x000000026c081825 */ /* 0x002fc800078e0202 */
[----:B------:R-:W-:Y:S01]  /*1fe0*/  IMAD.WIDE R2, R108, 0x2, RZ ;  /* 0x000000026c027825 */ /* 0x000fe200078e02ff */
[----:B------:R1:W-:Y:S03]  /*1ff0*/  @P1 LDGSTS.E.BYPASS.LTC128B.128 [R103+0x15100], [R8.64], !P4 ;  /* 0x1510000008671fae */ /* 0x0003e6000e101d50 */
[----:B--2---:R-:W-:Y:S01]  /*2000*/  IMAD.SHL.U32 R6, R11, 0x40, RZ ;  /* 0x000000400b067824 */ /* 0x004fe200078e00ff */
[----:B------:R2:W-:Y:S01]  /*2010*/  @P1 LDGSTS.E.BYPASS.LTC128B.128 [R103+0x17100], [R4.64], !P3 ;  /* 0x1710000004671fae */ /* 0x0005e2000d901d50 */
[----:B------:R-:W-:Y:S01]  /*2020*/  IMAD.SHL.U32 R7, R13, 0x8, RZ ;  /* 0x000000080d077824 */ /* 0x000fe200078e00ff */
[----:B------:R-:W-:Y:S02]  /*2030*/  IADD3 R24, P1, R14, R2, RZ ;  /* 0x000000020e187210 */ /* 0x000fe40007f3e0ff */
[----:B------:R-:W0:Y:S01]  /*2040*/  LDGDEPBAR ;  /* 0x00000000000079af */ /* 0x000e220000000000 */
[----:B------:R-:W-:-:S02]  /*2050*/  LOP3.LUT R6, R6, 0x1c0, RZ, 0xc0, !PT ;  /* 0x000001c006067812 */ /* 0x000fc400078ec0ff */
[----:B------:R-:W-:Y:S01]  /*2060*/  IADD3 R22, P0, R2, R15, RZ ;  /* 0x0000000f02167210 */ /* 0x000fe20007f1e0ff */
[----:B------:R-:W-:Y:S01]  /*2070*/  IMAD.X R25, R17, 0x1, R3, P1 ;  /* 0x0000000111197824 */ /* 0x000fe200008e0603 */
[----:B------:R-:W-:Y:S01]  /*2080*/  LOP3.LUT R7, R6, 0x8, R7, 0xf8, !PT ;  /* 0x0000000806077812 */ /* 0x000fe200078ef807 */
[----:B------:R-:W-:Y:S01]  /*2090*/  IMAD.SHL.U32 R2, R18, 0x40, RZ ;  /* 0x0000004012027824 */ /* 0x000fe200078e00ff */
[----:B------:R-:W-:Y:S01]  /*20a0*/  SHF.R.U32.HI R6, RZ, 0x3, R6 ;  /* 0x00000003ff067819 */ /* 0x000fe20000011606 */
[----:B------:R-:W-:Y:S01]  /*20b0*/  IMAD.X R23, R3, 0x1, R16, P0 ;  /* 0x0000000103177824 */ /* 0x000fe200000e0610 */
[----:B------:R-:W-:Y:S02]  /*20c0*/  LOP3.LUT P1, RZ, R19, 0x2, RZ, 0xc0, !PT ;  /* 0x0000000213ff7812 */ /* 0x000fe4000782c0ff */
[----:B------:R-:W-:Y:S02]  /*20d0*/  LOP3.LUT R6, R7, R6, RZ, 0x3c, !PT ;  /* 0x0000000607067212 */ /* 0x000fe400078e3cff */
[----:B------:R-:W-:-:S09]  /*20e0*/  IADD3 R3, R103, 0x2100, RZ ;  /* 0x0000210067037810 */ /* 0x000fd20007ffe0ff */
[----:B------:R-:W-:Y:S01]  /*20f0*/  @P1 IADD3 R115, R0, -0x20, RZ ;  /* 0xffffffe000731810 */ /* 0x000fe20007ffe0ff */
[----:B--2---:R-:W-:Y:S01]  /*2100*/  IMAD.WIDE R4, R106, 0x2, RZ ;  /* 0x000000026a047825 */ /* 0x004fe200078e02ff */
[----:B------:R-:W-:-:S04]  /*2110*/  DEPBAR.LE SB0, 0x1 ;  /* 0x000080400000791a */ /* 0x000fc80000000000 */
[----:B------:R-:W-:Y:S01]  /*2120*/  BAR.SYNC.DEFER_BLOCKING 0x0 ;  /* 0x0000000000007b1d */ /* 0x000fe20000010000 */
[----:B------:R-:W-:Y:S02]  /*2130*/  IADD3 R12, P0, R14, R4, RZ ;  /* 0x000000040e0c7210 */ /* 0x000fe40007f1e0ff */
[----:B------:R-:W-:Y:S02]  /*2140*/  LOP3.LUT P1, RZ, R11, 0x2, RZ, 0xc0, !PT ;  /* 0x000000020bff7812 */ /* 0x000fe4000782c0ff */
[----:B------:R-:W-:Y:S01]  /*2150*/  IADD3 R7, R115, 0x2000, RZ ;  /* 0x0000200073077810 */ /* 0x000fe20007ffe0ff */
[----:B------:R-:W-:Y:S01]  /*2160*/  IMAD.X R13, R17, 0x1, R5, P0 ;  /* 0x00000001110d7824 */ /* 0x000fe200000e0605 */
[----:B-1----:R-:W-:Y:S01]  /*2170*/  IADD3 R8, P0, R4, R15, RZ ;  /* 0x0000000f04087210 */ /* 0x002fe20007f1e0ff */
[----:B------:R-:W-:Y:S01]  /*2180*/  STL [R1], R115 ;  /* 0x0000007301007387 */ /* 0x000fe20000100800 */
[----:B------:R-:W-:Y:S01]  /*2190*/  LOP3.LUT R4, R6, 0xfffffe00, R2, 0xf8, !PT ;  /* 0xfffffe0006047812 */ /* 0x000fe200078ef802 */
[----:B------:R-:W-:Y:S01]  /*21a0*/  IMAD.MOV.U32 R2, RZ, RZ, 0x20 ;  /* 0x00000020ff027424 */ /* 0x000fe200078e00ff */
[----:B------:R-:W-:Y:S01]  /*21b0*/  IADD3 R6, R103, 0x100, RZ ;  /* 0x0000010067067810 */ /* 0x000fe20007ffe0ff */
[----:B------:R-:W-:Y:S01]  /*21c0*/  IMAD.X R9, R5, 0x1, R16, P0 ;  /* 0x0000000105097824 */ /* 0x000fe200000e0610 */
[----:B------:R-:W-:Y:S01]  /*21d0*/  LOP3.LUT P0, RZ, R11, 0x4, RZ, 0xc0, !PT ;  /* 0x000000040bff7812 */ /* 0x000fe2000780c0ff */
[----:B------:R-:W-:Y:S01]  /*21e0*/  IMAD.MOV.U32 R5, RZ, RZ, 0x10 ;  /* 0x00000010ff057424 */ /* 0x000fe200078e00ff */
[----:B------:R-:W-:Y:S01]  /*21f0*/  STL [R1+0xe4], R113 ;  /* 0x0000e47101007387 */ /* 0x000fe20000100800 */
[----:B------:R-:W-:Y:S01]  /*2200*/  IMAD R232, R100, 0x400, R4 ;  /* 0x0000040064e87824 */ /* 0x000fe200078e0204 */
[----:B------:R-:W-:-:S02]  /*2210*/  SEL R0, R2, 0xffffffe0, !P0 ;  /* 0xffffffe002007807 */ /* 0x000fc40004000000 */
[----:B------:R-:W-:Y:S01]  /*2220*/  SEL R5, R5, 0xfffffff0, !P1 ;  /* 0xfffffff005057807 */ /* 0x000fe20004800000 */
[----:B------:R-:W-:Y:S01]  /*2230*/  STL [R1+0xb4], R104 ;  /* 0x0000b46801007387 */ /* 0x000fe20000100800 */
[C---:B------:R-:W-:Y:S01]  /*2240*/  LEA R240, R232.reuse, 0x100, 0x1 ;  /* 0x00000100e8f07811 */ /* 0x040fe200078e08ff */
[----:B------:R-:W-:Y:S01]  /*2250*/  IMAD.SHL.U32 R232, R232, 0x2, RZ ;  /* 0x00000002e8e87824 */ /* 0x000fe200078e00ff */
[----:B------:R-:W-:Y:S01]  /*2260*/  ISETP.GE.AND P1, PT, R112, c[0x0][0x1d4], PT ;  /* 0x0000750070007a0c */ /* 0x000fe20003f26270 */
[----:B------:R-:W-:Y:S02]  /*2270*/  STL [R1+0xdc], R111 ;  /* 0x0000dc6f01007387 */ /* 0x000fe40000100800 */
[--C-:B------:R-:W-:Y:S01]  /*2280*/  IMAD R236, R5, 0x2, R240.reuse ;  /* 0x0000000205ec7824 */ /* 0x100fe200078e02f0 */
[----:B------:R-:W-:Y:S01]  /*2290*/  ISETP.LT.OR P0, PT, R20, 0x1, P1 ;  /* 0x000000011400780c */ /* 0x000fe20000f01670 */
[C---:B------:R-:W-:Y:S01]  /*22a0*/  IMAD R240, R0.reuse, 0x2, R240 ;  /* 0x0000000200f07824 */ /* 0x040fe200078e02f0 */
[----:B------:R-:W-:Y:S01]  /*22b0*/  LDSM.16.M88.4 R168, [R232+0x100] ;  /* 0x00010000e8a8783b */ /* 0x000fe20000000200 */
[----:B------:R-:W-:Y:S01]  /*22c0*/  IMAD R244, R0, 0x2, R236 ;  /* 0x0000000200f47824 */ /* 0x000fe200078e02ec */
[----:B------:R-:W-:-:S02]  /*22d0*/  ISETP.GE.AND P1, PT, R21, c[0x0][0x1d4], PT ;  /* 0x0000750015007a0c */ /* 0x000fc40003f26270 */
        /* <DEDUP_REMOVED lines=16> */
[----:B------:R-:W-:Y:S04]  /*23e0*/  STL [R1+0xe0], R109 ;  /* 0x0000e06d01007387 */ /* 0x000fe80000100800 */
[----:B------:R-:W-:Y:S04]  /*23f0*/  STL [R1+0xb0], R107 ;  /* 0x0000b06b01007387 */ /* 0x000fe80000100800 */
[----:B------:R1:W-:Y:S04]  /*2400*/  STL [R1+0x60], R6 ;  /* 0x0000600601007387 */ /* 0x0003e80000100800 */
[----:B------:R2:W-:Y:S01]  /*2410*/  STL [R1+0xc8], R3 ;  /* 0x0000c80301007387 */ /* 0x0005e20000100800 */
[----:B------:R-:W-:-:S04]  /*2420*/  DEPBAR.LE SB0, 0x0 ;  /* 0x000080000000791a */ /* 0x000fc80000000000 */
[----:B------:R-:W-:Y:S01]  /*2430*/  BAR.SYNC.DEFER_BLOCKING 0x0 ;  /* 0x0000000000007b1d */ /* 0x000fe20000010000 */
[C---:B-1----:R-:W-:Y:S02]  /*2440*/  IADD3 R6, R103.reuse, 0x4100, RZ ;  /* 0x0000410067067810 */ /* 0x042fe40007ffe0ff */
[----:B--2---:R-:W-:-:S03]  /*2450*/  IADD3 R3, R103, 0x6100, RZ ;  /* 0x0000610067037810 */ /* 0x004fc60007ffe0ff */
[----:B------:R1:W-:Y:S04]  /*2460*/  STL [R1+0xc4], R6 ;  /* 0x0000c40601007387 */ /* 0x0003e80000100800 */
[----:B------:R2:W-:Y:S04]  /*2470*/  STL [R1+0xc0], R3 ;  /* 0x0000c00301007387 */ /* 0x0005e80000100800 */
[----:B------:R-:W-:Y:S04]  /*2480*/  LDSM.16.M88.4 R36, [R134+0x10100] ;  /* 0x010100008624783b */ /* 0x000fe80000000200 */
[----:B------:R-:W3:Y:S04]  /*2490*/  LDSM.16.M88.4 R40, [R134+0x10900] ;  /* 0x010900008628783b */ /* 0x000ee80000000200 */
[----:B------:R-:W-:Y:S04]  /*24a0*/  LDSM.16.M88.4 R48, [R134+0x11100] ;  /* 0x011100008630783b */ /* 0x000fe80000000200 */
[----:B------:R-:W4:Y:S04]  /*24b0*/  LDSM.16.M88.4 R56, [R134+0x11900] ;  /* 0x011900008638783b */ /* 0x000f280000000200 */
[----:B------:R-:W-:Y:S01]  /*24c0*/  LDSM.16.M88.4 R44, [R115] ;  /* 0x00000000732c783b */ /* 0x000fe20000000200 */
[----:B-1----:R-:W-:-:S03]  /*24d0*/  IADD3 R6, R115, 0x1000, RZ ;  /* 0x0000100073067810 */ /* 0x002fc60007ffe0ff */
[----:B------:R-:W1:Y:S01]  /*24e0*/  LDSM.16.M88.4 R52, [R115+0x800] ;  /* 0x000800007334783b */ /* 0x000e620000000200 */
[----:B--2---:R-:W-:-:S03]  /*24f0*/  IADD3 R3, R115, 0x1800, RZ ;  /* 0x0000180073037810 */ /* 0x004fc60007ffe0ff */
[----:B------:R-:W2:Y:S04]  /*2500*/  LDSM.16.M88.4 R72, [R115+0x1000] ;  /* 0x001000007348783b */ /* 0x000ea80000000200 */
[----:B------:R-:W5:Y:S04]  /*2510*/  LDSM.16.M88.4 R80, [R115+0x1800] ;  /* 0x001800007350783b */ /* 0x000f680000000200 */
[----:B------:R-:W-:Y:S01]  /*2520*/  @!PT LDS RZ, [RZ] ;  /* 0x00000000fffff984 */ /* 0x000fe20000000800 */
[----:B------:R-:W-:Y:S01]  /*2530*/  @!PT LDS RZ, [RZ] ;  /* 0x00000000fffff984 */ /* 0x000fe20000000800 */
[----:B------:R-:W-:Y:S01]  /*2540*/  @!PT LDS RZ, [RZ] ;  /* 0x00000000fffff984 */ /* 0x000fe20000000800 */
[----:B------:R1:W-:Y:S01]  /*2550*/  LDGSTS.E.BYPASS.LTC128B.128 [R103+0x100], [R32.64], !P0 ;  /* 0x0010000020677fae */ /* 0x0003e2000c101d50 */
[----:B------:R-:W-:Y:S02]  /*2560*/  ISETP.LT.OR P0, PT, R20, 0x1, P1 ;  /* 0x000000011400780c */ /* 0x000fe40000f01670 */
[----:B------:R-:W-:-:S11]  /*2570*/  ISETP.GE.AND P1, PT, R35, c[0x0][0x1d4], PT ;  /* 0x0000750023007a0c */ /* 0x000fd60003f26270 */
[----:B------:R4:W-:Y:S01]  /*2580*/  LDGSTS.E.BYPASS.LTC128B.128 [R103+0x2100], [R28.64], !P0 ;  /* 0x021000001c677fae */ /* 0x0009e2000c101d50 */
[----:B------:R-:W-:Y:S02]  /*2590*/  ISETP.LT.OR P0, PT, R20, 0x1, P1 ;  /* 0x000000011400780c */ /* 0x000fe40000f01670 */
[----:B------:R-:W-:-:S11]  /*25a0*/  ISETP.GE.AND P1, PT, R34, c[0x0][0x1d4], PT ;  /* 0x0000750022007a0c */ /* 0x000fd60003f26270 */
[----:B------:R1:W-:Y:S01]  /*25b0*/  LDGSTS.E.BYPASS.LTC128B.128 [R103+0x4100], [R24.64], !P0 ;  /* 0x0410000018677fae */ /* 0x0003e2000c101d50 */
[C---:B------:R-:W-:Y:S02]  /*25c0*/  ISETP.LT.OR P0, PT, R20.reuse, 0x1, P1 ;  /* 0x000000011400780c */ /* 0x040fe40000f01670 */
[----:B------:R-:W-:-:S11]  /*25d0*/  ISETP.LT.OR P1, PT, R20, 0x21, P1 ;  /* 0x000000211400780c */ /* 0x000fd60000f21670 */
[----:B------:R3:W-:Y:S01]  /*25e0*/  LDGSTS.E.BYPASS.LTC128B.128 [R103+0x6100], [R12.64], !P0 ;  /* 0x061000000c677fae */ /* 0x0007e2000c101d50 */
[----:B------:R-:W-:-:S04]  /*25f0*/  ISETP.GE.AND P0, PT, R112, c[0x0][0x1d4], PT ;  /* 0x0000750070007a0c */ /* 0x000fc80003f06270 */
[----:B------:R-:W-:-:S13]  /*2600*/  ISETP.LT.OR P0, PT, R20, 0x21, P0 ;  /* 0x000000211400780c */ /* 0x000fda0000701670 */
[----:B------:R4:W-:Y:S01]  /*2610*/  LDGSTS.E.BYPASS.LTC128B.128 [R103+0x1100], [R30.64], !P0 ;  /* 0x011000001e677fae */ /* 0x0009e2000c101d50 */
[----:B------:R-:W-:-:S04]  /*2620*/  ISETP.GE.AND P0, PT, R21, c[0x0][0x1d4], PT ;  /* 0x0000750015007a0c */ /* 0x000fc80003f06270 */
[----:B------:R-:W-:Y:S01]  /*2630*/  ISETP.LT.OR P0, PT, R20, 0x21, P0 ;  /* 0x000000211400780c */ /* 0x000fe20000701670 */
[C---:B---3--:R-:W-:Y:S11]  /*2640*/  HMMA.16816.F32 R12, R168.reuse, R40, RZ ;  /* 0x00000028a80c723c */ /* 0x048ff600000018ff */
[----:B------:R-:W-:Y:S01]  /*2650*/  @!UPT UIADD3 URZ, URZ, URZ, URZ ;  /* 0x0000003f3f3ff290 */ /* 0x000fe2000fffe03f */
[----:B------:R3:W-:Y:S01]  /*2660*/  LDGSTS.E.BYPASS.LTC128B.128 [R103+0x3100], [R26.64], !P0 ;  /* 0x031000001a677fae */ /* 0x0007e2000c101d50 */
[----:B------:R-:W-:Y:S02]  /*2670*/  LOP3.LUT P0, RZ, R19, 0x4, RZ, 0xc0, !PT ;  /* 0x0000000413ff7812 */ /* 0x000fe4000780c0ff */
[----:B------:R-:W-:Y:S02]  /*2680*/  HMMA.16816.F32 R16, R168, R38, RZ ;  /* 0x00000026a810723c */ /* 0x000fe400000018ff */
[----:B------:R-:W-:Y:S02]  /*2690*/  SEL R2, R2, 0xffffffe0, !P0 ;  /* 0xffffffe002027807 */ /* 0x000fe40004000000 */
[----:B------:R-:W-:-:S03]  /*26a0*/  ISETP.GE.AND P0, PT, R35, c[0x0][0x1d4], PT ;  /* 0x0000750023007a0c */ /* 0x000fc60003f06270 */
[----:B------:R-:W-:Y:S01]  /*26b0*/  IMAD R252, R2, 0x2, R134 ;  /* 0x0000000202fc7824 */ /* 0x000fe200078e0286 */
[----:B------:R-:W-:Y:S01]  /*26c0*/  ISETP.LT.OR P0, PT, R20, 0x21, P0 ;  /* 0x000000211400780c */ /* 0x000fe20000701670 */
[----:B----4-:R-:W-:Y:S01]  /*26d0*/  HMMA.16816.F32 R28, R168, R56, RZ ;  /* 0x00000038a81c723c */ /* 0x010fe200000018ff */
[----:B------:R-:W-:-:S07]  /*26e0*/  IMAD R249, R2, 0x2, R115 ;  /* 0x0000000202f97824 */ /* 0x000fce00078e0273 */
[----:B-1----:R-:W-:Y:S04]  /*26f0*/  HMMA.16816.F32 R60, R172, R52, R12 ;  /* 0x00000034ac3c723c */ /* 0x002fe8000000180c */
[----:B------:R1:W-:Y:S01]  /*2700*/  LDGSTS.E.BYPASS.LTC128B.128 [R103+0x5100], [R22.64], !P0 ;  /* 0x0510000016677fae */ /* 0x0003e2000c101d50 */
[----:B------:R-:W-:-:S03]  /*2710*/  PLOP3.LUT P0, PT, PT, PT, UP0, 0x40, 0x0 ;  /* 0x000000000000781c */ /* 0x000fc60003f0e808 */
[----:B---3--:R-:W-:Y:S01]  /*2720*/  HMMA.16816.F32 R24, R168, R36, RZ ;  /* 0x00000024a818723c */ /* 0x008fe200000018ff */
[----:B------:R3:W-:Y:S01]  /*2730*/  LDGSTS.E.BYPASS.LTC128B.128 [R103+0x7100], [R8.64], !P1 ;  /* 0x0710000008677fae */ /* 0x0007e2000c901d50 */
[----:B------:R-:W-:-:S03]  /*2740*/  ISETP.GT.AND P1, PT, R114, 0x3f, PT ;  /* 0x0000003f7200780c */ /* 0x000fc60003f24270 */
[----:B------:R-:W4:Y:S03]  /*2750*/  LDSM.16.M88.4 R36, [R252+0x10100] ;  /* 0x01010000fc24783b */ /* 0x000f260000000200 */
[----:B------:R-:W-:Y:S01]  /*2760*/  HMMA.16816.F32 R12, R168, R42, RZ ;  /* 0x0000002aa80c723c */ /* 0x000fe200000018ff */
[----:B------:R-:W1:Y:S04]  /*2770*/  LDSM.16.M88.4 R40, [R252+0x10900] ;  /* 0x01090000fc28783b */ /* 0x000e680000000200 */
[----:B------:R-:W-:Y:S03]  /*2780*/  LDSM.16.M88.4 R76, [R252+0x11900] ;  /* 0x01190000fc4c783b */ /* 0x000fe60000000200 */
[C---:B------:R-:W-:Y:S01]  /*2790*/  HMMA.16816.F32 R64, R172.reuse, R46, R16 ;  /* 0x0000002eac40723c */ /* 0x040fe20000001810 */
[----:B------:R-:W-:Y:S04]  /*27a0*/  LDSM.16.M88.4 R84, [R249+0x1800] ;  /* 0x00180000f954783b */ /* 0x000fe80000000200 */
[----:B------:R-:W-:Y:S03]  /*27b0*/  LDSM.16.M88.4 R96, [R115+0x7800] ;  /* 0x007800007360783b */ /* 0x000fe60000000200 */
[----:B------:R-:W-:Y:S01]  /*27c0*/  HMMA.16816.F32 R68, R172, R44, R24 ;  /* 0x0000002cac44723c */ /* 0x000fe20000001818 */
[----:B------:R-:W1:Y:S04]  /*27d0*/  LDSM.16.M88.4 R44, [R252+0x11100] ;  /* 0x01110000fc2c783b */ /* 0x000e680000000200 */
[----:B------:R-:W-:Y:S03]  /*27e0*/  LDSM.16.M88.4 R92, [R252+0x17900] ;  /* 0x01790000fc5c783b */ /* 0x000fe60000000200 */
[C---:B------:R-:W-:Y:S01]  /*27f0*/  HMMA.16816.F32 R16, R168.reuse, R48, RZ ;  /* 0x00000030a810723c */ /* 0x040fe200000018ff */
[----:B------:R-:W-:Y:S04]  /*2800*/  LDSM.16.M88.4 R88, [R252+0x17100] ;  /* 0x01710000fc58783b */ /* 0x000fe80000000200 */
[----:B------:R-:W0:Y:S03]  /*2810*/  LDGDEPBAR ;  /* 0x00000000000079af */ /* 0x000e260000000000 */
[C---:B------:R-:W-:Y:S01]  /*2820*/  HMMA.16816.F32 R24, R168.reuse, R50, RZ ;  /* 0x00000032a818723c */ /* 0x040fe200000018ff */
[----:B------:R-:W-:Y:S07]  /*2830*/  LDSM.16.M88.4 R48, [R249+0x800] ;  /* 0x00080000f930783b */ /* 0x000fee0000000200 */
[----:B------:R-:W-:Y:S01]  /*2840*/  HMMA.16816.F32 R32, R168, R58, RZ ;  /* 0x0000003aa820723c */ /* 0x000fe200000018ff */
[----:B------:R-:W-:Y:S07]  /*2850*/  LDSM.16.M88.4 R56, [R249+0x1000] ;  /* 0x00100000f938783b */ /* 0x000fee0000000200 */
[C---:B---3--:R-:W-:Y:S01]  /*2860*/  HMMA.16816.F32 R8, R172.reuse, R54, R12 ;  /* 0x00000036ac08723c */ /* 0x048fe2000000180c */
[----:B------:R-:W3:Y:S04]  /*2870*/  LDSM.16.M88.4 R12, [R249] ;  /* 0x00000000f90c783b */ /* 0x000ee80000000200 */
[----:B------:R-:W-:Y:S03]  /*2880*/  LDSM.16.M88.4 R52, [R134+0x13100] ;  /* 0x013100008634783b */ /* 0x000fe60000000200 */
[C---:B--2---:R-:W-:Y:S08]  /*2890*/  HMMA.16816.F32 R16, R172.reuse, R72, R16 ;  /* 0x00000048ac10723c */ /* 0x044ff00000001810 */
[C---:B-1----:R-:W-:Y:S01]  /*28a0*/  HMMA.16816.F32 R20, R172.reuse, R74, R24 ;  /* 0x0000004aac14723c */ /* 0x042fe20000001818 */
[----:B------:R-:W-:Y:S07]  /*28b0*/  LDSM.16.M88.4 R72, [R134+0x13900] ;  /* 0x013900008648783b */ /* 0x000fee0000000200 */
[C---:B-----5:R-:W-:Y:S08]  /*28c0*/  HMMA.16816.F32 R24, R172.reuse, R80, R28 ;  /* 0x00000050ac18723c */ /* 0x060ff0000000181c */
[----:B------:R-:W-:Y:S01]  /*28d0*/  HMMA.16816.F32 R28, R172, R82, R32 ;  /* 0x00000052ac1c723c */ /* 0x000fe20000001820 */
[----:B------:R-:W-:Y:S07]  /*28e0*/  LDSM.16.M88.4 R80, [R249+0x5800] ;  /* 0x00580000f950783b */ /* 0x000fee0000000200 */
[C---:B----4-:R-:W-:Y:S01]  /*28f0*/  HMMA.16816.F32 R32, R192.reuse, R36, R68 ;  /* 0x00000024c020723c */ /* 0x050fe20000001844 */
[----:B------:R-:W-:Y:S07]  /*2900*/  LDSM.16.M88.4 R68, [R115+0x3800] ;  /* 0x003800007344783b */ /* 0x000fee0000000200 */
[C---:B------:R-:W-:Y:S01]  /*2910*/  HMMA.16816.F32 R36, R192.reuse, R38, R64 ;  /* 0x00000026c024723c */ /* 0x040fe20000001840 */
[----:B------:R-:W-:Y:S07]  /*2920*/  LDSM.16.M88.4 R64, [R115+0x3000] ;  /* 0x003000007340783b */ /* 0x000fee0000000200 */
[C---:B------:R-:W-:Y:S08]  /*2930*/  HMMA.16816.F32 R60, R192.reuse, R40, R60 ;  /* 0x00000028c03c723c */ /* 0x040ff0000000183c */
[C---:B------:R-:W-:Y:S01]  /*2940*/  HMMA.16816.F32 R8, R192.reuse, R42, R8 ;  /* 0x0000002ac008723c */ /* 0x040fe20000001808 */
[----:B------:R-:W1:Y:S07]  /*2950*/  LDSM.16.M88.4 R40, [R134+0x12100] ;  /* 0x012100008628783b */ /* 0x000e6e0000000200 */
[C---:B------:R-:W-:Y:S08]  /*2960*/  HMMA.16816.F32 R16, R192.reuse, R44, R16 ;  /* 0x0000002cc010723c */ /* 0x040ff00000001810 */
[C---:B------:R-:W-:Y:S01]  /*2970*/  HMMA.16816.F32 R20, R192.reuse, R46, R20 ;  /* 0x0000002ec014723c */ /* 0x040fe20000001814 */
[----:B------:R-:W2:Y:S07]  /*2980*/  LDSM.16.M88.4 R44, [R134+0x12900] ;  /* 0x01290000862c783b */ /* 0x000eae0000000200 */
[C---:B------:R-:W-:Y:S08]  /*2990*/  HMMA.16816.F32 R24, R192.reuse, R76, R24 ;  /* 0x0000004cc018723c */ /* 0x040ff00000001818 */
[----:B------:R-:W-:Y:S01]  /*29a0*/  HMMA.16816.F32 R28, R192, R78, R28 ;  /* 0x0000004ec01c723c */ /* 0x000fe2000000181c */
[----:B------:R-:W-:Y:S07]  /*29b0*/  LDSM.16.M88.4 R76, [R252+0x13900] ;  /* 0x01390000fc4c783b */ /* 0x000fee0000000200 */
[C---:B---3--:R-:W-:Y:S08]  /*29c0*/  HMMA.16816.F32 R32, R196.reuse, R12, R32 ;  /* 0x0000000cc420723c */ /* 0x048ff00000001820 */
[C---:B------:R-:W-:Y:S01]  /*29d0*/  HMMA.16816.F32 R36, R196.reuse, R14, R36 ;  /* 0x0000000ec424723c */ /* 0x040fe20000001824 */
[----:B------:R-:W3:Y:S07]  /*29e0*/  LDSM.16.M88.4 R12, [R115+0x2000] ;  /* 0x00200000730c783b */ /* 0x000eee0000000200 */
[C---:B------:R-:W-:Y:S08]  /*29f0*/  HMMA.16816.F32 R60, R196.reuse, R48, R60 ;  /* 0x00000030c43c723c */ /* 0x040ff0000000183c */
[C---:B------:R-:W-:Y:S01]  /*2a00*/  HMMA.16816.F32 R8, R196.reuse, R50, R8 ;  /* 0x00000032c408723c */ /* 0x040fe20000001808 */
[----:B------:R-:W4:Y:S07]  /*2a10*/  LDSM.16.M88.4 R48, [R115+0x2800] ;  /* 0x002800007330783b */ /* 0x000f2e0000000200 */
[C---:B------:R-:W-:Y:S08]  /*2a20*/  HMMA.16816.F32 R16, R196.reuse, R56, R16 ;  /* 0x00000038c410723c */ /* 0x040ff00000001810 */
[C---:B------:R-:W-:Y:S01]  /*2a30*/  HMMA.16816.F32 R20, R196.reuse, R58, R20 ;  /* 0x0000003ac414723c */ /* 0x040fe20000001814 */
[----:B------:R-:W-:Y:S07]  /*2a40*/  LDSM.16.M88.4 R56, [R252+0x13100] ;  /* 0x01310000fc38783b */ /* 0x000fee0000000200 */
[C---:B------:R-:W-:Y:S08]  /*2a50*/  HMMA.16816.F32 R24, R196.reuse, R84, R24 ;  /* 0x00000054c418723c */ /* 0x040ff00000001818 */
[----:B------:R-:W-:Y:S01]  /*2a60*/  HMMA.16816.F32 R28, R196, R86, R28 ;  /* 0x00000056c41c723c */ /* 0x000fe2000000181c */
[----:B------:R-:W-:Y:S07]  /*2a70*/  LDSM.16.M88.4 R84, [R115+0x5800] ;  /* 0x005800007354783b */ /* 0x000fee0000000200 */
[C---:B-1----:R-:W-:Y:S08]  /*2a80*/  HMMA.16816.F32 R32, R200.reuse, R40, R32 ;  /* 0x00000028c820723c */ /* 0x042ff00000001820 */
[C---:B------:R-:W-:Y:S01]  /*2a90*/  HMMA.16816.F32 R36, R200.reuse, R42, R36 ;  /* 0x0000002ac824723c */ /* 0x040fe20000001824 */
[----:B------:R-:W1:Y:S07]  /*2aa0*/  LDSM.16.M88.4 R40, [R252+0x12100] ;  /* 0x01210000fc28783b */ /* 0x000e6e0000000200 */
[C---:B--2---:R-:W-:Y:S08]  /*2ab0*/  HMMA.16816.F32 R60, R200.reuse, R44, R60 ;  /* 0x0000002cc83c723c */ /* 0x044ff0000000183c */
[C---:B------:R-:W-:Y:S01]  /*2ac0*/  HMMA.16816.F32 R8, R200.reuse, R46, R8 ;  /* 0x0000002ec808723c */ /* 0x040fe20000001808 */
[----:B------:R-:W2:Y:S07]  /*2ad0*/  LDSM.16.M88.4 R44, [R252+0x12900] ;  /* 0x01290000fc2c783b */ /* 0x000eae0000000200 */
[C---:B------:R-:W-:Y:S08]  /*2ae0*/  HMMA.16816.F32 R16, R200.reuse, R52, R16 ;  /* 0x00000034c810723c */ /* 0x040ff00000001810 */
[C---:B------:R-:W-:Y:S01]  /*2af0*/  HMMA.16816.F32 R20, R200.reuse, R54, R20 ;  /* 0x00000036c814723c */ /* 0x040fe20000001814 */
[----:B------:R-:W-:Y:S07]  /*2b00*/  LDSM.16.M88.4 R52, [R249+0x2800] ;  /* 0x00280000f934783b */ /* 0x000fee0000000200 */
[C---:B------:R-:W-:Y:S08]  /*2b10*/  HMMA.16816.F32 R24, R200.reuse, R72, R24 ;  /* 0x00000048c818723c */ /* 0x040ff00000001818 */
[----:B------:R-:W-:Y:S01]  /*2b20*/  HMMA.16816.F32 R28, R200, R74, R28 ;  /* 0x0000004ac81c723c */ /* 0x000fe2000000181c */
[----:B------:R-:W-:Y:S07]  /*2b30*/  LDSM.16.M88.4 R72, [R249+0x3800] ;  /* 0x00380000f948783b */ /* 0x000fee0000000200 */
[C---:B---3--:R-:W-:Y:S08]  /*2b40*/  HMMA.16816.F32 R32, R204.reuse, R12, R32 ;  /* 0x0000000ccc20723c */ /* 0x048ff00000001820 */
        /* <DEDUP_REMOVED lines=11> */
[C---:B-1----:R-:W-:Y:S08]  /*2c00*/  HMMA.16816.F32 R32, R208.reuse, R40, R32 ;  /* 0x00000028d020723c */ /* 0x042ff00000001820 */
[C---:B------:R-:W-:Y:S01]  /*2c10*/  HMMA.16816.F32 R36, R208.reuse, R42, R36 ;  /* 0x0000002ad024723c */ /* 0x040fe20000001824 */
[----:B------:R-:W-:Y:S07]  /*2c20*/  LDSM.16.M88.4 R40, [R115+0x4000] ;  /* 0x004000007328783b */ /* 0x000fee0000000200 */
[C---:B--2---:R-:W-:Y:S08]  /*2c30*/  HMMA.16816.F32 R60, R208.reuse, R44, R60 ;  /* 0x0000002cd03c723c */ /* 0x044ff0000000183c */
        /* <DEDUP_REMOVED lines=9> */
[C---:B------:R-:W-:Y:S08]  /*2cd0*/  HMMA.16816.F32 R36, R212.reuse, R14, R36 ;  /* 0x0000000ed424723c */ /* 0x040ff00000001824 */
[C---:B------:R-:W-:Y:S08]  /*2ce0*/  HMMA.16816.F32 R12, R212.reuse, R54, R8 ;  /* 0x00000036d40c723c */ /* 0x040ff00000001808 */
[C---:B----4-:R-:W-:Y:S08]  /*2cf0*/  HMMA.16816.F32 R8, R212.reuse, R64, R16 ;  /* 0x00000040d408723c */ /* 0x050ff00000001810 */
[C---:B------:R-:W-:Y:S01]  /*2d00*/  HMMA.16816.F32 R20, R212.reuse, R66, R20 ;  /* 0x00000042d414723c */ /* 0x040fe20000001814 */
[----:B------:R-:W-:Y:S07]  /*2d10*/  LDSM.16.M88.4 R64, [R115+0x5000] ;  /* 0x005000007340783b */ /* 0x000fee0000000200 */
[C---:B------:R-:W-:Y:S08]  /*2d20*/  HMMA.16816.F32 R24, R212.reuse, R72, R24 ;  /* 0x00000048d418723c */ /* 0x040ff00000001818 */
[----:B------:R-:W-:Y:S01]  /*2d30*/  HMMA.16816.F32 R28, R212, R74, R28 ;  /* 0x0000004ad41c723c */ /* 0x000fe2000000181c */
[----:B------:R-:W-:Y:S07]  /*2d40*/  LDSM.16.M88.4 R72, [R134+0x17900] ;  /* 0x017900008648783b */ /* 0x000fee0000000200 */
[----:B-1----:R-:W-:Y:S08]  /*2d50*/  HMMA.16816.F32 R32, R216, R44, R32 ;  /* 0x0000002cd820723c */ /* 0x002ff00000001820 */
[----:B------:R-:W-:Y:S01]  /*2d60*/  HMMA.16816.F32 R60, R212, R52, R60 ;  /* 0x00000034d43c723c */ /* 0x000fe2000000183c */
[----:B------:R-:W1:Y:S07]  /*2d70*/  LDSM.16.M88.4 R52, [R115+0x4800] ;  /* 0x004800007334783b */ /* 0x000e6e0000000200 */
[C---:B------:R-:W-:Y:S01]  /*2d80*/  HMMA.16816.F32 R36, R216.reuse, R46, R36 ;  /* 0x0000002ed824723c */ /* 0x040fe20000001824 */
[----:B------:R-:W3:Y:S07]  /*2d90*/  LDSM.16.M88.4 R44, [R252+0x14100] ;  /* 0x01410000fc2c783b */ /* 0x000eee0000000200 */
[C---:B------:R-:W-:Y:S08]  /*2da0*/  HMMA.16816.F32 R16, R216.reuse, R50, R12 ;  /* 0x00000032d810723c */ /* 0x040ff0000000180c */
[C---:B--2---:R-:W-:Y:S08]  /*2db0*/  HMMA.16816.F32 R12, R216.reuse, R56, R8 ;  /* 0x00000038d80c723c */ /* 0x044ff00000001808 */
[C---:B------:R-:W-:Y:S01]  /*2dc0*/  HMMA.16816.F32 R8, R216.reuse, R58, R20 ;  /* 0x0000003ad808723c */ /* 0x040fe20000001814 */
[----:B------:R-:W-:Y:S07]  /*2dd0*/  LDSM.16.M88.4 R56, [R252+0x15100] ;  /* 0x01510000fc38783b */ /* 0x000fee0000000200 */
[C---:B------:R-:W-:Y:S08]  /*2de0*/  HMMA.16816.F32 R24, R216.reuse, R68, R24 ;  /* 0x00000044d818723c */ /* 0x040ff00000001818 */
[----:B------:R-:W-:Y:S01]  /*2df0*/  HMMA.16816.F32 R28, R216, R70, R28 ;  /* 0x00000046d81c723c */ /* 0x000fe2000000181c */
[----:B------:R-:W-:Y:S07]  /*2e00*/  LDSM.16.M88.4 R68, [R134+0x17100] ;  /* 0x017100008644783b */ /* 0x000fee0000000200 */
[----:B------:R-:W-:Y:S08]  /*2e10*/  HMMA.16816.F32 R32, R220, R40, R32 ;  /* 0x00000028dc20723c */ /* 0x000ff00000001820 */
[----:B------:R-:W-:Y:S01]  /*2e20*/  HMMA.16816.F32 R60, R216, R48, R60 ;  /* 0x00000030d83c723c */ /* 0x000fe2000000183c */
[----:B------:R-:W2:Y:S07]  /*2e30*/  LDSM.16.M88.4 R48, [R252+0x14900] ;  /* 0x01490000fc30783b */ /* 0x000eae0000000200 */
[C---:B------:R-:W-:Y:S01]  /*2e40*/  HMMA.16816.F32 R36, R220.reuse, R42, R36 ;  /* 0x0000002adc24723c */ /* 0x040fe20000001824 */
[----:B------:R-:W4:Y:S07]  /*2e50*/  LDSM.16.M88.4 R40, [R249+0x4000] ;  /* 0x00400000f928783b */ /* 0x000f2e0000000200 */
[C---:B-1----:R-:W-:Y:S08]  /*2e60*/  HMMA.16816.F32 R20, R220.reuse, R54, R16 ;  /* 0x00000036dc14723c */ /* 0x042ff00000001810 */
[C---:B------:R-:W-:Y:S08]  /*2e70*/  HMMA.16816.F32 R16, R220.reuse, R64, R12 ;  /* 0x00000040dc10723c */ /* 0x040ff0000000180c */
[C---:B------:R-:W-:Y:S01]  /*2e80*/  HMMA.16816.F32 R12, R220.reuse, R66, R8 ;  /* 0x00000042dc0c723c */ /* 0x040fe20000001808 */
[----:B------:R-:W-:Y:S07]  /*2e90*/  LDSM.16.M88.4 R64, [R249+0x5000] ;  /* 0x00500000f940783b */ /* 0x000fee0000000200 */
[C---:B------:R-:W-:Y:S08]  /*2ea0*/  HMMA.16816.F32 R8, R220.reuse, R84, R24 ;  /* 0x00000054dc08723c */ /* 0x040ff00000001818 */
[----:B------:R-:W-:Y:S01]  /*2eb0*/  HMMA.16816.F32 R28, R220, R86, R28 ;  /* 0x00000056dc1c723c */ /* 0x000fe2000000181c */
[----:B------:R-:W-:Y:S07]  /*2ec0*/  LDSM.16.M88.4 R84, [R252+0x16900] ;  /* 0x01690000fc54783b */ /* 0x000fee0000000200 */
[----:B---3--:R-:W-:Y:S08]  /*2ed0*/  HMMA.16816.F32 R32, R224, R44, R32 ;  /* 0x0000002ce020723c */ /* 0x008ff00000001820 */
[----:B------:R-:W-:Y:S01]  /*2ee0*/  HMMA.16816.F32 R60, R220, R52, R60 ;  /* 0x00000034dc3c723c */ /* 0x000fe2000000183c */
[----:B------:R-:W1:Y:S07]  /*2ef0*/  LDSM.16.M88.4 R52, [R249+0x4800] ;  /* 0x00480000f934783b */ /* 0x000e6e0000000200 */
[C---:B------:R-:W-:Y:S01]  /*2f00*/  HMMA.16816.F32 R36, R224.reuse, R46, R36 ;  /* 0x0000002ee024723c */ /* 0x040fe20000001824 */
[----:B------:R-:W3:Y:S07]  /*2f10*/  LDSM.16.M88.4 R44, [R134+0x16100] ;  /* 0x01610000862c783b */ /* 0x000eee0000000200 */
[C---:B--2---:R-:W-:Y:S08]  /*2f20*/  HMMA.16816.F32 R24, R224.reuse, R50, R20 ;  /* 0x00000032e018723c */ /* 0x044ff00000001814 */
[C---:B------:R-:W-:Y:S08]  /*2f30*/  HMMA.16816.F32 R20, R224.reuse, R56, R16 ;  /* 0x00000038e014723c */ /* 0x040ff00000001810 */
[C---:B------:R-:W-:Y:S01]  /*2f40*/  HMMA.16816.F32 R16, R224.reuse, R58, R12 ;  /* 0x0000003ae010723c */ /* 0x040fe2000000180c */
[----:B------:R-:W-:Y:S07]  /*2f50*/  LDSM.16.M88.4 R56, [R115+0x6800] ;  /* 0x006800007338783b */ /* 0x000fee0000000200 */
[C---:B------:R-:W-:Y:S08]  /*2f60*/  HMMA.16816.F32 R12, R224.reuse, R76, R8 ;  /* 0x0000004ce00c723c */ /* 0x040ff00000001808 */
[----:B------:R-:W-:Y:S01]  /*2f70*/  HMMA.16816.F32 R8, R224, R78, R28 ;  /* 0x0000004ee008723c */ /* 0x000fe2000000181c */
[----:B------:R-:W-:Y:S07]  /*2f80*/  LDSM.16.M88.4 R76, [R249+0x6800] ;  /* 0x00680000f94c783b */ /* 0x000fee0000000200 */
[----:B----4-:R-:W-:Y:S08]  /*2f90*/  HMMA.16816.F32 R32, R228, R40, R32 ;  /* 0x00000028e420723c */ /* 0x010ff00000001820 */
        /* <DEDUP_REMOVED lines=10> */
[----:B------:R-:W1:Y:S07]  /*3040*/  LDSM.16.M88.4 R80, [R252+0x16100] ;  /* 0x01610000fc50783b */ /* 0x000e6e0000000200 */
[----:B---3--:R-:W-:Y:S08]  /*3050*/  HMMA.16816.F32 R8, R232, R44, R32 ;  /* 0x0000002ce808723c */ /* 0x008ff00000001820 */
[----:B------:R-:W-:Y:S08]  /*3060*/  HMMA.16816.F32 R60, R228, R52, R60 ;  /* 0x00000034e43c723c */ /* 0x000ff0000000183c */
[C---:B--2---:R-:W-:Y:S08]  /*3070*/  HMMA.16816.F32 R32, R232.reuse, R50, R28 ;  /* 0x00000032e820723c */ /* 0x044ff0000000181c */
[C---:B------:R-:W-:Y:S08]  /*3080*/  HMMA.16816.F32 R28, R232.reuse, R68, R24 ;  /* 0x00000044e81c723c */ /* 0x040ff00000001818 */
[C---:B------:R-:W-:Y:S01]  /*3090*/  HMMA.16816.F32 R24, R232.reuse, R70, R20 ;  /* 0x00000046e818723c */ /* 0x040fe20000001814 */
[----:B------:R-:W2:Y:S07]  /*30a0*/  LDSM.16.M88.4 R68, [R249+0x6000] ;  /* 0x00600000f944783b */ /* 0x000eae0000000200 */
[C---:B------:R-:W-:Y:S08]  /*30b0*/  HMMA.16816.F32 R20, R232.reuse, R72, R16 ;  /* 0x00000048e814723c */ /* 0x040ff00000001810 */
[C---:B------:R-:W-:Y:S08]  /*30c0*/  HMMA.16816.F32 R36, R232.reuse, R46, R36 ;  /* 0x0000002ee824723c */ /* 0x040ff00000001824 */
[----:B------:R-:W-:Y:S01]  /*30d0*/  HMMA.16816.F32 R16, R232, R74, R12 ;  /* 0x0000004ae810723c */ /* 0x000fe2000000180c */
[----:B------:R-:W3:Y:S07]  /*30e0*/  LDSM.16.M88.4 R72, [R249+0x7000] ;  /* 0x00700000f948783b */ /* 0x000eee0000000200 */
[----:B----4-:R-:W-:Y:S08]  /*30f0*/  HMMA.16816.F32 R12, R236, R40, R8 ;  /* 0x00000028ec0c723c */ /* 0x010ff00000001808 */
[----:B------:R-:W-:Y:S08]  /*3100*/  HMMA.16816.F32 R60, R232, R48, R60 ;  /* 0x00000030e83c723c */ /* 0x000ff0000000183c */
[----:B------:R-:W-:Y:S08]  /*3110*/  HMMA.16816.F32 R8, R236, R42, R36 ;  /* 0x0000002aec08723c */ /* 0x000ff00000001824 */
[----:B-1----:R-:W-:Y:S08]  /*3120*/  HMMA.16816.F32 R36, R240, R80, R12 ;  /* 0x00000050f024723c */ /* 0x002ff0000000180c */
[C---:B------:R-:W-:Y:S08]  /*3130*/  HMMA.16816.F32 R60, R236.reuse, R56, R60 ;  /* 0x00000038ec3c723c */ /* 0x040ff0000000183c */
[----:B------:R-:W-:Y:S08]  /*3140*/  HMMA.16816.F32 R52, R236, R64, R28 ;  /* 0x00000040ec34723c */ /* 0x000ff0000000181c */
[----:B--2---:R-:W-:Y:S08]  /*3150*/  HMMA.16816.F32 R36, R244, R68, R36 ;  /* 0x00000044f424723c */ /* 0x004ff00000001824 */
[----:B------:R-:W-:Y:S08]  /*3160*/  HMMA.16816.F32 R44, R236, R96, R20 ;  /* 0x00000060ec2c723c */ /* 0x000ff00000001814 */
[----:B------:R-:W-:Y:S08]  /*3170*/  HMMA.16816.F32 R28, R240, R84, R60 ;  /* 0x00000054f01c723c */ /* 0x000ff0000000183c */
[----:B------:R-:W-:Y:S01]  /*3180*/  FMUL.FTZ R2, R36, c[0x0][0x320] ;  /* 0x0000c80024027a20 */ /* 0x000fe20000410000 */
[----:B------:R-:W-:Y:S08]  /*3190*/  HMMA.16816.F32 R56, R236, R58, R32 ;  /* 0x0000003aec38723c */ /* 0x000ff00000001820 */
[----:B------:R-:W-:Y:S08]  /*31a0*/  HMMA.16816.F32 R12, R240, R92, R44 ;  /* 0x0000005cf00c723c */ /* 0x000ff0000000182c */
[----:B------:R-:W-:Y:S01]  /*31b0*/  HMMA.16816.F32 R44, R244, R76, R28 ;  /* 0x0000004cf42c723c */ /* 0x000fe2000000181c */
[----:B------:R1:W2:Y:S07]  /*31c0*/  MUFU.TANH R29, R2 ;  /* 0x00000002001d7308 */ /* 0x0002ae0000002400 */
[----:B------:R-:W-:Y:S01]  /*31d0*/  HMMA.16816.F32 R48, R236, R66, R24 ;  /* 0x00000042ec30723c */ /* 0x000fe20000001818 */
[----:B------:R-:W4:Y:S01]  /*31e0*/  LDSM.16.M88.4 R64, [R249+0x7800] ;  /* 0x00780000f940783b */ /* 0x000f220000000200 */
[----:B------:R-:W-:-:S06]  /*31f0*/  DEPBAR.LE SB0, 0x0 ;  /* 0x000080000000791a */ /* 0x000fcc0000000000 */
[----:B------:R-:W-:Y:S01]  /*3200*/  HMMA.16816.F32 R40, R236, R98, R16 ;  /* 0x00000062ec28723c */ /* 0x000fe20000001810 */
[----:B-1----:R-:W-:-:S04]  /*3210*/  FMUL.FTZ R2, R37, c[0x0][0x320] ;  /* 0x0000c80025027a20 */ /* 0x002fc80000410000 */
[----:B------:R1:W1:Y:S03]  /*3220*/  MUFU.TANH R28, R2 ;  /* 0x00000002001c7308 */ /* 0x0002660000002400 */
[C---:B------:R-:W-:Y:S08]  /*3230*/  HMMA.16816.F32 R32, R240.reuse, R82, R8 ;  /* 0x00000052f020723c */ /* 0x040ff00000001808 */
[----:B------:R-:W-:Y:S01]  /*3240*/  HMMA.16816.F32 R20, R240, R88, R52 ;  /* 0x00000058f014723c */ /* 0x000fe20000001834 */
[----:B-1----:R-:W-:-:S07]  /*3250*/  IADD3 R2, R115, 0x800, RZ ;  /* 0x0000080073027810 */ /* 0x002fce0007ffe0ff */
[C---:B------:R-:W-:Y:S01]  /*3260*/  HMMA.16816.F32 R24, R240.reuse, R86, R56 ;  /* 0x00000056f018723c */ /* 0x040fe20000001838 */
[----:B------:R1:W-:Y:S04]  /*3270*/  STL [R1+0x3c], R2 ;  /* 0x00003c0201007387 */ /* 0x0003e80000100800 */
[----:B------:R5:W-:Y:S03]  /*3280*/  STL [R1+0x38], R6 ;  /* 0x0000380601007387 */ /* 0x000be60000100800 */
[C---:B------:R-:W-:Y:S01]  /*3290*/  HMMA.16816.F32 R16, R240.reuse, R90, R48 ;  /* 0x0000005af010723c */ /* 0x040fe20000001830 */
[----:B------:R2:W-:Y:S04]  /*32a0*/  STL [R1+0x34], R3 ;  /* 0x0000340301007387 */ /* 0x0005e80000100800 */
[----:B------:R-:W-:Y:S03]  /*32b0*/  STL [R1+0x30], R7 ;  /* 0x0000300701007387 */ /* 0x000fe60000100800 */
[----:B------:R-:W-:Y:S08]  /*32c0*/  HMMA.16816.F32 R8, R240, R94, R40 ;  /* 0x0000005ef008723c */ /* 0x000ff00000001828 */
[----:B------:R-:W-:Y:S01]  /*32d0*/  HMMA.16816.F32 R68, R244, R70, R32 ;  /* 0x00000046f444723c */ /* 0x000fe20000001820 */
[----:B-1----:R-:W-:Y:S01]  /*32e0*/  FMUL.FTZ R2, R38, c[0x0][0x320] ;  /* 0x0000c80026027a20 */ /* 0x002fe20000410000 */
[----:B-----5:R-:W-:-:S03]  /*32f0*/  IADD3 R6, R115, 0x2800, RZ ;  /* 0x0000280073067810 */ /* 0x020fc60007ffe0ff */
[----:B------:R1:W1:Y:S03]  /*3300*/  MUFU.TANH R30, R2 ;  /* 0x00000002001e7308 */ /* 0x0002660000002400 */
[C---:B---3--:R-:W-:Y:S01]  /*3310*/  HMMA.16816.F32 R32, R244.reuse, R72, R20 ;  /* 0x00000048f420723c */ /* 0x048fe20000001814 */
[C---:B--2---:R-:W-:Y:S01]  /*3320*/  IADD3 R3, R115.reuse, 0x3000, RZ ;  /* 0x0000300073037810 */ /* 0x044fe20007ffe0ff */
[----:B------:R2:W-:Y:S04]  /*3330*/  STL [R1+0x2c], R6 ;  /* 0x00002c0601007387 */ /* 0x0005e80000100800 */
[----:B------:R3:W-:Y:S02]  /*3340*/  STL [R1+0x28], R3 ;  /* 0x0000280301007387 */ /* 0x0007e40000100800 */
[----:B----4-:R-:W-:Y:S01]  /*3350*/  HMMA.16816.F32 R40, R244, R64, R12 ;  /* 0x00000040f428723c */ /* 0x010fe2000000180c */
[----:B-1----:R-:W-:-:S07]  /*3360*/  IADD3 R2, R115, 0x4800, RZ ;  /* 0x0000480073027810 */ /* 0x002fce0007ffe0ff */
[C---:B------:R-:W-:Y:S08]  /*3370*/  HMMA.16816.F32 R76, R244.reuse, R78, R24 ;  /* 0x0000004ef44c723c */ /* 0x040ff00000001818 */
[----:B------:R-:W-:Y:S01]  /*3380*/  HMMA.16816.F32 R72, R244, R74, R16 ;  /* 0x0000004af448723c */ /* 0x000fe20000001810 */
[C---:B--2---:R-:W-:Y:S02]  /*3390*/  IADD3 R6, R115.reuse, 0x3800, RZ ;  /* 0x0000380073067810 */ /* 0x044fe40007ffe0ff */
[----:B---3--:R-:W-:-:S03]  /*33a0*/  IADD3 R3, R115, 0x4000, RZ ;  /* 0x0000400073037810 */ /* 0x008fc60007ffe0ff */
[----:B------:R1:W-:Y:S02]  /*33b0*/  STL [R1+0x24], R6 ;  /* 0x0000240601007387 */ /* 0x0003e40000100800 */
[----:B------:R-:W-:Y:S02]  /*33c0*/  HMMA.16816.F32 R64, R244, R66, R8 ;  /* 0x00000042f440723c */ /* 0x000fe40000001808 */
[----:B------:R2:W-:Y:S04]  /*33d0*/  STL [R1+0x20], R3 ;  /* 0x0000200301007387 */ /* 0x0005e80000100800 */
[----:B------:R3:W-:Y:S01]  /*33e0*/  STL [R1+0x1c], R2 ;  /* 0x00001c0201007387 */ /* 0x0007e20000100800 */
[C---:B-1----:R-:W-:Y:S02]  /*33f0*/  IADD3 R6, R115.reuse, 0x5000, RZ ;  /* 0x0000500073067810 */ /* 0x042fe40007ffe0ff */
[----:B--2---:R-:W-:-:S03]  /*3400*/  IADD3 R3, R115, 0x5800, RZ ;  /* 0x0000580073037810 */ /* 0x004fc60007ffe0ff */
[----:B------:R1:W-:Y:S01]  /*3410*/  STL [R1+0x18], R6 ;  /* 0x0000180601007387 */ /* 0x0003e20000100800 */
[----:B---3--:R-:W-:-:S03]  /*3420*/  IADD3 R2, R115, 0x6000, RZ ;  /* 0x0000600073027810 */ /* 0x008fc60007ffe0ff */
[----:B------:R2:W-:Y:S04]  /*3430*/  STL [R1+0x14], R3 ;  /* 0x0000140301007387 */ /* 0x0005e80000100800 */
[----:B------:R3:W-:Y:S01]  /*3440*/  STL [R1+0x10], R2 ;  /* 0x0000100201007387 */ /* 0x0007e20000100800 */
[C---:B-1----:R-:W-:Y:S02]  /*3450*/  IADD3 R6, R115.reuse, 0x6800, RZ ;  /* 0x0000680073067810 */ /* 0x042fe40007ffe0ff */
[----:B--2---:R-:W-:-:S03]  /*3460*/  IADD3 R3, R115, 0x7000, RZ ;  /* 0x0000700073037810 */ /* 0x004fc60007ffe0ff */
[----:B------:R1:W-:Y:S01]  /*3470*/  STL [R1+0xc], R6 ;  /* 0x00000c0601007387 */ /* 0x0003e20000100800 */
[----:B---3--:R-:W-:-:S05]  /*3480*/  IADD3 R2, R115, 0x7800, RZ ;  /* 0x0000780073027810 */ /* 0x008fca0007ffe0ff */
[----:B------:R1:W-:Y:S04]  /*3490*/  STL [R1+0x4], R2 ;  /* 0x0000040201007387 */ /* 0x0003e80000100800 */
[----:B------:R1:W-:Y:S04]  /*34a0*/  STL [R1+0x8], R3 ;  /* 0x0000080301007387 */ /* 0x0003e80000100800 */
[----:B------:R-:W-:Y:S06]  /*34b0*/  BAR.SYNC.DEFER_BLOCKING 0x0 ;  /* 0x0000000000007b1d */ /* 0x000fec0000010000 */
[----:B------:R-:W-:Y:S05]  /*34c0*/  @P0 BRA `(.L_x_611) ;  /* 0x0000052000000947 */ /* 0x000fea0003800000 */
[----:B------:R-:W-:Y:S01]  /*34d0*/  ULEA UR4, UR6, UR12, 0x6 ;  /* 0x0000000c06047291 */ /* 0x000fe2000f8e303f */
[----:B------:R-:W-:Y:S01]  /*34e0*/  IMAD.MOV.U32 R9, RZ, RZ, RZ ;  /* 0x000000ffff097224 */ /* 0x000fe200078e00ff */
[----:B------:R-:W-:-:S04]  /*34f0*/  P2R R11, PR, RZ, 0x8 ;  /* 0x00000008ff0b7803 */ /* 0x000fc80000000000 */
[----:B-1----:R-:W-:-:S05]  /*3500*/  IMAD.U32 R3, RZ, RZ, UR4 ;  /* 0x00000004ff037e24 */ /* 0x002fca000f8e00ff */
        /* <DEDUP_REMOVED lines=16> */
[----:B------:R-:W-:Y:S01]  /*3610*/  SEL R25, RZ, 0x10, P4 ;  /* 0x00000010ff197807 */ /* 0x000fe20002000000 */
[----:B------:R-:W-:Y:S01]  /*3620*/  IMAD.SHL.U32 R22, R106, 0x2, RZ ;  /* 0x000000026a167824 */ /* 0x000fe200078e00ff */
[----:B------:R-:W-:Y:S01]  /*3630*/  SHF.R.S32.HI R2, RZ, 0x1f, R10 ;  /* 0x0000001fff027819 */ /* 0x000fe2000001140a */
[----:B------:R3:W-:Y:S01]  /*3640*/  STL [R1+0x5c], R10 ;  /* 0x00005c0a01007387 */ /* 0x0007e20000100800 */
[----:B------:R-:W-:-:S02]  /*3650*/  LOP3.LUT R8, R8, 0xf, RZ, 0xc0, !PT ;  /* 0x0000000f08087812 */ /* 0x000fc400078ec0ff */
[----:B------:R-:W-:Y:S02]  /*3660*/  SHF.L.U64.HI R21, R110, 0x1, R111 ;  /* 0x000000016e157819 */ /* 0x000fe4000001026f */
[----:B------:R-:W-:Y:S02]  /*3670*/  SHF.L.U64.HI R23, R108, 0x1, R109 ;  /* 0x000000016c177819 */ /* 0x000fe4000001026d */
[----:B------:R-:W-:Y:S01]  /*3680*/  SHF.L.U64.HI R24, R106, 0x1, R107 ;  /* 0x000000016a187819 */ /* 0x000fe2000001026b */
[----:B-1----:R-:W-:Y:S02]  /*3690*/  IMAD R6, R2, c[0x0][0x1e0], RZ ;  /* 0x0000780002067a24 */ /* 0x002fe400078e02ff */
[----:B------:R-:W-:-:S04]  /*36a0*/  IMAD.WIDE.U32 R2, R10, c[0x0][0x1e0], RZ ;  /* 0x000078000a027a25 */ /* 0x000fc800078e00ff */
[----:B------:R-:W-:-:S04]  /*36b0*/  IMAD R6, R10, c[0x0][0x1e4], R6 ;  /* 0x000079000a067a24 */ /* 0x000fc800078e0206 */
[----:B------:R-:W-:Y:S01]  /*36c0*/  IMAD.IADD R3, R3, 0x1, R6 ;  /* 0x0000000103037824 */ /* 0x000fe200078e0206 */
[----:B---3--:R-:W-:-:S04]  /*36d0*/  IADD3 R10, -R26, 0x10, RZ ;  /* 0x000000101a0a7810 */ /* 0x008fc80007ffe1ff */
[----:B------:R-:W-:Y:S02]  /*36e0*/  LOP3.LUT R10, R10, 0xf, RZ, 0xc0, !PT ;  /* 0x0000000f0a0a7812 */ /* 0x000fe400078ec0ff */
[----:B--2---:R-:W-:Y:S01]  /*36f0*/  SHF.R.S32.HI R6, RZ, 0x1f, R9 ;  /* 0x0000001fff067819 */ /* 0x004fe20000011409 */
[----:B------:R-:W-:Y:S01]  /*3700*/  IMAD.WIDE.U32 R2, R9, c[0x0][0x1f0], R2 ;  /* 0x00007c0009027a25 */ /* 0x000fe200078e0002 */
[----:B------:R1:W-:Y:S03]  /*3710*/  STL [R1+0x58], R9 ;  /* 0x0000580901007387 */ /* 0x0003e60000100800 */
[----:B------:R-:W-:Y:S01]  /*3720*/  IMAD R6, R6, c[0x0][0x1f0], RZ ;  /* 0x00007c0006067a24 */ /* 0x000fe200078e02ff */
[----:B------:R-:W-:-:S03]  /*3730*/  IADD3 R2, P0, R2, UR22, RZ ;  /* 0x0000001602027c10 */ /* 0x000fc6000ff1e0ff */
[----:B------:R-:W-:-:S05]  /*3740*/  IMAD R6, R9, c[0x0][0x1f4], R6 ;  /* 0x00007d0009067a24 */ /* 0x000fca00078e0206 */
[----:B------:R-:W-:Y:S02]  /*3750*/  IADD3.X R3, R3, UR20, R6, P0, !PT ;  /* 0x0000001403037c10 */ /* 0x000fe400087fe406 */
[----:B------:R-:W-:-:S04]  /*3760*/  LEA R7, P0, R2, c[0x0][0x1c8], 0x1 ;  /* 0x0000720002077a11 */ /* 0x000fc800078008ff */
[----:B------:R-:W-:Y:S02]  /*3770*/  LEA.HI.X R6, R2, c[0x0][0x1cc], R3, 0x1, P0 ;  /* 0x0000730002067a11 */ /* 0x000fe400000f0c03 */
[----:B------:R-:W2:Y:S04]  /*3780*/  SHFL.IDX PT, R2, R7, 0x1, 0x181f ;  /* 0x00381f0007027f89 */ /* 0x000ea800000e0000 */
[----:B------:R-:W3:Y:S01]  /*3790*/  SHFL.IDX PT, R3, R6, 0x1, 0x181f ;  /* 0x00381f0006037f89 */ /* 0x000ee200000e0000 */
[----:B-1----:R-:W-:Y:S02]  /*37a0*/  SHF.L.U64.HI R9, R112, 0x1, R113 ;  /* 0x0000000170097819 */ /* 0x002fe40000010271 */
[----:B--2---:R-:W-:Y:S01]  /*37b0*/  IADD3 R18, P3, P0, R8, R2, R31 ;  /* 0x0000000208127210 */ /* 0x004fe2000787e01f */
[----:B------:R-:W-:-:S03]  /*37c0*/  IMAD.SHL.U32 R8, R110, 0x2, RZ ;  /* 0x000000026e087824 */ /* 0x000fc600078e00ff */
[-C--:B---3--:R-:W-:Y:S02]  /*37d0*/  IADD3.X R19, RZ, R3.reuse, R9, P3, P0 ;  /* 0x00000003ff137210 */ /* 0x088fe40001fe0409 */
[----:B------:R-:W-:Y:S02]  /*37e0*/  IADD3 R16, P3, P0, R10, R2, R8 ;  /* 0x000000020a107210 */ /* 0x000fe4000787e008 */
[----:B------:R-:W-:Y:S02]  /*37f0*/  IADD3 R10, -R25, 0x10, RZ ;  /* 0x00000010190a7810 */ /* 0x000fe40007ffe1ff */
[----:B------:R-:W-:Y:S02]  /*3800*/  IADD3.X R17, RZ, R3, R21, P3, P0 ;  /* 0x00000003ff117210 */ /* 0x000fe40001fe0415 */
[----:B------:R-:W-:-:S04]  /*3810*/  LOP3.LUT R10, R10, 0xf, RZ, 0xc0, !PT ;  /* 0x0000000f0a0a7812 */ /* 0x000fc800078ec0ff */
[----:B------:R-:W-:Y:S02]  /*3820*/  IADD3 R14, P3, P0, R10, R2, R20 ;  /* 0x000000020a0e7210 */ /* 0x000fe4000787e014 */
[----:B------:R-:W-:Y:S02]  /*3830*/  IADD3 R10, -R104, 0x10, RZ ;  /* 0x00000010680a7810 */ /* 0x000fe40007ffe1ff */
[----:B------:R-:W-:Y:S02]  /*3840*/  IADD3.X R15, RZ, R3, R23, P3, P0 ;  /* 0x00000003ff0f7210 */ /* 0x000fe40001fe0417 */
[----:B------:R-:W-:-:S04]  /*3850*/  LOP3.LUT R10, R10, 0xf, RZ, 0xc0, !PT ;  /* 0x0000000f0a0a7812 */ /* 0x000fc800078ec0ff */
[----:B------:R-:W-:Y:S02]  /*3860*/  IADD3 R12, P3, P0, R10, R2, R22 ;  /* 0x000000020a0c7210 */ /* 0x000fe4000787e016 */
[----:B------:R-:W1:Y:S02]  /*3870*/  SHFL.IDX PT, R2, R7, RZ, 0x181f ;  /* 0x00181fff07027589 */ /* 0x000e6400000e0000 */
[----:B------:R-:W-:Y:S02]  /*3880*/  IADD3.X R13, RZ, R3, R24, P3, P0 ;  /* 0x00000003ff0d7210 */ /* 0x000fe40001fe0418 */
[----:B------:R-:W2:Y:S01]  /*3890*/  SHFL.IDX PT, R3, R6, RZ, 0x181f ;  /* 0x00181fff06037589 */ /* 0x000ea200000e0000 */
[----:B------:R-:W-:Y:S02]  /*38a0*/  ISETP.NE.AND P3, PT, R11, RZ, PT ;  /* 0x000000ff0b00720c */ /* 0x000fe40003f65270 */
        /* <DEDUP_REMOVED lines=20> */
.L_x_611:
[----:B-1----:R-:W-:Y:S01]  /*39f0*/  FMUL.FTZ R2, R68, c[0x0][0x320] ;  /* 0x0000c80044027a20 */ /* 0x002fe20000410000 */
[----:B------:R-:W-:Y:S01]  /*3a00*/  LOP3.LUT R3, R101, 0xffffffe0, RZ, 0xc0, !PT ;  /* 0xffffffe065037812 */ /* 0x000fe200078ec0ff */
[----:B------:R-:W-:Y:S01]  /*3a10*/  UMOV UR4, 0xffffffc0 ;  /* 0xffffffc000047882 */ /* 0x000fe20000000000 */
[----:B------:R-:W-:Y:S01]  /*3a20*/  LEA.HI R6, R102, R105, RZ, 0x2 ;  /* 0x0000006966067211 */ /* 0x000fe200078f10ff */
[----:B------:R1:W2:Y:S01]  /*3a30*/  MUFU.TANH R14, R2 ;  /* 0x00000002000e7308 */ /* 0x0002a20000002400 */
[----:B------:R-:W-:Y:S01]  /*3a40*/  SHF.R.S32.HI R7, RZ, 0x1f, R100 ;  /* 0x0000001fff077819 */ /* 0x000fe20000011464 */
[----:B------:R-:W-:Y:S01]  /*3a50*/  UIMAD UR4, UR6, UR4, 0x41 ;  /* 0x00000041060474a4 */ /* 0x000fe2000f8e0204 */
[----:B------:R-:W-:Y:S01]  /*3a60*/  LOP3.LUT R6, R6, 0xfffffffc, RZ, 0xc0, !PT ;  /* 0xfffffffc06067812 */ /* 0x000fe200078ec0ff */
[----:B------:R-:W-:Y:S01]  /*3a70*/  IMAD.SHL.U32 R135, R4, 0x2, RZ ;  /* 0x0000000204877824 */ /* 0x000fe200078e00ff */
[----:B------:R-:W-:Y:S01]  /*3a80*/  LEA.HI R7, R7, R100, RZ, 0x3 ;  /* 0x0000006407077211 */ /* 0x000fe200078f18ff */
[----:B------:R-:W-:Y:S01]  /*3a90*/  @UP1 USHF.L.U32 UR10, UR10, 0x7, URZ ;  /* 0x000000070a0a1899 */ /* 0x000fe2000800063f */
[----:B------:R-:W-:Y:S01]  /*3aa0*/  PLOP3.LUT P0, PT, PT, PT, UP1, 0x80, 0x0 ;  /* 0x000000000000781c */ /* 0x000fe20003f0f018 */
[----:B------:R-:W-:Y:S01]  /*3ab0*/  IMAD R248, R5, 0x2, R135 ;  /* 0x0000000205f87824 */ /* 0x000fe200078e0287 */
[----:B------:R-:W-:Y:S01]  /*3ac0*/  LOP3.LUT R7, R7, 0xffffff8, RZ, 0xc0, !PT ;  /* 0x0ffffff807077812 */ /* 0x000fe200078ec0ff */
[----:B------:R-:W0:Y:S01]  /*3ad0*/  LDGDEPBAR ;  /* 0x00000000000079af */ /* 0x000e220000000000 */
[C---:B------:R-:W-:Y:S01]  /*3ae0*/  LEA R251, R0.reuse, R135, 0x1 ;  /* 0x0000008700fb7211 */ /* 0x040fe200078e08ff */
[----:B------:R-:W-:-:S02]  /*3af0*/  IMAD R250, R0, 0x2, R248 ;  /* 0x0000000200fa7824 */ /* 0x000fc400078e02f8 */
[----:B------:R-:W-:Y:S02]  /*3b00*/  IMAD.IADD R10, R100, 0x1, -R7 ;  /* 0x00000001640a7824 */ /* 0x000fe400078e0a07 */
[----:B-1----:R-:W-:Y:S01]  /*3b10*/  FMUL.FTZ R2, R69, c[0x0][0x320] ;  /* 0x0000c80045027a20 */ /* 0x002fe20000410000 */
[----:B------:R-:W-:Y:S03]  /*3b20*/  LDSM.16.MT88.4 R48, [R251+0x100] ;  /* 0x00010000fb30783b */ /* 0x000fe60000004200 */
[----:B------:R1:W3:Y:S01]  /*3b30*/  MUFU.TANH R13, R2 ;  /* 0x00000002000d7308 */ /* 0x0002e20000002400 */
[----:B------:R-:W-:Y:S01]  /*3b40*/  LDSM.16.MT88.4 R56, [R250+0x100] ;  /* 0x00010000fa38783b */ /* 0x000fe20000004200 */
[----:B-1----:R-:W-:-:S06]  /*3b50*/  FMUL.FTZ R2, R44, c[0x0][0x320] ;  /* 0x0000c8002c027a20 */ /* 0x002fcc0000410000 */
[----:B------:R1:W4:Y:S02]  /*3b60*/  MUFU.TANH R21, R2 ;  /* 0x0000000200157308 */ /* 0x0003240000002400 */
[----:B-1----:R-:W-:Y:S02]  /*3b70*/  IMAD.IADD R2, R105, 0x1, -R3 ;  /* 0x0000000169027824 */ /* 0x002fe400078e0a03 */
[----:B------:R-:W-:-:S03]  /*3b80*/  FMUL.FTZ R3, R45, c[0x0][0x320] ;  /* 0x0000c8002d037a20 */ /* 0x000fc60000410000 */
[----:B------:R-:W-:Y:S01]  /*3b90*/  SHF.R.S32.HI R8, RZ, 0x1f, R2 ;  /* 0x0000001fff087819 */ /* 0x000fe20000011402 */
[----:B------:R1:W5:Y:S02]  /*3ba0*/  MUFU.TANH R22, R3 ;  /* 0x0000000300167308 */ /* 0x0003640000002400 */
[----:B-1----:R-:W-:Y:S01]  /*3bb0*/  IMAD.IADD R3, R105, 0x1, -R6 ;  /* 0x0000000169037824 */ /* 0x002fe200078e0a06 */
[----:B------:R-:W-:Y:S01]  /*3bc0*/  LEA.HI R6, R8, R2, RZ, 0x2 ;  /* 0x0000000208067211 */ /* 0x000fe200078f10ff */
[----:B------:R-:W-:-:S03]  /*3bd0*/  FMUL.FTZ R8, R76, c[0x0][0x320] ;  /* 0x0000c8004c087a20 */ /* 0x000fc60000410000 */
[----:B------:R-:W-:Y:S01]  /*3be0*/  LEA.HI R9, R3, R3, RZ, 0x1 ;  /* 0x0000000303097211 */ /* 0x000fe200078f08ff */
[----:B------:R1:W1:Y:S01]  /*3bf0*/  MUFU.TANH R23, R8 ;  /* 0x0000000800177308 */ /* 0x0002620000002400 */
[C---:B------:R-:W-:Y:S02]  /*3c00*/  LEA.HI.SX32 R7, R6.reuse, UR11, 0x1e ;  /* 0x0000000b06077c11 */ /* 0x040fe4000f8ff2ff */
[----:B------:R-:W-:Y:S02]  /*3c10*/  LOP3.LUT R9, R9, 0x1ffffffe, RZ, 0xc0, !PT ;  /* 0x1ffffffe09097812 */ /* 0x000fe400078ec0ff */
[----:B------:R-:W-:Y:S02]  /*3c20*/  LOP3.LUT R6, R6, 0x7ffffffc, RZ, 0xc0, !PT ;  /* 0x7ffffffc06067812 */ /* 0x000fe400078ec0ff */
[----:B------:R-:W-:-:S03]  /*3c30*/  IADD3 R3, R3, -R9, RZ ;  /* 0x8000000903037210 */ /* 0x000fc60007ffe0ff */
[----:B------:R-:W-:Y:S02]  /*3c40*/  IMAD.IADD R6, R2, 0x1, -R6 ;  /* 0x0000000102067824 */ /* 0x000fe400078e0a06 */
[----:B------:R-:W-:-:S03]  /*3c50*/  FMUL.FTZ R2, R64, c[0x0][0x320] ;  /* 0x0000c80040027a20 */ /* 0x000fc60000410000 */
[----:B------:R-:W-:Y:S01]  /*3c60*/  SHF.L.U32 R11, R6, 0x1, RZ ;  /* 0x00000001060b7819 */ /* 0x000fe200000006ff */
[----:B-1----:R-:W-:Y:S01]  /*3c70*/  IMAD R8, R10, 0x10, R7 ;  /* 0x000000100a087824 */ /* 0x002fe200078e0207 */
[----:B------:R1:W-:Y:S01]  /*3c80*/  MUFU.TANH R17, R2 ;  /* 0x0000000200117308 */ /* 0x0003e20000002400 */
[----:B------:R-:W-:Y:S02]  /*3c90*/  FMUL.FTZ R7, R77, c[0x0][0x320] ;  /* 0x0000c8004d077a20 */ /* 0x000fe40000410000 */
[----:B------:R-:W-:Y:S02]  /*3ca0*/  IMAD R133, R3, 0x8, R8 ;  /* 0x0000000803857824 */ /* 0x000fe400078e0208 */
[----:B------:R-:W-:Y:S02]  /*3cb0*/  FMUL.FTZ R3, R32, c[0x0][0x320] ;  /* 0x0000c80020037a20 */ /* 0x000fe40000410000 */
[----:B------:R-:W-:Y:S01]  /*3cc0*/  @P0 IMAD.HI.U32 R8, R133, c[0x0][0x2c8], RZ ;  /* 0x0000b20085080a27 */ /* 0x000fe200078e00ff */
[----:B------:R-:W-:Y:S01]  /*3cd0*/  PLOP3.LUT P0, PT, PT, PT, UP1, 0x80, 0x0 ;  /* 0x000000000000781c */ /* 0x000fe20003f0f018 */
[----:B------:R2:W-:Y:S01]  /*3ce0*/  MUFU.TANH R12, R3 ;  /* 0x00000003000c7308 */ /* 0x0005e20000002400 */
[----:B------:R-:W-:Y:S04]  /*3cf0*/  STL [R1+0xbc], R133 ;  /* 0x0000bc8501007387 */ /* 0x000fe80000100800 */
[----:B------:R-:W-:Y:S01]  /*3d00*/  STL [R1+0xcc], R11 ;  /* 0x0000cc0b01007387 */ /* 0x000fe20000100800 */
[----:B-1----:R-:W-:-:S02]  /*3d10*/  FMUL.FTZ R2, R65, c[0x0][0x320] ;  /* 0x0000c80041027a20 */ /* 0x002fc40000410000 */
[----:B------:R1:W1:Y:S01]  /*3d20*/  MUFU.TANH R25, R7 ;  /* 0x0000000700197308 */ /* 0x0002620000002400 */
[----:B--2---:R-:W-:-:S07]  /*3d30*/  FMUL.FTZ R3, R72, c[0x0][0x320] ;  /* 0x0000c80048037a20 */ /* 0x004fce0000410000 */
[----:B------:R-:W-:Y:S01]  /*3d40*/  MUFU.TANH R16, R2 ;  /* 0x0000000200107308 */ /* 0x000fe20000002400 */
[----:B-1----:R-:W-:-:S07]  /*3d50*/  FMUL.FTZ R7, R73, c[0x0][0x320] ;  /* 0x0000c80049077a20 */ /* 0x002fce0000410000 */
[----:B------:R1:W-:Y:S08]  /*3d60*/  MUFU.TANH R24, R3 ;  /* 0x0000000300187308 */ /* 0x0003f00000002400 */
[----:B------:R2:W-:Y:S01]  /*3d70*/  MUFU.TANH R20, R7 ;  /* 0x0000000700147308 */ /* 0x0005e20000002400 */
[----:B-1----:R-:W-:Y:S01]  /*3d80*/  IMAD.MOV.U32 R3, RZ, RZ, R133 ;  /* 0x000000ffff037224 */ /* 0x002fe200078e0085 */
[----:B------:R-:W-:-:S05]  /*3d90*/  @P0 SHF.R.U32.HI R3, RZ, c[0x0][0x2cc], R8 ;  /* 0x0000b300ff030a19 */ /* 0x000fca0000011608 */
[----:B------:R-:W1:Y:S01]  /*3da0*/  SHFL.IDX PT, R8, R3, RZ, 0x1c1f ;  /* 0x001c1fff03087589 */ /* 0x000e6200000e0000 */
[----:B--2---:R-:W-:-:S04]  /*3db0*/  FMUL.FTZ R7, R40, c[0x0][0x320] ;  /* 0x0000c80028077a20 */ /* 0x004fc80000410000 */
[----:B------:R2:W-:Y:S02]  /*3dc0*/  MUFU.TANH R19, R7 ;  /* 0x0000000700137308 */ /* 0x0005e40000002400 */
[----:B--2---:R-:W-:-:S06]  /*3dd0*/  FMUL.FTZ R7, R41, c[0x0][0x320] ;  /* 0x0000c80029077a20 */ /* 0x004fcc0000410000 */
[----:B------:R2:W-:Y:S02]  /*3de0*/  MUFU.TANH R18, R7 ;  /* 0x0000000700127308 */ /* 0x0005e40000002400 */
[----:B--2---:R-:W-:Y:S01]  /*3df0*/  IMAD.U32 R7, RZ, RZ, UR4 ;  /* 0x00000004ff077e24 */ /* 0x004fe2000f8e00ff */
[----:B------:R-:W-:-:S04]  /*3e00*/  ULDC.64 UR4, c[0x0][0x2c8] ;  /* 0x0000b20000047ab9 */ /* 0x000fc80000000a00 */
[C---:B------:R-:W-:Y:S02]  /*3e10*/  IADD3 R6, -R11.reuse, UR7, R7 ;  /* 0x000000070b067c10 */ /* 0x040fe4000fffe107 */
[----:B------:R-:W-:Y:S01]  /*3e20*/  IADD3 R7, -R11, UR24, RZ ;  /* 0x000000180b077c10 */ /* 0x000fe2000fffe1ff */
[----:B------:R-:W-:Y:S01]  /*3e30*/  UIMAD.WIDE.U32 UR24, UR10, UR4, URZ ;  /* 0x000000040a1872a5 */ /* 0x000fe2000f8e003f */
[----:B------:R-:W-:Y:S01]  /*3e40*/  IADD3 R6, R6, -UR13, RZ ;  /* 0x8000000d06067c10 */ /* 0x000fe2000fffe0ff */
[----:B------:R-:W-:-:S04]  /*3e50*/  UIADD3 UR10, UR6, -0x2, URZ ;  /* 0xfffffffe060a7890 */ /* 0x000fc8000fffe03f */
[----:B-1----:R-:W-:Y:S01]  /*3e60*/  IMAD.IADD R2, R6, 0x1, R8 ;  /* 0x0000000106027824 */ /* 0x002fe200078e0208 */
[----:B------:R-:W-:Y:S01]  /*3e70*/  @UP1 UMOV UR21, UR25 ;  /* 0x0000001900151c82 */ /* 0x000fe20008000000 */
[----:B------:R-:W-:Y:S01]  /*3e80*/  FMUL.FTZ R8, R33, c[0x0][0x320] ;  /* 0x0000c80021087a20 */ /* 0x000fe20000410000 */
[----:B------:R-:W-:Y:S02]  /*3e90*/  @UP1 USHF.R.U32.HI UR11, URZ, UR5, UR21 ;  /* 0x000000053f0b1299 */ /* 0x000fe40008011615 */
[----:B------:R-:W-:Y:S01]  /*3ea0*/  IMNMX R2, R7, R2, PT ;  /* 0x0000000207027217 */ /* 0x000fe20003800200 */
[----:B------:R1:W2:Y:S01]  /*3eb0*/  MUFU.TANH R9, R8 ;  /* 0x0000000800097308 */ /* 0x0002a20000002400 */
[----:B------:R-:W-:Y:S02]  /*3ec0*/  UIADD3 UR11, UR11, UR7, -UR13 ;  /* 0x000000070b0b7290 */ /* 0x000fe4000fffe80d */
[----:B------:R-:W-:Y:S02]  /*3ed0*/  ISETP.GT.AND P0, PT, R2, RZ, PT ;  /* 0x000000ff0200720c */ /* 0x000fe40003f04270 */
[----:B------:R-:W-:-:S02]  /*3ee0*/  USHF.R.S32.HI UR4, URZ, 0x1f, UR11 ;  /* 0x0000001f3f047899 */ /* 0x000fc4000801140b */
[----:B------:R-:W-:Y:S02]  /*3ef0*/  FSEL R11, R29, -INF , P0 ;  /* 0xff8000001d0b7808 */ /* 0x000fe40000000000 */
[----:B------:R-:W-:Y:S01]  /*3f00*/  ISETP.GT.AND P0, PT, R2, 0x1, PT ;  /* 0x000000010200780c */ /* 0x000fe20003f04270 */
[----:B------:R-:W-:-:S03]  /*3f10*/  ULEA.HI UR4, UR4, UR11, URZ, 0x6 ;  /* 0x0000000b04047291 */ /* 0x000fc6000f8f303f */
[----:B------:R-:W-:Y:S01]  /*3f20*/  FSEL R10, R28, -INF , P0 ;  /* 0xff8000001c0a7808 */ /* 0x000fe20000000000 */
[----:B------:R-:W-:Y:S01]  /*3f30*/  USHF.R.S32.HI UR4, URZ, 0x6, UR4 ;  /* 0x000000063f047899 */ /* 0x000fe20008011404 */
[----:B------:R-:W-:Y:S01]  /*3f40*/  ISETP.GT.AND P0, PT, R2, 0x8, PT ;  /* 0x000000080200780c */ /* 0x000fe20003f04270 */
[----:B-1----:R-:W-:Y:S02]  /*3f50*/  FMUL.FTZ R8, R79, c[0x0][0x320] ;  /* 0x0000c8004f087a20 */ /* 0x002fe40000410000 */
[----:B------:R-:W-:Y:S01]  /*3f60*/  UISETP.LT.AND UP0, UPT, URZ, UR4, UPT ;  /* 0x000000043f00728c */ /* 0x000fe2000bf01270 */
[----:B------:R-:W-:Y:S01]  /*3f70*/  FSEL R14, R14, -INF , P0 ;  /* 0xff8000000e0e7808 */ /* 0x000fe20000000000 */
[----:B------:R1:W-:Y:S01]  /*3f80*/  MUFU.TANH R27, R8 ;  /* 0x00000008001b7308 */ /* 0x0003e20000002400 */
[----:B------:R-:W-:Y:S01]  /*3f90*/  ISETP.GT.AND P0, PT, R2, 0x9, PT ;  /* 0x000000090200780c */ /* 0x000fe20003f04270 */
[----:B------:R-:W-:-:S03]  /*3fa0*/  USEL UR4, URZ, UR4, !UP0 ;  /* 0x000000043f047287 */ /* 0x000fc6000c000000 */
[----:B---3--:R-:W-:Y:S01]  /*3fb0*/  FSEL R13, R13, -INF , P0 ;  /* 0xff8000000d0d7808 */ /* 0x008fe20000000000 */
[----:B------:R-:W-:Y:S01]  /*3fc0*/  UISETP.GE.AND UP0, UPT, UR10, UR4, UPT ;  /* 0x000000040a00728c */ /* 0x000fe2000bf06270 */
[----:B------:R-:W-:-:S04]  /*3fd0*/  ISETP.GT.AND P0, PT, R2, 0x10, PT ;  /* 0x000000100200780c */ /* 0x000fc80003f04270 */
[----:B----4-:R-:W-:Y:S02]  /*3fe0*/  FSEL R21, R21, -INF , P0 ;  /* 0xff80000015157808 */ /* 0x010fe40000000000 */
[----:B------:R-:W-:Y:S01]  /*3ff0*/  ISETP.GT.AND P0, PT, R2, 0x11, PT ;  /* 0x000000110200780c */ /* 0x000fe20003f04270 */
[----:B-1----:R-:W-:-:S03]  /*4000*/  FMUL.FTZ R8, R71, c[0x0][0x320] ;  /* 0x0000c80047087a20 */ /* 0x002fc60000410000 */
[----:B-----5:R-:W-:Y:S02]  /*4010*/  FSEL R22, R22, -INF , P0 ;  /* 0xff80000016167808 */ /* 0x020fe40000000000 */
[C---:B------:R-:W-:Y:S01]  /*4020*/  ISETP.GT.AND P0, PT, R2.reuse, 0x18, PT ;  /* 0x000000180200780c */ /* 0x040fe20003f04270 */
[----:B------:R1:W-:Y:S03]  /*4030*/  MUFU.TANH R15, R8 ;  /* 0x00000008000f7308 */ /* 0x0003e60000002400 */
[----:B------:R-:W-:Y:S02]  /*4040*/  FSEL R23, R23, -INF , P0 ;  /* 0xff80000017177808 */ /* 0x000fe40000000000 */
[----:B------:R-:W-:-:S04]  /*4050*/  ISETP.GT.AND P0, PT, R2, 0x19, PT ;  /* 0x000000190200780c */ /* 0x000fc80003f04270 */
[----:B------:R-:W-:Y:S02]  /*4060*/  FSEL R28, R25, -INF , P0 ;  /* 0xff800000191c7808 */ /* 0x000fe40000000000 */
[----:B------:R-:W-:-:S04]  /*4070*/  ISETP.GT.AND P0, PT, R2, 0x20, PT ;  /* 0x000000200200780c */ /* 0x000fc80003f04270 */
[----:B------:R-:W-:Y:S01]  /*4080*/  FSEL R106, R12, -INF , P0 ;  /* 0xff8000000c6a7808 */ /* 0x000fe20000000000 */
[----:B-1----:R-:W-:Y:S01]  /*4090*/  FMUL.FTZ R8, R34, c[0x0][0x320] ;  /* 0x0000c80022087a20 */ /* 0x002fe20000410000 */
[----:B------:R-:W-:-:S03]  /*40a0*/  ISETP.GT.AND P0, PT, R2, 0x21, PT ;  /* 0x000000210200780c */ /* 0x000fc60003f04270 */
[----:B------:R1:W-:Y:S01]  /*40b0*/  MUFU.TANH R98, R8 ;  /* 0x0000000800627308 */ /* 0x0003e20000002400 */
[----:B--2---:R-:W-:Y:S02]  /*40c0*/  FSEL R105, R9, -INF , P0 ;  /* 0xff80000009697808 */ /* 0x004fe40000000000 */
[----:B------:R-:W-:-:S04]  /*40d0*/  ISETP.GT.AND P0, PT, R2, 0x28, PT ;  /* 0x000000280200780c */ /* 0x000fc80003f04270 */
[----:B------:R-:W-:Y:S02]  /*40e0*/  FSEL R104, R24, -INF , P0 ;  /* 0xff80000018687808 */ /* 0x000fe40000000000 */
[----:B------:R-:W-:-:S04]  /*40f0*/  ISETP.GT.AND P0, PT, R2, 0x29, PT ;  /* 0x000000290200780c */ /* 0x000fc80003f04270 */
[----:B------:R-:W-:Y:S01]  /*4100*/  FSEL R103, R20, -INF , P0 ;  /* 0xff80000014677808 */ /* 0x000fe20000000000 */
[----:B------:R-:W-:Y:S01]  /*4110*/  FMUL.FTZ R20, R43, c[0x0][0x320] ;  /* 0x0000c8002b147a20 */ /* 0x000fe20000410000 */
[C---:B------:R-:W-:Y:S01]  /*4120*/  ISETP.GT.AND P0, PT, R2.reuse, 0x30, PT ;  /* 0x000000300200780c */ /* 0x040fe20003f04270 */
[----:B-1----:R-:W-:Y:S02]  /*4130*/  FMUL.FTZ R8, R35, c[0x0][0x320] ;  /* 0x0000c80023087a20 */ /* 0x002fe40000410000 */
[----:B------:R-:W-:Y:S01]  /*4140*/  MUFU.TANH R24, R20 ;  /* 0x0000001400187308 */ /* 0x000fe20000002400 */
[----:B------:R-:W-:Y:S01]  /*4150*/  FSEL R102, R19, -INF , P0 ;  /* 0xff80000013667808 */ /* 0x000fe20000000000 */
[----:B------:R-:W-:Y:S01]  /*4160*/  LDSM.16.MT88.4 R32, [R251+0x900] ;  /* 0x00090000fb20783b */ /* 0x000fe20000004200 */
[----:B------:R-:W-:-:S04]  /*4170*/  ISETP.GT.AND P0, PT, R2, 0x31, PT ;  /* 0x000000310200780c */ /* 0x000fc80003f04270 */
[----:B------:R-:W-:Y:S01]  /*4180*/  FSEL R101, R18, -INF , P0 ;  /* 0xff80000012657808 */ /* 0x000fe20000000000 */
[----:B------:R1:W-:Y:S01]  /*4190*/  MUFU.TANH R97, R8 ;  /* 0x0000000800617308 */ /* 0x0003e20000002400 */
[----:B------:R-:W-:-:S04]  /*41a0*/  ISETP.GT.AND P0, PT, R2, 0x38, PT ;  /* 0x000000380200780c */ /* 0x000fc80003f04270 */
[----:B------:R-:W-:Y:S02]  /*41b0*/  FSEL R100, R17, -INF , P0 ;  /* 0xff80000011647808 */ /* 0x000fe40000000000 */
[----:B------:R-:W-:-:S04]  /*41c0*/  ISETP.GT.AND P0, PT, R2, 0x39, PT ;  /* 0x000000390200780c */ /* 0x000fc80003f04270 */
[----:B------:R-:W-:Y:S01]  /*41d0*/  FSEL R99, R16, -INF , P0 ;  /* 0xff80000010637808 */ /* 0x000fe20000000000 */
[----:B-1----:R-:W-:Y:S02]  /*41e0*/  FMUL.FTZ R8, R39, c[0x0][0x320] ;  /* 0x0000c80027087a20 */ /* 0x002fe40000410000 */
[----:B------:R-:W-:Y:S02]  /*41f0*/  LDSM.16.MT88.4 R36, [R248+0x900] ;  /* 0x00090000f824783b */ /* 0x000fe40000004200 */
[----:B------:R1:W2:Y:S02]  /*4200*/  MUFU.TANH R12, R8 ;  /* 0x00000008000c7308 */ /* 0x0002a40000002400 */
[----:B-1----:R1:W3:Y:S02]  /*4210*/  SHFL.IDX PT, R8, R3, 0x1, 0x1c1f ;  /* 0x003c1f0003087f89 */ /* 0x0022e400000e0000 */
[----:B-1----:R-:W-:Y:S02]  /*4220*/  FMUL.FTZ R3, R74, c[0x0][0x320] ;  /* 0x0000c8004a037a20 */ /* 0x002fe40000410000 */
[----:B---3--:R-:W-:-:S02]  /*4230*/  IMAD.IADD R6, R6, 0x1, R8 ;  /* 0x0000000106067824 */ /* 0x008fc400078e0208 */
[----:B------:R1:W-:Y:S03]  /*4240*/  MUFU.TANH R96, R3 ;  /* 0x0000000300607308 */ /* 0x0003e60000002400 */
[----:B------:R-:W-:Y:S01]  /*4250*/  IMNMX R2, R7, R6, PT ;  /* 0x0000000607027217 */ /* 0x000fe20003800200 */
[----:B------:R-:W-:-:S03]  /*4260*/  FMUL.FTZ R6, R78, c[0x0][0x320] ;  /* 0x0000c8004e067a20 */ /* 0x000fc60000410000 */
[----:B------:R-:W-:Y:S01]  /*4270*/  ISETP.GT.AND P0, PT, R2, RZ, PT ;  /* 0x000000ff0200720c */ /* 0x000fe20003f04270 */
[----:B------:R3:W-:Y:S03]  /*4280*/  MUFU.TANH R17, R6 ;  /* 0x0000000600117308 */ /* 0x0007e60000002400 */
[----:B------:R-:W-:Y:S02]  /*4290*/  FSEL R9, R30, -INF , P0 ;  /* 0xff8000001e097808 */ /* 0x000fe40000000000 */
[----:B------:R-:W-:Y:S01]  /*42a0*/  ISETP.GT.AND P0, PT, R2, 0x1, PT ;  /* 0x000000010200780c */ /* 0x000fe20003f04270 */
[----:B-1----:R-:W-:-:S03]  /*42b0*/  FMUL.FTZ R3, R46, c[0x0][0x320] ;  /* 0x0000c8002e037a20 */ /* 0x002fc60000410000 */
[----:B--2---:R-:W-:Y:S02]  /*42c0*/  FSEL R8, R12, -INF , P0 ;  /* 0xff8000000c087808 */ /* 0x004fe40000000000 */
[----:B------:R-:W-:Y:S01]  /*42d0*/  ISETP.GT.AND P0, PT, R2, 0x8, PT ;  /* 0x000000080200780c */ /* 0x000fe20003f04270 */
[----:B------:R1:W-:Y:S01]  /*42e0*/  MUFU.TANH R19, R3 ;  /* 0x0000000300137308 */ /* 0x0003e20000002400 */
[----:B---3--:R-:W-:Y:S02]  /*42f0*/  FMUL.FTZ R6, R75, c[0x0][0x320] ;  /* 0x0000c8004b067a20 */ /* 0x008fe40000410000 */
[----:B------:R-:W-:Y:S05]  /*4300*/  LDSM.16.MT88.4 R72, [R248+0x2100] ;  /* 0x00210000f848783b */ /* 0x000fea0000004200 */
[----:B------:R2:W-:Y:S01]  /*4310*/  MUFU.TANH R26, R6 ;  /* 0x00000006001a7308 */ /* 0x0005e20000002400 */
[----:B-1----:R-:W-:-:S02]  /*4320*/  FMUL.FTZ R3, R70, c[0x0][0x320] ;  /* 0x0000c80046037a20 */ /* 0x002fc40000410000 */
[----:B------:R-:W-:Y:S05]  /*4330*/  LDSM.16.MT88.4 R68, [R250+0x900] ;  /* 0x00090000fa44783b */ /* 0x000fea0000004200 */
[----:B------:R1:W3:Y:S01]  /*4340*/  MUFU.TANH R7, R3 ;  /* 0x0000000300077308 */ /* 0x0002e20000002400 */
[----:B--2---:R-:W-:Y:S01]  /*4350*/  FMNMX.FTZ R6, R9, R8, !PT ;  /* 0x0000000809067209 */ /* 0x004fe20007810000 */
[----:B-1----:R-:W-:Y:S01]  /*4360*/  FMUL.FTZ R3, R47, c[0x0][0x320] ;  /* 0x0000c8002f037a20 */ /* 0x002fe20000410000 */
[----:B---3--:R-:W-:Y:S02]  /*4370*/  FSEL R7, R7, -INF , P0 ;  /* 0xff80000007077808 */ /* 0x008fe40000000000 */
[----:B------:R-:W-:-:S03]  /*4380*/  ISETP.GT.AND P0, PT, R2, 0x9, PT ;  /* 0x000000090200780c */ /* 0x000fc60003f04270 */
[----:B------:R1:W2:Y:S01]  /*4390*/  MUFU.TANH R18, R3 ;  /* 0x0000000300127308 */ /* 0x0002a20000002400 */
[----:B------:R-:W-:Y:S02]  /*43a0*/  FMNMX.FTZ R6, R7, R6, !PT ;  /* 0x0000000607067209 */ /* 0x000fe40007810000 */
[----:B------:R-:W-:Y:S01]  /*43b0*/  FSEL R12, R15, -INF , P0 ;  /* 0xff8000000f0c7808 */ /* 0x000fe20000000000 */
[----:B------:R-:W-:Y:S01]  /*43c0*/  FMUL.FTZ R15, R42, c[0x0][0x320] ;  /* 0x0000c8002a0f7a20 */ /* 0x000fe20000410000 */
[----:B------:R-:W-:Y:S01]  /*43d0*/  ISETP.GT.AND P0, PT, R2, 0x10, PT ;  /* 0x000000100200780c */ /* 0x000fe20003f04270 */
[----:B------:R-:W-:Y:S01]  /*43e0*/  LDSM.16.MT88.4 R40, [R135+0x900] ;  /* 0x000900008728783b */ /* 0x000fe20000004200 */
[----:B------:R-:W-:Y:S01]  /*43f0*/  FMNMX.FTZ R6, R12, R6, !PT ;  /* 0x000000060c067209 */ /* 0x000fe20007810000 */
[----:B------:R3:W4:Y:S01]  /*4400*/  MUFU.TANH R25, R15 ;  /* 0x0000000f00197308 */ /* 0x0007220000002400 */
[----:B------:R-:W-:Y:S02]  /*4410*/  FSEL R19, R19, -INF , P0 ;  /* 0xff80000013137808 */ /* 0x000fe40000000000 */
[----:B------:R-:W-:-:S02]  /*4420*/  ISETP.GT.AND P0, PT, R2, 0x11, PT ;  /* 0x000000110200780c */ /* 0x000fc40003f04270 */
[----:B-1----:R-:W-:Y:S02]  /*4430*/  FMNMX.FTZ R3, R11, R10, !PT ;  /* 0x0000000a0b037209 */ /* 0x002fe40007810000 */
[----:B--2---:R-:W-:Y:S02]  /*4440*/  FSEL R18, R18, -INF , P0 ;  /* 0xff80000012127808 */ /* 0x004fe40000000000 */
[----:B------:R-:W-:Y:S02]  /*4450*/  FMNMX.FTZ R3, R14, R3, !PT ;  /* 0x000000030e037209 */ /* 0x000fe40007810000 */
[----:B------:R-:W-:Y:S02]  /*4460*/  ISETP.GT.AND P0, PT, R2, 0x18, PT ;  /* 0x000000180200780c */ /* 0x000fe40003f04270 */
[----:B------:R-:W-:Y:S01]  /*4470*/  FMNMX.FTZ R3, R13, R3, !PT ;  /* 0x000000030d037209 */ /* 0x000fe20007810000 */
[----:B---3--:R-:W-:Y:S01]  /*4480*/  FMUL.FTZ R15, R66, c[0x0][0x320] ;  /* 0x0000c800420f7a20 */ /* 0x008fe20000410000 */
[----:B------:R-:W-:-:S02]  /*4490*/  FSEL R17, R17, -INF , P0 ;  /* 0xff80000011117808 */ /* 0x000fc40000000000 */
[----:B------:R-:W-:Y:S01]  /*44a0*/  FMNMX.FTZ R3, R21, R3, !PT ;  /* 0x0000000315037209 */ /* 0x000fe20007810000 */
[----:B------:R-:W1:Y:S01]  /*44b0*/  MUFU.TANH R20, R15 ;  /* 0x0000000f00147308 */ /* 0x000e620000002400 */
[----:B------:R-:W-:Y:S02]  /*44c0*/  ISETP.GT.AND P0, PT, R2, 0x19, PT ;  /* 0x000000190200780c */ /* 0x000fe40003f04270 */
[----:B------:R-:W-:Y:S02]  /*44d0*/  FMNMX.FTZ R3, R22, R3, !PT ;  /* 0x0000000316037209 */ /* 0x000fe40007810000 */
[----:B------:R-:W-:Y:S02]  /*44e0*/  FSEL R16, R27, -INF , P0 ;  /* 0xff8000001b107808 */ /* 0x000fe40000000000 */
[----:B------:R-:W-:Y:S02]  /*44f0*/  FMNMX.FTZ R3, R23, R3, !PT ;  /* 0x0000000317037209 */ /* 0x000fe40007810000 */
[----:B------:R-:W-:-:S02]  /*4500*/  ISETP.GT.AND P0, PT, R2, 0x20, PT ;  /* 0x000000200200780c */ /* 0x000fc40003f04270 */
[----:B------:R-:W-:Y:S02]  /*4510*/  FMNMX.FTZ R3, R28, R3, !PT ;  /* 0x000000031c037209 */ /* 0x000fe40007810000 */
[----:B------:R-:W-:Y:S02]  /*4520*/  FSEL R98, R98, -INF , P0 ;  /* 0xff80000062627808 */ /* 0x000fe40000000000 */
[----:B------:R-:W-:Y:S02]  /*4530*/  FMNMX.FTZ R3, R106, R3, !PT ;  /* 0x000000036a037209 */ /* 0x000fe40007810000 */
[----:B------:R-:W-:Y:S02]  /*4540*/  ISETP.GT.AND P0, PT, R2, 0x21, PT ;  /* 0x000000210200780c */ /* 0x000fe40003f04270 */
[----:B------:R-:W-:Y:S02]  /*4550*/  FMNMX.FTZ R132, R105, R3, !PT ;  /* 0x0000000369847209 */ /* 0x000fe40007810000 */
[----:B------:R-:W-:Y:S01]  /*4560*/  FMNMX.FTZ R3, R19, R6, !PT ;  /* 0x0000000613037209 */ /* 0x000fe20007810000 */
[----:B------:R-:W-:Y:S01]  /*4570*/  FMUL.FTZ R6, R67, c[0x0][0x320] ;  /* 0x0000c80043067a20 */ /* 0x000fe20000410000 */
[----:B------:R-:W-:Y:S01]  /*4580*/  FSEL R97, R97, -INF , P0 ;  /* 0xff80000061617808 */ /* 0x000fe20000000000 */
[----:B------:R-:W-:Y:S01]  /*4590*/  LDSM.16.MT88.4 R64, [R135+0x2100] ;  /* 0x002100008740783b */ /* 0x000fe20000004200 */
[----:B------:R-:W-:Y:S01]  /*45a0*/  FMNMX.FTZ R3, R18, R3, !PT ;  /* 0x0000000312037209 */ /* 0x000fe20007810000 */
[----:B------:R-:W2:Y:S01]  /*45b0*/  MUFU.TANH R15, R6 ;  /* 0x00000006000f7308 */ /* 0x000ea20000002400 */
[----:B------:R-:W-:-:S02]  /*45c0*/  ISETP.GT.AND P0, PT, R2, 0x28, PT ;  /* 0x000000280200780c */ /* 0x000fc40003f04270 */
[----:B------:R-:W-:Y:S02]  /*45d0*/  FMNMX.FTZ R3, R17, R3, !PT ;  /* 0x0000000311037209 */ /* 0x000fe40007810000 */
[----:B------:R-:W-:Y:S02]  /*45e0*/  FSEL R96, R96, -INF , P0 ;  /* 0xff80000060607808 */ /* 0x000fe40000000000 */
[----:B------:R-:W-:Y:S02]  /*45f0*/  FMNMX.FTZ R3, R16, R3, !PT ;  /* 0x0000000310037209 */ /* 0x000fe40007810000 */
[----:B------:R-:W-:Y:S02]  /*4600*/  ISETP.GT.AND P0, PT, R2, 0x29, PT ;  /* 0x000000290200780c */ /* 0x000fe40003f04270 */
[----:B------:R-:W-:Y:S02]  /*4610*/  FMNMX.FTZ R3, R98, R3, !PT ;  /* 0x0000000362037209 */ /* 0x000fe40007810000 */
[----:B------:R-:W-:-:S02]  /*4620*/  FMNMX.FTZ R132, R104, R132, !PT ;  /* 0x0000008468847209 */ /* 0x000fc40007810000 */
[----:B------:R-:W-:Y:S02]  /*4630*/  FSEL R95, R26, -INF , P0 ;  /* 0xff8000001a5f7808 */ /* 0x000fe40000000000 */
[----:B------:R-:W-:Y:S02]  /*4640*/  ISETP.GT.AND P0, PT, R2, 0x30, PT ;  /* 0x000000300200780c */ /* 0x000fe40003f04270 */
[----:B------:R-:W-:Y:S02]  /*4650*/  FMNMX.FTZ R3, R97, R3, !PT ;  /* 0x0000000361037209 */ /* 0x000fe40007810000 */
[----:B------:R-:W-:Y:S02]  /*4660*/  FMNMX.FTZ R132, R103, R132, !PT ;  /* 0x0000008467847209 */ /* 0x000fe40007810000 */
[----:B----4-:R-:W-:Y:S02]  /*4670*/  FSEL R94, R25, -INF , P0 ;  /* 0xff800000195e7808 */ /* 0x010fe40000000000 */
[----:B------:R-:W-:-:S02]  /*4680*/  FMNMX.FTZ R3, R96, R3, !PT ;  /* 0x0000000360037209 */ /* 0x000fc40007810000 */
[----:B------:R-:W-:Y:S02]  /*4690*/  ISETP.GT.AND P0, PT, R2, 0x31, PT ;  /* 0x000000310200780c */ /* 0x000fe40003f04270 */
[----:B------:R-:W-:Y:S02]  /*46a0*/  FMNMX.FTZ R132, R102, R132, !PT ;  /* 0x0000008466847209 */ /* 0x000fe40007810000 */
[----:B------:R-:W-:Y:S02]  /*46b0*/  FMNMX.FTZ R3, R95, R3, !PT ;  /* 0x000000035f037209 */ /* 0x000fe40007810000 */
[----:B------:R-:W-:Y:S02]  /*46c0*/  FSEL R93, R24, -INF , P0 ;  /* 0xff800000185d7808 */ /* 0x000fe40000000000 */
[----:B------:R-:W-:Y:S01]  /*46d0*/  ISETP.GT.AND P0, PT, R2, 0x38, PT ;  /* 0x000000380200780c */ /* 0x000fe20003f04270 */
[----:B------:R-:W-:Y:S01]  /*46e0*/  LDSM.16.MT88.4 R24, [R135+0x100] ;  /* 0x000100008718783b */ /* 0x000fe20000004200 */
[----:B------:R-:W-:-:S02]  /*46f0*/  FMNMX.FTZ R132, R101, R132, !PT ;  /* 0x0000008465847209 */ /* 0x000fc40007810000 */
[----:B------:R-:W-:Y:S02]  /*4700*/  FMNMX.FTZ R3, R94, R3, !PT ;  /* 0x000000035e037209 */ /* 0x000fe40007810000 */
[----:B-1----:R-:W-:Y:S02]  /*4710*/  FSEL R92, R20, -INF , P0 ;  /* 0xff800000145c7808 */ /* 0x002fe40000000000 */
[----:B------:R-:W-:Y:S02]  /*4720*/  FMNMX.FTZ R132, R100, R132, !PT ;  /* 0x0000008464847209 */ /* 0x000fe40007810000 */
[----:B------:R-:W-:Y:S02]  /*4730*/  ISETP.GT.AND P0, PT, R2, 0x39, PT ;  /* 0x000000390200780c */ /* 0x000fe40003f04270 */
[----:B------:R-:W-:Y:S02]  /*4740*/  FMNMX.FTZ R2, R93, R3, !PT ;  /* 0x000000035d027209 */ /* 0x000fe40007810000 */
[----:B------:R-:W-:-:S02]  /*4750*/  FMNMX.FTZ R132, R99, R132, !PT ;  /* 0x0000008463847209 */ /* 0x000fc40007810000 */
[----:B--2---:R-:W-:Y:S02]  /*4760*/  FSEL R91, R15, -INF , P0 ;  /* 0xff8000000f5b7808 */ /* 0x004fe40000000000 */
[----:B------:R-:W-:Y:S01]  /*4770*/  FMNMX.FTZ R2, R92, R2, !PT ;  /* 0x000000025c027209 */ /* 0x000fe20007810000 */
[----:B------:R-:W1:Y:S03]  /*4780*/  SHFL.BFLY PT, R6, R132, 0x2, 0x1f ;  /* 0x0c401f0084067f89 */ /* 0x000e6600000e0000 */
        /* <DEDUP_REMOVED lines=8> */
[----:B------:R-:W-:Y:S01]  /*4810*/  FMUL.FTZ R6, R132, c[0x0][0x2d0] ;  /* 0x0000b40084067a20 */ /* 0x000fe20000410000 */
[----:B--2---:R-:W-:-:S04]  /*4820*/  FMNMX.FTZ R3, R3, R2, !PT ;  /* 0x0000000203037209 */ /* 0x004fc80007810000 */
[----:B------:R-:W-:Y:S02]  /*4830*/  FSEL R6, R6, RZ, P0 ;  /* 0x000000ff06067208 */ /* 0x000fe40000000000 */
[C---:B------:R-:W-:Y:S01]  /*4840*/  FSETP.NEU.FTZ.AND P0, PT, R3.reuse, -INF , PT ;  /* 0xff8000000300780b */ /* 0x040fe20003f1d000 */
[----:B------:R-:W-:Y:S02]  /*4850*/  FMUL.FTZ R2, R3, c[0x0][0x2d0] ;  /* 0x0000b40003027a20 */ /* 0x000fe40000410000 */
[--C-:B------:R-:W-:Y:S02]  /*4860*/  FFMA.FTZ R11, R11, c[0x0][0x2d0], -R6.reuse ;  /* 0x0000b4000b0b7a23 */ /* 0x100fe40000010806 */
[--C-:B------:R-:W-:Y:S01]  /*4870*/  FFMA.FTZ R10, R10, c[0x0][0x2d0], -R6.reuse ;  /* 0x0000b4000a0a7a23 */ /* 0x100fe20000010806 */
[----:B------:R-:W-:Y:S01]  /*4880*/  FSEL R2, R2, RZ, P0 ;  /* 0x000000ff02027208 */ /* 0x000fe20000000000 */
[----:B------:R-:W-:Y:S01]  /*4890*/  MUFU.EX2 R79, R11 ;  /* 0x0000000b004f7308 */ /* 0x000fe20000000800 */
[--C-:B------:R-:W-:Y:S01]  /*48a0*/  FFMA.FTZ R14, R14, c[0x0][0x2d0], -R6.reuse ;  /* 0x0000b4000e0e7a23 */ /* 0x100fe20000010806 */
[----:B------:R-:W-:Y:S01]  /*48b0*/  PLOP3.LUT P0, PT, PT, PT, UP0, 0x40, 0x0 ;  /* 0x000000000000781c */ /* 0x000fe20003f0e808 */
[----:B------:R-:W-:-:S02]  /*48c0*/  FFMA.FTZ R13, R13, c[0x0][0x2d0], -R6 ;  /* 0x0000b4000d0d7a23 */ /* 0x000fc40000010806 */
[--C-:B------:R-:W-:Y:S02]  /*48d0*/  FFMA.FTZ R9, R9, c[0x0][0x2d0], -R2.reuse ;  /* 0x0000b40009097a23 */ /* 0x100fe40000010802 */
[--C-:B------:R-:W-:Y:S01]  /*48e0*/  FFMA.FTZ R4, R8, c[0x0][0x2d0], -R2.reuse ;  /* 0x0000b40008047a23 */ /* 0x100fe20000010802 */
[----:B------:R-:W1:Y:S01]  /*48f0*/  MUFU.EX2 R78, R10 ;  /* 0x0000000a004e7308 */ /* 0x000e620000000800 */
[----:B------:R-:W-:Y:S02]  /*4900*/  FFMA.FTZ R7, R7, c[0x0][0x2d0], -R2 ;  /* 0x0000b40007077a23 */ /* 0x000fe40000010802 */
[----:B------:R-:W-:-:S05]  /*4910*/  FFMA.FTZ R0, R28, c[0x0][0x2d0], -R6 ;  /* 0x0000b4001c007a23 */ /* 0x000fca0000010806 */
[----:B------:R2:W-:Y:S08]  /*4920*/  MUFU.EX2 R77, R9 ;  /* 0x00000009004d7308 */ /* 0x0005f00000000800 */
[----:B------:R3:W-:Y:S01]  /*4930*/  MUFU.EX2 R76, R4 ;  /* 0x00000004004c7308 */ /* 0x0007e20000000800 */
[----:B--2---:R-:W2:Y:S07]  /*4940*/  LDSM.16.MT88.4 R8, [R248+0x100] ;  /* 0x00010000f808783b */ /* 0x004eae0000004200 */
[----:B------:R-:W-:Y:S01]  /*4950*/  MUFU.EX2 R82, R14 ;  /* 0x0000000e00527308 */ /* 0x000fe20000000800 */
[----:B---3--:R-:W-:-:S07]  /*4960*/  FFMA.FTZ R4, R12, c[0x0][0x2d0], -R2 ;  /* 0x0000b4000c047a23 */ /* 0x008fce0000010802 */
[----:B------:R-:W3:Y:S01]  /*4970*/  MUFU.EX2 R85, R13 ;  /* 0x0000000d00557308 */ /* 0x000ee20000000800 */
[----:B-1----:R-:W-:-:S07]  /*4980*/  F2FP.PACK_AB R12, R78, R79 ;  /* 0x0000004f4e0c723e */ /* 0x002fce00000000ff */
[----:B------:R-:W-:Y:S08]  /*4990*/  MUFU.EX2 R80, R7 ;  /* 0x0000000700507308 */ /* 0x000ff00000000800 */
[----:B------:R1:W4:Y:S01]  /*49a0*/  MUFU.EX2 R84, R4 ;  /* 0x0000000400547308 */ /* 0x0003220000000800 */
[----:B---3--:R-:W-:Y:S02]  /*49b0*/  F2FP.PACK_AB R14, R85, R82 ;  /* 0x00000052550e723e */ /* 0x008fe400000000ff */
[----:B------:R-:W-:-:S05]  /*49c0*/  F2FP.PACK_AB R13, R76, R77 ;  /* 0x0000004d4c0d723e */ /* 0x000fca00000000ff */
[----:B------:R3:W-:Y:S01]  /*49d0*/  MUFU.EX2 R89, R0 ;  /* 0x0000000000597308 */ /* 0x0007e20000000800 */
[----:B-1----:R-:W-:Y:S01]  /*49e0*/  FFMA.FTZ R4, R21, c[0x0][0x2d0], -R6 ;  /* 0x0000b40015047a23 */ /* 0x002fe20000010806 */
[----:B----4-:R-:W-:-:S06]  /*49f0*/  F2FP.PACK_AB R15, R84, R80 ;  /* 0x00000050540f723e */ /* 0x010fcc00000000ff */
[----:B------:R1:W-:Y:S01]  /*4a00*/  MUFU.EX2 R83, R4 ;  /* 0x0000000400537308 */ /* 0x0003e20000000800 */
[----:B---3--:R-:W-:Y:S01]  /*4a10*/  FFMA.FTZ R0, R19, c[0x0][0x2d0], -R2 ;  /* 0x0000b40013007a23 */ /* 0x008fe20000010802 */
[C---:B--2---:R-:W-:Y:S06]  /*4a20*/  HMMA.16816.F32 R44, R12.reuse, R8, RZ ;  /* 0x000000080c2c723c */ /* 0x044fec00000018ff */
[----:B------:R2:W-:Y:S02]  /*4a30*/  MUFU.EX2 R7, R0 ;  /* 0x0000000000077308 */ /* 0x0005e40000000800 */
[----:B------:R-:W-:Y:S01]  /*4a40*/  HMMA.16816.F32 R60, R12, R24, RZ ;  /* 0x000000180c3c723c */ /* 0x000fe200000018ff */
[----:B-1----:R-:W-:-:S05]  /*4a50*/  FFMA.FTZ R4, R22, c[0x0][0x2d0], -R6 ;  /* 0x0000b40016047a23 */ /* 0x002fca0000010806 */
[----:B------:R1:W3:Y:S02]  /*4a60*/  MUFU.EX2 R88, R4 ;  /* 0x0000000400587308 */ /* 0x0002e40000000800 */
[----:B------:R-:W-:Y:S01]  /*4a70*/  HMMA.16816.F32 R52, R12, R26, RZ ;  /* 0x0000001a0c34723c */ /* 0x000fe200000018ff */
[----:B--2---:R-:W-:-:S05]  /*4a80*/  FFMA.FTZ R0, R18, c[0x0][0x2d0], -R2 ;  /* 0x0000b40012007a23 */ /* 0x004fca0000010802 */
[----:B------:R2:W4:Y:S02]  /*4a90*/  MUFU.EX2 R81, R0 ;  /* 0x0000000000517308 */ /* 0x0005240000000800 */
[----:B------:R-:W-:Y:S01]  /*4aa0*/  HMMA.16816.F32 R24, R12, R48, RZ ;  /* 0x000000300c18723c */ /* 0x000fe200000018ff */
[----:B-1----:R-:W-:-:S07]  /*4ab0*/  FFMA.FTZ R4, R23, c[0x0][0x2d0], -R6 ;  /* 0x0000b40017047a23 */ /* 0x002fce0000010806 */
[----:B------:R-:W-:Y:S01]  /*4ac0*/  HMMA.16816.F32 R28, R12, R10, RZ ;  /* 0x0000000a0c1c723c */ /* 0x000fe200000018ff */
[----:B---3--:R-:W-:Y:S01]  /*4ad0*/  F2FP.PACK_AB R8, R88, R83 ;  /* 0x000000535808723e */ /* 0x008fe200000000ff */
[----:B------:R-:W1:Y:S01]  /*4ae0*/  MUFU.EX2 R90, R4 ;  /* 0x00000004005a7308 */ /* 0x000e620000000800 */
[----:B--2---:R-:W-:-:S05]  /*4af0*/  FFMA.FTZ R0, R17, c[0x0][0x2d0], -R2 ;  /* 0x0000b40011007a23 */ /* 0x004fca0000010802 */
[----:B------:R-:W-:Y:S01]  /*4b00*/  HMMA.16816.F32 R20, R12, R50, RZ ;  /* 0x000000320c14723c */ /* 0x000fe200000018ff */
[----:B----4-:R-:W-:Y:S01]  /*4b10*/  F2FP.PACK_AB R9, R81, R7 ;  /* 0x000000075109723e */ /* 0x010fe200000000ff */
[----:B------:R-:W-:Y:S01]  /*4b20*/  LDSM.16.MT88.4 R48, [R250+0x2100] ;  /* 0x00210000fa30783b */ /* 0x000fe20000004200 */
[----:B------:R2:W-:Y:S01]  /*4b30*/  MUFU.EX2 R87, R0 ;  /* 0x0000000000577308 */ /* 0x0005e20000000800 */
[----:B-1----:R-:W-:Y:S01]  /*4b40*/  F2FP.PACK_AB R10, R89, R90 ;  /* 0x0000005a590a723e */ /* 0x002fe200000000ff */
[----:B--2---:R-:W-:-:S03]  /*4b50*/  FFMA.FTZ R0, R16, c[0x0][0x2d0], -R2 ;  /* 0x0000b40010007a23 */ /* 0x004fc60000010802 */
[----:B------:R-:W-:Y:S03]  /*4b60*/  HMMA.16816.F32 R16, R12, R56, RZ ;  /* 0x000000380c10723c */ /* 0x000fe600000018ff */
[----:B------:R-:W1:Y:S02]  /*4b70*/  MUFU.EX2 R86, R0 ;  /* 0x0000000000567308 */ /* 0x000e640000000800 */
[----:B-1----:R-:W-:-:S07]  /*4b80*/  F2FP.PACK_AB R11, R86, R87 ;  /* 0x00000057560b723e */ /* 0x002fce00000000ff */
[C---:B------:R-:W-:Y:S01]  /*4b90*/  HMMA.16816.F32 R108, R8.reuse, R36, R44 ;  /* 0x00000024086c723c */ /* 0x040fe2000000182c */
[----:B------:R-:W1:Y:S07]  /*4ba0*/  LDSM.16.MT88.4 R44, [R135+0x2900] ;  /* 0x00290000872c783b */ /* 0x000e6e0000004200 */
[C---:B------:R-:W-:Y:S08]  /*4bb0*/  HMMA.16816.F32 R24, R8.reuse, R32, R24 ;  /* 0x000000200818723c */ /* 0x040ff00000001818 */
[C---:B------:R-:W-:Y:S01]  /*4bc0*/  HMMA.16816.F32 R148, R8.reuse, R38, R28 ;  /* 0x000000260894723c */ /* 0x040fe2000000181c */
[----:B------:R-:W2:Y:S07]  /*4bd0*/  LDSM.16.MT88.4 R36, [R248+0x2900] ;  /* 0x00290000f824783b */ /* 0x000eae0000004200 */
[----:B------:R-:W-:Y:S01]  /*4be0*/  HMMA.16816.F32 R140, R8, R34, R20 ;  /* 0x00000022088c723c */ /* 0x000fe20000001814 */
[----:B------:R-:W-:Y:S01]  /*4bf0*/  IMAD.MOV.U32 R129, RZ, RZ, R110 ;  /* 0x000000ffff817224 */ /* 0x000fe200078e006e */
[----:B------:R-:W-:Y:S01]  /*4c00*/  MOV R128, R111 ;  /* 0x0000006f00807202 */ /* 0x000fe20000000f00 */
[----:B------:R-:W-:-:S02]  /*4c10*/  IMAD.MOV.U32 R131, RZ, RZ, R108 ;  /* 0x000000ffff837224 */ /* 0x000fc400078e006c */
[----:B------:R-:W-:-:S03]  /*4c20*/  IMAD.MOV.U32 R130, RZ, RZ, R109 ;  /* 0x000000ffff827224 */ /* 0x000fc600078e006d */
[C---:B------:R-:W-:Y:S01]  /*4c30*/  HMMA.16816.F32 R32, R12.reuse, R58, RZ ;  /* 0x0000003a0c20723c */ /* 0x040fe200000018ff */
[----:B------:R-:W-:Y:S01]  /*4c40*/  IMAD.MOV.U32 R112, RZ, RZ, R25 ;  /* 0x000000ffff707224 */ /* 0x000fe200078e0019 */
[----:B------:R-:W-:Y:S01]  /*4c50*/  LDSM.16.MT88.4 R56, [R251+0x2900] ;  /* 0x00290000fb38783b */ /* 0x000fe20000004200 */
[----:B------:R-:W-:Y:S02]  /*4c60*/  IMAD.MOV.U32 R111, RZ, RZ, R26 ;  /* 0x000000ffff6f7224 */ /* 0x000fe400078e001a */
[----:B------:R-:W-:Y:S02]  /*4c70*/  IMAD.MOV.U32 R110, RZ, RZ, R24 ;  /* 0x000000ffff6e7224 */ /* 0x000fe400078e0018 */
[----:B------:R-:W-:Y:S01]  /*4c80*/  IMAD.MOV.U32 R107, RZ, RZ, R27 ;  /* 0x000000ffff6b7224 */ /* 0x000fe200078e001b */
[----:B------:R-:W-:Y:S08]  /*4c90*/  HMMA.16816.F32 R28, R12, R64, RZ ;  /* 0x000000400c1c723c */ /* 0x000ff000000018ff */
[C---:B------:R-:W-:Y:S01]  /*4ca0*/  HMMA.16816.F32 R164, R8.reuse, R40, R60 ;  /* 0x0000002808a4723c */ /* 0x040fe2000000183c */
[----:B------:R-:W-:Y:S07]  /*4cb0*/  LDSM.16.MT88.4 R60, [R135+0x4100] ;  /* 0x00410000873c783b */ /* 0x000fee0000004200 */
[----:B------:R-:W-:Y:S01]  /*4cc0*/  HMMA.16816.F32 R156, R8, R42, R52 ;  /* 0x0000002a089c723c */ /* 0x000fe20000001834 */
[----:B------:R-:W3:Y:S07]  /*4cd0*/  LDSM.16.MT88.4 R40, [R251+0x2100] ;  /* 0x00210000fb28783b */ /* 0x000eee0000004200 */
[C---:B------:R-:W-:Y:S01]  /*4ce0*/  HMMA.16816.F32 R24, R12.reuse, R66, RZ ;  /* 0x000000420c18723c */ /* 0x040fe200000018ff */
[----:B------:R-:W-:Y:S07]  /*4cf0*/  LDSM.16.MT88.4 R64, [R135+0x4900] ;  /* 0x004900008740783b */ /* 0x000fee0000004200 */
[----:B------:R-:W-:Y:S08]  /*4d00*/  HMMA.16816.F32 R20, R12, R72, RZ ;  /* 0x000000480c14723c */ /* 0x000ff000000018ff */
[C---:B------:R-:W-:Y:S08]  /*4d10*/  HMMA.16816.F32 R52, R8.reuse, R70, R32 ;  /* 0x000000460834723c */ /* 0x040ff00000001820 */
[C---:B-1----:R-:W-:Y:S08]  /*4d20*/  HMMA.16816.F32 R28, R8.reuse, R44, R28 ;  /* 0x0000002c081c723c */ /* 0x042ff0000000181c */
[C---:B------:R-:W-:Y:S08]  /*4d30*/  HMMA.16816.F32 R16, R8.reuse, R68, R16 ;  /* 0x000000440810723c */ /* 0x040ff00000001810 */
[----:B------:R-:W-:Y:S01]  /*4d40*/  HMMA.16816.F32 R24, R8, R46, R24 ;  /* 0x0000002e0818723c */ /* 0x000fe20000001818 */
[----:B------:R-:W-:Y:S01]  /*4d50*/  IMAD.MOV.U32 R109, RZ, RZ, R52 ;  /* 0x000000ffff6d7224 */ /* 0x000fe200078e0034 */
[----:B------:R-:W-:Y:S01]  /*4d60*/  MOV R108, R53 ;  /* 0x00000035006c7202 */ /* 0x000fe20000000f00 */
[----:B------:R-:W-:Y:S01]  /*4d70*/  IMAD.MOV.U32 R5, RZ, RZ, R54 ;  /* 0x000000ffff057224 */ /* 0x000fe200078e0036 */
[----:B------:R-:W-:Y:S01]  /*4d80*/  LDSM.16.MT88.4 R44, [R251+0x4100] ;  /* 0x00410000fb2c783b */ /* 0x000fe20000004200 */
[----:B------:R-:W-:-:S03]  /*4d90*/  IMAD.MOV.U32 R0, RZ, RZ, R55 ;  /* 0x000000ffff007224 */ /* 0x000fc600078e0037 */
[----:B--2---:R-:W-:Y:S01]  /*4da0*/  HMMA.16816.F32 R20, R8, R36, R20 ;  /* 0x000000240814723c */ /* 0x004fe20000001814 */
[----:B------:R-:W-:Y:S01]  /*4db0*/  IMAD.MOV.U32 R116, RZ, RZ, R28 ;  /* 0x000000ffff747224 */ /* 0x000fe200078e001c */
[----:B------:R-:W-:Y:S01]  /*4dc0*/  MOV R114, R30 ;  /* 0x0000001e00727202 */ /* 0x000fe20000000f00 */
[----:B------:R-:W-:Y:S01]  /*4dd0*/  IMAD.MOV.U32 R115, RZ, RZ, R29 ;  /* 0x000000ffff737224 */ /* 0x000fe200078e001d */
[----:B------:R-:W1:Y:S01]  /*4de0*/  LDSM.16.MT88.4 R52, [R250+0x2900] ;  /* 0x00290000fa34783b */ /* 0x000e620000004200 */
[----:B------:R-:W-:-:S03]  /*4df0*/  IMAD.MOV.U32 R113, RZ, RZ, R31 ;  /* 0x000000ffff717224 */ /* 0x000fc600078e001f */
[C---:B---3--:R-:W-:Y:S01]  /*4e00*/  HMMA.16816.F32 R32, R12.reuse, R40, RZ ;  /* 0x000000280c20723c */ /* 0x048fe200000018ff */
[----:B------:R-:W-:Y:S01]  /*4e10*/  MOV R178, R16 ;  /* 0x0000001000b27202 */ /* 0x000fe20000000f00 */
[----:B------:R-:W-:Y:S02]  /*4e20*/  IMAD.MOV.U32 R177, RZ, RZ, R17 ;  /* 0x000000ffffb17224 */ /* 0x000fe400078e0011 */
[----:B------:R-:W-:Y:S02]  /*4e30*/  IMAD.MOV.U32 R176, RZ, RZ, R18 ;  /* 0x000000ffffb07224 */ /* 0x000fe400078e0012 */
[----:B------:R-:W-:Y:S02]  /*4e40*/  IMAD.MOV.U32 R4, RZ, RZ, R19 ;  /* 0x000000ffff047224 */ /* 0x000fe400078e0013 */
[----:B------:R-:W-:Y:S01]  /*4e50*/  HMMA.16816.F32 R28, R12, R42, RZ ;  /* 0x0000002a0c1c723c */ /* 0x000fe200000018ff */
[----:B------:R-:W2:Y:S01]  /*4e60*/  LDSM.16.MT88.4 R40, [R248+0x4100] ;  /* 0x00410000f828783b */ /* 0x000ea20000004200 */
[----:B------:R-:W-:Y:S01]  /*4e70*/  IMAD.MOV.U32 R120, RZ, RZ, R24 ;  /* 0x000000ffff787224 */ /* 0x000fe200078e0018 */
[----:B------:R-:W-:Y:S01]  /*4e80*/  MOV R117, R27 ;  /* 0x0000001b00757202 */ /* 0x000fe20000000f00 */
[----:B------:R-:W-:-:S02]  /*4e90*/  IMAD.MOV.U32 R119, RZ, RZ, R25 ;  /* 0x000000ffff777224 */ /* 0x000fc400078e0019 */
[----:B------:R-:W-:Y:S02]  /*4ea0*/  IMAD.MOV.U32 R118, RZ, RZ, R26 ;  /* 0x000000ffff767224 */ /* 0x000fe400078e001a */
[----:B------:R-:W-:Y:S01]  /*4eb0*/  HMMA.16816.F32 R16, R12, R74, RZ ;  /* 0x0000004a0c10723c */ /* 0x000fe200000018ff */
[----:B------:R-:W-:Y:S01]  /*4ec0*/  IMAD.MOV.U32 R73, RZ, RZ, R20 ;  /* 0x000000ffff497224 */ /* 0x000fe200078e0014 */
[----:B------:R-:W-:Y:S01]  /*4ed0*/  MOV R36, R23 ;  /* 0x0000001700247202 */ /* 0x000fe20000000f00 */
[----:B------:R-:W-:Y:S02]  /*4ee0*/  IMAD.MOV.U32 R72, RZ, RZ, R21 ;  /* 0x000000ffff487224 */ /* 0x000fe400078e0015 */
[----:B------:R-:W-:-:S03]  /*4ef0*/  IMAD.MOV.U32 R37, RZ, RZ, R22 ;  /* 0x000000ffff257224 */ /* 0x000fc600078e0016 */
[C---:B------:R-:W-:Y:S07]  /*4f00*/  HMMA.16816.F32 R24, R12.reuse, R48, RZ ;  /* 0x000000300c18723c */ /* 0x040fee00000018ff */
[----:B------:R-:W-:Y:S01]  /*4f10*/  IMAD.MOV.U32 R49, RZ, RZ, R111 ;  /* 0x000000ffff317224 */ /* 0x000fe200078e006f */
[----:B------:R-:W-:Y:S01]  /*4f20*/  HMMA.16816.F32 R20, R12, R50, RZ ;  /* 0x000000320c14723c */ /* 0x000fe200000018ff */
[----:B------:R-:W-:-:S06]  /*4f30*/  IMAD.MOV.U32 R48, RZ, RZ, R112 ;  /* 0x000000ffff307224 */ /* 0x000fcc00078e0070 */
[----:B------:R-:W-:Y:S01]  /*4f40*/  IMAD.MOV.U32 R51, RZ, RZ, R110 ;  /* 0x000000ffff337224 */ /* 0x000fe200078e006e */
[C---:B------:R-:W-:Y:S01]  /*4f50*/  HMMA.16816.F32 R180, R8.reuse, R56, R32 ;  /* 0x0000003808b4723c */ /* 0x040fe20000001820 */
[----:B------:R-:W3:Y:S06]  /*4f60*/  LDSM.16.MT88.4 R32, [R248+0x4900] ;  /* 0x00490000f820783b */ /* 0x000eec0000004200 */
[----:B------:R-:W-:Y:S01]  /*4f70*/  IMAD.MOV.U32 R56, RZ, RZ, R73 ;  /* 0x000000ffff387224 */ /* 0x000fe200078e0049 */
[----:B------:R-:W-:Y:S01]  /*4f80*/  HMMA.16816.F32 R188, R8, R38, R16 ;  /* 0x0000002608bc723c */ /* 0x000fe20000001810 */
[----:B------:R-:W-:-:S07]  /*4f90*/  IMAD.MOV.U32 R57, RZ, RZ, R72 ;  /* 0x000000ffff397224 */ /* 0x000fce00078e0048 */
[----:B------:R-:W-:Y:S07]  /*4fa0*/  HMMA.16816.F32 R16, R12, R60, RZ ;  /* 0x0000003c0c10723c */ /* 0x000fee00000018ff */
[----:B------:R-:W-:Y:S01]  /*4fb0*/  IMAD.MOV.U32 R60, RZ, RZ, R116 ;  /* 0x000000ffff3c7224 */ /* 0x000fe200078e0074 */
[----:B------:R-:W-:Y:S01]  /*4fc0*/  HMMA.16816.F32 R68, R8, R58, R28 ;  /* 0x0000003a0844723c */ /* 0x000fe2000000181c */
[----:B------:R-:W-:-:S06]  /*4fd0*/  IMAD.MOV.U32 R61, RZ, RZ, R115 ;  /* 0x000000ffff3d7224 */ /* 0x000fcc00078e0073 */
[----:B------:R-:W-:Y:S01]  /*4fe0*/  IMAD.MOV.U32 R58, RZ, RZ, R37 ;  /* 0x000000ffff3a7224 */ /* 0x000fe200078e0025 */
[----:B------:R-:W-:Y:S01]  /*4ff0*/  MOV R59, R36 ;  /* 0x00000024003b7202 */ /* 0x000fe20000000f00 */
[C---:B-1----:R-:W-:Y:S01]  /*5000*/  HMMA.16816.F32 R72, R8.reuse, R52, R24 ;  /* 0x000000340848723c */ /* 0x042fe20000001818 */
[----:B------:R-:W1:Y:S06]  /*5010*/  LDSM.16.MT88.4 R36, [R251+0x4900] ;  /* 0x00490000fb24783b */ /* 0x000e6c0000004200 */
[----:B------:R-:W-:Y:S01]  /*5020*/  IMAD.MOV.U32 R52, RZ, RZ, R120 ;  /* 0x000000ffff347224 */ /* 0x000fe200078e0078 */
[----:B------:R-:W-:Y:S01]  /*5030*/  HMMA.16816.F32 R152, R8, R54, R20 ;  /* 0x000000360898723c */ /* 0x000fe20000001814 */
[----:B------:R-:W-:-:S06]  /*5040*/  IMAD.MOV.U32 R53, RZ, RZ, R119 ;  /* 0x000000ffff357224 */ /* 0x000fcc00078e0077 */
[----:B------:R-:W-:Y:S01]  /*5050*/  IMAD.MOV.U32 R54, RZ, RZ, R118 ;  /* 0x000000ffff367224 */ /* 0x000fe200078e0076 */
[----:B--2---:R-:W-:Y:S01]  /*5060*/  HMMA.16816.F32 R24, R12, R40, RZ ;  /* 0x000000280c18723c */ /* 0x004fe200000018ff */
[----:B------:R-:W-:-:S07]  /*5070*/  MOV R55, R117 ;  /* 0x0000007500377202 */ /* 0x000fce0000000f00 */
[----:B------:R-:W-:Y:S01]  /*5080*/  HMMA.16816.F32 R20, R12, R42, RZ ;  /* 0x0000002a0c14723c */ /* 0x000fe200000018ff */
[----:B------:R-:W2:Y:S07]  /*5090*/  LDSM.16.MT88.4 R40, [R250+0x4100] ;  /* 0x00410000fa28783b */ /* 0x000eae0000004200 */
[----:B------:R-:W-:Y:S08]  /*50a0*/  HMMA.16816.F32 R160, R8, R64, R16 ;  /* 0x0000004008a0723c */ /* 0x000ff00000001810 */
[----:B------:R-:W-:Y:S07]  /*50b0*/  HMMA.16816.F32 R16, R12, R44, RZ ;  /* 0x0000002c0c10723c */ /* 0x000fee00000018ff */
[----:B------:R-:W-:Y:S01]  /*50c0*/  MOV R44, R109 ;  /* 0x0000006d002c7202 */ /* 0x000fe20000000f00 */
[----:B---3--:R-:W-:Y:S01]  /*50d0*/  HMMA.16816.F32 R144, R8, R32, R24 ;  /* 0x000000200890723c */ /* 0x008fe20000001818 */
[----:B------:R-:W3:Y:S01]  /*50e0*/  LDSM.16.MT88.4 R24, [R250+0x4900] ;  /* 0x00490000fa18783b */ /* 0x000ee20000004200 */
[----:B------:R-:W-:-:S05]  /*50f0*/  IMAD.MOV.U32 R45, RZ, RZ, R108 ;  /* 0x000000ffff2d7224 */ /* 0x000fca00078e006c */
[--C-:B------:R-:W-:Y:S01]  /*5100*/  FFMA.FTZ R33, R94, c[0x0][0x2d0], -R2.reuse ;  /* 0x0000b4005e217a23 */ /* 0x100fe20000010802 */
[----:B------:R-:W-:Y:S01]  /*5110*/  HMMA.16816.F32 R28, R12, R62, RZ ;  /* 0x0000003e0c1c723c */ /* 0x000fe200000018ff */
[----:B------:R-:W-:-:S06]  /*5120*/  FFMA.FTZ R32, R93, c[0x0][0x2d0], -R2 ;  /* 0x0000b4005d207a23 */ /* 0x000fcc0000010802 */
[----:B------:R-:W-:Y:S01]  /*5130*/  IMAD.MOV.U32 R62, RZ, RZ, R114 ;  /* 0x000000ffff3e7224 */ /* 0x000fe200078e0072 */
[----:B-1----:R-:W-:Y:S01]  /*5140*/  HMMA.16816.F32 R136, R8, R36, R16 ;  /* 0x000000240888723c */ /* 0x002fe20000001810 */
[----:B------:R-:W-:-:S06]  /*5150*/  MOV R63, R113 ;  /* 0x00000071003f7202 */ /* 0x000fcc0000000f00 */
[--C-:B------:R-:W-:Y:S01]  /*5160*/  FFMA.FTZ R36, R102, c[0x0][0x2d0], -R6.reuse ;  /* 0x0000b40066247a23 */ /* 0x100fe20000010806 */
[----:B--2---:R-:W-:Y:S01]  /*5170*/  HMMA.16816.F32 R16, R12, R40, RZ ;  /* 0x000000280c10723c */ /* 0x004fe200000018ff */
[----:B------:R-:W-:Y:S01]  /*5180*/  FFMA.FTZ R37, R101, c[0x0][0x2d0], -R6 ;  /* 0x0000b40065257a23 */ /* 0x000fe20000010806 */
[----:B------:R-:W-:Y:S01]  /*5190*/  MOV R101, R130 ;  /* 0x0000008200657202 */ /* 0x000fe20000000f00 */
[----:B------:R-:W-:-:S05]  /*51a0*/  IMAD.MOV.U32 R102, RZ, RZ, R129 ;  /* 0x000000ffff667224 */ /* 0x000fca00078e0081 */
[C---:B------:R-:W-:Y:S07]  /*51b0*/  HMMA.16816.F32 R120, R8.reuse, R34, R20 ;  /* 0x000000220878723c */ /* 0x040fee0000001814 */
[--C-:B------:R-:W-:Y:S01]  /*51c0*/  FFMA.FTZ R35, R92, c[0x0][0x2d0], -R2.reuse ;  /* 0x0000b4005c237a23 */ /* 0x100fe20000010802 */
[----:B------:R-:W-:Y:S01]  /*51d0*/  HMMA.16816.F32 R124, R8, R66, R28 ;  /* 0x00000042087c723c */ /* 0x000fe2000000181c */
[----:B------:R-:W1:Y:S01]  /*51e0*/  LDSM.16.MT88.4 R28, [R135+0x6100] ;  /* 0x00610000871c783b */ /* 0x000e620000004200 */
[----:B------:R-:W-:-:S06]  /*51f0*/  FFMA.FTZ R34, R91, c[0x0][0x2d0], -R2 ;  /* 0x0000b4005b227a23 */ /* 0x000fcc0000010802 */
[----:B------:R-:W-:Y:S07]  /*5200*/  HMMA.16816.F32 R20, R12, R46, RZ ;  /* 0x0000002e0c14723c */ /* 0x000fee00000018ff */
[----:B------:R-:W-:Y:S01]  /*5210*/  IMAD.MOV.U32 R46, RZ, RZ, R5 ;  /* 0x000000ffff2e7224 */ /* 0x000fe200078e0005 */
[----:B---3--:R-:W-:Y:S01]  /*5220*/  HMMA.16816.F32 R116, R8, R24, R16 ;  /* 0x000000180874723c */ /* 0x008fe20000001810 */
[----:B------:R-:W-:Y:S02]  /*5230*/  IMAD.MOV.U32 R47, RZ, RZ, R0 ;  /* 0x000000ffff2f7224 */ /* 0x000fe400078e0000 */
[----:B------:R-:W-:-:S02]  /*5240*/  FADD.FTZ R0, R79, R78 ;  /* 0x0000004e4f007221 */ /* 0x000fc40000010000 */
[----:B------:R-:W-:Y:S01]  /*5250*/  FADD.FTZ R5, R77, R76 ;  /* 0x0000004c4d057221 */ /* 0x000fe20000010000 */
[----:B------:R-:W-:Y:S01]  /*5260*/  MOV R76, R178 ;  /* 0x000000b2004c7202 */ /* 0x000fe20000000f00 */
[----:B------:R-:W-:Y:S01]  /*5270*/  IMAD.MOV.U32 R77, RZ, RZ, R177 ;  /* 0x000000ffff4d7224 */ /* 0x000fe200078e00b1 */
[----:B------:R-:W-:Y:S01]  /*5280*/  HMMA.16816.F32 R16, R12, R42, RZ ;  /* 0x0000002a0c10723c */ /* 0x000fe200000018ff */
[----:B------:R-:W-:Y:S02]  /*5290*/  IMAD.MOV.U32 R78, RZ, RZ, R176 ;  /* 0x000000ffff4e7224 */ /* 0x000fe400078e00b0 */
[----:B------:R-:W-:Y:S02]  /*52a0*/  FADD.FTZ R0, R82, R0 ;  /* 0x0000000052007221 */ /* 0x000fe40000010000 */
[----:B------:R-:W-:Y:S02]  /*52b0*/  IMAD.MOV.U32 R79, RZ, RZ, R4 ;  /* 0x000000ffff4f7224 */ /* 0x000fe400078e0004 */
[----:B------:R-:W-:Y:S01]  /*52c0*/  FADD.FTZ R5, R80, R5 ;  /* 0x0000000550057221 */ /* 0x000fe20000010000 */
[----:B------:R-:W-:Y:S01]  /*52d0*/  HMMA.16816.F32 R108, R8, R38, R20 ;  /* 0x00000026086c723c */ /* 0x000fe20000001814 */
[----:B------:R-:W2:Y:S01]  /*52e0*/  LDSM.16.MT88.4 R20, [R135+0x6900] ;  /* 0x006900008714783b */ /* 0x000ea20000004200 */
[----:B------:R-:W-:-:S02]  /*52f0*/  FADD.FTZ R4, R85, R0 ;  /* 0x0000000055047221 */ /* 0x000fc40000010000 */
[----:B------:R-:W-:Y:S02]  /*5300*/  FADD.FTZ R0, R84, R5 ;  /* 0x0000000554007221 */ /* 0x000fe40000010000 */
[----:B------:R-:W-:Y:S02]  /*5310*/  FADD.FTZ R4, R83, R4 ;  /* 0x0000000453047221 */ /* 0x000fe40000010000 */
[----:B------:R-:W-:Y:S02]  /*5320*/  FADD.FTZ R0, R7, R0 ;  /* 0x0000000007007221 */ /* 0x000fe40000010000 */
[--C-:B------:R-:W-:Y:S02]  /*5330*/  FFMA.FTZ R24, R106, c[0x0][0x2d0], -R6.reuse ;  /* 0x0000b4006a187a23 */ /* 0x100fe40000010806 */
[--C-:B------:R-:W-:Y:S02]  /*5340*/  FFMA.FTZ R38, R100, c[0x0][0x2d0], -R6.reuse ;  /* 0x0000b40064267a23 */ /* 0x100fe40000010806 */
[----:B------:R-:W-:-:S02]  /*5350*/  FFMA.FTZ R39, R99, c[0x0][0x2d0], -R6 ;  /* 0x0000b40063277a23 */ /* 0x000fc40000010806 */
[----:B------:R-:W-:Y:S01]  /*5360*/  HMMA.16816.F32 R112, R8, R26, R16 ;  /* 0x0000001a0870723c */ /* 0x000fe20000001810 */
[----:B------:R-:W-:Y:S02]  /*5370*/  FADD.FTZ R25, R88, R4 ;  /* 0x0000000458197221 */ /* 0x000fe40000010000 */
[----:B------:R-:W-:Y:S02]  /*5380*/  IMAD.MOV.U32 R106, RZ, RZ, R49 ;  /* 0x000000ffff6a7224 */ /* 0x000fe400078e0031 */
[----:B------:R-:W-:Y:S02]  /*5390*/  IMAD.MOV.U32 R100, RZ, RZ, R131 ;  /* 0x000000ffff647224 */ /* 0x000fe400078e0083 */
[----:B------:R-:W-:Y:S01]  /*53a0*/  FFMA.FTZ R26, R105, c[0x0][0x2d0], -R6 ;  /* 0x0000b400691a7a23 */ /* 0x000fe20000010806 */
[----:B-1----:R-:W-:Y:S01]  /*53b0*/  HMMA.16816.F32 R16, R12, R28, RZ ;  /* 0x0000001c0c10723c */ /* 0x002fe200000018ff */
[----:B------:R-:W-:Y:S02]  /*53c0*/  FADD.FTZ R27, R81, R0 ;  /* 0x00000000511b7221 */ /* 0x000fe40000010000 */
[----:B------:R-:W-:Y:S01]  /*53d0*/  MUFU.EX2 R0, R26 ;  /* 0x0000001a00007308 */ /* 0x000fe20000000800 */
[----:B------:R-:W-:-:S03]  /*53e0*/  IMAD.MOV.U32 R105, RZ, RZ, R48 ;  /* 0x000000ffff697224 */ /* 0x000fc600078e0030 */
[--C-:B------:R-:W-:Y:S01]  /*53f0*/  FFMA.FTZ R28, R104, c[0x0][0x2d0], -R6.reuse ;  /* 0x0000b400681c7a23 */ /* 0x100fe20000010806 */
[----:B------:R-:W-:Y:S01]  /*5400*/  MOV R104, R51 ;  /* 0x0000003300687202 */ /* 0x000fe20000000f00 */
[----:B------:R-:W-:Y:S02]  /*5410*/  FFMA.FTZ R29, R103, c[0x0][0x2d0], -R6 ;  /* 0x0000b400671d7a23 */ /* 0x000fe40000010806 */
[----:B------:R-:W-:Y:S11]  /*5420*/  IMAD.MOV.U32 R103, RZ, RZ, R128 ;  /* 0x000000ffff677224 */ /* 0x000ff600078e0080 */
[----:B------:R-:W-:Y:S02]  /*5430*/  @!UPT UIADD3 URZ, URZ, URZ, URZ ;  /* 0x0000003f3f3ff290 */ /* 0x000fe4000fffe03f */
[----:B--2---:R-:W-:Y:S08]  /*5440*/  HMMA.16816.F32 R184, R8, R20, R16 ;  /* 0x0000001408b8723c */ /* 0x004ff00000001810 */
[----:B------:R-:W-:Y:S07]  /*5450*/  HMMA.16816.F32 R16, R12, R30, RZ ;  /* 0x0000001e0c10723c */ /* 0x000fee00000018ff */
[----:B------:R-:W-:-:S02]  /*5460*/  FFMA.FTZ R31, R96, c[0x0][0x2d0], -R2 ;  /* 0x0000b400601f7a23 */ /* 0x000fc40000010802 */
[--C-:B------:R-:W-:Y:S11]  /*5470*/  FFMA.FTZ R30, R95, c[0x0][0x2d0], -R2.reuse ;  /* 0x0000b4005f1e7a23 */ /* 0x100ff60000010802 */
[----:B------:R-:W-:Y:S04]  /*5480*/  @!UPT UIADD3 URZ, URZ, URZ, URZ ;  /* 0x0000003f3f3ff290 */ /* 0x000fe8000fffe03f */
[----:B------:R-:W-:Y:S01]  /*5490*/  HMMA.16816.F32 R176, R8, R22, R16 ;  /* 0x0000001608b0723c */ /* 0x000fe20000001810 */
[----:B------:R-:W1:Y:S04]  /*54a0*/  LDSM.16.MT88.4 R20, [R248+0x6100] ;  /* 0x00610000f814783b */ /* 0x000e680000004200 */
[----:B------:R-:W2:Y:S03]  /*54b0*/  LDSM.16.MT88.4 R16, [R248+0x6900] ;  /* 0x00690000f810783b */ /* 0x000ea60000004200 */
[C---:B-1----:R-:W-:Y:S08]  /*54c0*/  HMMA.16816.F32 R4, R12.reuse, R20, RZ ;  /* 0x000000140c04723c */ /* 0x042ff000000018ff */
[----:B------:R-:W-:Y:S11]  /*54d0*/  HMMA.16816.F32 R20, R12, R22, RZ ;  /* 0x000000160c14723c */ /* 0x000ff600000018ff */
[----:B------:R-:W-:Y:S05]  /*54e0*/  @!UPT UIADD3 URZ, URZ, URZ, URZ ;  /* 0x0000003f3f3ff290 */ /* 0x000fea000fffe03f */
[C---:B--2---:R-:W-:Y:S01]  /*54f0*/  HMMA.16816.F32 R80, R8.reuse, R16, R4 ;  /* 0x000000100850723c */ /* 0x044fe20000001804 */
[----:B------:R1:W2:Y:S06]  /*5500*/  MUFU.EX2 R4, R24 ;  /* 0x0000001800047308 */ /* 0x0002ac0000000800 */
[----:B------:R-:W-:Y:S01]  /*5510*/  FADD.FTZ R5, R90, R25 ;  /* 0x000000195a057221 */ /* 0x000fe20000010000 */
[----:B------:R-:W-:Y:S01]  /*5520*/  HMMA.16816.F32 R64, R8, R18, R20 ;  /* 0x000000120840723c */ /* 0x000fe20000001814 */
[----:B------:R-:W-:Y:S01]  /*5530*/  FADD.FTZ R17, R87, R27 ;  /* 0x0000001b57117221 */ /* 0x000fe20000010000 */
[----:B------:R-:W3:Y:S01]  /*5540*/  MUFU.EX2 R16, R28 ;  /* 0x0000001c00107308 */ /* 0x000ee20000000800 */
[--C-:B------:R-:W-:Y:S01]  /*5550*/  FFMA.FTZ R6, R98, c[0x0][0x2d0], -R2.reuse ;  /* 0x0000b40062067a23 */ /* 0x100fe20000010802 */
[----:B------:R-:W-:Y:S03]  /*5560*/  LDSM.16.MT88.4 R20, [R251+0x6900] ;  /* 0x00690000fb14783b */ /* 0x000fe60000004200 */
[----:B------:R-:W-:Y:S01]  /*5570*/  FADD.FTZ R18, R89, R5 ;  /* 0x0000000559127221 */ /* 0x000fe20000010000 */
[----:B-1----:R-:W1:Y:S01]  /*5580*/  LDSM.16.MT88.4 R24, [R251+0x6100] ;  /* 0x00610000fb18783b */ /* 0x002e620000004200 */
[----:B------:R-:W-:Y:S01]  /*5590*/  FFMA.FTZ R5, R97, c[0x0][0x2d0], -R2 ;  /* 0x0000b40061057a23 */ /* 0x000fe20000010802 */
[----:B------:R-:W4:Y:S01]  /*55a0*/  MUFU.EX2 R6, R6 ;  /* 0x0000000600067308 */ /* 0x000f220000000800 */
[----:B------:R-:W-:-:S02]  /*55b0*/  FADD.FTZ R19, R86, R17 ;  /* 0x0000001156137221 */ /* 0x000fc40000010000 */
[----:B--2---:R-:W-:Y:S01]  /*55c0*/  FADD.FTZ R17, R4, R18 ;  /* 0x0000001204117221 */ /* 0x004fe20000010000 */
[----:B------:R-:W-:-:S03]  /*55d0*/  F2FP.PACK_AB R4, R0, R4 ;  /* 0x000000040004723e */ /* 0x000fc600000000ff */
[----:B------:R-:W-:Y:S01]  /*55e0*/  FADD.FTZ R2, R0, R17 ;  /* 0x0000001100027221 */ /* 0x000fe20000010000 */
[----:B------:R-:W2:Y:S03]  /*55f0*/  MUFU.EX2 R5, R5 ;  /* 0x0000000500057308 */ /* 0x000ea60000000800 */
[----:B---3--:R-:W-:-:S05]  /*5600*/  FADD.FTZ R2, R16, R2 ;  /* 0x0000000210027221 */ /* 0x008fca0000010000 */
[----:B------:R2:W3:Y:S01]  /*5610*/  MUFU.EX2 R7, R29 ;  /* 0x0000001d00077308 */ /* 0x0004e20000000800 */
[----:B----4-:R-:W-:-:S04]  /*5620*/  FADD.FTZ R0, R6, R19 ;  /* 0x0000001306007221 */ /* 0x010fc80000010000 */
[C---:B--2---:R-:W-:Y:S01]  /*5630*/  FADD.FTZ R29, R5.reuse, R0 ;  /* 0x00000000051d7221 */ /* 0x044fe20000010000 */
[----:B------:R-:W-:Y:S01]  /*5640*/  F2FP.PACK_AB R5, R5, R6 ;  /* 0x000000060505723e */ /* 0x000fe200000000ff */
[C---:B---3--:R-:W-:Y:S01]  /*5650*/  FADD.FTZ R28, R7.reuse, R2 ;  /* 0x00000002071c7221 */ /* 0x048fe20000010000 */
[----:B------:R-:W-:Y:S01]  /*5660*/  F2FP.PACK_AB R6, R7, R16 ;  /* 0x000000100706723e */ /* 0x000fe200000000ff */
[----:B------:R-:W2:Y:S01]  /*5670*/  MUFU.EX2 R2, R31 ;  /* 0x0000001f00027308 */ /* 0x000ea20000000800 */
[C---:B-1----:R-:W-:Y:S07]  /*5680*/  HMMA.16816.F32 R16, R12.reuse, R24, RZ ;  /* 0x000000180c10723c */ /* 0x042fee00000018ff */
[----:B------:R-:W1:Y:S01]  /*5690*/  MUFU.EX2 R0, R30 ;  /* 0x0000001e00007308 */ /* 0x000e620000000800 */
[----:B------:R-:W-:Y:S01]  /*56a0*/  HMMA.16816.F32 R24, R12, R26, RZ ;  /* 0x0000001a0c18723c */ /* 0x000fe200000018ff */
[----:B--2---:R-:W-:Y:S11]  /*56b0*/  FADD.FTZ R7, R2, R29 ;  /* 0x0000001d02077221 */ /* 0x004ff60000010000 */
[----:B------:R-:W-:Y:S04]  /*56c0*/  @!UPT UIADD3 URZ, URZ, URZ, URZ ;  /* 0x0000003f3f3ff290 */ /* 0x000fe8000fffe03f */
[C---:B------:R-:W-:Y:S01]  /*56d0*/  HMMA.16816.F32 R48, R8.reuse, R20, R16 ;  /* 0x000000140830723c */ /* 0x040fe20000001810 */
[----:B------:R-:W2:Y:S07]  /*56e0*/  MUFU.EX2 R17, R36 ;  /* 0x0000002400117308 */ /* 0x000eae0000000800 */
[----:B------:R-:W-:Y:S01]  /*56f0*/  HMMA.16816.F32 R40, R8, R22, R24 ;  /* 0x000000160828723c */ /* 0x000fe20000001818 */
[----:B------:R-:W3:Y:S06]  /*5700*/  MUFU.EX2 R16, R37 ;  /* 0x0000002500107308 */ /* 0x000eec0000000800 */
[C---:B-1----:R-:W-:Y:S01]  /*5710*/  FADD.FTZ R23, R0.reuse, R7 ;  /* 0x0000000700177221 */ /* 0x042fe20000010000 */
[----:B------:R-:W-:Y:S01]  /*5720*/  F2FP.PACK_AB R7, R0, R2 ;  /* 0x000000020007723e */ /* 0x000fe200000000ff */
[----:B------:R-:W1:Y:S01]  /*5730*/  MUFU.EX2 R19, R33 ;  /* 0x0000002100137308 */ /* 0x000e620000000800 */
[----:B--2---:R-:W-:-:S07]  /*5740*/  FADD.FTZ R22, R17, R28 ;  /* 0x0000001c11167221 */ /* 0x004fce0000010000 */
[----:B------:R-:W2:Y:S01]  /*5750*/  MUFU.EX2 R21, R38 ;  /* 0x0000002600157308 */ /* 0x000ea20000000800 */
[C---:B---3--:R-:W-:Y:S01]  /*5760*/  FADD.FTZ R2, R16.reuse, R22 ;  /* 0x0000001610027221 */ /* 0x048fe20000010000 */
[----:B------:R-:W-:-:S06]  /*5770*/  F2FP.PACK_AB R128, R16, R17 ;  /* 0x000000111080723e */ /* 0x000fcc00000000ff */
[----:B------:R-:W3:Y:S01]  /*5780*/  MUFU.EX2 R18, R32 ;  /* 0x0000002000127308 */ /* 0x000ee20000000800 */
[----:B-1----:R-:W-:-:S07]  /*5790*/  FADD.FTZ R0, R19, R23 ;  /* 0x0000001713007221 */ /* 0x002fce0000010000 */
[----:B------:R-:W1:Y:S01]  /*57a0*/  MUFU.EX2 R20, R39 ;  /* 0x0000002700147308 */ /* 0x000e620000000800 */
[----:B--2---:R-:W-:Y:S02]  /*57b0*/  FADD.FTZ R2, R21, R2 ;  /* 0x0000000215027221 */ /* 0x004fe40000010000 */
[C---:B---3--:R-:W-:Y:S01]  /*57c0*/  FADD.FTZ R16, R18.reuse, R0 ;  /* 0x0000000012107221 */ /* 0x048fe20000010000 */
[----:B------:R-:W-:Y:S01]  /*57d0*/  F2FP.PACK_AB R129, R18, R19 ;  /* 0x000000131281723e */ /* 0x000fe200000000ff */
[C---:B-1----:R-:W-:Y:S01]  /*57e0*/  FADD.FTZ R0, R20.reuse, R2 ;  /* 0x0000000214007221 */ /* 0x042fe20000010000 */
[----:B------:R-:W-:Y:S02]  /*57f0*/  F2FP.PACK_AB R130, R20, R21 ;  /* 0x000000151482723e */ /* 0x000fe400000000ff */
[----:B------:R-:W1:Y:S01]  /*5800*/  MUFU.EX2 R2, R35 ;  /* 0x0000002300027308 */ /* 0x000e620000000800 */
[----:B------:R-:W2:Y:S04]  /*5810*/  LDSM.16.MT88.4 R20, [R250+0x6100] ;  /* 0x00610000fa14783b */ /* 0x000ea80000004200 */
[----:B------:R3:W-:Y:S01]  /*5820*/  STL [R1+0xa4], R0 ;  /* 0x0000a40001007387 */ /* 0x0007e20000100800 */
[----:B-1----:R-:W-:-:S02]  /*5830*/  FADD.FTZ R16, R2, R16 ;  /* 0x0000001002107221 */ /* 0x002fc40000010000 */
[----:B---3--:R-:W1:Y:S01]  /*5840*/  MUFU.EX2 R0, R34 ;  /* 0x0000002200007308 */ /* 0x008e620000000800 */
[----:B--2---:R-:W-:Y:S01]  /*5850*/  HMMA.16816.F32 R24, R12, R20, RZ ;  /* 0x000000140c18723c */ /* 0x004fe200000018ff */
[C---:B-1----:R-:W-:Y:S01]  /*5860*/  FADD.FTZ R16, R0.reuse, R16 ;  /* 0x0000001000107221 */ /* 0x042fe20000010000 */
[----:B------:R-:W-:-:S06]  /*5870*/  F2FP.PACK_AB R131, R0, R2 ;  /* 0x000000020083723e */ /* 0x000fcc00000000ff */
[----:B------:R-:W-:Y:S01]  /*5880*/  HMMA.16816.F32 R12, R12, R22, RZ ;  /* 0x000000160c0c723c */ /* 0x000fe200000018ff */
[----:B------:R-:W-:Y:S04]  /*5890*/  STL [R1+0x9c], R16 ;  /* 0x00009c1001007387 */ /* 0x000fe80000100800 */
[----:B------:R-:W1:Y:S11]  /*58a0*/  LDSM.16.MT88.4 R16, [R250+0x6900] ;  /* 0x00690000fa10783b */ /* 0x000e760000004200 */
[C---:B-1----:R-:W-:Y:S08]  /*58b0*/  HMMA.16816.F32 R24, R8.reuse, R16, R24 ;  /* 0x000000100818723c */ /* 0x042ff00000001818 */
[----:B------:R-:W-:Y:S01]  /*58c0*/  HMMA.16816.F32 R12, R8, R18, R12 ;  /* 0x00000012080c723c */ /* 0x000fe2000000180c */
        /* <DEDUP_REMOVED lines=25> */
[----:B------:R-:W2:Y:S03]  /*5a60*/  LDSM.16.MT88.4 R152, [R248+0x1900] ;  /* 0x00190000f898783b */ /* 0x000ea60000004200 */
[C---:B-1----:R-:W-:Y:S01]  /*5a70*/  HMMA.16816.F32 R84, R4.reuse, R8, R160 ;  /* 0x000000080454723c */ /* 0x042fe200000018a0 */
[----:B------:R-:W1:Y:S07]  /*5a80*/  LDSM.16.MT88.4 R160, [R135+0x1900] ;  /* 0x0019000087a0783b */ /* 0x000e6e0000004200 */
[----:B------:R-:W-:Y:S01]  /*5a90*/  HMMA.16816.F32 R88, R4, R10, R124 ;  /* 0x0000000a0458723c */ /* 0x000fe2000000187c */
[----:B------:R-:W3:Y:S07]  /*5aa0*/  LDSM.16.MT88.4 R8, [R248+0x5100] ;  /* 0x00510000f808783b */ /* 0x000eee0000004200 */
[C---:B--2---:R-:W-:Y:S08]  /*5ab0*/  HMMA.16816.F32 R156, R128.reuse, R152, R156 ;  /* 0x00000098809c723c */ /* 0x044ff0000000189c */
[C---:B------:R-:W-:Y:S08]  /*5ac0*/  HMMA.16816.F32 R152, R128.reuse, R154, R20 ;  /* 0x0000009a8098723c */ /* 0x040ff00000001814 */
[----:B-1----:R-:W-:Y:S08]  /*5ad0*/  HMMA.16816.F32 R164, R128, R160, R164 ;  /* 0x000000a080a4723c */ /* 0x002ff000000018a4 */
[C---:B---3--:R-:W-:Y:S01]  /*5ae0*/  HMMA.16816.F32 R92, R4.reuse, R8, R144 ;  /* 0x00000008045c723c */ /* 0x048fe20000001890 */
[----:B------:R-:W1:Y:S07]  /*5af0*/  LDSM.16.MT88.4 R144, [R251+0x1900] ;  /* 0x00190000fb90783b */ /* 0x000e6e0000004200 */
[----:B------:R-:W-:Y:S01]  /*5b00*/  HMMA.16816.F32 R96, R4, R10, R120 ;  /* 0x0000000a0460723c */ /* 0x000fe20000001878 */
[----:B------:R-:W2:Y:S07]  /*5b10*/  LDSM.16.MT88.4 R8, [R251+0x5100] ;  /* 0x00510000fb08783b */ /* 0x000eae0000004200 */
[C---:B------:R-:W-:Y:S08]  /*5b20*/  HMMA.16816.F32 R160, R128.reuse, R162, R16 ;  /* 0x000000a280a0723c */ /* 0x040ff00000001810 */
[----:B-1----:R-:W-:Y:S08]  /*5b30*/  HMMA.16816.F32 R148, R128, R144, R148 ;  /* 0x000000908094723c */ /* 0x002ff00000001894 */
[C---:B--2---:R-:W-:Y:S01]  /*5b40*/  HMMA.16816.F32 R100, R4.reuse, R8, R136 ;  /* 0x000000080464723c */ /* 0x044fe20000001888 */
[----:B------:R-:W1:Y:S07]  /*5b50*/  LDSM.16.MT88.4 R136, [R250+0x1900] ;  /* 0x00190000fa88783b */ /* 0x000e6e0000004200 */
[----:B------:R-:W-:Y:S01]  /*5b60*/  HMMA.16816.F32 R104, R4, R10, R108 ;  /* 0x0000000a0468723c */ /* 0x000fe2000000186c */
[----:B------:R-:W2:Y:S07]  /*5b70*/  LDSM.16.MT88.4 R8, [R250+0x5100] ;  /* 0x00510000fa08783b */ /* 0x000eae0000004200 */
[C---:B------:R-:W-:Y:S08]  /*5b80*/  HMMA.16816.F32 R144, R128.reuse, R146, R28 ;  /* 0x000000928090723c */ /* 0x040ff0000000181c */
[----:B-1----:R-:W-:Y:S08]  /*5b90*/  HMMA.16816.F32 R140, R128, R136, R140 ;  /* 0x00000088808c723c */ /* 0x002ff0000000188c */
[C---:B--2---:R-:W-:Y:S08]  /*5ba0*/  HMMA.16816.F32 R108, R4.reuse, R8, R116 ;  /* 0x00000008046c723c */ /* 0x044ff00000001874 */
[----:B------:R-:W-:Y:S01]  /*5bb0*/  HMMA.16816.F32 R112, R4, R10, R112 ;  /* 0x0000000a0470723c */ /* 0x000fe20000001870 */
[----:B------:R-:W1:Y:S07]  /*5bc0*/  LDSM.16.MT88.4 R8, [R135+0x7100] ;  /* 0x007100008708783b */ /* 0x000e6e0000004200 */
[----:B------:R-:W-:Y:S08]  /*5bd0*/  HMMA.16816.F32 R136, R128, R138, R32 ;  /* 0x0000008a8088723c */ /* 0x000ff00000001820 */
[C---:B-1----:R-:W-:Y:S08]  /*5be0*/  HMMA.16816.F32 R184, R4.reuse, R8, R184 ;  /* 0x0000000804b8723c */ /* 0x042ff000000018b8 */
[C---:B------:R-:W-:Y:S01]  /*5bf0*/  HMMA.16816.F32 R176, R4.reuse, R10, R176 ;  /* 0x0000000a04b0723c */ /* 0x040fe200000018b0 */
[----:B------:R-:W1:Y:S07]  /*5c00*/  LDSM.16.MT88.4 R8, [R248+0x7100] ;  /* 0x00710000f808783b */ /* 0x000e6e0000004200 */
[C---:B-1----:R-:W-:Y:S01]  /*5c10*/  HMMA.16816.F32 R120, R4.reuse, R8, R80 ;  /* 0x000000080478723c */ /* 0x042fe20000001850 */
[----:B------:R-:W-:Y:S07]  /*5c20*/  LDSM.16.MT88.4 R80, [R248+0x5900] ;  /* 0x00590000f850783b */ /* 0x000fee0000004200 */
[C---:B------:R-:W-:Y:S01]  /*5c30*/  HMMA.16816.F32 R116, R4.reuse, R10, R64 ;  /* 0x0000000a0474723c */ /* 0x040fe20000001840 */
[----:B------:R-:W1:Y:S04]  /*5c40*/  LDSM.16.MT88.4 R8, [R251+0x7100] ;  /* 0x00710000fb08783b */ /* 0x000e680000004200 */
[----:B------:R-:W-:Y:S03]  /*5c50*/  LDSM.16.MT88.4 R64, [R250+0x3900] ;  /* 0x00390000fa40783b */ /* 0x000fe60000004200 */
[C---:B-1----:R-:W-:Y:S01]  /*5c60*/  HMMA.16816.F32 R124, R4.reuse, R10, R40 ;  /* 0x0000000a047c723c */ /* 0x042fe20000001828 */
[----:B------:R-:W1:Y:S07]  /*5c70*/  LDSM.16.MT88.4 R40, [R135+0x3900] ;  /* 0x003900008728783b */ /* 0x000e6e0000004200 */
[----:B------:R-:W-:Y:S01]  /*5c80*/  HMMA.16816.F32 R180, R4, R8, R48 ;  /* 0x0000000804b4723c */ /* 0x000fe20000001830 */
[----:B------:R-:W2:Y:S04]  /*5c90*/  LDSM.16.MT88.4 R48, [R248+0x3900] ;  /* 0x00390000f830783b */ /* 0x000ea80000004200 */
[----:B------:R-:W3:Y:S03]  /*5ca0*/  LDSM.16.MT88.4 R8, [R250+0x7100] ;  /* 0x00710000fa08783b */ /* 0x000ee60000004200 */
[C---:B-1----:R-:W-:Y:S08]  /*5cb0*/  HMMA.16816.F32 R36, R128.reuse, R40, R36 ;  /* 0x000000288024723c */ /* 0x042ff00000001824 */
[C---:B------:R-:W-:Y:S08]  /*5cc0*/  HMMA.16816.F32 R40, R128.reuse, R42, R44 ;  /* 0x0000002a8028723c */ /* 0x040ff0000000182c */
[C---:B--2---:R-:W-:Y:S08]  /*5cd0*/  HMMA.16816.F32 R44, R128.reuse, R48, R52 ;  /* 0x00000030802c723c */ /* 0x044ff00000001834 */
[----:B------:R-:W-:Y:S01]  /*5ce0*/  HMMA.16816.F32 R48, R128, R50, R56 ;  /* 0x000000328030723c */ /* 0x000fe20000001838 */
[----:B------:R-:W1:Y:S07]  /*5cf0*/  LDSM.16.MT88.4 R56, [R251+0x3900] ;  /* 0x00390000fb38783b */ /* 0x000e6e0000004200 */
[C---:B---3--:R-:W-:Y:S08]  /*5d00*/  HMMA.16816.F32 R24, R4.reuse, R8, R24 ;  /* 0x000000080418723c */ /* 0x048ff00000001818 */
[----:B------:R-:W-:Y:S01]  /*5d10*/  HMMA.16816.F32 R12, R4, R10, R12 ;  /* 0x0000000a040c723c */ /* 0x000fe2000000180c */
[----:B------:R-:W-:Y:S07]  /*5d20*/  LDSM.16.MT88.4 R4, [R250+0x7900] ;  /* 0x00790000fa04783b */ /* 0x000fee0000004200 */
[C---:B-1----:R-:W-:Y:S08]  /*5d30*/  HMMA.16816.F32 R52, R128.reuse, R56, R60 ;  /* 0x000000388034723c */ /* 0x042ff0000000183c */
[C---:B------:R-:W-:Y:S01]  /*5d40*/  HMMA.16816.F32 R60, R128.reuse, R64, R72 ;  /* 0x00000040803c723c */ /* 0x040fe20000001848 */
[----:B------:R-:W1:Y:S07]  /*5d50*/  LDSM.16.MT88.4 R72, [R135+0x5900] ;  /* 0x005900008748783b */ /* 0x000e6e0000004200 */
[C---:B------:R-:W-:Y:S08]  /*5d60*/  HMMA.16816.F32 R64, R128.reuse, R66, R76 ;  /* 0x000000428040723c */ /* 0x040ff0000000184c */
[C---:B------:R-:W-:Y:S08]  /*5d70*/  HMMA.16816.F32 R76, R128.reuse, R80, R92 ;  /* 0x00000050804c723c */ /* 0x040ff0000000185c */
[C---:B------:R-:W-:Y:S01]  /*5d80*/  HMMA.16816.F32 R80, R128.reuse, R82, R96 ;  /* 0x000000528050723c */ /* 0x040fe20000001860 */
[----:B------:R-:W2:Y:S07]  /*5d90*/  LDSM.16.MT88.4 R96, [R250+0x5900] ;  /* 0x00590000fa60783b */ /* 0x000eae0000004200 */
[C---:B------:R-:W-:Y:S08]  /*5da0*/  HMMA.16816.F32 R56, R128.reuse, R58, R68 ;  /* 0x0000003a8038723c */ /* 0x040ff00000001844 */
        /* <DEDUP_REMOVED lines=9> */
[C---:B--2---:R-:W-:Y:S01]  /*5e40*/  HMMA.16816.F32 R108, R128.reuse, R112, R120 ;  /* 0x00000070806c723c */ /* 0x044fe20000001878 */
[----:B------:R-:W2:Y:S07]  /*5e50*/  LDSM.16.MT88.4 R120, [R251+0x7900] ;  /* 0x00790000fb78783b */ /* 0x000eae0000004200 */
[C---:B------:R-:W-:Y:S08]  /*5e60*/  HMMA.16816.F32 R112, R128.reuse, R114, R116 ;  /* 0x000000728070723c */ /* 0x040ff00000001874 */
[C---:B-1----:R-:W-:Y:S08]  /*5e70*/  HMMA.16816.F32 R100, R128.reuse, R104, R184 ;  /* 0x000000688064723c */ /* 0x042ff000000018b8 */
[C---:B------:R-:W-:Y:S08]  /*5e80*/  HMMA.16816.F32 R104, R128.reuse, R106, R176 ;  /* 0x0000006a8068723c */ /* 0x040ff000000018b0 */
[C---:B--2---:R-:W-:Y:S08]  /*5e90*/  HMMA.16816.F32 R116, R128.reuse, R120, R180 ;  /* 0x000000788074723c */ /* 0x044ff000000018b4 */
[C---:B------:R-:W-:Y:S08]  /*5ea0*/  HMMA.16816.F32 R120, R128.reuse, R122, R124 ;  /* 0x0000007a8078723c */ /* 0x040ff0000000187c */
[C---:B------:R-:W-:Y:S08]  /*5eb0*/  HMMA.16816.F32 R124, R128.reuse, R4, R24 ;  /* 0x00000004807c723c */ /* 0x040ff00000001818 */
[----:B------:R-:W-:Y:S01]  /*5ec0*/  HMMA.16816.F32 R128, R128, R6, R12 ;  /* 0x000000068080723c */ /* 0x000fe2000000180c */
[----:B------:R-:W-:Y:S07]  /*5ed0*/  @P0 BRA `(.L_x_612) ;  /* 0x0000447000000947 */ /* 0x000fee0003800000 */
[----:B------:R-:W2:Y:S04]  /*5ee0*/  LDL R8, [R1+0xe4] ;  /* 0x0000e40001087983 */ /* 0x000ea80000100800 */
[----:B------:R-:W2:Y:S04]  /*5ef0*/  LDL R9, [R1+0x98] ;  /* 0x0000980001097983 */ /* 0x000ea80000100800 */
[----:B------:R-:W3:Y:S04]  /*5f00*/  LDL R188, [R1+0xdc] ;  /* 0x0000dc0001bc7983 */ /* 0x000ee80000100800 */
[----:B------:R-:W3:Y:S04]  /*5f10*/  LDL R189, [R1+0xd0] ;  /* 0x0000d00001bd7983 */ /* 0x000ee80000100800 */
[----:B------:R-:W4:Y:S04]  /*5f20*/  LDL R190, [R1+0xe0] ;  /* 0x0000e00001be7983 */ /* 0x000f280000100800 */
[----:B------:R-:W4:Y:S01]  /*5f30*/  LDL R191, [R1+0xd4] ;  /* 0x0000d40001bf7983 */ /* 0x000f220000100800 */
[----:B------:R-:W-:Y:S01]  /*5f40*/  PLOP3.LUT P0, PT, PT, PT, UP1, 0x80, 0x0 ;  /* 0x000000000000781c */ /* 0x000fe20003f0f018 */
[----:B------:R-:W-:Y:S01]  /*5f50*/  IMAD.MOV.U32 R2, RZ, RZ, R132 ;  /* 0x000000ffff027224 */ /* 0x000fe200078e0084 */
[----:B------:R-:W-:-:S11]  /*5f60*/  UMOV UR5, 0x1 ;  /* 0x0000000100057882 */ /* 0x000fd60000000000 */
[----:B------:R-:W-:Y:S01]  /*5f70*/  @P0 IMAD.HI.U32 R0, R133, c[0x0][0x2c8], RZ ;  /* 0x0000b20085000a27 */ /* 0x000fe200078e00ff */
[----:B------:R-:W-:-:S03]  /*5f80*/  PLOP3.LUT P0, PT, PT, PT, UP1, 0x80, 0x0 ;  /* 0x000000000000781c */ /* 0x000fc60003f0f018 */
[----:B------:R-:W-:-:S10]  /*5f90*/  IMAD.MOV.U32 R133, RZ, RZ, R3 ;  /* 0x000000ffff857224 */ /* 0x000fd400078e0003 */
[----:B------:R-:W-:-:S05]  /*5fa0*/  @P0 SHF.R.U32.HI R4, RZ, c[0x0][0x2cc], R0 ;  /* 0x0000b300ff040a19 */ /* 0x000fca0000011600 */
[----:B------:R3:W-:Y:S01]  /*5fb0*/  @P0 STL [R1+0xb8], R4 ;  /* 0x0000b80401000387 */ /* 0x0007e20000100800 */
[C---:B--2---:R-:W-:Y:S01]  /*5fc0*/  SHF.L.U64.HI R3, R9.reuse, 0x1, R8 ;  /* 0x0000000109037819 */ /* 0x044fe20000010208 */
[----:B------:R-:W-:-:S04]  /*5fd0*/  IMAD.SHL.U32 R0, R9, 0x2, RZ ;  /* 0x0000000209007824 */ /* 0x000fc800078e00ff */
[----:B------:R1:W-:Y:S01]  /*5fe0*/  STL [R1+0x94], R3 ;  /* 0x0000940301007387 */ /* 0x0003e20000100800 */
[----:B---3--:R-:W-:-:S03]  /*5ff0*/  SHF.L.U64.HI R4, R189, 0x1, R188 ;  /* 0x00000001bd047819 */ /* 0x008fc600000102bc */
[----:B------:R2:W-:Y:S04]  /*6000*/  STL [R1+0xd8], R0 ;  /* 0x0000d80001007387 */ /* 0x0005e80000100800 */
[----:B------:R4:W-:Y:S01]  /*6010*/  STL [R1+0x90], R4 ;  /* 0x0000900401007387 */ /* 0x0009e20000100800 */
[----:B-1----:R-:W-:Y:S01]  /*6020*/  IMAD.SHL.U32 R3, R189, 0x2, RZ ;  /* 0x00000002bd037824 */ /* 0x002fe200078e00ff */
[----:B--2---:R-:W-:-:S04]  /*6030*/  SEL R0, RZ, 0x10, P5 ;  /* 0x00000010ff007807 */ /* 0x004fc80002800000 */
[----:B------:R1:W-:Y:S01]  /*6040*/  STL [R1+0x8c], R3 ;  /* 0x00008c0301007387 */ /* 0x0003e20000100800 */
[----:B----4-:R-:W-:-:S03]  /*6050*/  SHF.L.U64.HI R4, R191, 0x1, R190 ;  /* 0x00000001bf047819 */ /* 0x010fc600000102be */
[----:B------:R2:W-:Y:S04]  /*6060*/  STL [R1+0xac], R0 ;  /* 0x0000ac0001007387 */ /* 0x0005e80000100800 */
[----:B------:R3:W-:Y:S01]  /*6070*/  STL [R1+0x88], R4 ;  /* 0x0000880401007387 */ /* 0x0007e20000100800 */
[----:B-1----:R-:W-:Y:S01]  /*6080*/  IMAD.SHL.U32 R3, R191, 0x2, RZ ;  /* 0x00000002bf037824 */ /* 0x002fe200078e00ff */
[----:B--2---:R-:W-:-:S04]  /*6090*/  SEL R0, RZ, 0x10, P4 ;  /* 0x00000010ff007807 */ /* 0x004fc80002000000 */
[----:B------:R3:W-:Y:S04]  /*60a0*/  STL [R1+0x84], R3 ;  /* 0x0000840301007387 */ /* 0x0007e80000100800 */
[----:B------:R3:W-:Y:S02]  /*60b0*/  STL [R1+0xa8], R0 ;  /* 0x0000a80001007387 */ /* 0x0007e40000100800 */
.L_x_615:
[----:B------:R-:W2:Y:S01]  /*60c0*/  LDL R5, [R1] ;  /* 0x0000000001057983 */ /* 0x000ea20000100800 */
[----:B------:R-:W-:Y:S04]  /*60d0*/  DEPBAR.LE SB0, 0x0 ;  /* 0x000080000000791a */ /* 0x000fe80000000000 */
[----:B---3--:R-:W3:Y:S04]  /*60e0*/  LDL R4, [R1+0x3c] ;  /* 0x00003c0001047983 */ /* 0x008ee80000100800 */
[----:B------:R-:W-:Y:S01]  /*60f0*/  BAR.SYNC.DEFER_BLOCKING 0x0 ;  /* 0x0000000000007b1d */ /* 0x000fe20000010000 */
[----:B------:R-:W-:Y:S05]  /*6100*/  ISETP.LE.AND P0, PT, RZ, UR10, PT ;  /* 0x0000000aff007c0c */ /* 0x000fea000bf03270 */
[----:B------:R-:W4:Y:S04]  /*6110*/  LDL R3, [R1+0x38] ;  /* 0x0000380001037983 */ /* 0x000f280000100800 */
[----:B------:R-:W4:Y:S04]  /*6120*/  LDL R0, [R1+0x34] ;  /* 0x0000340001007983 */ /* 0x000f280000100800 */
[----:B------:R1:W5:Y:S04]  /*6130*/  LDL R132, [R1+0x40] ;  /* 0x0000400001847983 */ /* 0x0003680000100800 */
[----:B------:R1:W1:Y:S04]  /*6140*/  LDSM.16.M88.4 R8, [R134+0x10100] ;  /* 0x010100008608783b */ /* 0x0002680000000200 */
[----:B------:R1:W1:Y:S04]  /*6150*/  LDSM.16.M88.4 R16, [R134+0x10900] ;  /* 0x010900008610783b */ /* 0x0002680000000200 */
[----:B------:R1:W1:Y:S04]  /*6160*/  LDSM.16.M88.4 R24, [R134+0x11100] ;  /* 0x011100008618783b */ /* 0x0002680000000200 */
[----:B------:R1:W1:Y:S04]  /*6170*/  LDSM.16.M88.4 R32, [R134+0x11900] ;  /* 0x011900008620783b */ /* 0x0002680000000200 */
[----:B--2---:R2:W1:Y:S04]  /*6180*/  LDSM.16.M88.4 R176, [R5] ;  /* 0x0000000005b0783b */ /* 0x0044680000000200 */
[----:B---3--:R2:W3:Y:S04]  /*6190*/  LDSM.16.M88.4 R180, [R4] ;  /* 0x0000000004b4783b */ /* 0x0084e80000000200 */
[----:B----4-:R2:W4:Y:S04]  /*61a0*/  LDSM.16.M88.4 R184, [R3] ;  /* 0x0000000003b8783b */ /* 0x0105280000000200 */
[----:B------:R2:W1:Y:S01]  /*61b0*/  LDSM.16.M88.4 R188, [R0] ;  /* 0x0000000000bc783b */ /* 0x0004620000000200 */
[----:B------:R-:W-:-:S05]  /*61c0*/  @!P0 BRA `(.L_x_613) ;  /* 0x000004b000008947 */ /* 0x000fca0003800000 */
[----:B--2---:R-:W2:Y:S01]  /*61d0*/  LDL R3, [R1+0x5c] ;  /* 0x00005c0001037983 */ /* 0x004ea20000100800 */
[----:B-----5:R-:W-:Y:S03]  /*61e0*/  LOP3.LUT R132, R132, 0xffffffdf, RZ, 0xc0, !PT ;  /* 0xffffffdf84847812 */ /* 0x020fe600078ec0ff */
[----:B----4-:R-:W4:Y:S01]  /*61f0*/  LDL R6, [R1+0x58] ;  /* 0x0000580001067983 */ /* 0x010f220000100800 */
[----:B------:R-:W-:Y:S03]  /*6200*/  @P1 LOP3.LUT R132, R132, 0x20, RZ, 0xfc, !PT ;  /* 0x0000002084841812 */ /* 0x000fe600078efcff */
[----:B---3--:R-:W3:Y:S04]  /*6210*/  LDL R13, [R1+0x60] ;  /* 0x00006000010d7983 */ /* 0x008ee80000100800 */
[----:B------:R-:W-:Y:S04]  /*6220*/  STL [R1+0x40], R132 ;  /* 0x0000408401007387 */ /* 0x000fe80000100800 */
[----:B------:R-:W3:Y:S04]  /*6230*/  LDL R29, [R1+0xd8] ;  /* 0x0000d800011d7983 */ /* 0x000ee80000100800 */
        /* <DEDUP_REMOVED lines=8> */
[----:B------:R-:W3:Y:S01]  /*62c0*/  LDL R30, [R1+0xc0] ;  /* 0x0000c000011e7983 */ /* 0x000ee20000100800 */
[----:B--2---:R-:W-:Y:S01]  /*62d0*/  SHF.R.S32.HI R0, RZ, 0x1f, R3 ;  /* 0x0000001fff007819 */ /* 0x004fe20000011403 */
[C---:B------:R-:W-:Y:S04]  /*62e0*/  IMAD.WIDE.U32 R4, R3.reuse, c[0x0][0x208], RZ ;  /* 0x0000820003047a25 */ /* 0x040fe800078e00ff */
[----:B------:R-:W-:Y:S04]  /*62f0*/  IMAD R0, R0, c[0x0][0x208], RZ ;  /* 0x0000820000007a24 */ /* 0x000fe800078e02ff */
[----:B------:R-:W-:Y:S04]  /*6300*/  IMAD R0, R3, c[0x0][0x20c], R0 ;  /* 0x0000830003007a24 */ /* 0x000fe800078e0200 */
[----:B------:R-:W-:Y:S01]  /*6310*/  IMAD.IADD R5, R5, 0x1, R0 ;  /* 0x0000000105057824 */ /* 0x000fe200078e0200 */
[----:B----4-:R-:W-:Y:S03]  /*6320*/  SHF.R.S32.HI R0, RZ, 0x1f, R6 ;  /* 0x0000001fff007819 */ /* 0x010fe60000011406 */
        /* <DEDUP_REMOVED lines=8> */
[----:B------:R2:W-:Y:S04]  /*63b0*/  SHFL.IDX PT, R0, R12, 0x1, 0x181f ;  /* 0x00381f000c007f89 */ /* 0x0005e800000e0000 */
[----:B------:R-:W4:Y:S04]  /*63c0*/  SHFL.IDX PT, R5, R3, RZ, 0x181f ;  /* 0x00181fff03057589 */ /* 0x000f2800000e0000 */
[----:B------:R-:W1:Y:S01]  /*63d0*/  SHFL.IDX PT, R3, R3, 0x1, 0x181f ;  /* 0x00381f0003037f89 */ /* 0x000e6200000e0000 */
[C---:B---3--:R-:W-:Y:S03]  /*63e0*/  IADD3 R6, P0, R4.reuse, R29, RZ ;  /* 0x0000001d04067210 */ /* 0x048fe60007f1e0ff */
[----:B--2---:R-:W2:Y:S02]  /*63f0*/  LDL R12, [R1+0xb0] ;  /* 0x0000b000010c7983 */ /* 0x004ea40000100800 */
[C---:B----4-:R-:W-:Y:S05]  /*6400*/  IMAD.X R7, R5.reuse, 0x1, R28, P0 ;  /* 0x0000000105077824 */ /* 0x050fea00000e061c */
[----:B------:R3:W-:Y:S02]  /*6410*/  LDGSTS.E.BYPASS.LTC128B.128 [R13], [R6.64], !P6 ;  /* 0x00000000060d7fae */ /* 0x0007e4000f101d50 */
[C---:B---3--:R-:W-:Y:S05]  /*6420*/  IADD3 R6, P0, R4.reuse, R23, RZ ;  /* 0x0000001704067210 */ /* 0x048fea0007f1e0ff */
[C---:B------:R-:W-:Y:S05]  /*6430*/  IMAD.X R7, R5.reuse, 0x1, R22, P0 ;  /* 0x0000000105077824 */ /* 0x040fea00000e0616 */
[----:B------:R3:W-:Y:S02]  /*6440*/  LDGSTS.E.BYPASS.LTC128B.128 [R21], [R6.64], !P5 ;  /* 0x0000000006157fae */ /* 0x0007e4000e901d50 */
[C---:B---3--:R-:W-:Y:S02]  /*6450*/  IADD3 R6, P0, R4.reuse, R20, RZ ;  /* 0x0000001404067210 */ /* 0x048fe40007f1e0ff */
[----:B------:R-:W3:Y:S03]  /*6460*/  LDL R21, [R1+0xac] ;  /* 0x0000ac0001157983 */ /* 0x000ee60000100800 */
[----:B------:R-:W-:Y:S05]  /*6470*/  IMAD.X R7, R5, 0x1, R15, P0 ;  /* 0x0000000105077824 */ /* 0x000fea00000e060f */
[----:B------:R4:W-:Y:S04]  /*6480*/  LDGSTS.E.BYPASS.LTC128B.128 [R14], [R6.64], !P4 ;  /* 0x00000000060e7fae */ /* 0x0009e8000e101d50 */
[----:B----4-:R-:W4:Y:S01]  /*6490*/  LDL R14, [R1+0xa8] ;  /* 0x0000a800010e7983 */ /* 0x010f220000100800 */
[C---:B------:R-:W-:Y:S05]  /*64a0*/  IMAD.SHL.U32 R6, R31.reuse, 0x2, RZ ;  /* 0x000000021f067824 */ /* 0x040fea00078e00ff */
[----:B------:R-:W-:Y:S02]  /*64b0*/  IADD3 R4, P0, R4, R6, RZ ;  /* 0x0000000604047210 */ /* 0x000fe40007f1e0ff */
[----:B--2---:R-:W-:Y:S02]  /*64c0*/  SHF.L.U64.HI R7, R31, 0x1, R12 ;  /* 0x000000011f077819 */ /* 0x004fe4000001020c */
[----:B------:R-:W2:Y:S03]  /*64d0*/  LDL R12, [R1+0xb4] ;  /* 0x0000b400010c7983 */ /* 0x000ea60000100800 */
[----:B------:R-:W-:Y:S05]  /*64e0*/  IMAD.X R5, R5, 0x1, R7, P0 ;  /* 0x0000000105057824 */ /* 0x000fea00000e0607 */
[----:B------:R1:W-:Y:S02]  /*64f0*/  LDGSTS.E.BYPASS.LTC128B.128 [R30], [R4.64], !P3 ;  /* 0x00000000041e7fae */ /* 0x0003e4000d901d50 */
[----:B-1----:R-:W-:Y:S05]  /*6500*/  IADD3 R4, P0, R0, R29, RZ ;  /* 0x0000001d00047210 */ /* 0x002fea0007f1e0ff */
[----:B------:R-:W-:Y:S05]  /*6510*/  IMAD.X R5, R3, 0x1, R28, P0 ;  /* 0x0000000103057824 */ /* 0x000fea00000e061c */
[----:B------:R3:W-:Y:S02]  /*6520*/  LDGSTS.E.BYPASS.LTC128B.128 [R13+0x1000], [R4.64], !P6 ;  /* 0x01000000040d7fae */ /* 0x0007e4000f101d50 */
[C---:B---3--:R-:W-:Y:S04]  /*6530*/  IADD3 R4, -R21.reuse, 0x10, RZ ;  /* 0x0000001015047810 */ /* 0x048fe80007ffe1ff */
[----:B------:R-:W-:Y:S04]  /*6540*/  LOP3.LUT R4, R4, 0xf, RZ, 0xc0, !PT ;  /* 0x0000000f04047812 */ /* 0x000fe800078ec0ff */
[-C--:B------:R-:W-:Y:S04]  /*6550*/  IADD3 R4, P1, P0, R4, R0.reuse, R23 ;  /* 0x0000000004047210 */ /* 0x080fe8000783e017 */
[-C--:B------:R-:W-:Y:S02]  /*6560*/  IADD3.X R5, RZ, R3.reuse, R22, P1, P0 ;  /* 0x00000003ff057210 */ /* 0x080fe40000fe0416 */
[----:B------:R-:W-:Y:S11]  /*6570*/  ISETP.NE.U32.AND P0, PT, R21, RZ, PT ;  /* 0x000000ff1500720c */ /* 0x000ff60003f05070 */
[----:B------:R-:W-:Y:S02]  /*6580*/  @!UPT UIADD3 URZ, URZ, URZ, URZ ;  /* 0x0000003f3f3ff290 */ /* 0x000fe4000fffe03f */
[----:B------:R4:W-:Y:S02]  /*6590*/  LDGSTS.E.BYPASS.LTC128B.128.ZFILL [R13+0x3000], [R4.64], P0 ;  /* 0x03000000040d7fae */ /* 0x0009e40008141d50 */
[----:B----4-:R-:W-:Y:S04]  /*65a0*/  IADD3 R4, -R14, 0x10, RZ ;  /* 0x000000100e047810 */ /* 0x010fe80007ffe1ff */
[----:B------:R-:W-:Y:S04]  /*65b0*/  LOP3.LUT R4, R4, 0xf, RZ, 0xc0, !PT ;  /* 0x0000000f04047812 */ /* 0x000fe800078ec0ff */
[-C--:B------:R-:W-:Y:S04]  /*65c0*/  IADD3 R4, P1, P0, R4, R0.reuse, R20 ;  /* 0x0000000004047210 */ /* 0x080fe8000783e014 */
[-C--:B------:R-:W-:Y:S02]  /*65d0*/  IADD3.X R5, RZ, R3.reuse, R15, P1, P0 ;  /* 0x00000003ff057210 */ /* 0x080fe40000fe040f */
[----:B------:R-:W-:Y:S11]  /*65e0*/  ISETP.NE.U32.AND P0, PT, R14, RZ, PT ;  /* 0x000000ff0e00720c */ /* 0x000ff60003f05070 */
[----:B------:R-:W-:Y:S02]  /*65f0*/  @!UPT UIADD3 URZ, URZ, URZ, URZ ;  /* 0x0000003f3f3ff290 */ /* 0x000fe4000fffe03f */
[----:B------:R2:W-:Y:S02]  /*6600*/  LDGSTS.E.BYPASS.LTC128B.128.ZFILL [R13+0x5000], [R4.64], P0 ;  /* 0x05000000040d7fae */ /* 0x0005e40008141d50 */
[----:B--2---:R-:W-:Y:S04]  /*6610*/  IADD3 R4, -R12, 0x10, RZ ;  /* 0x000000100c047810 */ /* 0x004fe80007ffe1ff */
[----:B------:R-:W-:Y:S04]  /*6620*/  LOP3.LUT R4, R4, 0xf, RZ, 0xc0, !PT ;  /* 0x0000000f04047812 */ /* 0x000fe800078ec0ff */
[----:B------:R-:W-:Y:S04]  /*6630*/  IADD3 R4, P1, P0, R4, R0, R6 ;  /* 0x0000000004047210 */ /* 0x000fe8000783e006 */
[----:B------:R-:W-:Y:S02]  /*6640*/  IADD3.X R5, RZ, R3, R7, P1, P0 ;  /* 0x00000003ff057210 */ /* 0x000fe40000fe0407 */
[----:B------:R-:W-:Y:S02]  /*6650*/  ISETP.NE.U32.AND P0, PT, R12, RZ, PT ;  /* 0x000000ff0c00720c */ /* 0x000fe40003f05070 */
[----:B------:R-:W-:Y:S11]  /*6660*/  LOP3.LUT P1, RZ, R132, 0x20, RZ, 0xc0, !PT ;  /* 0x0000002084ff7812 */ /* 0x000ff6000782c0ff */
[----:B------:R1:W-:Y:S02]  /*6670*/  LDGSTS.E.BYPASS.LTC128B.128.ZFILL [R13+0x7000], [R4.64], P0 ;  /* 0x07000000040d7fae */ /* 0x0003e40008141d50 */
.L_x_613:
[C---:B-12---:R-:W-:Y:S01]  /*6680*/  HMMA.16816.F32 R4, R168.reuse, R8, RZ ;  /* 0x00000008a804723c */ /* 0x046fe200000018ff */
[----:B------:R-:W2:Y:S01]  /*6690*/  LDL R3, [R1+0x28] ;  /* 0x0000280001037983 */ /* 0x000ea20000100800 */
[----:B------:R-:W-:Y:S03]  /*66a0*/  UISETP.GE.AND UP0, UPT, UR10, 0x1, UPT ;  /* 0x000000010a00788c */ /* 0x000fe6000bf06270 */
[----:B------:R-:W0:Y:S03]  /*66b0*/  LDGDEPBAR ;  /* 0x00000000000079af */ /* 0x000e260000000000 */
[C---:B------:R-:W-:Y:S01]  /*66c0*/  HMMA.16816.F32 R8, R168.reuse, R10, RZ ;  /* 0x0000000aa808723c */ /* 0x040fe200000018ff */
[----:B------:R-:W-:Y:S04]  /*66d0*/  PLOP3.LUT P0, PT, PT, PT, UP0, 0x40, 0x0 ;  /* 0x000000000000781c */ /* 0x000fe80003f0e808 */
[----:B----4-:R-:W4:Y:S03]  /*66e0*/  LDL R0, [R1+0x24] ;  /* 0x0000240001007983 */ /* 0x010f260000100800 */
[C---:B------:R-:W-:Y:S08]  /*66f0*/  HMMA.16816.F32 R12, R168.reuse, R16, RZ ;  /* 0x00000010a80c723c */ /* 0x040ff000000018ff */
        /* <DEDUP_REMOVED lines=8> */
[C---:B---3--:R-:W-:Y:S08]  /*6780*/  HMMA.16816.F32 R12, R172.reuse, R180, R12 ;  /* 0x000000b4ac0c723c */ /* 0x048ff0000000180c */
[C---:B------:R-:W-:Y:S01]  /*6790*/  HMMA.16816.F32 R16, R172.reuse, R182, R16 ;  /* 0x000000b6ac10723c */ /* 0x040fe20000001810 */
[----:B------:R-:W3:Y:S07]  /*67a0*/  LDSM.16.M88.4 R180, [R252+0x10900] ;  /* 0x01090000fcb4783b */ /* 0x000eee0000000200 */
[C---:B------:R-:W-:Y:S08]  /*67b0*/  HMMA.16816.F32 R20, R172.reuse, R184, R20 ;  /* 0x000000b8ac14723c */ /* 0x040ff00000001814 */
[C---:B------:R-:W-:Y:S01]  /*67c0*/  HMMA.16816.F32 R24, R172.reuse, R186, R24 ;  /* 0x000000baac18723c */ /* 0x040fe20000001818 */
[----:B------:R-:W-:Y:S07]  /*67d0*/  LDSM.16.M88.4 R184, [R252+0x11900] ;  /* 0x01190000fcb8783b */ /* 0x000fee0000000200 */
[C---:B------:R-:W-:Y:S01]  /*67e0*/  HMMA.16816.F32 R28, R172.reuse, R188, R28 ;  /* 0x000000bcac1c723c */ /* 0x040fe2000000181c */
[----:B------:R-:W4:Y:S04]  /*67f0*/  LDL R188, [R1+0x30] ;  /* 0x0000300001bc7983 */ /* 0x000f280000100800 */
[----:B------:R-:W4:Y:S03]  /*6800*/  LDL R189, [R1+0x2c] ;  /* 0x00002c0001bd7983 */ /* 0x000f260000100800 */
        /* <DEDUP_REMOVED lines=12> */
[----:B------:R-:W1:Y:S07]  /*68d0*/  LDSM.16.M88.4 R184, [R249+0x1000] ;  /* 0x00100000f9b8783b */ /* 0x000e6e0000000200 */
[C---:B---3--:R-:W-:Y:S08]  /*68e0*/  HMMA.16816.F32 R4, R196.reuse, R180, R4 ;  /* 0x000000b4c404723c */ /* 0x048ff00000001804 */
[C---:B------:R-:W-:Y:S01]  /*68f0*/  HMMA.16816.F32 R8, R196.reuse, R182, R8 ;  /* 0x000000b6c408723c */ /* 0x040fe20000001808 */
[----:B------:R-:W3:Y:S07]  /*6900*/  LDSM.16.M88.4 R180, [R249+0x1800] ;  /* 0x00180000f9b4783b */ /* 0x000eee0000000200 */
[C---:B-1----:R-:W-:Y:S08]  /*6910*/  HMMA.16816.F32 R12, R196.reuse, R176, R12 ;  /* 0x000000b0c40c723c */ /* 0x042ff0000000180c */
[C---:B------:R-:W-:Y:S01]  /*6920*/  HMMA.16816.F32 R16, R196.reuse, R178, R16 ;  /* 0x000000b2c410723c */ /* 0x040fe20000001810 */
[----:B------:R-:W1:Y:S07]  /*6930*/  LDSM.16.M88.4 R176, [R134+0x12100] ;  /* 0x0121000086b0783b */ /* 0x000e6e0000000200 */
[C---:B------:R-:W-:Y:S08]  /*6940*/  HMMA.16816.F32 R20, R196.reuse, R184, R20 ;  /* 0x000000b8c414723c */ /* 0x040ff00000001814 */
[C---:B------:R-:W-:Y:S01]  /*6950*/  HMMA.16816.F32 R24, R196.reuse, R186, R24 ;  /* 0x000000bac418723c */ /* 0x040fe20000001818 */
[----:B------:R-:W2:Y:S07]  /*6960*/  LDSM.16.M88.4 R184, [R134+0x12900] ;  /* 0x0129000086b8783b */ /* 0x000eae0000000200 */
[C---:B---3--:R-:W-:Y:S08]  /*6970*/  HMMA.16816.F32 R28, R196.reuse, R180, R28 ;  /* 0x000000b4c41c723c */ /* 0x048ff0000000181c */
[----:B------:R-:W-:Y:S01]  /*6980*/  HMMA.16816.F32 R32, R196, R182, R32 ;  /* 0x000000b6c420723c */ /* 0x000fe20000001820 */
[----:B------:R-:W3:Y:S07]  /*6990*/  LDSM.16.M88.4 R180, [R134+0x13100] ;  /* 0x0131000086b4783b */ /* 0x000eee0000000200 */
[C---:B-1----:R-:W-:Y:S08]  /*69a0*/  HMMA.16816.F32 R4, R200.reuse, R176, R4 ;  /* 0x000000b0c804723c */ /* 0x042ff00000001804 */
[C---:B------:R-:W-:Y:S01]  /*69b0*/  HMMA.16816.F32 R8, R200.reuse, R178, R8 ;  /* 0x000000b2c808723c */ /* 0x040fe20000001808 */
[----:B------:R-:W1:Y:S07]  /*69c0*/  LDSM.16.M88.4 R176, [R134+0x13900] ;  /* 0x0139000086b0783b */ /* 0x000e6e0000000200 */
[C---:B--2---:R-:W-:Y:S08]  /*69d0*/  HMMA.16816.F32 R12, R200.reuse, R184, R12 ;  /* 0x000000b8c80c723c */ /* 0x044ff0000000180c */
[C---:B------:R-:W-:Y:S08]  /*69e0*/  HMMA.16816.F32 R16, R200.reuse, R186, R16 ;  /* 0x000000bac810723c */ /* 0x040ff00000001810 */
[C---:B---3--:R-:W-:Y:S08]  /*69f0*/  HMMA.16816.F32 R20, R200.reuse, R180, R20 ;  /* 0x000000b4c814723c */ /* 0x048ff00000001814 */
[C---:B------:R-:W-:Y:S08]  /*6a00*/  HMMA.16816.F32 R24, R200.reuse, R182, R24 ;  /* 0x000000b6c818723c */ /* 0x040ff00000001818 */
[C---:B-1----:R-:W-:Y:S08]  /*6a10*/  HMMA.16816.F32 R28, R200.reuse, R176, R28 ;  /* 0x000000b0c81c723c */ /* 0x042ff0000000181c */
[----:B------:R-:W-:Y:S01]  /*6a20*/  HMMA.16816.F32 R32, R200, R178, R32 ;  /* 0x000000b2c820723c */ /* 0x000fe20000001820 */
[----:B------:R1:W-:Y:S08]  /*6a30*/  LDSM.16.M88.4 R176, [R3] ;  /* 0x0000000003b0783b */ /* 0x0003f00000000200 */
[----:B-1----:R-:W2:Y:S04]  /*6a40*/  LDL R3, [R1+0x18] ;  /* 0x0000180001037983 */ /* 0x002ea80000100800 */
[----:B----4-:R1:W3:Y:S08]  /*6a50*/  LDSM.16.M88.4 R184, [R188] ;  /* 0x00000000bcb8783b */ /* 0x0102f00000000200 */
[----:B------:R4:W3:Y:S08]  /*6a60*/  LDSM.16.M88.4 R180, [R189] ;  /* 0x00000000bdb4783b */ /* 0x0008f00000000200 */
[----:B-1----:R-:W2:Y:S04]  /*6a70*/  LDL R188, [R1+0x1c] ;  /* 0x00001c0001bc7983 */ /* 0x002ea80000100800 */
[----:B----4-:R-:W4:Y:S01]  /*6a80*/  LDL R189, [R1+0x20] ;  /* 0x0000200001bd7983 */ /* 0x010f220000100800 */
[C---:B---3--:R-:W-:Y:S08]  /*6a90*/  HMMA.16816.F32 R4, R204.reuse, R184, R4 ;  /* 0x000000b8cc04723c */ /* 0x048ff00000001804 */
[C---:B------:R-:W-:Y:S01]  /*6aa0*/  HMMA.16816.F32 R8, R204.reuse, R186, R8 ;  /* 0x000000bacc08723c */ /* 0x040fe20000001808 */
[----:B------:R1:W3:Y:S07]  /*6ab0*/  LDSM.16.M88.4 R184, [R0] ;  /* 0x0000000000b8783b */ /* 0x0002ee0000000200 */
[C---:B------:R-:W-:Y:S08]  /*6ac0*/  HMMA.16816.F32 R12, R204.reuse, R180, R12 ;  /* 0x000000b4cc0c723c */ /* 0x040ff0000000180c */
[C---:B------:R-:W-:Y:S01]  /*6ad0*/  HMMA.16816.F32 R16, R204.reuse, R182, R16 ;  /* 0x000000b6cc10723c */ /* 0x040fe20000001810 */
[----:B------:R-:W3:Y:S07]  /*6ae0*/  LDSM.16.M88.4 R180, [R252+0x12100] ;  /* 0x01210000fcb4783b */ /* 0x000eee0000000200 */
[C---:B------:R-:W-:Y:S01]  /*6af0*/  HMMA.16816.F32 R20, R204.reuse, R176, R20 ;  /* 0x000000b0cc14723c */ /* 0x040fe20000001814 */
[----:B-1----:R-:W4:Y:S07]  /*6b00*/  LDL R0, [R1+0x14] ;  /* 0x0000140001007983 */ /* 0x002f2e0000100800 */
[C---:B------:R-:W-:Y:S01]  /*6b10*/  HMMA.16816.F32 R24, R204.reuse, R178, R24 ;  /* 0x000000b2cc18723c */ /* 0x040fe20000001818 */
[----:B------:R-:W1:Y:S07]  /*6b20*/  LDSM.16.M88.4 R176, [R252+0x12900] ;  /* 0x01290000fcb0783b */ /* 0x000e6e0000000200 */
[C---:B---3--:R-:W-:Y:S08]  /*6b30*/  HMMA.16816.F32 R28, R204.reuse, R184, R28 ;  /* 0x000000b8cc1c723c */ /* 0x048ff0000000181c */
[----:B------:R-:W-:Y:S01]  /*6b40*/  HMMA.16816.F32 R32, R204, R186, R32 ;  /* 0x000000bacc20723c */ /* 0x000fe20000001820 */
[----:B------:R-:W3:Y:S07]  /*6b50*/  LDSM.16.M88.4 R184, [R252+0x13100] ;  /* 0x01310000fcb8783b */ /* 0x000eee0000000200 */
[C---:B------:R-:W-:Y:S08]  /*6b60*/  HMMA.16816.F32 R4, R208.reuse, R180, R4 ;  /* 0x000000b4d004723c */ /* 0x040ff00000001804 */
[C---:B------:R-:W-:Y:S01]  /*6b70*/  HMMA.16816.F32 R8, R208.reuse, R182, R8 ;  /* 0x000000b6d008723c */ /* 0x040fe20000001808 */
[----:B------:R-:W3:Y:S07]  /*6b80*/  LDSM.16.M88.4 R180, [R252+0x13900] ;  /* 0x01390000fcb4783b */ /* 0x000eee0000000200 */
[C---:B-1----:R-:W-:Y:S08]  /*6b90*/  HMMA.16816.F32 R12, R208.reuse, R176, R12 ;  /* 0x000000b0d00c723c */ /* 0x042ff0000000180c */
[C---:B------:R-:W-:Y:S01]  /*6ba0*/  HMMA.16816.F32 R16, R208.reuse, R178, R16 ;  /* 0x000000b2d010723c */ /* 0x040fe20000001810 */
[----:B------:R-:W1:Y:S07]  /*6bb0*/  LDSM.16.M88.4 R176, [R249+0x2000] ;  /* 0x00200000f9b0783b */ /* 0x000e6e0000000200 */
[C---:B---3--:R-:W-:Y:S08]  /*6bc0*/  HMMA.16816.F32 R20, R208.reuse, R184, R20 ;  /* 0x000000b8d014723c */ /* 0x048ff00000001814 */
[C---:B------:R-:W-:Y:S01]  /*6bd0*/  HMMA.16816.F32 R24, R208.reuse, R186, R24 ;  /* 0x000000bad018723c */ /* 0x040fe20000001818 */
[----:B------:R-:W3:Y:S07]  /*6be0*/  LDSM.16.M88.4 R184, [R249+0x2800] ;  /* 0x00280000f9b8783b */ /* 0x000eee0000000200 */
[C---:B------:R-:W-:Y:S08]  /*6bf0*/  HMMA.16816.F32 R28, R208.reuse, R180, R28 ;  /* 0x000000b4d01c723c */ /* 0x040ff0000000181c */
[----:B------:R-:W-:Y:S01]  /*6c00*/  HMMA.16816.F32 R32, R208, R182, R32 ;  /* 0x000000b6d020723c */ /* 0x000fe20000001820 */
        /* <DEDUP_REMOVED lines=8> */
[C---:B------:R-:W-:Y:S01]  /*6c90*/  HMMA.16816.F32 R24, R212.reuse, R182, R24 ;  /* 0x000000b6d418723c */ /* 0x040fe20000001818 */
[----:B------:R-:W3:Y:S07]  /*6ca0*/  LDSM.16.M88.4 R180, [R134+0x14900] ;  /* 0x0149000086b4783b */ /* 0x000eee0000000200 */
[C---:B-1----:R-:W-:Y:S08]  /*6cb0*/  HMMA.16816.F32 R28, R212.reuse, R176, R28 ;  /* 0x000000b0d41c723c */ /* 0x042ff0000000181c */
[----:B------:R-:W-:Y:S01]  /*6cc0*/  HMMA.16816.F32 R32, R212, R178, R32 ;  /* 0x000000b2d420723c */ /* 0x000fe20000001820 */
[----:B------:R-:W1:Y:S07]  /*6cd0*/  LDSM.16.M88.4 R176, [R134+0x15100] ;  /* 0x0151000086b0783b */ /* 0x000e6e0000000200 */
[C---:B---3--:R-:W-:Y:S08]  /*6ce0*/  HMMA.16816.F32 R4, R216.reuse, R184, R4 ;  /* 0x000000b8d804723c */ /* 0x048ff00000001804 */
[C---:B------:R-:W-:Y:S01]  /*6cf0*/  HMMA.16816.F32 R8, R216.reuse, R186, R8 ;  /* 0x000000bad808723c */ /* 0x040fe20000001808 */
[----:B------:R-:W3:Y:S07]  /*6d00*/  LDSM.16.M88.4 R184, [R134+0x15900] ;  /* 0x0159000086b8783b */ /* 0x000eee0000000200 */
[C---:B------:R-:W-:Y:S08]  /*6d10*/  HMMA.16816.F32 R12, R216.reuse, R180, R12 ;  /* 0x000000b4d80c723c */ /* 0x040ff0000000180c */
[C---:B------:R-:W-:Y:S08]  /*6d20*/  HMMA.16816.F32 R16, R216.reuse, R182, R16 ;  /* 0x000000b6d810723c */ /* 0x040ff00000001810 */
[C---:B-1----:R-:W-:Y:S08]  /*6d30*/  HMMA.16816.F32 R20, R216.reuse, R176, R20 ;  /* 0x000000b0d814723c */ /* 0x042ff00000001814 */
[C---:B------:R-:W-:Y:S08]  /*6d40*/  HMMA.16816.F32 R24, R216.reuse, R178, R24 ;  /* 0x000000b2d818723c */ /* 0x040ff00000001818 */
[C---:B---3--:R-:W-:Y:S08]  /*6d50*/  HMMA.16816.F32 R28, R216.reuse, R184, R28 ;  /* 0x000000b8d81c723c */ /* 0x048ff0000000181c */
[----:B------:R-:W-:Y:S01]  /*6d60*/  HMMA.16816.F32 R32, R216, R186, R32 ;  /* 0x000000bad820723c */ /* 0x000fe20000001820 */
[----:B--2---:R1:W-:Y:S08]  /*6d70*/  LDSM.16.M88.4 R184, [R3] ;  /* 0x0000000003b8783b */ /* 0x0043f00000000200 */
[----:B-1----:R-:W2:Y:S04]  /*6d80*/  LDL R3, [R1+0x8] ;  /* 0x0000080001037983 */ /* 0x002ea80000100800 */
[----:B------:R1:W-:Y:S08]  /*6d90*/  LDSM.16.M88.4 R176, [R188] ;  /* 0x00000000bcb0783b */ /* 0x0003f00000000200 */
[----:B----4-:R3:W4:Y:S08]  /*6da0*/  LDSM.16.M88.4 R180, [R189] ;  /* 0x00000000bdb4783b */ /* 0x0107300000000200 */
[----:B-1----:R-:W2:Y:S04]  /*6db0*/  LDL R188, [R1+0xc] ;  /* 0x00000c0001bc7983 */ /* 0x002ea80000100800 */
[----:B---3--:R-:W3:Y:S01]  /*6dc0*/  LDL R189, [R1+0x10] ;  /* 0x0000100001bd7983 */ /* 0x008ee20000100800 */
[C---:B----4-:R-:W-:Y:S08]  /*6dd0*/  HMMA.16816.F32 R4, R220.reuse, R180, R4 ;  /* 0x000000b4dc04723c */ /* 0x050ff00000001804 */
[C---:B------:R-:W-:Y:S01]  /*6de0*/  HMMA.16816.F32 R8, R220.reuse, R182, R8 ;  /* 0x000000b6dc08723c */ /* 0x040fe20000001808 */
[----:B------:R1:W4:Y:S07]  /*6df0*/  LDSM.16.M88.4 R180, [R0] ;  /* 0x0000000000b4783b */ /* 0x00032e0000000200 */
[C---:B------:R-:W-:Y:S08]  /*6e00*/  HMMA.16816.F32 R12, R220.reuse, R176, R12 ;  /* 0x000000b0dc0c723c */ /* 0x040ff0000000180c */
[C---:B------:R-:W-:Y:S01]  /*6e10*/  HMMA.16816.F32 R16, R220.reuse, R178, R16 ;  /* 0x000000b2dc10723c */ /* 0x040fe20000001810 */
[----:B------:R-:W4:Y:S07]  /*6e20*/  LDSM.16.M88.4 R176, [R252+0x14100] ;  /* 0x01410000fcb0783b */ /* 0x000f2e0000000200 */
[C---:B------:R-:W-:Y:S01]  /*6e30*/  HMMA.16816.F32 R20, R220.reuse, R184, R20 ;  /* 0x000000b8dc14723c */ /* 0x040fe20000001814 */
[----:B-1----:R-:W3:Y:S07]  /*6e40*/  LDL R0, [R1+0x4] ;  /* 0x0000040001007983 */ /* 0x002eee0000100800 */
[C---:B------:R-:W-:Y:S01]  /*6e50*/  HMMA.16816.F32 R24, R220.reuse, R186, R24 ;  /* 0x000000badc18723c */ /* 0x040fe20000001818 */
[----:B------:R-:W1:Y:S07]  /*6e60*/  LDSM.16.M88.4 R184, [R252+0x14900] ;  /* 0x01490000fcb8783b */ /* 0x000e6e0000000200 */
[C---:B----4-:R-:W-:Y:S08]  /*6e70*/  HMMA.16816.F32 R28, R220.reuse, R180, R28 ;  /* 0x000000b4dc1c723c */ /* 0x050ff0000000181c */
[----:B------:R-:W-:Y:S01]  /*6e80*/  HMMA.16816.F32 R32, R220, R182, R32 ;  /* 0x000000b6dc20723c */ /* 0x000fe20000001820 */
[----:B------:R-:W4:Y:S07]  /*6e90*/  LDSM.16.M88.4 R180, [R252+0x15100] ;  /* 0x01510000fcb4783b */ /* 0x000f2e0000000200 */
[C---:B------:R-:W-:Y:S08]  /*6ea0*/  HMMA.16816.F32 R4, R224.reuse, R176, R4 ;  /* 0x000000b0e004723c */ /* 0x040ff00000001804 */
[C---:B------:R-:W-:Y:S01]  /*6eb0*/  HMMA.16816.F32 R8, R224.reuse, R178, R8 ;  /* 0x000000b2e008723c */ /* 0x040fe20000001808 */
[----:B------:R-:W4:Y:S07]  /*6ec0*/  LDSM.16.M88.4 R176, [R252+0x15900] ;  /* 0x01590000fcb0783b */ /* 0x000f2e0000000200 */
[C---:B-1----:R-:W-:Y:S08]  /*6ed0*/  HMMA.16816.F32 R12, R224.reuse, R184, R12 ;  /* 0x000000b8e00c723c */ /* 0x042ff0000000180c */
[C---:B------:R-:W-:Y:S01]  /*6ee0*/  HMMA.16816.F32 R16, R224.reuse, R186, R16 ;  /* 0x000000bae010723c */ /* 0x040fe20000001810 */
[----:B------:R-:W1:Y:S07]  /*6ef0*/  LDSM.16.M88.4 R184, [R249+0x4000] ;  /* 0x00400000f9b8783b */ /* 0x000e6e0000000200 */
[C---:B----4-:R-:W-:Y:S08]  /*6f00*/  HMMA.16816.F32 R20, R224.reuse, R180, R20 ;  /* 0x000000b4e014723c */ /* 0x050ff00000001814 */
[C---:B------:R-:W-:Y:S01]  /*6f10*/  HMMA.16816.F32 R24, R224.reuse, R182, R24 ;  /* 0x000000b6e018723c */ /* 0x040fe20000001818 */
[----:B------:R-:W4:Y:S07]  /*6f20*/  LDSM.16.M88.4 R180, [R249+0x4800] ;  /* 0x00480000f9b4783b */ /* 0x000f2e0000000200 */
[C---:B------:R-:W-:Y:S08]  /*6f30*/  HMMA.16816.F32 R28, R224.reuse, R176, R28 ;  /* 0x000000b0e01c723c */ /* 0x040ff0000000181c */
[----:B------:R-:W-:Y:S01]  /*6f40*/  HMMA.16816.F32 R32, R224, R178, R32 ;  /* 0x000000b2e020723c */ /* 0x000fe20000001820 */
        /* <DEDUP_REMOVED lines=8> */
[C---:B------:R-:W-:Y:S01]  /*6fd0*/  HMMA.16816.F32 R24, R228.reuse, R178, R24 ;  /* 0x000000b2e418723c */ /* 0x040fe20000001818 */
[----:B------:R-:W4:Y:S07]  /*6fe0*/  LDSM.16.M88.4 R176, [R134+0x16900] ;  /* 0x0169000086b0783b */ /* 0x000f2e0000000200 */
[C---:B-1----:R-:W-:Y:S08]  /*6ff0*/  HMMA.16816.F32 R28, R228.reuse, R184, R28 ;  /* 0x000000b8e41c723c */ /* 0x042ff0000000181c */
[----:B------:R-:W-:Y:S01]  /*7000*/  HMMA.16816.F32 R32, R228, R186, R32 ;  /* 0x000000bae420723c */ /* 0x000fe20000001820 */
[----:B------:R-:W1:Y:S07]  /*7010*/  LDSM.16.M88.4 R184, [R134+0x17100] ;  /* 0x0171000086b8783b */ /* 0x000e6e0000000200 */
[C---:B----4-:R-:W-:Y:S08]  /*7020*/  HMMA.16816.F32 R4, R232.reuse, R180, R4 ;  /* 0x000000b4e804723c */ /* 0x050ff00000001804 */
[C---:B------:R-:W-:Y:S01]  /*7030*/  HMMA.16816.F32 R8, R232.reuse, R182, R8 ;  /* 0x000000b6e808723c */ /* 0x040fe20000001808 */
[----:B------:R-:W4:Y:S07]  /*7040*/  LDSM.16.M88.4 R180, [R134+0x17900] ;  /* 0x0179000086b4783b */ /* 0x000f2e0000000200 */
[C---:B------:R-:W-:Y:S08]  /*7050*/  HMMA.16816.F32 R12, R232.reuse, R176, R12 ;  /* 0x000000b0e80c723c */ /* 0x040ff0000000180c */
[C---:B------:R-:W-:Y:S08]  /*7060*/  HMMA.16816.F32 R16, R232.reuse, R178, R16 ;  /* 0x000000b2e810723c */ /* 0x040ff00000001810 */
[C---:B-1----:R-:W-:Y:S08]  /*7070*/  HMMA.16816.F32 R20, R232.reuse, R184, R20 ;  /* 0x000000b8e814723c */ /* 0x042ff00000001814 */
[C---:B------:R-:W-:Y:S08]  /*7080*/  HMMA.16816.F32 R24, R232.reuse, R186, R24 ;  /* 0x000000bae818723c */ /* 0x040ff00000001818 */
[C---:B----4-:R-:W-:Y:S08]  /*7090*/  HMMA.16816.F32 R28, R232.reuse, R180, R28 ;  /* 0x000000b4e81c723c */ /* 0x050ff0000000181c */
[----:B------:R-:W-:Y:S01]  /*70a0*/  HMMA.16816.F32 R32, R232, R182, R32 ;  /* 0x000000b6e820723c */ /* 0x000fe20000001820 */
[----:B--2---:R-:W-:Y:S08]  /*70b0*/  LDSM.16.M88.4 R180, [R3] ;  /* 0x0000000003b4783b */ /* 0x004ff00000000200 */
[----:B------:R-:W-:Y:S08]  /*70c0*/  LDSM.16.M88.4 R184, [R188] ;  /* 0x00000000bcb8783b */ /* 0x000ff00000000200 */
[----:B---3--:R-:W1:Y:S02]  /*70d0*/  LDSM.16.M88.4 R176, [R189] ;  /* 0x00000000bdb0783b */ /* 0x008e640000000200 */
[C---:B-1----:R-:W-:Y:S08]  /*70e0*/  HMMA.16816.F32 R4, R236.reuse, R176, R4 ;  /* 0x000000b0ec04723c */ /* 0x042ff00000001804 */
[C---:B------:R-:W-:Y:S01]  /*70f0*/  HMMA.16816.F32 R8, R236.reuse, R178, R8 ;  /* 0x000000b2ec08723c */ /* 0x040fe20000001808 */
[----:B------:R-:W1:Y:S07]  /*7100*/  LDSM.16.M88.4 R176, [R0] ;  /* 0x0000000000b0783b */ /* 0x000e6e0000000200 */
[C---:B------:R-:W-:Y:S08]  /*7110*/  HMMA.16816.F32 R12, R236.reuse, R184, R12 ;  /* 0x000000b8ec0c723c */ /* 0x040ff0000000180c */
[C---:B------:R-:W-:Y:S01]  /*7120*/  HMMA.16816.F32 R16, R236.reuse, R186, R16 ;  /* 0x000000baec10723c */ /* 0x040fe20000001810 */
[----:B------:R-:W2:Y:S07]  /*7130*/  LDSM.16.M88.4 R184, [R252+0x16100] ;  /* 0x01610000fcb8783b */ /* 0x000eae0000000200 */
[C---:B------:R-:W-:Y:S08]  /*7140*/  HMMA.16816.F32 R20, R236.reuse, R180, R20 ;  /* 0x000000b4ec14723c */ /* 0x040ff00000001814 */
[C---:B------:R-:W-:Y:S01]  /*7150*/  HMMA.16816.F32 R24, R236.reuse, R182, R24 ;  /* 0x000000b6ec18723c */ /* 0x040fe20000001818 */
[----:B------:R-:W3:Y:S07]  /*7160*/  LDSM.16.M88.4 R180, [R252+0x16900] ;  /* 0x01690000fcb4783b */ /* 0x000eee0000000200 */
[C---:B-1----:R-:W-:Y:S08]  /*7170*/  HMMA.16816.F32 R28, R236.reuse, R176, R28 ;  /* 0x000000b0ec1c723c */ /* 0x042ff0000000181c */
[----:B------:R-:W-:Y:S01]  /*7180*/  HMMA.16816.F32 R32, R236, R178, R32 ;  /* 0x000000b2ec20723c */ /* 0x000fe20000001820 */
[----:B------:R-:W1:Y:S07]  /*7190*/  LDSM.16.M88.4 R176, [R252+0x17100] ;  /* 0x01710000fcb0783b */ /* 0x000e6e0000000200 */
[C---:B--2---:R-:W-:Y:S08]  /*71a0*/  HMMA.16816.F32 R4, R240.reuse, R184, R4 ;  /* 0x000000b8f004723c */ /* 0x044ff00000001804 */
[C---:B------:R-:W-:Y:S01]  /*71b0*/  HMMA.16816.F32 R8, R240.reuse, R186, R8 ;  /* 0x000000baf008723c */ /* 0x040fe20000001808 */
[----:B------:R-:W2:Y:S07]  /*71c0*/  LDSM.16.M88.4 R184, [R252+0x17900] ;  /* 0x01790000fcb8783b */ /* 0x000eae0000000200 */
[C---:B---3--:R-:W-:Y:S08]  /*71d0*/  HMMA.16816.F32 R12, R240.reuse, R180, R12 ;  /* 0x000000b4f00c723c */ /* 0x048ff0000000180c */
[C---:B------:R-:W-:Y:S01]  /*71e0*/  HMMA.16816.F32 R16, R240.reuse, R182, R16 ;  /* 0x000000b6f010723c */ /* 0x040fe20000001810 */
[----:B------:R-:W3:Y:S07]  /*71f0*/  LDSM.16.M88.4 R180, [R249+0x6000] ;  /* 0x00600000f9b4783b */ /* 0x000eee0000000200 */
[C---:B-1----:R-:W-:Y:S08]  /*7200*/  HMMA.16816.F32 R20, R240.reuse, R176, R20 ;  /* 0x000000b0f014723c */ /* 0x042ff00000001814 */
[C---:B------:R-:W-:Y:S01]  /*7210*/  HMMA.16816.F32 R24, R240.reuse, R178, R24 ;  /* 0x000000b2f018723c */ /* 0x040fe20000001818 */
[----:B------:R-:W1:Y:S07]  /*7220*/  LDSM.16.M88.4 R176, [R249+0x6800] ;  /* 0x00680000f9b0783b */ /* 0x000e6e0000000200 */
[C---:B--2---:R-:W-:Y:S08]  /*7230*/  HMMA.16816.F32 R28, R240.reuse, R184, R28 ;  /* 0x000000b8f01c723c */ /* 0x044ff0000000181c */
[----:B------:R-:W-:Y:S08]  /*7240*/  HMMA.16816.F32 R32, R240, R186, R32 ;  /* 0x000000baf020723c */ /* 0x000ff00000001820 */
[C---:B---3--:R-:W-:Y:S08]  /*7250*/  HMMA.16816.F32 R4, R244.reuse, R180, R4 ;  /* 0x000000b4f404723c */ /* 0x048ff00000001804 */
        /* <DEDUP_REMOVED lines=20> */
[----:B------:R-:W-:Y:S03]  /*73a0*/  FMUL.FTZ R19, R19, c[0x0][0x320] ;  /* 0x0000c80013137a20 */ /* 0x000fe60000410000 */
[----:B------:R3:W-:Y:S01]  /*73b0*/  MUFU.TANH R190, R5 ;  /* 0x0000000500be7308 */ /* 0x0007e20000002400 */
[----:B--2---:R2:W-:Y:S09]  /*73c0*/  STL [R1+0x4c], R0 ;  /* 0x00004c0001007387 */ /* 0x0045f20000100800 */
[----:B------:R-:W-:Y:S10]  /*73d0*/  MUFU.TANH R189, R8 ;  /* 0x0000000800bd7308 */ /* 0x000ff40000002400 */
[----:B------:R-:W-:Y:S01]  /*73e0*/  MUFU.TANH R185, R9 ;  /* 0x0000000900b97308 */ /* 0x000fe20000002400 */
[----:B---3--:R-:W3:Y:S09]  /*73f0*/  LDSM.16.M88.4 R4, [R249+0x7000] ;  /* 0x00700000f904783b */ /* 0x008ef20000000200 */
[----:B-1----:R-:W1:Y:S10]  /*7400*/  MUFU.TANH R3, R10 ;  /* 0x0000000a00037308 */ /* 0x002e740000002400 */
[----:B--2---:R2:W4:Y:S10]  /*7410*/  MUFU.TANH R0, R11 ;  /* 0x0000000b00007308 */ /* 0x0045340000002400 */
[----:B------:R4:W4:Y:S01]  /*7420*/  MUFU.TANH R187, R15 ;  /* 0x0000000f00bb7308 */ /* 0x0009220000002400 */
[----:B-1----:R-:W-:Y:S09]  /*7430*/  STL [R1+0x48], R3 ;  /* 0x0000480301007387 */ /* 0x002ff20000100800 */
[----:B------:R-:W1:Y:S01]  /*7440*/  MUFU.TANH R179, R12 ;  /* 0x0000000c00b37308 */ /* 0x000e620000002400 */
[----:B--2---:R-:W2:Y:S01]  /*7450*/  LDSM.16.M88.4 R8, [R249+0x7800] ;  /* 0x00780000f908783b */ /* 0x004ea20000000200 */
[----:B------:R-:W-:Y:S04]  /*7460*/  DEPBAR.LE SB0, 0x0 ;  /* 0x000080000000791a */ /* 0x000fe80000000000 */
[C---:B---3--:R-:W-:Y:S04]  /*7470*/  HMMA.16816.F32 R20, R244.reuse, R4, R20 ;  /* 0x00000004f414723c */ /* 0x048fe80000001814 */
[----:B------:R3:W1:Y:S01]  /*7480*/  MUFU.TANH R178, R13 ;  /* 0x0000000d00b27308 */ /* 0x0006620000002400 */
[----:B----4-:R4:W-:Y:S01]  /*7490*/  STL [R1+0x44], R0 ;  /* 0x0000440001007387 */ /* 0x0109e20000100800 */
[----:B-----5:R-:W-:Y:S08]  /*74a0*/  MOV R15, R132 ;  /* 0x00000084000f7202 */ /* 0x020ff00000000f00 */
[----:B------:R1:W1:Y:S01]  /*74b0*/  MUFU.TANH R188, R14 ;  /* 0x0000000e00bc7308 */ /* 0x0002620000002400 */
[----:B------:R-:W-:Y:S01]  /*74c0*/  BAR.SYNC.DEFER_BLOCKING 0x0 ;  /* 0x0000000000007b1d */ /* 0x000fe20000010000 */
[C---:B------:R-:W-:Y:S08]  /*74d0*/  HMMA.16816.F32 R24, R244.reuse, R6, R24 ;  /* 0x00000006f418723c */ /* 0x040ff00000001818 */
[----:B------:R-:W4:Y:S01]  /*74e0*/  MUFU.TANH R184, R18 ;  /* 0x0000001200b87308 */ /* 0x000f220000002400 */
[----:B------:R-:W-:Y:S03]  /*74f0*/  FMUL.FTZ R21, R21, c[0x0][0x320] ;  /* 0x0000c80015157a20 */ /* 0x000fe60000410000 */
[----:B------:R-:W-:Y:S02]  /*7500*/  FMUL.FTZ R22, R22, c[0x0][0x320] ;  /* 0x0000c80016167a20 */ /* 0x000fe40000410000 */
[----:B------:R-:W-:Y:S04]  /*7510*/  FMUL.FTZ R23, R23, c[0x0][0x320] ;  /* 0x0000c80017177a20 */ /* 0x000fe80000410000 */
[----:B------:R-:W4:Y:S01]  /*7520*/  MUFU.TANH R132, R21 ;  /* 0x0000001500847308 */ /* 0x000f220000002400 */
[----:B---3--:R-:W-:Y:S02]  /*7530*/  FMUL.FTZ R13, R17, c[0x0][0x320] ;  /* 0x0000c800110d7a20 */ /* 0x008fe40000410000 */
[----:B------:R-:W-:Y:S01]  /*7540*/  FMUL.FTZ R12, R20, c[0x0][0x320] ;  /* 0x0000c800140c7a20 */ /* 0x000fe20000410000 */
[C---:B--2---:R-:W-:Y:S03]  /*7550*/  HMMA.16816.F32 R28, R244.reuse, R8, R28 ;  /* 0x00000008f41c723c */ /* 0x044fe6000000181c */
[----:B-1----:R-:W-:Y:S02]  /*7560*/  FMUL.FTZ R14, R16, c[0x0][0x320] ;  /* 0x0000c800100e7a20 */ /* 0x002fe40000410000 */
[----:B------:R-:W-:Y:S01]  /*7570*/  FMUL.FTZ R24, R24, c[0x0][0x320] ;  /* 0x0000c80018187a20 */ /* 0x000fe20000410000 */
[----:B------:R1:W2:Y:S01]  /*7580*/  MUFU.TANH R177, R22 ;  /* 0x0000001600b17308 */ /* 0x0002a20000002400 */
[----:B------:R-:W-:Y:S01]  /*7590*/  FMUL.FTZ R9, R25, c[0x0][0x320] ;  /* 0x0000c80019097a20 */ /* 0x000fe20000410000 */
[----:B------:R-:W-:Y:S04]  /*75a0*/  HMMA.16816.F32 R32, R244, R10, R32 ;  /* 0x0000000af420723c */ /* 0x000fe80000001820 */
[----:B------:R-:W-:Y:S02]  /*75b0*/  FMUL.FTZ R25, R26, c[0x0][0x320] ;  /* 0x0000c8001a197a20 */ /* 0x000fe40000410000 */
[----:B------:R-:W-:Y:S02]  /*75c0*/  FMUL.FTZ R27, R27, c[0x0][0x320] ;  /* 0x0000c8001b1b7a20 */ /* 0x000fe40000410000 */
[----:B------:R3:W2:Y:S08]  /*75d0*/  MUFU.TANH R176, R23 ;  /* 0x0000001700b07308 */ /* 0x0006b00000002400 */
[----:B------:R-:W-:Y:S02]  /*75e0*/  FMUL.FTZ R30, R30, c[0x0][0x320] ;  /* 0x0000c8001e1e7a20 */ /* 0x000fe40000410000 */
[----:B------:R-:W2:Y:S01]  /*75f0*/  MUFU.TANH R14, R14 ;  /* 0x0000000e000e7308 */ /* 0x000ea20000002400 */
[----:B------:R-:W-:Y:S02]  /*7600*/  FMUL.FTZ R31, R31, c[0x0][0x320] ;  /* 0x0000c8001f1f7a20 */ /* 0x000fe40000410000 */
[----:B-1----:R-:W-:Y:S03]  /*7610*/  FMUL.FTZ R22, R29, c[0x0][0x320] ;  /* 0x0000c8001d167a20 */ /* 0x002fe60000410000 */
[----:B------:R-:W-:Y:S02]  /*7620*/  FMUL.FTZ R21, R32, c[0x0][0x320] ;  /* 0x0000c80020157a20 */ /* 0x000fe40000410000 */
[----:B------:R-:W-:Y:S02]  /*7630*/  FMUL.FTZ R20, R33, c[0x0][0x320] ;  /* 0x0000c80021147a20 */ /* 0x000fe40000410000 */
[----:B------:R-:W1:Y:S01]  /*7640*/  MUFU.TANH R13, R13 ;  /* 0x0000000d000d7308 */ /* 0x000e620000002400 */
[----:B------:R-:W-:Y:S02]  /*7650*/  FMUL.FTZ R35, R35, c[0x0][0x320] ;  /* 0x0000c80023237a20 */ /* 0x000fe40000410000 */
[----:B------:R-:W-:Y:S02]  /*7660*/  FMUL.FTZ R34, R34, c[0x0][0x320] ;  /* 0x0000c80022227a20 */ /* 0x000fe40000410000 */
[----:B---3--:R-:W-:Y:S05]  /*7670*/  FMUL.FTZ R23, R28, c[0x0][0x320] ;  /* 0x0000c8001c177a20 */ /* 0x008fea0000410000 */
[----:B------:R3:W1:Y:S10]  /*7680*/  MUFU.TANH R183, R19 ;  /* 0x0000001300b77308 */ /* 0x0006740000002400 */
[----:B------:R-:W1:Y:S10]  /*7690*/  MUFU.TANH R12, R12 ;  /* 0x0000000c000c7308 */ /* 0x000e740000002400 */
[----:B------:R-:W1:Y:S10]  /*76a0*/  MUFU.TANH R24, R24 ;  /* 0x0000001800187308 */ /* 0x000e740000002400 */
[----:B------:R-:W1:Y:S10]  /*76b0*/  MUFU.TANH R9, R9 ;  /* 0x0000000900097308 */ /* 0x000e740000002400 */
[----:B------:R-:W1:Y:S10]  /*76c0*/  MUFU.TANH R25, R25 ;  /* 0x0000001900197308 */ /* 0x000e740000002400 */
[----:B------:R3:W1:Y:S10]  /*76d0*/  MUFU.TANH R186, R27 ;  /* 0x0000001b00ba7308 */ /* 0x0006740000002400 */
[----:B------:R-:W1:Y:S10]  /*76e0*/  MUFU.TANH R23, R23 ;  /* 0x0000001700177308 */ /* 0x000e740000002400 */
[----:B------:R-:W1:Y:S10]  /*76f0*/  MUFU.TANH R22, R22 ;  /* 0x0000001600167308 */ /* 0x000e740000002400 */
[----:B------:R3:W1:Y:S10]  /*7700*/  MUFU.TANH R182, R30 ;  /* 0x0000001e00b67308 */ /* 0x0006740000002400 */
[----:B------:R3:W1:Y:S10]  /*7710*/  MUFU.TANH R181, R31 ;  /* 0x0000001f00b57308 */ /* 0x0006740000002400 */
[----:B------:R-:W1:Y:S10]  /*7720*/  MUFU.TANH R21, R21 ;  /* 0x0000001500157308 */ /* 0x000e740000002400 */
[----:B------:R-:W1:Y:S10]  /*7730*/  MUFU.TANH R20, R20 ;  /* 0x0000001400147308 */ /* 0x000e740000002400 */
[----:B------:R3:W1:Y:S10]  /*7740*/  MUFU.TANH R180, R34 ;  /* 0x0000002200b47308 */ /* 0x0006740000002400 */
[----:B------:R-:W1:Y:S01]  /*7750*/  MUFU.TANH R35, R35 ;  /* 0x0000002300237308 */ /* 0x000e620000002400 */
[----:B------:R-:W-:-:S05]  /*7760*/  @P0 BRA `(.L_x_614) ;  /* 0x000005c000000947 */ /* 0x000fca0003800000 */
[----:B--2-4-:R-:W2:Y:S01]  /*7770*/  LDL R0, [R1+0xa0] ;  /* 0x0000a00001007983 */ /* 0x014ea20000100800 */
[----:B------:R-:W-:Y:S01]  /*7780*/  ULEA UR6, UR10, UR12, 0x6 ;  /* 0x0000000c0a067291 */ /* 0x000fe2000f8e303f */
[----:B------:R-:W-:Y:S01]  /*7790*/  IMAD.MOV.U32 R7, RZ, RZ, RZ ;  /* 0x000000ffff077224 */ /* 0x000fe200078e00ff */
[----:B------:R-:W-:Y:S01]  /*77a0*/  LOP3.LUT R15, R15, 0xffffffdf, RZ, 0xc0, !PT ;  /* 0xffffffdf0f0f7812 */ /* 0x000fe200078ec0ff */
[----:B------:R-:W4:Y:S03]  /*77b0*/  LDL R29, [R1+0xd8] ;  /* 0x0000d800011d7983 */ /* 0x000f260000100800 */
[----:B------:R-:W-:Y:S01]  /*77c0*/  IMAD.U32 R3, RZ, RZ, UR6 ;  /* 0x00000006ff037e24 */ /* 0x000fe2000f8e00ff */
[----:B------:R-:W5:Y:S01]  /*77d0*/  LDL R11, [R1+0x94] ;  /* 0x00009400010b7983 */ /* 0x000f620000100800 */
[----:B------:R-:W-:Y:S03]  /*77e0*/  @P2 LOP3.LUT R15, R15, 0x20, RZ, 0xfc, !PT ;  /* 0x000000200f0f2812 */ /* 0x000fe600078efcff */
[----:B---3--:R-:W3:Y:S01]  /*77f0*/  LDL R10, [R1+0x54] ;  /* 0x00005400010a7983 */ /* 0x008ee20000100800 */
[----:B------:R-:W-:Y:S03]  /*7800*/  LOP3.LUT R15, R15, 0xffffffbf, RZ, 0xc0, !PT ;  /* 0xffffffbf0f0f7812 */ /* 0x000fe600078ec0ff */
[----:B------:R-:W3:Y:S01]  /*7810*/  LDL R28, [R1+0x8c] ;  /* 0x00008c00011c7983 */ /* 0x000ee20000100800 */
[----:B------:R-:W-:Y:S03]  /*7820*/  @P1 LOP3.LUT R15, R15, 0x40, RZ, 0xfc, !PT ;  /* 0x000000400f0f1812 */ /* 0x000fe600078efcff */
[----:B------:R-:W3:Y:S01]  /*7830*/  LDL R27, [R1+0x90] ;  /* 0x00009000011b7983 */ /* 0x000ee20000100800 */
[----:B------:R-:W-:Y:S03]  /*7840*/  LOP3.LUT R15, R15, 0xffffff7f, RZ, 0xc0, !PT ;  /* 0xffffff7f0f0f7812 */ /* 0x000fe600078ec0ff */
[----:B------:R-:W3:Y:S01]  /*7850*/  LDL R19, [R1+0x84] ;  /* 0x0000840001137983 */ /* 0x000ee20000100800 */
[----:B------:R-:W-:Y:S03]  /*7860*/  @P5 LOP3.LUT R15, R15, 0x80, RZ, 0xfc, !PT ;  /* 0x000000800f0f5812 */ /* 0x000fe600078efcff */
[----:B------:R-:W3:Y:S04]  /*7870*/  LDL R18, [R1+0x88] ;  /* 0x0000880001127983 */ /* 0x000ee80000100800 */
[----:B------:R-:W3:Y:S01]  /*7880*/  LDL R30, [R1+0x64] ;  /* 0x00006400011e7983 */ /* 0x000ee20000100800 */
[----:B--2---:R-:W-:Y:S05]  /*7890*/  IADD3 R3, R3, -0x40, R0 ;  /* 0xffffffc003037810 */ /* 0x004fea0007ffe000 */
[----:B------:R-:W-:Y:S04]  /*78a0*/  @P2 IMAD.HI.U32 R4, R3, c[0x0][0x2bc], RZ ;  /* 0x0000af0003042a27 */ /* 0x000fe800078e00ff */
[--C-:B------:R-:W-:Y:S01]  /*78b0*/  IMAD.MOV.U32 R0, RZ, RZ, R3.reuse ;  /* 0x000000ffff007224 */ /* 0x100fe200078e0003 */
        /* <DEDUP_REMOVED lines=10> */
[----:B------:R-:W-:Y:S02]  /*7960*/  IMAD R0, R0, c[0x0][0x1e0], RZ ;  /* 0x0000780000007a24 */ /* 0x000fe400078e02ff */
[----:B------:R-:W3:Y:S02]  /*7970*/  LDL R31, [R1+0xb0] ;  /* 0x0000b000011f7983 */ /* 0x000ee40000100800 */
[C---:B------:R-:W-:Y:S02]  /*7980*/  IMAD R0, R8.reuse, c[0x0][0x1e4], R0 ;  /* 0x0000790008007a24 */ /* 0x040fe400078e0200 */
[----:B-1----:R-:W-:Y:S04]  /*7990*/  IMAD.WIDE.U32 R4, R8, c[0x0][0x1e0], RZ ;  /* 0x0000780008047a25 */ /* 0x002fe800078e00ff */
[----:B------:R-:W-:Y:S01]  /*79a0*/  IMAD.IADD R5, R5, 0x1, R0 ;  /* 0x0000000105057824 */ /* 0x000fe200078e0200 */
[----:B--2---:R-:W-:Y:S01]  /*79b0*/  STL [R1+0x58], R7 ;  /* 0x0000580701007387 */ /* 0x004fe20000100800 */
[----:B------:R-:W-:Y:S02]  /*79c0*/  SHF.R.S32.HI R3, RZ, 0x1f, R7 ;  /* 0x0000001fff037819 */ /* 0x000fe40000011407 */
[----:B------:R-:W-:Y:S01]  /*79d0*/  IMAD.WIDE.U32 R4, R7, c[0x0][0x1f0], R4 ;  /* 0x00007c0007047a25 */ /* 0x000fe200078e0004 */
[----:B------:R-:W2:Y:S03]  /*79e0*/  LDL R26, [R1+0xac] ;  /* 0x0000ac00011a7983 */ /* 0x000ea60000100800 */
[----:B------:R-:W-:Y:S01]  /*79f0*/  IMAD R3, R3, c[0x0][0x1f0], RZ ;  /* 0x00007c0003037a24 */ /* 0x000fe200078e02ff */
[----:B------:R-:W-:Y:S01]  /*7a00*/  IADD3 R0, P0, R4, UR22, RZ ;  /* 0x0000001604007c10 */ /* 0x000fe2000ff1e0ff */
[----:B------:R-:W2:Y:S02]  /*7a10*/  LDL R16, [R1+0xb4] ;  /* 0x0000b40001107983 */ /* 0x000ea40000100800 */
[----:B------:R-:W-:Y:S02]  /*7a20*/  IMAD R3, R7, c[0x0][0x1f4], R3 ;  /* 0x00007d0007037a24 */ /* 0x000fe400078e0203 */
[----:B------:R-:W2:Y:S03]  /*7a30*/  LDL R17, [R1+0xa8] ;  /* 0x0000a80001117983 */ /* 0x000ea60000100800 */
[----:B------:R-:W-:Y:S01]  /*7a40*/  IADD3.X R3, R5, UR20, R3, P0, !PT ;  /* 0x0000001405037c10 */ /* 0x000fe200087fe403 */
[----:B------:R-:W-:Y:S01]  /*7a50*/  STL [R1+0x40], R15 ;  /* 0x0000400f01007387 */ /* 0x000fe20000100800 */
[C---:B------:R-:W-:Y:S04]  /*7a60*/  LEA R8, P0, R0.reuse, c[0x0][0x1c8], 0x1 ;  /* 0x0000720000087a11 */ /* 0x040fe800078008ff */
[----:B------:R-:W-:Y:S01]  /*7a70*/  LEA.HI.X R3, R0, c[0x0][0x1cc], R3, 0x1, P0 ;  /* 0x0000730000037a11 */ /* 0x000fe200000f0c03 */
[----:B------:R-:W4:Y:S04]  /*7a80*/  SHFL.IDX PT, R4, R8, RZ, 0x181f ;  /* 0x00181fff08047589 */ /* 0x000f2800000e0000 */
[----:B------:R-:W5:Y:S04]  /*7a90*/  SHFL.IDX PT, R5, R3, RZ, 0x181f ;  /* 0x00181fff03057589 */ /* 0x000f6800000e0000 */
[----:B------:R3:W1:Y:S04]  /*7aa0*/  SHFL.IDX PT, R0, R8, 0x1, 0x181f ;  /* 0x00381f0008007f89 */ /* 0x00066800000e0000 */
[----:B------:R-:W1:Y:S01]  /*7ab0*/  SHFL.IDX PT, R3, R3, 0x1, 0x181f ;  /* 0x00381f0003037f89 */ /* 0x000e6200000e0000 */
[----:B----4-:R-:W-:Y:S05]  /*7ac0*/  IADD3 R6, P0, R4, R29, RZ ;  /* 0x0000001d04067210 */ /* 0x010fea0007f1e0ff */
[C---:B-----5:R-:W-:Y:S01]  /*7ad0*/  IMAD.X R7, R5.reuse, 0x1, R11, P0 ;  /* 0x0000000105077824 */ /* 0x060fe200000e060b */
[----:B---3--:R-:W-:Y:S04]  /*7ae0*/  SHF.L.U64.HI R8, R30, 0x1, R31 ;  /* 0x000000011e087819 */ /* 0x008fe8000001021f */
[----:B------:R3:W-:Y:S02]  /*7af0*/  LDGSTS.E.BYPASS.LTC128B.128 [R10+0x10100], [R6.64], !P6 ;  /* 0x10100000060a7fae */ /* 0x0007e4000f101d50 */
[C---:B---3--:R-:W-:Y:S05]  /*7b00*/  IADD3 R6, P0, R4.reuse, R28, RZ ;  /* 0x0000001c04067210 */ /* 0x048fea0007f1e0ff */
[C---:B------:R-:W-:Y:S05]  /*7b10*/  IMAD.X R7, R5.reuse, 0x1, R27, P0 ;  /* 0x0000000105077824 */ /* 0x040fea00000e061b */
[----:B------:R3:W-:Y:S02]  /*7b20*/  LDGSTS.E.BYPASS.LTC128B.128 [R10+0x12100], [R6.64], !P5 ;  /* 0x12100000060a7fae */ /* 0x0007e4000e901d50 */
[----:B---3--:R-:W-:Y:S05]  /*7b30*/  IADD3 R6, P0, R4, R19, RZ ;  /* 0x0000001304067210 */ /* 0x008fea0007f1e0ff */
[C---:B------:R-:W-:Y:S05]  /*7b40*/  IMAD.X R7, R5.reuse, 0x1, R18, P0 ;  /* 0x0000000105077824 */ /* 0x040fea00000e0612 */
[----:B------:R3:W-:Y:S02]  /*7b50*/  LDGSTS.E.BYPASS.LTC128B.128 [R10+0x14100], [R6.64], !P4 ;  /* 0x14100000060a7fae */ /* 0x0007e4000e101d50 */
[----:B---3--:R-:W-:Y:S05]  /*7b60*/  IMAD.SHL.U32 R7, R30, 0x2, RZ ;  /* 0x000000021e077824 */ /* 0x008fea00078e00ff */
[----:B------:R-:W-:Y:S05]  /*7b70*/  IADD3 R4, P0, R4, R7, RZ ;  /* 0x0000000704047210 */ /* 0x000fea0007f1e0ff */
[----:B------:R-:W-:Y:S05]  /*7b80*/  IMAD.X R5, R5, 0x1, R8, P0 ;  /* 0x0000000105057824 */ /* 0x000fea00000e0608 */
[----:B------:R1:W-:Y:S02]  /*7b90*/  LDGSTS.E.BYPASS.LTC128B.128 [R10+0x16100], [R4.64], !P3 ;  /* 0x16100000040a7fae */ /* 0x0003e4000d901d50 */
[----:B-1----:R-:W-:Y:S05]  /*7ba0*/  IADD3 R4, P0, R0, R29, RZ ;  /* 0x0000001d00047210 */ /* 0x002fea0007f1e0ff */
[----:B------:R-:W-:Y:S05]  /*7bb0*/  IMAD.X R5, R3, 0x1, R11, P0 ;  /* 0x0000000103057824 */ /* 0x000fea00000e060b */
[----:B------:R2:W-:Y:S02]  /*7bc0*/  LDGSTS.E.BYPASS.LTC128B.128 [R10+0x11100], [R4.64], !P6 ;  /* 0x11100000040a7fae */ /* 0x0005e4000f101d50 */
[----:B--2---:R-:W-:Y:S04]  /*7bd0*/  IADD3 R4, -R26, 0x10, RZ ;  /* 0x000000101a047810 */ /* 0x004fe80007ffe1ff */
[----:B------:R-:W-:Y:S04]  /*7be0*/  LOP3.LUT R4, R4, 0xf, RZ, 0xc0, !PT ;  /* 0x0000000f04047812 */ /* 0x000fe800078ec0ff */
[-C--:B------:R-:W-:Y:S02]  /*7bf0*/  IADD3 R4, P2, P0, R4, R0.reuse, R28 ;  /* 0x0000000004047210 */ /* 0x080fe4000785e01c */
[C---:B------:R-:W-:Y:S02]  /*7c00*/  IADD3 R6, -R17.reuse, 0x10, RZ ;  /* 0x0000001011067810 */ /* 0x040fe40007ffe1ff */
[-C--:B------:R-:W-:Y:S02]  /*7c10*/  IADD3.X R5, RZ, R3.reuse, R27, P2, P0 ;  /* 0x00000003ff057210 */ /* 0x080fe400017e041b */
[----:B------:R-:W-:Y:S02]  /*7c20*/  ISETP.NE.U32.AND P0, PT, R26, RZ, PT ;  /* 0x000000ff1a00720c */ /* 0x000fe40003f05070 */
[----:B------:R-:W-:Y:S04]  /*7c30*/  LOP3.LUT R6, R6, 0xf, RZ, 0xc0, !PT ;  /* 0x0000000f06067812 */ /* 0x000fe800078ec0ff */
[-C--:B------:R-:W-:Y:S07]  /*7c40*/  IADD3 R6, P2, P1, R6, R0.reuse, R19 ;  /* 0x0000000006067210 */ /* 0x080fee000795e013 */
[----:B------:R1:W-:Y:S02]  /*7c50*/  LDGSTS.E.BYPASS.LTC128B.128.ZFILL [R10+0x13100], [R4.64], P0 ;  /* 0x13100000040a7fae */ /* 0x0003e40008141d50 */
[----:B-1----:R-:W-:Y:S04]  /*7c60*/  IADD3 R4, -R16, 0x10, RZ ;  /* 0x0000001010047810 */ /* 0x002fe80007ffe1ff */
[----:B------:R-:W-:Y:S04]  /*7c70*/  LOP3.LUT R4, R4, 0xf, RZ, 0xc0, !PT ;  /* 0x0000000f04047812 */ /* 0x000fe800078ec0ff */
[----:B------:R-:W-:Y:S02]  /*7c80*/  IADD3 R4, P5, P0, R4, R0, R7 ;  /* 0x0000000004047210 */ /* 0x000fe400078be007 */
[-C--:B------:R-:W-:Y:S02]  /*7c90*/  IADD3.X R7, RZ, R3.reuse, R18, P2, P1 ;  /* 0x00000003ff077210 */ /* 0x080fe400017e2412 */
[----:B------:R-:W-:Y:S02]  /*7ca0*/  IADD3.X R5, RZ, R3, R8, P5, P0 ;  /* 0x00000003ff057210 */ /* 0x000fe40002fe0408 */
[----:B------:R-:W-:Y:S02]  /*7cb0*/  ISETP.NE.U32.AND P0, PT, R17, RZ, PT ;  /* 0x000000ff1100720c */ /* 0x000fe40003f05070 */
[C---:B------:R-:W-:Y:S02]  /*7cc0*/  LOP3.LUT P5, RZ, R15.reuse, 0x80, RZ, 0xc0, !PT ;  /* 0x000000800fff7812 */ /* 0x040fe400078ac0ff */
[C---:B------:R-:W-:Y:S02]  /*7cd0*/  LOP3.LUT P1, RZ, R15.reuse, 0x40, RZ, 0xc0, !PT ;  /* 0x000000400fff7812 */ /* 0x040fe4000782c0ff */
[----:B------:R-:W-:Y:S07]  /*7ce0*/  LOP3.LUT P2, RZ, R15, 0x20, RZ, 0xc0, !PT ;  /* 0x000000200fff7812 */ /* 0x000fee000784c0ff */
[----:B------:R1:W-:Y:S01]  /*7cf0*/  LDGSTS.E.BYPASS.LTC128B.128.ZFILL [R10+0x15100], [R6.64], P0 ;  /* 0x15100000060a7fae */ /* 0x0003e20008141d50 */
[----:B------:R-:W-:Y:S11]  /*7d00*/  ISETP.NE.U32.AND P0, PT, R16, RZ, PT ;  /* 0x000000ff1000720c */ /* 0x000ff60003f05070 */
[----:B------:R-:W-:Y:S02]  /*7d10*/  @!UPT UIADD3 URZ, URZ, URZ, URZ ;  /* 0x0000003f3f3ff290 */ /* 0x000fe4000fffe03f */
[----:B------:R1:W-:Y:S02]  /*7d20*/  LDGSTS.E.BYPASS.LTC128B.128.ZFILL [R10+0x17100], [R4.64], P0 ;  /* 0x17100000040a7fae */ /* 0x0003e40008141d50 */
.L_x_614:
[----:B-12-4-:R-:W2:Y:S01]  /*7d30*/  LDL R4, [R1+0xb8] ;  /* 0x0000b80001047983 */ /* 0x016ea20000100800 */
[----:B------:R-:W-:Y:S01]  /*7d40*/  MOV R26, R15 ;  /* 0x0000000f001a7202 */ /* 0x000fe20000000f00 */
[----:B------:R-:W-:Y:S01]  /*7d50*/  UIMAD UR6, UR10, -0x40, UR5 ;  /* 0xffffffc00a0678a4 */ /* 0x000fe2000f8e0205 */
[----:B------:R-:W-:Y:S01]  /*7d60*/  PLOP3.LUT P0, PT, PT, PT, UP1, 0x80, 0x0 ;  /* 0x000000000000781c */ /* 0x000fe20003f0f018 */
[----:B------:R1:W2:Y:S01]  /*7d70*/  LDL R0, [R1+0xbc] ;  /* 0x0000bc0001007983 */ /* 0x0002a20000100800 */
[----:B------:R-:W-:Y:S01]  /*7d80*/  LOP3.LUT R26, R26, 0xffffff7f, RZ, 0xc0, !PT ;  /* 0xffffff7f1a1a7812 */ /* 0x000fe200078ec0ff */
[----:B------:R-:W-:Y:S02]  /*7d90*/  UISETP.GT.AND UP0, UPT, UR10, UR4, UPT ;  /* 0x000000040a00728c */ /* 0x000fe4000bf04270 */
[----:B------:R-:W4:Y:S01]  /*7da0*/  LDL R3, [R1+0xcc] ;  /* 0x0000cc0001037983 */ /* 0x000f220000100800 */
[----:B------:R-:W-:Y:S01]  /*7db0*/  @P3 LOP3.LUT R26, R26, 0x80, RZ, 0xfc, !PT ;  /* 0x000000801a1a3812 */ /* 0x000fe200078efcff */
[----:B------:R-:W-:Y:S02]  /*7dc0*/  UIADD3 UR10, UR10, -0x1, URZ ;  /* 0xffffffff0a0a7890 */ /* 0x000fe4000fffe03f */
[----:B------:R-:W0:Y:S01]  /*7dd0*/  LDGDEPBAR ;  /* 0x00000000000079af */ /* 0x000e220000000000 */
[----:B------:R-:W-:Y:S04]  /*7de0*/  LOP3.LUT R26, R26, 0xffffffbf, RZ, 0xc0, !PT ;  /* 0xffffffbf1a1a7812 */ /* 0x000fe800078ec0ff */
[----:B------:R-:W-:Y:S04]  /*7df0*/  @P2 LOP3.LUT R26, R26, 0x40, RZ, 0xfc, !PT ;  /* 0x000000401a1a2812 */ /* 0x000fe800078efcff */
[----:B------:R-:W-:Y:S04]  /*7e00*/  LOP3.LUT R26, R26, 0xffffffdf, RZ, 0xc0, !PT ;  /* 0xffffffdf1a1a7812 */ /* 0x000fe800078ec0ff */
[----:B------:R-:W-:Y:S05]  /*7e10*/  @P1 LOP3.LUT R26, R26, 0x20, RZ, 0xfc, !PT ;  /* 0x000000201a1a1812 */ /* 0x000fea00078efcff */
[----:B------:R-:W-:Y:S04]  /*7e20*/  STL [R1+0x40], R26 ;  /* 0x0000401a01007387 */ /* 0x000fe80000100800 */
[----:B---3--:R-:W3:Y:S04]  /*7e30*/  LDL.LU R30, [R1+0x50] ;  /* 0x00005000011e7983 */ /* 0x008ee80000300800 */
[----:B------:R-:W5:Y:S04]  /*7e40*/  LDL.LU R29, [R1+0x4c] ;  /* 0x00004c00011d7983 */ /* 0x000f680000300800 */
[----:B------:R-:W3:Y:S04]  /*7e50*/  LDL.LU R28, [R1+0x48] ;  /* 0x00004800011c7983 */ /* 0x000ee80000300800 */
[----:B------:R-:W3:Y:S01]  /*7e60*/  LDL.LU R27, [R1+0x44] ;  /* 0x00004400011b7983 */ /* 0x000ee20000300800 */
[----:B--2---:R-:W-:Y:S05]  /*7e70*/  @P0 MOV R0, R4 ;  /* 0x0000000400000202 */ /* 0x004fea0000000f00 */
[----:B------:R-:W2:Y:S08]  /*7e80*/  SHFL.IDX PT, R5, R0, RZ, 0x1c1f ;  /* 0x001c1fff00057589 */ /* 0x000eb000000e0000 */
[----:B------:R1:W2:Y:S02]  /*7e90*/  SHFL.IDX PT, R4, R0, 0x1, 0x1c1f ;  /* 0x003c1f0000047f89 */ /* 0x0002a400000e0000 */
[----:B-1----:R-:W-:Y:S04]  /*7ea0*/  MOV R0, UR7 ;  /* 0x0000000700007c02 */ /* 0x002fe80008000f00 */
[----:B----4-:R-:W-:Y:S04]  /*7eb0*/  IADD3 R0, R0, UR6, -R3 ;  /* 0x0000000600007c10 */ /* 0x010fe8000fffe803 */
[----:B------:R-:W-:Y:S04]  /*7ec0*/  IADD3 R3, R0, -UR13, RZ ;  /* 0x8000000d00037c10 */ /* 0x000fe8000fffe0ff */
[C---:B--2---:R-:W-:Y:S02]  /*7ed0*/  IADD3 R0, R3.reuse, R5, RZ ;  /* 0x0000000503007210 */ /* 0x044fe40007ffe0ff */
[----:B------:R-:W-:Y:S02]  /*7ee0*/  IADD3 R3, R3, R4, RZ ;  /* 0x0000000403037210 */ /* 0x000fe40007ffe0ff */
[C---:B------:R-:W-:Y:S02]  /*7ef0*/  ISETP.GT.AND P0, PT, R0.reuse, RZ, PT ;  /* 0x000000ff0000720c */ /* 0x040fe40003f04270 */
[----:B------:R-:W-:Y:S02]  /*7f00*/  ISETP.GT.AND P2, PT, R3, 0x30, PT ;  /* 0x000000300300780c */ /* 0x000fe40003f44270 */
[----:B------:R-:W-:Y:S02]  /*7f10*/  FSEL R4, R191, -INF , P0 ;  /* 0xff800000bf047808 */ /* 0x000fe40000000000 */
[----:B------:R-:W-:Y:S02]  /*7f20*/  ISETP.GT.AND P0, PT, R0, 0x1, PT ;  /* 0x000000010000780c */ /* 0x000fe40003f04270 */
[----:B------:R-:W-:Y:S02]  /*7f30*/  MOV R191, R26 ;  /* 0x0000001a00bf7202 */ /* 0x000fe40000000f00 */
[----:B------:R-:W-:Y:S02]  /*7f40*/  FSEL R19, R190, -INF , P0 ;  /* 0xff800000be137808 */ /* 0x000fe40000000000 */
[C---:B------:R-:W-:Y:S02]  /*7f50*/  ISETP.GT.AND P0, PT, R0.reuse, 0x8, PT ;  /* 0x000000080000780c */ /* 0x040fe40003f04270 */
[----:B------:R-:W-:Y:S02]  /*7f60*/  ISETP.GT.AND P1, PT, R3, 0x31, PT ;  /* 0x000000310300780c */ /* 0x000fe40003f24270 */
[----:B------:R-:W-:Y:S02]  /*7f70*/  FSEL R18, R189, -INF , P0 ;  /* 0xff800000bd127808 */ /* 0x000fe40000000000 */
[C---:B------:R-:W-:Y:S02]  /*7f80*/  ISETP.GT.AND P0, PT, R0.reuse, 0x9, PT ;  /* 0x000000090000780c */ /* 0x040fe40003f04270 */
[----:B------:R-:W-:Y:S02]  /*7f90*/  ISETP.GT.AND P3, PT, R3, 0x29, PT ;  /* 0x000000290300780c */ /* 0x000fe40003f64270 */
[----:B------:R-:W-:Y:S02]  /*7fa0*/  FSEL R17, R185, -INF , P0 ;  /* 0xff800000b9117808 */ /* 0x000fe40000000000 */
[C---:B------:R-:W-:Y:S04]  /*7fb0*/  ISETP.GT.AND P0, PT, R0.reuse, 0x10, PT ;  /* 0x000000100000780c */ /* 0x040fe80003f04270 */
[----:B------:R-:W-:Y:S02]  /*7fc0*/  FSEL R16, R179, -INF , P0 ;  /* 0xff800000b3107808 */ /* 0x000fe40000000000 */
[----:B------:R-:W2:Y:S01]  /*7fd0*/  LDL.LU R179, [R1+0xa4] ;  /* 0x0000a40001b37983 */ /* 0x000ea20000300800 */
[----:B------:R-:W-:Y:S04]  /*7fe0*/  ISETP.GT.AND P0, PT, R0, 0x11, PT ;  /* 0x000000110000780c */ /* 0x000fe80003f04270 */
[----:B------:R-:W-:Y:S02]  /*7ff0*/  FSEL R15, R178, -INF , P0 ;  /* 0xff800000b20f7808 */ /* 0x000fe40000000000 */
[----:B------:R-:W-:Y:S04]  /*8000*/  ISETP.GT.AND P0, PT, R0, 0x18, PT ;  /* 0x000000180000780c */ /* 0x000fe80003f04270 */
[----:B------:R-:W-:Y:S02]  /*8010*/  FSEL R14, R14, -INF , P0 ;  /* 0xff8000000e0e7808 */ /* 0x000fe40000000000 */
[C---:B------:R-:W-:Y:S04]  /*8020*/  ISETP.GT.AND P0, PT, R0.reuse, 0x19, PT ;  /* 0x000000190000780c */ /* 0x040fe80003f04270 */
[----:B------:R-:W-:Y:S02]  /*8030*/  FSEL R13, R13, -INF , P0 ;  /* 0xff8000000d0d7808 */ /* 0x000fe40000000000 */
[----:B------:R-:W-:Y:S04]  /*8040*/  ISETP.GT.AND P0, PT, R0, 0x20, PT ;  /* 0x000000200000780c */ /* 0x000fe80003f04270 */
[----:B------:R-:W-:Y:S02]  /*8050*/  FSEL R12, R12, -INF , P0 ;  /* 0xff8000000c0c7808 */ /* 0x000fe40000000000 */
[----:B------:R-:W-:Y:S04]  /*8060*/  ISETP.GT.AND P0, PT, R0, 0x21, PT ;  /* 0x000000210000780c */ /* 0x000fe80003f04270 */
[----:B------:R-:W-:Y:S02]  /*8070*/  FSEL R11, R132, -INF , P0 ;  /* 0xff800000840b7808 */ /* 0x000fe40000000000 */
[----:B------:R-:W-:Y:S04]  /*8080*/  ISETP.GT.AND P0, PT, R0, 0x28, PT ;  /* 0x000000280000780c */ /* 0x000fe80003f04270 */
[----:B------:R-:W-:Y:S02]  /*8090*/  FSEL R10, R24, -INF , P0 ;  /* 0xff800000180a7808 */ /* 0x000fe40000000000 */
[----:B------:R-:W-:Y:S02]  /*80a0*/  ISETP.GT.AND P0, PT, R0, 0x29, PT ;  /* 0x000000290000780c */ /* 0x000fe40003f04270 */
[----:B------:R-:W-:Y:S02]  /*80b0*/  FSEL R24, R186, -INF , P3 ;  /* 0xff800000ba187808 */ /* 0x000fe40001800000 */
[----:B------:R-:W-:Y:S02]  /*80c0*/  FSEL R9, R9, -INF , P0 ;  /* 0xff80000009097808 */ /* 0x000fe40000000000 */
[C---:B------:R-:W-:Y:S02]  /*80d0*/  ISETP.GT.AND P0, PT, R0.reuse, 0x30, PT ;  /* 0x000000300000780c */ /* 0x040fe40003f04270 */
[----:B------:R-:W-:Y:S02]  /*80e0*/  LOP3.LUT P3, RZ, R191, 0x80, RZ, 0xc0, !PT ;  /* 0x00000080bfff7812 */ /* 0x000fe4000786c0ff */
[----:B------:R-:W-:Y:S02]  /*80f0*/  FSEL R8, R23, -INF , P0 ;  /* 0xff80000017087808 */ /* 0x000fe40000000000 */
[----:B------:R-:W-:Y:S02]  /*8100*/  ISETP.GT.AND P0, PT, R0, 0x31, PT ;  /* 0x000000310000780c */ /* 0x000fe40003f04270 */
[----:B------:R-:W-:Y:S02]  /*8110*/  FSEL R23, R182, -INF , P2 ;  /* 0xff800000b6177808 */ /* 0x000fe40001000000 */
[----:B------:R-:W-:Y:S02]  /*8120*/  FSEL R7, R22, -INF , P0 ;  /* 0xff80000016077808 */ /* 0x000fe40000000000 */
[C---:B------:R-:W-:Y:S02]  /*8130*/  ISETP.GT.AND P0, PT, R0.reuse, 0x38, PT ;  /* 0x000000380000780c */ /* 0x040fe40003f04270 */
[----:B------:R-:W-:Y:S02]  /*8140*/  FSEL R22, R181, -INF , P1 ;  /* 0xff800000b5167808 */ /* 0x000fe40000800000 */
[----:B------:R-:W-:Y:S02]  /*8150*/  FSEL R6, R21, -INF , P0 ;  /* 0xff80000015067808 */ /* 0x000fe40000000000 */
[----:B------:R-:W-:Y:S02]  /*8160*/  ISETP.GT.AND P0, PT, R0, 0x39, PT ;  /* 0x000000390000780c */ /* 0x000fe40003f04270 */
[----:B------:R-:W-:Y:S02]  /*8170*/  FMNMX.FTZ R0, R4, R2, !PT ;  /* 0x0000000204007209 */ /* 0x000fe40007810000 */
[----:B------:R-:W-:Y:S02]  /*8180*/  FSEL R5, R20, -INF , P0 ;  /* 0xff80000014057808 */ /* 0x000fe40000000000 */
[----:B------:R-:W-:Y:S02]  /*8190*/  FMNMX.FTZ R0, R19, R0, !PT ;  /* 0x0000000013007209 */ /* 0x000fe40007810000 */
[----:B------:R-:W-:Y:S02]  /*81a0*/  ISETP.GT.AND P0, PT, R3, RZ, PT ;  /* 0x000000ff0300720c */ /* 0x000fe40003f04270 */
[----:B------:R-:W-:Y:S02]  /*81b0*/  FMNMX.FTZ R0, R18, R0, !PT ;  /* 0x0000000012007209 */ /* 0x000fe40007810000 */
[----:B---3--:R-:W-:Y:S02]  /*81c0*/  FSEL R20, R30, -INF , P0 ;  /* 0xff8000001e147808 */ /* 0x008fe40000000000 */
[----:B------:R-:W-:Y:S02]  /*81d0*/  FMNMX.FTZ R0, R17, R0, !PT ;  /* 0x0000000011007209 */ /* 0x000fe40007810000 */
[----:B------:R-:W-:Y:S02]  /*81e0*/  ISETP.GT.AND P0, PT, R3, 0x1, PT ;  /* 0x000000010300780c */ /* 0x000fe40003f04270 */
[----:B------:R-:W-:Y:S02]  /*81f0*/  FMNMX.FTZ R0, R16, R0, !PT ;  /* 0x0000000010007209 */ /* 0x000fe40007810000 */
[----:B-----5:R-:W-:Y:S02]  /*8200*/  FSEL R34, R29, -INF , P0 ;  /* 0xff8000001d227808 */ /* 0x020fe40000000000 */
[----:B------:R-:W-:Y:S02]  /*8210*/  FMNMX.FTZ R0, R15, R0, !PT ;  /* 0x000000000f007209 */ /* 0x000fe40007810000 */
[----:B------:R-:W-:Y:S02]  /*8220*/  ISETP.GT.AND P0, PT, R3, 0x8, PT ;  /* 0x000000080300780c */ /* 0x000fe40003f04270 */
[----:B------:R-:W-:Y:S02]  /*8230*/  FMNMX.FTZ R0, R14, R0, !PT ;  /* 0x000000000e007209 */ /* 0x000fe40007810000 */
[----:B------:R-:W-:Y:S02]  /*8240*/  FSEL R33, R28, -INF , P0 ;  /* 0xff8000001c217808 */ /* 0x000fe40000000000 */
        /* <DEDUP_REMOVED lines=18> */
[----:B------:R-:W-:Y:S01]  /*8370*/  LOP3.LUT P2, RZ, R191, 0x40, RZ, 0xc0, !PT ;  /* 0x00000040bfff7812 */ /* 0x000fe2000784c0ff */
[----:B------:R-:W1:Y:S01]  /*8380*/  SHFL.BFLY PT, R21, R0, 0x2, 0x1f ;  /* 0x0c401f0000157f89 */ /* 0x000e6200000e0000 */
[----:B------:R-:W-:Y:S02]  /*8390*/  FSEL R28, R183, -INF , P0 ;  /* 0xff800000b71c7808 */ /* 0x000fe40000000000 */
[----:B------:R-:W-:Y:S02]  /*83a0*/  ISETP.GT.AND P0, PT, R3, 0x20, PT ;  /* 0x000000200300780c */ /* 0x000fe40003f04270 */
[----:B------:R-:W-:Y:S02]  /*83b0*/  LOP3.LUT P1, RZ, R191, 0x20, RZ, 0xc0, !PT ;  /* 0x00000020bfff7812 */ /* 0x000fe4000782c0ff */
[----:B------:R-:W-:Y:S02]  /*83c0*/  FSEL R27, R177, -INF , P0 ;  /* 0xff800000b11b7808 */ /* 0x000fe40000000000 */
[C---:B------:R-:W-:Y:S04]  /*83d0*/  ISETP.GT.AND P0, PT, R3.reuse, 0x21, PT ;  /* 0x000000210300780c */ /* 0x040fe80003f04270 */
[----:B------:R-:W-:Y:S02]  /*83e0*/  FSEL R26, R176, -INF , P0 ;  /* 0xff800000b01a7808 */ /* 0x000fe40000000000 */
[----:B------:R-:W-:Y:S04]  /*83f0*/  ISETP.GT.AND P0, PT, R3, 0x28, PT ;  /* 0x000000280300780c */ /* 0x000fe80003f04270 */
[----:B------:R-:W-:Y:S02]  /*8400*/  FSEL R25, R25, -INF , P0 ;  /* 0xff80000019197808 */ /* 0x000fe40000000000 */
[----:B-1----:R-:W-:Y:S05]  /*8410*/  FMNMX.FTZ R0, R21, R0, !PT ;  /* 0x0000000015007209 */ /* 0x002fea0007810000 */
[----:B------:R-:W1:Y:S02]  /*8420*/  SHFL.BFLY PT, R132, R0, 0x1, 0x1f ;  /* 0x0c201f0000847f89 */ /* 0x000e6400000e0000 */
[----:B-1----:R-:W-:Y:S04]  /*8430*/  FMNMX.FTZ R132, R0, R132, !PT ;  /* 0x0000008400847209 */ /* 0x002fe80007810000 */
[C---:B------:R-:W-:Y:S04]  /*8440*/  FSETP.NEU.FTZ.AND P0, PT, R132.reuse, -INF , PT ;  /* 0xff8000008400780b */ /* 0x040fe80003f1d000 */
[----:B------:R-:W-:Y:S05]  /*8450*/  FSEL R0, R132, RZ, P0 ;  /* 0x000000ff84007208 */ /* 0x000fea0000000000 */
[----:B------:R-:W-:Y:S02]  /*8460*/  FADD.FTZ R0, -R0, R2 ;  /* 0x0000000200007221 */ /* 0x000fe40000010100 */
[----:B------:R-:W-:Y:S02]  /*8470*/  FMUL.FTZ R2, R132, c[0x0][0x2d0] ;  /* 0x0000b40084027a20 */ /* 0x000fe40000410000 */
[----:B------:R-:W-:Y:S03]  /*8480*/  FMUL.FTZ R0, R0, c[0x0][0x2d0] ;  /* 0x0000b40000007a20 */ /* 0x000fe60000410000 */
[----:B------:R-:W-:Y:S02]  /*8490*/  FSEL R2, R2, RZ, P0 ;  /* 0x000000ff02027208 */ /* 0x000fe40000000000 */
[C---:B------:R-:W-:Y:S03]  /*84a0*/  ISETP.GT.AND P0, PT, R3.reuse, 0x38, PT ;  /* 0x000000380300780c */ /* 0x040fe60003f04270 */
[--C-:B------:R-:W-:Y:S01]  /*84b0*/  FFMA.FTZ R4, R4, c[0x0][0x2d0], -R2.reuse ;  /* 0x0000b40004047a23 */ /* 0x100fe20000010802 */
[----:B------:R-:W-:Y:S01]  /*84c0*/  FSEL R21, R180, -INF , P0 ;  /* 0xff800000b4157808 */ /* 0x000fe20000000000 */
[--C-:B------:R-:W-:Y:S01]  /*84d0*/  FFMA.FTZ R6, R6, c[0x0][0x2d0], -R2.reuse ;  /* 0x0000b40006067a23 */ /* 0x100fe20000010802 */
[----:B------:R-:W-:Y:S01]  /*84e0*/  ISETP.GT.AND P0, PT, R3, 0x39, PT ;  /* 0x000000390300780c */ /* 0x000fe20003f04270 */
        /* <DEDUP_REMOVED lines=16> */
[----:B------:R-:W-:Y:S07]  /*85f0*/  FFMA.FTZ R183, R5, c[0x0][0x2d0], -R2 ;  /* 0x0000b40005b77a23 */ /* 0x000fee0000010802 */
[----:B------:R-:W1:Y:S02]  /*8600*/  MUFU.EX2 R2, R0 ;  /* 0x0000000000027308 */ /* 0x000e640000000800 */
[C---:B-1----:R-:W-:Y:S02]  /*8610*/  FMUL.FTZ R9, R2.reuse, R161 ;  /* 0x000000a102097220 */ /* 0x042fe40000410000 */
        /* <DEDUP_REMOVED lines=16> */
[C---:B--2---:R-:W-:Y:S02]  /*8720*/  FFMA.FTZ R0, R2.reuse, R179, R4 ;  /* 0x000000b302007223 */ /* 0x044fe40000010004 */
[----:B------:R-:W-:Y:S02]  /*8730*/  FMUL.FTZ R64, R2, R64 ;  /* 0x0000004002407220 */ /* 0x000fe40000410000 */
[C---:B------:R-:W-:Y:S01]  /*8740*/  FADD.FTZ R5, R176.reuse, R0 ;  /* 0x00000000b0057221 */ /* 0x040fe20000010000 */
[----:B------:R-:W-:Y:S01]  /*8750*/  F2FP.PACK_AB R176, R176, R4 ;  /* 0x00000004b0b0723e */ /* 0x000fe200000000ff */
[----:B------:R-:W1:Y:S01]  /*8760*/  MUFU.EX2 R0, R17 ;  /* 0x0000001100007308 */ /* 0x000e620000000800 */
[----:B------:R-:W-:Y:S02]  /*8770*/  FMUL.FTZ R65, R2, R65 ;  /* 0x0000004102417220 */ /* 0x000fe40000410000 */
[----:B------:R-:W-:Y:S02]  /*8780*/  FADD.FTZ R4, R178, R5 ;  /* 0x00000005b2047221 */ /* 0x000fe40000010000 */
        /* <DEDUP_REMOVED lines=10> */
[C---:B-1----:R-:W-:Y:S01]  /*8830*/  F2FP.PACK_AB R178, R0.reuse, R178 ;  /* 0x000000b200b2723e */ /* 0x042fe200000000ff */
[----:B------:R-:W-:Y:S01]  /*8840*/  FADD.FTZ R181, R0, R4 ;  /* 0x0000000400b57221 */ /* 0x000fe20000010000 */
[----:B------:R-:W-:Y:S01]  /*8850*/  FMNMX.FTZ R0, R20, R133, !PT ;  /* 0x0000008514007209 */ /* 0x000fe20007810000 */
[C---:B------:R-:W-:Y:S01]  /*8860*/  FMUL.FTZ R17, R2.reuse, R153 ;  /* 0x0000009902117220 */ /* 0x040fe20000410000 */
[----:B------:R-:W-:Y:S01]  /*8870*/  FSEL R4, R35, -INF , P0 ;  /* 0xff80000023047808 */ /* 0x000fe20000000000 */
[----:B------:R-:W-:Y:S01]  /*8880*/  FMUL.FTZ R88, R2, R88 ;  /* 0x0000005802587220 */ /* 0x000fe20000410000 */
[----:B------:R-:W-:Y:S01]  /*8890*/  FMNMX.FTZ R0, R34, R0, !PT ;  /* 0x0000000022007209 */ /* 0x000fe20007810000 */
[C---:B------:R-:W-:Y:S01]  /*88a0*/  FMUL.FTZ R89, R2.reuse, R89 ;  /* 0x0000005902597220 */ /* 0x040fe20000410000 */
[----:B------:R-:W-:Y:S01]  /*88b0*/  MOV R35, R12 ;  /* 0x0000000c00237202 */ /* 0x000fe20000000f00 */
[C---:B------:R-:W-:Y:S01]  /*88c0*/  FMUL.FTZ R12, R2.reuse, R156 ;  /* 0x0000009c020c7220 */ /* 0x040fe20000410000 */
[----:B------:R-:W-:Y:S01]  /*88d0*/  FMNMX.FTZ R0, R33, R0, !PT ;  /* 0x0000000021007209 */ /* 0x000fe20007810000 */
[C---:B------:R-:W-:Y:S02]  /*88e0*/  FMUL.FTZ R92, R2.reuse, R92 ;  /* 0x0000005c025c7220 */ /* 0x040fe40000410000 */
[----:B------:R-:W-:Y:S01]  /*88f0*/  FMUL.FTZ R93, R2, R93 ;  /* 0x0000005d025d7220 */ /* 0x000fe20000410000 */
[----:B------:R-:W-:Y:S01]  /*8900*/  FMNMX.FTZ R0, R32, R0, !PT ;  /* 0x0000000020007209 */ /* 0x000fe20007810000 */
[C---:B------:R-:W-:Y:S02]  /*8910*/  FMUL.FTZ R96, R2.reuse, R96 ;  /* 0x0000006002607220 */ /* 0x040fe40000410000 */
        /* <DEDUP_REMOVED lines=24> */
[----:B------:R-:W-:Y:S01]  /*8aa0*/  FMUL.FTZ R129, R2, R129 ;  /* 0x0000008102817220 */ /* 0x000fe20000410000 */
        /* <DEDUP_REMOVED lines=13> */
[----:B------:R-:W-:Y:S02]  /*8b80*/  FADD.FTZ R0, -R0, R133 ;  /* 0x0000008500007221 */ /* 0x000fe40000010100 */
[--C-:B------:R-:W-:Y:S01]  /*8b90*/  FFMA.FTZ R191, R27, c[0x0][0x2d0], -R5.reuse ;  /* 0x0000b4001bbf7a23 */ /* 0x100fe20000010805 */
[----:B------:R-:W-:Y:S01]  /*8ba0*/  MOV R27, R6 ;  /* 0x00000006001b7202 */ /* 0x000fe20000000f00 */
[----:B------:R-:W-:Y:S01]  /*8bb0*/  FMUL.FTZ R0, R0, c[0x0][0x2d0] ;  /* 0x0000b40000007a20 */ /* 0x000fe20000410000 */
[----:B------:R-:W2:Y:S01]  /*8bc0*/  LDL.LU R6, [R1+0x9c] ;  /* 0x00009c0001067983 */ /* 0x000ea20000300800 */
[--C-:B------:R-:W-:Y:S02]  /*8bd0*/  FFMA.FTZ R34, R34, c[0x0][0x2d0], -R5.reuse ;  /* 0x0000b40022227a23 */ /* 0x100fe40000010805 */
[--C-:B------:R-:W-:Y:S02]  /*8be0*/  FFMA.FTZ R179, R33, c[0x0][0x2d0], -R5.reuse ;  /* 0x0000b40021b37a23 */ /* 0x100fe40000010805 */
[----:B------:R-:W-:Y:S01]  /*8bf0*/  FMUL.FTZ R33, R2, R137 ;  /* 0x0000008902217220 */ /* 0x000fe20000410000 */
[----:B------:R-:W-:Y:S01]  /*8c00*/  MUFU.EX2 R0, R0 ;  /* 0x0000000000007308 */ /* 0x000fe20000000800 */
[--C-:B------:R-:W-:Y:S02]  /*8c10*/  FFMA.FTZ R180, R32, c[0x0][0x2d0], -R5.reuse ;  /* 0x0000b40020b47a23 */ /* 0x100fe40000010805 */
[----:B------:R-:W-:Y:S02]  /*8c20*/  FMUL.FTZ R32, R2, R136 ;  /* 0x0000008802207220 */ /* 0x000fe40000410000 */
[--C-:B------:R-:W-:Y:S02]  /*8c30*/  FFMA.FTZ R184, R28, c[0x0][0x2d0], -R5.reuse ;  /* 0x0000b4001cb87a23 */ /* 0x100fe40000010805 */
[C---:B------:R-:W-:Y:S02]  /*8c40*/  FMUL.FTZ R28, R2.reuse, R140 ;  /* 0x0000008c021c7220 */ /* 0x040fe40000410000 */
[--C-:B------:R-:W-:Y:S01]  /*8c50*/  FFMA.FTZ R14, R25, c[0x0][0x2d0], -R5.reuse ;  /* 0x0000b400190e7a23 */ /* 0x100fe20000010805 */
[----:B------:R-:W-:Y:S01]  /*8c60*/  MUFU.EX2 R153, R179 ;  /* 0x000000b300997308 */ /* 0x000fe20000000800 */
[----:B------:R-:W-:Y:S02]  /*8c70*/  FMUL.FTZ R25, R2, R145 ;  /* 0x0000009102197220 */ /* 0x000fe40000410000 */
[--C-:B------:R-:W-:Y:S02]  /*8c80*/  FFMA.FTZ R23, R23, c[0x0][0x2d0], -R5.reuse ;  /* 0x0000b40017177a23 */ /* 0x100fe40000010805 */
[--C-:B------:R-:W-:Y:S02]  /*8c90*/  FFMA.FTZ R22, R22, c[0x0][0x2d0], -R5.reuse ;  /* 0x0000b40016167a23 */ /* 0x100fe40000010805 */
[--C-:B------:R-:W-:Y:S01]  /*8ca0*/  FFMA.FTZ R177, R20, c[0x0][0x2d0], -R5.reuse ;  /* 0x0000b40014b17a23 */ /* 0x100fe20000010805 */
[----:B------:R-:W-:Y:S01]  /*8cb0*/  MOV R161, R23 ;  /* 0x0000001700a17202 */ /* 0x000fe20000000f00 */
[C---:B------:R-:W-:Y:S01]  /*8cc0*/  FMUL.FTZ R20, R2.reuse, R148 ;  /* 0x0000009402147220 */ /* 0x040fe20000410000 */
[----:B------:R-:W1:Y:S01]  /*8cd0*/  MUFU.EX2 R156, R180 ;  /* 0x000000b4009c7308 */ /* 0x000e620000000800 */
[--C-:B------:R-:W-:Y:S01]  /*8ce0*/  FFMA.FTZ R185, R31, c[0x0][0x2d0], -R5.reuse ;  /* 0x0000b4001fb97a23 */ /* 0x100fe20000010805 */
[----:B------:R-:W-:Y:S01]  /*8cf0*/  MOV R148, R18 ;  /* 0x0000001200947202 */ /* 0x000fe20000000f00 */
[--C-:B------:R-:W-:Y:S02]  /*8d00*/  FFMA.FTZ R31, R21, c[0x0][0x2d0], -R5.reuse ;  /* 0x0000b400151f7a23 */ /* 0x100fe40000010805 */
[----:B------:R-:W-:Y:S02]  /*8d10*/  FMUL.FTZ R21, R2, R149 ;  /* 0x0000009502157220 */ /* 0x000fe40000410000 */
[--C-:B------:R-:W-:Y:S01]  /*8d20*/  FFMA.FTZ R186, R30, c[0x0][0x2d0], -R5.reuse ;  /* 0x0000b4001eba7a23 */ /* 0x100fe20000010805 */
[----:B------:R-:W-:Y:S01]  /*8d30*/  MOV R30, R183 ;  /* 0x000000b7001e7202 */ /* 0x000fe20000000f00 */
[--C-:B------:R-:W-:Y:S01]  /*8d40*/  FFMA.FTZ R183, R29, c[0x0][0x2d0], -R5.reuse ;  /* 0x0000b4001db77a23 */ /* 0x100fe20000010805 */
[----:B------:R-:W2:Y:S01]  /*8d50*/  MUFU.EX2 R177, R177 ;  /* 0x000000b100b17308 */ /* 0x000ea20000000800 */
[----:B------:R-:W-:Y:S01]  /*8d60*/  FMUL.FTZ R29, R2, R141 ;  /* 0x0000008d021d7220 */ /* 0x000fe20000410000 */
[----:B------:R-:W-:Y:S01]  /*8d70*/  MOV R157, R30 ;  /* 0x0000001e009d7202 */ /* 0x000fe20000000f00 */
[--C-:B------:R-:W-:Y:S01]  /*8d80*/  FFMA.FTZ R190, R26, c[0x0][0x2d0], -R5.reuse ;  /* 0x0000b4001abe7a23 */ /* 0x100fe20000010805 */
[----:B------:R-:W-:Y:S01]  /*8d90*/  MOV R26, R7 ;  /* 0x00000007001a7202 */ /* 0x000fe20000000f00 */
[--C-:B------:R-:W-:Y:S01]  /*8da0*/  FFMA.FTZ R11, R24, c[0x0][0x2d0], -R5.reuse ;  /* 0x0000b400180b7a23 */ /* 0x100fe20000010805 */
[----:B------:R-:W-:Y:S01]  /*8db0*/  MOV R7, R8 ;  /* 0x0000000800077202 */ /* 0x000fe20000000f00 */
[C---:B------:R-:W-:Y:S01]  /*8dc0*/  FMUL.FTZ R8, R2.reuse, R160 ;  /* 0x000000a002087220 */ /* 0x040fe20000410000 */
[----:B------:R-:W-:Y:S01]  /*8dd0*/  MOV R160, R22 ;  /* 0x0000001600a07202 */ /* 0x000fe20000000f00 */
[----:B------:R-:W-:Y:S01]  /*8de0*/  FMUL.FTZ R24, R2, R144 ;  /* 0x0000009002187220 */ /* 0x000fe20000410000 */
[----:B------:R-:W-:Y:S01]  /*8df0*/  MOV R152, R7 ;  /* 0x0000000700987202 */ /* 0x000fe20000000f00 */
[----:B------:R-:W-:Y:S01]  /*8e00*/  FFMA.FTZ R10, R4, c[0x0][0x2d0], -R5 ;  /* 0x0000b400040a7a23 */ /* 0x000fe20000010805 */
[----:B------:R-:W-:Y:S01]  /*8e10*/  MUFU.EX2 R144, R187 ;  /* 0x000000bb00907308 */ /* 0x000fe20000000800 */
[----:B------:R-:W-:Y:S01]  /*8e20*/  FMUL.FTZ R4, R2, R164 ;  /* 0x000000a402047220 */ /* 0x000fe20000410000 */
[----:B-1----:R-:W-:Y:S01]  /*8e30*/  F2FP.PACK_AB R179, R156, R153 ;  /* 0x000000999cb3723e */ /* 0x002fe200000000ff */
[----:B------:R-:W-:Y:S01]  /*8e40*/  FMUL.FTZ R5, R2, R165 ;  /* 0x000000a502057220 */ /* 0x000fe20000410000 */
[----:B------:R-:W-:Y:S01]  /*8e50*/  MOV R164, R10 ;  /* 0x0000000a00a47202 */ /* 0x000fe20000000f00 */
[C---:B------:R-:W-:Y:S01]  /*8e60*/  FMUL.FTZ R10, R0.reuse, R162 ;  /* 0x000000a2000a7220 */ /* 0x040fe20000410000 */
[----:B------:R-:W-:Y:S01]  /*8e70*/  MOV R162, R11 ;  /* 0x0000000b00a27202 */ /* 0x000fe20000000f00 */
[C---:B------:R-:W-:Y:S01]  /*8e80*/  FMUL.FTZ R11, R0.reuse, R163 ;  /* 0x000000a3000b7220 */ /* 0x040fe20000410000 */
[----:B------:R-:W-:Y:S01]  /*8e90*/  MOV R163, R14 ;  /* 0x0000000e00a37202 */ /* 0x000fe20000000f00 */
[C---:B------:R-:W-:Y:S01]  /*8ea0*/  FMUL.FTZ R14, R0.reuse, R158 ;  /* 0x0000009e000e7220 */ /* 0x040fe20000410000 */
[----:B------:R1:W3:Y:S01]  /*8eb0*/  MUFU.EX2 R2, R34 ;  /* 0x0000002200027308 */ /* 0x0002e20000000800 */
        /* <DEDUP_REMOVED lines=18> */
[----:B------:R-:W-:Y:S01]  /*8fe0*/  LDSM.16.MT88.4 R140, [R135+0x900] ;  /* 0x00090000878c783b */ /* 0x000fe20000004200 */
[C---:B-1----:R-:W-:Y:S02]  /*8ff0*/  FMUL.FTZ R34, R0.reuse, R138 ;  /* 0x0000008a00227220 */ /* 0x042fe40000410000 */
[C---:B------:R-:W-:Y:S02]  /*9000*/  FMUL.FTZ R39, R0.reuse, R39 ;  /* 0x0000002700277220 */ /* 0x040fe40000410000 */
[C---:B------:R-:W-:Y:S02]  /*9010*/  FMUL.FTZ R42, R0.reuse, R42 ;  /* 0x0000002a002a7220 */ /* 0x040fe40000410000 */
[C---:B------:R-:W-:Y:S01]  /*9020*/  FMUL.FTZ R43, R0.reuse, R43 ;  /* 0x0000002b002b7220 */ /* 0x040fe20000410000 */
[----:B------:R-:W1:Y:S01]  /*9030*/  LDSM.16.MT88.4 R136, [R135+0x100] ;  /* 0x000100008788783b */ /* 0x000e620000004200 */
        /* <DEDUP_REMOVED lines=50> */
[----:B---3--:R-:W-:Y:S01]  /*9360*/  F2FP.PACK_AB R177, R2, R177 ;  /* 0x000000b102b1723e */ /* 0x008fe200000000ff */
[C---:B------:R-:W-:Y:S01]  /*9370*/  FMUL.FTZ R6, R0.reuse, R166 ;  /* 0x000000a600067220 */ /* 0x040fe20000410000 */
[----:B------:R-:W-:Y:S01]  /*9380*/  MOV R166, R27 ;  /* 0x0000001b00a67202 */ /* 0x000fe20000000f00 */
[----:B------:R-:W-:Y:S02]  /*9390*/  FMUL.FTZ R27, R0, R147 ;  /* 0x00000093001b7220 */ /* 0x000fe40000410000 */
[----:B------:R-:W-:Y:S01]  /*93a0*/  FADD.FTZ R154, R2, R133 ;  /* 0x00000085029a7221 */ /* 0x000fe20000010000 */
[----:B------:R-:W-:Y:S02]  /*93b0*/  MUFU.EX2 R0, R188 ;  /* 0x000000bc00007308 */ /* 0x000fe40000000800 */
[C---:B-1----:R-:W-:Y:S08]  /*93c0*/  HMMA.16816.F32 R4, R176.reuse, R136, R4 ;  /* 0x00000088b004723c */ /* 0x042ff00000001804 */
[C---:B------:R-:W-:Y:S01]  /*93d0*/  HMMA.16816.F32 R8, R176.reuse, R138, R8 ;  /* 0x0000008ab008723c */ /* 0x040fe20000001808 */
[----:B------:R-:W1:Y:S01]  /*93e0*/  LDSM.16.MT88.4 R136, [R248+0x100] ;  /* 0x00010000f888783b */ /* 0x000e620000004200 */
[----:B------:R-:W-:Y:S10]  /*93f0*/  MUFU.EX2 R188, R160 ;  /* 0x000000a000bc7308 */ /* 0x000ff40000000800 */
[----:B------:R-:W2:Y:S10]  /*9400*/  MUFU.EX2 R2, R189 ;  /* 0x000000bd00027308 */ /* 0x000eb40000000800 */
[----:B------:R-:W-:Y:S10]  /*9410*/  MUFU.EX2 R189, R161 ;  /* 0x000000a100bd7308 */ /* 0x000ff40000000800 */
[----:B------:R-:W3:Y:S01]  /*9420*/  MUFU.EX2 R133, R182 ;  /* 0x000000b600857308 */ /* 0x000ee20000000800 */
[C---:B-1----:R-:W-:Y:S09]  /*9430*/  HMMA.16816.F32 R12, R176.reuse, R136, R12 ;  /* 0x00000088b00c723c */ /* 0x042ff2000000180c */
[----:B------:R-:W-:Y:S01]  /*9440*/  MUFU.EX2 R182, R190 ;  /* 0x000000be00b67308 */ /* 0x000fe20000000800 */
[C---:B------:R-:W-:Y:S01]  /*9450*/  HMMA.16816.F32 R16, R176.reuse, R138, R16 ;  /* 0x0000008ab010723c */ /* 0x040fe20000001810 */
[----:B------:R-:W1:Y:S08]  /*9460*/  LDSM.16.MT88.4 R136, [R251+0x100] ;  /* 0x00010000fb88783b */ /* 0x000e700000004200 */
[----:B------:R4:W-:Y:S03]  /*9470*/  MUFU.EX2 R190, R162 ;  /* 0x000000a200be7308 */ /* 0x0009e60000000800 */
[----:B----4-:R-:W-:Y:S01]  /*9480*/  MOV R162, R152 ;  /* 0x0000009800a27202 */ /* 0x010fe20000000f00 */
        /* <DEDUP_REMOVED lines=40> */
[----:B--2---:R-:W-:Y:S01]  /*9710*/  FADD.FTZ R136, R2, R181 ;  /* 0x000000b502887221 */ /* 0x004fe20000010000 */
[----:B------:R-:W-:Y:S01]  /*9720*/  HMMA.16816.F32 R128, R176, R138, R128 ;  /* 0x0000008ab080723c */ /* 0x000fe20000001880 */
[----:B------:R-:W-:Y:S03]  /*9730*/  MUFU.EX2 R181, R191 ;  /* 0x000000bf00b57308 */ /* 0x000fe60000000800 */
[----:B------:R-:W-:Y:S03]  /*9740*/  FADD.FTZ R136, R0, R136 ;  /* 0x0000008800887221 */ /* 0x000fe60000010000 */
[C---:B---3--:R-:W-:Y:S01]  /*9750*/  F2FP.PACK_AB R138, R133.reuse, R144 ;  /* 0x00000090858a723e */ /* 0x048fe200000000ff */
[----:B------:R-:W-:Y:S01]  /*9760*/  FADD.FTZ R137, R144, R136 ;  /* 0x0000008890897221 */ /* 0x000fe20000010000 */
[----:B------:R-:W-:Y:S01]  /*9770*/  F2FP.PACK_AB R136, R0, R2 ;  /* 0x000000020088723e */ /* 0x000fe200000000ff */
[----:B------:R-:W1:Y:S01]  /*9780*/  LDSM.16.MT88.4 R144, [R248+0x900] ;  /* 0x00090000f890783b */ /* 0x000e620000004200 */
[----:B------:R-:W2:Y:S01]  /*9790*/  MUFU.EX2 R2, R155 ;  /* 0x0000009b00027308 */ /* 0x000ea20000000800 */
[----:B------:R-:W-:Y:S01]  /*97a0*/  FADD.FTZ R149, R133, R137 ;  /* 0x0000008985957221 */ /* 0x000fe20000010000 */
[----:B------:R-:W-:Y:S02]  /*97b0*/  F2FP.PACK_AB R137, R186, R185 ;  /* 0x000000b9ba89723e */ /* 0x000fe400000000ff */
[----:B------:R-:W-:Y:S02]  /*97c0*/  F2FP.PACK_AB R139, R184, R183 ;  /* 0x000000b7b88b723e */ /* 0x000fe400000000ff */
[----:B------:R-:W-:Y:S04]  /*97d0*/  F2FP.PACK_AB R177, R188, R189 ;  /* 0x000000bdbcb1723e */ /* 0x000fe800000000ff */
[----:B------:R-:W-:Y:S01]  /*97e0*/  MUFU.EX2 R0, R159 ;  /* 0x0000009f00007308 */ /* 0x000fe20000000800 */
[C---:B------:R-:W-:Y:S08]  /*97f0*/  HMMA.16816.F32 R4, R136.reuse, R140, R4 ;  /* 0x0000008c8804723c */ /* 0x040ff00000001804 */
[C---:B------:R-:W-:Y:S01]  /*9800*/  HMMA.16816.F32 R8, R136.reuse, R142, R8 ;  /* 0x0000008e8808723c */ /* 0x040fe20000001808 */
[----:B------:R-:W3:Y:S01]  /*9810*/  LDSM.16.MT88.4 R140, [R251+0x900] ;  /* 0x00090000fb8c783b */ /* 0x000ee20000004200 */
[----:B------:R-:W4:Y:S10]  /*9820*/  MUFU.EX2 R133, R158 ;  /* 0x0000009e00857308 */ /* 0x000f340000000800 */
[----:B------:R-:W-:Y:S01]  /*9830*/  MUFU.EX2 R176, R167 ;  /* 0x000000a700b07308 */ /* 0x000fe20000000800 */
[C---:B-1----:R-:W-:Y:S09]  /*9840*/  HMMA.16816.F32 R12, R136.reuse, R144, R12 ;  /* 0x00000090880c723c */ /* 0x042ff2000000180c */
[----:B------:R-:W-:Y:S01]  /*9850*/  MUFU.EX2 R178, R157 ;  /* 0x0000009d00b27308 */ /* 0x000fe20000000800 */
        /* <DEDUP_REMOVED lines=42> */
[----:B------:R-:W-:Y:S01]  /*9b00*/  HMMA.16816.F32 R128, R136, R146, R128 ;  /* 0x000000928880723c */ /* 0x000fe20000001880 */
[----:B------:R-:W1:Y:S06]  /*9b10*/  LDSM.16.MT88.4 R144, [R248+0x1100] ;  /* 0x00110000f890783b */ /* 0x000e6c0000004200 */
[----:B--2---:R-:W-:Y:S01]  /*9b20*/  FADD.FTZ R136, R2, R149 ;  /* 0x0000009502887221 */ /* 0x004fe20000010000 */
[C---:B----4-:R-:W-:Y:S04]  /*9b30*/  F2FP.PACK_AB R138, R133.reuse, R148 ;  /* 0x00000094858a723e */ /* 0x050fe800000000ff */
[----:B------:R-:W-:Y:S01]  /*9b40*/  FADD.FTZ R136, R0, R136 ;  /* 0x0000008800887221 */ /* 0x000fe20000010000 */
[----:B------:R-:W-:Y:S03]  /*9b50*/  F2FP.PACK_AB R139, R190, R180 ;  /* 0x000000b4be8b723e */ /* 0x000fe600000000ff */
[----:B------:R-:W-:Y:S01]  /*9b60*/  FADD.FTZ R137, R148, R136 ;  /* 0x0000008894897221 */ /* 0x000fe20000010000 */
[----:B------:R-:W-:Y:S01]  /*9b70*/  F2FP.PACK_AB R136, R0, R2 ;  /* 0x000000020088723e */ /* 0x000fe200000000ff */
[----:B------:R-:W2:Y:S01]  /*9b80*/  LDSM.16.MT88.4 R148, [R251+0x1100] ;  /* 0x00110000fb94783b */ /* 0x000ea20000004200 */
[----:B------:R-:W4:Y:S01]  /*9b90*/  MUFU.EX2 R0, R162 ;  /* 0x000000a200007308 */ /* 0x000f220000000800 */
[----:B------:R-:W-:Y:S01]  /*9ba0*/  FADD.FTZ R152, R133, R137 ;  /* 0x0000008985987221 */ /* 0x000fe20000010000 */
[----:B------:R-:W-:Y:S07]  /*9bb0*/  F2FP.PACK_AB R137, R182, R181 ;  /* 0x000000b5b689723e */ /* 0x000fee00000000ff */
[C---:B---3--:R-:W-:Y:S01]  /*9bc0*/  HMMA.16816.F32 R4, R136.reuse, R140, R4 ;  /* 0x0000008c8804723c */ /* 0x048fe20000001804 */
[----:B------:R-:W3:Y:S07]  /*9bd0*/  MUFU.EX2 R2, R166 ;  /* 0x000000a600027308 */ /* 0x000eee0000000800 */
[C---:B------:R-:W-:Y:S01]  /*9be0*/  HMMA.16816.F32 R8, R136.reuse, R142, R8 ;  /* 0x0000008e8808723c */ /* 0x040fe20000001808 */
[----:B------:R-:W5:Y:S03]  /*9bf0*/  LDSM.16.MT88.4 R140, [R250+0x1100] ;  /* 0x00110000fa8c783b */ /* 0x000f660000004200 */
[----:B----4-:R-:W-:Y:S04]  /*9c00*/  FADD.FTZ R133, R0, R152 ;  /* 0x0000009800857221 */ /* 0x010fe80000010000 */
[C---:B-1----:R-:W-:Y:S01]  /*9c10*/  HMMA.16816.F32 R12, R136.reuse, R144, R12 ;  /* 0x00000090880c723c */ /* 0x042fe2000000180c */
[----:B------:R-:W-:Y:S03]  /*9c20*/  LDSM.16.MT88.4 R160, [R135+0x1900] ;  /* 0x0019000087a0783b */ /* 0x000fe60000004200 */
[C---:B------:R-:W-:Y:S01]  /*9c30*/  FADD.FTZ R133, R176.reuse, R133 ;  /* 0x00000085b0857221 */ /* 0x040fe20000010000 */
[----:B------:R-:W-:Y:S03]  /*9c40*/  F2FP.PACK_AB R176, R176, R0 ;  /* 0x00000000b0b0723e */ /* 0x000fe600000000ff */
[C---:B------:R-:W-:Y:S01]  /*9c50*/  HMMA.16816.F32 R16, R136.reuse, R146, R16 ;  /* 0x000000928810723c */ /* 0x040fe20000001810 */
[----:B------:R-:W1:Y:S03]  /*9c60*/  LDSM.16.MT88.4 R144, [R135+0x3100] ;  /* 0x003100008790783b */ /* 0x000e660000004200 */
[----:B---3--:R-:W-:Y:S01]  /*9c70*/  FADD.FTZ R0, R2, R133 ;  /* 0x0000008502007221 */ /* 0x008fe20000010000 */
[----:B------:R-:W-:Y:S03]  /*9c80*/  MOV R133, R3 ;  /* 0x0000000300857202 */ /* 0x000fe60000000f00 */
[C---:B--2---:R-:W-:Y:S04]  /*9c90*/  HMMA.16816.F32 R20, R136.reuse, R148, R20 ;  /* 0x000000948814723c */ /* 0x044fe80000001814 */
[C---:B------:R-:W-:Y:S01]  /*9ca0*/  FADD.FTZ R0, R178.reuse, R0 ;  /* 0x00000000b2007221 */ /* 0x040fe20000010000 */
[----:B------:R-:W-:Y:S02]  /*9cb0*/  F2FP.PACK_AB R178, R178, R2 ;  /* 0x00000002b2b2723e */ /* 0x000fe400000000ff */
[----:B------:R-:W2:Y:S01]  /*9cc0*/  MUFU.EX2 R2, R164 ;  /* 0x000000a400027308 */ /* 0x000ea20000000800 */
[C---:B------:R-:W-:Y:S01]  /*9cd0*/  HMMA.16816.F32 R24, R136.reuse, R150, R24 ;  /* 0x000000968818723c */ /* 0x040fe20000001818 */
[----:B------:R-:W3:Y:S07]  /*9ce0*/  LDSM.16.MT88.4 R148, [R248+0x3100] ;  /* 0x00310000f894783b */ /* 0x000eee0000004200 */
[C---:B-----5:R-:W-:Y:S01]  /*9cf0*/  HMMA.16816.F32 R28, R136.reuse, R140, R28 ;  /* 0x0000008c881c723c */ /* 0x060fe2000000181c */
[----:B------:R-:W-:Y:S07]  /*9d00*/  STL [R1+0xa4], R0 ;  /* 0x0000a40001007387 */ /* 0x000fee0000100800 */
[C---:B------:R-:W-:Y:S01]  /*9d10*/  HMMA.16816.F32 R32, R136.reuse, R142, R32 ;  /* 0x0000008e8820723c */ /* 0x040fe20000001820 */
[----:B------:R-:W4:Y:S03]  /*9d20*/  LDSM.16.MT88.4 R140, [R251+0x3100] ;  /* 0x00310000fb8c783b */ /* 0x000f260000004200 */
[----:B--2---:R-:W-:Y:S04]  /*9d30*/  F2FP.PACK_AB R179, R2, R187 ;  /* 0x000000bb02b3723e */ /* 0x004fe800000000ff */
[C---:B-1----:R-:W-:Y:S08]  /*9d40*/  HMMA.16816.F32 R36, R136.reuse, R144, R36 ;  /* 0x000000908824723c */ /* 0x042ff00000001824 */
[C---:B------:R-:W-:Y:S01]  /*9d50*/  HMMA.16816.F32 R40, R136.reuse, R146, R40 ;  /* 0x000000928828723c */ /* 0x040fe20000001828 */
[----:B------:R-:W1:Y:S07]  /*9d60*/  LDSM.16.MT88.4 R144, [R250+0x3100] ;  /* 0x00310000fa90783b */ /* 0x000e6e0000004200 */
[C---:B---3--:R-:W-:Y:S08]  /*9d70*/  HMMA.16816.F32 R44, R136.reuse, R148, R44 ;  /* 0x00000094882c723c */ /* 0x048ff0000000182c */
[C---:B------:R-:W-:Y:S01]  /*9d80*/  HMMA.16816.F32 R48, R136.reuse, R150, R48 ;  /* 0x000000968830723c */ /* 0x040fe20000001830 */
[----:B------:R-:W2:Y:S07]  /*9d90*/  LDSM.16.MT88.4 R148, [R135+0x5100] ;  /* 0x005100008794783b */ /* 0x000eae0000004200 */
[C---:B----4-:R-:W-:Y:S08]  /*9da0*/  HMMA.16816.F32 R52, R136.reuse, R140, R52 ;  /* 0x0000008c8834723c */ /* 0x050ff00000001834 */
        /* <DEDUP_REMOVED lines=20> */
[C---:B-1----:R-:W-:Y:S07]  /*9ef0*/  HMMA.16816.F32 R108, R136.reuse, R144, R108 ;  /* 0x00000090886c723c */ /* 0x042fee000000186c */
[----:B------:R-:W-:Y:S01]  /*9f00*/  FADD.FTZ R144, R153, R154 ;  /* 0x0000009a99907221 */ /* 0x000fe20000010000 */
[C---:B------:R-:W-:Y:S01]  /*9f10*/  HMMA.16816.F32 R112, R136.reuse, R146, R112 ;  /* 0x000000928870723c */ /* 0x040fe20000001870 */
[----:B------:R-:W1:Y:S03]  /*9f20*/  LDSM.16.MT88.4 R152, [R248+0x1900] ;  /* 0x00190000f898783b */ /* 0x000e660000004200 */
[----:B------:R-:W-:Y:S04]  /*9f30*/  FADD.FTZ R0, R156, R144 ;  /* 0x000000909c007221 */ /* 0x000fe80000010000 */
[C---:B--2---:R-:W-:Y:S01]  /*9f40*/  HMMA.16816.F32 R116, R136.reuse, R148, R116 ;  /* 0x000000948874723c */ /* 0x044fe20000001874 */
[----:B------:R-:W2:Y:S03]  /*9f50*/  LDSM.16.MT88.4 R144, [R251+0x1900] ;  /* 0x00190000fb90783b */ /* 0x000ea60000004200 */
[----:B------:R-:W-:Y:S04]  /*9f60*/  FADD.FTZ R0, R185, R0 ;  /* 0x00000000b9007221 */ /* 0x000fe80000010000 */
[C---:B------:R-:W-:Y:S04]  /*9f70*/  HMMA.16816.F32 R120, R136.reuse, R150, R120 ;  /* 0x000000968878723c */ /* 0x040fe80000001878 */
[----:B------:R-:W-:Y:S04]  /*9f80*/  FADD.FTZ R0, R186, R0 ;  /* 0x00000000ba007221 */ /* 0x000fe80000010000 */
[----:B------:R-:W-:Y:S01]  /*9f90*/  FADD.FTZ R0, R183, R0 ;  /* 0x00000000b7007221 */ /* 0x000fe20000010000 */
[C---:B---3--:R-:W-:Y:S03]  /*9fa0*/  HMMA.16816.F32 R124, R136.reuse, R140, R124 ;  /* 0x0000008c887c723c */ /* 0x048fe6000000187c */
[----:B------:R-:W-:Y:S04]  /*9fb0*/  FADD.FTZ R0, R184, R0 ;  /* 0x00000000b8007221 */ /* 0x000fe80000010000 */
[----:B------:R-:W-:Y:S01]  /*9fc0*/  FADD.FTZ R0, R181, R0 ;  /* 0x00000000b5007221 */ /* 0x000fe20000010000 */
[----:B------:R-:W-:Y:S01]  /*9fd0*/  HMMA.16816.F32 R128, R136, R142, R128 ;  /* 0x0000008e8880723c */ /* 0x000fe20000001880 */
[----:B------:R-:W3:Y:S03]  /*9fe0*/  LDSM.16.MT88.4 R136, [R250+0x1900] ;  /* 0x00190000fa88783b */ /* 0x000ee60000004200 */
[----:B------:R-:W-:Y:S04]  /*9ff0*/  FADD.FTZ R0, R182, R0 ;  /* 0x00000000b6007221 */ /* 0x000fe80000010000 */
[C---:B------:R-:W-:Y:S01]  /*a000*/  HMMA.16816.F32 R164, R176.reuse, R160, R4 ;  /* 0x000000a0b0a4723c */ /* 0x040fe20000001804 */
[----:B------:R-:W4:Y:S04]  /*a010*/  LDSM.16.MT88.4 R4, [R135+0x3900] ;  /* 0x003900008704783b */ /* 0x000f280000004200 */
[----:B------:R-:W-:Y:S03]  /*a020*/  FADD.FTZ R0, R180, R0 ;  /* 0x00000000b4007221 */ /* 0x000fe60000010000 */
[C---:B------:R-:W-:Y:S01]  /*a030*/  HMMA.16816.F32 R160, R176.reuse, R162, R8 ;  /* 0x000000a2b0a0723c */ /* 0x040fe20000001808 */
[----:B------:R-:W5:Y:S03]  /*a040*/  LDSM.16.MT88.4 R8, [R248+0x3900] ;  /* 0x00390000f808783b */ /* 0x000f660000004200 */
[----:B------:R-:W-:Y:S04]  /*a050*/  FADD.FTZ R0, R190, R0 ;  /* 0x00000000be007221 */ /* 0x000fe80000010000 */
[C---:B-1----:R-:W-:Y:S01]  /*a060*/  HMMA.16816.F32 R156, R176.reuse, R152, R12 ;  /* 0x00000098b09c723c */ /* 0x042fe2000000180c */
[----:B------:R-:W1:Y:S03]  /*a070*/  LDSM.16.MT88.4 R12, [R251+0x3900] ;  /* 0x00390000fb0c783b */ /* 0x000e660000004200 */
[----:B------:R-:W-:Y:S04]  /*a080*/  FADD.FTZ R0, R189, R0 ;  /* 0x00000000bd007221 */ /* 0x000fe80000010000 */
[C---:B------:R-:W-:Y:S01]  /*a090*/  HMMA.16816.F32 R152, R176.reuse, R154, R16 ;  /* 0x0000009ab098723c */ /* 0x040fe20000001810 */
[----:B------:R-:W1:Y:S03]  /*a0a0*/  LDSM.16.MT88.4 R16, [R250+0x3900] ;  /* 0x00390000fa10783b */ /* 0x000e660000004200 */
[----:B------:R-:W-:Y:S04]  /*a0b0*/  FADD.FTZ R0, R188, R0 ;  /* 0x00000000bc007221 */ /* 0x000fe80000010000 */
[C---:B--2---:R-:W-:Y:S04]  /*a0c0*/  HMMA.16816.F32 R148, R176.reuse, R144, R20 ;  /* 0x00000090b094723c */ /* 0x044fe80000001814 */
[----:B------:R-:W-:Y:S04]  /*a0d0*/  FADD.FTZ R0, R187, R0 ;  /* 0x00000000bb007221 */ /* 0x000fe80000010000 */
[C---:B------:R-:W-:Y:S04]  /*a0e0*/  HMMA.16816.F32 R144, R176.reuse, R146, R24 ;  /* 0x00000092b090723c */ /* 0x040fe80000001818 */
[----:B------:R-:W-:Y:S01]  /*a0f0*/  FADD.FTZ R0, R2, R0 ;  /* 0x0000000002007221 */ /* 0x000fe20000010000 */
[----:B------:R-:W-:Y:S03]  /*a100*/  MOV R2, R132 ;  /* 0x0000008400027202 */ /* 0x000fe60000000f00 */
[C---:B---3--:R-:W-:Y:S01]  /*a110*/  HMMA.16816.F32 R140, R176.reuse, R136, R28 ;  /* 0x00000088b08c723c */ /* 0x048fe2000000181c */
[----:B------:R-:W-:Y:S07]  /*a120*/  STL [R1+0x9c], R0 ;  /* 0x00009c0001007387 */ /* 0x000fee0000100800 */
[C---:B------:R-:W-:Y:S08]  /*a130*/  HMMA.16816.F32 R136, R176.reuse, R138, R32 ;  /* 0x0000008ab088723c */ /* 0x040ff00000001820 */
[C---:B----4-:R-:W-:Y:S08]  /*a140*/  HMMA.16816.F32 R36, R176.reuse, R4, R36 ;  /* 0x00000004b024723c */ /* 0x050ff00000001824 */
[C---:B------:R-:W-:Y:S01]  /*a150*/  HMMA.16816.F32 R40, R176.reuse, R6, R40 ;  /* 0x00000006b028723c */ /* 0x040fe20000001828 */
[----:B------:R-:W2:Y:S07]  /*a160*/  LDSM.16.MT88.4 R4, [R135+0x5900] ;  /* 0x005900008704783b */ /* 0x000eae0000004200 */
[C---:B-----5:R-:W-:Y:S08]  /*a170*/  HMMA.16816.F32 R44, R176.reuse, R8, R44 ;  /* 0x00000008b02c723c */ /* 0x060ff0000000182c */
[C---:B------:R-:W-:Y:S01]  /*a180*/  HMMA.16816.F32 R48, R176.reuse, R10, R48 ;  /* 0x0000000ab030723c */ /* 0x040fe20000001830 */
[----:B------:R-:W3:Y:S07]  /*a190*/  LDSM.16.MT88.4 R8, [R248+0x5900] ;  /* 0x00590000f808783b */ /* 0x000eee0000004200 */
[C---:B-1----:R-:W-:Y:S08]  /*a1a0*/  HMMA.16816.F32 R52, R176.reuse, R12, R52 ;  /* 0x0000000cb034723c */ /* 0x042ff00000001834 */
[C---:B------:R-:W-:Y:S01]  /*a1b0*/  HMMA.16816.F32 R56, R176.reuse, R14, R56 ;  /* 0x0000000eb038723c */ /* 0x040fe20000001838 */
[----:B------:R-:W1:Y:S07]  /*a1c0*/  LDSM.16.MT88.4 R12, [R251+0x5900] ;  /* 0x00590000fb0c783b */ /* 0x000e6e0000004200 */
[C---:B------:R-:W-:Y:S08]  /*a1d0*/  HMMA.16816.F32 R60, R176.reuse, R16, R60 ;  /* 0x00000010b03c723c */ /* 0x040ff0000000183c */
[C---:B------:R-:W-:Y:S01]  /*a1e0*/  HMMA.16816.F32 R64, R176.reuse, R18, R64 ;  /* 0x00000012b040723c */ /* 0x040fe20000001840 */
[----:B------:R-:W4:Y:S07]  /*a1f0*/  LDSM.16.MT88.4 R16, [R250+0x5900] ;  /* 0x00590000fa10783b */ /* 0x000f2e0000004200 */
        /* <DEDUP_REMOVED lines=18> */
[C---:B----4-:R-:W-:Y:S08]  /*a320*/  HMMA.16816.F32 R124, R176.reuse, R16, R124 ;  /* 0x00000010b07c723c */ /* 0x050ff0000000187c */
[----:B------:R-:W-:Y:S01]  /*a330*/  HMMA.16816.F32 R128, R176, R18, R128 ;  /* 0x00000012b080723c */ /* 0x000fe20000001880 */
[----:B------:R-:W-:-:S07]  /*a340*/  @P0 BRA `(.L_x_615) ;  /* 0xffffbd7000000947 */ /* 0x000fce000383ffff */
.L_x_612:
[----:B------:R-:W-:-:S13]  /*a350*/  ISETP.LE.AND P0, PT, RZ, UR10, PT ;  /* 0x0000000aff007c0c */ /* 0x000fda000bf03270 */
[----:B------:R-:W-:Y:S05]  /*a360*/  @!P0 BRA `(.L_x_616) ;  /* 0x00003be000008947 */ /* 0x000fea0003800000 */
[----:B------:R-:W2:Y:S04]  /*a370*/  LDL.LU R4, [R1+0xe4] ;  /* 0x0000e40001047983 */ /* 0x000ea80000300800 */
[----:B------:R-:W2:Y:S01]  /*a380*/  LDL.LU R0, [R1+0x98] ;  /* 0x0000980001007983 */ /* 0x000ea20000300800 */
[----:B------:R-:W-:Y:S01]  /*a390*/  IMAD.MOV.U32 R133, RZ, RZ, R3 ;  /* 0x000000ffff857224 */ /* 0x000fe200078e0003 */
[C---:B--2---:R-:W-:Y:S01]  /*a3a0*/  SHF.L.U64.HI R2, R0.reuse, 0x1, R4 ;  /* 0x0000000100027819 */ /* 0x044fe20000010204 */
[----:B------:R-:W-:-:S04]  /*a3b0*/  IMAD.SHL.U32 R0, R0, 0x2, RZ ;  /* 0x0000000200007824 */ /* 0x000fc800078e00ff */
[----:B------:R1:W-:Y:S04]  /*a3c0*/  STL [R1+0x84], R2 ;  /* 0x0000840201007387 */ /* 0x0003e80000100800 */
[----:B------:R2:W-:Y:S04]  /*a3d0*/  STL [R1+0x80], R0 ;  /* 0x0000800001007387 */ /* 0x0005e80000100800 */
[----:B------:R-:W3:Y:S04]  /*a3e0*/  LDL.LU R8, [R1+0xdc] ;  /* 0x0000dc0001087983 */ /* 0x000ee80000300800 */
[----:B------:R-:W3:Y:S04]  /*a3f0*/  LDL.LU R7, [R1+0xd0] ;  /* 0x0000d00001077983 */ /* 0x000ee80000300800 */
[----:B------:R-:W4:Y:S04]  /*a400*/  LDL.LU R6, [R1+0xe0] ;  /* 0x0000e00001067983 */ /* 0x000f280000300800 */
[----:B------:R-:W4:Y:S04]  /*a410*/  LDL.LU R5, [R1+0xd4] ;  /* 0x0000d40001057983 */ /* 0x000f280000300800 */
[----:B------:R-:W5:Y:S01]  /*a420*/  LDL.LU R4, [R1+0xb0] ;  /* 0x0000b00001047983 */ /* 0x000f620000300800 */
[----:B-1----:R-:W-:-:S03]  /*a430*/  IMAD.MOV.U32 R2, RZ, RZ, R132 ;  /* 0x000000ffff027224 */ /* 0x002fc600078e0084 */
[----:B--2---:R-:W5:Y:S01]  /*a440*/  LDL.LU R0, [R1+0x64] ;  /* 0x0000640001007983 */ /* 0x004f620000300800 */
[C---:B---3--:R-:W-:Y:S02]  /*a450*/  SHF.L.U64.HI R8, R7.reuse, 0x1, R8 ;  /* 0x0000000107087819 */ /* 0x048fe40000010208 */
[----:B------:R-:W-:-:S03]  /*a460*/  SHF.L.U32 R3, R7, 0x1, RZ ;  /* 0x0000000107037819 */ /* 0x000fc600000006ff */
[----:B------:R-:W-:Y:S01]  /*a470*/  STL [R1+0x7c], R8 ;  /* 0x00007c0801007387 */ /* 0x000fe20000100800 */
[----:B----4-:R-:W-:-:S03]  /*a480*/  SHF.L.U64.HI R6, R5, 0x1, R6 ;  /* 0x0000000105067819 */ /* 0x010fc60000010206 */
[----:B------:R5:W-:Y:S01]  /*a490*/  STL [R1+0x78], R3 ;  /* 0x0000780301007387 */ /* 0x000be20000100800 */
[----:B------:R-:W-:-:S03]  /*a4a0*/  IMAD.SHL.U32 R5, R5, 0x2, RZ ;  /* 0x0000000205057824 */ /* 0x000fc600078e00ff */
[----:B------:R1:W-:Y:S04]  /*a4b0*/  STL [R1+0x74], R6 ;  /* 0x0000740601007387 */ /* 0x0003e80000100800 */
[----:B------:R1:W-:Y:S01]  /*a4c0*/  STL [R1+0x70], R5 ;  /* 0x0000700501007387 */ /* 0x0003e20000100800 */
[C---:B-----5:R-:W-:Y:S02]  /*a4d0*/  SHF.L.U64.HI R3, R0.reuse, 0x1, R4 ;  /* 0x0000000100037819 */ /* 0x060fe40000010204 */
[----:B------:R-:W-:-:S05]  /*a4e0*/  SHF.L.U32 R0, R0, 0x1, RZ ;  /* 0x0000000100007819 */ /* 0x000fca00000006ff */
[----:B------:R1:W-:Y:S04]  /*a4f0*/  STL [R1+0x68], R0 ;  /* 0x0000680001007387 */ /* 0x0003e80000100800 */
[----:B------:R1:W-:Y:S01]  /*a500*/  STL [R1+0x6c], R3 ;  /* 0x00006c0301007387 */ /* 0x0003e20000100800 */
[----:B------:R-:W-:Y:S05]  /*a510*/  BRA `(.L_x_617) ;  /* 0x0000043000007947 */ /* 0x000fea0003800000 */
.L_x_619:
[----:B------:R-:W2:Y:S01]  /*a520*/  LDL R12, [R1+0xa0] ;  /* 0x0000a000010c7983 */ /* 0x000ea20000100800 */
[----:B------:R-:W-:Y:S01]  /*a530*/  ULEA UR4, UR10, UR12, 0x6 ;  /* 0x0000000c0a047291 */ /* 0x000fe2000f8e303f */
[----:B------:R-:W-:Y:S02]  /*a540*/  IMAD.MOV.U32 R9, RZ, RZ, RZ ;  /* 0x000000ffff097224 */ /* 0x000fe400078e00ff */
[----:B------:R-:W3:Y:S03]  /*a550*/  LDL R31, [R1+0x80] ;  /* 0x00008000011f7983 */ /* 0x000ee60000100800 */
[----:B------:R-:W-:Y:S01]  /*a560*/  IMAD.U32 R5, RZ, RZ, UR4 ;  /* 0x00000004ff057e24 */ /* 0x000fe2000f8e00ff */
[----:B------:R-:W4:Y:S04]  /*a570*/  LDL R30, [R1+0x84] ;  /* 0x00008400011e7983 */ /* 0x000f280000100800 */
        /* <DEDUP_REMOVED lines=18> */
[----:B------:R2:W3:Y:S02]  /*a6a0*/  @!P1 LDG.E R9, [R6.64] ;  /* 0x0000001006099981 */ /* 0x0004e4000c1e1900 */
[----:B------:R-:W-:Y:S04]  /*a6b0*/  IMAD R0, R0, c[0x0][0x1e0], RZ ;  /* 0x0000780000007a24 */ /* 0x000fe800078e02ff */
[C---:B------:R-:W-:Y:S02]  /*a6c0*/  IMAD R0, R10.reuse, c[0x0][0x1e4], R0 ;  /* 0x000079000a007a24 */ /* 0x040fe400078e0200 */
[----:B--2---:R-:W-:Y:S04]  /*a6d0*/  IMAD.WIDE.U32 R6, R10, c[0x0][0x1e0], RZ ;  /* 0x000078000a067a25 */ /* 0x004fe800078e00ff */
[----:B------:R-:W-:Y:S01]  /*a6e0*/  IMAD.IADD R7, R7, 0x1, R0 ;  /* 0x0000000107077824 */ /* 0x000fe200078e0200 */
[----:B---3--:R-:W-:Y:S01]  /*a6f0*/  STL [R1+0x58], R9 ;  /* 0x0000580901007387 */ /* 0x008fe20000100800 */
[----:B-1----:R-:W-:Y:S02]  /*a700*/  SHF.R.S32.HI R10, RZ, 0x1f, R9 ;  /* 0x0000001fff0a7819 */ /* 0x002fe40000011409 */
[C---:B------:R-:W-:Y:S04]  /*a710*/  IMAD.WIDE.U32 R6, R9.reuse, c[0x0][0x1f0], R6 ;  /* 0x00007c0009067a25 */ /* 0x040fe800078e0006 */
[----:B------:R-:W-:Y:S01]  /*a720*/  IMAD R10, R10, c[0x0][0x1f0], RZ ;  /* 0x00007c000a0a7a24 */ /* 0x000fe200078e02ff */
[----:B------:R-:W-:Y:S03]  /*a730*/  IADD3 R0, P0, R6, UR22, RZ ;  /* 0x0000001606007c10 */ /* 0x000fe6000ff1e0ff */
[----:B------:R-:W-:Y:S05]  /*a740*/  IMAD R10, R9, c[0x0][0x1f4], R10 ;  /* 0x00007d00090a7a24 */ /* 0x000fea00078e020a */
[----:B------:R-:W-:Y:S02]  /*a750*/  IADD3.X R10, R7, UR20, R10, P0, !PT ;  /* 0x00000014070a7c10 */ /* 0x000fe400087fe40a */
[C---:B------:R-:W-:Y:S04]  /*a760*/  LEA R5, P0, R0.reuse, c[0x0][0x1c8], 0x1 ;  /* 0x0000720000057a11 */ /* 0x040fe800078008ff */
[----:B------:R-:W-:Y:S01]  /*a770*/  LEA.HI.X R10, R0, c[0x0][0x1cc], R10, 0x1, P0 ;  /* 0x00007300000a7a11 */ /* 0x000fe200000f0c0a */
[----:B------:R-:W1:Y:S04]  /*a780*/  SHFL.IDX PT, R6, R5, RZ, 0x181f ;  /* 0x00181fff05067589 */ /* 0x000e6800000e0000 */
[----:B------:R-:W4:Y:S04]  /*a790*/  SHFL.IDX PT, R7, R10, RZ, 0x181f ;  /* 0x00181fff0a077589 */ /* 0x000f2800000e0000 */
[----:B------:R-:W2:Y:S04]  /*a7a0*/  SHFL.IDX PT, R0, R5, 0x1, 0x181f ;  /* 0x00381f0005007f89 */ /* 0x000ea800000e0000 */
[----:B------:R3:W2:Y:S01]  /*a7b0*/  SHFL.IDX PT, R5, R10, 0x1, 0x181f ;  /* 0x00381f000a057f89 */ /* 0x0006a200000e0000 */
[C---:B-1----:R-:W-:Y:S05]  /*a7c0*/  IADD3 R8, P0, R6.reuse, R31, RZ ;  /* 0x0000001f06087210 */ /* 0x042fea0007f1e0ff */
[C---:B----4-:R-:W-:Y:S05]  /*a7d0*/  IMAD.X R9, R7.reuse, 0x1, R30, P0 ;  /* 0x0000000107097824 */ /* 0x050fea00000e061e */
[----:B-----5:R1:W-:Y:S02]  /*a7e0*/  LDGSTS.E.BYPASS.LTC128B.128 [R24+0x10100], [R8.64], !P6 ;  /* 0x1010000008187fae */ /* 0x0203e4000f101d50 */
[C---:B-1----:R-:W-:Y:S04]  /*a7f0*/  IADD3 R8, P0, R6.reuse, R29, RZ ;  /* 0x0000001d06087210 */ /* 0x042fe80007f1e0ff */
[CC--:B------:R-:W-:Y:S02]  /*a800*/  IADD3.X R9, R7.reuse, R28.reuse, RZ, P0, !PT ;  /* 0x0000001c07097210 */ /* 0x0c0fe400007fe4ff */
[C---:B------:R-:W-:Y:S03]  /*a810*/  IADD3 R12, P0, R6.reuse, R27, RZ ;  /* 0x0000001b060c7210 */ /* 0x040fe60007f1e0ff */
[----:B------:R1:W-:Y:S02]  /*a820*/  LDGSTS.E.BYPASS.LTC128B.128 [R24+0x12100], [R8.64], !P5 ;  /* 0x1210000008187fae */ /* 0x0003e4000e901d50 */
[C---:B------:R-:W-:Y:S01]  /*a830*/  IMAD.X R13, R7.reuse, 0x1, R26, P0 ;  /* 0x00000001070d7824 */ /* 0x040fe200000e061a */
[----:B---3--:R-:W-:Y:S04]  /*a840*/  IADD3 R10, P0, R6, R25, RZ ;  /* 0x00000019060a7210 */ /* 0x008fe80007f1e0ff */
[----:B------:R3:W-:Y:S01]  /*a850*/  LDGSTS.E.BYPASS.LTC128B.128 [R24+0x14100], [R12.64], !P4 ;  /* 0x141000000c187fae */ /* 0x0007e2000e101d50 */
[----:B------:R-:W-:Y:S01]  /*a860*/  IMAD.X R11, R7, 0x1, R132, P0 ;  /* 0x00000001070b7824 */ /* 0x000fe200000e0684 */
[C---:B--2---:R-:W-:Y:S04]  /*a870*/  IADD3 R6, P0, R0.reuse, R31, RZ ;  /* 0x0000001f00067210 */ /* 0x044fe80007f1e0ff */
[----:B------:R3:W-:Y:S01]  /*a880*/  LDGSTS.E.BYPASS.LTC128B.128 [R24+0x16100], [R10.64], !P3 ;  /* 0x161000000a187fae */ /* 0x0007e2000d901d50 */
[C---:B------:R-:W-:Y:S05]  /*a890*/  IMAD.X R7, R5.reuse, 0x1, R30, P0 ;  /* 0x0000000105077824 */ /* 0x040fea00000e061e */
[----:B------:R2:W-:Y:S02]  /*a8a0*/  LDGSTS.E.BYPASS.LTC128B.128 [R24+0x11100], [R6.64], !P6 ;  /* 0x1110000006187fae */ /* 0x0005e4000f101d50 */
[C---:B--2---:R-:W-:Y:S04]  /*a8b0*/  IADD3 R6, P0, R0.reuse, R29, RZ ;  /* 0x0000001d00067210 */ /* 0x044fe80007f1e0ff */
[C---:B------:R-:W-:Y:S02]  /*a8c0*/  IADD3.X R7, R5.reuse, R28, RZ, P0, !PT ;  /* 0x0000001c05077210 */ /* 0x040fe400007fe4ff */
[C---:B-1----:R-:W-:Y:S03]  /*a8d0*/  IADD3 R8, P0, R0.reuse, R27, RZ ;  /* 0x0000001b00087210 */ /* 0x042fe60007f1e0ff */
[----:B------:R1:W-:Y:S02]  /*a8e0*/  LDGSTS.E.BYPASS.LTC128B.128 [R24+0x13100], [R6.64], !P5 ;  /* 0x1310000006187fae */ /* 0x0003e4000e901d50 */
[C---:B------:R-:W-:Y:S05]  /*a8f0*/  IMAD.X R9, R5.reuse, 0x1, R26, P0 ;  /* 0x0000000105097824 */ /* 0x040fea00000e061a */
[----:B------:R3:W-:Y:S01]  /*a900*/  LDGSTS.E.BYPASS.LTC128B.128 [R24+0x15100], [R8.64], !P4 ;  /* 0x1510000008187fae */ /* 0x0007e2000e101d50 */
[----:B-1----:R-:W-:Y:S05]  /*a910*/  IADD3 R6, P0, R0, R25, RZ ;  /* 0x0000001900067210 */ /* 0x002fea0007f1e0ff */
[----:B------:R-:W-:Y:S05]  /*a920*/  IMAD.X R7, R5, 0x1, R132, P0 ;  /* 0x0000000105077824 */ /* 0x000fea00000e0684 */
[----:B------:R3:W-:Y:S01]  /*a930*/  LDGSTS.E.BYPASS.LTC128B.128 [R24+0x17100], [R6.64], !P3 ;  /* 0x1710000006187fae */ /* 0x0007e2000d901d50 */
[----:B------:R-:W-:-:S05]  /*a940*/  BRA `(.L_x_618) ;  /* 0x0000162000007947 */ /* 0x000fca0003800000 */
.L_x_617:
[----:B-1----:R-:W2:Y:S01]  /*a950*/  LDL R3, [R1+0x5c] ;  /* 0x00005c0001037983 */ /* 0x002ea20000100800 */
[----:B------:R-:W-:Y:S04]  /*a960*/  DEPBAR.LE SB0, 0x0 ;  /* 0x000080000000791a */ /* 0x000fe80000000000 */
[----:B------:R-:W3:Y:S01]  /*a970*/  LDL R7, [R1+0x58] ;  /* 0x0000580001077983 */ /* 0x000ee20000100800 */
[----:B------:R-:W-:Y:S04]  /*a980*/  UISETP.GE.AND UP0, UPT, UR10, 0x1, UPT ;  /* 0x000000010a00788c */ /* 0x000fe8000bf06270 */
[----:B------:R1:W-:Y:S05]  /*a990*/  STL [R1+0x104], R41 ;  /* 0x0001042901007387 */ /* 0x0003ea0000100800 */
[----:B------:R-:W-:Y:S05]  /*a9a0*/  STL [R1+0x100], R40 ;  /* 0x0001002801007387 */ /* 0x000fea0000100800 */
[----:B------:R4:W-:Y:S05]  /*a9b0*/  STL.64 [R1+0xf8], R38 ;  /* 0x0000f82601007387 */ /* 0x0009ea0000100a00 */
[----:B------:R1:W-:Y:S05]  /*a9c0*/  STL [R1+0xf0], R37 ;  /* 0x0000f02501007387 */ /* 0x0003ea0000100800 */
[----:B------:R4:W-:Y:S05]  /*a9d0*/  STL [R1+0xec], R36 ;  /* 0x0000ec2401007387 */ /* 0x0009ea0000100800 */
[----:B------:R4:W-:Y:S05]  /*a9e0*/  STL [R1+0xe8], R2 ;  /* 0x0000e80201007387 */ /* 0x0009ea0000100800 */
[----:B------:R-:W3:Y:S05]  /*a9f0*/  LDL R22, [R1+0x80] ;  /* 0x0000800001167983 */ /* 0x000eea0000100800 */
[----:B------:R-:W3:Y:S05]  /*aa00*/  LDL R6, [R1] ;  /* 0x0000000001067983 */ /* 0x000eea0000100800 */
[----:B-1----:R-:W3:Y:S05]  /*aa10*/  LDL R41, [R1+0x84] ;  /* 0x0000840001297983 */ /* 0x002eea0000100800 */
[----:B----4-:R-:W4:Y:S05]  /*aa20*/  LDL R38, [R1+0x3c] ;  /* 0x00003c0001267983 */ /* 0x010f2a0000100800 */
[----:B------:R-:W4:Y:S05]  /*aa30*/  LDL R31, [R1+0x38] ;  /* 0x00003800011f7983 */ /* 0x000f2a0000100800 */
        /* <DEDUP_REMOVED lines=11> */
[----:B------:R-:W-:Y:S05]  /*aaf0*/  LDSM.16.M88.4 R32, [R134+0x11900] ;  /* 0x011900008620783b */ /* 0x000fea0000000200 */
[----:B------:R-:W4:Y:S05]  /*ab00*/  LDL R23, [R1+0xc8] ;  /* 0x0000c80001177983 */ /* 0x000f2a0000100800 */
[----:B------:R-:W4:Y:S01]  /*ab10*/  LDL R132, [R1+0x6c] ;  /* 0x00006c0001847983 */ /* 0x000f220000100800 */
[----:B--2---:R-:W-:Y:S01]  /*ab20*/  SHF.R.S32.HI R0, RZ, 0x1f, R3 ;  /* 0x0000001fff007819 */ /* 0x004fe20000011403 */
[C---:B------:R-:W-:Y:S04]  /*ab30*/  IMAD.WIDE.U32 R4, R3.reuse, c[0x0][0x208], RZ ;  /* 0x0000820003047a25 */ /* 0x040fe800078e00ff */
        /* <DEDUP_REMOVED lines=12> */
[----:B------:R-:W2:Y:S05]  /*ac00*/  SHFL.IDX PT, R3, R28, RZ, 0x181f ;  /* 0x00181fff1c037589 */ /* 0x000eaa00000e0000 */
[----:B------:R3:W-:Y:S05]  /*ac10*/  LDSM.16.M88.4 R176, [R6] ;  /* 0x0000000006b0783b */ /* 0x0007ea0000000200 */
[----:B------:R-:W4:Y:S05]  /*ac20*/  SHFL.IDX PT, R20, R20, 0x1, 0x181f ;  /* 0x00381f0014147f89 */ /* 0x000f2a00000e0000 */
[----:B----4-:R-:W-:Y:S01]  /*ac30*/  LDSM.16.M88.4 R180, [R38] ;  /* 0x0000000026b4783b */ /* 0x010fe20000000200 */
[C---:B-1----:R-:W-:Y:S04]  /*ac40*/  IADD3 R12, P0, R0.reuse, R22, RZ ;  /* 0x00000016000c7210 */ /* 0x042fe80007f1e0ff */
[----:B------:R-:W-:Y:S01]  /*ac50*/  LDSM.16.M88.4 R184, [R31] ;  /* 0x000000001fb8783b */ /* 0x000fe20000000200 */
[C---:B--2---:R-:W-:Y:S04]  /*ac60*/  IADD3.X R13, R3.reuse, R41, RZ, P0, !PT ;  /* 0x00000029030d7210 */ /* 0x044fe800007fe4ff */
[----:B------:R1:W-:Y:S01]  /*ac70*/  LDSM.16.M88.4 R188, [R30] ;  /* 0x000000001ebc783b */ /* 0x0003e20000000200 */
[C---:B---3--:R-:W-:Y:S04]  /*ac80*/  HMMA.16816.F32 R4, R168.reuse, R8, RZ ;  /* 0x00000008a804723c */ /* 0x048fe800000018ff */
[----:B------:R-:W-:Y:S01]  /*ac90*/  @!PT LDS RZ, [RZ] ;  /* 0x00000000fffff984 */ /* 0x000fe20000000800 */
[----:B------:R-:W-:Y:S01]  /*aca0*/  @!PT LDS RZ, [RZ] ;  /* 0x00000000fffff984 */ /* 0x000fe20000000800 */
[----:B------:R-:W-:Y:S01]  /*acb0*/  @!PT LDS RZ, [RZ] ;  /* 0x00000000fffff984 */ /* 0x000fe20000000800 */
[----:B------:R2:W-:Y:S01]  /*acc0*/  LDGSTS.E.BYPASS.LTC128B.128 [R29], [R12.64], !P6 ;  /* 0x000000000c1d7fae */ /* 0x0005e2000f101d50 */
[C---:B------:R-:W-:Y:S04]  /*acd0*/  IADD3 R14, P0, R0.reuse, R40, RZ ;  /* 0x00000028000e7210 */ /* 0x040fe80007f1e0ff */
[----:B------:R-:W3:Y:S01]  /*ace0*/  SHFL.IDX PT, R28, R28, 0x1, 0x181f ;  /* 0x00381f001c1c7f89 */ /* 0x000ee200000e0000 */
[C---:B------:R-:W-:Y:S02]  /*acf0*/  HMMA.16816.F32 R8, R168.reuse, R10, RZ ;  /* 0x0000000aa808723c */ /* 0x040fe400000018ff */
[C---:B------:R-:W-:Y:S02]  /*ad00*/  IADD3.X R15, R3.reuse, R37, RZ, P0, !PT ;  /* 0x00000025030f7210 */ /* 0x040fe400007fe4ff */
[C---:B-1----:R-:W-:Y:S04]  /*ad10*/  IADD3 R30, P0, R0.reuse, R36, RZ ;  /* 0x00000024001e7210 */ /* 0x042fe80007f1e0ff */
[C---:B------:R-:W-:Y:S04]  /*ad20*/  IADD3.X R31, R3.reuse, R2, RZ, P0, !PT ;  /* 0x00000002031f7210 */ /* 0x040fe800007fe4ff */
[----:B------:R-:W-:Y:S02]  /*ad30*/  IADD3 R38, P0, R0, R21, RZ ;  /* 0x0000001500267210 */ /* 0x000fe40007f1e0ff */
[----:B------:R-:W4:Y:S05]  /*ad40*/  LDL R0, [R1+0xc0] ;  /* 0x0000c00001007983 */ /* 0x000f2a0000100800 */
[----:B--2---:R-:W2:Y:S05]  /*ad50*/  LDL R13, [R1+0xc4] ;  /* 0x0000c400010d7983 */ /* 0x004eaa0000100800 */
[----:B------:R3:W-:Y:S01]  /*ad60*/  LDGSTS.E.BYPASS.LTC128B.128 [R23], [R14.64], !P5 ;  /* 0x000000000e177fae */ /* 0x0007e2000e901d50 */
[----:B------:R-:W-:Y:S02]  /*ad70*/  IADD3.X R39, R3, R132, RZ, P0, !PT ;  /* 0x0000008403277210 */ /* 0x000fe400007fe4ff */
[----:B------:R-:W-:Y:S04]  /*ad80*/  IADD3 R22, P0, R20, R22, RZ ;  /* 0x0000001614167210 */ /* 0x000fe80007f1e0ff */
[----:B---3--:R-:W-:Y:S02]  /*ad90*/  IADD3.X R23, R28, R41, RZ, P0, !PT ;  /* 0x000000291c177210 */ /* 0x008fe400007fe4ff */
[----:B------:R1:W5:Y:S05]  /*ada0*/  LDL.LU R41, [R1+0x104] ;  /* 0x0001040001297983 */ /* 0x00036a0000300800 */
[----:B--2---:R2:W-:Y:S05]  /*adb0*/  LDGSTS.E.BYPASS.LTC128B.128 [R13], [R30.64], !P4 ;  /* 0x000000001e0d7fae */ /* 0x0045ea000e101d50 */
[----:B----4-:R3:W-:Y:S05]  /*adc0*/  LDGSTS.E.BYPASS.LTC128B.128 [R0], [R38.64], !P3 ;  /* 0x0000000026007fae */ /* 0x0107ea000d901d50 */
[----:B------:R4:W-:Y:S01]  /*add0*/  LDGSTS.E.BYPASS.LTC128B.128 [R29+0x1000], [R22.64], !P6 ;  /* 0x01000000161d7fae */ /* 0x0009e2000f101d50 */
[C---:B--2---:R-:W-:Y:S01]  /*ade0*/  HMMA.16816.F32 R12, R168.reuse, R16, RZ ;  /* 0x00000010a80c723c */ /* 0x044fe200000018ff */
[----:B------:R-:W-:Y:S03]  /*adf0*/  IADD3 R30, P0, R20, R40, RZ ;  /* 0x00000028141e7210 */ /* 0x000fe60007f1e0ff */
[----:B------:R1:W5:Y:S01]  /*ae00*/  LDL.LU R40, [R1+0x100] ;  /* 0x0001000001287983 */ /* 0x0003620000300800 */
[----:B------:R-:W-:Y:S03]  /*ae10*/  IADD3.X R31, R28, R37, RZ, P0, !PT ;  /* 0x000000251c1f7210 */ /* 0x000fe600007fe4ff */
[C---:B------:R-:W-:Y:S01]  /*ae20*/  HMMA.16816.F32 R16, R168.reuse, R18, RZ ;  /* 0x00000012a810723c */ /* 0x040fe200000018ff */
[----:B---3--:R1:W5:Y:S03]  /*ae30*/  LDL.LU.64 R38, [R1+0xf8] ;  /* 0x0000f80001267983 */ /* 0x0083660000300a00 */
[----:B----4-:R-:W-:Y:S02]  /*ae40*/  IADD3 R22, P0, R20, R36, RZ ;  /* 0x0000002414167210 */ /* 0x010fe40007f1e0ff */
[----:B------:R2:W-:Y:S02]  /*ae50*/  LDGSTS.E.BYPASS.LTC128B.128 [R29+0x3000], [R30.64], !P5 ;  /* 0x030000001e1d7fae */ /* 0x0005e4000e901d50 */
[----:B------:R-:W-:Y:S03]  /*ae60*/  IADD3.X R23, R28, R2, RZ, P0, !PT ;  /* 0x000000021c177210 */ /* 0x000fe600007fe4ff */
[----:B------:R1:W5:Y:S05]  /*ae70*/  LDL.LU R37, [R1+0xf0] ;  /* 0x0000f00001257983 */ /* 0x00036a0000300800 */
[----:B------:R3:W-:Y:S05]  /*ae80*/  LDGSTS.E.BYPASS.LTC128B.128 [R29+0x5000], [R22.64], !P4 ;  /* 0x05000000161d7fae */ /* 0x0007ea000e101d50 */
[----:B------:R1:W5:Y:S05]  /*ae90*/  LDL.LU R36, [R1+0xec] ;  /* 0x0000ec0001247983 */ /* 0x00036a0000300800 */
[----:B------:R1:W5:Y:S05]  /*aea0*/  LDL.LU R2, [R1+0xe8] ;  /* 0x0000e80001027983 */ /* 0x00036a0000300800 */
[----:B------:R-:W4:Y:S01]  /*aeb0*/  LDL R3, [R1+0x28] ;  /* 0x0000280001037983 */ /* 0x000f220000100800 */
[----:B--2---:R-:W-:Y:S04]  /*aec0*/  IADD3 R30, P0, R20, R21, RZ ;  /* 0x00000015141e7210 */ /* 0x004fe80007f1e0ff */
[----:B------:R-:W2:Y:S01]  /*aed0*/  LDL R0, [R1+0x24] ;  /* 0x0000240001007983 */ /* 0x000ea20000100800 */
[----:B------:R-:W-:Y:S02]  /*aee0*/  IADD3.X R31, R28, R132, RZ, P0, !PT ;  /* 0x000000841c1f7210 */ /* 0x000fe400007fe4ff */
[----:B------:R-:W-:Y:S03]  /*aef0*/  PLOP3.LUT P0, PT, PT, PT, UP0, 0x80, 0x0 ;  /* 0x000000000000781c */ /* 0x000fe60003f0f008 */
[----:B------:R1:W-:Y:S01]  /*af00*/  LDGSTS.E.BYPASS.LTC128B.128 [R29+0x7000], [R30.64], !P3 ;  /* 0x070000001e1d7fae */ /* 0x0003e2000d901d50 */
[C---:B---3--:R-:W-:Y:S04]  /*af10*/  HMMA.16816.F32 R20, R168.reuse, R24, RZ ;  /* 0x00000018a814723c */ /* 0x048fe800000018ff */
[----:B------:R-:W0:Y:S04]  /*af20*/  LDGDEPBAR ;  /* 0x00000000000079af */ /* 0x000e280000000000 */
[C---:B------:R-:W-:Y:S08]  /*af30*/  HMMA.16816.F32 R24, R168.reuse, R26, RZ ;  /* 0x0000001aa818723c */ /* 0x040ff000000018ff */
[C---:B-1----:R-:W-:Y:S08]  /*af40*/  HMMA.16816.F32 R28, R168.reuse, R32, RZ ;  /* 0x00000020a81c723c */ /* 0x042ff000000018ff */
[----:B------:R-:W-:Y:S08]  /*af50*/  HMMA.16816.F32 R32, R168, R34, RZ ;  /* 0x00000022a820723c */ /* 0x000ff000000018ff */
[C---:B------:R-:W-:Y:S08]  /*af60*/  HMMA.16816.F32 R4, R172.reuse, R176, R4 ;  /* 0x000000b0ac04723c */ /* 0x040ff00000001804 */
[C---:B------:R-:W-:Y:S01]  /*af70*/  HMMA.16816.F32 R8, R172.reuse, R178, R8 ;  /* 0x000000b2ac08723c */ /* 0x040fe20000001808 */
[----:B------:R-:W1:Y:S07]  /*af80*/  LDSM.16.M88.4 R176, [R252+0x10100] ;  /* 0x01010000fcb0783b */ /* 0x000e6e0000000200 */
[C---:B------:R-:W-:Y:S08]  /*af90*/  HMMA.16816.F32 R12, R172.reuse, R180, R12 ;  /* 0x000000b4ac0c723c */ /* 0x040ff0000000180c */
[C---:B------:R-:W-:Y:S01]  /*afa0*/  HMMA.16816.F32 R16, R172.reuse, R182, R16 ;  /* 0x000000b6ac10723c */ /* 0x040fe20000001810 */
[----:B------:R-:W3:Y:S07]  /*afb0*/  LDSM.16.M88.4 R180, [R252+0x10900] ;  /* 0x01090000fcb4783b */ /* 0x000eee0000000200 */
[C---:B------:R-:W-:Y:S08]  /*afc0*/  HMMA.16816.F32 R20, R172.reuse, R184, R20 ;  /* 0x000000b8ac14723c */ /* 0x040ff00000001814 */
[C---:B------:R-:W-:Y:S01]  /*afd0*/  HMMA.16816.F32 R24, R172.reuse, R186, R24 ;  /* 0x000000baac18723c */ /* 0x040fe20000001818 */
[----:B------:R-:W-:Y:S07]  /*afe0*/  LDSM.16.M88.4 R184, [R252+0x11900] ;  /* 0x01190000fcb8783b */ /* 0x000fee0000000200 */
[C---:B------:R-:W-:Y:S01]  /*aff0*/  HMMA.16816.F32 R28, R172.reuse, R188, R28 ;  /* 0x000000bcac1c723c */ /* 0x040fe2000000181c */
[----:B------:R-:W2:Y:S05]  /*b000*/  LDL R188, [R1+0x30] ;  /* 0x0000300001bc7983 */ /* 0x000eaa0000100800 */
[----:B------:R-:W2:Y:S02]  /*b010*/  LDL R189, [R1+0x2c] ;  /* 0x00002c0001bd7983 */ /* 0x000ea40000100800 */
        /* <DEDUP_REMOVED lines=21> */
[----:B------:R-:W1:Y:S07]  /*b170*/  LDSM.16.M88.4 R184, [R134+0x12900] ;  /* 0x0129000086b8783b */ /* 0x000e6e0000000200 */
[C---:B---3--:R-:W-:Y:S08]  /*b180*/  HMMA.16816.F32 R28, R196.reuse, R180, R28 ;  /* 0x000000b4c41c723c */ /* 0x048ff0000000181c */
[----:B------:R-:W-:Y:S01]  /*b190*/  HMMA.16816.F32 R32, R196, R182, R32 ;  /* 0x000000b6c420723c */ /* 0x000fe20000001820 */
[----:B------:R-:W3:Y:S07]  /*b1a0*/  LDSM.16.M88.4 R180, [R134+0x13100] ;  /* 0x0131000086b4783b */ /* 0x000eee0000000200 */
[C---:B-1----:R-:W-:Y:S08]  /*b1b0*/  HMMA.16816.F32 R4, R200.reuse, R176, R4 ;  /* 0x000000b0c804723c */ /* 0x042ff00000001804 */
[C---:B------:R-:W-:Y:S01]  /*b1c0*/  HMMA.16816.F32 R8, R200.reuse, R178, R8 ;  /* 0x000000b2c808723c */ /* 0x040fe20000001808 */
[----:B------:R-:W1:Y:S07]  /*b1d0*/  LDSM.16.M88.4 R176, [R134+0x13900] ;  /* 0x0139000086b0783b */ /* 0x000e6e0000000200 */
[C---:B------:R-:W-:Y:S08]  /*b1e0*/  HMMA.16816.F32 R12, R200.reuse, R184, R12 ;  /* 0x000000b8c80c723c */ /* 0x040ff0000000180c */
[C---:B------:R-:W-:Y:S08]  /*b1f0*/  HMMA.16816.F32 R16, R200.reuse, R186, R16 ;  /* 0x000000bac810723c */ /* 0x040ff00000001810 */
[C---:B---3--:R-:W-:Y:S08]  /*b200*/  HMMA.16816.F32 R20, R200.reuse, R180, R20 ;  /* 0x000000b4c814723c */ /* 0x048ff00000001814 */
[C---:B------:R-:W-:Y:S08]  /*b210*/  HMMA.16816.F32 R24, R200.reuse, R182, R24 ;  /* 0x000000b6c818723c */ /* 0x040ff00000001818 */
[C---:B-1----:R-:W-:Y:S08]  /*b220*/  HMMA.16816.F32 R28, R200.reuse, R176, R28 ;  /* 0x000000b0c81c723c */ /* 0x042ff0000000181c */
[----:B------:R-:W-:Y:S01]  /*b230*/  HMMA.16816.F32 R32, R200, R178, R32 ;  /* 0x000000b2c820723c */ /* 0x000fe20000001820 */
[----:B----4-:R1:W-:Y:S05]  /*b240*/  LDSM.16.M88.4 R176, [R3] ;  /* 0x0000000003b0783b */ /* 0x0103ea0000000200 */
[----:B-1----:R-:W3:Y:S05]  /*b250*/  LDL R3, [R1+0x18] ;  /* 0x0000180001037983 */ /* 0x002eea0000100800 */
[----:B--2---:R1:W2:Y:S05]  /*b260*/  LDSM.16.M88.4 R184, [R188] ;  /* 0x00000000bcb8783b */ /* 0x0042aa0000000200 */
[----:B------:R4:W2:Y:S05]  /*b270*/  LDSM.16.M88.4 R180, [R189] ;  /* 0x00000000bdb4783b */ /* 0x0008aa0000000200 */
[----:B-1----:R-:W3:Y:S05]  /*b280*/  LDL R188, [R1+0x1c] ;  /* 0x00001c0001bc7983 */ /* 0x002eea0000100800 */
[----:B----4-:R-:W4:Y:S01]  /*b290*/  LDL R189, [R1+0x20] ;  /* 0x0000200001bd7983 */ /* 0x010f220000100800 */
[C---:B--2---:R-:W-:Y:S08]  /*b2a0*/  HMMA.16816.F32 R4, R204.reuse, R184, R4 ;  /* 0x000000b8cc04723c */ /* 0x044ff00000001804 */
[C---:B------:R-:W-:Y:S01]  /*b2b0*/  HMMA.16816.F32 R8, R204.reuse, R186, R8 ;  /* 0x000000bacc08723c */ /* 0x040fe20000001808 */
[----:B------:R1:W2:Y:S07]  /*b2c0*/  LDSM.16.M88.4 R184, [R0] ;  /* 0x0000000000b8783b */ /* 0x0002ae0000000200 */
[C---:B------:R-:W-:Y:S08]  /*b2d0*/  HMMA.16816.F32 R12, R204.reuse, R180, R12 ;  /* 0x000000b4cc0c723c */ /* 0x040ff0000000180c */
[C---:B------:R-:W-:Y:S01]  /*b2e0*/  HMMA.16816.F32 R16, R204.reuse, R182, R16 ;  /* 0x000000b6cc10723c */ /* 0x040fe20000001810 */
[----:B------:R-:W2:Y:S07]  /*b2f0*/  LDSM.16.M88.4 R180, [R252+0x12100] ;  /* 0x01210000fcb4783b */ /* 0x000eae0000000200 */
[C---:B------:R-:W-:Y:S01]  /*b300*/  HMMA.16816.F32 R20, R204.reuse, R176, R20 ;  /* 0x000000b0cc14723c */ /* 0x040fe20000001814 */
[----:B-1----:R-:W4:Y:S07]  /*b310*/  LDL R0, [R1+0x14] ;  /* 0x0000140001007983 */ /* 0x002f2e0000100800 */
[C---:B------:R-:W-:Y:S01]  /*b320*/  HMMA.16816.F32 R24, R204.reuse, R178, R24 ;  /* 0x000000b2cc18723c */ /* 0x040fe20000001818 */
[----:B------:R-:W1:Y:S07]  /*b330*/  LDSM.16.M88.4 R176, [R252+0x12900] ;  /* 0x01290000fcb0783b */ /* 0x000e6e0000000200 */
[C---:B--2---:R-:W-:Y:S08]  /*b340*/  HMMA.16816.F32 R28, R204.reuse, R184, R28 ;  /* 0x000000b8cc1c723c */ /* 0x044ff0000000181c */
[----:B------:R-:W-:Y:S01]  /*b350*/  HMMA.16816.F32 R32, R204, R186, R32 ;  /* 0x000000bacc20723c */ /* 0x000fe20000001820 */
[----:B------:R-:W2:Y:S07]  /*b360*/  LDSM.16.M88.4 R184, [R252+0x13100] ;  /* 0x01310000fcb8783b */ /* 0x000eae0000000200 */
[C---:B------:R-:W-:Y:S08]  /*b370*/  HMMA.16816.F32 R4, R208.reuse, R180, R4 ;  /* 0x000000b4d004723c */ /* 0x040ff00000001804 */
[C---:B------:R-:W-:Y:S01]  /*b380*/  HMMA.16816.F32 R8, R208.reuse, R182, R8 ;  /* 0x000000b6d008723c */ /* 0x040fe20000001808 */
[----:B------:R-:W2:Y:S07]  /*b390*/  LDSM.16.M88.4 R180, [R252+0x13900] ;  /* 0x01390000fcb4783b */ /* 0x000eae0000000200 */
[C---:B-1----:R-:W-:Y:S08]  /*b3a0*/  HMMA.16816.F32 R12, R208.reuse, R176, R12 ;  /* 0x000000b0d00c723c */ /* 0x042ff0000000180c */
[C---:B------:R-:W-:Y:S01]  /*b3b0*/  HMMA.16816.F32 R16, R208.reuse, R178, R16 ;  /* 0x000000b2d010723c */ /* 0x040fe20000001810 */
[----:B------:R-:W1:Y:S07]  /*b3c0*/  LDSM.16.M88.4 R176, [R249+0x2000] ;  /* 0x00200000f9b0783b */ /* 0x000e6e0000000200 */
[C---:B--2---:R-:W-:Y:S08]  /*b3d0*/  HMMA.16816.F32 R20, R208.reuse, R184, R20 ;  /* 0x000000b8d014723c */ /* 0x044ff00000001814 */
[C---:B------:R-:W-:Y:S01]  /*b3e0*/  HMMA.16816.F32 R24, R208.reuse, R186, R24 ;  /* 0x000000bad018723c */ /* 0x040fe20000001818 */
[----:B------:R-:W2:Y:S07]  /*b3f0*/  LDSM.16.M88.4 R184, [R249+0x2800] ;  /* 0x00280000f9b8783b */ /* 0x000eae0000000200 */
[C---:B------:R-:W-:Y:S08]  /*b400*/  HMMA.16816.F32 R28, R208.reuse, R180, R28 ;  /* 0x000000b4d01c723c */ /* 0x040ff0000000181c */
        /* <DEDUP_REMOVED lines=17> */
[C---:B------:R-:W-:Y:S08]  /*b520*/  HMMA.16816.F32 R12, R216.reuse, R180, R12 ;  /* 0x000000b4d80c723c */ /* 0x040ff0000000180c */
[C---:B------:R-:W-:Y:S08]  /*b530*/  HMMA.16816.F32 R16, R216.reuse, R182, R16 ;  /* 0x000000b6d810723c */ /* 0x040ff00000001810 */
[C---:B-1----:R-:W-:Y:S08]  /*b540*/  HMMA.16816.F32 R20, R216.reuse, R176, R20 ;  /* 0x000000b0d814723c */ /* 0x042ff00000001814 */
[C---:B------:R-:W-:Y:S08]  /*b550*/  HMMA.16816.F32 R24, R216.reuse, R178, R24 ;  /* 0x000000b2d818723c */ /* 0x040ff00000001818 */
[C---:B--2---:R-:W-:Y:S08]  /*b560*/  HMMA.16816.F32 R28, R216.reuse, R184, R28 ;  /* 0x000000b8d81c723c */ /* 0x044ff0000000181c */
[----:B------:R-:W-:Y:S01]  /*b570*/  HMMA.16816.F32 R32, R216, R186, R32 ;  /* 0x000000bad820723c */ /* 0x000fe20000001820 */
[----:B---3--:R1:W-:Y:S05]  /*b580*/  LDSM.16.M88.4 R184, [R3] ;  /* 0x0000000003b8783b */ /* 0x0083ea0000000200 */
[----:B-1----:R-:W2:Y:S05]  /*b590*/  LDL R3, [R1+0x8] ;  /* 0x0000080001037983 */ /* 0x002eaa0000100800 */
[----:B------:R1:W-:Y:S05]  /*b5a0*/  LDSM.16.M88.4 R176, [R188] ;  /* 0x00000000bcb0783b */ /* 0x0003ea0000000200 */
[----:B----4-:R3:W4:Y:S05]  /*b5b0*/  LDSM.16.M88.4 R180, [R189] ;  /* 0x00000000bdb4783b */ /* 0x01072a0000000200 */
[----:B-1----:R-:W2:Y:S05]  /*b5c0*/  LDL R188, [R1+0xc] ;  /* 0x00000c0001bc7983 */ /* 0x002eaa0000100800 */
        /* <DEDUP_REMOVED lines=47> */
[----:B--2---:R-:W-:Y:S05]  /*b8c0*/  LDSM.16.M88.4 R180, [R3] ;  /* 0x0000000003b4783b */ /* 0x004fea0000000200 */
[----:B------:R-:W-:Y:S05]  /*b8d0*/  LDSM.16.M88.4 R184, [R188] ;  /* 0x00000000bcb8783b */ /* 0x000fea0000000200 */
        /* <DEDUP_REMOVED lines=52> */
[----:B---3--:R-:W3:Y:S09]  /*bc20*/  LDSM.16.M88.4 R4, [R249+0x7000] ;  /* 0x00700000f904783b */ /* 0x008ef20000000200 */
[----:B-1----:R-:W1:Y:S10]  /*bc30*/  MUFU.TANH R3, R10 ;  /* 0x0000000a00037308 */ /* 0x002e740000002400 */
[----:B--2---:R2:W4:Y:S10]  /*bc40*/  MUFU.TANH R0, R11 ;  /* 0x0000000b00007308 */ /* 0x0045340000002400 */
[----:B------:R-:W3:Y:S01]  /*bc50*/  MUFU.TANH R191, R14 ;  /* 0x0000000e00bf7308 */ /* 0x000ee20000002400 */
[----:B-1----:R-:W-:Y:S09]  /*bc60*/  STL [R1+0x48], R3 ;  /* 0x0000480301007387 */ /* 0x002ff20000100800 */
[----:B------:R-:W1:Y:S01]  /*bc70*/  MUFU.TANH R190, R15 ;  /* 0x0000000f00be7308 */ /* 0x000e620000002400 */
[----:B--2---:R-:W2:Y:S01]  /*bc80*/  LDSM.16.M88.4 R8, [R249+0x7800] ;  /* 0x00780000f908783b */ /* 0x004ea20000000200 */
[----:B------:R-:W-:Y:S04]  /*bc90*/  DEPBAR.LE SB0, 0x0 ;  /* 0x000080000000791a */ /* 0x000fe80000000000 */
[----:B----4-:R4:W-:Y:S04]  /*bca0*/  STL [R1+0x40], R0 ;  /* 0x0000400001007387 */ /* 0x0109e80000100800 */
[----:B------:R-:W1:Y:S01]  /*bcb0*/  MUFU.TANH R181, R16 ;  /* 0x0000001000b57308 */ /* 0x000e620000002400 */
[C---:B---3--:R-:W-:Y:S01]  /*bcc0*/  HMMA.16816.F32 R20, R244.reuse, R4, R20 ;  /* 0x00000004f414723c */ /* 0x048fe20000001814 */
[----:B------:R-:W-:Y:S07]  /*bcd0*/  BAR.SYNC.DEFER_BLOCKING 0x0 ;  /* 0x0000000000007b1d */ /* 0x000fee0000010000 */
[C---:B------:R-:W-:Y:S01]  /*bce0*/  HMMA.16816.F32 R24, R244.reuse, R6, R24 ;  /* 0x00000006f418723c */ /* 0x040fe20000001818 */
[----:B------:R-:W3:Y:S10]  /*bcf0*/  MUFU.TANH R178, R17 ;  /* 0x0000001100b27308 */ /* 0x000ef40000002400 */
[----:B------:R1:W1:Y:S05]  /*bd00*/  MUFU.TANH R189, R18 ;  /* 0x0000001200bd7308 */ /* 0x00026a0000002400 */
[----:B------:R-:W-:Y:S02]  /*bd10*/  FMUL.FTZ R20, R20, c[0x0][0x320] ;  /* 0x0000c80014147a20 */ /* 0x000fe40000410000 */
[----:B------:R-:W-:Y:S02]  /*bd20*/  FMUL.FTZ R21, R21, c[0x0][0x320] ;  /* 0x0000c80015157a20 */ /* 0x000fe40000410000 */
[----:B------:R-:W-:Y:S01]  /*bd30*/  FMUL.FTZ R22, R22, c[0x0][0x320] ;  /* 0x0000c80016167a20 */ /* 0x000fe20000410000 */
[----:B------:R3:W3:Y:S01]  /*bd40*/  MUFU.TANH R188, R19 ;  /* 0x0000001300bc7308 */ /* 0x0006e20000002400 */
[----:B------:R-:W-:Y:S01]  /*bd50*/  FMUL.FTZ R23, R23, c[0x0][0x320] ;  /* 0x0000c80017177a20 */ /* 0x000fe20000410000 */
[C---:B--2---:R-:W-:Y:S08]  /*bd60*/  HMMA.16816.F32 R28, R244.reuse, R8, R28 ;  /* 0x00000008f41c723c */ /* 0x044ff0000000181c */
[----:B------:R2:W2:Y:S01]  /*bd70*/  MUFU.TANH R177, R20 ;  /* 0x0000001400b17308 */ /* 0x0004a20000002400 */
[----:B------:R-:W-:Y:S03]  /*bd80*/  HMMA.16816.F32 R32, R244, R10, R32 ;  /* 0x0000000af420723c */ /* 0x000fe60000001820 */
[----:B-1----:R-:W-:Y:S06]  /*bd90*/  FMUL.FTZ R18, R25, c[0x0][0x320] ;  /* 0x0000c80019127a20 */ /* 0x002fec0000410000 */
[----:B------:R1:W1:Y:S06]  /*bda0*/  MUFU.TANH R176, R21 ;  /* 0x0000001500b07308 */ /* 0x00026c0000002400 */
[----:B------:R-:W-:Y:S04]  /*bdb0*/  FMUL.FTZ R17, R28, c[0x0][0x320] ;  /* 0x0000c8001c117a20 */ /* 0x000fe80000410000 */
[----:B------:R1:W1:Y:S01]  /*bdc0*/  MUFU.TANH R180, R22 ;  /* 0x0000001600b47308 */ /* 0x0002620000002400 */
[----:B------:R-:W-:Y:S02]  /*bdd0*/  FMUL.FTZ R16, R29, c[0x0][0x320] ;  /* 0x0000c8001d107a20 */ /* 0x000fe40000410000 */
[----:B---3--:R-:W-:Y:S02]  /*bde0*/  FMUL.FTZ R19, R31, c[0x0][0x320] ;  /* 0x0000c8001f137a20 */ /* 0x008fe40000410000 */
[----:B--2---:R-:W-:Y:S02]  /*bdf0*/  FMUL.FTZ R20, R24, c[0x0][0x320] ;  /* 0x0000c80018147a20 */ /* 0x004fe40000410000 */
[----:B------:R-:W-:Y:S02]  /*be00*/  FMUL.FTZ R15, R32, c[0x0][0x320] ;  /* 0x0000c800200f7a20 */ /* 0x000fe40000410000 */
[----:B------:R-:W-:Y:S01]  /*be10*/  FMUL.FTZ R14, R33, c[0x0][0x320] ;  /* 0x0000c800210e7a20 */ /* 0x000fe20000410000 */
[----:B------:R2:W3:Y:S01]  /*be20*/  MUFU.TANH R179, R23 ;  /* 0x0000001700b37308 */ /* 0x0004e20000002400 */
[----:B------:R-:W-:Y:S02]  /*be30*/  FMUL.FTZ R4, R34, c[0x0][0x320] ;  /* 0x0000c80022047a20 */ /* 0x000fe40000410000 */
[----:B----4-:R-:W-:Y:S02]  /*be40*/  FMUL.FTZ R0, R35, c[0x0][0x320] ;  /* 0x0000c80023007a20 */ /* 0x010fe40000410000 */
[----:B-1----:R-:W-:Y:S05]  /*be50*/  FMUL.FTZ R21, R30, c[0x0][0x320] ;  /* 0x0000c8001e157a20 */ /* 0x002fea0000410000 */
[----:B------:R1:W4:Y:S01]  /*be60*/  MUFU.TANH R183, R12 ;  /* 0x0000000c00b77308 */ /* 0x0003220000002400 */
[----:B------:R-:W-:Y:S09]  /*be70*/  FMUL.FTZ R22, R27, c[0x0][0x320] ;  /* 0x0000c8001b167a20 */ /* 0x000ff20000410000 */
[----:B------:R1:W1:Y:S01]  /*be80*/  MUFU.TANH R182, R13 ;  /* 0x0000000d00b67308 */ /* 0x0002620000002400 */
        /* <DEDUP_REMOVED lines=14> */
.L_x_618:
[----:B---3--:R-:W2:Y:S01]  /*bf70*/  LDL.LU R9, [R1+0xa4] ;  /* 0x0000a40001097983 */ /* 0x008ea20000300800 */
        /* <DEDUP_REMOVED lines=9> */
[----:B------:R-:W4:Y:S01]  /*c010*/  LDL.LU R10, [R1+0x40] ;  /* 0x00004000010a7983 */ /* 0x000f220000300800 */
        /* <DEDUP_REMOVED lines=42> */
[C---:B------:R-:W-:Y:S02]  /*c2c0*/  FMUL.FTZ R28, R6.reuse, R140 ;  /* 0x0000008c061c7220 */ /* 0x040fe40000410000 */
[C---:B------:R-:W-:Y:S02]  /*c2d0*/  FMUL.FTZ R29, R6.reuse, R141 ;  /* 0x0000008d061d7220 */ /* 0x040fe40000410000 */
[C---:B------:R-:W-:Y:S01]  /*c2e0*/  FMUL.FTZ R16, R6.reuse, R152 ;  /* 0x0000009806107220 */ /* 0x040fe20000410000 */
[----:B------:R-:W-:Y:S01]  /*c2f0*/  MOV R152, R25 ;  /* 0x0000001900987202 */ /* 0x000fe20000000f00 */
        /* <DEDUP_REMOVED lines=87> */
[--C-:B------:R-:W-:Y:S02]  /*c870*/  FFMA.FTZ R7, R13, c[0x0][0x2d0], -R5.reuse ;  /* 0x0000b4000d077a23 */ /* 0x100fe40000010805 */
[----:B------:R-:W1:Y:S01]  /*c880*/  MUFU.EX2 R0, R0 ;  /* 0x0000000000007308 */ /* 0x000e620000000800 */
[----:B------:R-:W-:Y:S01]  /*c890*/  FMUL.FTZ R13, R6, R157 ;  /* 0x0000009d060d7220 */ /* 0x000fe20000410000 */
[----:B------:R-:W-:Y:S01]  /*c8a0*/  MOV R157, R35 ;  /* 0x00000023009d7202 */ /* 0x000fe20000000f00 */
[--C-:B------:R-:W-:Y:S02]  /*c8b0*/  FFMA.FTZ R133, R12, c[0x0][0x2d0], -R5.reuse ;  /* 0x0000b4000c857a23 */ /* 0x100fe40000010805 */
[----:B------:R-:W-:Y:S01]  /*c8c0*/  FMUL.FTZ R12, R6, R156 ;  /* 0x0000009c060c7220 */ /* 0x000fe20000410000 */
[----:B------:R-:W-:Y:S01]  /*c8d0*/  MOV R156, R34 ;  /* 0x00000022009c7202 */ /* 0x000fe20000000f00 */
[--C-:B------:R-:W-:Y:S02]  /*c8e0*/  FFMA.FTZ R18, R4, c[0x0][0x2d0], -R5.reuse ;  /* 0x0000b40004127a23 */ /* 0x100fe40000010805 */
[--C-:B------:R-:W-:Y:S01]  /*c8f0*/  FFMA.FTZ R185, R180, c[0x0][0x2d0], -R5.reuse ;  /* 0x0000b400b4b97a23 */ /* 0x100fe20000010805 */
[----:B------:R-:W-:Y:S01]  /*c900*/  MUFU.EX2 R8, R8 ;  /* 0x0000000800087308 */ /* 0x000fe20000000800 */
[--C-:B------:R-:W-:Y:S01]  /*c910*/  FFMA.FTZ R180, R179, c[0x0][0x2d0], -R5.reuse ;  /* 0x0000b400b3b47a23 */ /* 0x100fe20000010805 */
[----:B------:R-:W-:Y:S01]  /*c920*/  MOV R179, R24 ;  /* 0x0000001800b37202 */ /* 0x000fe20000000f00 */
[--C-:B------:R-:W-:Y:S02]  /*c930*/  FFMA.FTZ R181, R10, c[0x0][0x2d0], -R5.reuse ;  /* 0x0000b4000ab57a23 */ /* 0x100fe40000010805 */
[--C-:B------:R-:W-:Y:S02]  /*c940*/  FFMA.FTZ R14, R23, c[0x0][0x2d0], -R5.reuse ;  /* 0x0000b400170e7a23 */ /* 0x100fe40000010805 */
[--C-:B------:R-:W-:Y:S02]  /*c950*/  FFMA.FTZ R10, R22, c[0x0][0x2d0], -R5.reuse ;  /* 0x0000b400160a7a23 */ /* 0x100fe40000010805 */
[--C-:B------:R-:W-:Y:S01]  /*c960*/  FFMA.FTZ R31, R21, c[0x0][0x2d0], -R5.reuse ;  /* 0x0000b400151f7a23 */ /* 0x100fe20000010805 */
[----:B------:R-:W3:Y:S01]  /*c970*/  MUFU.EX2 R7, R7 ;  /* 0x0000000700077308 */ /* 0x000ee20000000800 */
[--C-:B------:R-:W-:Y:S02]  /*c980*/  FFMA.FTZ R19, R19, c[0x0][0x2d0], -R5.reuse ;  /* 0x0000b40013137a23 */ /* 0x100fe40000010805 */
[----:B------:R-:W-:Y:S02]  /*c990*/  FMUL.FTZ R4, R6, R164 ;  /* 0x000000a406047220 */ /* 0x000fe40000410000 */
[C---:B-1----:R-:W-:Y:S02]  /*c9a0*/  FMUL.FTZ R34, R0.reuse, R138 ;  /* 0x0000008a00227220 */ /* 0x042fe40000410000 */
[----:B------:R-:W-:Y:S02]  /*c9b0*/  FMUL.FTZ R35, R0, R139 ;  /* 0x0000008b00237220 */ /* 0x000fe40000410000 */
[----:B------:R-:W1:Y:S01]  /*c9c0*/  LDSM.16.MT88.4 R136, [R135+0x100] ;  /* 0x000100008788783b */ /* 0x000e620000004200 */
[C---:B------:R-:W-:Y:S01]  /*c9d0*/  FMUL.FTZ R21, R6.reuse, R149 ;  /* 0x0000009506157220 */ /* 0x040fe20000410000 */
[----:B------:R-:W-:Y:S01]  /*c9e0*/  MOV R149, R11 ;  /* 0x0000000b00957202 */ /* 0x000fe20000000f00 */
[----:B------:R-:W-:Y:S01]  /*c9f0*/  FMUL.FTZ R24, R6, R144 ;  /* 0x0000009006187220 */ /* 0x000fe20000410000 */
[----:B------:R-:W-:Y:S01]  /*ca00*/  MUFU.EX2 R185, R185 ;  /* 0x000000b900b97308 */ /* 0x000fe20000000800 */
[--C-:B------:R-:W-:Y:S02]  /*ca10*/  FFMA.FTZ R191, R191, c[0x0][0x2d0], -R5.reuse ;  /* 0x0000b400bfbf7a23 */ /* 0x100fe40000010805 */
[--C-:B------:R-:W-:Y:S02]  /*ca20*/  FFMA.FTZ R190, R190, c[0x0][0x2d0], -R5.reuse ;  /* 0x0000b400bebe7a23 */ /* 0x100fe40000010805 */
[--C-:B------:R-:W-:Y:S02]  /*ca30*/  FFMA.FTZ R189, R189, c[0x0][0x2d0], -R5.reuse ;  /* 0x0000b400bdbd7a23 */ /* 0x100fe40000010805 */
[--C-:B------:R-:W-:Y:S02]  /*ca40*/  FFMA.FTZ R188, R188, c[0x0][0x2d0], -R5.reuse ;  /* 0x0000b400bcbc7a23 */ /* 0x100fe40000010805 */
[----:B------:R-:W-:Y:S01]  /*ca50*/  FFMA.FTZ R15, R3, c[0x0][0x2d0], -R5 ;  /* 0x0000b400030f7a23 */ /* 0x000fe20000010805 */
[----:B------:R-:W-:Y:S01]  /*ca60*/  MUFU.EX2 R144, R182 ;  /* 0x000000b600907308 */ /* 0x000fe20000000800 */
[C---:B---3--:R-:W-:Y:S01]  /*ca70*/  F2FP.PACK_AB R177, R7.reuse, R8 ;  /* 0x0000000807b1723e */ /* 0x048fe200000000ff */
[----:B------:R-:W-:Y:S01]  /*ca80*/  FMUL.FTZ R5, R6, R165 ;  /* 0x000000a506057220 */ /* 0x000fe20000410000 */
[----:B------:R-:W-:Y:S01]  /*ca90*/  MOV R165, R18 ;  /* 0x0000001200a57202 */ /* 0x000fe20000000f00 */
[C---:B------:R-:W-:Y:S01]  /*caa0*/  FMUL.FTZ R18, R0.reuse, R154 ;  /* 0x0000009a00127220 */ /* 0x040fe20000410000 */
[----:B------:R-:W-:Y:S01]  /*cab0*/  MOV R164, R15 ;  /* 0x0000000f00a47202 */ /* 0x000fe20000000f00 */
[C---:B------:R-:W-:Y:S01]  /*cac0*/  FMUL.FTZ R11, R0.reuse, R163 ;  /* 0x000000a3000b7220 */ /* 0x040fe20000410000 */
[----:B------:R-:W-:Y:S01]  /*cad0*/  MOV R163, R27 ;  /* 0x0000001b00a37202 */ /* 0x000fe20000000f00 */
[C---:B------:R-:W-:Y:S02]  /*cae0*/  FMUL.FTZ R15, R0.reuse, R159 ;  /* 0x0000009f000f7220 */ /* 0x040fe40000410000 */
        /* <DEDUP_REMOVED lines=60> */
[----:B------:R-:W-:Y:S01]  /*ceb0*/  FMUL.FTZ R9, R6, R161 ;  /* 0x000000a106097220 */ /* 0x000fe20000410000 */
[----:B------:R-:W-:Y:S01]  /*cec0*/  MOV R161, R31 ;  /* 0x0000001f00a17202 */ /* 0x000fe20000000f00 */
[C---:B------:R-:W-:Y:S01]  /*ced0*/  FMUL.FTZ R6, R0.reuse, R166 ;  /* 0x000000a600067220 */ /* 0x040fe20000410000 */
[----:B------:R-:W-:Y:S01]  /*cee0*/  MOV R166, R179 ;  /* 0x000000b300a67202 */ /* 0x000fe20000000f00 */
[----:B------:R-:W-:Y:S01]  /*cef0*/  FADD.FTZ R3, R7, R3 ;  /* 0x0000000307037221 */ /* 0x000fe20000010000 */
[----:B------:R-:W2:Y:S01]  /*cf00*/  MUFU.EX2 R179, R133 ;  /* 0x0000008500b37308 */ /* 0x000ea20000000800 */
        /* <DEDUP_REMOVED lines=8> */
[----:B------:R-:W-:Y:S01]  /*cf90*/  MUFU.EX2 R183, R162 ;  /* 0x000000a200b77308 */ /* 0x000fe20000000800 */
[C---:B------:R-:W-:Y:S02]  /*cfa0*/  FMUL.FTZ R31, R0.reuse, R143 ;  /* 0x0000008f001f7220 */ /* 0x040fe40000410000 */
[----:B------:R-:W-:Y:S01]  /*cfb0*/  LDSM.16.MT88.4 R140, [R135+0x900] ;  /* 0x00090000878c783b */ /* 0x000fe20000004200 */
[----:B------:R-:W-:Y:S06]  /*cfc0*/  FMUL.FTZ R131, R0, R131 ;  /* 0x0000008300837220 */ /* 0x000fec0000410000 */
[----:B------:R-:W-:Y:S01]  /*cfd0*/  MUFU.EX2 R181, R161 ;  /* 0x000000a100b57308 */ /* 0x000fe20000000800 */
[----:B--2---:R-:W-:Y:S01]  /*cfe0*/  FADD.FTZ R153, R179, R3 ;  /* 0x00000003b3997221 */ /* 0x004fe20000010000 */
[----:B------:R-:W-:Y:S08]  /*cff0*/  F2FP.PACK_AB R179, R154, R179 ;  /* 0x000000b39ab3723e */ /* 0x000ff000000000ff */
[----:B------:R-:W-:Y:S01]  /*d000*/  MUFU.EX2 R3, R186 ;  /* 0x000000ba00037308 */ /* 0x000fe20000000800 */
[C---:B-1----:R-:W-:Y:S08]  /*d010*/  HMMA.16816.F32 R4, R176.reuse, R136, R4 ;  /* 0x00000088b004723c */ /* 0x042ff00000001804 */
[C---:B------:R-:W-:Y:S01]  /*d020*/  HMMA.16816.F32 R8, R176.reuse, R138, R8 ;  /* 0x0000008ab008723c */ /* 0x040fe20000001808 */
[----:B------:R-:W1:Y:S01]  /*d030*/  LDSM.16.MT88.4 R136, [R248+0x100] ;  /* 0x00010000f888783b */ /* 0x000e620000004200 */
[----:B------:R-:W-:Y:S10]  /*d040*/  MUFU.EX2 R182, R167 ;  /* 0x000000a700b67308 */ /* 0x000ff40000000800 */
[----:B------:R-:W2:Y:S02]  /*d050*/  MUFU.EX2 R133, R187 ;  /* 0x000000bb00857308 */ /* 0x000ea40000000800 */
[----:B--2---:R-:W-:Y:S08]  /*d060*/  FADD.FTZ R0, R133, R184 ;  /* 0x000000b885007221 */ /* 0x004ff00000010000 */
[----:B------:R-:W-:Y:S01]  /*d070*/  MUFU.EX2 R184, R180 ;  /* 0x000000b400b87308 */ /* 0x000fe20000000800 */
[----:B------:R-:W-:Y:S01]  /*d080*/  FADD.FTZ R0, R3, R0 ;  /* 0x0000000003007221 */ /* 0x000fe20000010000 */
[C---:B-1----:R-:W-:Y:S03]  /*d090*/  HMMA.16816.F32 R12, R176.reuse, R136, R12 ;  /* 0x00000088b00c723c */ /* 0x042fe6000000180c */
[----:B------:R-:W-:Y:S04]  /*d0a0*/  FADD.FTZ R0, R145, R0 ;  /* 0x0000000091007221 */ /* 0x000fe80000010000 */
[----:B------:R-:W-:Y:S01]  /*d0b0*/  FADD.FTZ R0, R144, R0 ;  /* 0x0000000090007221 */ /* 0x000fe20000010000 */
[C---:B------:R-:W-:Y:S01]  /*d0c0*/  HMMA.16816.F32 R16, R176.reuse, R138, R16 ;  /* 0x0000008ab010723c */ /* 0x040fe20000001810 */
[----:B------:R-:W1:Y:S01]  /*d0d0*/  LDSM.16.MT88.4 R136, [R251+0x100] ;  /* 0x00010000fb88783b */ /* 0x000e620000004200 */
[----:B------:R-:W2:Y:S06]  /*d0e0*/  MUFU.EX2 R180, R160 ;  /* 0x000000a000b47308 */ /* 0x000eac0000000800 */
        /* <DEDUP_REMOVED lines=42> */
[----:B------:R1:W-:Y:S03]  /*d390*/  MUFU.EX2 R3, R163 ;  /* 0x000000a300037308 */ /* 0x0003e60000000800 */
[----:B------:R-:W-:Y:S03]  /*d3a0*/  F2FP.PACK_AB R137, R190, R191 ;  /* 0x000000bfbe89723e */ /* 0x000fe600000000ff */
[----:B------:R-:W-:Y:S02]  /*d3b0*/  F2FP.PACK_AB R138, R144, R145 ;  /* 0x00000091908a723e */ /* 0x000fe400000000ff */
[----:B------:R-:W3:Y:S02]  /*d3c0*/  LDSM.16.MT88.4 R144, [R248+0x900] ;  /* 0x00090000f890783b */ /* 0x000ee40000004200 */
[----:B------:R-:W4:Y:S01]  /*d3d0*/  MUFU.EX2 R133, R158 ;  /* 0x0000009e00857308 */ /* 0x000f220000000800 */
[----:B------:R-:W-:Y:S02]  /*d3e0*/  F2FP.PACK_AB R139, R188, R189 ;  /* 0x000000bdbc8b723e */ /* 0x000fe400000000ff */
[----:B--2---:R-:W-:Y:S05]  /*d3f0*/  F2FP.PACK_AB R177, R180, R181 ;  /* 0x000000b5b4b1723e */ /* 0x004fea00000000ff */
[C---:B------:R-:W-:Y:S02]  /*d400*/  HMMA.16816.F32 R4, R136.reuse, R140, R4 ;  /* 0x0000008c8804723c */ /* 0x040fe40000001804 */
[----:B------:R-:W2:Y:S01]  /*d410*/  MUFU.EX2 R176, R166 ;  /* 0x000000a600b07308 */ /* 0x000ea20000000800 */
[----:B-1----:R-:W-:Y:S05]  /*d420*/  LDSM.16.MT88.4 R160, [R135+0x1900] ;  /* 0x0019000087a0783b */ /* 0x002fea0000004200 */
[C---:B------:R-:W-:Y:S04]  /*d430*/  HMMA.16816.F32 R8, R136.reuse, R142, R8 ;  /* 0x0000008e8808723c */ /* 0x040fe80000001808 */
[----:B------:R-:W-:Y:S01]  /*d440*/  MUFU.EX2 R178, R156 ;  /* 0x0000009c00b27308 */ /* 0x000fe20000000800 */
[----:B------:R-:W1:Y:S01]  /*d450*/  LDSM.16.MT88.4 R140, [R251+0x900] ;  /* 0x00090000fb8c783b */ /* 0x000e620000004200 */
[----:B----4-:R-:W-:Y:S06]  /*d460*/  FADD.FTZ R0, R133, R0 ;  /* 0x0000000085007221 */ /* 0x010fec0000010000 */
[----:B------:R-:W-:Y:S04]  /*d470*/  FADD.FTZ R0, R3, R0 ;  /* 0x0000000003007221 */ /* 0x000fe80000010000 */
[----:B------:R-:W-:Y:S04]  /*d480*/  FADD.FTZ R0, R149, R0 ;  /* 0x0000000095007221 */ /* 0x000fe80000010000 */
[----:B------:R-:W-:Y:S01]  /*d490*/  FADD.FTZ R0, R148, R0 ;  /* 0x0000000094007221 */ /* 0x000fe20000010000 */
[C---:B---3--:R-:W-:Y:S03]  /*d4a0*/  HMMA.16816.F32 R12, R136.reuse, R144, R12 ;  /* 0x00000090880c723c */ /* 0x048fe6000000180c */
[----:B------:R-:W-:Y:S04]  /*d4b0*/  FADD.FTZ R0, R152, R0 ;  /* 0x0000000098007221 */ /* 0x000fe80000010000 */
[C---:B--2---:R-:W-:Y:S01]  /*d4c0*/  FADD.FTZ R0, R176.reuse, R0 ;  /* 0x00000000b0007221 */ /* 0x044fe20000010000 */
[C---:B------:R-:W-:Y:S01]  /*d4d0*/  HMMA.16816.F32 R16, R136.reuse, R146, R16 ;  /* 0x000000928810723c */ /* 0x040fe20000001810 */
[----:B------:R-:W2:Y:S03]  /*d4e0*/  LDSM.16.MT88.4 R144, [R250+0x900] ;  /* 0x00090000fa90783b */ /* 0x000ea60000004200 */
[----:B------:R-:W-:Y:S04]  /*d4f0*/  F2FP.PACK_AB R176, R176, R152 ;  /* 0x00000098b0b0723e */ /* 0x000fe800000000ff */
        /* <DEDUP_REMOVED lines=43> */
[----:B------:R-:W3:Y:S03]  /*d7b0*/  LDSM.16.MT88.4 R148, [R251+0x1100] ;  /* 0x00110000fb94783b */ /* 0x000ee60000004200 */
[----:B------:R-:W-:Y:S02]  /*d7c0*/  F2FP.PACK_AB R136, R3, R133 ;  /* 0x000000850388723e */ /* 0x000fe400000000ff */
[----:B------:R-:W-:Y:S01]  /*d7d0*/  F2FP.PACK_AB R137, R184, R185 ;  /* 0x000000b9b889723e */ /* 0x000fe200000000ff */
[----:B------:R-:W4:Y:S01]  /*d7e0*/  MUFU.EX2 R133, R157 ;  /* 0x0000009d00857308 */ /* 0x000f220000000800 */
[----:B------:R-:W-:Y:S07]  /*d7f0*/  F2FP.PACK_AB R139, R182, R183 ;  /* 0x000000b7b68b723e */ /* 0x000fee00000000ff */
[C---:B-1----:R-:W-:Y:S08]  /*d800*/  HMMA.16816.F32 R4, R136.reuse, R140, R4 ;  /* 0x0000008c8804723c */ /* 0x042ff00000001804 */
[C---:B------:R-:W-:Y:S01]  /*d810*/  HMMA.16816.F32 R8, R136.reuse, R142, R8 ;  /* 0x0000008e8808723c */ /* 0x040fe20000001808 */
[----:B------:R-:W1:Y:S03]  /*d820*/  LDSM.16.MT88.4 R140, [R250+0x1100] ;  /* 0x00110000fa8c783b */ /* 0x000e660000004200 */
[----:B----4-:R-:W-:Y:S04]  /*d830*/  FADD.FTZ R3, R133, R0 ;  /* 0x0000000085037221 */ /* 0x010fe80000010000 */
[C---:B--2---:R-:W-:Y:S04]  /*d840*/  HMMA.16816.F32 R12, R136.reuse, R144, R12 ;  /* 0x00000090880c723c */ /* 0x044fe8000000180c */
[C---:B------:R-:W-:Y:S01]  /*d850*/  FADD.FTZ R3, R178.reuse, R3 ;  /* 0x00000003b2037221 */ /* 0x040fe20000010000 */
[----:B------:R-:W-:Y:S01]  /*d860*/  F2FP.PACK_AB R178, R178, R133 ;  /* 0x00000085b2b2723e */ /* 0x000fe200000000ff */
[----:B------:R-:W-:Y:S01]  /*d870*/  FADD.FTZ R0, R154, R153 ;  /* 0x000000999a007221 */ /* 0x000fe20000010000 */
[----:B------:R-:W-:Y:S01]  /*d880*/  MUFU.EX2 R133, R165 ;  /* 0x000000a500857308 */ /* 0x000fe20000000800 */
[----:B------:R-:W-:Y:S01]  /*d890*/  LDSM.16.MT88.4 R152, [R248+0x1900] ;  /* 0x00190000f898783b */ /* 0x000fe20000004200 */
[C---:B------:R-:W-:Y:S03]  /*d8a0*/  HMMA.16816.F32 R16, R136.reuse, R146, R16 ;  /* 0x000000928810723c */ /* 0x040fe60000001810 */
[----:B------:R-:W-:Y:S04]  /*d8b0*/  FADD.FTZ R0, R191, R0 ;  /* 0x00000000bf007221 */ /* 0x000fe80000010000 */
[----:B------:R-:W2:Y:S01]  /*d8c0*/  LDSM.16.MT88.4 R144, [R135+0x3100] ;  /* 0x003100008790783b */ /* 0x000ea20000004200 */
[C---:B---3--:R-:W-:Y:S04]  /*d8d0*/  HMMA.16816.F32 R20, R136.reuse, R148, R20 ;  /* 0x000000948814723c */ /* 0x048fe80000001814 */
        /* <DEDUP_REMOVED lines=22> */
[-C--:B------:R-:W-:Y:S02]  /*da40*/  MOV R133, R2.reuse ;  /* 0x0000000200857202 */ /* 0x080fe40000000f00 */
[C---:B------:R-:W-:Y:S01]  /*da50*/  HMMA.16816.F32 R48, R136.reuse, R150, R48 ;  /* 0x000000968830723c */ /* 0x040fe20000001830 */
[----:B------:R-:W3:Y:S03]  /*da60*/  LDSM.16.MT88.4 R148, [R135+0x5100] ;  /* 0x005100008794783b */ /* 0x000ee60000004200 */
[----:B------:R-:W-:Y:S01]  /*da70*/  FADD.FTZ R0, R3, R0 ;  /* 0x0000000003007221 */ /* 0x000fe20000010000 */
[----:B------:R-:W-:Y:S02]  /*da80*/  MOV R3, R2 ;  /* 0x0000000200037202 */ /* 0x000fe40000000f00 */
[----:B------:R-:W-:Y:S01]  /*da90*/  MOV R2, R132 ;  /* 0x0000008400027202 */ /* 0x000fe20000000f00 */
        /* <DEDUP_REMOVED lines=75> */
.L_x_616:
[----:B------:R-:W2:Y:S04]  /*df50*/  LDL.LU R6, [R1+0xa4] ;  /* 0x0000a40001067983 */ /* 0x000ea80000300800 */
[----:B------:R-:W3:Y:S01]  /*df60*/  LDL.LU R5, [R1+0x9c] ;  /* 0x00009c0001057983 */ /* 0x000ee20000300800 */
[----:B------:R-:W-:-:S02]  /*df70*/  MOV R2, RZ ;  /* 0x000000ff00027202 */ /* 0x000fc40000000f00 */
[----:B------:R-:W-:Y:S01]  /*df80*/  PLOP3.LUT P2, PT, PT, PT, PT, 0x8, 0x0 ;  /* 0x000000000000781c */ /* 0x000fe20003f4e170 */
[----:B--2---:R-:W1:Y:S04]  /*df90*/  SHFL.BFLY PT, R0, R6, 0x2, 0x1f ;  /* 0x0c401f0006007f89 */ /* 0x004e6800000e0000 */
[----:B---3--:R-:W2:Y:S01]  /*dfa0*/  SHFL.BFLY PT, R4, R5, 0x2, 0x1f ;  /* 0x0c401f0005047f89 */ /* 0x008ea200000e0000 */
[----:B-1----:R-:W-:Y:S02]  /*dfb0*/  FADD.FTZ R0, R0, R6 ;  /* 0x0000000600007221 */ /* 0x002fe40000010000 */
[----:B--2---:R-:W-:-:S03]  /*dfc0*/  FADD.FTZ R4, R4, R5 ;  /* 0x0000000504047221 */ /* 0x004fc60000010000 */
[----:B------:R-:W1:Y:S04]  /*dfd0*/  SHFL.BFLY PT, R6, R0, 0x1, 0x1f ;  /* 0x0c201f0000067f89 */ /* 0x000e6800000e0000 */
        /* <DEDUP_REMOVED lines=148> */
.L_x_610:
        /* <DEDUP_REMOVED lines=108> */
[----:B------:R-:W-:Y:S01]  /*efe0*/  F2FP.PACK_AB R13, R13, R118 ;  /* 0x000000760d0d723e */ /* 0x000fe200000000ff */
        /* <DEDUP_REMOVED lines=88> */
.L_x_621:
        /* <DEDUP_REMOVED lines=9> */
[----:B------:R-:W-:Y:S01]  /*f600*/  USHF.R.S32.HI UR11, URZ, 0x1f, UR14 ;  /* 0x0000001f3f0b7899 */ /* 0x000fe2000801140e */
[----:B------:R-:W-:Y:S01]  /*f610*/  LEA.HI R6, R47, R57, RZ, 0x3 ;  /* 0x000000392f067211 */ /* 0x000fe200078f18ff */
[----:B------:R-:W-:Y:S01]  /*f620*/  ULDC.64 UR4, c[0x0][0x3a0] ;  /* 0x0000e80000047ab9 */ /* 0x000fe20000000a00 */
[----:B------:R-:W-:Y:S01]  /*f630*/  SHF.R.S32.HI R2, RZ, 0x1f, R3 ;  /* 0x0000001fff027819 */ /* 0x000fe20000011403 */
[----:B------:R-:W-:Y:S01]  /*f640*/  IMAD.IADD R4, R40, 0x1, -R0 ;  /* 0x0000000128047824 */ /* 0x000fe200078e0a00 */
[----:B------:R-:W-:Y:S01]  /*f650*/  LEA.HI R0, R22, R22, RZ, 0x1 ;  /* 0x0000001616007211 */ /* 0x000fe200078f08ff */
[----:B------:R-:W-:Y:S01]  /*f660*/  UIMAD UR10, UR8, UR6, URZ ;  /* 0x00000006080a72a4 */ /* 0x000fe2000f8e023f */
[----:B------:R-:W-:Y:S01]  /*f670*/  LEA.HI R2, R2, R3, RZ, 0x2 ;  /* 0x0000000302027211 */ /* 0x000fe200078f10ff */
[----:B------:R-:W-:Y:S01]  /*f680*/  UMOV UR12, UR20 ;  /* 0x00000014000c7c82 */ /* 0x000fe20008000000 */
[----:B------:R-:W-:Y:S01]  /*f690*/  LOP3.LUT R0, R0, 0x1ffffffe, RZ, 0xc0, !PT ;  /* 0x1ffffffe00007812 */ /* 0x000fe200078ec0ff */
[----:B------:R-:W-:Y:S01]  /*f6a0*/  UMOV UR13, UR21 ;  /* 0x00000015000d7c82 */ /* 0x000fe20008000000 */
[----:B------:R-:W-:Y:S01]  /*f6b0*/  SHF.R.S32.HI R2, RZ, 0x2, R2 ;  /* 0x00000002ff027819 */ /* 0x000fe20000011402 */
[----:B------:R-:W-:Y:S01]  /*f6c0*/  UIMAD UR15, UR21, UR4, URZ ;  /* 0x00000004150f72a4 */ /* 0x000fe2000f8e023f */
[----:B------:R-:W-:Y:S01]  /*f6d0*/  LOP3.LUT P2, RZ, R3, 0x3, RZ, 0xc0, !PT ;  /* 0x0000000303ff7812 */ /* 0x000fe2000784c0ff */
[----:B------:R-:W-:Y:S01]  /*f6e0*/  IMAD.IADD R0, R22, 0x1, -R0 ;  /* 0x0000000116007824 */ /* 0x000fe200078e0a00 */
[----:B------:R-:W-:Y:S01]  /*f6f0*/  USEL UR11, UR11, URZ, !UP1 ;  /* 0x0000003f0b0b7287 */ /* 0x000fe2000c800000 */
[----:B------:R-:W-:Y:S01]  /*f700*/  IMAD R15, R4, 0x10, R2 ;  /* 0x00000010040f7824 */ /* 0x000fe200078e0202 */
[----:B------:R-:W-:Y:S01]  /*f710*/  UIMAD.WIDE.U32 UR12, UR9, UR6, UR12 ;  /* 0x00000006090c72a5 */ /* 0x000fe2000f8e000c */
[----:B------:R-:W-:Y:S01]  /*f720*/  LOP3.LUT R4, R6, 0xfffffff8, RZ, 0xc0, !PT ;  /* 0xfffffff806047812 */ /* 0x000fe200078ec0ff */
[----:B------:R-:W-:Y:S01]  /*f730*/  UIMAD UR10, UR9, UR7, UR10 ;  /* 0x00000007090a72a4 */ /* 0x000fe2000f8e020a */
[----:B------:R-:W-:Y:S01]  /*f740*/  IMAD R0, R0, 0x8, R15 ;  /* 0x0000000800007824 */ /* 0x000fe200078e020f */
[----:B------:R-:W-:Y:S01]  /*f750*/  UIMAD.WIDE.U32 UR18, UR20, UR4, URZ ;  /* 0x00000004141272a5 */ /* 0x000fe2000f8e003f */
[----:B------:R-:W-:Y:S01]  /*f760*/  SHF.R.S32.HI R14, RZ, 0x3, R6 ;  /* 0x00000003ff0e7819 */ /* 0x000fe20000011406 */
[----:B------:R-:W-:Y:S01]  /*f770*/  ULDC.64 UR6, c[0x0][0x498] ;  /* 0x0001260000067ab9 */ /* 0x000fe20000000a00 */
[----:B------:R-:W-:Y:S01]  /*f780*/  IMAD.IADD R7, R57, 0x1, -R4 ;  /* 0x0000000139077824 */ /* 0x000fe200078e0a04 */
[----:B-1----:R-:W-:Y:S01]  /*f790*/  LEA R0, R28, R0, 0x7 ;  /* 0x000000001c007211 */ /* 0x002fe200078e38ff */
[----:B------:R-:W-:Y:S01]  /*f7a0*/  UIMAD UR15, UR20, UR5, UR15 ;  /* 0x00000005140f72a4 */ /* 0x000fe2000f8e020f */
        /* <DEDUP_REMOVED lines=63> */
[----:B------:R-:W-:Y:S01]  /*fba0*/  IMAD R28, R28, 0x80, R14 ;  /* 0x000000801c1c7824 */ /* 0x000fe200078e020e */
[C---:B------:R-:W-:Y:S01]  /*fbb0*/  IADD3 R8, R5.reuse, 0x8, RZ ;  /* 0x0000000805087810 */ /* 0x040fe20007ffe0ff */
[----:B------:R-:W-:Y:S01]  /*fbc0*/  IMAD R7, R6, c[0x0][0x3dc], R4 ;  /* 0x0000f70006077a24 */ /* 0x000fe200078e0204 */
[-C--:B------:R-:W-:Y:S01]  /*fbd0*/  ISETP.GE.OR P0, PT, R5, R29.reuse, P2 ;  /* 0x0000001d0500720c */ /* 0x080fe20001706670 */
[----:B------:R-:W-:Y:S01]  /*fbe0*/  IMAD.SHL.U32 R5, R18, 0x8, RZ ;  /* 0x0000000812057824 */ /* 0x000fe200078e00ff */
[----:B------:R-:W-:-:S04]  /*fbf0*/  ISETP.GE.OR P2, PT, R8, R29, P2 ;  /* 0x0000001d0800720c */ /* 0x000fc80001746670 */
[----:B------:R-:W-:Y:S01]  /*fc00*/  LOP3.LUT R8, R17, 0x7ffffe00, R5, 0xf8, !PT ;  /* 0x7ffffe0011087812 */ /* 0x000fe200078ef805 */
[----:B------:R-:W-:-:S04]  /*fc10*/  IMAD.WIDE.U32 R4, R6, c[0x0][0x3d8], R2 ;  /* 0x0000f60006047a25 */ /* 0x000fc800078e0002 */
[----:B------:R-:W-:Y:S02]  /*fc20*/  IMAD.SHL.U32 R2, R8, 0x2, RZ ;  /* 0x0000000208027824 */ /* 0x000fe400078e00ff */
[----:B--2---:R1:W-:Y:S01]  /*fc30*/  @!P0 ST.E [R12.64], R52 ;  /* 0x000000340c008985 */ /* 0x0043e2000c101910 */
[----:B------:R-:W-:Y:S01]  /*fc40*/  IMAD.IADD R3, R5, 0x1, R7 ;  /* 0x0000000105037824 */ /* 0x000fe200078e0207 */
[C---:B------:R-:W-:Y:S02]  /*fc50*/  LEA R31, P0, R4.reuse, c[0x0][0x380], 0x1 ;  /* 0x0000e000041f7a11 */ /* 0x040fe400078008ff */
[----:B----4-:R1:W-:Y:S02]  /*fc60*/  @!P2 ST.E [R10.64], R53 ;  /* 0x000000350a00a985 */ /* 0x0103e4000c101910 */
[----:B------:R-:W-:Y:S02]  /*fc70*/  LEA.HI.X R30, R4, c[0x0][0x384], R3, 0x1, P0 ;  /* 0x0000e100041e7a11 */ /* 0x000fe400000f0c03 */
[----:B------:R1:W2:Y:S01]  /*fc80*/  LDS.128 R44, [R2+0x1080] ;  /* 0x00108000022c7984 */ /* 0x0002a20000000c00 */
[----:B------:R-:W-:-:S03]  /*fc90*/  ISETP.GE.AND P0, PT, R28, R29, PT ;  /* 0x0000001d1c00720c */ /* 0x000fc60003f06270 */
        /* <DEDUP_REMOVED lines=42> */
.L_x_623:
[----:B--234-:R-:W-:Y:S05]  /*ff40*/  BSYNC B0 ;  /* 0x0000000000007941 */ /* 0x01cfea0003800000 */
.L_x_622:
        /* <DEDUP_REMOVED lines=30> */
.L_x_625:
[----:B------:R-:W-:Y:S05]  /*10130*/  BSYNC B0 ;  /* 0x0000000000007941 */ /* 0x000fea0003800000 */
.L_x_624:
[----:B--2---:R-:W-:Y:S01]  /*10140*/  IADD3 R4, R28, 0x40, RZ ;  /* 0x000000401c047810 */ /* 0x004fe20007ffe0ff */
[----:B------:R2:W4:Y:S01]  /*10150*/  SHFL.IDX PT, R3, R30, 0x2, 0x181f ;  /* 0x00581f001e037f89 */ /* 0x00052200000e0000 */
        /* <DEDUP_REMOVED lines=28> */
.L_x_627:
[----:B------:R-:W-:Y:S05]  /*10320*/  BSYNC B0 ;  /* 0x0000000000007941 */ /* 0x000fea0003800000 */
.L_x_626:
[----:B---3--:R-:W-:Y:S01]  /*10330*/  IADD3 R4, R28, 0x60, RZ ;  /* 0x000000601c047810 */ /* 0x008fe20007ffe0ff */
[----:B----4-:R3:W4:Y:S03]  /*10340*/  SHFL.IDX PT, R3, R30, 0x3, 0x181f ;  /* 0x00781f001e037f89 */ /* 0x01072600000e0000 */
        /* <DEDUP_REMOVED lines=15> */
[----:B------:R1:W-:Y:S01]  /*10440*/  @!P2 ST.E.128 [R8.64], R72 ;  /* 0x000000480800a985 */ /* 0x0003e2000c101d10 */
[----:B------:R-:W-:Y:S01]  /*10450*/  IADD3 R0, R0, 0xc0, RZ ;  /* 0x000000c000007810 */ /* 0x000fe20007ffe0ff */
[----:B------:R-:W-:-:S04]  /*10460*/  @!P1 IMAD.WIDE R6, R5, 0x2, R2 ;  /* 0x0000000205069825 */ /* 0x000fc800078e0202 */
[----:B------:R-:W-:Y:S01]  /*10470*/  @!P0 IMAD.WIDE R4, R4, 0x2, R2 ;  /* 0x0000000204048825 */ /* 0x000fe200078e0202 */
        /* <DEDUP_REMOVED lines=10> */
.L_x_620:
        /* <DEDUP_REMOVED lines=31> */
.L_x_628:
        /* <DEDUP_REMOVED lines=43> */
.L_x_630:
[----:B------:R-:W-:Y:S05]  /*109c0*/  BSYNC B0 ;  /* 0x0000000000007941 */ /* 0x000fea0003800000 */
.L_x_629:
        /* <DEDUP_REMOVED lines=77> */
.L_x_632:
[----:B------:R-:W-:Y:S05]  /*10ea0*/  BSYNC B0 ;  /* 0x0000000000007941 */ /* 0x000fea0003800000 */
.L_x_631:
        /* <DEDUP_REMOVED lines=27> */
.L_x_634:
[----:B------:R-:W-:Y:S05]  /*11060*/  BSYNC B0 ;  /* 0x0000000000007941 */ /* 0x000fea0003800000 */
.L_x_633:
        /* <DEDUP_REMOVED lines=27> */
.L_x_636:
[----:B------:R-:W-:Y:S05]  /*11220*/  BSYNC B0 ;  /* 0x0000000000007941 */ /* 0x000fea0003800000 */
.L_x_635:
        /* <DEDUP_REMOVED lines=28> */
.L_x_637:
        /* <DEDUP_REMOVED lines=9> */
.L_x_3543:


//--------------------- .text._ZN7cutlass13device_kernelIN5flash19enable_sm80_to_sm89INS1_16FlashAttnFwdSm80INS1_25CollectiveMainloopFwdSm80ILi8ELi1ELb0EN4cute5tupleIJNS5_1CILi128EEENS7_ILi32EEENS7_ILi256EEEEEELi256ENS_6half_tEfNS_4arch4Sm80ELb1ELb0ELb1ELb1ELb1ELb1ELb1ELb0EEENS1_21CollectiveEpilogueFwdINS6_IJS8_SA_S9_EEENS6_IJNS7_ILi1EEESI_SI_EEESC_SE_Li256ELb1ELb1ELb0ELb0EEENS1_19SingleTileSchedulerILb1ELb0ELb1ELi128EEEEEEEEEvNT_6ParamsE --------------------------
	.section	.text._ZN7cutlass13device_kernelIN5flash19enable_sm80_to_sm89INS1_16FlashAttnFwdSm80INS1_25CollectiveMainloopFwdSm80ILi8ELi1ELb0EN4cute5tupleIJNS5_1CILi128EEENS7_ILi32EEENS7_ILi256EEEEEELi256ENS_6half_tEfNS_4arch4Sm80ELb1ELb0ELb1ELb1ELb1ELb1ELb1ELb0EEENS1_21CollectiveEpilogueFwdINS6_IJS8_SA_S9_EEENS6_IJNS7_ILi1EEESI_SI_EEESC_SE_Li256ELb1ELb1ELb0ELb0EEENS1_19SingleTileSchedulerILb1ELb0ELb1ELi128EEEEEEEEEvNT_6ParamsE,"ax",@progbits
	.sectioninfo	@"SHI_REGISTERS=251"
	.align	128
.text._ZN7cutlass13device_kernelIN5flash19enable_sm80_to_sm89INS1_16FlashAttnFwdSm80INS1_25CollectiveMainloopFwdSm80ILi8ELi1ELb0EN4cute5tupleIJNS5_1CILi128EEENS7_ILi32EEENS7_ILi256EEEEEELi256ENS_6half_tEfNS_4arch4Sm80ELb1ELb0ELb1ELb1ELb1ELb1ELb1ELb0EEENS1_21CollectiveEpilogueFwdINS6_IJS8_SA_S9_EEENS6_IJNS7_ILi1EEESI_SI_EEESC_SE_Li256ELb1ELb1ELb0ELb0EEENS1_19SingleTileSchedulerILb1ELb0ELb1ELi128EEEEEEEEEvNT_6ParamsE:
        .type           _ZN7cutlass13device_kernelIN5flash19enable_sm80_to_sm89INS1_16FlashAttnFwdSm80INS1_25CollectiveMainloopFwdSm80ILi8ELi1ELb0EN4cute5tupleIJNS5_1CILi128EEENS7_ILi32EEENS7_ILi256EEEEEELi256ENS_6half_tEfNS_4arch4Sm80ELb1ELb0ELb1ELb1ELb1ELb1ELb1ELb0EEENS1_21CollectiveEpilogueFwdINS6_IJS8_SA_S9_EEENS6_IJNS7_ILi1EEESI_SI_EEESC_SE_Li256ELb1ELb1ELb0ELb0EEENS1_19SingleTileSchedulerILb1ELb0ELb1ELi128EEEEEEEEEvNT_6ParamsE,@function
        .size           _ZN7cutlass13device_kernelIN5flash19enable_sm80_to_sm89INS1_16FlashAttnFwdSm80INS1_25CollectiveMainloopFwdSm80ILi8ELi1ELb0EN4cute5tupleIJNS5_1CILi128EEENS7_ILi32EEENS7_ILi256EEEEEELi256ENS_6half_tEfNS_4arch4Sm80ELb1ELb0ELb1ELb1ELb1ELb1ELb1ELb0EEENS1_21CollectiveEpilogueFwdINS6_IJS8_SA_S9_EEENS6_IJNS7_ILi1EEESI_SI_EEESC_SE_Li256ELb1ELb1ELb0ELb0EEENS1_19SingleTileSchedulerILb1ELb0ELb1ELi128EEEEEEEEEvNT_6ParamsE,(.L_x_3544 - _ZN7cutlass13device_kernelIN5flash19enable_sm80_to_sm89INS1_16FlashAttnFwdSm80INS1_25CollectiveMainloopFwdSm80ILi8ELi1ELb0EN4cute5tupleIJNS5_1CILi128EEENS7_ILi32EEENS7_ILi256EEEEEELi256ENS_6half_tEfNS_4arch4Sm80ELb1ELb0ELb1ELb1ELb1ELb1ELb1ELb0EEENS1_21CollectiveEpilogueFwdINS6_IJS8_SA_S9_EEENS6_IJNS7_ILi1EEESI_SI_EEESC_SE_Li256ELb1ELb1ELb0ELb0EEENS1_19SingleTileSchedulerILb1ELb0ELb1ELi128EEEEEEEEEvNT_6ParamsE)
        .other          _ZN7cutlass13device_kernelIN5flash19enable_sm80_to_sm89INS1_16FlashAttnFwdSm80INS1_25CollectiveMainloopFwdSm80ILi8ELi1ELb0EN4cute5tupleIJNS5_1CILi128EEENS7_ILi32EEENS7_ILi256EEEEEELi256ENS_6half_tEfNS_4arch4Sm80ELb1ELb0ELb1ELb1ELb1ELb1ELb1ELb0EEENS1_21CollectiveEpilogueFwdINS6_IJS8_SA_S9_EEENS6_IJNS7_ILi1EEESI_SI_EEESC_SE_Li256ELb1ELb1ELb0ELb0EEENS1_19SingleTileSchedulerILb1ELb0ELb1ELi128EEEEEEEEEvNT_6ParamsE,@"STO_CUDA_ENTRY STV_DEFAULT"
_ZN7cutlass13device_kernelIN5flash19enable_sm80_to_sm89INS1_16FlashAttnFwdSm80INS1_25CollectiveMainloopFwdSm80ILi8ELi1ELb0EN4cute5tupleIJNS5_1CILi128EEENS7_ILi32EEENS7_ILi256EEEEEELi256ENS_6half_tEfNS_4arch4Sm80ELb1ELb0ELb1ELb1ELb1ELb1ELb1ELb0EEENS1_21CollectiveEpilogueFwdINS6_IJS8_SA_S9_EEENS6_IJNS7_ILi1EEESI_SI_EEESC_SE_Li256ELb1ELb1ELb0ELb0EEENS1_19SingleTileSchedulerILb1ELb0ELb1ELi128EEEEEEEEEvNT_6ParamsE:
        /* <DEDUP_REMOVED lines=20> */
.L_x_639:
        /* <DEDUP_REMOVED lines=13> */
.L_x_641:
[----:B------:R-:W-:Y:S02]  /*0210*/  ULDC UR5, c[0x0][0x54c] ;  /* 0x0001530000057ab9 */ /* 0x000fe40000000800 */
.L_x_640:
[----:B------:R-:W-:Y:S02]  /*0220*/  ULDC UR4, c[0x0][0x548] ;  /* 0x0001520000047ab9 */ /* 0x000fe40000000800 */
[----:B------:R-:W-:-:S02]  /*0230*/  USHF.L.U32 UR15, UR14, 0x7, URZ ;  /* 0x000000070e0f7899 */ /* 0x000fc4000800063f */
[----:B------:R-:W-:-:S04]  /*0240*/  UIMAD UR4, UR5, UR4, URZ ;  /* 0x00000004050472a4 */ /* 0x000fc8000f8e023f */
[----:B------:R-:W-:-:S04]  /*0250*/  UISETP.GE.AND UP0, UPT, UR15, UR4, UPT ;  /* 0x000000040f00728c */ /* 0x000fc8000bf06270 */
[----:B------:R-:W-:Y:S01]  /*0260*/  USEL UR21, UR21, 0xffffffff, !UP0 ;  /* 0xffffffff15157887 */ /* 0x000fe2000c000000 */
[----:B------:R-:W-:Y:S05]  /*0270*/  BRA `(.L_x_642) ;  /* 0x000001b000007947 */ /* 0x000fea0003800000 */
.L_x_638:
        /* <DEDUP_REMOVED lines=8> */
.L_x_643:
        /* <DEDUP_REMOVED lines=13> */
.L_x_645:
[----:B------:R-:W-:Y:S02]  /*03d0*/  ULDC UR5, c[0x0][0x54c] ;  /* 0x0001530000057ab9 */ /* 0x000fe40000000800 */
.L_x_644:
[----:B------:R-:W-:Y:S02]  /*03e0*/  ULDC UR4, c[0x0][0x548] ;  /* 0x0001520000047ab9 */ /* 0x000fe40000000800 */
[----:B------:R-:W-:-:S02]  /*03f0*/  USHF.L.U32 UR15, UR14, 0x7, URZ ;  /* 0x000000070e0f7899 */ /* 0x000fc4000800063f */
[----:B------:R-:W-:-:S04]  /*0400*/  UIMAD UR4, UR5, UR4, URZ ;  /* 0x00000004050472a4 */ /* 0x000fc8000f8e023f */
[----:B------:R-:W-:-:S04]  /*0410*/  UISETP.GE.AND UP0, UPT, UR15, UR4, UPT ;  /* 0x000000040f00728c */ /* 0x000fc8000bf06270 */
[----:B------:R-:W-:-:S06]  /*0420*/  USEL UR21, UR21, 0xffffffff, !UP0 ;  /* 0xffffffff15157887 */ /* 0x000fcc000c000000 */
.L_x_642:
        /* <DEDUP_REMOVED lines=64> */
.L_x_646:
        /* <DEDUP_REMOVED lines=10> */
.L_x_647:
[----:B------:R-:W-:Y:S05]  /*08d0*/  @!P4 BRA `(.L_x_648) ;  /* 0x000000500000c947 */ /* 0x000fea0003800000 */
[----:B-1--4-:R-:W4:Y:S04]  /*08e0*/  LDG.E R0, [R8.64] ;  /* 0x0000001808007981 */ /* 0x012f28000c1e1900 */
[----:B---3--:R-:W3:Y:S01]  /*08f0*/  LDG.E R3, [R8.64+0x4] ;  /* 0x0000041808037981 */ /* 0x008ee2000c1e1900 */
[----:B----4-:R-:W1:Y:S08]  /*0900*/  R2UR UR19, R0 ;  /* 0x00000000001373c2 */ /* 0x010e7000000e0000 */
[----:B---3--:R-:W1:Y:S02]  /*0910*/  R2UR UR4, R3 ;  /* 0x00000000030473c2 */ /* 0x008e6400000e0000 */
[----:B-1----:R-:W-:-:S06]  /*0920*/  UIADD3 UR19, -UR19, UR4, URZ ;  /* 0x0000000413137290 */ /* 0x002fcc000fffe13f */
.L_x_648:
        /* <DEDUP_REMOVED lines=12> */
[----:B------:R-:W-:Y:S02]  /*09f0*/  ULDC UR7, c[0x0][0x2c4] ;  /* 0x0000b10000077ab9 */ /* 0x000fe40000000800 */
[----:B------:R-:W-:Y:S02]  /*0a00*/  UISETP.NE.AND UP2, UPT, UR7, 0x1, UPT ;  /* 0x000000010700788c */ /* 0x000fe4000bf45270 */
[----:B------:R-:W-:-:S09]  /*0a10*/  UIADD3 UR7, -UR16, UR19, URZ ;  /* 0x0000001310077290 */ /* 0x000fd2000fffe13f */
[----:B------:R-:W-:Y:S01]  /*0a20*/  @UP2 UIADD3 UR22, UR15, 0x7f, URZ ;  /* 0x0000007f0f162890 */ /* 0x000fe2000fffe03f */
[----:B----4-:R-:W4:Y:S08]  /*0a30*/  @P0 R2UR UR4, R0 ;  /* 0x00000000000403c2 */ /* 0x010f3000000e0000 */
[----:B---3--:R-:W4:Y:S02]  /*0a40*/  @P0 R2UR UR5, R3 ;  /* 0x00000000030503c2 */ /* 0x008f2400000e0000 */
[----:B----4-:R-:W-:-:S03]  /*0a50*/  @UP3 UIADD3 UR18, -UR4, UR5, URZ ;  /* 0x0000000504123290 */ /* 0x010fc6000fffe13f */
[----:B------:R-:W-:Y:S02]  /*0a60*/  ULDC.64 UR4, c[0x0][0x2c8] ;  /* 0x0000b20000047ab9 */ /* 0x000fe40000000a00 */
[----:B------:R-:W-:Y:S02]  /*0a70*/  UIMAD.WIDE.U32 UR22, UR22, UR4, URZ ;  /* 0x00000004161672a5 */ /* 0x000fe4000f8e003f */
[----:B------:R-:W-:Y:S02]  /*0a80*/  UIADD3 UR11, UR7, UR18, URZ ;  /* 0x00000012070b7290 */ /* 0x000fe4000fffe03f */
[----:B------:R-:W-:Y:S02]  /*0a90*/  UIADD3 UR4, UR15, 0x7f, URZ ;  /* 0x0000007f0f047890 */ /* 0x000fe4000fffe03f */
[----:B--2---:R-:W-:Y:S02]  /*0aa0*/  UIADD3 UR9, UR11, 0x20, -UR20 ;  /* 0x000000200b097890 */ /* 0x004fe4000fffe814 */
[----:B------:R-:W-:-:S02]  /*0ab0*/  @UP2 USHF.R.U32.HI UR4, URZ, UR5, UR23 ;  /* 0x000000053f042299 */ /* 0x000fc40008011617 */
[----:B------:R-:W-:Y:S02]  /*0ac0*/  UIADD3 UR10, UR11, 0x1f, URZ ;  /* 0x0000001f0b0a7890 */ /* 0x000fe4000fffe03f */
[----:B------:R-:W-:Y:S02]  /*0ad0*/  UIADD3 UR5, UR9, UR4, URZ ;  /* 0x0000000409057290 */ /* 0x000fe4000fffe03f */
[----:B------:R-:W-:Y:S02]  /*0ae0*/  USHF.R.S32.HI UR8, URZ, 0x1f, UR10 ;  /* 0x0000001f3f087899 */ /* 0x000fe4000801140a */
[----:B------:R-:W-:Y:S02]  /*0af0*/  USHF.R.S32.HI UR4, URZ, 0x1f, UR5 ;  /* 0x0000001f3f047899 */ /* 0x000fe40008011405 */
[----:B------:R-:W-:Y:S02]  /*0b00*/  ULEA.HI UR10, UR8, UR10, URZ, 0x5 ;  /* 0x0000000a080a7291 */ /* 0x000fe4000f8f283f */
[----:B------:R-:W-:-:S02]  /*0b10*/  ULEA.HI UR4, UR4, UR5, URZ, 0x5 ;  /* 0x0000000504047291 */ /* 0x000fc4000f8f283f */
[----:B------:R-:W-:Y:S02]  /*0b20*/  USHF.R.S32.HI UR10, URZ, 0x5, UR10 ;  /* 0x000000053f0a7899 */ /* 0x000fe4000801140a */
[----:B------:R-:W-:-:S04]  /*0b30*/  USHF.R.S32.HI UR4, URZ, 0x5, UR4 ;  /* 0x000000053f047899 */ /* 0x000fc80008011404 */
[----:B------:R-:W-:-:S04]  /*0b40*/  UISETP.LT.AND UP0, UPT, UR10, UR4, UPT ;  /* 0x000000040a00728c */ /* 0x000fc8000bf01270 */
[----:B------:R-:W-:Y:S02]  /*0b50*/  USEL UR5, UR10, UR4, UP0 ;  /* 0x000000040a057287 */ /* 0x000fe40008000000 */
[----:B------:R-:W-:Y:S02]  /*0b60*/  UIADD3 UR4, -UR7, URZ, URZ ;  /* 0x0000003f07047290 */ /* 0x000fe4000fffe13f */
[----:B------:R-:W-:Y:S02]  /*0b70*/  ULEA UR7, UR5, -UR7, 0x5 ;  /* 0x8000000705077291 */ /* 0x000fe4000f8e283f */
[----:B------:R-:W-:Y:S02]  /*0b80*/  UISETP.LT.AND UP1, UPT, URZ, UR4, UPT ;  /* 0x000000043f00728c */ /* 0x000fe4000bf21270 */
[----:B------:R-:W-:Y:S02]  /*0b90*/  UISETP.LT.AND UP0, UPT, UR7, UR18, UPT ;  /* 0x000000120700728c */ /* 0x000fe4000bf01270 */
[----:B------:R-:W-:-:S02]  /*0ba0*/  USEL UR4, URZ, UR4, !UP1 ;  /* 0x000000043f047287 */ /* 0x000fc4000c800000 */
[----:B------:R-:W-:Y:S02]  /*0bb0*/  USEL UR5, UR7, UR18, UP0 ;  /* 0x0000001207057287 */ /* 0x000fe40008000000 */
[----:B------:R-:W-:Y:S02]  /*0bc0*/  USHF.R.U32.HI UR8, URZ, 0x5, UR4 ;  /* 0x000000053f087899 */ /* 0x000fe40008011604 */
[----:B------:R-:W-:-:S05]  /*0bd0*/  UISETP.GT.AND UP0, UPT, UR5, UR4, UPT ;  /* 0x000000040500728c */ /* 0x000fca000bf04270 */
[----:B------:R-:W-:-:S06]  /*0be0*/  UMOV UR7, UR8 ;  /* 0x0000000800077c82 */ /* 0x000fcc0008000000 */
        /* <DEDUP_REMOVED lines=18> */
[----:B------:R1:W2:Y:S01]  /*0d10*/  @P1 LDG.E R4, [R8.64] ;  /* 0x0000001808041981 */ /* 0x0002a2000c1e1900 */
        /* <DEDUP_REMOVED lines=91> */
.L_x_651:
[----:B------:R-:W-:Y:S05]  /*12d0*/  BSYNC B0 ;  /* 0x0000000000007941 */ /* 0x000fea0003800000 */
.L_x_650:
        /* <DEDUP_REMOVED lines=128> */
.L_x_670:
        /* <DEDUP_REMOVED lines=29> */
[C---:B------:R-:W-:Y:S04]  /*1cb0*/  LEA R0, P0, R4.reuse, c[0x0][0x1c8], 0x1 ;  /* 0x0000720004007a11 */ /* 0x040fe800078008ff */
[----:B------:R-:W-:Y:S04]  /*1cc0*/  IADD3.X R3, R5, UR31, R2, P1, !PT ;  /* 0x0000001f05037c10 */ /* 0x000fe80008ffe402 */
[----:B------:R-:W-:Y:S01]  /*1cd0*/  LEA.HI.X R4, R4, c[0x0][0x1cc], R3, 0x1, P0 ;  /* 0x0000730004047a11 */ /* 0x000fe200000f0c03 */
[----:B---345:R-:W-:-:S05]  /*1ce0*/  @!P6 BRA `(.L_x_653) ;  /* 0x000026000000e947 */ /* 0x038fca0003800000 */
        /* <DEDUP_REMOVED lines=52> */
.L_x_656:
[----:B------:R-:W-:Y:S05]  /*2030*/  BSYNC B0 ;  /* 0x0000000000007941 */ /* 0x000fea0003800000 */
.L_x_655:
[----:B------:R2:W3:Y:S04]  /*2040*/  SHFL.IDX PT, R55, R4, RZ, 0x181f ;  /* 0x00181fff04377589 */ /* 0x0004e800000e0000 */
[----:B------:R2:W4:Y:S01]  /*2050*/  SHFL.IDX PT, R53, R0, RZ, 0x181f ;  /* 0x00181fff00357589 */ /* 0x00052200000e0000 */
[----:B------:R-:W-:-:S05]  /*2060*/  @P2 BRA `(.L_x_657) ;  /* 0x0000243000002947 */ /* 0x000fca0003800000 */
[----:B------:R-:W-:Y:S01]  /*2070*/  ISETP.GE.AND P0, PT, R16, c[0x0][0x1d4], PT ;  /* 0x0000750010007a0c */ /* 0x000fe20003f06270 */
[----:B-----5:R-:W-:Y:S01]  /*2080*/  IMAD.MOV.U32 R13, RZ, RZ, R44 ;  /* 0x000000ffff0d7224 */ /* 0x020fe200078e002c */
[----:B------:R-:W-:Y:S01]  /*2090*/  MOV R8, R45 ;  /* 0x0000002d00087202 */ /* 0x000fe20000000f00 */
[----:B--2---:R-:W-:Y:S01]  /*20a0*/  IMAD.MOV.U32 R0, RZ, RZ, R19 ;  /* 0x000000ffff007224 */ /* 0x004fe200078e0013 */
        /* <DEDUP_REMOVED lines=74> */
.L_x_659:
[----:B------:R-:W-:Y:S05]  /*2550*/  BSYNC B0 ;  /* 0x0000000000007941 */ /* 0x000fea0003800000 */
.L_x_658:
        /* <DEDUP_REMOVED lines=57> */
.L_x_661:
[----:B------:R-:W-:Y:S05]  /*28f0*/  BSYNC B0 ;  /* 0x0000000000007941 */ /* 0x000fea0003800000 */
.L_x_660:
        /* <DEDUP_REMOVED lines=57> */
.L_x_663:
[----:B------:R-:W-:Y:S05]  /*2c90*/  BSYNC B0 ;  /* 0x0000000000007941 */ /* 0x000fea0003800000 */
.L_x_662:
        /* <DEDUP_REMOVED lines=57> */
.L_x_654:
        /* <DEDUP_REMOVED lines=29> */
.L_x_665:
[----:B------:R-:W-:Y:S05]  /*3200*/  BSYNC B0 ;  /* 0x0000000000007941 */ /* 0x000fea0003800000 */
.L_x_664:
[----:B------:R2:W3:Y:S04]  /*3210*/  SHFL.IDX PT, R123, R4, RZ, 0x181f ;  /* 0x00181fff047b7589 */ /* 0x0004e800000e0000 */
[----:B------:R2:W4:Y:S01]  /*3220*/  SHFL.IDX PT, R122, R0, RZ, 0x181f ;  /* 0x00181fff007a7589 */ /* 0x00052200000e0000 */
[----:B------:R-:W-:-:S05]  /*3230*/  @P2 BRA `(.L_x_657) ;  /* 0x0000126000002947 */ /* 0x000fca0003800000 */
[----:B------:R-:W-:Y:S01]  /*3240*/  ISETP.GE.AND P0, PT, R16, c[0x0][0x1d4], PT ;  /* 0x0000750010007a0c */ /* 0x000fe20003f06270 */
[----:B-----5:R-:W-:Y:S01]  /*3250*/  IMAD.MOV.U32 R8, RZ, RZ, R54 ;  /* 0x000000ffff087224 */ /* 0x020fe200078e0036 */
[----:B--2---:R-:W-:Y:S01]  /*3260*/  MOV R4, R26 ;  /* 0x0000001a00047202 */ /* 0x004fe20000000f00 */
        /* <DEDUP_REMOVED lines=39> */
[----:B---34-:R-:W-:Y:S01]  /*34e0*/  @!P1 IMAD.WIDE R132, R51, 0x2, R122 ;  /* 0x0000000233849825 */ /* 0x018fe200078e027a */
        /* <DEDUP_REMOVED lines=99> */
.L_x_667:
[----:B------:R-:W-:Y:S05]  /*3b20*/  BSYNC B0 ;  /* 0x0000000000007941 */ /* 0x000fea0003800000 */
.L_x_666:
[----:B------:R-:W-:Y:S11]  /*3b30*/  ISETP.GE.AND P0, PT, R11, c[0x0][0x1d4], PT ;  /* 0x000075000b007a0c */ /* 0x000ff60003f06270 */
[----:B------:R-:W-:Y:S02]  /*3b40*/  @!UPT UIADD3 URZ, URZ, URZ, URZ ;  /* 0x0000003f3f3ff290 */ /* 0x000fe4000fffe03f */
[----:B------:R-:W-:-:S05]  /*3b50*/  @P0 BRA `(.L_x_657) ;  /* 0x0000094000000947 */ /* 0x000fca0003800000 */
[----:B------:R-:W-:Y:S01]  /*3b60*/  SEL R125, R86, R125, !P4 ;  /* 0x0000007d567d7207 */ /* 0x000fe20006000000 */
[----:B-1----:R-:W1:Y:S01]  /*3b70*/  LDS.128 R20, [R84+0xc080] ;  /* 0x00c0800054147984 */ /* 0x002e620000000c00 */
        /* <DEDUP_REMOVED lines=119> */
.L_x_653:
[----:B------:R1:W2:Y:S01]  /*42f0*/  SHFL.IDX PT, R3, R4, RZ, 0x181f ;  /* 0x00181fff04037589 */ /* 0x0002a200000e0000 */
[----:B------:R-:W-:Y:S03]  /*4300*/  IADD3 R64, -R68, UR18, RZ ;  /* 0x0000001244407c10 */ /* 0x000fe6000fffe1ff */
[----:B------:R1:W3:Y:S01]  /*4310*/  SHFL.IDX PT, R13, R0, RZ, 0x181f ;  /* 0x00181fff000d7589 */ /* 0x0002e200000e0000 */
[----:B------:R-:W-:Y:S04]  /*4320*/  IMNMX R64, R64, 0x20, PT ;  /* 0x0000002040407817 */ /* 0x000fe80003800200 */
[----:B------:R-:W-:Y:S11]  /*4330*/  ISETP.GT.AND P0, PT, R64, R105, PT ;  /* 0x000000694000720c */ /* 0x000ff60003f04270 */
[----:B------:R-:W-:Y:S02]  /*4340*/  @!UPT UIADD3 URZ, URZ, URZ, URZ ;  /* 0x0000003f3f3ff290 */ /* 0x000fe4000fffe03f */
[----:B------:R-:W-:-:S05]  /*4350*/  @!P0 BRA `(.L_x_657) ;  /* 0x0000014000008947 */ /* 0x000fca0003800000 */
[C---:B------:R-:W-:Y:S02]  /*4360*/  ISETP.GE.AND P0, PT, R16.reuse, c[0x0][0x1d4], PT ;  /* 0x0000750010007a0c */ /* 0x040fe40003f06270 */
[----:B------:R-:W-:Y:S11]  /*4370*/  ISETP.GE.AND P2, PT, R11, c[0x0][0x1d4], PT ;  /* 0x000075000b007a0c */ /* 0x000ff60003f46270 */
[----:B-1----:R-:W1:Y:S01]  /*4380*/  @!P0 LDS.128 R4, [R99+0xc080] ;  /* 0x00c0800063048984 */ /* 0x002e620000000c00 */
[C---:B---3--:R-:W-:Y:S04]  /*4390*/  @!P0 LEA R30, P1, R16.reuse, R13, 0x1 ;  /* 0x0000000d101e8211 */ /* 0x048fe800078208ff */
[----:B--2---:R-:W-:Y:S02]  /*43a0*/  @!P0 LEA.HI.X R31, R16, R3, R17, 0x1, P1 ;  /* 0x00000003101f8211 */ /* 0x004fe400008f0c11 */
        /* <DEDUP_REMOVED lines=15> */
.L_x_657:
[----:B------:R-:W-:Y:S05]  /*44a0*/  BSYNC B1 ;  /* 0x0000000000017941 */ /* 0x000fea0003800000 */
.L_x_652:
[----:B------:R-:W-:Y:S01]  /*44b0*/  IMAD.IADD R68, R77, 0x1, -R68 ;  /* 0x000000014d447824 */ /* 0x000fe200078e0a44 */
[----:B------:R-:W-:Y:S04]  /*44c0*/  BSSY B0, `(.L_x_668) ;  /* 0x000003c000007945 */ /* 0x000fe80003800000 */
[----:B------:R-:W-:Y:S11]  /*44d0*/  ISETP.GE.AND P0, PT, R68, 0x1, PT ;  /* 0x000000014400780c */ /* 0x000ff60003f06270 */
[----:B------:R-:W-:Y:S02]  /*44e0*/  @!UPT UIADD3 URZ, URZ, URZ, URZ ;  /* 0x0000003f3f3ff290 */ /* 0x000fe4000fffe03f */
[----:B-12---:R-:W-:Y:S01]  /*44f0*/  @P0 IMAD.WIDE R4, R98, 0x20, R118 ;  /* 0x0000002062040825 */ /* 0x006fe200078e0276 */
        /* <DEDUP_REMOVED lines=29> */
[----:B---3--:R-:W-:Y:S02]  /*46d0*/  LEA.HI.X R13, R3, c[0x0][0x1fc], R0, 0x1, P0 ;  /* 0x00007f00030d7a11 */ /* 0x008fe400000f0c00 */
[----:B------:R1:W2:Y:S01]  /*46e0*/  SHFL.IDX PT, R3, R2, RZ, 0x181f ;  /* 0x00181fff02037589 */ /* 0x0002a200000e0000 */
[----:B------:R-:W-:Y:S03]  /*46f0*/  ISETP.GT.AND P0, PT, R64, R105, PT ;  /* 0x000000694000720c */ /* 0x000fe60003f04270 */
[----:B------:R-:W3:Y:S01]  /*4700*/  SHFL.IDX PT, R13, R13, RZ, 0x181f ;  /* 0x00181fff0d0d7589 */ /* 0x000ee200000e0000 */
[----:B------:R-:W-:Y:S04]  /*4710*/  DEPBAR.LE SB0, 0x0 ;  /* 0x000080000000791a */ /* 0x000fe80000000000 */
[----:B------:R-:W-:Y:S06]  /*4720*/  BAR.SYNC.DEFER_BLOCKING 0x0 ;  /* 0x0000000000007b1d */ /* 0x000fec0000010000 */
[----:B------:R-:W-:-:S05]  /*4730*/  @!P0 BRA `(.L_x_669) ;  /* 0x0000014000008947 */ /* 0x000fca0003800000 */
[C---:B-12---:R-:W-:Y:S02]  /*4740*/  ISETP.GE.AND P0, PT, R16.reuse, c[0x0][0x1d4], PT ;  /* 0x0000750010007a0c */ /* 0x046fe40003f06270 */
[----:B------:R-:W-:Y:S11]  /*4750*/  ISETP.GE.AND P2, PT, R11, c[0x0][0x1d4], PT ;  /* 0x000075000b007a0c */ /* 0x000ff60003f46270 */
[----:B------:R-:W1:Y:S01]  /*4760*/  @!P0 LDS.128 R4, [R99+0x8080] ;  /* 0x0080800063048984 */ /* 0x000e620000000c00 */
[C---:B-----5:R-:W-:Y:S04]  /*4770*/  @!P0 LEA R30, P1, R16.reuse, R3, 0x1 ;  /* 0x00000003101e8211 */ /* 0x060fe800078208ff */
        /* <DEDUP_REMOVED lines=16> */
.L_x_669:
[----:B-12---:R-:W-:Y:S05]  /*4880*/  BSYNC B0 ;  /* 0x0000000000007941 */ /* 0x006fea0003800000 */
.L_x_668:
        /* <DEDUP_REMOVED lines=25> */
.L_x_649:
[----:B-1----:R-:W-:Y:S01]  /*4a20*/  UIADD3 UR6, UR15, 0x7f, URZ ;  /* 0x0000007f0f067890 */ /* 0x002fe2000fffe03f */
[----:B------:R-:W-:Y:S01]  /*4a30*/  PLOP3.LUT P2, PT, PT, PT, PT, 0x80, 0x0 ;  /* 0x000000000000781c */ /* 0x000fe20003f4f070 */
[----:B------:R-:W-:Y:S01]  /*4a40*/  ULDC.64 UR4, c[0x0][0x2c8] ;  /* 0x0000b20000047ab9 */ /* 0x000fe20000000a00 */
[----:B------:R-:W-:Y:S01]  /*4a50*/  IMAD.MOV.U32 R3, RZ, RZ, RZ ;  /* 0x000000ffff037224 */ /* 0x000fe200078e00ff */
[----:B------:R-:W-:Y:S01]  /*4a60*/  UIMAD.WIDE.U32 UR18, UR6, UR4, URZ ;  /* 0x00000004061272a5 */ /* 0x000fe2000f8e003f */
[----:B------:R-:W-:Y:S01]  /*4a70*/  IMAD.MOV.U32 R130, RZ, RZ, RZ ;  /* 0x000000ffff827224 */ /* 0x000fe200078e00ff */
[----:B------:R-:W-:Y:S01]  /*4a80*/  CS2R R128, SRZ ;  /* 0x0000000000807805 */ /* 0x000fe2000001ff00 */
[----:B------:R-:W-:Y:S01]  /*4a90*/  CS2R R126, SRZ ;  /* 0x00000000007e7805 */ /* 0x000fe2000001ff00 */
[----:B------:R-:W-:Y:S01]  /*4aa0*/  @UP2 USHF.R.U32.HI UR6, URZ, UR5, UR19 ;  /* 0x000000053f062299 */ /* 0x000fe20008011613 */
[----:B------:R-:W-:Y:S01]  /*4ab0*/  CS2R R124, SRZ ;  /* 0x00000000007c7805 */ /* 0x000fe2000001ff00 */
[----:B----4-:R-:W-:Y:S01]  /*4ac0*/  CS2R R122, SRZ ;  /* 0x00000000007a7805 */ /* 0x010fe2000001ff00 */
[----:B------:R-:W-:Y:S01]  /*4ad0*/  CS2R R120, SRZ ;  /* 0x0000000000787805 */ /* 0x000fe2000001ff00 */
[----:B------:R-:W-:Y:S01]  /*4ae0*/  UIADD3 UR6, UR9, UR6, URZ ;  /* 0x0000000609067290 */ /* 0x000fe2000fffe03f */
[----:B------:R-:W-:Y:S01]  /*4af0*/  CS2R R118, SRZ ;  /* 0x0000000000767805 */ /* 0x000fe2000001ff00 */
[----:B------:R-:W-:Y:S01]  /*4b00*/  CS2R R116, SRZ ;  /* 0x0000000000747805 */ /* 0x000fe2000001ff00 */
[----:B------:R-:W-:Y:S01]  /*4b10*/  CS2R R114, SRZ ;  /* 0x0000000000727805 */ /* 0x000fe2000001ff00 */
[----:B------:R-:W-:Y:S01]  /*4b20*/  USHF.R.S32.HI UR4, URZ, 0x1f, UR6 ;  /* 0x0000001f3f047899 */ /* 0x000fe20008011406 */
[----:B------:R-:W-:Y:S01]  /*4b30*/  CS2R R112, SRZ ;  /* 0x0000000000707805 */ /* 0x000fe2000001ff00 */
[----:B------:R-:W-:Y:S01]  /*4b40*/  CS2R R110, SRZ ;  /* 0x00000000006e7805 */ /* 0x000fe2000001ff00 */
[----:B------:R-:W-:Y:S01]  /*4b50*/  CS2R R108, SRZ ;  /* 0x00000000006c7805 */ /* 0x000fe2000001ff00 */
[----:B------:R-:W-:Y:S01]  /*4b60*/  ULEA.HI UR4, UR4, UR6, URZ, 0x5 ;  /* 0x0000000604047291 */ /* 0x000fe2000f8f283f */
[----:B------:R-:W-:Y:S01]  /*4b70*/  CS2R R106, SRZ ;  /* 0x00000000006a7805 */ /* 0x000fe2000001ff00 */
[----:B------:R-:W-:Y:S01]  /*4b80*/  CS2R R104, SRZ ;  /* 0x0000000000687805 */ /* 0x000fe2000001ff00 */
[----:B------:R-:W-:Y:S01]  /*4b90*/  CS2R R102, SRZ ;  /* 0x0000000000667805 */ /* 0x000fe2000001ff00 */
[----:B------:R-:W-:Y:S01]  /*4ba0*/  USHF.R.S32.HI UR4, URZ, 0x5, UR4 ;  /* 0x000000053f047899 */ /* 0x000fe20008011404 */
[----:B------:R-:W-:Y:S01]  /*4bb0*/  CS2R R100, SRZ ;  /* 0x0000000000647805 */ /* 0x000fe2000001ff00 */
[----:B------:R-:W-:Y:S01]  /*4bc0*/  CS2R R98, SRZ ;  /* 0x0000000000627805 */ /* 0x000fe2000001ff00 */
[----:B------:R-:W-:Y:S01]  /*4bd0*/  CS2R R96, SRZ ;  /* 0x0000000000607805 */ /* 0x000fe2000001ff00 */
[----:B------:R-:W-:Y:S01]  /*4be0*/  UISETP.LT.AND UP0, UPT, UR10, UR4, UPT ;  /* 0x000000040a00728c */ /* 0x000fe2000bf01270 */
[----:B------:R-:W-:Y:S01]  /*4bf0*/  CS2R R94, SRZ ;  /* 0x00000000005e7805 */ /* 0x000fe2000001ff00 */
[----:B------:R-:W-:Y:S01]  /*4c00*/  CS2R R92, SRZ ;  /* 0x00000000005c7805 */ /* 0x000fe2000001ff00 */
[----:B------:R-:W-:Y:S01]  /*4c10*/  CS2R R90, SRZ ;  /* 0x00000000005a7805 */ /* 0x000fe2000001ff00 */
[----:B------:R-:W-:Y:S01]  /*4c20*/  USEL UR10, UR10, UR4, UP0 ;  /* 0x000000040a0a7287 */ /* 0x000fe20008000000 */
[----:B------:R-:W-:Y:S01]  /*4c30*/  CS2R R88, SRZ ;  /* 0x0000000000587805 */ /* 0x000fe2000001ff00 */
[----:B------:R-:W-:Y:S01]  /*4c40*/  CS2R R86, SRZ ;  /* 0x0000000000567805 */ /* 0x000fe2000001ff00 */
[----:B------:R-:W-:Y:S01]  /*4c50*/  CS2R R84, SRZ ;  /* 0x0000000000547805 */ /* 0x000fe2000001ff00 */
[----:B------:R-:W-:Y:S01]  /*4c60*/  UISETP.GE.AND UP0, UPT, UR10, 0x1, UPT ;  /* 0x000000010a00788c */ /* 0x000fe2000bf06270 */
[----:B------:R-:W-:Y:S01]  /*4c70*/  CS2R R82, SRZ ;  /* 0x0000000000527805 */ /* 0x000fe2000001ff00 */
[----:B------:R-:W-:Y:S01]  /*4c80*/  CS2R R80, SRZ ;  /* 0x0000000000507805 */ /* 0x000fe2000001ff00 */
[----:B------:R-:W-:Y:S01]  /*4c90*/  CS2R R78, SRZ ;  /* 0x00000000004e7805 */ /* 0x000fe2000001ff00 */
[----:B------:R-:W-:Y:S01]  /*4ca0*/  CS2R R76, SRZ ;  /* 0x00000000004c7805 */ /* 0x000fe2000001ff00 */
[----:B------:R-:W-:Y:S01]  /*4cb0*/  CS2R R74, SRZ ;  /* 0x00000000004a7805 */ /* 0x000fe2000001ff00 */
[----:B------:R-:W-:Y:S01]  /*4cc0*/  PLOP3.LUT P0, PT, PT, PT, UP0, 0x80, 0x0 ;  /* 0x000000000000781c */ /* 0x000fe20003f0f008 */
        /* <DEDUP_REMOVED lines=51> */
[-C--:B------:R-:W-:Y:S01]  /*5000*/  LEA.HI R56, R69, R62.reuse, RZ, 0x3 ;  /* 0x0000003e45387211 */ /* 0x080fe200078f18ff */
[----:B------:R-:W-:Y:S01]  /*5010*/  UIMAD UR6, UR6, UR4, URZ ;  /* 0x00000004060672a4 */ /* 0x000fe2000f8e023f */
[----:B------:R-:W-:Y:S01]  /*5020*/  PLOP3.LUT P1, PT, PT, PT, UP2, 0x80, 0x0 ;  /* 0x000000000000781c */ /* 0x000fe20003f2f028 */
[----:B------:R-:W-:Y:S01]  /*5030*/  UIMAD.WIDE.U32 UR8, UR17, UR4, URZ ;  /* 0x00000004110872a5 */ /* 0x000fe2000f8e003f */
[----:B------:R-:W-:Y:S01]  /*5040*/  LOP3.LUT R57, R56, 0xfffffff8, RZ, 0xc0, !PT ;  /* 0xfffffff838397812 */ /* 0x000fe200078ec0ff */
[----:B------:R-:W-:Y:S01]  /*5050*/  UIMAD UR17, UR17, UR5, UR6 ;  /* 0x00000005111172a4 */ /* 0x000fe2000f8e0206 */
[----:B------:R-:W-:Y:S01]  /*5060*/  SHF.R.S32.HI R56, RZ, 0x3, R56 ;  /* 0x00000003ff387819 */ /* 0x000fe20000011438 */
[----:B------:R-:W-:Y:S01]  /*5070*/  BSSY B0, `(.L_x_672) ;  /* 0x0000064000007945 */ /* 0x000fe20003800000 */
[----:B------:R-:W-:Y:S01]  /*5080*/  ULDC.64 UR6, c[0x0][0x348] ;  /* 0x0000d20000067ab9 */ /* 0x000fe20000000a00 */
[----:B------:R-:W-:Y:S01]  /*5090*/  IMAD.IADD R57, R62, 0x1, -R57 ;  /* 0x000000013e397824 */ /* 0x000fe200078e0a39 */
[----:B------:R-:W-:Y:S01]  /*50a0*/  UISETP.NE.U32.AND UP0, UPT, URZ, UR6, UPT ;  /* 0x000000063f00728c */ /* 0x000fe2000bf05070 */
[----:B------:R-:W-:Y:S01]  /*50b0*/  PLOP3.LUT P0, PT, PT, PT, UP2, 0x80, 0x0 ;  /* 0x000000000000781c */ /* 0x000fe20003f0f028 */
[----:B------:R-:W-:Y:S01]  /*50c0*/  ULDC.64 UR4, c[0x0][0x1b8] ;  /* 0x00006e0000047ab9 */ /* 0x000fe20000000a00 */
[----:B------:R-:W-:Y:S01]  /*50d0*/  IMAD R216, R57, 0x20, R56 ;  /* 0x0000002039d87824 */ /* 0x000fe200078e0238 */
[----:B------:R-:W-:Y:S01]  /*50e0*/  UISETP.NE.AND.EX UP0, UPT, URZ, UR7, UPT, UP0 ;  /* 0x000000073f00728c */ /* 0x000fe2000bf05300 */
[-C--:B------:R-:W-:Y:S01]  /*50f0*/  LEA.HI R61, R69, R62.reuse, RZ, 0x4 ;  /* 0x0000003e453d7211 */ /* 0x080fe200078f20ff */
[----:B------:R-:W-:Y:S01]  /*5100*/  USHF.R.S32.HI UR7, URZ, 0x1f, UR21 ;  /* 0x0000001f3f077899 */ /* 0x000fe20008011415 */
[----:B------:R-:W-:Y:S01]  /*5110*/  IMAD.SHL.U32 R121, R56, 0x40, RZ ;  /* 0x0000004038797824 */ /* 0x000fe200078e00ff */
[----:B------:R-:W-:Y:S01]  /*5120*/  UIADD3 UR9, UR9, UR17, URZ ;  /* 0x0000001109097290 */ /* 0x000fe2000fffe03f */
[----:B------:R-:W-:Y:S01]  /*5130*/  IADD3 R0, R216, UR15, RZ ;  /* 0x0000000fd8007c10 */ /* 0x000fe2000fffe0ff */
[----:B------:R-:W-:Y:S01]  /*5140*/  UIMAD UR6, UR12, UR4, URZ ;  /* 0x000000040c0672a4 */ /* 0x000fe2000f8e023f */
[----:B------:R-:W-:Y:S01]  /*5150*/  IMAD.SHL.U32 R68, R57, 0x8, RZ ;  /* 0x0000000839447824 */ /* 0x000fe200078e00ff */
[----:B------:R-:W-:Y:S01]  /*5160*/  USEL UR7, UR7, URZ, !UP0 ;  /* 0x0000003f07077287 */ /* 0x000fe2000c000000 */
[----:B------:R-:W-:Y:S01]  /*5170*/  LEA.HI R119, R69, R62, RZ, 0x6 ;  /* 0x0000003e45777211 */ /* 0x000fe200078f30ff */
[----:B------:R-:W-:Y:S01]  /*5180*/  UIMAD UR6, UR13, UR5, UR6 ;  /* 0x000000050d0672a4 */ /* 0x000fe2000f8e0206 */
[----:B-1----:R-:W-:Y:S01]  /*5190*/  @P1 IMAD.HI.U32 R3, R0, c[0x0][0x2c8], RZ ;  /* 0x0000b20000031a27 */ /* 0x002fe200078e00ff */
[----:B------:R-:W-:Y:S01]  /*51a0*/  UIMAD.WIDE.U32 UR18, UR13, UR4, UR8 ;  /* 0x000000040d1272a5 */ /* 0x000fe2000f8e0008 */
[----:B------:R-:W-:Y:S01]  /*51b0*/  LOP3.LUT R121, R121, 0x1c0, RZ, 0xc0, !PT ;  /* 0x000001c079797812 */ /* 0x000fe200078ec0ff */
[----:B------:R-:W-:Y:S01]  /*51c0*/  USEL UR8, UR21, URZ, !UP0 ;  /* 0x0000003f15087287 */ /* 0x000fe2000c000000 */
[----:B------:R-:W-:Y:S01]  /*51d0*/  IMAD.MOV.U32 R8, RZ, RZ, R0 ;  /* 0x000000ffff087224 */ /* 0x000fe200078e0000 */
[----:B------:R-:W-:Y:S01]  /*51e0*/  ULDC.64 UR4, c[0x0][0x1c0] ;  /* 0x0000700000047ab9 */ /* 0x000fe20000000a00 */
[----:B------:R-:W-:Y:S01]  /*51f0*/  @P0 SHF.R.U32.HI R8, RZ, c[0x0][0x2cc], R3 ;  /* 0x0000b300ff080a19 */ /* 0x000fe20000011603 */
[----:B------:R-:W-:Y:S01]  /*5200*/  UIMAD UR7, UR7, UR4, URZ ;  /* 0x00000004070772a4 */ /* 0x000fe2000f8e023f */
[C---:B------:R-:W-:Y:S01]  /*5210*/  IADD3 R50, R68.reuse, 0x40, RZ ;  /* 0x0000004044327810 */ /* 0x040fe20007ffe0ff */
[----:B------:R-:W-:Y:S01]  /*5220*/  UIADD3 UR19, UR19, UR6, URZ ;  /* 0x0000000613137290 */ /* 0x000fe2000fffe03f */
[--C-:B------:R-:W-:Y:S01]  /*5230*/  SHF.R.S32.HI R5, RZ, 0x1f, R8.reuse ;  /* 0x0000001fff057819 */ /* 0x100fe20000011408 */
[----:B------:R-:W-:Y:S01]  /*5240*/  UIMAD UR5, UR8, UR5, UR7 ;  /* 0x00000005080572a4 */ /* 0x000fe2000f8e0207 */
[----:B------:R-:W-:Y:S01]  /*5250*/  IMAD.MOV R3, RZ, RZ, -R8 ;  /* 0x000000ffff037224 */ /* 0x000fe200078e0a08 */
[----:B------:R-:W-:Y:S01]  /*5260*/  UIMAD.WIDE.U32 UR8, UR8, UR4, UR18 ;  /* 0x00000004080872a5 */ /* 0x000fe2000f8e0012 */
[----:B------:R-:W-:Y:S01]  /*5270*/  IADD3 R49, R68, 0x80, RZ ;  /* 0x0000008044317810 */ /* 0x000fe20007ffe0ff */
[----:B------:R-:W-:Y:S01]  /*5280*/  IMAD R5, R5, c[0x0][0x1b0], RZ ;  /* 0x00006c0005057a24 */ /* 0x000fe200078e02ff */
[----:B------:R-:W-:Y:S01]  /*5290*/  ULDC UR7, c[0x0][0x2c4] ;  /* 0x0000b10000077ab9 */ /* 0x000fe20000000800 */
[----:B------:R-:W-:Y:S01]  /*52a0*/  IMAD R4, R3, c[0x0][0x2c4], R0 ;  /* 0x0000b10003047a24 */ /* 0x000fe200078e0200 */
[----:B------:R-:W-:Y:S01]  /*52b0*/  UIADD3 UR5, UR9, UR5, URZ ;  /* 0x0000000509057290 */ /* 0x000fe2000fffe03f */
[----:B------:R-:W-:Y:S01]  /*52c0*/  IMAD.U32 R7, RZ, RZ, UR9 ;  /* 0x00000009ff077e24 */ /* 0x000fe2000f8e00ff */
[----:B------:R-:W-:Y:S01]  /*52d0*/  LOP3.LUT R3, R61, 0xfffffff0, RZ, 0xc0, !PT ;  /* 0xfffffff03d037812 */ /* 0x000fe200078ec0ff */
[----:B------:R-:W-:Y:S01]  /*52e0*/  IMAD.U32 R6, RZ, RZ, UR8 ;  /* 0x00000008ff067e24 */ /* 0x000fe2000f8e00ff */
[----:B------:R-:W-:Y:S01]  /*52f0*/  UIMAD UR7, UR20, UR7, URZ ;  /* 0x00000007140772a4 */ /* 0x000fe2000f8e023f */
[----:B------:R-:W-:Y:S01]  /*5300*/  IMAD R5, R8, c[0x0][0x1b4], R5 ;  /* 0x00006d0008057a24 */ /* 0x000fe200078e0205 */
[----:B------:R-:W-:Y:S01]  /*5310*/  IADD3 R48, R68, 0xc0, RZ ;  /* 0x000000c044307810 */ /* 0x000fe20007ffe0ff */
[----:B------:R-:W-:Y:S01]  /*5320*/  IMAD.U32 R7, RZ, RZ, UR5 ;  /* 0x00000005ff077e24 */ /* 0x000fe2000f8e00ff */
[----:B------:R-:W-:Y:S01]  /*5330*/  SHF.R.U32.HI R120, RZ, 0x3, R121 ;  /* 0x00000003ff787819 */ /* 0x000fe20000011679 */
[----:B------:R-:W-:Y:S01]  /*5340*/  IMAD.IADD R3, R62, 0x1, -R3 ;  /* 0x000000013e037824 */ /* 0x000fe200078e0a03 */
[----:B------:R-:W-:Y:S01]  /*5350*/  ISETP.GE.AND P4, PT, R68, c[0x0][0x198], PT ;  /* 0x0000660044007a0c */ /* 0x000fe20003f86270 */
[----:B------:R-:W-:Y:S01]  /*5360*/  IMAD.WIDE.U32 R8, R8, c[0x0][0x1b0], R6 ;  /* 0x00006c0008087a25 */ /* 0x000fe200078e0006 */
[----:B------:R-:W-:-:S02]  /*5370*/  SHF.R.S32.HI R7, RZ, 0x1f, R4 ;  /* 0x0000001fff077819 */ /* 0x000fc40000011404 */
[----:B------:R-:W-:Y:S01]  /*5380*/  SHF.R.S32.HI R58, RZ, 0x1f, R3 ;  /* 0x0000001fff3a7819 */ /* 0x000fe20000011403 */
[----:B------:R-:W-:Y:S01]  /*5390*/  IMAD.IADD R9, R9, 0x1, R5 ;  /* 0x0000000109097824 */ /* 0x000fe200078e0205 */
[----:B------:R-:W-:Y:S01]  /*53a0*/  IADD3 R6, R56, UR15, RZ ;  /* 0x0000000f38067c10 */ /* 0x000fe2000fffe0ff */
[----:B------:R-:W-:Y:S01]  /*53b0*/  IMAD R7, R7, c[0x0][0x1a8], RZ ;  /* 0x00006a0007077a24 */ /* 0x000fe200078e02ff */
[----:B------:R-:W-:Y:S01]  /*53c0*/  LEA.HI R58, R58, R3, RZ, 0x3 ;  /* 0x000000033a3a7211 */ /* 0x000fe200078f18ff */
[----:B------:R-:W-:Y:S01]  /*53d0*/  IMAD.SHL.U32 R119, R119, 0x8, RZ ;  /* 0x0000000877777824 */ /* 0x000fe200078e00ff */
[----:B------:R-:W-:Y:S01]  /*53e0*/  ISETP.GE.AND P6, PT, R6, UR7, PT ;  /* 0x0000000706007c0c */ /* 0x000fe2000bfc6270 */
[----:B------:R-:W-:Y:S01]  /*53f0*/  IMAD R7, R4, c[0x0][0x1ac], R7 ;  /* 0x00006b0004077a24 */ /* 0x000fe200078e0207 */
[----:B------:R-:W-:Y:S01]  /*5400*/  LOP3.LUT R0, R58, 0xfffffff8, RZ, 0xc0, !PT ;  /* 0xfffffff83a007812 */ /* 0x000fe200078ec0ff */
[----:B------:R-:W-:Y:S01]  /*5410*/  IMAD.WIDE.U32 R4, R4, c[0x0][0x1a8], R8 ;  /* 0x00006a0004047a25 */ /* 0x000fe200078e0008 */
[----:B------:R-:W-:-:S02]  /*5420*/  ISETP.GE.AND P3, PT, R50, c[0x0][0x198], PT ;  /* 0x0000660032007a0c */ /* 0x000fc40003f66270 */
[----:B------:R-:W-:Y:S01]  /*5430*/  ISETP.GE.AND P5, PT, R48, c[0x0][0x198], PT ;  /* 0x0000660030007a0c */ /* 0x000fe20003fa6270 */
[----:B------:R-:W-:Y:S01]  /*5440*/  IMAD.IADD R5, R5, 0x1, R7 ;  /* 0x0000000105057824 */ /* 0x000fe200078e0207 */
[C---:B------:R-:W-:Y:S01]  /*5450*/  LEA R14, P0, R4.reuse, c[0x0][0x160], 0x1 ;  /* 0x00005800040e7a11 */ /* 0x040fe200078008ff */
[----:B------:R-:W-:Y:S01]  /*5460*/  IMAD.IADD R0, R3, 0x1, -R0 ;  /* 0x0000000103007824 */ /* 0x000fe200078e0a00 */
[----:B------:R-:W-:Y:S02]  /*5470*/  LOP3.LUT R3, R121, 0x38, R68, 0xf8, !PT ;  /* 0x0000003879037812 */ /* 0x000fe400078ef844 */
[----:B------:R-:W-:Y:S01]  /*5480*/  LEA.HI.X R5, R4, c[0x0][0x164], R5, 0x1, P0 ;  /* 0x0000590004057a11 */ /* 0x000fe200000f0c05 */
[----:B------:R1:W4:Y:S01]  /*5490*/  SHFL.IDX PT, R12, R14, RZ, 0x181f ;  /* 0x00181fff0e0c7589 */ /* 0x00032200000e0000 */
[----:B------:R-:W-:Y:S02]  /*54a0*/  ISETP.GE.AND P0, PT, R49, c[0x0][0x198], PT ;  /* 0x0000660031007a0c */ /* 0x000fe40003f06270 */
[----:B------:R-:W-:Y:S01]  /*54b0*/  LOP3.LUT R4, R3, R120, RZ, 0x3c, !PT ;  /* 0x0000007803047212 */ /* 0x000fe200078e3cff */
[----:B------:R-:W-:Y:S01]  /*54c0*/  IMAD.MOV.U32 R3, RZ, RZ, 0x20 ;  /* 0x00000020ff037424 */ /* 0x000fe200078e00ff */
[----:B------:R-:W-:Y:S01]  /*54d0*/  LOP3.LUT R119, R119, 0xfffffe00, RZ, 0xc0, !PT ;  /* 0xfffffe0077777812 */ /* 0x000fe200078ec0ff */
[----:B---3--:R1:W3:Y:S01]  /*54e0*/  SHFL.IDX PT, R13, R5, RZ, 0x181f ;  /* 0x00181fff050d7589 */ /* 0x0082e200000e0000 */
[----:B------:R-:W-:-:S03]  /*54f0*/  P2R R11, PR, RZ, 0x40 ;  /* 0x00000040ff0b7803 */ /* 0x000fc60000000000 */
        /* <DEDUP_REMOVED lines=9> */
[----:B------:R-:W-:Y:S01]  /*5590*/  IMAD.WIDE R16, R68, 0x2, R12 ;  /* 0x0000000244107825 */ /* 0x000fe200078e020c */
        /* <DEDUP_REMOVED lines=17> */
.L_x_673:
[----:B-1-34-:R-:W-:Y:S05]  /*56b0*/  BSYNC B0 ;  /* 0x0000000000007941 */ /* 0x01afea0003800000 */
.L_x_672:
        /* <DEDUP_REMOVED lines=26> */
.L_x_675:
[----:B------:R-:W-:Y:S05]  /*5860*/  BSYNC B0 ;  /* 0x0000000000007941 */ /* 0x000fea0003800000 */
.L_x_674:
[----:B------:R-:W-:Y:S01]  /*5870*/  IADD3 R4, R6, 0x40, RZ ;  /* 0x0000004006047810 */ /* 0x000fe20007ffe0ff */
[----:B--2---:R2:W4:Y:S01]  /*5880*/  SHFL.IDX PT, R17, R5, 0x2, 0x181f ;  /* 0x00581f0005117f89 */ /* 0x00452200000e0000 */
[----:B------:R-:W-:Y:S02]  /*5890*/  BSSY B0, `(.L_x_676) ;  /* 0x0000018000007945 */ /* 0x000fe40003800000 */
[----:B------:R-:W-:Y:S01]  /*58a0*/  ISETP.GE.AND P1, PT, R4, UR7, PT ;  /* 0x0000000704007c0c */ /* 0x000fe2000bf26270 */
[----:B------:R2:W1:Y:S03]  /*58b0*/  SHFL.IDX PT, R16, R14, 0x2, 0x181f ;  /* 0x00581f000e107f89 */ /* 0x00046600000e0000 */
[----:B------:R-:W-:-:S09]  /*58c0*/  P2R R4, PR, RZ, 0x2 ;  /* 0x00000002ff047803 */ /* 0x000fd20000000000 */
[----:B------:R-:W-:Y:S05]  /*58d0*/  @P1 BRA `(.L_x_677) ;  /* 0x0000013000001947 */ /* 0x000fea0003800000 */
[----:B------:R-:W-:Y:S01]  /*58e0*/  SHF.R.S32.HI R13, RZ, 0x1f, R50 ;  /* 0x0000001fff0d7819 */ /* 0x000fe20000011432 */
[----:B---3--:R-:W-:Y:S01]  /*58f0*/  IMAD.SHL.U32 R12, R51, 0x2, RZ ;  /* 0x00000002330c7824 */ /* 0x008fe200078e00ff */
[----:B------:R-:W-:Y:S01]  /*5900*/  SHF.R.S32.HI R8, RZ, 0x1f, R49 ;  /* 0x0000001fff087819 */ /* 0x000fe20000011431 */
[----:B-1--4-:R-:W-:Y:S01]  /*5910*/  IMAD.WIDE R18, R68, 0x2, R16 ;  /* 0x0000000244127825 */ /* 0x012fe200078e0210 */
        /* <DEDUP_REMOVED lines=15> */
.L_x_677:
[----:B------:R-:W-:Y:S05]  /*5a10*/  BSYNC B0 ;  /* 0x0000000000007941 */ /* 0x000fea0003800000 */
.L_x_676:
[----:B------:R-:W-:Y:S01]  /*5a20*/  IADD3 R8, R6, 0x60, RZ ;  /* 0x0000006006087810 */ /* 0x000fe20007ffe0ff */
[----:B-1-3--:R-:W-:Y:S01]  /*5a30*/  SHFL.IDX PT, R12, R14, 0x3, 0x181f ;  /* 0x00781f000e0c7f89 */ /* 0x00afe200000e0000 */
[----:B------:R-:W-:Y:S01]  /*5a40*/  IMAD.MOV.U32 R215, RZ, RZ, c[0x0][0x2b8] ;  /* 0x0000ae00ffd77624 */ /* 0x000fe200078e00ff */
[----:B------:R-:W-:Y:S01]  /*5a50*/  LOP3.LUT R7, R7, 0xfffffffe, RZ, 0xc0, !PT ;  /* 0xfffffffe07077812 */ /* 0x000fe200078ec0ff */
[----:B------:R-:W-:Y:S01]  /*5a60*/  USHF.R.S32.HI UR6, URZ, 0x1f, UR17 ;  /* 0x0000001f3f067899 */ /* 0x000fe20008011411 */
[----:B------:R-:W-:Y:S01]  /*5a70*/  ISETP.GE.AND P6, PT, R8, UR7, PT ;  /* 0x0000000708007c0c */ /* 0x000fe2000bfc6270 */
[----:B------:R1:W3:Y:S01]  /*5a80*/  SHFL.IDX PT, R13, R5, 0x3, 0x181f ;  /* 0x00781f00050d7f89 */ /* 0x0002e200000e0000 */
[----:B------:R-:W-:Y:S01]  /*5a90*/  ISETP.NE.AND P1, PT, R215, 0x1, PT ;  /* 0x00000001d700780c */ /* 0x000fe20003f25270 */
[----:B------:R-:W-:Y:S01]  /*5aa0*/  ULDC.64 UR4, c[0x0][0x2b0] ;  /* 0x0000ac0000047ab9 */ /* 0x000fe20000000a00 */
[----:B------:R-:W-:Y:S01]  /*5ab0*/  IMAD.MOV.U32 R217, RZ, RZ, RZ ;  /* 0x000000ffffd97224 */ /* 0x000fe200078e00ff */
[----:B------:R-:W-:-:S02]  /*5ac0*/  UIMAD UR6, UR6, UR4, URZ ;  /* 0x00000004060672a4 */ /* 0x000fc4000f8e023f */
[----:B------:R-:W-:Y:S02]  /*5ad0*/  UIMAD.WIDE.U32 UR8, UR17, UR4, URZ ;  /* 0x00000004110872a5 */ /* 0x000fe4000f8e003f */
[----:B------:R-:W-:-:S03]  /*5ae0*/  UIMAD UR6, UR17, UR5, UR6 ;  /* 0x00000005110672a4 */ /* 0x000fc6000f8e0206 */
[----:B------:R-:W-:Y:S01]  /*5af0*/  ULDC.64 UR4, c[0x0][0x1e8] ;  /* 0x00007a0000047ab9 */ /* 0x000fe20000000a00 */
[----:B----4-:R-:W-:Y:S01]  /*5b00*/  @!P6 SHF.R.S32.HI R17, RZ, 0x1f, R50 ;  /* 0x0000001fff11e819 */ /* 0x010fe20000011432 */
[----:B------:R-:W-:Y:S01]  /*5b10*/  @!P6 IMAD.SHL.U32 R8, R51, 0x2, RZ ;  /* 0x000000023308e824 */ /* 0x000fe200078e00ff */
[----:B------:R-:W-:Y:S01]  /*5b20*/  @!P6 SHF.R.S32.HI R10, RZ, 0x1f, R49 ;  /* 0x0000001fff0ae819 */ /* 0x000fe20000011431 */
[----:B------:R-:W-:Y:S01]  /*5b30*/  UIADD3 UR6, UR9, UR6, URZ ;  /* 0x0000000609067290 */ /* 0x000fe2000fffe03f */
[----:B------:R-:W-:Y:S02]  /*5b40*/  @!P6 LEA.HI R17, R17, R50, RZ, 0x3 ;  /* 0x000000321111e211 */ /* 0x000fe400078f18ff */
[----:B------:R-:W-:Y:S02]  /*5b50*/  @!P6 LEA.HI R15, R10, R49, RZ, 0x3 ;  /* 0x000000310a0fe211 */ /* 0x000fe400078f18ff */
[----:B------:R-:W-:Y:S02]  /*5b60*/  @!P6 LOP3.LUT R17, R17, 0xfffffff8, RZ, 0xc0, !PT ;  /* 0xfffffff81111e812 */ /* 0x000fe400078ec0ff */
[----:B------:R-:W-:Y:S01]  /*5b70*/  @!P6 LOP3.LUT R15, R15, 0xfffffff8, RZ, 0xc0, !PT ;  /* 0xfffffff80f0fe812 */ /* 0x000fe200078ec0ff */
[----:B-12---:R-:W-:Y:S01]  /*5b80*/  IMAD.U32 R5, RZ, RZ, UR10 ;  /* 0x0000000aff057e24 */ /* 0x006fe2000f8e00ff */
[----:B------:R-:W-:Y:S01]  /*5b90*/  @P1 LOP3.LUT R7, R7, 0x1, RZ, 0xfc, !PT ;  /* 0x0000000107071812 */ /* 0x000fe200078efcff */
[----:B---3--:R-:W-:-:S04]  /*5ba0*/  @!P6 IMAD.WIDE R18, R68, 0x2, R12 ;  /* 0x000000024412e825 */ /* 0x008fc800078e020c */
[----:B------:R-:W-:Y:S01]  /*5bb0*/  IMAD R218, R5, 0x20, R216 ;  /* 0x0000002005da7824 */ /* 0x000fe200078e02d8 */
[----:B------:R-:W-:Y:S01]  /*5bc0*/  @!P6 SHF.R.S32.HI R5, RZ, 0x1f, R48 ;  /* 0x0000001fff05e819 */ /* 0x000fe20000011430 */
[--C-:B------:R-:W-:Y:S01]  /*5bd0*/  @!P6 IMAD.WIDE R16, R17, 0x2, R12.reuse ;  /* 0x000000021110e825 */ /* 0x100fe200078e020c */
[----:B------:R-:W-:Y:S01]  /*5be0*/  @!PT LDS RZ, [RZ] ;  /* 0x00000000fffff984 */ /* 0x000fe20000000800 */
[----:B------:R1:W-:Y:S02]  /*5bf0*/  @!P6 LDGSTS.E.BYPASS.LTC128B.128 [R8+0x13080], [R18.64], !P4 ;  /* 0x130800001208efae */ /* 0x0003e4000e101d58 */
[----:B------:R-:W-:Y:S01]  /*5c00*/  @!P6 LEA.HI R5, R5, R48, RZ, 0x3 ;  /* 0x000000300505e211 */ /* 0x000fe200078f18ff */
[----:B------:R-:W-:Y:S01]  /*5c10*/  @!P6 IMAD.WIDE R14, R15, 0x2, R12 ;  /* 0x000000020f0ee825 */ /* 0x000fe200078e020c */
[----:B------:R-:W-:Y:S01]  /*5c20*/  IADD3 R218, R218, -0x20, RZ ;  /* 0xffffffe0dada7810 */ /* 0x000fe20007ffe0ff */
[----:B------:R1:W-:Y:S01]  /*5c30*/  @!P6 LDGSTS.E.BYPASS.LTC128B.128 [R8+0x17080], [R16.64], !P3 ;  /* 0x170800001008efae */ /* 0x0003e2000d901d58 */
[----:B------:R-:W-:-:S03]  /*5c40*/  @!P6 LOP3.LUT R7, R5, 0xfffffff8, RZ, 0xc0, !PT ;  /* 0xfffffff80507e812 */ /* 0x000fc600078ec0ff */
[----:B------:R2:W-:Y:S01]  /*5c50*/  @!P6 LDGSTS.E.BYPASS.LTC128B.128 [R8+0x1b080], [R14.64], !P0 ;  /* 0x1b0800000e08efae */ /* 0x0005e2000c101d58 */
[C---:B------:R-:W-:Y:S01]  /*5c60*/  ISETP.GE.AND P0, PT, R218.reuse, UR11, PT ;  /* 0x0000000bda007c0c */ /* 0x040fe2000bf06270 */
[----:B------:R-:W-:Y:S01]  /*5c70*/  @!P6 IMAD.WIDE R12, R7, 0x2, R12 ;  /* 0x00000002070ce825 */ /* 0x000fe200078e020c */
[----:B------:R-:W-:Y:S02]  /*5c80*/  IADD3 R218, R218, UR16, RZ ;  /* 0x00000010dada7c10 */ /* 0x000fe4000fffe0ff */
[----:B------:R-:W-:Y:S02]  /*5c90*/  ISETP.GT.OR P0, PT, R216, 0x1f, P0 ;  /* 0x0000001fd800780c */ /* 0x000fe40000704670 */
[----:B------:R3:W-:Y:S01]  /*5ca0*/  @!P6 LDGSTS.E.BYPASS.LTC128B.128 [R8+0x1f080], [R12.64], !P5 ;  /* 0x1f0800000c08efae */ /* 0x0007e2000e901d58 */
[----:B------:R-:W-:-:S03]  /*5cb0*/  @P1 IMAD.HI.U32 R10, R218, c[0x0][0x2bc], RZ ;  /* 0x0000af00da0a1a27 */ /* 0x000fc600078e00ff */
[----:B------:R-:W0:Y:S01]  /*5cc0*/  LDGDEPBAR ;  /* 0x00000000000079af */ /* 0x000e220000000000 */
[----:B------:R-:W-:Y:S01]  /*5cd0*/  IMAD.MOV.U32 R5, RZ, RZ, R218 ;  /* 0x000000ffff057224 */ /* 0x000fe200078e00da */
[----:B------:R-:W-:-:S05]  /*5ce0*/  @P1 SHF.R.U32.HI R5, RZ, c[0x0][0x2c0], R10 ;  /* 0x0000b000ff051a19 */ /* 0x000fca000001160a */
[----:B------:R-:W-:-:S04]  /*5cf0*/  @!P0 IADD3 R10, P1, R5, UR8, RZ ;  /* 0x00000008050a8c10 */ /* 0x000fc8000ff3e0ff */
[----:B------:R-:W-:Y:S02]  /*5d00*/  @!P0 LEA.HI.X.SX32 R7, R5, UR6, 0x1, P1 ;  /* 0x0000000605078c11 */ /* 0x000fe400088f0eff */
[----:B--2---:R-:W-:-:S04]  /*5d10*/  @!P0 LEA R14, P1, R10, c[0x0][0x2a0], 0x2 ;  /* 0x0000a8000a0e8a11 */ /* 0x004fc800078210ff */
[----:B------:R-:W-:Y:S01]  /*5d20*/  @!P0 LEA.HI.X R15, R10, c[0x0][0x2a4], R7, 0x2, P1 ;  /* 0x0000a9000a0f8a11 */ /* 0x000fe200008f1407 */
        /* <DEDUP_REMOVED lines=9> */
[----:B------:R-:W-:Y:S01]  /*5dc0*/  ULEA UR22, UR10, 0xffffffe0, 0x5 ;  /* 0xffffffe00a167891 */ /* 0x000fe2000f8e283f */
[----:B---3--:R-:W-:Y:S01]  /*5dd0*/  IMAD.WIDE.U32 R12, R218, c[0x0][0x1e0], RZ ;  /* 0x00007800da0c7a25 */ /* 0x008fe200078e00ff */
[----:B------:R-:W-:Y:S01]  /*5de0*/  SHF.R.S32.HI R60, RZ, 0x1f, R218 ;  /* 0x0000001fff3c7819 */ /* 0x000fe200000114da */
[----:B------:R-:W-:Y:S01]  /*5df0*/  UIADD3 UR17, UR19, UR17, URZ ;  /* 0x0000001113117290 */ /* 0x000fe2000fffe03f */
[----:B------:R-:W-:Y:S01]  /*5e00*/  ISETP.GE.AND P3, PT, R49, c[0x0][0x1d4], PT ;  /* 0x0000750031007a0c */ /* 0x000fe20003f66270 */
[----:B------:R-:W-:Y:S01]  /*5e10*/  UIADD3 UR22, UR11, -UR22, URZ ;  /* 0x800000160b167290 */ /* 0x000fe2000fffe03f */
[----:B------:R-:W-:Y:S01]  /*5e20*/  ISETP.GE.AND P2, PT, R48, c[0x0][0x1d4], PT ;  /* 0x0000750030007a0c */ /* 0x000fe20003f46270 */
[----:B------:R-:W-:Y:S01]  /*5e30*/  IMAD R5, R60, c[0x0][0x1e0], RZ ;  /* 0x000078003c057a24 */ /* 0x000fe200078e02ff */
[----:B------:R-:W-:Y:S01]  /*5e40*/  ULDC.64 UR4, c[0x0][0x210] ;  /* 0x0000840000047ab9 */ /* 0x000fe20000000a00 */
[----:B------:R-:W-:Y:S01]  /*5e50*/  LEA.HI R71, R69, R62, RZ, 0x5 ;  /* 0x0000003e45477211 */ /* 0x000fe200078f28ff */
[----:B------:R-:W-:Y:S01]  /*5e60*/  UIMAD UR12, UR12, UR4, URZ ;  /* 0x000000040c0c72a4 */ /* 0x000fe2000f8e023f */
[----:B------:R-:W-:Y:S01]  /*5e70*/  IMAD R5, R218, c[0x0][0x1e4], R5 ;  /* 0x00007900da057a24 */ /* 0x000fe200078e0205 */
[----:B------:R-:W-:Y:S01]  /*5e80*/  IADD3 R10, -R56, UR22, RZ ;  /* 0x00000016380a7c10 */ /* 0x000fe2000fffe1ff */
[----:B------:R-:W-:Y:S01]  /*5e90*/  UIMAD.WIDE.U32 UR26, UR13, UR4, URZ ;  /* 0x000000040d1a72a5 */ /* 0x000fe2000f8e003f */
[----:B------:R-:W-:Y:S01]  /*5ea0*/  SHF.R.S32.HI R70, RZ, 0x5, R71 ;  /* 0x00000005ff467819 */ /* 0x000fe20000011447 */
[----:B------:R-:W-:Y:S01]  /*5eb0*/  IMAD.IADD R13, R13, 0x1, R5 ;  /* 0x000000010d0d7824 */ /* 0x000fe200078e0205 */
[----:B------:R-:W-:Y:S01]  /*5ec0*/  UIMAD UR12, UR13, UR5, UR12 ;  /* 0x000000050d0c72a4 */ /* 0x000fe2000f8e020c */
[----:B------:R-:W-:-:S03]  /*5ed0*/  IMAD.U32 R5, RZ, RZ, UR13 ;  /* 0x0000000dff057e24 */ /* 0x000fc6000f8e00ff */
[----:B------:R-:W-:Y:S01]  /*5ee0*/  UIADD3 UR12, UR27, UR12, URZ ;  /* 0x0000000c1b0c7290 */ /* 0x000fe2000fffe03f */
[----:B--2---:R-:W-:Y:S01]  /*5ef0*/  SHF.R.S32.HI R59, RZ, 0x1f, R217 ;  /* 0x0000001fff3b7819 */ /* 0x004fe200000114d9 */
[----:B------:R-:W-:-:S04]  /*5f00*/  IMAD.WIDE.U32 R12, R217, c[0x0][0x1f0], R12 ;  /* 0x00007c00d90c7a25 */ /* 0x000fc800078e000c */
[----:B-1----:R-:W-:Y:S02]  /*5f10*/  IMAD R8, R59, c[0x0][0x1f0], RZ ;  /* 0x00007c003b087a24 */ /* 0x002fe400078e02ff */
[----:B------:R-:W-:Y:S02]  /*5f20*/  IMAD R5, R5, c[0x0][0x1e8], R12 ;  /* 0x00007a0005057a24 */ /* 0x000fe400078e020c */
[----:B------:R-:W-:Y:S01]  /*5f30*/  IMAD R7, R217, c[0x0][0x1f4], R8 ;  /* 0x00007d00d9077a24 */ /* 0x000fe200078e0208 */
[----:B------:R-:W-:Y:S02]  /*5f40*/  IADD3 R8, P0, R12, UR18, RZ ;  /* 0x000000120c087c10 */ /* 0x000fe4000ff1e0ff */
[----:B------:R-:W-:Y:S01]  /*5f50*/  LEA R14, R5, c[0x0][0x1c8], 0x1 ;  /* 0x00007200050e7a11 */ /* 0x000fe200078e08ff */
[----:B------:R-:W-:Y:S01]  /*5f60*/  IMAD.IADD R7, R13, 0x1, R7 ;  /* 0x000000010d077824 */ /* 0x000fe200078e0207 */
[----:B------:R-:W-:-:S03]  /*5f70*/  LEA RZ, P1, R8, c[0x0][0x1c8], 0x1 ;  /* 0x0000720008ff7a11 */ /* 0x000fc600078208ff */
[----:B------:R-:W-:Y:S01]  /*5f80*/  SHFL.IDX PT, R12, R14, RZ, 0x181f ;  /* 0x00181fff0e0c7589 */ /* 0x000fe200000e0000 */
[----:B------:R-:W-:Y:S02]  /*5f90*/  IADD3.X R7, R7, UR17, RZ, P0, !PT ;  /* 0x0000001107077c10 */ /* 0x000fe400087fe4ff */
[----:B------:R-:W-:Y:S02]  /*5fa0*/  ISETP.GE.AND P0, PT, R10, 0x1, PT ;  /* 0x000000010a00780c */ /* 0x000fe40003f06270 */
[----:B------:R-:W-:Y:S02]  /*5fb0*/  LEA.HI.X R13, R8, c[0x0][0x1cc], R7, 0x1, P1 ;  /* 0x00007300080d7a11 */ /* 0x000fe400008f0c07 */
[----:B------:R-:W-:-:S04]  /*5fc0*/  ISETP.GT.AND P1, PT, R216, 0x1f, PT ;  /* 0x0000001fd800780c */ /* 0x000fc80003f24270 */
[----:B------:R-:W1:Y:S05]  /*5fd0*/  SHFL.IDX PT, R13, R13, RZ, 0x181f ;  /* 0x00181fff0d0d7589 */ /* 0x000e6a00000e0000 */
[----:B------:R-:W-:Y:S02]  /*5fe0*/  @P0 SHF.R.S32.HI R7, RZ, 0x1f, R50 ;  /* 0x0000001fff070819 */ /* 0x000fe40000011432 */
[----:B------:R-:W-:Y:S02]  /*5ff0*/  @P0 SHF.R.S32.HI R10, RZ, 0x1f, R49 ;  /* 0x0000001fff0a0819 */ /* 0x000fe40000011431 */
[----:B------:R-:W-:Y:S02]  /*6000*/  @P0 SHF.R.S32.HI R5, RZ, 0x1f, R48 ;  /* 0x0000001fff050819 */ /* 0x000fe40000011430 */
[----:B------:R-:W-:-:S02]  /*6010*/  @P0 LEA.HI R8, R7, R50, RZ, 0x3 ;  /* 0x0000003207080211 */ /* 0x000fc400078f18ff */
[----:B------:R-:W-:Y:S01]  /*6020*/  @P0 LEA.HI R7, R10, R49, RZ, 0x3 ;  /* 0x000000310a070211 */ /* 0x000fe200078f18ff */
[----:B------:R-:W-:Y:S01]  /*6030*/  @P0 IMAD.SHL.U32 R10, R51, 0x2, RZ ;  /* 0x00000002330a0824 */ /* 0x000fe200078e00ff */
        /* <DEDUP_REMOVED lines=18> */
.L_x_678:
[----:B------:R-:W-:Y:S01]  /*6160*/  ULDC.U8 UR4, c[0x0][0x298] ;  /* 0x0000a60000047ab9 */ /* 0x000fe20000000000 */
[----:B------:R-:W-:Y:S01]  /*6170*/  SHF.R.S32.HI R8, RZ, 0x1f, R63 ;  /* 0x0000001fff087819 */ /* 0x000fe2000001143f */
[----:B-1----:R-:W-:Y:S01]  /*6180*/  IMAD.WIDE.U32 R14, R63, c[0x0][0x280], RZ ;  /* 0x0000a0003f0e7a25 */ /* 0x002fe200078e00ff */
[----:B------:R-:W-:Y:S01]  /*6190*/  ISETP.NE.AND P0, PT, RZ, UR4, PT ;  /* 0x00000004ff007c0c */ /* 0x000fe2000bf05270 */
[----:B------:R-:W-:Y:S01]  /*61a0*/  BSSY B2, `(.L_x_679) ;  /* 0x00008ce000027945 */ /* 0x000fe20003800000 */
[----:B------:R-:W-:Y:S01]  /*61b0*/  LEA R5, R57, R6, 0x5 ;  /* 0x0000000639057211 */ /* 0x000fe200078e28ff */
[C---:B------:R-:W-:Y:S01]  /*61c0*/  IMAD R10, R8.reuse, c[0x0][0x280], RZ ;  /* 0x0000a000080a7a24 */ /* 0x040fe200078e02ff */
        /* <DEDUP_REMOVED lines=23> */
[----:B------:R-:W-:Y:S01]  /*6340*/  @P0 SHF.R.U32.HI R5, RZ, c[0x0][0x2cc], R6 ;  /* 0x0000b300ff050a19 */ /* 0x000fe20000011606 */
[----:B------:R-:W-:-:S03]  /*6350*/  IMAD.MOV.U32 R6, RZ, RZ, R14 ;  /* 0x000000ffff067224 */ /* 0x000fc600078e000e */
[----:B------:R-:W-:Y:S01]  /*6360*/  SHF.R.S32.HI R8, RZ, 0x1f, R5 ;  /* 0x0000001fff087819 */ /* 0x000fe20000011405 */
[----:B------:R-:W-:-:S04]  /*6370*/  IMAD.WIDE.U32 R6, R5, c[0x0][0x280], R6 ;  /* 0x0000a00005067a25 */ /* 0x000fc800078e0006 */
[C---:B------:R-:W-:Y:S02]  /*6380*/  IMAD R10, R8.reuse, c[0x0][0x280], RZ ;  /* 0x0000a000080a7a24 */ /* 0x040fe400078e02ff */
[----:B------:R-:W-:Y:S02]  /*6390*/  IMAD R8, R8, c[0x0][0x290], RZ ;  /* 0x0000a40008087a24 */ /* 0x000fe400078e02ff */
[C---:B------:R-:W-:Y:S02]  /*63a0*/  IMAD R10, R5.reuse, c[0x0][0x284], R10 ;  /* 0x0000a100050a7a24 */ /* 0x040fe400078e020a */
[----:B------:R-:W-:-:S03]  /*63b0*/  IMAD.WIDE.U32 R16, R5, c[0x0][0x290], R16 ;  /* 0x0000a40005107a25 */ /* 0x000fc600078e0010 */
[----:B------:R-:W-:Y:S01]  /*63c0*/  IADD3 R14, R7, R10, RZ ;  /* 0x0000000a070e7210 */ /* 0x000fe20007ffe0ff */
[----:B------:R-:W-:Y:S01]  /*63d0*/  IMAD R13, R5, c[0x0][0x294], R8 ;  /* 0x0000a500050d7a24 */ /* 0x000fe200078e0208 */
[----:B------:R-:W-:-:S04]  /*63e0*/  LEA R10, P0, R6, c[0x0][0x270], 0x1 ;  /* 0x00009c00060a7a11 */ /* 0x000fc800078008ff */
[----:B------:R-:W-:Y:S01]  /*63f0*/  LEA.HI.X R14, R6, c[0x0][0x274], R14, 0x1, P0 ;  /* 0x00009d00060e7a11 */ /* 0x000fe200000f0c0e */
[----:B------:R1:W2:Y:S01]  /*6400*/  SHFL.IDX PT, R18, R10, RZ, 0x181f ;  /* 0x00181fff0a127589 */ /* 0x0002a200000e0000 */
[----:B------:R-:W-:Y:S02]  /*6410*/  IADD3 R13, R17, R13, RZ ;  /* 0x0000000d110d7210 */ /* 0x000fe40007ffe0ff */
[C---:B------:R-:W-:Y:S01]  /*6420*/  LEA R8, P0, R16.reuse, c[0x0][0x288], 0x1 ;  /* 0x0000a20010087a11 */ /* 0x040fe200078008ff */
[----:B------:R1:W3:Y:S03]  /*6430*/  SHFL.IDX PT, R19, R14, RZ, 0x181f ;  /* 0x00181fff0e137589 */ /* 0x0002e600000e0000 */
[----:B------:R-:W-:Y:S02]  /*6440*/  LEA.HI.X R13, R16, c[0x0][0x28c], R13, 0x1, P0 ;  /* 0x0000a300100d7a11 */ /* 0x000fe400000f0c0d */
[----:B------:R-:W-:Y:S01]  /*6450*/  ISETP.NE.AND P0, PT, R11, RZ, PT ;  /* 0x000000ff0b00720c */ /* 0x000fe20003f05270 */
[----:B------:R1:W4:Y:S04]  /*6460*/  SHFL.IDX PT, R16, R8, RZ, 0x181f ;  /* 0x00181fff08107589 */ /* 0x00032800000e0000 */
[----:B------:R1:W1:Y:S08]  /*6470*/  SHFL.IDX PT, R17, R13, RZ, 0x181f ;  /* 0x00181fff0d117589 */ /* 0x00027000000e0000 */
        /* <DEDUP_REMOVED lines=41> */
.L_x_682:
[----:B------:R-:W-:Y:S05]  /*6710*/  BSYNC B0 ;  /* 0x0000000000007941 */ /* 0x000fea0003800000 */
.L_x_681:
        /* <DEDUP_REMOVED lines=78> */
.L_x_684:
[----:B------:R-:W-:Y:S05]  /*6c00*/  BSYNC B0 ;  /* 0x0000000000007941 */ /* 0x000fea0003800000 */
.L_x_683:
        /* <DEDUP_REMOVED lines=80> */
.L_x_686:
[----:B------:R-:W-:Y:S05]  /*7110*/  BSYNC B0 ;  /* 0x0000000000007941 */ /* 0x000fea0003800000 */
.L_x_685:
        /* <DEDUP_REMOVED lines=77> */
.L_x_688:
[----:B------:R-:W-:Y:S05]  /*75f0*/  BSYNC B0 ;  /* 0x0000000000007941 */ /* 0x000fea0003800000 */
.L_x_687:
        /* <DEDUP_REMOVED lines=79> */
.L_x_692:
[----:B------:R-:W-:Y:S05]  /*7af0*/  BSYNC B0 ;  /* 0x0000000000007941 */ /* 0x000fea0003800000 */
.L_x_691:
        /* <DEDUP_REMOVED lines=46> */
.L_x_694:
[----:B------:R-:W-:Y:S05]  /*7de0*/  BSYNC B0 ;  /* 0x0000000000007941 */ /* 0x000fea0003800000 */
.L_x_693:
        /* <DEDUP_REMOVED lines=46> */
.L_x_696:
[----:B------:R-:W-:Y:S05]  /*80d0*/  BSYNC B0 ;  /* 0x0000000000007941 */ /* 0x000fea0003800000 */
.L_x_695:
        /* <DEDUP_REMOVED lines=45> */
.L_x_690:
[----:B------:R-:W-:Y:S05]  /*83b0*/  BSYNC B1 ;  /* 0x0000000000017941 */ /* 0x000fea0003800000 */
.L_x_689:
        /* <DEDUP_REMOVED lines=49> */
.L_x_700:
[----:B------:R-:W-:Y:S05]  /*86d0*/  BSYNC B0 ;  /* 0x0000000000007941 */ /* 0x000fea0003800000 */
.L_x_699:
        /* <DEDUP_REMOVED lines=46> */
.L_x_702:
[----:B------:R-:W-:Y:S05]  /*89c0*/  BSYNC B0 ;  /* 0x0000000000007941 */ /* 0x000fea0003800000 */
.L_x_701:
        /* <DEDUP_REMOVED lines=46> */
.L_x_704:
[----:B------:R-:W-:Y:S05]  /*8cb0*/  BSYNC B0 ;  /* 0x0000000000007941 */ /* 0x000fea0003800000 */
.L_x_703:
        /* <DEDUP_REMOVED lines=9> */
[--C-:B------:R-:W-:Y:S01]  /*8d50*/  HADD2.F32 R84, -RZ, R63.reuse.H1_H1 ;  /* 0x3000003fff547230 */ /* 0x100fe20000004100 */
        /* <DEDUP_REMOVED lines=35> */
.L_x_698:
[----:B------:R-:W-:Y:S05]  /*8f90*/  BSYNC B1 ;  /* 0x0000000000017941 */ /* 0x000fea0003800000 */
.L_x_697:
        /* <DEDUP_REMOVED lines=31> */
[----:B------:R-:W-:Y:S01]  /*9190*/  FFMA.FTZ R79, R72, R77, -R79 ;  /* 0x0000004d484f7223 */ /* 0x000fe2000001084f */
        /* <DEDUP_REMOVED lines=17> */
.L_x_708:
[----:B------:R-:W-:Y:S05]  /*92b0*/  BSYNC B0 ;  /* 0x0000000000007941 */ /* 0x000fea0003800000 */
.L_x_707:
        /* <DEDUP_REMOVED lines=46> */
.L_x_710:
[----:B------:R-:W-:Y:S05]  /*95a0*/  BSYNC B0 ;  /* 0x0000000000007941 */ /* 0x000fea0003800000 */
.L_x_709:
        /* <DEDUP_REMOVED lines=46> */
.L_x_712:
[----:B------:R-:W-:Y:S05]  /*9890*/  BSYNC B0 ;  /* 0x0000000000007941 */ /* 0x000fea0003800000 */
.L_x_711:
        /* <DEDUP_REMOVED lines=45> */
.L_x_706:
[----:B------:R-:W-:Y:S05]  /*9b70*/  BSYNC B1 ;  /* 0x0000000000017941 */ /* 0x000fea0003800000 */
.L_x_705:
        /* <DEDUP_REMOVED lines=48> */
.L_x_715:
[----:B------:R-:W-:Y:S05]  /*9e80*/  BSYNC B0 ;  /* 0x0000000000007941 */ /* 0x000fea0003800000 */
.L_x_714:
        /* <DEDUP_REMOVED lines=46> */
.L_x_717:
[----:B------:R-:W-:Y:S05]  /*a170*/  BSYNC B0 ;  /* 0x0000000000007941 */ /* 0x000fea0003800000 */
.L_x_716:
        /* <DEDUP_REMOVED lines=46> */
.L_x_719:
[----:B------:R-:W-:Y:S05]  /*a460*/  BSYNC B0 ;  /* 0x0000000000007941 */ /* 0x000fea0003800000 */
.L_x_718:
        /* <DEDUP_REMOVED lines=46> */
.L_x_680:
[----:B------:R-:W-:Y:S01]  /*a750*/  PLOP3.LUT P0, PT, PT, PT, UP2, 0x80, 0x0 ;  /* 0x000000000000781c */ /* 0x000fe20003f0f028 */
[----:B------:R-:W-:Y:S01]  /*a760*/  IMAD.MOV.U32 R15, RZ, RZ, R7 ;  /* 0x000000ffff0f7224 */ /* 0x000fe200078e0007 */
[----:B------:R-:W-:Y:S01]  /*a770*/  MOV R13, R17 ;  /* 0x00000011000d7202 */ /* 0x000fe20000000f00 */
        /* <DEDUP_REMOVED lines=18> */
[C---:B------:R-:W-:Y:S02]  /*a8a0*/  IMAD R6, R5.reuse, c[0x0][0x284], R6 ;  /* 0x0000a10005067a24 */ /* 0x040fe400078e0206 */
[----:B------:R-:W-:-:S04]  /*a8b0*/  IMAD.WIDE.U32 R12, R5, c[0x0][0x290], R12 ;  /* 0x0000a400050c7a25 */ /* 0x000fc800078e000c */
[----:B------:R-:W-:Y:S02]  /*a8c0*/  IMAD.IADD R6, R15, 0x1, R6 ;  /* 0x000000010f067824 */ /* 0x000fe400078e0206 */
[----:B------:R-:W-:-:S03]  /*a8d0*/  IMAD R5, R5, c[0x0][0x294], R8 ;  /* 0x0000a50005057a24 */ /* 0x000fc600078e0208 */
[----:B------:R-:W-:Y:S01]  /*a8e0*/  LEA.HI.X R6, R14, c[0x0][0x274], R6, 0x1, P0 ;  /* 0x00009d000e067a11 */ /* 0x000fe200000f0c06 */
[----:B------:R-:W-:Y:S01]  /*a8f0*/  IMAD.IADD R5, R13, 0x1, R5 ;  /* 0x000000010d057824 */ /* 0x000fe200078e0205 */
[C---:B------:R-:W-:Y:S01]  /*a900*/  LEA R8, P0, R12.reuse, c[0x0][0x288], 0x1 ;  /* 0x0000a2000c087a11 */ /* 0x040fe200078008ff */
[----:B------:R1:W2:Y:S03]  /*a910*/  SHFL.IDX PT, R14, R7, RZ, 0x181f ;  /* 0x00181fff070e7589 */ /* 0x0002a600000e0000 */
[----:B------:R-:W-:Y:S01]  /*a920*/  LEA.HI.X R5, R12, c[0x0][0x28c], R5, 0x1, P0 ;  /* 0x0000a3000c057a11 */ /* 0x000fe200000f0c05 */
[----:B------:R1:W3:Y:S01]  /*a930*/  SHFL.IDX PT, R15, R6, RZ, 0x181f ;  /* 0x00181fff060f7589 */ /* 0x0002e200000e0000 */
[----:B------:R-:W-:-:S03]  /*a940*/  ISETP.NE.AND P0, PT, R11, RZ, PT ;  /* 0x000000ff0b00720c */ /* 0x000fc60003f05270 */
[----:B------:R1:W4:Y:S04]  /*a950*/  SHFL.IDX PT, R12, R8, RZ, 0x181f ;  /* 0x00181fff080c7589 */ /* 0x00032800000e0000 */
[----:B------:R1:W1:Y:S06]  /*a960*/  SHFL.IDX PT, R13, R5, RZ, 0x181f ;  /* 0x00181fff050d7589 */ /* 0x00026c00000e0000 */
[----:B------:R-:W-:Y:S05]  /*a970*/  @P0 BRA `(.L_x_721) ;  /* 0x0000015000000947 */ /* 0x000fea0003800000 */
[----:B------:R-:W-:Y:S01]  /*a980*/  ISETP.GE.AND P0, PT, R68, c[0x0][0x27c], PT ;  /* 0x00009f0044007a0c */ /* 0x000fe20003f06270 */
[----:B------:R-:W-:Y:S01]  /*a990*/  CS2R R106, SRZ ;  /* 0x00000000006a7805 */ /* 0x000fe2000001ff00 */
[----:B------:R-:W-:Y:S01]  /*a9a0*/  CS2R R104, SRZ ;  /* 0x0000000000687805 */ /* 0x000fe2000001ff00 */
[----:B------:R-:W-:Y:S01]  /*a9b0*/  CS2R R102, SRZ ;  /* 0x0000000000667805 */ /* 0x000fe2000001ff00 */
[----:B------:R-:W-:-:S09]  /*a9c0*/  CS2R R100, SRZ ;  /* 0x0000000000647805 */ /* 0x000fd2000001ff00 */
[----:B--23--:R-:W-:-:S04]  /*a9d0*/  @!P0 IMAD.WIDE R18, R68, 0x2, R14 ;  /* 0x0000000244128825 */ /* 0x00cfc800078e020e */
        /* <DEDUP_REMOVED lines=15> */
.L_x_721:
[----:B------:R-:W-:Y:S05]  /*aad0*/  BSYNC B0 ;  /* 0x0000000000007941 */ /* 0x000fea0003800000 */
.L_x_720:
[----:B------:R-:W-:Y:S01]  /*aae0*/  ISETP.NE.AND P0, PT, R9, RZ, PT ;  /* 0x000000ff0900720c */ /* 0x000fe20003f05270 */
[----:B-1---5:R-:W-:Y:S01]  /*aaf0*/  IMAD.MOV.U32 R10, RZ, RZ, R88 ;  /* 0x000000ffff0a7224 */ /* 0x022fe200078e0058 */
[----:B------:R-:W-:Y:S01]  /*ab00*/  MOV R9, R89 ;  /* 0x0000005900097202 */ /* 0x000fe20000000f00 */
[----:B----4-:R-:W-:Y:S01]  /*ab10*/  IMAD.MOV.U32 R12, RZ, RZ, R90 ;  /* 0x000000ffff0c7224 */ /* 0x010fe200078e005a */
[----:B---3--:R-:W-:Y:S01]  /*ab20*/  MOV R15, R87 ;  /* 0x00000057000f7202 */ /* 0x008fe20000000f00 */
[----:B------:R-:W-:Y:S01]  /*ab30*/  IMAD.MOV.U32 R11, RZ, RZ, R91 ;  /* 0x000000ffff0b7224 */ /* 0x000fe200078e005b */
[----:B------:R-:W-:Y:S01]  /*ab40*/  PRMT R117, R9, 0x5410, R10 ;  /* 0x0000541009757816 */ /* 0x000fe2000000000a */
[----:B------:R-:W-:Y:S01]  /*ab50*/  IMAD.MOV.U32 R9, RZ, RZ, R105 ;  /* 0x000000ffff097224 */ /* 0x000fe200078e0069 */
[----:B------:R-:W-:Y:S01]  /*ab60*/  MOV R10, R104 ;  /* 0x00000068000a7202 */ /* 0x000fe20000000f00 */
[----:B------:R-:W-:Y:S01]  /*ab70*/  IMAD.MOV.U32 R16, RZ, RZ, R86 ;  /* 0x000000ffff107224 */ /* 0x000fe200078e0056 */
[----:B------:R-:W-:Y:S01]  /*ab80*/  PRMT R118, R11, 0x5410, R12 ;  /* 0x000054100b767816 */ /* 0x000fe2000000000c */
[----:B--2---:R-:W-:Y:S01]  /*ab90*/  IMAD.MOV.U32 R14, RZ, RZ, R84 ;  /* 0x000000ffff0e7224 */ /* 0x004fe200078e0054 */
[----:B------:R-:W-:Y:S01]  /*aba0*/  PRMT R127, R9, 0x5410, R10 ;  /* 0x00005410097f7816 */ /* 0x000fe2000000000a */
[----:B------:R-:W-:Y:S01]  /*abb0*/  IMAD.MOV.U32 R9, RZ, RZ, R85 ;  /* 0x000000ffff097224 */ /* 0x000fe200078e0055 */
[----:B------:R-:W-:Y:S01]  /*abc0*/  PRMT R116, R15, 0x5410, R16 ;  /* 0x000054100f747816 */ /* 0x000fe20000000010 */
        /* <DEDUP_REMOVED lines=8> */
[----:B------:R1:W2:Y:S01]  /*ac50*/  SHFL.IDX PT, R13, R6, 0x1, 0x181f ;  /* 0x00381f00060d7f89 */ /* 0x0002a200000e0000 */
[----:B------:R-:W-:Y:S01]  /*ac60*/  BSSY B0, `(.L_x_722) ;  /* 0x0000023000007945 */ /* 0x000fe20003800000 */
[----:B------:R-:W-:Y:S01]  /*ac70*/  PRMT R126, R15, 0x5410, R16 ;  /* 0x000054100f7e7816 */ /* 0x000fe20000000010 */
[----:B------:R-:W-:Y:S01]  /*ac80*/  CS2R R52, SRZ ;  /* 0x0000000000347805 */ /* 0x000fe2000001ff00 */
[----:B------:R1:W3:Y:S01]  /*ac90*/  SHFL.IDX PT, R12, R7, 0x1, 0x181f ;  /* 0x00381f00070c7f89 */ /* 0x0002e200000e0000 */
[----:B------:R-:W-:Y:S01]  /*aca0*/  PRMT R125, R9, 0x5410, R14 ;  /* 0x00005410097d7816 */ /* 0x000fe2000000000e */
[----:B------:R-:W-:Y:S01]  /*acb0*/  CS2R R74, SRZ ;  /* 0x00000000004a7805 */ /* 0x000fe2000001ff00 */
[----:B------:R-:W-:Y:S01]  /*acc0*/  CS2R R72, SRZ ;  /* 0x0000000000487805 */ /* 0x000fe2000001ff00 */
[----:B------:R1:W4:Y:S01]  /*acd0*/  SHFL.IDX PT, R11, R5, 0x1, 0x181f ;  /* 0x00381f00050b7f89 */ /* 0x00032200000e0000 */
[----:B------:R-:W-:Y:S01]  /*ace0*/  CS2R R46, SRZ ;  /* 0x00000000002e7805 */ /* 0x000fe2000001ff00 */
[----:B------:R-:W-:Y:S01]  /*acf0*/  CS2R R44, SRZ ;  /* 0x00000000002c7805 */ /* 0x000fe2000001ff00 */
[----:B------:R-:W-:Y:S01]  /*ad00*/  CS2R R66, SRZ ;  /* 0x0000000000427805 */ /* 0x000fe2000001ff00 */
[----:B------:R1:W1:Y:S01]  /*ad10*/  SHFL.IDX PT, R10, R8, 0x1, 0x181f ;  /* 0x00381f00080a7f89 */ /* 0x00026200000e0000 */
[----:B------:R-:W-:Y:S01]  /*ad20*/  CS2R R64, SRZ ;  /* 0x0000000000407805 */ /* 0x000fe2000001ff00 */
        /* <DEDUP_REMOVED lines=22> */
.L_x_723:
[----:B------:R-:W-:Y:S05]  /*ae90*/  BSYNC B0 ;  /* 0x0000000000007941 */ /* 0x000fea0003800000 */
.L_x_722:
[----:B------:R-:W-:Y:S01]  /*aea0*/  ISETP.NE.AND P0, PT, R4, RZ, PT ;  /* 0x000000ff0400720c */ /* 0x000fe20003f05270 */
[----:B-1--45:R-:W-:Y:S01]  /*aeb0*/  IMAD.MOV.U32 R11, RZ, RZ, R54 ;  /* 0x000000ffff0b7224 */ /* 0x032fe200078e0036 */
[----:B------:R-:W-:Y:S01]  /*aec0*/  MOV R4, R53 ;  /* 0x0000003500047202 */ /* 0x000fe20000000f00 */
[----:B------:R-:W-:Y:S01]  /*aed0*/  IMAD.MOV.U32 R10, RZ, RZ, R55 ;  /* 0x000000ffff0a7224 */ /* 0x000fe200078e0037 */
[----:B------:R1:W4:Y:S01]  /*aee0*/  SHFL.IDX PT, R15, R6, 0x2, 0x181f ;  /* 0x00581f00060f7f89 */ /* 0x00032200000e0000 */
        /* <DEDUP_REMOVED lines=9> */
[----:B------:R1:W3:Y:S01]  /*af80*/  SHFL.IDX PT, R14, R7, 0x2, 0x181f ;  /* 0x00581f00070e7f89 */ /* 0x0002e200000e0000 */
        /* <DEDUP_REMOVED lines=14> */
[----:B---3--:R1:W3:Y:S01]  /*b070*/  SHFL.IDX PT, R12, R8, 0x2, 0x181f ;  /* 0x00581f00080c7f89 */ /* 0x0082e200000e0000 */
        /* <DEDUP_REMOVED lines=10> */
[----:B----4-:R-:W-:Y:S01]  /*b120*/  ISETP.GE.AND P0, PT, R68, c[0x0][0x27c], PT ;  /* 0x00009f0044007a0c */ /* 0x010fe20003f06270 */
[----:B------:R-:W-:Y:S01]  /*b130*/  CS2R R38, SRZ ;  /* 0x0000000000267805 */ /* 0x000fe2000001ff00 */
[----:B------:R-:W-:Y:S01]  /*b140*/  CS2R R36, SRZ ;  /* 0x0000000000247805 */ /* 0x000fe2000001ff00 */
[----:B------:R-:W-:Y:S01]  /*b150*/  CS2R R30, SRZ ;  /* 0x00000000001e7805 */ /* 0x000fe2000001ff00 */
[----:B------:R-:W-:-:S09]  /*b160*/  CS2R R28, SRZ ;  /* 0x00000000001c7805 */ /* 0x000fd2000001ff00 */
[----:B------:R-:W-:-:S04]  /*b170*/  @!P0 IMAD.WIDE R16, R68, 0x2, R14 ;  /* 0x0000000244108825 */ /* 0x000fc800078e020e */
[----:B--23--:R-:W-:Y:S01]  /*b180*/  @!P0 IMAD.WIDE R10, R68, 0x2, R12 ;  /* 0x00000002440a8825 */ /* 0x00cfe200078e020c */
        /* <DEDUP_REMOVED lines=14> */
.L_x_725:
[----:B----4-:R-:W-:Y:S05]  /*b270*/  BSYNC B0 ;  /* 0x0000000000007941 */ /* 0x010fea0003800000 */
.L_x_724:
[----:B-----5:R-:W-:Y:S01]  /*b280*/  IMAD.MOV.U32 R9, RZ, RZ, R40 ;  /* 0x000000ffff097224 */ /* 0x020fe200078e0028 */
[----:B------:R-:W-:Y:S01]  /*b290*/  MOV R4, R41 ;  /* 0x0000002900047202 */ /* 0x000fe20000000f00 */
[----:B--2---:R-:W-:Y:S01]  /*b2a0*/  IMAD.MOV.U32 R11, RZ, RZ, R42 ;  /* 0x000000ffff0b7224 */ /* 0x004fe200078e002a */
[----:B------:R2:W4:Y:S01]  /*b2b0*/  SHFL.IDX PT, R77, R6, 0x3, 0x181f ;  /* 0x00781f00064d7f89 */ /* 0x00052200000e0000 */
[----:B------:R-:W-:Y:S01]  /*b2c0*/  IMAD.MOV.U32 R10, RZ, RZ, R43 ;  /* 0x000000ffff0a7224 */ /* 0x000fe200078e002b */
[----:B------:R-:W-:Y:S01]  /*b2d0*/  PRMT R93, R4, 0x5410, R9 ;  /* 0x00005410045d7816 */ /* 0x000fe20000000009 */
[----:B------:R-:W-:Y:S01]  /*b2e0*/  IMAD.MOV.U32 R4, RZ, RZ, R37 ;  /* 0x000000ffff047224 */ /* 0x000fe200078e0025 */
[----:B------:R-:W-:Y:S01]  /*b2f0*/  MOV R9, R36 ;  /* 0x0000002400097202 */ /* 0x000fe20000000f00 */
[----:B------:R1:W3:Y:S01]  /*b300*/  SHFL.IDX PT, R79, R5, 0x3, 0x181f ;  /* 0x00781f00054f7f89 */ /* 0x0002e200000e0000 */
        /* <DEDUP_REMOVED lines=17> */
[----:B-12---:R-:W-:Y:S01]  /*b420*/  IMAD.MOV.U32 R6, RZ, RZ, R31 ;  /* 0x000000ffff067224 */ /* 0x006fe200078e001f */
[----:B------:R-:W-:Y:S01]  /*b430*/  CS2R R20, SRZ ;  /* 0x0000000000147805 */ /* 0x000fe2000001ff00 */
[----:B------:R-:W-:Y:S01]  /*b440*/  CS2R R18, SRZ ;  /* 0x0000000000127805 */ /* 0x000fe2000001ff00 */
[----:B------:R-:W-:Y:S01]  /*b450*/  CS2R R16, SRZ ;  /* 0x0000000000107805 */ /* 0x000fe2000001ff00 */
[----:B------:R-:W-:Y:S01]  /*b460*/  CS2R R14, SRZ ;  /* 0x00000000000e7805 */ /* 0x000fe2000001ff00 */
[----:B------:R-:W-:Y:S01]  /*b470*/  IMAD.MOV.U32 R5, RZ, RZ, R28 ;  /* 0x000000ffff057224 */ /* 0x000fe200078e001c */
[----:B---3--:R-:W-:Y:S01]  /*b480*/  CS2R R12, SRZ ;  /* 0x00000000000c7805 */ /* 0x008fe2000001ff00 */
[----:B------:R-:W-:-:S03]  /*b490*/  MOV R7, R30 ;  /* 0x0000001e00077202 */ /* 0x000fc60000000f00 */
        /* <DEDUP_REMOVED lines=8> */
[----:B----4-:R-:W-:-:S04]  /*b520*/  @!P0 IMAD.WIDE R8, R68, 0x2, R76 ;  /* 0x0000000244088825 */ /* 0x010fc800078e024c */
        /* <DEDUP_REMOVED lines=15> */
.L_x_727:
[----:B------:R-:W-:Y:S05]  /*b620*/  BSYNC B0 ;  /* 0x0000000000007941 */ /* 0x000fea0003800000 */
.L_x_726:
        /* <DEDUP_REMOVED lines=21> */
[----:B----4-:R-:W-:Y:S01]  /*b780*/  PRMT R78, R78, 0x5410, R4 ;  /* 0x000054104e4e7816 */ /* 0x010fe20000000004 */
        /* <DEDUP_REMOVED lines=98> */
[----:B------:R-:W-:Y:S02]  /*bdb0*/  FFMA.FTZ R125, R130, R127, -R125 ;  /* 0x0000007f827d7223 */ /* 0x000fe4000001087d */
[----:B------:R-:W-:Y:S01]  /*bdc0*/  FFMA.FTZ R144, R11, R106, -R144 ;  /* 0x0000006a0b907223 */ /* 0x000fe20000010890 */
[----:B------:R-:W-:Y:S01]  /*bdd0*/  F2FP.PACK_AB R9, R9, R134 ;  /* 0x000000860909723e */ /* 0x000fe200000000ff */
        /* <DEDUP_REMOVED lines=10> */
.L_x_731:
[----:B------:R-:W-:Y:S05]  /*be80*/  BSYNC B0 ;  /* 0x0000000000007941 */ /* 0x000fea0003800000 */
.L_x_730:
        /* <DEDUP_REMOVED lines=12> */
[----:B------:R-:W-:Y:S01]  /*bf50*/  SHF.L.U32 R7, R7, 0x7, RZ ;  /* 0x0000000707077819 */ /* 0x000fe200000006ff */
[--C-:B------:R-:W-:Y:S01]  /*bf60*/  HADD2.F32 R124, -RZ, R117.reuse.H0_H0 ;  /* 0x20000075ff7c7230 */ /* 0x100fe20000004100 */
[----:B------:R-:W-:Y:S01]  /*bf70*/  SHF.R.S32.HI R4, RZ, 0x1f, R5 ;  /* 0x0000001fff047819 */ /* 0x000fe20000011405 */
[----:B------:R-:W-:Y:S01]  /*bf80*/  HADD2.F32 R117, -RZ, R117.H1_H1 ;  /* 0x30000075ff757230 */ /* 0x000fe20000004100 */
[----:B------:R-:W-:-:S02]  /*bf90*/  SHF.L.U32 R6, R5, 0x3, RZ ;  /* 0x0000000305067819 */ /* 0x000fc400000006ff */
[----:B------:R-:W-:Y:S02]  /*bfa0*/  LEA.HI R4, R4, R5, RZ, 0x3 ;  /* 0x0000000504047211 */ /* 0x000fe400078f18ff */
[C---:B------:R-:W-:Y:S02]  /*bfb0*/  LOP3.LUT R9, R121.reuse, 0x38, R9, 0xf8, !PT ;  /* 0x0000003879097812 */ /* 0x040fe400078ef809 */
[----:B------:R-:W-:Y:S02]  /*bfc0*/  LOP3.LUT R121, R121, 0x38, R6, 0xf8, !PT ;  /* 0x0000003879797812 */ /* 0x000fe400078ef806 */
[----:B------:R-:W-:Y:S02]  /*bfd0*/  SHF.L.U32 R4, R4, 0xa, RZ ;  /* 0x0000000a04047819 */ /* 0x000fe400000006ff */
[----:B------:R-:W-:Y:S02]  /*bfe0*/  LOP3.LUT R7, R7, 0x7fffe000, RZ, 0xc0, !PT ;  /* 0x7fffe00007077812 */ /* 0x000fe400078ec0ff */
[----:B------:R-:W-:-:S02]  /*bff0*/  LOP3.LUT R8, R9, R120, RZ, 0x3c, !PT ;  /* 0x0000007809087212 */ /* 0x000fc400078e3cff */
        /* <DEDUP_REMOVED lines=82> */
.L_x_729:
[----:B------:R-:W-:Y:S05]  /*c520*/  BSYNC B1 ;  /* 0x0000000000017941 */ /* 0x000fea0003800000 */
.L_x_728:
        /* <DEDUP_REMOVED lines=25> */
[----:B------:R-:W-:Y:S01]  /*c6c0*/  HADD2.F32 R107, -RZ, R112.H0_H0 ;  /* 0x20000070ff6b7230 */ /* 0x000fe20000004100 */
[----:B------:R-:W-:Y:S01]  /*c6d0*/  LOP3.LUT R87, R87, R88, RZ, 0x3c, !PT ;  /* 0x0000005857577212 */ /* 0x000fe200078e3cff */
[--C-:B------:R-:W-:Y:S01]  /*c6e0*/  HADD2.F32 R113, -RZ, R114.reuse.H1_H1 ;  /* 0x30000072ff717230 */ /* 0x100fe20000004100 */
[----:B------:R-:W-:Y:S01]  /*c6f0*/  LOP3.LUT R7, R89, 0x38, R4, 0xf8, !PT ;  /* 0x0000003859077812 */ /* 0x000fe200078ef804 */
[----:B------:R-:W-:Y:S01]  /*c700*/  HADD2.F32 R115, -RZ, R114.H0_H0 ;  /* 0x20000072ff737230 */ /* 0x000fe20000004100 */
[----:B------:R-:W-:-:S02]  /*c710*/  SHF.L.U32 R5, R5, 0xa, RZ ;  /* 0x0000000a05057819 */ /* 0x000fc400000006ff */
[----:B------:R-:W-:Y:S02]  /*c720*/  IADD3 R87, R84, R87, RZ ;  /* 0x0000005754577210 */ /* 0x000fe40007ffe0ff */
[----:B------:R-:W-:Y:S02]  /*c730*/  LOP3.LUT R4, R7, R88, RZ, 0x3c, !PT ;  /* 0x0000005807047212 */ /* 0x000fe400078e3cff */
        /* <DEDUP_REMOVED lines=8> */
[--C-:B------:R-:W-:Y:S01]  /*c7c0*/  SHF.R.U64 R65, R74, 0x10, R75.reuse ;  /* 0x000000104a417819 */ /* 0x100fe2000000124b */
[----:B------:R-:W2:Y:S01]  /*c7d0*/  LDS.128 R4, [R85+0x10080] ;  /* 0x0100800055047984 */ /* 0x000ea20000000c00 */
[----:B------:R-:W-:Y:S01]  /*c7e0*/  SHF.R.U32.HI R74, RZ, 0x10, R75 ;  /* 0x00000010ff4a7819 */ /* 0x000fe2000001164b */
[----:B------:R-:W-:Y:S01]  /*c7f0*/  HADD2.F32 R90, -RZ, R90.H0_H0 ;  /* 0x2000005aff5a7230 */ /* 0x000fe20000004100 */
[--C-:B------:R-:W-:Y:S01]  /*c800*/  SHF.R.U64 R72, R72, 0x10, R73.reuse ;  /* 0x0000001048487819 */ /* 0x100fe20000001249 */
[----:B------:R-:W-:Y:S01]  /*c810*/  HADD2.F32 R65, -RZ, R65.H0_H0 ;  /* 0x20000041ff417230 */ /* 0x000fe20000004100 */
        /* <DEDUP_REMOVED lines=17> */
[----:B------:R-:W-:Y:S01]  /*c930*/  HADD2.F32 R104, -RZ, R4.H0_H0 ;  /* 0x20000004ff687230 */ /* 0x000fe20000004100 */
[-C--:B------:R-:W-:Y:S01]  /*c940*/  FFMA.FTZ R116, R103, R118.reuse, R116 ;  /* 0x0000007667747223 */ /* 0x080fe20000010074 */
[----:B------:R-:W-:Y:S01]  /*c950*/  HADD2.F32 R103, -RZ, R112.H1_H1 ;  /* 0x30000070ff677230 */ /* 0x000fe20000004100 */
[----:B------:R-:W-:Y:S01]  /*c960*/  FFMA.FTZ R102, R75, R118, -R102 ;  /* 0x000000764b667223 */ /* 0x000fe20000010866 */
[--C-:B------:R-:W-:Y:S01]  /*c970*/  HADD2.F32 R10, -RZ, R11.reuse.H0_H0 ;  /* 0x2000000bff0a7230 */ /* 0x100fe20000004100 */
[----:B------:R-:W-:Y:S01]  /*c980*/  FMUL.FTZ R111, R104, R111 ;  /* 0x0000006f686f7220 */ /* 0x000fe20000410000 */
[----:B------:R-:W-:Y:S01]  /*c990*/  HADD2.F32 R105, -RZ, R4.H1_H1 ;  /* 0x30000004ff697230 */ /* 0x000fe20000004100 */
        /* <DEDUP_REMOVED lines=43> */
.L_x_735:
[----:B------:R-:W-:Y:S05]  /*cc50*/  BSYNC B0 ;  /* 0x0000000000007941 */ /* 0x000fea0003800000 */
.L_x_734:
        /* <DEDUP_REMOVED lines=16> */
[----:B------:R-:W-:-:S02]  /*cd60*/  LOP3.LUT R9, R89, 0x38, R9, 0xf8, !PT ;  /* 0x0000003859097812 */ /* 0x000fc400078ef809 */
[----:B------:R-:W-:Y:S02]  /*cd70*/  SHF.L.U32 R6, R5, 0x3, RZ ;  /* 0x0000000305067819 */ /* 0x000fe400000006ff */
[----:B------:R-:W-:Y:S02]  /*cd80*/  LEA.HI R4, R4, R5, RZ, 0x3 ;  /* 0x0000000504047211 */ /* 0x000fe400078f18ff */
[----:B------:R-:W-:Y:S02]  /*cd90*/  LOP3.LUT R7, R7, 0x7fffe000, RZ, 0xc0, !PT ;  /* 0x7fffe00007077812 */ /* 0x000fe400078ec0ff */
[----:B------:R-:W-:Y:S02]  /*cda0*/  LOP3.LUT R8, R9, R88, RZ, 0x3c, !PT ;  /* 0x0000005809087212 */ /* 0x000fe400078e3cff */
[----:B------:R-:W-:Y:S02]  /*cdb0*/  LOP3.LUT R89, R89, 0x38, R6, 0xf8, !PT ;  /* 0x0000003859597812 */ /* 0x000fe400078ef806 */
[----:B------:R-:W-:-:S02]  /*cdc0*/  SHF.L.U32 R4, R4, 0xa, RZ ;  /* 0x0000000a04047819 */ /* 0x000fc400000006ff */
[--C-:B------:R-:W-:Y:S02]  /*cdd0*/  IADD3 R7, R8, R7, R84.reuse ;  /* 0x0000000708077210 */ /* 0x100fe40007ffe054 */
        /* <DEDUP_REMOVED lines=81> */
.L_x_733:
[----:B------:R-:W-:Y:S05]  /*d2f0*/  BSYNC B1 ;  /* 0x0000000000017941 */ /* 0x000fea0003800000 */
.L_x_732:
        /* <DEDUP_REMOVED lines=64> */
[----:B------:R-:W-:Y:S01]  /*d700*/  HADD2.F32 R8, -RZ, R10.H0_H0 ;  /* 0x2000000aff087230 */ /* 0x000fe20000004100 */
[----:B------:R-:W-:Y:S01]  /*d710*/  FFMA.FTZ R84, R67, R86, R84 ;  /* 0x0000005643547223 */ /* 0x000fe20000010054 */
[----:B------:R-:W-:Y:S01]  /*d720*/  HADD2.F32 R67, -RZ, R96.H1_H1 ;  /* 0x30000060ff437230 */ /* 0x000fe20000004100 */
[C---:B------:R-:W-:Y:S01]  /*d730*/  FMUL.FTZ R54, R5.reuse, R54 ;  /* 0x0000003605367220 */ /* 0x040fe20000410000 */
[----:B------:R-:W-:Y:S01]  /*d740*/  HADD2.F32 R65, -RZ, R10.H1_H1 ;  /* 0x3000000aff417230 */ /* 0x000fe20000004100 */
[----:B------:R-:W-:Y:S01]  /*d750*/  FFMA.FTZ R5, R5, R90, R88 ;  /* 0x0000005a05057223 */ /* 0x000fe20000010058 */
[--C-:B------:R-:W-:Y:S01]  /*d760*/  HADD2.F32 R72, -RZ, R4.reuse.H0_H0 ;  /* 0x20000004ff487230 */ /* 0x100fe20000004100 */
[----:B------:R-:W-:Y:S01]  /*d770*/  FMUL.FTZ R88, R8, R67 ;  /* 0x0000004308587220 */ /* 0x000fe20000410000 */
[--C-:B------:R-:W-:Y:S01]  /*d780*/  HADD2.F32 R10, -RZ, R11.reuse.H0_H0 ;  /* 0x2000000bff0a7230 */ /* 0x100fe20000004100 */
[----:B------:R-:W-:Y:S01]  /*d790*/  FFMA.FTZ R66, R39, R86, -R66 ;  /* 0x0000005627427223 */ /* 0x000fe20000010842 */
[----:B------:R-:W-:Y:S01]  /*d7a0*/  HADD2.F32 R73, -RZ, R4.H1_H1 ;  /* 0x30000004ff497230 */ /* 0x000fe20000004100 */
[C---:B------:R-:W-:Y:S01]  /*d7b0*/  FMUL.FTZ R95, R72.reuse, R95 ;  /* 0x0000005f485f7220 */ /* 0x040fe20000410000 */
[--C-:B------:R-:W-:Y:S01]  /*d7c0*/  HADD2.F32 R4, -RZ, R6.reuse.H0_H0 ;  /* 0x20000006ff047230 */ /* 0x100fe20000004100 */
[----:B------:R-:W-:Y:S01]  /*d7d0*/  FFMA.FTZ R37, R72, R100, R37 ;  /* 0x0000006448257223 */ /* 0x000fe20000010025 */
        /* <DEDUP_REMOVED lines=36> */
.L_x_739:
[----:B------:R-:W-:Y:S05]  /*da20*/  BSYNC B0 ;  /* 0x0000000000007941 */ /* 0x000fea0003800000 */
.L_x_738:
[----:B------:R-:W-:-:S13]  /*da30*/  ISETP.GE.AND P0, PT, R50, c[0x0][0x27c], PT ;  /* 0x00009f0032007a0c */ /* 0x000fda0003f06270 */
[----:B------:R-:W-:Y:S05]  /*da40*/  @P0 BRA `(.L_x_737) ;  /* 0x0000067000000947 */ /* 0x000fea0003800000 */
[----:B-1----:R-:W-:Y:S01]  /*da50*/  SHF.R.S32.HI R7, RZ, 0x1f, R50 ;  /* 0x0000001fff077819 */ /* 0x002fe20000011432 */
[----:B------:R-:W-:Y:S01]  /*da60*/  HADD2.F32 R54, -RZ, R92.H0_H0 ;  /* 0x2000005cff367230 */ /* 0x000fe20000004100 */
[----:B------:R-:W-:Y:S01]  /*da70*/  SHF.R.U64 R30, R40, 0x10, R41 ;  /* 0x00000010281e7819 */ /* 0x000fe20000001229 */
[----:B------:R-:W-:Y:S01]  /*da80*/  HADD2.F32 R66, -RZ, R94.H0_H0 ;  /* 0x2000005eff427230 */ /* 0x000fe20000004100 */
[CC--:B------:R-:W-:Y:S02]  /*da90*/  LEA.HI R9, R7.reuse, R50.reuse, RZ, 0x3 ;  /* 0x0000003207097211 */ /* 0x0c0fe400078f18ff */
[----:B------:R-:W-:Y:S01]  /*daa0*/  LEA.HI R7, R7, R50, RZ, 0x6 ;  /* 0x0000003207077211 */ /* 0x000fe200078f30ff */
[----:B------:R-:W-:Y:S01]  /*dab0*/  HADD2.F32 R30, -RZ, R30.H0_H0 ;  /* 0x2000001eff1e7230 */ /* 0x000fe20000004100 */
[----:B------:R-:W-:Y:S02]  /*dac0*/  LEA.HI.SX32 R5, R9, R46, 0x1d ;  /* 0x0000002e09057211 */ /* 0x000fe400078feaff */
[----:B------:R-:W-:-:S02]  /*dad0*/  SHF.L.U32 R7, R7, 0x7, RZ ;  /* 0x0000000707077819 */ /* 0x000fc400000006ff */
[----:B------:R-:W-:Y:S02]  /*dae0*/  SHF.R.S32.HI R4, RZ, 0x1f, R5 ;  /* 0x0000001fff047819 */ /* 0x000fe40000011405 */
[----:B------:R-:W-:Y:S02]  /*daf0*/  LOP3.LUT R9, R53, 0x38, R9, 0xf8, !PT ;  /* 0x0000003835097812 */ /* 0x000fe400078ef809 */
[----:B------:R-:W-:Y:S02]  /*db00*/  SHF.L.U32 R6, R5, 0x3, RZ ;  /* 0x0000000305067819 */ /* 0x000fe400000006ff */
[----:B------:R-:W-:Y:S02]  /*db10*/  LEA.HI R4, R4, R5, RZ, 0x3 ;  /* 0x0000000504047211 */ /* 0x000fe400078f18ff */
[----:B------:R-:W-:Y:S02]  /*db20*/  LOP3.LUT R7, R7, 0x7fffe000, RZ, 0xc0, !PT ;  /* 0x7fffe00007077812 */ /* 0x000fe400078ec0ff */
[----:B------:R-:W-:-:S02]  /*db30*/  LOP3.LUT R8, R9, R52, RZ, 0x3c, !PT ;  /* 0x0000003409087212 */ /* 0x000fc400078e3cff */
[----:B------:R-:W-:Y:S02]  /*db40*/  LOP3.LUT R53, R53, 0x38, R6, 0xf8, !PT ;  /* 0x0000003835357812 */ /* 0x000fe400078ef806 */
[----:B------:R-:W-:Y:S02]  /*db50*/  SHF.L.U32 R4, R4, 0xa, RZ ;  /* 0x0000000a04047819 */ /* 0x000fe400000006ff */
[----:B------:R-:W-:Y:S02]  /*db60*/  IADD3 R7, R8, R7, R44 ;  /* 0x0000000708077210 */ /* 0x000fe40007ffe02c */
[----:B------:R-:W-:Y:S01]  /*db70*/  LOP3.LUT R52, R53, R52, RZ, 0x3c, !PT ;  /* 0x0000003435347212 */ /* 0x000fe200078e3cff */
[--C-:B------:R-:W-:Y:S01]  /*db80*/  HADD2.F32 R53, -RZ, R93.reuse.H0_H0 ;  /* 0x2000005dff357230 */ /* 0x100fe20000004100 */
[----:B------:R-:W-:Y:S01]  /*db90*/  LOP3.LUT R5, R4, 0x7fffe000, RZ, 0xc0, !PT ;  /* 0x7fffe00004057812 */ /* 0x000fe200078ec0ff */
[----:B------:R-:W-:Y:S01]  /*dba0*/  HADD2.F32 R93, -RZ, R93.H1_H1 ;  /* 0x3000005dff5d7230 */ /* 0x000fe20000004100 */
[----:B------:R-:W-:-:S02]  /*dbb0*/  SHF.L.U32 R28, R7, 0x1, RZ ;  /* 0x00000001071c7819 */ /* 0x000fc400000006ff */
[----:B------:R-:W-:Y:S02]  /*dbc0*/  IADD3 R5, R52, R5, R44 ;  /* 0x0000000534057210 */ /* 0x000fe40007ffe02c */
        /* <DEDUP_REMOVED lines=8> */
[----:B------:R-:W-:-:S02]  /*dc50*/  SHF.R.U32.HI R33, RZ, 0x10, R33 ;  /* 0x00000010ff217819 */ /* 0x000fc40000011621 */
[----:B------:R-:W-:Y:S02]  /*dc60*/  SHF.R.U32.HI R35, RZ, 0x10, R35 ;  /* 0x00000010ff237819 */ /* 0x000fe40000011623 */
[--C-:B------:R-:W-:Y:S01]  /*dc70*/  SHF.R.U64 R32, R42, 0x10, R43.reuse ;  /* 0x000000102a207819 */ /* 0x100fe2000000122b */
[----:B------:R-:W-:Y:S01]  /*dc80*/  HADD2.F32 R52, -RZ, R33.H0_H0 ;  /* 0x20000021ff347230 */ /* 0x000fe20000004100 */
[----:B------:R-:W-:Y:S01]  /*dc90*/  SHF.R.U32.HI R42, RZ, 0x10, R43 ;  /* 0x00000010ff2a7819 */ /* 0x000fe2000001162b */
[----:B------:R-:W-:Y:S02]  /*dca0*/  HADD2.F32 R72, -RZ, R35.H0_H0 ;  /* 0x20000023ff487230 */ /* 0x000fe40000004100 */
[----:B------:R-:W-:Y:S02]  /*dcb0*/  HADD2.F32 R33, -RZ, R94.H1_H1 ;  /* 0x3000005eff217230 */ /* 0x000fe40000004100 */
[----:B------:R-:W-:Y:S02]  /*dcc0*/  HADD2.F32 R74, -RZ, R42.H0_H0 ;  /* 0x2000002aff4a7230 */ /* 0x000fe40000004100 */
[----:B-1----:R-:W-:-:S02]  /*dcd0*/  HADD2.F32 R36, -RZ, R9.H0_H0 ;  /* 0x20000009ff247230 */ /* 0x002fc40000004100 */
[----:B------:R-:W-:Y:S02]  /*dce0*/  HADD2.F32 R37, -RZ, R9.H1_H1 ;  /* 0x30000009ff257230 */ /* 0x000fe40000004100 */
        /* <DEDUP_REMOVED lines=61> */
.L_x_737:
[----:B------:R-:W-:Y:S05]  /*e0c0*/  BSYNC B1 ;  /* 0x0000000000017941 */ /* 0x000fea0003800000 */
.L_x_736:
        /* <DEDUP_REMOVED lines=80> */
[----:B------:R-:W-:Y:S01]  /*e5d0*/  HADD2.F32 R42, -RZ, R6.H1_H1 ;  /* 0x30000006ff2a7230 */ /* 0x000fe20000004100 */
[C---:B------:R-:W-:Y:S01]  /*e5e0*/  FMUL.FTZ R39, R4.reuse, R39 ;  /* 0x0000002704277220 */ /* 0x040fe20000410000 */
[--C-:B------:R-:W-:Y:S01]  /*e5f0*/  HADD2.F32 R6, -RZ, R7.reuse.H0_H0 ;  /* 0x20000007ff067230 */ /* 0x100fe20000004100 */
[----:B------:R-:W-:Y:S01]  /*e600*/  FFMA.FTZ R15, R4, R45, R52 ;  /* 0x0000002d040f7223 */ /* 0x000fe20000010034 */
        /* <DEDUP_REMOVED lines=11> */
[----:B------:R-:W-:-:S02]  /*e6c0*/  FMUL.FTZ R4, R36, R12 ;  /* 0x0000000c24047220 */ /* 0x000fc40000410000 */
        /* <DEDUP_REMOVED lines=17> */
.L_x_741:
[----:B------:R-:W-:Y:S05]  /*e7e0*/  BSYNC B0 ;  /* 0x0000000000007941 */ /* 0x000fea0003800000 */
.L_x_740:
        /* <DEDUP_REMOVED lines=105> */
.L_x_713:
[----:B------:R-:W-:Y:S05]  /*ee80*/  BSYNC B2 ;  /* 0x0000000000027941 */ /* 0x000fea0003800000 */
.L_x_679:
        /* <DEDUP_REMOVED lines=16> */
[----:B------:R-:W-:Y:S01]  /*ef90*/  IMAD.SHL.U32 R61, R58, 0x40, RZ ;  /* 0x000000403a3d7824 */ /* 0x000fe200078e00ff */
[----:B------:R-:W-:Y:S01]  /*efa0*/  LOP3.LUT R0, R0, 0x1c0, RZ, 0xc0, !PT ;  /* 0x000001c000007812 */ /* 0x000fe200078ec0ff */
[----:B------:R-:W-:Y:S01]  /*efb0*/  IMAD.IADD R11, R4, 0x1, -R11 ;  /* 0x00000001040b7824 */ /* 0x000fe200078e0a0b */
[----:B------:R-:W-:Y:S01]  /*efc0*/  UISETP.GE.AND UP0, UPT, UR10, 0x2, UPT ;  /* 0x000000020a00788c */ /* 0x000fe2000bf06270 */
[----:B------:R-:W-:Y:S01]  /*efd0*/  IMAD R4, R59, c[0x0][0x218], RZ ;  /* 0x000086003b047a24 */ /* 0x000fe200078e02ff */
[----:B------:R-:W-:Y:S01]  /*efe0*/  SHF.R.U32.HI R60, RZ, 0x3, R0 ;  /* 0x00000003ff3c7819 */ /* 0x000fe20000011600 */
[----:B------:R-:W-:Y:S01]  /*eff0*/  IMAD R213, R11, 0x200, R8 ;  /* 0x000002000bd57824 */ /* 0x000fe200078e0208 */
[----:B------:R-:W-:Y:S01]  /*f000*/  LOP3.LUT R61, R61, 0xfffffe00, RZ, 0xc0, !PT ;  /* 0xfffffe003d3d7812 */ /* 0x000fe200078ec0ff */
[----:B------:R-:W-:-:S04]  /*f010*/  IMAD.WIDE.U32 R6, R217, c[0x0][0x218], R6 ;  /* 0x00008600d9067a25 */ /* 0x000fc800078e0006 */
[----:B------:R-:W-:Y:S01]  /*f020*/  IMAD.SHL.U32 R213, R213, 0x2, RZ ;  /* 0x00000002d5d57824 */ /* 0x000fe200078e00ff */
[----:B------:R-:W-:Y:S01]  /*f030*/  BAR.SYNC.DEFER_BLOCKING 0x0 ;  /* 0x0000000000007b1d */ /* 0x000fe20000010000 */
[----:B------:R-:W-:Y:S02]  /*f040*/  IMAD R4, R217, c[0x0][0x21c], R4 ;  /* 0x00008700d9047a24 */ /* 0x000fe400078e0204 */
[----:B------:R-:W-:Y:S01]  /*f050*/  IMAD.SHL.U32 R11, R11, 0x8, RZ ;  /* 0x000000080b0b7824 */ /* 0x000fe200078e00ff */
[----:B------:R-:W-:Y:S01]  /*f060*/  IADD3 R5, R213, 0xc080, RZ ;  /* 0x0000c080d5057810 */ /* 0x000fe20007ffe0ff */
[----:B------:R-:W-:Y:S01]  /*f070*/  IMAD.SHL.U32 R219, R51, 0x2, RZ ;  /* 0x0000000233db7824 */ /* 0x000fe200078e00ff */
[----:B------:R-:W-:Y:S02]  /*f080*/  IADD3 R212, R213, 0xc0a0, RZ ;  /* 0x0000c0a0d5d47810 */ /* 0x000fe40007ffe0ff */
[----:B------:R-:W-:Y:S02]  /*f090*/  @P0 IADD3 R212, R5, -0x20, RZ ;  /* 0xffffffe005d40810 */ /* 0x000fe40007ffe0ff */
[----:B------:R-:W-:-:S02]  /*f0a0*/  IADD3 R5, P0, R6, UR26, RZ ;  /* 0x0000001a06057c10 */ /* 0x000fc4000ff1e0ff */
[----:B------:R-:W-:Y:S01]  /*f0b0*/  LOP3.LUT R11, R0, 0x8, R11, 0xf8, !PT ;  /* 0x00000008000b7812 */ /* 0x000fe200078ef80b */
[----:B------:R-:W-:Y:S01]  /*f0c0*/  IMAD.MOV.U32 R0, RZ, RZ, 0x40 ;  /* 0x00000040ff007424 */ /* 0x000fe200078e00ff */
[----:B------:R-:W-:Y:S01]  /*f0d0*/  IADD3.X R4, R7, UR12, R4, P0, !PT ;  /* 0x0000000c07047c10 */ /* 0x000fe200087fe404 */
[----:B------:R-:W-:Y:S01]  /*f0e0*/  IMAD R7, R70, 0x400, R61 ;  /* 0x0000040046077824 */ /* 0x000fe200078e023d */
[----:B------:R-:W-:Y:S02]  /*f0f0*/  LEA R6, P0, R5, c[0x0][0x1f8], 0x1 ;  /* 0x00007e0005067a11 */ /* 0x000fe400078008ff */
[----:B------:R-:W-:Y:S02]  /*f100*/  LOP3.LUT R60, R11, R60, RZ, 0x3c, !PT ;  /* 0x0000003c0b3c7212 */ /* 0x000fe400078e3cff */
[----:B------:R-:W-:Y:S02]  /*f110*/  LEA.HI.X R5, R5, c[0x0][0x1fc], R4, 0x1, P0 ;  /* 0x00007f0005057a11 */ /* 0x000fe400000f0c04 */
[----:B------:R1:W-:Y:S01]  /*f120*/  SHFL.IDX PT, R4, R6, RZ, 0x181f ;  /* 0x00181fff06047589 */ /* 0x0003e200000e0000 */
[----:B------:R-:W-:Y:S01]  /*f130*/  IMAD.IADD R214, R60, 0x1, R7 ;  /* 0x000000013cd67824 */ /* 0x000fe200078e0207 */
[----:B------:R-:W-:-:S02]  /*f140*/  LOP3.LUT P0, RZ, R57, 0x4, RZ, 0xc0, !PT ;  /* 0x0000000439ff7812 */ /* 0x000fc4000780c0ff */
[----:B------:R-:W2:Y:S01]  /*f150*/  SHFL.IDX PT, R5, R5, RZ, 0x181f ;  /* 0x00181fff05057589 */ /* 0x000ea200000e0000 */
[----:B------:R-:W-:Y:S01]  /*f160*/  IMAD.SHL.U32 R214, R214, 0x2, RZ ;  /* 0x00000002d6d67824 */ /* 0x000fe200078e00ff */
[----:B------:R-:W-:Y:S02]  /*f170*/  SEL R0, R0, 0xffffffc0, !P0 ;  /* 0xffffffc000007807 */ /* 0x000fe40004000000 */
[----:B------:R-:W-:Y:S01]  /*f180*/  LDSM.16.M88.4 R24, [R213+0xc080] ;  /* 0x00c08000d518783b */ /* 0x000fe20000000200 */
[----:B------:R-:W-:Y:S01]  /*f190*/  ISETP.LT.AND P0, PT, R56, UR22, PT ;  /* 0x0000001638007c0c */ /* 0x000fe2000bf01270 */
[----:B------:R-:W-:Y:S01]  /*f1a0*/  IMAD R210, R2, 0x2, R214 ;  /* 0x0000000202d27824 */ /* 0x000fe200078e02d6 */
[----:B------:R-:W-:Y:S01]  /*f1b0*/  SHF.R.S32.HI R7, RZ, 0x1f, R50 ;  /* 0x0000001fff077819 */ /* 0x000fe20000011432 */
[----:B------:R-:W-:Y:S01]  /*f1c0*/  LDSM.16.M88.4 R20, [R214+0x10080] ;  /* 0x01008000d614783b */ /* 0x000fe20000000200 */
[----:B------:R-:W-:Y:S01]  /*f1d0*/  ISETP.GE.OR P6, PT, R68, c[0x0][0x1d4], !P0 ;  /* 0x0000750044007a0c */ /* 0x000fe200047c6670 */
[----:B------:R-:W-:Y:S01]  /*f1e0*/  IMAD R209, R3, 0x2, R214 ;  /* 0x0000000203d17824 */ /* 0x000fe200078e02d6 */
[----:B------:R-:W-:Y:S01]  /*f1f0*/  LEA.HI R224, R7, R50, RZ, 0x3 ;  /* 0x0000003207e07211 */ /* 0x000fe200078f18ff */
[----:B------:R-:W3:Y:S01]  /*f200*/  LDSM.16.M88.4 R40, [R213+0xc880] ;  /* 0x00c88000d528783b */ /* 0x000ee20000000200 */
[----:B------:R-:W-:Y:S01]  /*f210*/  SHF.R.S32.HI R7, RZ, 0x1f, R48 ;  /* 0x0000001fff077819 */ /* 0x000fe20000011430 */
[----:B------:R-:W-:Y:S01]  /*f220*/  IMAD.IADD R208, R213, 0x1, R0 ;  /* 0x00000001d5d07824 */ /* 0x000fe200078e0200 */
[----:B------:R-:W-:Y:S01]  /*f230*/  LOP3.LUT R224, R224, 0xfffffff8, RZ, 0xc0, !PT ;  /* 0xfffffff8e0e07812 */ /* 0x000fe200078ec0ff */
[----:B------:R-:W-:Y:S01]  /*f240*/  LDSM.16.M88.4 R16, [R212] ;  /* 0x00000000d410783b */ /* 0x000fe20000000200 */
[----:B------:R-:W-:Y:S01]  /*f250*/  LEA.HI R222, R7, R48, RZ, 0x3 ;  /* 0x0000003007de7211 */ /* 0x000fe200078f18ff */
[----:B------:R-:W-:Y:S01]  /*f260*/  IMAD R207, R3, 0x2, R210 ;  /* 0x0000000203cf7824 */ /* 0x000fe200078e02d2 */
[----:B-1----:R-:W-:Y:S01]  /*f270*/  SHF.R.S32.HI R6, RZ, 0x1f, R49 ;  /* 0x0000001fff067819 */ /* 0x002fe20000011431 */
[----:B------:R-:W-:Y:S01]  /*f280*/  LDSM.16.M88.4 R44, [R212+0x800] ;  /* 0x00080000d42c783b */ /* 0x000fe20000000200 */
[----:B------:R-:W-:Y:S01]  /*f290*/  LOP3.LUT R222, R222, 0xfffffff8, RZ, 0xc0, !PT ;  /* 0xfffffff8dede7812 */ /* 0x000fe200078ec0ff */
[----:B------:R-:W-:Y:S01]  /*f2a0*/  IMAD.IADD R202, R0, 0x1, R212 ;  /* 0x0000000100ca7824 */ /* 0x000fe200078e02d4 */
[----:B------:R-:W-:Y:S01]  /*f2b0*/  LEA.HI R223, R6, R49, RZ, 0x3 ;  /* 0x0000003106df7211 */ /* 0x000fe200078f18ff */
[----:B--2---:R-:W-:Y:S01]  /*f2c0*/  IMAD.WIDE R14, R68, 0x2, R4 ;  /* 0x00000002440e7825 */ /* 0x004fe200078e0204 */
[----:B------:R-:W1:Y:S01]  /*f2d0*/  LDSM.16.M88.4 R8, [R210+0x10080] ;  /* 0x01008000d208783b */ /* 0x000e620000000200 */
[----:B------:R-:W-:-:S02]  /*f2e0*/  SHF.R.S32.HI R225, RZ, 0x1f, R222 ;  /* 0x0000001fffe17819 */ /* 0x000fc400000114de */
        /* <DEDUP_REMOVED lines=11> */
[----:B------:R-:W-:-:S02]  /*f3a0*/  IADD3 R200, R212, 0x1800, RZ ;  /* 0x00001800d4c87810 */ /* 0x000fc40007ffe0ff */
[C---:B------:R-:W-:Y:S02]  /*f3b0*/  IADD3 R199, R212.reuse, 0x2000, RZ ;  /* 0x00002000d4c77810 */ /* 0x040fe40007ffe0ff */
[----:B------:R-:W-:Y:S01]  /*f3c0*/  IADD3 R198, R212, 0x2800, RZ ;  /* 0x00002800d4c67810 */ /* 0x000fe20007ffe0ff */
[----:B------:R2:W-:Y:S01]  /*f3d0*/  LDGSTS.E.BYPASS.LTC128B.128 [R219+0x9080], [R12.64], !P6 ;  /* 0x090800000cdb7fae */ /* 0x0005e2000f101d58 */
[----:B------:R-:W-:Y:S02]  /*f3e0*/  ISETP.GE.OR P6, PT, R49, c[0x0][0x1d4], !P0 ;  /* 0x0000750031007a0c */ /* 0x000fe400047c6670 */
[----:B------:R-:W-:Y:S02]  /*f3f0*/  ISETP.GE.OR P0, PT, R48, c[0x0][0x1d4], !P0 ;  /* 0x0000750030007a0c */ /* 0x000fe40004706670 */
[C---:B------:R-:W-:Y:S02]  /*f400*/  IADD3 R197, R212.reuse, 0x3000, RZ ;  /* 0x00003000d4c57810 */ /* 0x040fe40007ffe0ff */
[----:B------:R-:W-:Y:S01]  /*f410*/  IADD3 R196, R212, 0x3800, RZ ;  /* 0x00003800d4c47810 */ /* 0x000fe20007ffe0ff */
[----:B---3--:R-:W-:Y:S06]  /*f420*/  HMMA.16816.F32 R36, R20, R40, RZ ;  /* 0x000000281424723c */ /* 0x008fec00000018ff */
[----:B------:R3:W-:Y:S04]  /*f430*/  LDGSTS.E.BYPASS.LTC128B.128 [R219+0xa080], [R28.64], !P6 ;  /* 0x0a0800001cdb7fae */ /* 0x0007e8000f101d58 */
[----:B------:R4:W-:Y:S01]  /*f440*/  LDGSTS.E.BYPASS.LTC128B.128 [R219+0xb080], [R52.64], !P0 ;  /* 0x0b08000034db7fae */ /* 0x0009e2000c101d58 */
[----:B------:R-:W-:-:S03]  /*f450*/  PLOP3.LUT P0, PT, PT, PT, UP0, 0x40, 0x0 ;  /* 0x000000000000781c */ /* 0x000fc60003f0e808 */
[----:B------:R-:W-:Y:S04]  /*f460*/  LDSM.16.M88.4 R48, [R209+0x10080] ;  /* 0x01008000d130783b */ /* 0x000fe80000000200 */
[----:B------:R-:W5:Y:S01]  /*f470*/  LDSM.16.M88.4 R4, [R208+0xc080] ;  /* 0x00c08000d004783b */ /* 0x000f620000000200 */
[C---:B--2---:R-:W-:Y:S03]  /*f480*/  HMMA.16816.F32 R12, R20.reuse, R24, RZ ;  /* 0x00000018140c723c */ /* 0x044fe600000018ff */
[----:B------:R-:W2:Y:S04]  /*f490*/  LDSM.16.M88.4 R64, [R208+0xc880] ;  /* 0x00c88000d040783b */ /* 0x000ea80000000200 */
[----:B------:R-:W-:Y:S01]  /*f4a0*/  LDSM.16.M88.4 R32, [R207+0x10080] ;  /* 0x01008000cf20783b */ /* 0x000fe20000000200 */
[C---:B------:R-:W-:Y:S03]  /*f4b0*/  HMMA.16816.F32 R24, R20.reuse, R26, RZ ;  /* 0x0000001a1418723c */ /* 0x040fe600000018ff */
[----:B------:R-:W-:Y:S04]  /*f4c0*/  LDSM.16.M88.4 R56, [R213+0xd080] ;  /* 0x00d08000d538783b */ /* 0x000fe80000000200 */
[----:B---3--:R-:W3:Y:S01]  /*f4d0*/  LDSM.16.M88.4 R28, [R202] ;  /* 0x00000000ca1c783b */ /* 0x008ee20000000200 */
[----:B------:R-:W-:Y:S03]  /*f4e0*/  HMMA.16816.F32 R20, R20, R42, RZ ;  /* 0x0000002a1414723c */ /* 0x000fe600000018ff */
[----:B----4-:R-:W4:Y:S04]  /*f4f0*/  LDSM.16.M88.4 R52, [R202+0x800] ;  /* 0x00080000ca34783b */ /* 0x010f280000000200 */
[----:B------:R-:W-:Y:S01]  /*f500*/  LDSM.16.M88.4 R40, [R212+0x1000] ;  /* 0x00100000d428783b */ /* 0x000fe20000000200 */
[C---:B-1----:R-:W-:Y:S03]  /*f510*/  HMMA.16816.F32 R12, R8.reuse, R16, R12 ;  /* 0x00000010080c723c */ /* 0x042fe6000000180c */
[----:B------:R-:W0:Y:S05]  /*f520*/  LDGDEPBAR ;  /* 0x00000000000079af */ /* 0x000e2a0000000000 */
[C---:B------:R-:W-:Y:S01]  /*f530*/  HMMA.16816.F32 R24, R8.reuse, R18, R24 ;  /* 0x000000120818723c */ /* 0x040fe20000001818 */
[----:B------:R-:W1:Y:S07]  /*f540*/  LDSM.16.M88.4 R16, [R214+0x14080] ;  /* 0x01408000d610783b */ /* 0x000e6e0000000200 */
[----:B------:R-:W-:Y:S08]  /*f550*/  HMMA.16816.F32 R36, R8, R44, R36 ;  /* 0x0000002c0824723c */ /* 0x000ff00000001824 */
[C---:B-----5:R-:W-:Y:S08]  /*f560*/  HMMA.16816.F32 R12, R48.reuse, R4, R12 ;  /* 0x00000004300c723c */ /* 0x060ff0000000180c */
[----:B------:R-:W-:Y:S01]  /*f570*/  HMMA.16816.F32 R24, R48, R6, R24 ;  /* 0x000000063018723c */ /* 0x000fe20000001818 */
[----:B------:R-:W-:Y:S07]  /*f580*/  LDSM.16.M88.4 R4, [R210+0x14080] ;  /* 0x01408000d204783b */ /* 0x000fee0000000200 */
[----:B------:R-:W-:Y:S01]  /*f590*/  HMMA.16816.F32 R8, R8, R46, R20 ;  /* 0x0000002e0808723c */ /* 0x000fe20000001814 */
[----:B------:R-:W5:Y:S04]  /*f5a0*/  LDSM.16.M88.4 R44, [R213+0xd880] ;  /* 0x00d88000d52c783b */ /* 0x000f680000000200 */
[----:B------:R-:W-:Y:S03]  /*f5b0*/  LDSM.16.M88.4 R20, [R209+0x14080] ;  /* 0x01408000d114783b */ /* 0x000fe60000000200 */
[----:B--2---:R-:W-:Y:S08]  /*f5c0*/  HMMA.16816.F32 R36, R48, R64, R36 ;  /* 0x000000403024723c */ /* 0x004ff00000001824 */
[C---:B---3--:R-:W-:Y:S08]  /*f5d0*/  HMMA.16816.F32 R12, R32.reuse, R28, R12 ;  /* 0x0000001c200c723c */ /* 0x048ff0000000180c */
[----:B------:R-:W-:Y:S01]  /*f5e0*/  HMMA.16816.F32 R24, R32, R30, R24 ;  /* 0x0000001e2018723c */ /* 0x000fe20000001818 */
[----:B------:R-:W-:Y:S07]  /*f5f0*/  LDSM.16.M88.4 R28, [R208+0xd080] ;  /* 0x00d08000d01c783b */ /* 0x000fee0000000200 */
[----:B------:R-:W-:Y:S01]  /*f600*/  HMMA.16816.F32 R48, R48, R66, R8 ;  /* 0x000000423030723c */ /* 0x000fe20000001808 */
[----:B------:R-:W2:Y:S04]  /*f610*/  LDSM.16.M88.4 R64, [R212+0x1800] ;  /* 0x00180000d440783b */ /* 0x000ea80000000200 */
[----:B------:R-:W-:Y:S03]  /*f620*/  LDSM.16.M88.4 R8, [R207+0x14080] ;  /* 0x01408000cf08783b */ /* 0x000fe60000000200 */
[----:B----4-:R-:W-:Y:S08]  /*f630*/  HMMA.16816.F32 R36, R32, R52, R36 ;  /* 0x000000342024723c */ /* 0x010ff00000001824 */
[C---:B-1----:R-:W-:Y:S08]  /*f640*/  HMMA.16816.F32 R12, R16.reuse, R56, R12 ;  /* 0x00000038100c723c */ /* 0x042ff0000000180c */
[----:B------:R-:W-:Y:S01]  /*f650*/  HMMA.16816.F32 R24, R16, R58, R24 ;  /* 0x0000003a1018723c */ /* 0x000fe20000001818 */
[----:B------:R-:W-:Y:S07]  /*f660*/  LDSM.16.M88.4 R56, [R202+0x1000] ;  /* 0x00100000ca38783b */ /* 0x000fee0000000200 */
[----:B------:R-:W-:Y:S01]  /*f670*/  HMMA.16816.F32 R48, R32, R54, R48 ;  /* 0x000000362030723c */ /* 0x000fe20000001830 */
[----:B------:R-:W1:Y:S04]  /*f680*/  LDSM.16.M88.4 R52, [R208+0xd880] ;  /* 0x00d88000d034783b */ /* 0x000e680000000200 */
[----:B------:R-:W-:Y:S03]  /*f690*/  LDSM.16.M88.4 R32, [R214+0x18080] ;  /* 0x01808000d620783b */ /* 0x000fe60000000200 */
[----:B-----5:R-:W-:Y:S08]  /*f6a0*/  HMMA.16816.F32 R36, R16, R44, R36 ;  /* 0x0000002c1024723c */ /* 0x020ff00000001824 */
[C---:B------:R-:W-:Y:S08]  /*f6b0*/  HMMA.16816.F32 R12, R4.reuse, R40, R12 ;  /* 0x00000028040c723c */ /* 0x040ff0000000180c */
[----:B------:R-:W-:Y:S01]  /*f6c0*/  HMMA.16816.F32 R24, R4, R42, R24 ;  /* 0x0000002a0418723c */ /* 0x000fe20000001818 */
[----:B------:R-:W-:Y:S07]  /*f6d0*/  LDSM.16.M88.4 R40, [R213+0xe080] ;  /* 0x00e08000d528783b */ /* 0x000fee0000000200 */
[----:B------:R-:W-:Y:S01]  /*f6e0*/  HMMA.16816.F32 R48, R16, R46, R48 ;  /* 0x0000002e1030723c */ /* 0x000fe20000001830 */
[----:B------:R-:W3:Y:S04]  /*f6f0*/  LDSM.16.M88.4 R44, [R202+0x1800] ;  /* 0x00180000ca2c783b */ /* 0x000ee80000000200 */
        /* <DEDUP_REMOVED lines=15> */
[----:B---3--:R-:W-:Y:S08]  /*f7f0*/  HMMA.16816.F32 R36, R8, R44, R36 ;  /* 0x0000002c0824723c */ /* 0x008ff00000001824 */
[C---:B------:R-:W-:Y:S08]  /*f800*/  HMMA.16816.F32 R12, R32.reuse, R40, R12 ;  /* 0x00000028200c723c */ /* 0x040ff0000000180c */
[----:B------:R-:W-:Y:S01]  /*f810*/  HMMA.16816.F32 R24, R32, R42, R24 ;  /* 0x0000002a2018723c */ /* 0x000fe20000001818 */
[----:B------:R-:W1:Y:S07]  /*f820*/  LDSM.16.M88.4 R40, [R212+0x2800] ;  /* 0x00280000d428783b */ /* 0x000e6e0000000200 */
[----:B------:R-:W-:Y:S01]  /*f830*/  HMMA.16816.F32 R48, R8, R46, R48 ;  /* 0x0000002e0830723c */ /* 0x000fe20000001830 */
[----:B------:R-:W-:Y:S04]  /*f840*/  LDSM.16.M88.4 R44, [R214+0x1c080] ;  /* 0x01c08000d62c783b */ /* 0x000fe80000000200 */
[----:B------:R-:W-:Y:S03]  /*f850*/  LDSM.16.M88.4 R8, [R213+0xf080] ;  /* 0x00f08000d508783b */ /* 0x000fe60000000200 */
[----:B--2---:R-:W-:Y:S08]  /*f860*/  HMMA.16816.F32 R36, R32, R64, R36 ;  /* 0x000000402024723c */ /* 0x004ff00000001824 */
        /* <DEDUP_REMOVED lines=42> */
[----:B------:R-:W-:Y:S01]  /*fb10*/  FMUL.FTZ R4, R13, c[0x0][0x320] ;  /* 0x0000c8000d047a20 */ /* 0x000fe20000410000 */
[----:B------:R-:W-:Y:S01]  /*fb20*/  SHF.R.S32.HI R13, RZ, 0x1f, R224 ;  /* 0x0000001fff0d7819 */ /* 0x000fe200000114e0 */
        /* <DEDUP_REMOVED lines=8> */
[----:B------:R-:W-:-:S02]  /*fbb0*/  FMUL.FTZ R12, R25, c[0x0][0x320] ;  /* 0x0000c800190c7a20 */ /* 0x000fc40000410000 */
[----:B------:R-:W-:Y:S02]  /*fbc0*/  FMUL.FTZ R8, R27, c[0x0][0x320] ;  /* 0x0000c8001b087a20 */ /* 0x000fe40000410000 */
        /* <DEDUP_REMOVED lines=54> */
.L_x_742:
[----:B--234-:R-:W-:Y:S01]  /*ff30*/  LOP3.LUT R11, R71, 0xffffffe0, RZ, 0xc0, !PT ;  /* 0xffffffe0470b7812 */ /* 0x01cfe200078ec0ff */
[----:B------:R-:W-:Y:S01]  /*ff40*/  UMOV UR4, 0xffffffe0 ;  /* 0xffffffe000047882 */ /* 0x000fe20000000000 */
[----:B------:R-:W-:Y:S01]  /*ff50*/  LEA.HI R13, R69, R62, RZ, 0x2 ;  /* 0x0000003e450d7211 */ /* 0x000fe200078f10ff */
[----:B------:R-:W-:Y:S01]  /*ff60*/  UIMAD UR4, UR10, UR4, 0x21 ;  /* 0x000000210a0474a4 */ /* 0x000fe2000f8e0204 */
[----:B------:R-:W-:Y:S01]  /*ff70*/  SHF.R.S32.HI R15, RZ, 0x1f, R70 ;  /* 0x0000001fff0f7819 */ /* 0x000fe20000011446 */
[----:B------:R-:W-:Y:S01]  /*ff80*/  IMAD.IADD R11, R62, 0x1, -R11 ;  /* 0x000000013e0b7824 */ /* 0x000fe200078e0a0b */
[----:B------:R-:W-:Y:S01]  /*ff90*/  LOP3.LUT R13, R13, 0xfffffffc, RZ, 0xc0, !PT ;  /* 0xfffffffc0d0d7812 */ /* 0x000fe200078ec0ff */
[----:B------:R-:W-:Y:S01]  /*ffa0*/  FMUL.FTZ R19, R48, c[0x0][0x320] ;  /* 0x0000c80030137a20 */ /* 0x000fe20000410000 */
[----:B------:R-:W-:Y:S01]  /*ffb0*/  LEA.HI R15, R15, R70, RZ, 0x3 ;  /* 0x000000460f0f7211 */ /* 0x000fe200078f18ff */
[----:B------:R-:W-:Y:S01]  /*ffc0*/  FMUL.FTZ R21, R49, c[0x0][0x320] ;  /* 0x0000c80031157a20 */ /* 0x000fe20000410000 */
[----:B------:R-:W-:Y:S01]  /*ffd0*/  SHF.R.S32.HI R14, RZ, 0x1f, R11 ;  /* 0x0000001fff0e7819 */ /* 0x000fe2000001140b */
[----:B------:R-:W-:Y:S01]  /*ffe0*/  IMAD.IADD R62, R62, 0x1, -R13 ;  /* 0x000000013e3e7824 */ /* 0x000fe200078e0a0d */
[----:B------:R-:W-:Y:S01]  /*fff0*/  LOP3.LUT R15, R15, 0xffffff8, RZ, 0xc0, !PT ;  /* 0x0ffffff80f0f7812 */ /* 0x000fe200078ec0ff */
[----:B------:R-:W-:Y:S01]  /*10000*/  MUFU.TANH R19, R19 ;  /* 0x0000001300137308 */ /* 0x000fe20000002400 */
[----:B------:R-:W-:Y:S01]  /*10010*/  LEA.HI R13, R14, R11, RZ, 0x2 ;  /* 0x0000000b0e0d7211 */ /* 0x000fe200078f10ff */
[----:B------:R-:W-:Y:S01]  /*10020*/  IMAD.IADD R211, R61, 0x1, R60 ;  /* 0x000000013dd37824 */ /* 0x000fe200078e023c */
[----:B------:R-:W-:Y:S01]  /*10030*/  LEA.HI R14, R62, R62, RZ, 0x1 ;  /* 0x0000003e3e0e7211 */ /* 0x000fe200078f08ff */
[----:B------:R-:W-:Y:S01]  /*10040*/  IMAD.IADD R70, R70, 0x1, -R15 ;  /* 0x0000000146467824 */ /* 0x000fe200078e0a0f */
[----:B------:R-:W-:Y:S01]  /*10050*/  PLOP3.LUT P0, PT, PT, PT, UP2, 0x80, 0x0 ;  /* 0x000000000000781c */ /* 0x000fe20003f0f028 */
[----:B------:R-:W-:Y:S01]  /*10060*/  IMAD.SHL.U32 R211, R211, 0x2, RZ ;  /* 0x00000002d3d37824 */ /* 0x000fe200078e00ff */
[C---:B------:R-:W-:Y:S01]  /*10070*/  LEA.HI.SX32 R15, R13.reuse, UR15, 0x1e ;  /* 0x0000000f0d0f7c11 */ /* 0x040fe2000f8ff2ff */
[----:B------:R-:W-:Y:S01]  /*10080*/  MUFU.TANH R21, R21 ;  /* 0x0000001500157308 */ /* 0x000fe20000002400 */
[----:B------:R-:W-:Y:S01]  /*10090*/  LOP3.LUT R17, R14, 0x1ffffffe, RZ, 0xc0, !PT ;  /* 0x1ffffffe0e117812 */ /* 0x000fe200078ec0ff */
[----:B------:R-:W-:Y:S01]  /*100a0*/  IMAD R206, R2, 0x2, R211 ;  /* 0x0000000202ce7824 */ /* 0x000fe200078e02d3 */
[----:B------:R-:W-:Y:S01]  /*100b0*/  LOP3.LUT R16, R13, 0x7ffffffc, RZ, 0xc0, !PT ;  /* 0x7ffffffc0d107812 */ /* 0x000fe200078ec0ff */
[----:B------:R-:W-:Y:S01]  /*100c0*/  IMAD R15, R70, 0x10, R15 ;  /* 0x00000010460f7824 */ /* 0x000fe200078e020f */
[----:B------:R-:W-:Y:S01]  /*100d0*/  LDSM.16.MT88.4 R140, [R211+0x8080] ;  /* 0x00808000d38c783b */ /* 0x000fe20000004200 */
[----:B------:R-:W-:Y:S01]  /*100e0*/  IMAD.IADD R226, R62, 0x1, -R17 ;  /* 0x000000013ee27824 */ /* 0x000fe200078e0a11 */
[----:B------:R-:W-:Y:S01]  /*100f0*/  @UP2 USHF.L.U32 UR14, UR14, 0x7, URZ ;  /* 0x000000070e0e2899 */ /* 0x000fe2000800063f */
[----:B------:R-:W-:Y:S01]  /*10100*/  IMAD.IADD R227, R11, 0x1, -R16 ;  /* 0x000000010be37824 */ /* 0x000fe200078e0a10 */
[----:B------:R-:W-:Y:S01]  /*10110*/  LDSM.16.MT88.4 R132, [R206+0x8080] ;  /* 0x00808000ce84783b */ /* 0x000fe20000004200 */
[----:B------:R-:W-:-:S02]  /*10120*/  IMAD R226, R226, 0x8, R15 ;  /* 0x00000008e2e27824 */ /* 0x000fc400078e020f */
[----:B------:R-:W-:Y:S01]  /*10130*/  IMAD.U32 R16, RZ, RZ, UR4 ;  /* 0x00000004ff107e24 */ /* 0x000fe2000f8e00ff */
[----:B------:R-:W-:Y:S01]  /*10140*/  LDSM.16.MT88.4 R40, [R211+0x9080] ;  /* 0x00908000d328783b */ /* 0x000fe20000004200 */
[----:B------:R-:W-:Y:S01]  /*10150*/  @P0 IMAD.HI.U32 R14, R226, c[0x0][0x2c8], RZ ;  /* 0x0000b200e20e0a27 */ /* 0x000fe200078e00ff */
[----:B------:R-:W-:Y:S01]  /*10160*/  PLOP3.LUT P0, PT, PT, PT, UP2, 0x80, 0x0 ;  /* 0x000000000000781c */ /* 0x000fe20003f0f028 */
[----:B------:R-:W-:Y:S01]  /*10170*/  ULDC.64 UR4, c[0x0][0x2c8] ;  /* 0x0000b20000047ab9 */ /* 0x000fe20000000a00 */
[----:B------:R-:W-:Y:S01]  /*10180*/  LDSM.16.MT88.4 R72, [R211+0xa080] ;  /* 0x00a08000d348783b */ /* 0x000fe20000004200 */
[----:B------:R-:W-:Y:S02]  /*10190*/  IMAD.MOV.U32 R22, RZ, RZ, R226 ;  /* 0x000000ffff167224 */ /* 0x000fe400078e00e2 */
[----:B------:R-:W-:Y:S01]  /*101a0*/  IMAD.SHL.U32 R227, R227, 0x2, RZ ;  /* 0x00000002e3e37824 */ /* 0x000fe200078e00ff */
[----:B------:R-:W-:Y:S01]  /*101b0*/  LDSM.16.MT88.4 R80, [R206+0xa080] ;  /* 0x00a08000ce50783b */ /* 0x000fe20000004200 */
[----:B------:R-:W-:-:S02]  /*101c0*/  FMUL.FTZ R17, R37, c[0x0][0x320] ;  /* 0x0000c80025117a20 */ /* 0x000fc40000410000 */
[----:B------:R-:W-:Y:S01]  /*101d0*/  IMAD R205, R3, 0x2, R211 ;  /* 0x0000000203cd7824 */ /* 0x000fe200078e02d3 */
[----:B------:R-:W-:Y:S01]  /*101e0*/  IADD3 R15, -R227, UR11, R16 ;  /* 0x0000000be30f7c10 */ /* 0x000fe2000fffe110 */
[----:B------:R-:W-:Y:S01]  /*101f0*/  IMAD R204, R3, 0x2, R206 ;  /* 0x0000000203cc7824 */ /* 0x000fe200078e02ce */
[----:B------:R-:W-:Y:S01]  /*10200*/  IADD3 R11, -R227, UR22, RZ ;  /* 0x00000016e30b7c10 */ /* 0x000fe2000fffe1ff */
[----:B------:R-:W2:Y:S01]  /*10210*/  MUFU.TANH R17, R17 ;  /* 0x0000001100117308 */ /* 0x000ea20000002400 */
[----:B------:R-:W-:Y:S01]  /*10220*/  @P0 SHF.R.U32.HI R22, RZ, c[0x0][0x2cc], R14 ;  /* 0x0000b300ff160a19 */ /* 0x000fe2000001160e */
[----:B------:R-:W-:Y:S01]  /*10230*/  LDSM.16.MT88.4 R56, [R205+0x9080] ;  /* 0x00908000cd38783b */ /* 0x000fe20000004200 */
[----:B------:R-:W-:Y:S01]  /*10240*/  IADD3 R15, R15, -UR20, RZ ;  /* 0x800000140f0f7c10 */ /* 0x000fe2000fffe0ff */
[----:B------:R-:W-:Y:S02]  /*10250*/  UIMAD.WIDE.U32 UR22, UR14, UR4, URZ ;  /* 0x000000040e1672a5 */ /* 0x000fe4000f8e003f */
[----:B------:R-:W3:Y:S04]  /*10260*/  SHFL.IDX PT, R14, R22, RZ, 0x1c1f ;  /* 0x001c1fff160e7589 */ /* 0x000ee800000e0000 */
[----:B------:R-:W-:Y:S01]  /*10270*/  LDSM.16.MT88.4 R32, [R204+0x8080] ;  /* 0x00808000cc20783b */ /* 0x000fe20000004200 */
[----:B------:R-:W-:-:S02]  /*10280*/  @UP2 UMOV UR7, UR23 ;  /* 0x0000001700072c82 */ /* 0x000fc40008000000 */
[----:B------:R-:W-:Y:S01]  /*10290*/  @UP2 USHF.R.U32.HI UR15, URZ, UR5, UR7 ;  /* 0x000000053f0f2299 */ /* 0x000fe20008011607 */
[----:B------:R-:W-:Y:S01]  /*102a0*/  LDSM.16.MT88.4 R64, [R204+0x9080] ;  /* 0x00908000cc40783b */ /* 0x000fe20000004200 */
[----:B------:R-:W-:Y:S02]  /*102b0*/  UIADD3 UR7, UR10, -0x2, URZ ;  /* 0xfffffffe0a077890 */ /* 0x000fe4000fffe03f */
[----:B------:R-:W-:Y:S01]  /*102c0*/  UIADD3 UR15, UR15, UR11, -UR20 ;  /* 0x0000000b0f0f7290 */ /* 0x000fe2000fffe814 */
[----:B------:R-:W-:Y:S03]  /*102d0*/  LDSM.16.MT88.4 R88, [R205+0xa080] ;  /* 0x00a08000cd58783b */ /* 0x000fe60000004200 */
[----:B------:R-:W-:Y:S01]  /*102e0*/  USHF.R.S32.HI UR4, URZ, 0x1f, UR15 ;  /* 0x0000001f3f047899 */ /* 0x000fe2000801140f */
[----:B------:R-:W-:Y:S03]  /*102f0*/  LDSM.16.MT88.4 R96, [R204+0xa080] ;  /* 0x00a08000cc60783b */ /* 0x000fe60000004200 */
[----:B------:R-:W-:Y:S01]  /*10300*/  ULEA.HI UR4, UR4, UR15, URZ, 0x5 ;  /* 0x0000000f04047291 */ /* 0x000fe2000f8f283f */
[----:B------:R-:W-:Y:S03]  /*10310*/  LDSM.16.MT88.4 R104, [R211+0xb080] ;  /* 0x00b08000d368783b */ /* 0x000fe60000004200 */
[----:B------:R-:W-:Y:S01]  /*10320*/  USHF.R.S32.HI UR4, URZ, 0x5, UR4 ;  /* 0x000000053f047899 */ /* 0x000fe20008011404 */
[----:B---3--:R-:W-:Y:S01]  /*10330*/  IMAD.IADD R14, R15, 0x1, R14 ;  /* 0x000000010f0e7824 */ /* 0x008fe200078e020e */
[----:B------:R-:W-:Y:S04]  /*10340*/  LDSM.16.MT88.4 R112, [R206+0xb080] ;  /* 0x00b08000ce70783b */ /* 0x000fe80000004200 */
[----:B------:R-:W-:Y:S01]  /*10350*/  IMNMX R13, R11, R14, PT ;  /* 0x0000000e0b0d7217 */ /* 0x000fe20003800200 */
[----:B------:R-:W-:Y:S01]  /*10360*/  LDSM.16.MT88.4 R120, [R205+0xb080] ;  /* 0x00b08000cd78783b */ /* 0x000fe20000004200 */
[----:B------:R-:W-:-:S02]  /*10370*/  IMNMX R235, RZ, UR4, !PT ;  /* 0x00000004ffeb7c17 */ /* 0x000fc4000f800200 */
[C---:B------:R-:W-:Y:S01]  /*10380*/  ISETP.GT.AND P0, PT, R13.reuse, RZ, PT ;  /* 0x000000ff0d00720c */ /* 0x040fe20003f04270 */
[----:B------:R-:W-:Y:S03]  /*10390*/  LDSM.16.MT88.4 R188, [R205+0x8880] ;  /* 0x00888000cdbc783b */ /* 0x000fe60000004200 */
[----:B-1----:R-:W-:Y:S01]  /*103a0*/  FSEL R16, R0, -INF , P0 ;  /* 0xff80000000107808 */ /* 0x002fe20000000000 */
[----:B------:R-:W-:Y:S01]  /*103b0*/  LDSM.16.MT88.4 R184, [R204+0x8880] ;  /* 0x00888000ccb8783b */ /* 0x000fe20000004200 */
[----:B------:R-:W-:-:S03]  /*103c0*/  ISETP.GT.AND P0, PT, R13, 0x1, PT ;  /* 0x000000010d00780c */ /* 0x000fc60003f04270 */
[----:B------:R-:W1:Y:S01]  /*103d0*/  SHFL.IDX PT, R0, R22, 0x1, 0x1c1f ;  /* 0x003c1f0016007f89 */ /* 0x000e6200000e0000 */
[----:B------:R-:W-:Y:S02]  /*103e0*/  FSEL R20, R4, -INF , P0 ;  /* 0xff80000004147808 */ /* 0x000fe40000000000 */
[C---:B------:R-:W-:Y:S01]  /*103f0*/  ISETP.GT.AND P0, PT, R13.reuse, 0x8, PT ;  /* 0x000000080d00780c */ /* 0x040fe20003f04270 */
[----:B------:R-:W-:Y:S03]  /*10400*/  LDSM.16.MT88.4 R180, [R206+0x9880] ;  /* 0x00988000ceb4783b */ /* 0x000fe60000004200 */
[----:B------:R-:W-:Y:S01]  /*10410*/  FSEL R14, R6, -INF , P0 ;  /* 0xff800000060e7808 */ /* 0x000fe20000000000 */
[----:B------:R-:W-:Y:S01]  /*10420*/  LDSM.16.MT88.4 R176, [R205+0x9880] ;  /* 0x00988000cdb0783b */ /* 0x000fe20000004200 */
[----:B------:R-:W-:-:S03]  /*10430*/  ISETP.GT.AND P0, PT, R13, 0x9, PT ;  /* 0x000000090d00780c */ /* 0x000fc60003f04270 */
[----:B------:R-:W-:Y:S01]  /*10440*/  LDSM.16.MT88.4 R172, [R204+0x9880] ;  /* 0x00988000ccac783b */ /* 0x000fe20000004200 */
[----:B------:R-:W-:Y:S02]  /*10450*/  FSEL R18, R12, -INF , P0 ;  /* 0xff8000000c127808 */ /* 0x000fe40000000000 */
[C---:B------:R-:W-:Y:S01]  /*10460*/  ISETP.GT.AND P0, PT, R13.reuse, 0x10, PT ;  /* 0x000000100d00780c */ /* 0x040fe20003f04270 */
[----:B------:R-:W-:Y:S03]  /*10470*/  LDSM.16.MT88.4 R168, [R211+0xa880] ;  /* 0x00a88000d3a8783b */ /* 0x000fe60000004200 */
[----:B------:R-:W-:Y:S01]  /*10480*/  FSEL R6, R10, -INF , P0 ;  /* 0xff8000000a067808 */ /* 0x000fe20000000000 */
[----:B------:R-:W-:Y:S01]  /*10490*/  LDSM.16.MT88.4 R164, [R206+0xa880] ;  /* 0x00a88000cea4783b */ /* 0x000fe20000004200 */
[----:B------:R-:W-:Y:S01]  /*104a0*/  ISETP.GT.AND P0, PT, R13, 0x11, PT ;  /* 0x000000110d00780c */ /* 0x000fe20003f04270 */
[----:B-1----:R-:W-:-:S03]  /*104b0*/  IMAD.IADD R0, R15, 0x1, R0 ;  /* 0x000000010f007824 */ /* 0x002fc600078e0200 */
[----:B--2---:R-:W-:Y:S01]  /*104c0*/  FSEL R4, R17, -INF , P0 ;  /* 0xff80000011047808 */ /* 0x004fe20000000000 */
[----:B------:R-:W-:Y:S01]  /*104d0*/  FMUL.FTZ R15, R38, c[0x0][0x320] ;  /* 0x0000c800260f7a20 */ /* 0x000fe20000410000 */
[----:B------:R-:W-:Y:S01]  /*104e0*/  ISETP.GT.AND P0, PT, R13, 0x18, PT ;  /* 0x000000180d00780c */ /* 0x000fe20003f04270 */
[----:B------:R-:W-:Y:S01]  /*104f0*/  LDSM.16.MT88.4 R160, [R205+0xa880] ;  /* 0x00a88000cda0783b */ /* 0x000fe20000004200 */
[----:B------:R-:W-:Y:S01]  /*10500*/  IMNMX R0, R11, R0, PT ;  /* 0x000000000b007217 */ /* 0x000fe20003800200 */
[----:B------:R-:W-:Y:S01]  /*10510*/  FMUL.FTZ R11, R50, c[0x0][0x320] ;  /* 0x0000c800320b7a20 */ /* 0x000fe20000410000 */
[----:B------:R-:W-:Y:S01]  /*10520*/  FSEL R12, R19, -INF , P0 ;  /* 0xff800000130c7808 */ /* 0x000fe20000000000 */
[----:B------:R-:W1:Y:S01]  /*10530*/  MUFU.TANH R15, R15 ;  /* 0x0000000f000f7308 */ /* 0x000e620000002400 */
[----:B------:R-:W-:Y:S01]  /*10540*/  ISETP.GT.AND P0, PT, R13, 0x19, PT ;  /* 0x000000190d00780c */ /* 0x000fe20003f04270 */
[----:B------:R-:W-:Y:S01]  /*10550*/  FMUL.FTZ R13, R39, c[0x0][0x320] ;  /* 0x0000c800270d7a20 */ /* 0x000fe20000410000 */
[----:B------:R-:W-:Y:S01]  /*10560*/  FMNMX.FTZ R17, R16, R20, !PT ;  /* 0x0000001410117209 */ /* 0x000fe20007810000 */
[----:B------:R-:W-:Y:S01]  /*10570*/  LDSM.16.MT88.4 R156, [R204+0xa880] ;  /* 0x00a88000cc9c783b */ /* 0x000fe20000004200 */
[----:B------:R-:W-:-:S02]  /*10580*/  FSEL R10, R21, -INF , P0 ;  /* 0xff800000150a7808 */ /* 0x000fc40000000000 */
[----:B------:R-:W-:Y:S01]  /*10590*/  ISETP.GT.AND P0, PT, R0, RZ, PT ;  /* 0x000000ff0000720c */ /* 0x000fe20003f04270 */
[----:B------:R-:W2:Y:S01]  /*105a0*/  MUFU.TANH R13, R13 ;  /* 0x0000000d000d7308 */ /* 0x000ea20000002400 */
[----:B------:R-:W-:Y:S01]  /*105b0*/  FMNMX.FTZ R17, R14, R17, !PT ;  /* 0x000000110e117209 */ /* 0x000fe20007810000 */
[----:B------:R-:W-:Y:S01]  /*105c0*/  LDSM.16.MT88.4 R152, [R211+0xb880] ;  /* 0x00b88000d398783b */ /* 0x000fe20000004200 */
[----:B------:R-:W-:Y:S02]  /*105d0*/  FSEL R21, R5, -INF , P0 ;  /* 0xff80000005157808 */ /* 0x000fe40000000000 */
[----:B------:R-:W-:Y:S01]  /*105e0*/  ISETP.GT.AND P0, PT, R0, 0x1, PT ;  /* 0x000000010000780c */ /* 0x000fe20003f04270 */
[----:B------:R-:W0:Y:S01]  /*105f0*/  LDGDEPBAR ;  /* 0x00000000000079af */ /* 0x000e220000000000 */
[----:B------:R-:W-:Y:S01]  /*10600*/  FMNMX.FTZ R17, R18, R17, !PT ;  /* 0x0000001112117209 */ /* 0x000fe20007810000 */
[----:B------:R-:W3:Y:S01]  /*10610*/  MUFU.TANH R11, R11 ;  /* 0x0000000b000b7308 */ /* 0x000ee20000002400 */
[----:B------:R-:W-:-:S02]  /*10620*/  FSEL R19, R7, -INF , P0 ;  /* 0xff80000007137808 */ /* 0x000fc40000000000 */
[C---:B------:R-:W-:Y:S02]  /*10630*/  ISETP.GT.AND P0, PT, R0.reuse, 0x8, PT ;  /* 0x000000080000780c */ /* 0x040fe40003f04270 */
[----:B------:R-:W-:Y:S02]  /*10640*/  FMNMX.FTZ R22, R21, R19, !PT ;  /* 0x0000001315167209 */ /* 0x000fe40007810000 */
[----:B------:R-:W-:Y:S01]  /*10650*/  FSEL R7, R9, -INF , P0 ;  /* 0xff80000009077808 */ /* 0x000fe20000000000 */
[----:B------:R-:W-:Y:S01]  /*10660*/  FMUL.FTZ R9, R51, c[0x0][0x320] ;  /* 0x0000c80033097a20 */ /* 0x000fe20000410000 */
[----:B------:R-:W-:Y:S01]  /*10670*/  ISETP.GT.AND P0, PT, R0, 0x9, PT ;  /* 0x000000090000780c */ /* 0x000fe20003f04270 */
[----:B------:R-:W-:Y:S01]  /*10680*/  LDSM.16.MT88.4 R48, [R206+0x9080] ;  /* 0x00908000ce30783b */ /* 0x000fe20000004200 */
[----:B------:R-:W-:Y:S02]  /*10690*/  FMNMX.FTZ R22, R7, R22, !PT ;  /* 0x0000001607167209 */ /* 0x000fe40007810000 */
[----:B------:R-:W-:Y:S01]  /*106a0*/  FSEL R5, R8, -INF , P0 ;  /* 0xff80000008057808 */ /* 0x000fe20000000000 */
[----:B------:R-:W4:Y:S01]  /*106b0*/  MUFU.TANH R9, R9 ;  /* 0x0000000900097308 */ /* 0x000f220000002400 */
[----:B------:R-:W-:-:S02]  /*106c0*/  ISETP.GT.AND P0, PT, R0, 0x10, PT ;  /* 0x000000100000780c */ /* 0x000fc40003f04270 */
[----:B------:R-:W-:Y:S02]  /*106d0*/  FMNMX.FTZ R17, R6, R17, !PT ;  /* 0x0000001106117209 */ /* 0x000fe40007810000 */
[----:B-1----:R-:W-:Y:S02]  /*106e0*/  FSEL R15, R15, -INF , P0 ;  /* 0xff8000000f0f7808 */ /* 0x002fe40000000000 */
[----:B------:R-:W-:Y:S02]  /*106f0*/  ISETP.GT.AND P0, PT, R0, 0x11, PT ;  /* 0x000000110000780c */ /* 0x000fe40003f04270 */
[----:B------:R-:W-:Y:S02]  /*10700*/  FMNMX.FTZ R22, R5, R22, !PT ;  /* 0x0000001605167209 */ /* 0x000fe40007810000 */
[----:B--2---:R-:W-:Y:S02]  /*10710*/  FSEL R13, R13, -INF , P0 ;  /* 0xff8000000d0d7808 */ /* 0x004fe40000000000 */
[----:B------:R-:W-:-:S02]  /*10720*/  FMNMX.FTZ R17, R4, R17, !PT ;  /* 0x0000001104117209 */ /* 0x000fc40007810000 */
[----:B------:R-:W-:Y:S02]  /*10730*/  ISETP.GT.AND P0, PT, R0, 0x18, PT ;  /* 0x000000180000780c */ /* 0x000fe40003f04270 */
[----:B------:R-:W-:Y:S02]  /*10740*/  FMNMX.FTZ R22, R15, R22, !PT ;  /* 0x000000160f167209 */ /* 0x000fe40007810000 */
[----:B------:R-:W-:Y:S02]  /*10750*/  FMNMX.FTZ R17, R12, R17, !PT ;  /* 0x000000110c117209 */ /* 0x000fe40007810000 */
[----:B---3--:R-:W-:Y:S02]  /*10760*/  FSEL R11, R11, -INF , P0 ;  /* 0xff8000000b0b7808 */ /* 0x008fe40000000000 */
[----:B------:R-:W-:Y:S02]  /*10770*/  ISETP.GT.AND P0, PT, R0, 0x19, PT ;  /* 0x000000190000780c */ /* 0x000fe40003f04270 */
[----:B------:R-:W-:-:S02]  /*10780*/  FMNMX.FTZ R22, R13, R22, !PT ;  /* 0x000000160d167209 */ /* 0x000fc40007810000 */
[----:B------:R-:W-:Y:S02]  /*10790*/  FMNMX.FTZ R8, R10, R17, !PT ;  /* 0x000000110a087209 */ /* 0x000fe40007810000 */
[----:B----4-:R-:W-:Y:S02]  /*107a0*/  FSEL R9, R9, -INF , P0 ;  /* 0xff80000009097808 */ /* 0x010fe40000000000 */
        /* <DEDUP_REMOVED lines=8> */
[----:B-1----:R-:W-:-:S03]  /*10830*/  FMNMX.FTZ R0, R25, R0, !PT ;  /* 0x0000000019007209 */ /* 0x002fc60007810000 */
[----:B------:R-:W1:Y:S01]  /*10840*/  LDSM.16.MT88.4 R24, [R205+0x8080] ;  /* 0x00808000cd18783b */ /* 0x000e620000004200 */
        /* <DEDUP_REMOVED lines=9> */
[--C-:B------:R-:W-:Y:S01]  /*108e0*/  FFMA.FTZ R150, R14, c[0x0][0x2d0], -R17.reuse ;  /* 0x0000b4000e967a23 */ /* 0x100fe20000010811 */
[----:B------:R-:W-:Y:S01]  /*108f0*/  ISETP.LE.AND P0, PT, R235, UR7, PT ;  /* 0x00000007eb007c0c */ /* 0x000fe2000bf03270 */
[----:B------:R-:W-:Y:S01]  /*10900*/  FFMA.FTZ R149, R18, c[0x0][0x2d0], -R17 ;  /* 0x0000b40012957a23 */ /* 0x000fe20000010811 */
[----:B------:R-:W-:Y:S01]  /*10910*/  MUFU.EX2 R192, R192 ;  /* 0x000000c000c07308 */ /* 0x000fe20000000800 */
[----:B------:R-:W-:-:S02]  /*10920*/  FFMA.FTZ R193, R21, c[0x0][0x2d0], -R8 ;  /* 0x0000b40015c17a23 */ /* 0x000fc40000010808 */
[--C-:B------:R-:W-:Y:S02]  /*10930*/  FFMA.FTZ R194, R19, c[0x0][0x2d0], -R8.reuse ;  /* 0x0000b40013c27a23 */ /* 0x100fe40000010808 */
[--C-:B------:R-:W-:Y:S02]  /*10940*/  FFMA.FTZ R195, R7, c[0x0][0x2d0], -R8.reuse ;  /* 0x0000b40007c37a23 */ /* 0x100fe40000010808 */
[----:B------:R-:W-:Y:S01]  /*10950*/  FFMA.FTZ R2, R5, c[0x0][0x2d0], -R8 ;  /* 0x0000b40005027a23 */ /* 0x000fe20000010808 */
[----:B------:R-:W2:Y:S01]  /*10960*/  MUFU.EX2 R151, R151 ;  /* 0x0000009700977308 */ /* 0x000ea20000000800 */
[--C-:B------:R-:W-:Y:S02]  /*10970*/  FFMA.FTZ R3, R6, c[0x0][0x2d0], -R17.reuse ;  /* 0x0000b40006037a23 */ /* 0x100fe40000010811 */
[--C-:B------:R-:W-:Y:S02]  /*10980*/  FFMA.FTZ R220, R4, c[0x0][0x2d0], -R17.reuse ;  /* 0x0000b40004dc7a23 */ /* 0x100fe40000010811 */
[----:B------:R-:W3:Y:S01]  /*10990*/  LDSM.16.MT88.4 R4, [R204+0xb080] ;  /* 0x00b08000cc04783b */ /* 0x000ee20000004200 */
[----:B------:R-:W-:-:S02]  /*109a0*/  FFMA.FTZ R221, R12, c[0x0][0x2d0], -R17 ;  /* 0x0000b4000cdd7a23 */ /* 0x000fc40000010811 */
[----:B------:R-:W-:Y:S01]  /*109b0*/  MUFU.EX2 R150, R150 ;  /* 0x0000009600967308 */ /* 0x000fe20000000800 */
[----:B------:R-:W-:Y:S02]  /*109c0*/  FFMA.FTZ R228, R10, c[0x0][0x2d0], -R17 ;  /* 0x0000b4000ae47a23 */ /* 0x000fe40000010811 */
[--C-:B------:R-:W-:Y:S01]  /*109d0*/  FFMA.FTZ R229, R15, c[0x0][0x2d0], -R8.reuse ;  /* 0x0000b4000fe57a23 */ /* 0x100fe20000010808 */
[----:B------:R-:W4:Y:S01]  /*109e0*/  LDSM.16.MT88.4 R16, [R211+0x8880] ;  /* 0x00888000d310783b */ /* 0x000f220000004200 */
[--C-:B------:R-:W-:Y:S02]  /*109f0*/  FFMA.FTZ R230, R13, c[0x0][0x2d0], -R8.reuse ;  /* 0x0000b4000de67a23 */ /* 0x100fe40000010808 */
[--C-:B------:R-:W-:Y:S01]  /*10a00*/  FFMA.FTZ R231, R11, c[0x0][0x2d0], -R8.reuse ;  /* 0x0000b4000be77a23 */ /* 0x100fe20000010808 */
[----:B------:R-:W5:Y:S01]  /*10a10*/  MUFU.EX2 R149, R149 ;  /* 0x0000009500957308 */ /* 0x000f620000000800 */
[----:B------:R-:W-:Y:S01]  /*10a20*/  FFMA.FTZ R232, R9, c[0x0][0x2d0], -R8 ;  /* 0x0000b40009e87a23 */ /* 0x000fe20000010808 */
[----:B------:R-:W1:Y:S01]  /*10a30*/  LDSM.16.MT88.4 R12, [R206+0x8880] ;  /* 0x00888000ce0c783b */ /* 0x000e620000004200 */
[----:B--2---:R-:W-:Y:S01]  /*10a40*/  F2FP.PACK_AB R128, R151, R192 ;  /* 0x000000c09780723e */ /* 0x004fe200000000ff */
[----:B------:R-:W-:-:S02]  /*10a50*/  FADD.FTZ R151, R192, R151 ;  /* 0x00000097c0977221 */ /* 0x000fc40000010000 */
[----:B------:R-:W2:Y:S02]  /*10a60*/  LDSM.16.MT88.4 R8, [R211+0x9880] ;  /* 0x00988000d308783b */ /* 0x000ea40000004200 */
        /* <DEDUP_REMOVED lines=22> */
[C---:B------:R-:W-:Y:S02]  /*10bd0*/  HMMA.16816.F32 R132, R128.reuse, R134, RZ ;  /* 0x000000868084723c */ /* 0x040fe400000018ff */
[----:B------:R-:W-:Y:S06]  /*10be0*/  MUFU.EX2 R231, R231 ;  /* 0x000000e700e77308 */ /* 0x000fec0000000800 */
[C---:B------:R-:W-:Y:S02]  /*10bf0*/  HMMA.16816.F32 R40, R128.reuse, R42, RZ ;  /* 0x0000002a8028723c */ /* 0x040fe400000018ff */
[----:B------:R-:W2:Y:S06]  /*10c00*/  MUFU.EX2 R232, R232 ;  /* 0x000000e800e87308 */ /* 0x000eac0000000800 */
[C---:B-1----:R-:W-:Y:S08]  /*10c10*/  HMMA.16816.F32 R20, R128.reuse, R24, RZ ;  /* 0x000000188014723c */ /* 0x042ff000000018ff */
        /* <DEDUP_REMOVED lines=32> */
[----:B--2---:R-:W-:Y:S01]  /*10e20*/  F2FP.PACK_AB R7, R232, R231 ;  /* 0x000000e7e807723e */ /* 0x004fe200000000ff */
        /* <DEDUP_REMOVED lines=11> */
[C---:B------:R-:W-:Y:S01]  /*10ee0*/  HMMA.16816.F32 R40, R4.reuse, R10, R40 ;  /* 0x0000000a0428723c */ /* 0x040fe20000001828 */
[----:B------:R-:W3:Y:S07]  /*10ef0*/  LDSM.16.MT88.4 R8, [R204+0xb880] ;  /* 0x00b88000cc08783b */ /* 0x000eee0000004200 */
        /* <DEDUP_REMOVED lines=23> */
[C---:B------:R-:W-:Y:S08]  /*11070*/  HMMA.16816.F32 R120, R4.reuse, R14, R120 ;  /* 0x0000000e0478723c */ /* 0x040ff00000001878 */
[C---:B---3--:R-:W-:Y:S08]  /*11080*/  HMMA.16816.F32 R124, R4.reuse, R8, R124 ;  /* 0x00000008047c723c */ /* 0x048ff0000000187c */
[----:B------:R-:W-:Y:S01]  /*11090*/  HMMA.16816.F32 R128, R4, R10, R128 ;  /* 0x0000000a0480723c */ /* 0x000fe20000001880 */
[----:B------:R-:W-:Y:S07]  /*110a0*/  @!P0 BRA `(.L_x_743) ;  /* 0x0000267000008947 */ /* 0x000fee0003800000 */
[----:B------:R-:W1:Y:S01]  /*110b0*/  S2R R2, SR_TID.X ;  /* 0x0000000000027919 */ /* 0x000e620000002100 */
[----:B------:R-:W-:Y:S01]  /*110c0*/  PLOP3.LUT P0, PT, PT, PT, UP2, 0x80, 0x0 ;  /* 0x000000000000781c */ /* 0x000fe20003f0f028 */
[----:B------:R-:W-:Y:S01]  /*110d0*/  IMAD.MOV.U32 R3, RZ, RZ, R0 ;  /* 0x000000ffff037224 */ /* 0x000fe200078e0000 */
[----:B------:R-:W-:Y:S01]  /*110e0*/  SHF.R.S32.HI R233, RZ, 0x1f, R224 ;  /* 0x0000001fffe97819 */ /* 0x000fe200000114e0 */
[C---:B------:R-:W-:Y:S01]  /*110f0*/  IMAD.SHL.U32 R232, R224.reuse, 0x2, RZ ;  /* 0x00000002e0e87824 */ /* 0x040fe200078e00ff */
[----:B------:R-:W-:Y:S01]  /*11100*/  SHF.R.S32.HI R228, RZ, 0x1f, R223 ;  /* 0x0000001fffe47819 */ /* 0x000fe200000114df */
[C---:B------:R-:W-:Y:S01]  /*11110*/  IMAD.SHL.U32 R231, R223.reuse, 0x2, RZ ;  /* 0x00000002dfe77824 */ /* 0x040fe200078e00ff */
[----:B------:R-:W-:Y:S01]  /*11120*/  SHF.L.U64.HI R233, R224, 0x1, R233 ;  /* 0x00000001e0e97819 */ /* 0x000fe200000102e9 */
[----:B------:R-:W-:Y:S01]  /*11130*/  UMOV UR4, 0x1 ;  /* 0x0000000100047882 */ /* 0x000fe20000000000 */
[----:B------:R-:W-:-:S05]  /*11140*/  SHF.L.U64.HI R228, R223, 0x1, R228 ;  /* 0x00000001dfe47819 */ /* 0x000fca00000102e4 */
[----:B------:R-:W-:Y:S01]  /*11150*/  @P0 IMAD.HI.U32 R234, R226, c[0x0][0x2c8], RZ ;  /* 0x0000b200e2ea0a27 */ /* 0x000fe200078e00ff */
[----:B------:R-:W-:Y:S02]  /*11160*/  PLOP3.LUT P0, PT, PT, PT, UP2, 0x80, 0x0 ;  /* 0x000000000000781c */ /* 0x000fe40003f0f028 */
[----:B-1----:R-:W-:-:S04]  /*11170*/  SHF.R.S32.HI R229, RZ, 0x1f, R2 ;  /* 0x0000001fffe57819 */ /* 0x002fc80000011402 */
[----:B------:R-:W-:-:S07]  /*11180*/  LEA.HI R229, R229, R2, RZ, 0x3 ;  /* 0x00000002e5e57211 */ /* 0x000fce00078f18ff */
[----:B------:R-:W-:Y:S02]  /*11190*/  @P0 SHF.R.U32.HI R234, RZ, c[0x0][0x2cc], R234 ;  /* 0x0000b300ffea0a19 */ /* 0x000fe400000116ea */
[----:B------:R-:W-:-:S05]  /*111a0*/  LOP3.LUT R229, R229, 0xfffffff8, RZ, 0xc0, !PT ;  /* 0xfffffff8e5e57812 */ /* 0x000fca00078ec0ff */
[----:B------:R-:W-:Y:S02]  /*111b0*/  IMAD.IADD R229, R2, 0x1, -R229 ;  /* 0x0000000102e57824 */ /* 0x000fe400078e0ae5 */
[----:B------:R-:W-:Y:S02]  /*111c0*/  IMAD.MOV.U32 R2, RZ, RZ, R148 ;  /* 0x000000ffff027224 */ /* 0x000fe400078e0094 */
[----:B------:R-:W-:-:S05]  /*111d0*/  IMAD.SHL.U32 R229, R229, 0x8, RZ ;  /* 0x00000008e5e57824 */ /* 0x000fca00078e00ff */
[----:B------:R-:W-:-:S04]  /*111e0*/  SHF.R.S32.HI R230, RZ, 0x1f, R229 ;  /* 0x0000001fffe67819 */ /* 0x000fc800000114e5 */
[C---:B------:R-:W-:Y:S01]  /*111f0*/  SHF.L.U64.HI R230, R229.reuse, 0x1, R230 ;  /* 0x00000001e5e67819 */ /* 0x040fe200000102e6 */
[----:B------:R-:W-:Y:S02]  /*11200*/  IMAD.SHL.U32 R229, R229, 0x2, RZ ;  /* 0x00000002e5e57824 */ /* 0x000fe400078e00ff */
.L_x_746:
[----:B------:R-:W-:Y:S04]  /*11210*/  DEPBAR.LE SB0, 0x0 ;  /* 0x000080000000791a */ /* 0x000fe80000000000 */
[----:B------:R-:W-:Y:S01]  /*11220*/  BAR.SYNC.DEFER_BLOCKING 0x0 ;  /* 0x0000000000007b1d */ /* 0x000fe20000010000 */
[----:B------:R-:W-:Y:S05]  /*11230*/  ISETP.LE.AND P0, PT, RZ, UR7, PT ;  /* 0x00000007ff007c0c */ /* 0x000fea000bf03270 */
[----:B------:R1:W2:Y:S04]  /*11240*/  LDSM.16.M88.4 R148, [R214+0x10080] ;  /* 0x01008000d694783b */ /* 0x0002a80000000200 */
[----:B------:R1:W3:Y:S04]  /*11250*/  LDSM.16.M88.4 R152, [R213+0xc080] ;  /* 0x00c08000d598783b */ /* 0x0002e80000000200 */
[----:B------:R1:W4:Y:S04]  /*11260*/  LDSM.16.M88.4 R156, [R213+0xc880] ;  /* 0x00c88000d59c783b */ /* 0x0003280000000200 */
[----:B------:R1:W1:Y:S04]  /*11270*/  LDSM.16.M88.4 R160, [R210+0x10080] ;  /* 0x01008000d2a0783b */ /* 0x0002680000000200 */
[----:B------:R1:W1:Y:S04]  /*11280*/  LDSM.16.M88.4 R164, [R212] ;  /* 0x00000000d4a4783b */ /* 0x0002680000000200 */
[----:B------:R1:W1:Y:S01]  /*11290*/  LDSM.16.M88.4 R168, [R203] ;  /* 0x00000000cba8783b */ /* 0x0002620000000200 */
[----:B------:R-:W-:-:S05]  /*112a0*/  @!P0 BRA `(.L_x_744) ;  /* 0x000001c000008947 */ /* 0x000fca0003800000 */
        /* <DEDUP_REMOVED lines=28> */
.L_x_744:
[C---:B--234-:R-:W-:Y:S01]  /*11470*/  HMMA.16816.F32 R4, R148.reuse, R152, RZ ;  /* 0x000000989404723c */ /* 0x05cfe200000018ff */
[----:B------:R-:W-:Y:S01]  /*11480*/  LDSM.16.M88.4 R172, [R209+0x10080] ;  /* 0x01008000d1ac783b */ /* 0x000fe20000000200 */
[----:B------:R-:W-:Y:S05]  /*11490*/  UISETP.GE.AND UP0, UPT, UR7, 0x1, UPT ;  /* 0x000000010700788c */ /* 0x000fea000bf06270 */
        /* <DEDUP_REMOVED lines=185> */
.L_x_745:
[----:B--234-:R-:W-:Y:S01]  /*12030*/  PLOP3.LUT P0, PT, PT, PT, UP2, 0x80, 0x0 ;  /* 0x000000000000781c */ /* 0x01cfe20003f0f028 */
[----:B------:R-:W-:Y:S01]  /*12040*/  UIMAD UR5, UR7, -0x20, UR4 ;  /* 0xffffffe0070578a4 */ /* 0x000fe2000f8e0204 */
[----:B------:R-:W-:Y:S01]  /*12050*/  MOV R9, R226 ;  /* 0x000000e200097202 */ /* 0x000fe20000000f00 */
[----:B------:R-:W-:Y:S04]  /*12060*/  LDSM.16.MT88.4 R156, [R206+0x8080] ;  /* 0x00808000ce9c783b */ /* 0x000fe80000004200 */
[----:B------:R-:W-:Y:S04]  /*12070*/  MOV R6, UR5 ;  /* 0x0000000500067c02 */ /* 0x000fe80008000f00 */
[----:B------:R-:W-:Y:S01]  /*12080*/  IADD3 R6, R6, UR11, -R227 ;  /* 0x0000000b06067c10 */ /* 0x000fe2000fffe8e3 */
[----:B------:R-:W-:Y:S01]  /*12090*/  LDSM.16.MT88.4 R172, [R204+0x9880] ;  /* 0x00988000ccac783b */ /* 0x000fe20000004200 */
[----:B------:R-:W-:Y:S02]  /*120a0*/  @P0 MOV R9, R234 ;  /* 0x000000ea00090202 */ /* 0x000fe40000000f00 */
[----:B------:R-:W-:Y:S05]  /*120b0*/  IADD3 R7, R6, -UR20, RZ ;  /* 0x8000001406077c10 */ /* 0x000fea000fffe0ff */
[----:B------:R-:W2:Y:S08]  /*120c0*/  SHFL.IDX PT, R4, R9, RZ, 0x1c1f ;  /* 0x001c1fff09047589 */ /* 0x000eb000000e0000 */
[----:B------:R-:W3:Y:S08]  /*120d0*/  SHFL.IDX PT, R10, R9, 0x1, 0x1c1f ;  /* 0x003c1f00090a7f89 */ /* 0x000ef000000e0000 */
[----:B------:R-:W-:Y:S08]  /*120e0*/  LDSM.16.MT88.4 R176, [R211+0xa880] ;  /* 0x00a88000d3b0783b */ /* 0x000ff00000004200 */
[----:B------:R-:W0:Y:S01]  /*120f0*/  LDGDEPBAR ;  /* 0x00000000000079af */ /* 0x000e220000000000 */
[----:B--2---:R-:W-:Y:S04]  /*12100*/  IADD3 R5, R7, R4, RZ ;  /* 0x0000000407057210 */ /* 0x004fe80007ffe0ff */
[C---:B------:R-:W-:Y:S04]  /*12110*/  ISETP.GT.AND P0, PT, R5.reuse, RZ, PT ;  /* 0x000000ff0500720c */ /* 0x040fe80003f04270 */
[----:B------:R-:W-:Y:S02]  /*12120*/  FSEL R8, R0, -INF , P0 ;  /* 0xff80000000087808 */ /* 0x000fe40000000000 */
[----:B------:R-:W-:Y:S02]  /*12130*/  ISETP.GT.AND P0, PT, R5, 0x1, PT ;  /* 0x000000010500780c */ /* 0x000fe40003f04270 */
[----:B---3--:R-:W-:Y:S02]  /*12140*/  IADD3 R0, R7, R10, RZ ;  /* 0x0000000a07007210 */ /* 0x008fe40007ffe0ff */
[----:B-1----:R-:W-:Y:S02]  /*12150*/  FSEL R182, R182, -INF , P0 ;  /* 0xff800000b6b67808 */ /* 0x002fe40000000000 */
[C---:B------:R-:W-:Y:S02]  /*12160*/  ISETP.GT.AND P0, PT, R5.reuse, 0x8, PT ;  /* 0x000000080500780c */ /* 0x040fe40003f04270 */
[----:B------:R-:W-:Y:S02]  /*12170*/  FMNMX.FTZ R7, R8, R3, !PT ;  /* 0x0000000308077209 */ /* 0x000fe40007810000 */
[----:B------:R-:W-:Y:S02]  /*12180*/  FSEL R4, R186, -INF , P0 ;  /* 0xff800000ba047808 */ /* 0x000fe40000000000 */
[----:B------:R-:W-:Y:S02]  /*12190*/  ISETP.GT.AND P0, PT, R5, 0x9, PT ;  /* 0x000000090500780c */ /* 0x000fe40003f04270 */
        /* <DEDUP_REMOVED lines=8> */
[----:B------:R-:W-:Y:S02]  /*12220*/  ISETP.GT.AND P0, PT, R0, RZ, PT ;  /* 0x000000ff0000720c */ /* 0x000fe40003f04270 */
        /* <DEDUP_REMOVED lines=11> */
[----:B------:R-:W-:Y:S01]  /*122e0*/  ISETP.GT.AND P0, PT, R0, 0x8, PT ;  /* 0x000000080000780c */ /* 0x000fe20003f04270 */
[----:B------:R-:W-:Y:S01]  /*122f0*/  LDSM.16.MT88.4 R192, [R206+0xb880] ;  /* 0x00b88000cec0783b */ /* 0x000fe20000004200 */
[----:B------:R-:W-:Y:S02]  /*12300*/  FMNMX.FTZ R7, R164, R7, !PT ;  /* 0x00000007a4077209 */ /* 0x000fe40007810000 */
[----:B------:R-:W-:Y:S02]  /*12310*/  FSEL R183, R183, -INF , P0 ;  /* 0xff800000b7b77808 */ /* 0x000fe40000000000 */
[----:B------:R-:W-:Y:S02]  /*12320*/  ISETP.GT.AND P0, PT, R0, 0x9, PT ;  /* 0x000000090000780c */ /* 0x000fe40003f04270 */
[----:B------:R-:W-:Y:S02]  /*12330*/  FMNMX.FTZ R12, R183, R10, !PT ;  /* 0x0000000ab70c7209 */ /* 0x000fe40007810000 */
[----:B------:R-:W-:Y:S02]  /*12340*/  FSEL R9, R184, -INF , P0 ;  /* 0xff800000b8097808 */ /* 0x000fe40000000000 */
[C---:B------:R-:W-:Y:S01]  /*12350*/  ISETP.GT.AND P0, PT, R0.reuse, 0x10, PT ;  /* 0x000000100000780c */ /* 0x040fe20003f04270 */
[----:B------:R-:W-:Y:S01]  /*12360*/  LDSM.16.MT88.4 R184, [R204+0xa880] ;  /* 0x00a88000ccb8783b */ /* 0x000fe20000004200 */
        /* <DEDUP_REMOVED lines=9> */
[----:B------:R-:W1:Y:S01]  /*12400*/  SHFL.BFLY PT, R10, R5, 0x2, 0x1f ;  /* 0x0c401f00050a7f89 */ /* 0x000e6200000e0000 */
[----:B------:R-:W-:Y:S02]  /*12410*/  FMNMX.FTZ R0, R165, R12, !PT ;  /* 0x0000000ca5007209 */ /* 0x000fe40007810000 */
[----:B------:R-:W-:Y:S02]  /*12420*/  FSEL R149, R190, -INF , P0 ;  /* 0xff800000be957808 */ /* 0x000fe40000000000 */
[----:B------:R-:W-:Y:S03]  /*12430*/  FMNMX.FTZ R0, R161, R0, !PT ;  /* 0x00000000a1007209 */ /* 0x000fe60007810000 */
[----:B------:R-:W-:Y:S01]  /*12440*/  LDSM.16.MT88.4 R188, [R211+0xb880] ;  /* 0x00b88000d3bc783b */ /* 0x000fe20000004200 */
[----:B------:R-:W-:Y:S07]  /*12450*/  FMNMX.FTZ R7, R149, R0, !PT ;  /* 0x0000000095077209 */ /* 0x000fee0007810000 */
[----:B------:R-:W2:Y:S01]  /*12460*/  SHFL.BFLY PT, R0, R7, 0x2, 0x1f ;  /* 0x0c401f0007007f89 */ /* 0x000ea200000e0000 */
[----:B-1----:R-:W-:Y:S07]  /*12470*/  FMNMX.FTZ R13, R10, R5, !PT ;  /* 0x000000050a0d7209 */ /* 0x002fee0007810000 */
[----:B------:R-:W1:Y:S01]  /*12480*/  SHFL.BFLY PT, R10, R13, 0x1, 0x1f ;  /* 0x0c201f000d0a7f89 */ /* 0x000e6200000e0000 */
[----:B--2---:R-:W-:Y:S07]  /*12490*/  FMNMX.FTZ R5, R7, R0, !PT ;  /* 0x0000000007057209 */ /* 0x004fee0007810000 */
[----:B------:R-:W2:Y:S01]  /*124a0*/  SHFL.BFLY PT, R148, R5, 0x1, 0x1f ;  /* 0x0c201f0005947f89 */ /* 0x000ea200000e0000 */
[----:B-1----:R-:W-:Y:S07]  /*124b0*/  FMNMX.FTZ R0, R13, R10, !PT ;  /* 0x0000000a0d007209 */ /* 0x002fee0007810000 */
[----:B------:R-:W1:Y:S01]  /*124c0*/  LDSM.16.MT88.4 R12, [R211+0x8080] ;  /* 0x00808000d30c783b */ /* 0x000e620000004200 */
[C---:B------:R-:W-:Y:S01]  /*124d0*/  FSETP.NEU.FTZ.AND P0, PT, R0.reuse, -INF , PT ;  /* 0xff8000000000780b */ /* 0x040fe20003f1d000 */
[----:B------:R-:W-:Y:S05]  /*124e0*/  FMUL.FTZ R163, R0, c[0x0][0x2d0] ;  /* 0x0000b40000a37a20 */ /* 0x000fea0000410000 */
[----:B------:R-:W-:Y:S05]  /*124f0*/  FSEL R163, R163, RZ, P0 ;  /* 0x000000ffa3a37208 */ /* 0x000fea0000000000 */
[--C-:B------:R-:W-:Y:S01]  /*12500*/  FFMA.FTZ R241, R4, c[0x0][0x2d0], -R163.reuse ;  /* 0x0000b40004f17a23 */ /* 0x100fe200000108a3 */
[----:B--2---:R-:W-:Y:S01]  /*12510*/  FMNMX.FTZ R148, R148, R5, !PT ;  /* 0x0000000594947209 */ /* 0x004fe20007810000 */
[--C-:B------:R-:W-:Y:S01]  /*12520*/  FFMA.FTZ R150, R182, c[0x0][0x2d0], -R163.reuse ;  /* 0x0000b400b6967a23 */ /* 0x100fe200000108a3 */
[----:B------:R-:W-:Y:S01]  /*12530*/  FSEL R4, R0, RZ, P0 ;  /* 0x000000ff00047208 */ /* 0x000fe20000000000 */
[----:B------:R-:W-:Y:S01]  /*12540*/  FFMA.FTZ R151, R8, c[0x0][0x2d0], -R163 ;  /* 0x0000b40008977a23 */ /* 0x000fe200000108a3 */
[C---:B------:R-:W-:Y:S01]  /*12550*/  FSETP.NEU.FTZ.AND P0, PT, R148.reuse, -INF , PT ;  /* 0xff8000009400780b */ /* 0x040fe20003f1d000 */
[----:B------:R-:W-:Y:S01]  /*12560*/  FMUL.FTZ R160, R148, c[0x0][0x2d0] ;  /* 0x0000b40094a07a20 */ /* 0x000fe20000410000 */
[----:B------:R-:W-:Y:S01]  /*12570*/  MUFU.EX2 R241, R241 ;  /* 0x000000f100f17308 */ /* 0x000fe20000000800 */
[----:B------:R-:W-:Y:S01]  /*12580*/  FADD.FTZ R4, -R4, R3 ;  /* 0x0000000304047221 */ /* 0x000fe20000010100 */
[----:B------:R-:W-:Y:S01]  /*12590*/  FSEL R5, R148, RZ, P0 ;  /* 0x000000ff94057208 */ /* 0x000fe20000000000 */
[--C-:B------:R-:W-:Y:S01]  /*125a0*/  FFMA.FTZ R240, R6, c[0x0][0x2d0], -R163.reuse ;  /* 0x0000b40006f07a23 */ /* 0x100fe200000108a3 */
[----:B------:R-:W-:Y:S01]  /*125b0*/  FSEL R160, R160, RZ, P0 ;  /* 0x000000ffa0a07208 */ /* 0x000fe20000000000 */
[----:B------:R-:W-:Y:S01]  /*125c0*/  FMUL.FTZ R3, R4, c[0x0][0x2d0] ;  /* 0x0000b40004037a20 */ /* 0x000fe20000410000 */
[----:B------:R-:W-:Y:S01]  /*125d0*/  ISETP.LT.AND P0, PT, R235, UR7, PT ;  /* 0x00000007eb007c0c */ /* 0x000fe2000bf01270 */
[----:B------:R-:W-:Y:S01]  /*125e0*/  FADD.FTZ R5, -R5, R2 ;  /* 0x0000000205057221 */ /* 0x000fe20000010100 */
[----:B------:R-:W-:Y:S01]  /*125f0*/  UIADD3 UR7, UR7, -0x1, URZ ;  /* 0xffffffff07077890 */ /* 0x000fe2000fffe03f */
[--C-:B------:R-:W-:Y:S01]  /*12600*/  FFMA.FTZ R239, R181, c[0x0][0x2d0], -R160.reuse ;  /* 0x0000b400b5ef7a23 */ /* 0x100fe200000108a0 */
[----:B------:R-:W-:Y:S01]  /*12610*/  MUFU.EX2 R151, R151 ;  /* 0x0000009700977308 */ /* 0x000fe20000000800 */
[--C-:B------:R-:W-:Y:S02]  /*12620*/  FFMA.FTZ R237, R183, c[0x0][0x2d0], -R160.reuse ;  /* 0x0000b400b7ed7a23 */ /* 0x100fe400000108a0 */
[--C-:B------:R-:W-:Y:S01]  /*12630*/  FFMA.FTZ R238, R11, c[0x0][0x2d0], -R160.reuse ;  /* 0x0000b4000bee7a23 */ /* 0x100fe200000108a0 */
[----:B------:R-:W-:Y:S01]  /*12640*/  LDSM.16.MT88.4 R180, [R206+0xa880] ;  /* 0x00a88000ceb4783b */ /* 0x000fe20000004200 */
[--C-:B------:R-:W-:Y:S02]  /*12650*/  FFMA.FTZ R236, R9, c[0x0][0x2d0], -R160.reuse ;  /* 0x0000b40009ec7a23 */ /* 0x100fe400000108a0 */
[----:B------:R-:W-:Y:S02]  /*12660*/  FMUL.FTZ R2, R5, c[0x0][0x2d0] ;  /* 0x0000b40005027a20 */ /* 0x000fe40000410000 */
[--C-:B------:R-:W-:Y:S01]  /*12670*/  FFMA.FTZ R242, R168, c[0x0][0x2d0], -R163.reuse ;  /* 0x0000b400a8f27a23 */ /* 0x100fe200000108a3 */
[----:B------:R-:W2:Y:S01]  /*12680*/  MUFU.EX2 R3, R3 ;  /* 0x0000000300037308 */ /* 0x000ea20000000800 */
[--C-:B------:R-:W-:Y:S01]  /*12690*/  FFMA.FTZ R243, R166, c[0x0][0x2d0], -R163.reuse ;  /* 0x0000b400a6f37a23 */ /* 0x100fe200000108a3 */
[----:B------:R-:W-:Y:S01]  /*126a0*/  LDSM.16.MT88.4 R168, [R206+0x9880] ;  /* 0x00988000cea8783b */ /* 0x000fe20000004200 */
[--C-:B------:R-:W-:Y:S02]  /*126b0*/  FFMA.FTZ R244, R167, c[0x0][0x2d0], -R160.reuse ;  /* 0x0000b400a7f47a23 */ /* 0x100fe400000108a0 */
[--C-:B------:R-:W-:Y:S02]  /*126c0*/  FFMA.FTZ R245, R165, c[0x0][0x2d0], -R160.reuse ;  /* 0x0000b400a5f57a23 */ /* 0x100fe400000108a0 */
[--C-:B------:R-:W-:Y:S02]  /*126d0*/  FFMA.FTZ R246, R164, c[0x0][0x2d0], -R163.reuse ;  /* 0x0000b400a4f67a23 */ /* 0x100fe400000108a3 */
[--C-:B------:R-:W-:Y:S01]  /*126e0*/  FFMA.FTZ R248, R161, c[0x0][0x2d0], -R160.reuse ;  /* 0x0000b400a1f87a23 */ /* 0x100fe200000108a0 */
[----:B------:R-:W3:Y:S01]  /*126f0*/  MUFU.EX2 R2, R2 ;  /* 0x0000000200027308 */ /* 0x000ee20000000800 */
[----:B------:R-:W-:Y:S01]  /*12700*/  LDSM.16.MT88.4 R164, [R211+0x9880] ;  /* 0x00988000d3a4783b */ /* 0x000fe20000004200 */
[----:B------:R-:W-:Y:S02]  /*12710*/  FFMA.FTZ R163, R162, c[0x0][0x2d0], -R163 ;  /* 0x0000b400a2a37a23 */ /* 0x000fe400000108a3 */
[----:B------:R-:W-:Y:S06]  /*12720*/  FFMA.FTZ R160, R149, c[0x0][0x2d0], -R160 ;  /* 0x0000b40095a07a23 */ /* 0x000fec00000108a0 */
[----:B------:R-:W4:Y:S01]  /*12730*/  MUFU.EX2 R150, R150 ;  /* 0x0000009600967308 */ /* 0x000f220000000800 */
[C---:B--2---:R-:W-:Y:S02]  /*12740*/  FMUL.FTZ R4, R3.reuse, R144 ;  /* 0x0000009003047220 */ /* 0x044fe40000410000 */
[C---:B------:R-:W-:Y:S02]  /*12750*/  FMUL.FTZ R5, R3.reuse, R145 ;  /* 0x0000009103057220 */ /* 0x040fe40000410000 */
[C---:B------:R-:W-:Y:S05]  /*12760*/  FMUL.FTZ R8, R3.reuse, R140 ;  /* 0x0000008c03087220 */ /* 0x040fea0000410000 */
[----:B------:R-:W2:Y:S01]  /*12770*/  MUFU.EX2 R240, R240 ;  /* 0x000000f000f07308 */ /* 0x000ea20000000800 */
[C---:B------:R-:W-:Y:S02]  /*12780*/  FMUL.FTZ R9, R3.reuse, R141 ;  /* 0x0000008d03097220 */ /* 0x040fe40000410000 */
[C---:B------:R-:W-:Y:S02]  /*12790*/  FMUL.FTZ R16, R3.reuse, R132 ;  /* 0x0000008403107220 */ /* 0x040fe40000410000 */
[C---:B---3--:R-:W-:Y:S02]  /*127a0*/  FMUL.FTZ R6, R2.reuse, R146 ;  /* 0x0000009202067220 */ /* 0x048fe40000410000 */
[C---:B------:R-:W-:Y:S02]  /*127b0*/  FMUL.FTZ R7, R2.reuse, R147 ;  /* 0x0000009302077220 */ /* 0x040fe40000410000 */
[----:B------:R-:W3:Y:S01]  /*127c0*/  LDSM.16.MT88.4 R144, [R205+0x8080] ;  /* 0x00808000cd90783b */ /* 0x000ee20000004200 */
[----:B------:R-:W-:Y:S01]  /*127d0*/  MUFU.EX2 R239, R239 ;  /* 0x000000ef00ef7308 */ /* 0x000fe20000000800 */
[C---:B------:R-:W-:Y:S02]  /*127e0*/  FMUL.FTZ R10, R2.reuse, R142 ;  /* 0x0000008e020a7220 */ /* 0x040fe40000410000 */
[----:B------:R-:W-:Y:S01]  /*127f0*/  FMUL.FTZ R11, R2, R143 ;  /* 0x0000008f020b7220 */ /* 0x000fe20000410000 */
[----:B----4-:R-:W-:Y:S01]  /*12800*/  F2FP.PACK_AB R152, R150, R151 ;  /* 0x000000979698723e */ /* 0x010fe200000000ff */
[C---:B------:R-:W-:Y:S02]  /*12810*/  FMUL.FTZ R17, R3.reuse, R133 ;  /* 0x0000008503117220 */ /* 0x040fe40000410000 */
[C---:B------:R-:W-:Y:S01]  /*12820*/  FMUL.FTZ R18, R2.reuse, R134 ;  /* 0x0000008602127220 */ /* 0x040fe20000410000 */
[----:B------:R-:W-:Y:S01]  /*12830*/  LDSM.16.MT88.4 R140, [R206+0x9080] ;  /* 0x00908000ce8c783b */ /* 0x000fe20000004200 */
[----:B------:R-:W-:Y:S01]  /*12840*/  FMUL.FTZ R19, R2, R135 ;  /* 0x0000008702137220 */ /* 0x000fe20000410000 */
[----:B------:R-:W4:Y:S01]  /*12850*/  MUFU.EX2 R238, R238 ;  /* 0x000000ee00ee7308 */ /* 0x000f220000000800 */
[C---:B------:R-:W-:Y:S02]  /*12860*/  FMUL.FTZ R28, R3.reuse, R28 ;  /* 0x0000001c031c7220 */ /* 0x040fe40000410000 */
[C---:B------:R-:W-:Y:S01]  /*12870*/  FMUL.FTZ R29, R3.reuse, R29 ;  /* 0x0000001d031d7220 */ /* 0x040fe20000410000 */
[----:B--2---:R-:W-:Y:S01]  /*12880*/  F2FP.PACK_AB R154, R240, R241 ;  /* 0x000000f1f09a723e */ /* 0x004fe200000000ff */
[C---:B------:R-:W-:Y:S01]  /*12890*/  FMUL.FTZ R30, R2.reuse, R30 ;  /* 0x0000001e021e7220 */ /* 0x040fe20000410000 */
[----:B------:R-:W-:Y:S01]  /*128a0*/  LDSM.16.MT88.4 R132, [R211+0x9080] ;  /* 0x00908000d384783b */ /* 0x000fe20000004200 */
        /* <DEDUP_REMOVED lines=8> */
[----:B------:R-:W2:Y:S01]  /*12930*/  MUFU.EX2 R236, R236 ;  /* 0x000000ec00ec7308 */ /* 0x000ea20000000800 */
[C---:B------:R-:W-:Y:S02]  /*12940*/  FMUL.FTZ R38, R2.reuse, R38 ;  /* 0x0000002602267220 */ /* 0x040fe40000410000 */
[----:B------:R-:W-:Y:S01]  /*12950*/  FMUL.FTZ R39, R2, R39 ;  /* 0x0000002702277220 */ /* 0x000fe20000410000 */
[----:B----4-:R-:W-:Y:S01]  /*12960*/  F2FP.PACK_AB R153, R238, R239 ;  /* 0x000000efee99723e */ /* 0x010fe200000000ff */
        /* <DEDUP_REMOVED lines=9> */
[----:B------:R4:W-:Y:S01]  /*12a00*/  MUFU.EX2 R149, R160 ;  /* 0x000000a000957308 */ /* 0x0009e20000000800 */
[C---:B------:R-:W-:Y:S02]  /*12a10*/  FMUL.FTZ R48, R3.reuse, R48 ;  /* 0x0000003003307220 */ /* 0x040fe40000410000 */
[C---:B------:R-:W-:Y:S01]  /*12a20*/  FMUL.FTZ R49, R3.reuse, R49 ;  /* 0x0000003103317220 */ /* 0x040fe20000410000 */
[----:B--2---:R-:W-:Y:S01]  /*12a30*/  F2FP.PACK_AB R155, R236, R237 ;  /* 0x000000edec9b723e */ /* 0x004fe200000000ff */
[C---:B------:R-:W-:Y:S02]  /*12a40*/  FMUL.FTZ R50, R2.reuse, R50 ;  /* 0x0000003202327220 */ /* 0x040fe40000410000 */
[C---:B------:R-:W-:Y:S02]  /*12a50*/  FMUL.FTZ R51, R2.reuse, R51 ;  /* 0x0000003302337220 */ /* 0x040fe40000410000 */
[C---:B------:R-:W-:Y:S01]  /*12a60*/  FMUL.FTZ R52, R3.reuse, R52 ;  /* 0x0000003403347220 */ /* 0x040fe20000410000 */
[----:B------:R-:W-:Y:S01]  /*12a70*/  MUFU.EX2 R242, R242 ;  /* 0x000000f200f27308 */ /* 0x000fe20000000800 */
[C---:B-1----:R-:W-:Y:S05]  /*12a80*/  HMMA.16816.F32 R4, R152.reuse, R12, R4 ;  /* 0x0000000c9804723c */ /* 0x042fea0000001804 */
[C---:B------:R-:W-:Y:S02]  /*12a90*/  FMUL.FTZ R53, R3.reuse, R53 ;  /* 0x0000003503357220 */ /* 0x040fe40000410000 */
[C---:B------:R-:W-:Y:S01]  /*12aa0*/  FMUL.FTZ R12, R3.reuse, R136 ;  /* 0x00000088030c7220 */ /* 0x040fe20000410000 */
[C---:B------:R-:W-:Y:S01]  /*12ab0*/  HMMA.16816.F32 R8, R152.reuse, R14, R8 ;  /* 0x0000000e9808723c */ /* 0x040fe20000001808 */
[----:B------:R-:W1:Y:S03]  /*12ac0*/  MUFU.EX2 R243, R243 ;  /* 0x000000f300f37308 */ /* 0x000e660000000800 */
[C---:B------:R-:W-:Y:S01]  /*12ad0*/  FMUL.FTZ R13, R3.reuse, R137 ;  /* 0x00000089030d7220 */ /* 0x040fe20000410000 */
[----:B----4-:R-:W-:Y:S01]  /*12ae0*/  LDSM.16.MT88.4 R160, [R205+0x8880] ;  /* 0x00888000cda0783b */ /* 0x010fe20000004200 */
[C---:B------:R-:W-:Y:S02]  /*12af0*/  FMUL.FTZ R20, R3.reuse, R20 ;  /* 0x0000001403147220 */ /* 0x040fe40000410000 */
[C---:B------:R-:W-:Y:S03]  /*12b00*/  FMUL.FTZ R14, R2.reuse, R138 ;  /* 0x0000008a020e7220 */ /* 0x040fe60000410000 */
[----:B------:R-:W-:Y:S01]  /*12b10*/  MUFU.EX2 R244, R244 ;  /* 0x000000f400f47308 */ /* 0x000fe20000000800 */
[C---:B------:R-:W-:Y:S02]  /*12b20*/  FMUL.FTZ R15, R2.reuse, R139 ;  /* 0x0000008b020f7220 */ /* 0x040fe40000410000 */
[----:B------:R-:W2:Y:S01]  /*12b30*/  LDSM.16.MT88.4 R136, [R204+0x8080] ;  /* 0x00808000cc88783b */ /* 0x000ea20000004200 */
[C---:B------:R-:W-:Y:S02]  /*12b40*/  FMUL.FTZ R54, R2.reuse, R54 ;  /* 0x0000003602367220 */ /* 0x040fe40000410000 */
[C---:B------:R-:W-:Y:S02]  /*12b50*/  FMUL.FTZ R55, R2.reuse, R55 ;  /* 0x0000003702377220 */ /* 0x040fe40000410000 */
[C---:B------:R-:W-:Y:S02]  /*12b60*/  HMMA.16816.F32 R12, R152.reuse, R156, R12 ;  /* 0x0000009c980c723c */ /* 0x040fe4000000180c */
[----:B------:R-:W4:Y:S01]  /*12b70*/  MUFU.EX2 R245, R245 ;  /* 0x000000f500f57308 */ /* 0x000f220000000800 */
[C---:B------:R-:W-:Y:S02]  /*12b80*/  FMUL.FTZ R56, R3.reuse, R56 ;  /* 0x0000003803387220 */ /* 0x040fe40000410000 */
[C---:B------:R-:W-:Y:S02]  /*12b90*/  FMUL.FTZ R57, R3.reuse, R57 ;  /* 0x0000003903397220 */ /* 0x040fe40000410000 */
[C---:B------:R-:W-:Y:S01]  /*12ba0*/  FMUL.FTZ R58, R2.reuse, R58 ;  /* 0x0000003a023a7220 */ /* 0x040fe20000410000 */
[C---:B------:R-:W-:Y:S01]  /*12bb0*/  HMMA.16816.F32 R16, R152.reuse, R158, R16 ;  /* 0x0000009e9810723c */ /* 0x040fe20000001810 */
[----:B------:R-:W-:Y:S03]  /*12bc0*/  LDSM.16.MT88.4 R156, [R206+0x8880] ;  /* 0x00888000ce9c783b */ /* 0x000fe60000004200 */
[C---:B------:R-:W-:Y:S01]  /*12bd0*/  FMUL.FTZ R21, R3.reuse, R21 ;  /* 0x0000001503157220 */ /* 0x040fe20000410000 */
[----:B------:R-:W5:Y:S01]  /*12be0*/  MUFU.EX2 R246, R246 ;  /* 0x000000f600f67308 */ /* 0x000f620000000800 */
[C---:B------:R-:W-:Y:S02]  /*12bf0*/  FMUL.FTZ R22, R2.reuse, R22 ;  /* 0x0000001602167220 */ /* 0x040fe40000410000 */
[C---:B------:R-:W-:Y:S04]  /*12c00*/  FMUL.FTZ R23, R2.reuse, R23 ;  /* 0x0000001702177220 */ /* 0x040fe80000410000 */
[C---:B------:R-:W-:Y:S02]  /*12c10*/  FMUL.FTZ R59, R2.reuse, R59 ;  /* 0x0000003b023b7220 */ /* 0x040fe40000410000 */
[C---:B------:R-:W-:Y:S01]  /*12c20*/  FMUL.FTZ R60, R3.reuse, R60 ;  /* 0x0000003c033c7220 */ /* 0x040fe20000410000 */
[C---:B---3--:R-:W-:Y:S01]  /*12c30*/  HMMA.16816.F32 R20, R152.reuse, R144, R20 ;  /* 0x000000909814723c */ /* 0x048fe20000001814 */
[----:B------:R-:W3:Y:S02]  /*12c40*/  MUFU.EX2 R248, R248 ;  /* 0x000000f800f87308 */ /* 0x000ee40000000800 */
        /* <DEDUP_REMOVED lines=10> */
[C---:B--2---:R-:W-:Y:S04]  /*12cf0*/  HMMA.16816.F32 R28, R152.reuse, R136, R28 ;  /* 0x00000088981c723c */ /* 0x044fe8000000181c */
        /* <DEDUP_REMOVED lines=21> */
[C---:B--2---:R-:W-:Y:S03]  /*12e50*/  HMMA.16816.F32 R52, R152.reuse, R136, R52 ;  /* 0x000000889834723c */ /* 0x044fe60000001834 */
[C---:B------:R-:W-:Y:S02]  /*12e60*/  FMUL.FTZ R79, R2.reuse, R79 ;  /* 0x0000004f024f7220 */ /* 0x040fe40000410000 */
[C---:B------:R-:W-:Y:S02]  /*12e70*/  FMUL.FTZ R80, R3.reuse, R80 ;  /* 0x0000005003507220 */ /* 0x040fe40000410000 */
[C---:B------:R-:W-:Y:S01]  /*12e80*/  FMUL.FTZ R81, R3.reuse, R81 ;  /* 0x0000005103517220 */ /* 0x040fe20000410000 */
[C---:B------:R-:W-:Y:S01]  /*12e90*/  HMMA.16816.F32 R56, R152.reuse, R138, R56 ;  /* 0x0000008a9838723c */ /* 0x040fe20000001838 */
[----:B------:R-:W2:Y:S03]  /*12ea0*/  LDSM.16.MT88.4 R136, [R206+0xa080] ;  /* 0x00a08000ce88783b */ /* 0x000ea60000004200 */
[C---:B------:R-:W-:Y:S02]  /*12eb0*/  FMUL.FTZ R82, R2.reuse, R82 ;  /* 0x0000005202527220 */ /* 0x040fe40000410000 */
[C---:B------:R-:W-:Y:S02]  /*12ec0*/  FMUL.FTZ R83, R2.reuse, R83 ;  /* 0x0000005302537220 */ /* 0x040fe40000410000 */
[C---:B-1----:R-:W-:Y:S04]  /*12ed0*/  HMMA.16816.F32 R60, R152.reuse, R132, R60 ;  /* 0x00000084983c723c */ /* 0x042fe8000000183c */
[C---:B------:R-:W-:Y:S02]  /*12ee0*/  FMUL.FTZ R84, R3.reuse, R84 ;  /* 0x0000005403547220 */ /* 0x040fe40000410000 */
[C---:B------:R-:W-:Y:S02]  /*12ef0*/  FMUL.FTZ R85, R3.reuse, R85 ;  /* 0x0000005503557220 */ /* 0x040fe40000410000 */
        /* <DEDUP_REMOVED lines=38> */
[C---:B------:R-:W-:Y:S02]  /*13160*/  FMUL.FTZ R109, R3.reuse, R109 ;  /* 0x0000006d036d7220 */ /* 0x040fe40000410000 */
[C---:B------:R-:W-:Y:S01]  /*13170*/  FMUL.FTZ R110, R2.reuse, R110 ;  /* 0x0000006e026e7220 */ /* 0x040fe20000410000 */
[C---:B------:R-:W-:Y:S01]  /*13180*/  HMMA.16816.F32 R104, R152.reuse, R138, R104 ;  /* 0x0000008a9868723c */ /* 0x040fe20000001868 */
[----:B------:R-:W2:Y:S02]  /*13190*/  LDSM.16.MT88.4 R136, [R204+0xb080] ;  /* 0x00b08000cc88783b */ /* 0x000ea40000004200 */
[C---:B------:R-:W-:Y:S02]  /*131a0*/  FMUL.FTZ R111, R2.reuse, R111 ;  /* 0x0000006f026f7220 */ /* 0x040fe40000410000 */
        /* <DEDUP_REMOVED lines=12> */
[C---:B------:R-:W-:Y:S02]  /*13270*/  FMUL.FTZ R121, R3.reuse, R121 ;  /* 0x0000007903797220 */ /* 0x040fe40000410000 */
[C---:B------:R-:W-:Y:S01]  /*13280*/  FMUL.FTZ R122, R2.reuse, R122 ;  /* 0x0000007a027a7220 */ /* 0x040fe20000410000 */
[C---:B---3--:R-:W-:Y:S03]  /*13290*/  HMMA.16816.F32 R116, R152.reuse, R140, R116 ;  /* 0x0000008c9874723c */ /* 0x048fe60000001874 */
[C---:B------:R-:W-:Y:S02]  /*132a0*/  FMUL.FTZ R123, R2.reuse, R123 ;  /* 0x0000007b027b7220 */ /* 0x040fe40000410000 */
[C---:B------:R-:W-:Y:S02]  /*132b0*/  FMUL.FTZ R124, R3.reuse, R124 ;  /* 0x0000007c037c7220 */ /* 0x040fe40000410000 */
[C---:B------:R-:W-:Y:S02]  /*132c0*/  FMUL.FTZ R125, R3.reuse, R125 ;  /* 0x0000007d037d7220 */ /* 0x040fe40000410000 */
[C---:B------:R-:W-:Y:S01]  /*132d0*/  FMUL.FTZ R126, R2.reuse, R126 ;  /* 0x0000007e027e7220 */ /* 0x040fe20000410000 */
[C---:B------:R-:W-:Y:S03]  /*132e0*/  HMMA.16816.F32 R120, R152.reuse, R142, R120 ;  /* 0x0000008e9878723c */ /* 0x040fe60000001878 */
[C---:B------:R-:W-:Y:S02]  /*132f0*/  FMUL.FTZ R127, R2.reuse, R127 ;  /* 0x0000007f027f7220 */ /* 0x040fe40000410000 */
[C---:B------:R-:W-:Y:S02]  /*13300*/  FMUL.FTZ R128, R3.reuse, R128 ;  /* 0x0000008003807220 */ /* 0x040fe40000410000 */
[C---:B------:R-:W-:Y:S02]  /*13310*/  FMUL.FTZ R129, R3.reuse, R129 ;  /* 0x0000008103817220 */ /* 0x040fe40000410000 */
[C---:B------:R-:W-:Y:S01]  /*13320*/  FMUL.FTZ R130, R2.reuse, R130 ;  /* 0x0000008202827220 */ /* 0x040fe20000410000 */
[C---:B--2---:R-:W-:Y:S03]  /*13330*/  HMMA.16816.F32 R124, R152.reuse, R136, R124 ;  /* 0x00000088987c723c */ /* 0x044fe6000000187c */
[C---:B------:R-:W-:Y:S02]  /*13340*/  FMUL.FTZ R131, R2.reuse, R131 ;  /* 0x0000008302837220 */ /* 0x040fe40000410000 */
[----:B------:R-:W-:Y:S02]  /*13350*/  FFMA.FTZ R151, R3, R220, R151 ;  /* 0x000000dc03977223 */ /* 0x000fe40000010097 */
[----:B------:R-:W-:Y:S01]  /*13360*/  FFMA.FTZ R239, R2, R221, R239 ;  /* 0x000000dd02ef7223 */ /* 0x000fe200000100ef */
[----:B------:R-:W-:Y:S01]  /*13370*/  MOV R2, R148 ;  /* 0x0000009400027202 */ /* 0x000fe20000000f00 */
[----:B------:R-:W-:Y:S01]  /*13380*/  FADD.FTZ R150, R150, R151 ;  /* 0x0000009796967221 */ /* 0x000fe20000010000 */
[----:B------:R-:W-:Y:S03]  /*13390*/  HMMA.16816.F32 R128, R152, R138, R128 ;  /* 0x0000008a9880723c */ /* 0x000fe60000001880 */
[----:B------:R-:W-:Y:S02]  /*133a0*/  FADD.FTZ R238, R238, R239 ;  /* 0x000000efeeee7221 */ /* 0x000fe40000010000 */
[----:B------:R-:W-:Y:S02]  /*133b0*/  FADD.FTZ R3, R241, R150 ;  /* 0x00000096f1037221 */ /* 0x000fe40000010000 */
[----:B------:R-:W-:Y:S02]  /*133c0*/  F2FP.PACK_AB R152, R243, R242 ;  /* 0x000000f2f398723e */ /* 0x000fe400000000ff */
[----:B----4-:R-:W-:Y:S03]  /*133d0*/  F2FP.PACK_AB R153, R245, R244 ;  /* 0x000000f4f599723e */ /* 0x010fe600000000ff */
[----:B-----5:R-:W-:Y:S01]  /*133e0*/  F2FP.PACK_AB R154, R247, R246 ;  /* 0x000000f6f79a723e */ /* 0x020fe200000000ff */
[----:B------:R-:W-:Y:S01]  /*133f0*/  FADD.FTZ R3, R240, R3 ;  /* 0x00000003f0037221 */ /* 0x000fe20000010000 */
[----:B------:R-:W-:Y:S03]  /*13400*/  F2FP.PACK_AB R155, R149, R248 ;  /* 0x000000f8959b723e */ /* 0x000fe600000000ff */
[----:B------:R-:W-:Y:S01]  /*13410*/  FADD.FTZ R242, R242, R3 ;  /* 0x00000003f2f27221 */ /* 0x000fe20000010000 */
[----:B------:R-:W-:Y:S03]  /*13420*/  MOV R3, R0 ;  /* 0x0000000000037202 */ /* 0x000fe60000000f00 */
[C---:B-1----:R-:W-:Y:S01]  /*13430*/  HMMA.16816.F32 R144, R152.reuse, R132, R4 ;  /* 0x000000849890723c */ /* 0x042fe20000001804 */
[----:B------:R-:W1:Y:S02]  /*13440*/  LDSM.16.MT88.4 R4, [R204+0x8880] ;  /* 0x00888000cc04783b */ /* 0x000e640000004200 */
[----:B------:R-:W-:Y:S04]  /*13450*/  FADD.FTZ R243, R243, R242 ;  /* 0x000000f2f3f37221 */ /* 0x000fe80000010000 */
[----:B------:R-:W-:Y:S01]  /*13460*/  FADD.FTZ R220, R246, R243 ;  /* 0x000000f3f6dc7221 */ /* 0x000fe20000010000 */
[C---:B------:R-:W-:Y:S01]  /*13470*/  HMMA.16816.F32 R140, R152.reuse, R134, R8 ;  /* 0x00000086988c723c */ /* 0x040fe20000001808 */
[----:B------:R-:W2:Y:S03]  /*13480*/  LDSM.16.MT88.4 R8, [R205+0x9880] ;  /* 0x00988000cd08783b */ /* 0x000ea60000004200 */
[----:B------:R-:W-:Y:S04]  /*13490*/  FADD.FTZ R220, R247, R220 ;  /* 0x000000dcf7dc7221 */ /* 0x000fe80000010000 */
        /* <DEDUP_REMOVED lines=10> */
[----:B------:R-:W-:Y:S04]  /*13540*/  FADD.FTZ R5, R236, R5 ;  /* 0x00000005ec057221 */ /* 0x000fe80000010000 */
        /* <DEDUP_REMOVED lines=29> */
.L_x_743:
[----:B------:R-:W-:-:S13]  /*13720*/  ISETP.LE.AND P0, PT, RZ, UR7, PT ;  /* 0x00000007ff007c0c */ /* 0x000fda000bf03270 */
[----:B------:R-:W-:Y:S05]  /*13730*/  @!P0 BRA `(.L_x_747) ;  /* 0x0000235000008947 */ /* 0x000fea0003800000 */
[----:B------:R-:W1:Y:S01]  /*13740*/  S2R R3, SR_TID.X ;  /* 0x0000000000037919 */ /* 0x000e620000002100 */
[----:B------:R-:W-:Y:S01]  /*13750*/  SHF.R.S32.HI R5, RZ, 0x1f, R224 ;  /* 0x0000001fff057819 */ /* 0x000fe200000114e0 */
[C---:B------:R-:W-:Y:S01]  /*13760*/  IMAD.SHL.U32 R228, R222.reuse, 0x2, RZ ;  /* 0x00000002dee47824 */ /* 0x040fe200078e00ff */
[----:B------:R-:W-:Y:S01]  /*13770*/  SHF.L.U64.HI R225, R222, 0x1, R225 ;  /* 0x00000001dee17819 */ /* 0x000fe200000102e1 */
[C---:B------:R-:W-:Y:S01]  /*13780*/  IMAD.SHL.U32 R229, R224.reuse, 0x2, RZ ;  /* 0x00000002e0e57824 */ /* 0x040fe200078e00ff */
[----:B------:R-:W-:Y:S01]  /*13790*/  SHF.L.U64.HI R222, R224, 0x1, R5 ;  /* 0x00000001e0de7819 */ /* 0x000fe20000010205 */
[----:B------:R-:W-:Y:S01]  /*137a0*/  IMAD.MOV.U32 R149, RZ, RZ, R148 ;  /* 0x000000ffff957224 */ /* 0x000fe200078e0094 */
[----:B-1----:R-:W-:-:S04]  /*137b0*/  SHF.R.S32.HI R2, RZ, 0x1f, R3 ;  /* 0x0000001fff027819 */ /* 0x002fc80000011403 */
[----:B------:R-:W-:-:S04]  /*137c0*/  LEA.HI R2, R2, R3, RZ, 0x3 ;  /* 0x0000000302027211 */ /* 0x000fc800078f18ff */
[----:B------:R-:W-:-:S05]  /*137d0*/  LOP3.LUT R2, R2, 0xfffffff8, RZ, 0xc0, !PT ;  /* 0xfffffff802027812 */ /* 0x000fca00078ec0ff */
[----:B------:R-:W-:Y:S02]  /*137e0*/  IMAD.IADD R2, R3, 0x1, -R2 ;  /* 0x0000000103027824 */ /* 0x000fe400078e0a02 */
[----:B------:R-:W-:Y:S01]  /*137f0*/  IMAD.MOV.U32 R3, RZ, RZ, R0 ;  /* 0x000000ffff037224 */ /* 0x000fe200078e0000 */
[----:B------:R-:W-:Y:S01]  /*13800*/  SHF.R.S32.HI R0, RZ, 0x1f, R223 ;  /* 0x0000001fff007819 */ /* 0x000fe200000114df */
[----:B------:R-:W-:-:S03]  /*13810*/  IMAD.SHL.U32 R226, R2, 0x8, RZ ;  /* 0x0000000802e27824 */ /* 0x000fc600078e00ff */
[C---:B------:R-:W-:Y:S01]  /*13820*/  SHF.L.U64.HI R224, R223.reuse, 0x1, R0 ;  /* 0x00000001dfe07819 */ /* 0x040fe20000010200 */
[----:B------:R-:W-:Y:S01]  /*13830*/  IMAD.SHL.U32 R223, R223, 0x2, RZ ;  /* 0x00000002dfdf7824 */ /* 0x000fe200078e00ff */
[----:B------:R-:W-:-:S04]  /*13840*/  SHF.R.S32.HI R227, RZ, 0x1f, R226 ;  /* 0x0000001fffe37819 */ /* 0x000fc800000114e2 */
[C---:B------:R-:W-:Y:S01]  /*13850*/  SHF.L.U64.HI R227, R226.reuse, 0x1, R227 ;  /* 0x00000001e2e37819 */ /* 0x040fe200000102e3 */
[----:B------:R-:W-:Y:S01]  /*13860*/  IMAD.SHL.U32 R226, R226, 0x2, RZ ;  /* 0x00000002e2e27824 */ /* 0x000fe200078e00ff */
[----:B------:R-:W-:Y:S05]  /*13870*/  BRA `(.L_x_748) ;  /* 0x000002c000007947 */ /* 0x000fea0003800000 */
.L_x_750:
[----:B------:R-:W-:Y:S01]  /*13880*/  IMAD.MOV.U32 R217, RZ, RZ, RZ ;  /* 0x000000ffffd97224 */ /* 0x000fe200078e00ff */
[----:B------:R-:W-:Y:S01]  /*13890*/  ULEA UR4, UR7, UR16, 0x5 ;  /* 0x0000001007047291 */ /* 0x000fe2000f8e283f */
[----:B------:R-:W-:Y:S05]  /*138a0*/  ISETP.NE.AND P6, PT, R215, 0x1, PT ;  /* 0x00000001d700780c */ /* 0x000fea0003fc5270 */
        /* <DEDUP_REMOVED lines=18> */
[----:B------:R-:W-:Y:S04]  /*139d0*/  IMAD.WIDE.U32 R10, R217, c[0x0][0x1f0], R10 ;  /* 0x00007c00d90a7a25 */ /* 0x000fe800078e000a */
        /* <DEDUP_REMOVED lines=8> */
[----:B-1----:R-:W-:Y:S05]  /*13a60*/  IADD3 R12, P0, R0, R226, RZ ;  /* 0x000000e2000c7210 */ /* 0x002fea0007f1e0ff */
[----:B--2---:R-:W-:Y:S01]  /*13a70*/  IMAD.X R13, R2, 0x1, R227, P0 ;  /* 0x00000001020d7824 */ /* 0x004fe200000e06e3 */
[----:B------:R-:W-:Y:S04]  /*13a80*/  IADD3 R10, P0, R0, R229, RZ ;  /* 0x000000e5000a7210 */ /* 0x000fe80007f1e0ff */
[----:B------:R-:W-:Y:S01]  /*13a90*/  @!PT LDS RZ, [RZ] ;  /* 0x00000000fffff984 */ /* 0x000fe20000000800 */
[----:B------:R1:W-:Y:S01]  /*13aa0*/  LDGSTS.E.BYPASS.LTC128B.128 [R219+0xc080], [R12.64], !P4 ;  /* 0x0c0800000cdb7fae */ /* 0x0003e2000e101d58 */
[----:B------:R-:W-:Y:S01]  /*13ab0*/  IMAD.X R11, R2, 0x1, R222, P0 ;  /* 0x00000001020b7824 */ /* 0x000fe200000e06de */
[----:B------:R-:W-:Y:S04]  /*13ac0*/  IADD3 R4, P0, R0, R223, RZ ;  /* 0x000000df00047210 */ /* 0x000fe80007f1e0ff */
[----:B------:R1:W-:Y:S01]  /*13ad0*/  LDGSTS.E.BYPASS.LTC128B.128 [R219+0xd080], [R10.64], !P5 ;  /* 0x0d0800000adb7fae */ /* 0x0003e2000e901d58 */
[----:B------:R-:W-:Y:S01]  /*13ae0*/  IMAD.X R5, R2, 0x1, R224, P0 ;  /* 0x0000000102057824 */ /* 0x000fe200000e06e0 */
[----:B------:R-:W-:Y:S04]  /*13af0*/  IADD3 R14, P0, R0, R228, RZ ;  /* 0x000000e4000e7210 */ /* 0x000fe80007f1e0ff */
[----:B------:R1:W-:Y:S01]  /*13b00*/  LDGSTS.E.BYPASS.LTC128B.128 [R219+0xe080], [R4.64], !P3 ;  /* 0x0e08000004db7fae */ /* 0x0003e2000d901d58 */
[----:B------:R-:W-:Y:S05]  /*13b10*/  IMAD.X R15, R2, 0x1, R225, P0 ;  /* 0x00000001020f7824 */ /* 0x000fea00000e06e1 */
[----:B------:R1:W-:Y:S01]  /*13b20*/  LDGSTS.E.BYPASS.LTC128B.128 [R219+0xf080], [R14.64], !P2 ;  /* 0x0f0800000edb7fae */ /* 0x0003e2000d101d58 */
[----:B------:R-:W-:-:S05]  /*13b30*/  BRA `(.L_x_749) ;  /* 0x00000b7000007947 */ /* 0x000fca0003800000 */
.L_x_748:
        /* <DEDUP_REMOVED lines=25> */
[----:B--2---:R-:W-:Y:S04]  /*13cd0*/  IADD3 R176, P0, R150, R226, RZ ;  /* 0x000000e296b07210 */ /* 0x004fe80007f1e0ff */
[----:B---3--:R-:W-:Y:S01]  /*13ce0*/  IADD3.X R177, R0, R227, RZ, P0, !PT ;  /* 0x000000e300b17210 */ /* 0x008fe200007fe4ff */
[C---:B------:R-:W-:Y:S01]  /*13cf0*/  HMMA.16816.F32 R8, R16.reuse, R10, RZ ;  /* 0x0000000a1008723c */ /* 0x040fe200000018ff */
[----:B------:R-:W-:Y:S03]  /*13d00*/  IADD3 R180, P0, R150, R229, RZ ;  /* 0x000000e596b47210 */ /* 0x000fe60007f1e0ff */
[----:B------:R-:W-:Y:S01]  /*13d10*/  @!PT LDS RZ, [RZ] ;  /* 0x00000000fffff984 */ /* 0x000fe20000000800 */
[----:B------:R-:W-:Y:S01]  /*13d20*/  @!PT LDS RZ, [RZ] ;  /* 0x00000000fffff984 */ /* 0x000fe20000000800 */
[----:B------:R-:W-:Y:S01]  /*13d30*/  @!PT LDS RZ, [RZ] ;  /* 0x00000000fffff984 */ /* 0x000fe20000000800 */
[----:B------:R1:W-:Y:S01]  /*13d40*/  LDGSTS.E.BYPASS.LTC128B.128 [R219+0x8080], [R176.64], !P4 ;  /* 0x08080000b0db7fae */ /* 0x0003e2000e101d58 */
[----:B------:R-:W-:Y:S02]  /*13d50*/  IADD3.X R181, R0, R222, RZ, P0, !PT ;  /* 0x000000de00b57210 */ /* 0x000fe400007fe4ff */
[----:B------:R-:W-:Y:S01]  /*13d60*/  IADD3 R184, P0, R150, R223, RZ ;  /* 0x000000df96b87210 */ /* 0x000fe20007f1e0ff */
[C---:B------:R-:W-:Y:S02]  /*13d70*/  HMMA.16816.F32 R12, R16.reuse, R152, RZ ;  /* 0x00000098100c723c */ /* 0x040fe400000018ff */
[----:B------:R2:W-:Y:S02]  /*13d80*/  LDGSTS.E.BYPASS.LTC128B.128 [R219+0x9080], [R180.64], !P5 ;  /* 0x09080000b4db7fae */ /* 0x0005e4000e901d58 */
[----:B------:R-:W-:Y:S02]  /*13d90*/  IADD3.X R185, R0, R224, RZ, P0, !PT ;  /* 0x000000e000b97210 */ /* 0x000fe400007fe4ff */
[----:B------:R-:W-:Y:S02]  /*13da0*/  IADD3 R150, P0, R150, R228, RZ ;  /* 0x000000e496967210 */ /* 0x000fe40007f1e0ff */
[----:B------:R-:W-:Y:S01]  /*13db0*/  HMMA.16816.F32 R16, R16, R154, RZ ;  /* 0x0000009a1010723c */ /* 0x000fe200000018ff */
[----:B------:R3:W-:Y:S03]  /*13dc0*/  LDGSTS.E.BYPASS.LTC128B.128 [R219+0xa080], [R184.64], !P3 ;  /* 0x0a080000b8db7fae */ /* 0x0007e6000d901d58 */
[----:B------:R-:W-:Y:S02]  /*13dd0*/  IADD3.X R151, R0, R225, RZ, P0, !PT ;  /* 0x000000e100977210 */ /* 0x000fe400007fe4ff */
[----:B------:R-:W-:Y:S02]  /*13de0*/  PLOP3.LUT P0, PT, PT, PT, UP0, 0x80, 0x0 ;  /* 0x000000000000781c */ /* 0x000fe40003f0f008 */
[C---:B----4-:R-:W-:Y:S01]  /*13df0*/  HMMA.16816.F32 R4, R156.reuse, R160, R4 ;  /* 0x000000a09c04723c */ /* 0x050fe20000001804 */
[----:B------:R4:W-:Y:S05]  /*13e00*/  LDGSTS.E.BYPASS.LTC128B.128 [R219+0xb080], [R150.64], !P2 ;  /* 0x0b08000096db7fae */ /* 0x0009ea000d101d58 */
[----:B------:R-:W-:Y:S02]  /*13e10*/  LDSM.16.M88.4 R168, [R209+0x10080] ;  /* 0x01008000d1a8783b */ /* 0x000fe40000000200 */
[C---:B------:R-:W-:Y:S03]  /*13e20*/  HMMA.16816.F32 R8, R156.reuse, R162, R8 ;  /* 0x000000a29c08723c */ /* 0x040fe60000001808 */
[----:B------:R-:W3:Y:S05]  /*13e30*/  LDSM.16.M88.4 R172, [R208+0xc080] ;  /* 0x00c08000d0ac783b */ /* 0x000eea0000000200 */
[C---:B-----5:R-:W-:Y:S01]  /*13e40*/  HMMA.16816.F32 R12, R156.reuse, R164, R12 ;  /* 0x000000a49c0c723c */ /* 0x060fe2000000180c */
[----:B------:R-:W5:Y:S05]  /*13e50*/  LDSM.16.M88.4 R152, [R208+0xc880] ;  /* 0x00c88000d098783b */ /* 0x000f6a0000000200 */
[----:B------:R-:W0:Y:S02]  /*13e60*/  LDGDEPBAR ;  /* 0x00000000000079af */ /* 0x000e240000000000 */
[----:B------:R-:W-:Y:S03]  /*13e70*/  HMMA.16816.F32 R16, R156, R166, R16 ;  /* 0x000000a69c10723c */ /* 0x000fe60000001810 */
[----:B-1----:R-:W-:Y:S05]  /*13e80*/  LDSM.16.M88.4 R176, [R207+0x10080] ;  /* 0x01008000cfb0783b */ /* 0x002fea0000000200 */
[----:B--2---:R-:W1:Y:S05]  /*13e90*/  LDSM.16.M88.4 R180, [R202] ;  /* 0x00000000cab4783b */ /* 0x004e6a0000000200 */
[----:B------:R-:W2:Y:S05]  /*13ea0*/  LDSM.16.M88.4 R156, [R202+0x800] ;  /* 0x00080000ca9c783b */ /* 0x000eaa0000000200 */
[----:B------:R-:W-:Y:S05]  /*13eb0*/  LDSM.16.M88.4 R160, [R214+0x14080] ;  /* 0x01408000d6a0783b */ /* 0x000fea0000000200 */
[----:B------:R-:W2:Y:S01]  /*13ec0*/  LDSM.16.M88.4 R164, [R213+0xd080] ;  /* 0x00d08000d5a4783b */ /* 0x000ea20000000200 */
[C---:B---3--:R-:W-:Y:S08]  /*13ed0*/  HMMA.16816.F32 R4, R168.reuse, R172, R4 ;  /* 0x000000aca804723c */ /* 0x048ff00000001804 */
[C---:B------:R-:W-:Y:S01]  /*13ee0*/  HMMA.16816.F32 R8, R168.reuse, R174, R8 ;  /* 0x000000aea808723c */ /* 0x040fe20000001808 */
[----:B------:R-:W-:Y:S07]  /*13ef0*/  LDSM.16.M88.4 R172, [R201] ;  /* 0x00000000c9ac783b */ /* 0x000fee0000000200 */
[C---:B-----5:R-:W-:Y:S08]  /*13f00*/  HMMA.16816.F32 R12, R168.reuse, R152, R12 ;  /* 0x00000098a80c723c */ /* 0x060ff0000000180c */
        /* <DEDUP_REMOVED lines=10> */
[C---:B------:R-:W-:Y:S08]  /*13fb0*/  HMMA.16816.F32 R4, R160.reuse, R164, R4 ;  /* 0x000000a4a004723c */ /* 0x040ff00000001804 */
[C---:B------:R-:W-:Y:S01]  /*13fc0*/  HMMA.16816.F32 R8, R160.reuse, R166, R8 ;  /* 0x000000a6a008723c */ /* 0x040fe20000001808 */
[----:B------:R-:W-:Y:S07]  /*13fd0*/  LDSM.16.M88.4 R164, [R202+0x1000] ;  /* 0x00100000caa4783b */ /* 0x000fee0000000200 */
[C---:B---3--:R-:W-:Y:S08]  /*13fe0*/  HMMA.16816.F32 R12, R160.reuse, R152, R12 ;  /* 0x00000098a00c723c */ /* 0x048ff0000000180c */
[----:B------:R-:W-:Y:S01]  /*13ff0*/  HMMA.16816.F32 R16, R160, R154, R16 ;  /* 0x0000009aa010723c */ /* 0x000fe20000001810 */
[----:B------:R-:W3:Y:S05]  /*14000*/  LDSM.16.M88.4 R152, [R208+0xd880] ;  /* 0x00d88000d098783b */ /* 0x000eea0000000200 */
        /* <DEDUP_REMOVED lines=15> */
[C---:B------:R-:W-:Y:S08]  /*14100*/  HMMA.16816.F32 R4, R160.reuse, R164, R4 ;  /* 0x000000a4a004723c */ /* 0x040ff00000001804 */
[C---:B------:R-:W-:Y:S01]  /*14110*/  HMMA.16816.F32 R8, R160.reuse, R166, R8 ;  /* 0x000000a6a008723c */ /* 0x040fe20000001808 */
[----:B------:R-:W-:Y:S07]  /*14120*/  LDSM.16.M88.4 R164, [R208+0xe080] ;  /* 0x00e08000d0a4783b */ /* 0x000fee0000000200 */
[C---:B-1----:R-:W-:Y:S08]  /*14130*/  HMMA.16816.F32 R12, R160.reuse, R156, R12 ;  /* 0x0000009ca00c723c */ /* 0x042ff0000000180c */
[----:B------:R-:W-:Y:S01]  /*14140*/  HMMA.16816.F32 R16, R160, R158, R16 ;  /* 0x0000009ea010723c */ /* 0x000fe20000001810 */
[----:B------:R-:W1:Y:S05]  /*14150*/  LDSM.16.M88.4 R156, [R198] ;  /* 0x00000000c69c783b */ /* 0x000e6a0000000200 */
[----:B------:R-:W1:Y:S02]  /*14160*/  LDSM.16.M88.4 R160, [R209+0x18080] ;  /* 0x01808000d1a0783b */ /* 0x000e640000000200 */
        /* <DEDUP_REMOVED lines=14> */
[C---:B------:R-:W-:Y:S08]  /*14250*/  HMMA.16816.F32 R4, R160.reuse, R164, R4 ;  /* 0x000000a4a004723c */ /* 0x040ff00000001804 */
[C---:B------:R-:W-:Y:S01]  /*14260*/  HMMA.16816.F32 R8, R160.reuse, R166, R8 ;  /* 0x000000a6a008723c */ /* 0x040fe20000001808 */
[----:B------:R-:W-:Y:S07]  /*14270*/  LDSM.16.M88.4 R164, [R197] ;  /* 0x00000000c5a4783b */ /* 0x000fee0000000200 */
[C---:B--2---:R-:W-:Y:S08]  /*14280*/  HMMA.16816.F32 R12, R160.reuse, R152, R12 ;  /* 0x00000098a00c723c */ /* 0x044ff0000000180c */
[----:B------:R-:W-:Y:S01]  /*14290*/  HMMA.16816.F32 R16, R160, R154, R16 ;  /* 0x0000009aa010723c */ /* 0x000fe20000001810 */
[----:B------:R-:W2:Y:S05]  /*142a0*/  LDSM.16.M88.4 R152, [R213+0xf880] ;  /* 0x00f88000d598783b */ /* 0x000eaa0000000200 */
[----:B------:R-:W2:Y:S02]  /*142b0*/  LDSM.16.M88.4 R160, [R210+0x1c080] ;  /* 0x01c08000d2a0783b */ /* 0x000ea40000000200 */
        /* <DEDUP_REMOVED lines=14> */
[C---:B------:R-:W-:Y:S08]  /*143a0*/  HMMA.16816.F32 R4, R160.reuse, R164, R4 ;  /* 0x000000a4a004723c */ /* 0x040ff00000001804 */
        /* <DEDUP_REMOVED lines=19> */
[----:B------:R-:W-:Y:S05]  /*144e0*/  FMUL.FTZ R10, R10, c[0x0][0x320] ;  /* 0x0000c8000a0a7a20 */ /* 0x000fea0000410000 */
[----:B------:R-:W1:Y:S01]  /*144f0*/  MUFU.TANH R158, R158 ;  /* 0x0000009e009e7308 */ /* 0x000e620000002400 */
[----:B------:R-:W-:Y:S03]  /*14500*/  HMMA.16816.F32 R16, R176, R154, R16 ;  /* 0x0000009ab010723c */ /* 0x000fe60000001810 */
[----:B------:R-:W-:Y:S02]  /*14510*/  FMUL.FTZ R152, R8, c[0x0][0x320] ;  /* 0x0000c80008987a20 */ /* 0x000fe40000410000 */
[----:B------:R-:W-:Y:S02]  /*14520*/  FMUL.FTZ R8, R9, c[0x0][0x320] ;  /* 0x0000c80009087a20 */ /* 0x000fe40000410000 */
[----:B------:R-:W-:Y:S02]  /*14530*/  FMUL.FTZ R9, R11, c[0x0][0x320] ;  /* 0x0000c8000b097a20 */ /* 0x000fe40000410000 */
[----:B------:R3:W1:Y:S06]  /*14540*/  MUFU.TANH R6, R0 ;  /* 0x0000000000067308 */ /* 0x00066c0000002400 */
        /* <DEDUP_REMOVED lines=19> */
[----:B----4-:R3:W4:Y:S10]  /*14680*/  MUFU.TANH R151, R18 ;  /* 0x0000001200977308 */ /* 0x0107340000002400 */
[----:B------:R3:W1:Y:S02]  /*14690*/  MUFU.TANH R150, R19 ;  /* 0x0000001300967308 */ /* 0x0006640000002400 */
[----:B-1234-:R-:W-:-:S05]  /*146a0*/  @P0 BRA `(.L_x_750) ;  /* 0xfffff1d000000947 */ /* 0x01efca000383ffff */
.L_x_749:
        /* <DEDUP_REMOVED lines=20> */
[----:B------:R-:W-:Y:S01]  /*147f0*/  ISETP.LT.AND P0, PT, RZ, UR7, PT ;  /* 0x00000007ff007c0c */ /* 0x000fe2000bf01270 */
[----:B------:R-:W1:Y:S01]  /*14800*/  SHFL.BFLY PT, R13, R10, 0x2, 0x1f ;  /* 0x0c401f000a0d7f89 */ /* 0x000e6200000e0000 */
[----:B------:R-:W-:Y:S07]  /*14810*/  UIADD3 UR7, UR7, -0x1, URZ ;  /* 0xffffffff07077890 */ /* 0x000fee000fffe03f */
        /* <DEDUP_REMOVED lines=8> */
[----:B------:R-:W2:Y:S08]  /*148a0*/  SHFL.BFLY PT, R148, R5, 0x1, 0x1f ;  /* 0x0c201f0005947f89 */ /* 0x000eb000000e0000 */
[----:B------:R-:W3:Y:S01]  /*148b0*/  LDSM.16.MT88.4 R12, [R211+0x8080] ;  /* 0x00808000d30c783b */ /* 0x000ee20000004200 */
        /* <DEDUP_REMOVED lines=11> */
[--C-:B------:R-:W-:Y:S02]  /*14970*/  FFMA.FTZ R231, R157, c[0x0][0x2d0], -R160.reuse ;  /* 0x0000b4009de77a23 */ /* 0x100fe400000108a0 */
[--C-:B------:R-:W-:Y:S01]  /*14980*/  FFMA.FTZ R230, R153, c[0x0][0x2d0], -R160.reuse ;  /* 0x0000b40099e67a23 */ /* 0x100fe200000108a0 */
[----:B------:R-:W-:Y:S01]  /*14990*/  LDSM.16.MT88.4 R156, [R205+0x8080] ;  /* 0x00808000cd9c783b */ /* 0x000fe20000004200 */
[--C-:B------:R-:W-:Y:S01]  /*149a0*/  FFMA.FTZ R233, R8, c[0x0][0x2d0], -R163.reuse ;  /* 0x0000b40008e97a23 */ /* 0x100fe200000108a3 */
[----:B------:R-:W-:Y:S01]  /*149b0*/  MUFU.EX2 R236, R236 ;  /* 0x000000ec00ec7308 */ /* 0x000fe20000000800 */
[--C-:B------:R-:W-:Y:S02]  /*149c0*/  FFMA.FTZ R232, R6, c[0x0][0x2d0], -R160.reuse ;  /* 0x0000b40006e87a23 */ /* 0x100fe400000108a0 */
[--C-:B------:R-:W-:Y:S02]  /*149d0*/  FFMA.FTZ R149, R9, c[0x0][0x2d0], -R160.reuse ;  /* 0x0000b40009957a23 */ /* 0x100fe400000108a0 */
[----:B------:R-:W-:Y:S01]  /*149e0*/  FMUL.FTZ R4, R2, c[0x0][0x2d0] ;  /* 0x0000b40002047a20 */ /* 0x000fe20000410000 */
[----:B------:R-:W2:Y:S01]  /*149f0*/  LDSM.16.MT88.4 R152, [R206+0x8080] ;  /* 0x00808000ce98783b */ /* 0x000ea20000004200 */
[--C-:B------:R-:W-:Y:S02]  /*14a00*/  FFMA.FTZ R237, R166, c[0x0][0x2d0], -R163.reuse ;  /* 0x0000b400a6ed7a23 */ /* 0x100fe400000108a3 */
[--C-:B------:R-:W-:Y:S01]  /*14a10*/  FFMA.FTZ R238, R164, c[0x0][0x2d0], -R163.reuse ;  /* 0x0000b400a4ee7a23 */ /* 0x100fe200000108a3 */
[----:B------:R4:W5:Y:S01]  /*14a20*/  MUFU.EX2 R2, R4 ;  /* 0x0000000400027308 */ /* 0x0009620000000800 */
[--C-:B------:R-:W-:Y:S02]  /*14a30*/  FFMA.FTZ R239, R167, c[0x0][0x2d0], -R160.reuse ;  /* 0x0000b400a7ef7a23 */ /* 0x100fe400000108a0 */
[--C-:B------:R-:W-:Y:S02]  /*14a40*/  FFMA.FTZ R240, R165, c[0x0][0x2d0], -R160.reuse ;  /* 0x0000b400a5f07a23 */ /* 0x100fe400000108a0 */
[C---:B-1----:R-:W-:Y:S01]  /*14a50*/  FMUL.FTZ R5, R3.reuse, R145 ;  /* 0x0000009103057220 */ /* 0x042fe20000410000 */
[----:B------:R-:W-:Y:S01]  /*14a60*/  LDSM.16.MT88.4 R164, [R211+0x9880] ;  /* 0x00988000d3a4783b */ /* 0x000fe20000004200 */
[C---:B------:R-:W-:Y:S02]  /*14a70*/  FMUL.FTZ R8, R3.reuse, R140 ;  /* 0x0000008c03087220 */ /* 0x040fe40000410000 */
[C---:B------:R-:W-:Y:S01]  /*14a80*/  FMUL.FTZ R9, R3.reuse, R141 ;  /* 0x0000008d03097220 */ /* 0x040fe20000410000 */
[----:B------:R-:W1:Y:S01]  /*14a90*/  MUFU.EX2 R235, R235 ;  /* 0x000000eb00eb7308 */ /* 0x000e620000000800 */
[C---:B------:R-:W-:Y:S02]  /*14aa0*/  FMUL.FTZ R16, R3.reuse, R132 ;  /* 0x0000008403107220 */ /* 0x040fe40000410000 */
[----:B------:R-:W-:Y:S02]  /*14ab0*/  FMUL.FTZ R17, R3, R133 ;  /* 0x0000008503117220 */ /* 0x000fe40000410000 */
[--C-:B------:R-:W-:Y:S02]  /*14ac0*/  FFMA.FTZ R241, R162, c[0x0][0x2d0], -R163.reuse ;  /* 0x0000b400a2f17a23 */ /* 0x100fe400000108a3 */
[----:B------:R-:W-:Y:S02]  /*14ad0*/  FFMA.FTZ R163, R161, c[0x0][0x2d0], -R163 ;  /* 0x0000b400a1a37a23 */ /* 0x000fe400000108a3 */
[C---:B------:R-:W-:Y:S01]  /*14ae0*/  FMUL.FTZ R20, R3.reuse, R20 ;  /* 0x0000001403147220 */ /* 0x040fe20000410000 */
[----:B------:R-:W-:Y:S01]  /*14af0*/  MUFU.EX2 R234, R234 ;  /* 0x000000ea00ea7308 */ /* 0x000fe20000000800 */
[C---:B------:R-:W-:Y:S02]  /*14b00*/  FMUL.FTZ R21, R3.reuse, R21 ;  /* 0x0000001503157220 */ /* 0x040fe40000410000 */
[C---:B------:R-:W-:Y:S02]  /*14b10*/  FMUL.FTZ R24, R3.reuse, R24 ;  /* 0x0000001803187220 */ /* 0x040fe40000410000 */
[----:B----4-:R-:W-:Y:S02]  /*14b20*/  FMUL.FTZ R4, R3, R144 ;  /* 0x0000009003047220 */ /* 0x010fe40000410000 */
[C---:B-----5:R-:W-:Y:S02]  /*14b30*/  FMUL.FTZ R6, R2.reuse, R146 ;  /* 0x0000009202067220 */ /* 0x060fe40000410000 */
[C---:B------:R-:W-:Y:S01]  /*14b40*/  FMUL.FTZ R7, R2.reuse, R147 ;  /* 0x0000009302077220 */ /* 0x040fe20000410000 */
[----:B------:R-:W4:Y:S01]  /*14b50*/  MUFU.EX2 R233, R233 ;  /* 0x000000e900e97308 */ /* 0x000f220000000800 */
        /* <DEDUP_REMOVED lines=11> */
[C---:B------:R-:W-:Y:S02]  /*14c10*/  FMUL.FTZ R26, R2.reuse, R26 ;  /* 0x0000001a021a7220 */ /* 0x040fe40000410000 */
[----:B------:R-:W1:Y:S01]  /*14c20*/  MUFU.EX2 R231, R231 ;  /* 0x000000e700e77308 */ /* 0x000e620000000800 */
        /* <DEDUP_REMOVED lines=12> */
[----:B------:R-:W4:Y:S01]  /*14cf0*/  MUFU.EX2 R149, R149 ;  /* 0x0000009500957308 */ /* 0x000f220000000800 */
[----:B------:R-:W-:Y:S02]  /*14d00*/  FMUL.FTZ R37, R3, R37 ;  /* 0x0000002503257220 */ /* 0x000fe40000410000 */
[C---:B------:R-:W-:Y:S01]  /*14d10*/  FMUL.FTZ R38, R2.reuse, R38 ;  /* 0x0000002602267220 */ /* 0x040fe20000410000 */
        /* <DEDUP_REMOVED lines=17> */
[----:B------:R-:W1:Y:S01]  /*14e30*/  MUFU.EX2 R238, R238 ;  /* 0x000000ee00ee7308 */ /* 0x000e620000000800 */
[C---:B---3--:R-:W-:Y:S05]  /*14e40*/  HMMA.16816.F32 R4, R144.reuse, R12, R4 ;  /* 0x0000000c9004723c */ /* 0x048fea0000001804 */
        /* <DEDUP_REMOVED lines=12> */
[C---:B--2---:R-:W-:Y:S02]  /*14f10*/  HMMA.16816.F32 R12, R144.reuse, R152, R12 ;  /* 0x00000098900c723c */ /* 0x044fe4000000180c */
[----:B------:R-:W2:Y:S01]  /*14f20*/  MUFU.EX2 R241, R241 ;  /* 0x000000f100f17308 */ /* 0x000ea20000000800 */
[C---:B------:R-:W-:Y:S02]  /*14f30*/  FMUL.FTZ R56, R3.reuse, R56 ;  /* 0x0000003803387220 */ /* 0x040fe40000410000 */
[C---:B------:R-:W-:Y:S02]  /*14f40*/  FMUL.FTZ R57, R3.reuse, R57 ;  /* 0x0000003903397220 */ /* 0x040fe40000410000 */
[C---:B------:R-:W-:Y:S01]  /*14f50*/  FMUL.FTZ R58, R2.reuse, R58 ;  /* 0x0000003a023a7220 */ /* 0x040fe20000410000 */
[C---:B------:R-:W-:Y:S04]  /*14f60*/  HMMA.16816.F32 R16, R144.reuse, R154, R16 ;  /* 0x0000009a9010723c */ /* 0x040fe80000001810 */
[----:B------:R-:W-:Y:S01]  /*14f70*/  FMUL.FTZ R59, R2, R59 ;  /* 0x0000003b023b7220 */ /* 0x000fe20000410000 */
[----:B-1----:R-:W-:Y:S01]  /*14f80*/  F2FP.PACK_AB R152, R238, R237 ;  /* 0x000000edee98723e */ /* 0x002fe200000000ff */
[C---:B------:R-:W-:Y:S02]  /*14f90*/  FMUL.FTZ R60, R3.reuse, R60 ;  /* 0x0000003c033c7220 */ /* 0x040fe40000410000 */
[C---:B------:R-:W-:Y:S04]  /*14fa0*/  HMMA.16816.F32 R20, R144.reuse, R156, R20 ;  /* 0x0000009c9014723c */ /* 0x040fe80000001814 */
[C---:B------:R-:W-:Y:S01]  /*14fb0*/  FMUL.FTZ R61, R3.reuse, R61 ;  /* 0x0000003d033d7220 */ /* 0x040fe20000410000 */
[----:B---3--:R-:W-:Y:S01]  /*14fc0*/  F2FP.PACK_AB R153, R240, R239 ;  /* 0x000000eff099723e */ /* 0x008fe200000000ff */
[C---:B------:R-:W-:Y:S02]  /*14fd0*/  FMUL.FTZ R62, R2.reuse, R62 ;  /* 0x0000003e023e7220 */ /* 0x040fe40000410000 */
[C---:B------:R-:W-:Y:S01]  /*14fe0*/  HMMA.16816.F32 R24, R144.reuse, R158, R24 ;  /* 0x0000009e9018723c */ /* 0x040fe20000001818 */
[----:B------:R-:W-:Y:S03]  /*14ff0*/  LDSM.16.MT88.4 R156, [R206+0x8880] ;  /* 0x00888000ce9c783b */ /* 0x000fe60000004200 */
[----:B------:R-:W-:Y:S01]  /*15000*/  FMUL.FTZ R63, R2, R63 ;  /* 0x0000003f023f7220 */ /* 0x000fe20000410000 */
[----:B--2---:R-:W-:Y:S01]  /*15010*/  F2FP.PACK_AB R154, R242, R241 ;  /* 0x000000f1f29a723e */ /* 0x004fe200000000ff */
        /* <DEDUP_REMOVED lines=79> */
[----:B------:R-:W-:Y:S03]  /*15510*/  FMUL.FTZ R113, R3, R113 ;  /* 0x0000007103717220 */ /* 0x000fe60000410000 */
[C---:B--2---:R-:W-:Y:S03]  /*15520*/  HMMA.16816.F32 R108, R144.reuse, R132, R108 ;  /* 0x00000084906c723c */ /* 0x044fe6000000186c */
[C---:B------:R-:W-:Y:S02]  /*15530*/  FMUL.FTZ R114, R2.reuse, R114 ;  /* 0x0000007202727220 */ /* 0x040fe40000410000 */
[----:B------:R-:W-:Y:S02]  /*15540*/  FMUL.FTZ R115, R2, R115 ;  /* 0x0000007302737220 */ /* 0x000fe40000410000 */
[--C-:B------:R-:W-:Y:S02]  /*15550*/  FFMA.FTZ R151, R151, c[0x0][0x2d0], -R160.reuse ;  /* 0x0000b40097977a23 */ /* 0x100fe400000108a0 */
[----:B------:R-:W-:Y:S03]  /*15560*/  FFMA.FTZ R160, R150, c[0x0][0x2d0], -R160 ;  /* 0x0000b40096a07a23 */ /* 0x000fe600000108a0 */
        /* <DEDUP_REMOVED lines=8> */
[C---:B------:R-:W-:Y:S02]  /*155f0*/  FMUL.FTZ R120, R3.reuse, R120 ;  /* 0x0000007803787220 */ /* 0x040fe40000410000 */
[C---:B------:R-:W-:Y:S01]  /*15600*/  FMUL.FTZ R121, R3.reuse, R121 ;  /* 0x0000007903797220 */ /* 0x040fe20000410000 */
[C---:B---3--:R-:W-:Y:S03]  /*15610*/  HMMA.16816.F32 R116, R144.reuse, R140, R116 ;  /* 0x0000008c9074723c */ /* 0x048fe60000001874 */
[C---:B------:R-:W-:Y:S02]  /*15620*/  FMUL.FTZ R122, R2.reuse, R122 ;  /* 0x0000007a027a7220 */ /* 0x040fe40000410000 */
[C---:B------:R-:W-:Y:S02]  /*15630*/  FMUL.FTZ R123, R2.reuse, R123 ;  /* 0x0000007b027b7220 */ /* 0x040fe40000410000 */
[C---:B------:R-:W-:Y:S02]  /*15640*/  FMUL.FTZ R124, R3.reuse, R124 ;  /* 0x0000007c037c7220 */ /* 0x040fe40000410000 */
[C---:B------:R-:W-:Y:S01]  /*15650*/  FMUL.FTZ R125, R3.reuse, R125 ;  /* 0x0000007d037d7220 */ /* 0x040fe20000410000 */
[----:B----4-:R-:W3:Y:S02]  /*15660*/  LDSM.16.MT88.4 R160, [R205+0x8880] ;  /* 0x00888000cda0783b */ /* 0x010ee40000004200 */
[C---:B------:R-:W-:Y:S03]  /*15670*/  HMMA.16816.F32 R120, R144.reuse, R142, R120 ;  /* 0x0000008e9078723c */ /* 0x040fe60000001878 */
[C---:B------:R-:W-:Y:S02]  /*15680*/  FMUL.FTZ R126, R2.reuse, R126 ;  /* 0x0000007e027e7220 */ /* 0x040fe40000410000 */
[----:B------:R-:W-:Y:S02]  /*15690*/  FMUL.FTZ R127, R2, R127 ;  /* 0x0000007f027f7220 */ /* 0x000fe40000410000 */
[C---:B------:R-:W-:Y:S01]  /*156a0*/  FMUL.FTZ R128, R3.reuse, R128 ;  /* 0x0000008003807220 */ /* 0x040fe20000410000 */
[----:B-----5:R-:W-:Y:S01]  /*156b0*/  F2FP.PACK_AB R155, R150, R151 ;  /* 0x00000097969b723e */ /* 0x020fe200000000ff */
        /* <DEDUP_REMOVED lines=13> */
[----:B------:R-:W-:Y:S03]  /*15790*/  FADD.FTZ R2, R233, R2 ;  /* 0x00000002e9027221 */ /* 0x000fe60000010000 */
[C---:B------:R-:W-:Y:S01]  /*157a0*/  HMMA.16816.F32 R140, R152.reuse, R134, R8 ;  /* 0x00000086988c723c */ /* 0x040fe20000001808 */
[----:B------:R-:W2:Y:S03]  /*157b0*/  LDSM.16.MT88.4 R8, [R205+0x9880] ;  /* 0x00988000cd08783b */ /* 0x000ea60000004200 */
[----:B------:R-:W-:Y:S04]  /*157c0*/  FADD.FTZ R237, R237, R2 ;  /* 0x00000002eded7221 */ /* 0x000fe80000010000 */
[C---:B------:R-:W-:Y:S01]  /*157d0*/  HMMA.16816.F32 R136, R152.reuse, R156, R12 ;  /* 0x0000009c9888723c */ /* 0x040fe2000000180c */
[----:B------:R-:W4:Y:S03]  /*157e0*/  LDSM.16.MT88.4 R12, [R205+0xa880] ;  /* 0x00a88000cd0c783b */ /* 0x000f260000004200 */
[----:B------:R-:W-:Y:S04]  /*157f0*/  FADD.FTZ R238, R238, R237 ;  /* 0x000000edeeee7221 */ /* 0x000fe80000010000 */
[C---:B------:R-:W-:Y:S01]  /*15800*/  HMMA.16816.F32 R132, R152.reuse, R158, R16 ;  /* 0x0000009e9884723c */ /* 0x040fe20000001810 */
[----:B------:R-:W5:Y:S03]  /*15810*/  LDSM.16.MT88.4 R16, [R205+0xb880] ;  /* 0x00b88000cd10783b */ /* 0x000f660000004200 */
[----:B------:R-:W-:Y:S04]  /*15820*/  FADD.FTZ R241, R241, R238 ;  /* 0x000000eef1f17221 */ /* 0x000fe80000010000 */
[C---:B---3--:R-:W-:Y:S01]  /*15830*/  HMMA.16816.F32 R20, R152.reuse, R160, R20 ;  /* 0x000000a09814723c */ /* 0x048fe20000001814 */
[----:B------:R-:W3:Y:S03]  /*15840*/  LDSM.16.MT88.4 R156, [R204+0xb880] ;  /* 0x00b88000cc9c783b */ /* 0x000ee60000004200 */
[----:B------:R-:W-:Y:S04]  /*15850*/  FADD.FTZ R220, R242, R241 ;  /* 0x000000f1f2dc7221 */ /* 0x000fe80000010000 */
[C---:B------:R-:W-:Y:S08]  /*15860*/  HMMA.16816.F32 R24, R152.reuse, R162, R24 ;  /* 0x000000a29818723c */ /* 0x040ff00000001818 */
[C---:B-1----:R-:W-:Y:S07]  /*15870*/  HMMA.16816.F32 R28, R152.reuse, R4, R28 ;  /* 0x00000004981c723c */ /* 0x042fee000000181c */
[----:B------:R-:W-:Y:S01]  /*15880*/  FADD.FTZ R4, R230, R231 ;  /* 0x000000e7e6047221 */ /* 0x000fe20000010000 */
[C---:B------:R-:W-:Y:S04]  /*15890*/  HMMA.16816.F32 R32, R152.reuse, R6, R32 ;  /* 0x000000069820723c */ /* 0x040fe80000001820 */
[----:B------:R-:W-:Y:S01]  /*158a0*/  FADD.FTZ R4, R149, R4 ;  /* 0x0000000495047221 */ /* 0x000fe20000010000 */
[----:B------:R-:W-:Y:S03]  /*158b0*/  MOV R149, R148 ;  /* 0x0000009400957202 */ /* 0x000fe60000000f00 */
        /* <DEDUP_REMOVED lines=29> */
.L_x_747:
        /* <DEDUP_REMOVED lines=155> */
.L_x_671:
        /* <DEDUP_REMOVED lines=39> */
[----:B---3--:R-:W-:Y:S02]  /*166b0*/  LOP3.LUT R13, R10, 0x1, RZ, 0xc0, !PT ;  /* 0x000000010a0d7812 */ /* 0x008fe400078ec0ff */
        /* <DEDUP_REMOVED lines=157> */
.L_x_752:
        /* <DEDUP_REMOVED lines=157> */
.L_x_754:
[----:B--234-:R-:W-:Y:S05]  /*17a60*/  BSYNC B0 ;  /* 0x0000000000007941 */ /* 0x01cfea0003800000 */
.L_x_753:
        /* <DEDUP_REMOVED lines=30> */
.L_x_756:
[----:B------:R-:W-:Y:S05]  /*17c50*/  BSYNC B0 ;  /* 0x0000000000007941 */ /* 0x000fea0003800000 */
.L_x_755:
        /* <DEDUP_REMOVED lines=30> */
.L_x_758:
[----:B------:R-:W-:Y:S05]  /*17e40*/  BSYNC B0 ;  /* 0x0000000000007941 */ /* 0x000fea0003800000 */
.L_x_757:
        /* <DEDUP_REMOVED lines=31> */
.L_x_751:
        /* <DEDUP_REMOVED lines=31> */
.L_x_759:
        /* <DEDUP_REMOVED lines=43> */
.L_x_761:
[----:B------:R-:W-:Y:S05]  /*184e0*/  BSYNC B0 ;  /* 0x0000000000007941 */ /* 0x000fea0003800000 */
.L_x_760:
        /* <DEDUP_REMOVED lines=54> */
[----:B---3--:R1:W3:Y:S10]  /*18850*/  SHFL.IDX PT, R13, R10, RZ, 0x181f ;  /* 0x00181fff0a0d7589 */ /* 0x0082f400000e0000 */
        /* <DEDUP_REMOVED lines=22> */
.L_x_763:
[----:B------:R-:W-:Y:S05]  /*189c0*/  BSYNC B0 ;  /* 0x0000000000007941 */ /* 0x000fea0003800000 */
.L_x_762:
        /* <DEDUP_REMOVED lines=27> */
.L_x_765:
[----:B------:R-:W-:Y:S05]  /*18b80*/  BSYNC B0 ;  /* 0x0000000000007941 */ /* 0x000fea0003800000 */
.L_x_764:
        /* <DEDUP_REMOVED lines=27> */
.L_x_767:
[----:B------:R-:W-:Y:S05]  /*18d40*/  BSYNC B0 ;  /* 0x0000000000007941 */ /* 0x000fea0003800000 */
.L_x_766:
        /* <DEDUP_REMOVED lines=28> */
.L_x_768:
        /* <DEDUP_REMOVED lines=15> */
.L_x_3544:


//--------------------- .text._ZN7cutlass13device_kernelIN5flash19enable_sm80_to_sm89INS1_16FlashAttnFwdSm80INS1_25CollectiveMainloopFwdSm80ILi8ELi1ELb0EN4cute5tupleIJNS5_1CILi128EEENS7_ILi96EEENS7_ILi256EEEEEELi256ENS_6half_tEfNS_4arch4Sm80ELb0ELb0ELb1ELb0ELb1ELb0ELb1ELb0EEENS1_21CollectiveEpilogueFwdINS6_IJS8_SA_S9_EEENS6_IJNS7_ILi1EEESI_SI_EEESC_SE_Li256ELb0ELb1ELb0ELb0EEENS1_19SingleTileSchedulerILb0ELb0ELb1ELi128EEEEEEEEEvNT_6ParamsE --------------------------
	.section	.text._ZN7cutlass13device_kernelIN5flash19enable_sm80_to_sm89INS1_16FlashAttnFwdSm80INS1_25CollectiveMainloopFwdSm80ILi8ELi1ELb0EN4cute5tupleIJNS5_1CILi128EEENS7_ILi96EEENS7_ILi256EEEEEELi256ENS_6half_tEfNS_4arch4Sm80ELb0ELb0ELb1ELb0ELb1ELb0ELb1ELb0EEENS1_21CollectiveEpilogueFwdINS6_IJS8_SA_S9_EEENS6_IJNS7_ILi1EEESI_SI_EEESC_SE_Li256ELb0ELb1ELb0ELb0EEENS1_19SingleTileSchedulerILb0ELb0ELb1ELi128EEEEEEEEEvNT_6ParamsE,"ax",@progbits
	.sectioninfo	@"SHI_REGISTERS=255"
	.align	128
.text._ZN7cutlass13device_kernelIN5flash19enable_sm80_to_sm89INS1_16FlashAttnFwdSm80INS1_25CollectiveMainloopFwdSm80ILi8ELi1ELb0EN4cute5tupleIJNS5_1CILi128EEENS7_ILi96EEENS7_ILi256EEEEEELi256ENS_6half_tEfNS_4arch4Sm80ELb0ELb0ELb1ELb0ELb1ELb0ELb1ELb0EEENS1_21CollectiveEpilogueFwdINS6_IJS8_SA_S9_EEENS6_IJNS7_ILi1EEESI_SI_EEESC_SE_Li256ELb0ELb1ELb0ELb0EEENS1_19SingleTileSchedulerILb0ELb0ELb1ELi128EEEEEEEEEvNT_6ParamsE:
        .type           _ZN7cutlass13device_kernelIN5flash19enable_sm80_to_sm89INS1_16FlashAttnFwdSm80INS1_25CollectiveMainloopFwdSm80ILi8ELi1ELb0EN4cute5tupleIJNS5_1CILi128EEENS7_ILi96EEENS7_ILi256EEEEEELi256ENS_6half_tEfNS_4arch4Sm80ELb0ELb0ELb1ELb0ELb1ELb0ELb1ELb0EEENS1_21CollectiveEpilogueFwdINS6_IJS8_SA_S9_EEENS6_IJNS7_ILi1EEESI_SI_EEESC_SE_Li256ELb0ELb1ELb0ELb0EEENS1_19SingleTileSchedulerILb0ELb0ELb1ELi128EEEEEEEEEvNT_6ParamsE,@function
        .size           _ZN7cutlass13device_kernelIN5flash19enable_sm80_to_sm89INS1_16FlashAttnFwdSm80INS1_25CollectiveMainloopFwdSm80ILi8ELi1ELb0EN4cute5tupleIJNS5_1CILi128EEENS7_ILi96EEENS7_ILi256EEEEEELi256ENS_6half_tEfNS_4arch4Sm80ELb0ELb0ELb1ELb0ELb1ELb0ELb1ELb0EEENS1_21CollectiveEpilogueFwdINS6_IJS8_SA_S9_EEENS6_IJNS7_ILi1EEESI_SI_EEESC_SE_Li256ELb0ELb1ELb0ELb0EEENS1_19SingleTileSchedulerILb0ELb0ELb1ELi128EEEEEEEEEvNT_6ParamsE,(.L_x_3545 - _ZN7cutlass13device_kernelIN5flash19enable_sm80_to_sm89INS1_16FlashAttnFwdSm80INS1_25CollectiveMainloopFwdSm80ILi8ELi1ELb0EN4cute5tupleIJNS5_1CILi128EEENS7_ILi96EEENS7_ILi256EEEEEELi256ENS_6half_tEfNS_4arch4Sm80ELb0ELb0ELb1ELb0ELb1ELb0ELb1ELb0EEENS1_21CollectiveEpilogueFwdINS6_IJS8_SA_S9_EEENS6_IJNS7_ILi1EEESI_SI_EEESC_SE_Li256ELb0ELb1ELb0ELb0EEENS1_19SingleTileSchedulerILb0ELb0ELb1ELi128EEEEEEEEEvNT_6ParamsE)
        .other          _ZN7cutlass13device_kernelIN5flash19enable_sm80_to_sm89INS1_16FlashAttnFwdSm80INS1_25CollectiveMainloopFwdSm80ILi8ELi1ELb0EN4cute5tupleIJNS5_1CILi128EEENS7_ILi96EEENS7_ILi256EEEEEELi256ENS_6half_tEfNS_4arch4Sm80ELb0ELb0ELb1ELb0ELb1ELb0ELb1ELb0EEENS1_21CollectiveEpilogueFwdINS6_IJS8_SA_S9_EEENS6_IJNS7_ILi1EEESI_SI_EEESC_SE_Li256ELb0ELb1ELb0ELb0EEENS1_19SingleTileSchedulerILb0ELb0ELb1ELi128EEEEEEEEEvNT_6ParamsE,@"STO_CUDA_ENTRY STV_DEFAULT"
_ZN7cutlass13device_kernelIN5flash19enable_sm80_to_sm89INS1_16FlashAttnFwdSm80INS1_25CollectiveMainloopFwdSm80ILi8ELi1ELb0EN4cute5tupleIJNS5_1CILi128EEENS7_ILi96EEENS7_ILi256EEEEEELi256ENS_6half_tEfNS_4arch4Sm80ELb0ELb0ELb1ELb0ELb1ELb0ELb1ELb0EEENS1_21CollectiveEpilogueFwdINS6_IJS8_SA_S9_EEENS6_IJNS7_ILi1EEESI_SI_EEESC_SE_Li256ELb0ELb1ELb0ELb0EEENS1_19SingleTileSchedulerILb0ELb0ELb1ELi128EEEEEEEEEvNT_6ParamsE:
        /* <DEDUP_REMOVED lines=15> */
[----:B------:R-:W-:Y:S02]  /*00f0*/  ULDC.64 UR4, c[0x0][0x340] ;  /* 0x0000d00000047ab9 */ /* 0x000fe40000000a00 */
[----:B------:R-:W-:Y:S02]  /*0100*/  UISETP.NE.U32.AND UP1, UPT, URZ, UR4, UPT ;  /* 0x000000043f00728c */ /* 0x000fe4000bf25070 */
[----:B------:R1:W2:Y:S01]  /*0110*/  @P2 LDG.E R4, [R4.64] ;  /* 0x0000000c04042981 */ /* 0x0002a2000c1e1900 */
[----:B------:R-:W-:Y:S02]  /*0120*/  ULDC.64 UR6, c[0x0][0x340] ;  /* 0x0000d00000067ab9 */ /* 0x000fe40000000a00 */
[----:B------:R-:W-:-:S06]  /*0130*/  UISETP.NE.AND.EX UP1, UPT, URZ, UR5, UPT, UP1 ;  /* 0x000000053f00728c */ /* 0x000fcc000bf25310 */
[----:B------:R-:W-:-:S05]  /*0140*/  PLOP3.LUT P6, PT, PT, PT, UP1, 0x80, 0x0 ;  /* 0x000000000000781c */ /* 0x000fca0003fcf018 */
[----:B------:R-:W-:Y:S02]  /*0150*/  @UP1 UMOV UR4, 0x4 ;  /* 0x0000000400041882 */ /* 0x000fe40000000000 */
[----:B------:R-:W-:-:S06]  /*0160*/  @UP1 UIMAD.WIDE UR4, UR14, UR4, UR6 ;  /* 0x000000040e0412a5 */ /* 0x000fcc000f8e0206 */
[----:B------:R-:W-:Y:S02]  /*0170*/  IMAD.U32 R3, RZ, RZ, UR5 ;  /* 0x00000005ff037e24 */ /* 0x000fe4000f8e00ff */
[----:B------:R-:W-:Y:S01]  /*0180*/  IMAD.U32 R2, RZ, RZ, UR4 ;  /* 0x00000004ff027e24 */ /* 0x000fe2000f8e00ff */
[----:B------:R-:W3:Y:S01]  /*0190*/  S2UR UR7, SR_CTAID.Y ;  /* 0x00000000000779c3 */ /* 0x000ee20000002600 */
[----:B------:R-:W4:Y:S01]  /*01a0*/  S2R R13, SR_CTAID.X ;  /* 0x00000000000d7919 */ /* 0x000f220000002500 */
[----:B------:R-:W-:Y:S01]  /*01b0*/  IMAD.MOV.U32 R11, RZ, RZ, c[0x0][0x2c4] ;  /* 0x0000b100ff0b7624 */ /* 0x000fe200078e00ff */
[----:B------:R-:W-:Y:S02]  /*01c0*/  ULDC.64 UR4, c[0x0][0x1b8] ;  /* 0x00006e0000047ab9 */ /* 0x000fe40000000a00 */
[----:B------:R5:W2:Y:S01]  /*01d0*/  @P6 LDG.E R3, [R2.64] ;  /* 0x0000000c02036981 */ /* 0x000aa2000c1e1900 */
[----:B------:R-:W-:Y:S01]  /*01e0*/  USHF.R.S32.HI UR9, URZ, 0x1f, UR14 ;  /* 0x0000001f3f097899 */ /* 0x000fe2000801140e */
[C---:B------:R-:W-:Y:S01]  /*01f0*/  ISETP.NE.AND P0, PT, R11.reuse, 0x1, PT ;  /* 0x000000010b00780c */ /* 0x040fe20003f05270 */
[----:B------:R-:W-:Y:S01]  /*0200*/  IMAD R11, R11, c[0x0][0x168], RZ ;  /* 0x00005a000b0b7a24 */ /* 0x000fe200078e02ff */
[----:B---3--:R-:W-:-:S02]  /*0210*/  USHF.R.S32.HI UR6, URZ, 0x1f, UR7 ;  /* 0x0000001f3f067899 */ /* 0x008fc40008011407 */
[----:B------:R-:W-:Y:S02]  /*0220*/  UIMAD.WIDE.U32 UR10, UR7, UR4, URZ ;  /* 0x00000004070a72a5 */ /* 0x000fe4000f8e003f */
[----:B------:R-:W-:Y:S01]  /*0230*/  UIMAD UR8, UR6, UR4, URZ ;  /* 0x00000004060872a4 */ /* 0x000fe2000f8e023f */
[----:B-----5:R-:W3:Y:S03]  /*0240*/  S2R R2, SR_TID.X ;  /* 0x0000000000027919 */ /* 0x020ee60000002100 */
[----:B------:R-:W-:-:S03]  /*0250*/  UIMAD UR8, UR7, UR5, UR8 ;  /* 0x00000005070872a4 */ /* 0x000fc6000f8e0208 */
[----:B------:R-:W-:Y:S02]  /*0260*/  ULDC.64 UR4, c[0x0][0x1c0] ;  /* 0x0000700000047ab9 */ /* 0x000fe40000000a00 */
[----:B------:R-:W-:Y:S02]  /*0270*/  UIADD3 UR11, UR11, UR8, URZ ;  /* 0x000000080b0b7290 */ /* 0x000fe4000fffe03f */
[----:B------:R-:W-:Y:S02]  /*0280*/  UIMAD UR9, UR9, UR4, URZ ;  /* 0x00000004090972a4 */ /* 0x000fe4000f8e023f */
[----:B------:R-:W-:Y:S02]  /*0290*/  UIMAD.WIDE.U32 UR10, UR14, UR4, UR10 ;  /* 0x000000040e0a72a5 */ /* 0x000fe4000f8e000a */
[----:B------:R-:W-:Y:S02]  /*02a0*/  UIMAD UR5, UR14, UR5, UR9 ;  /* 0x000000050e0572a4 */ /* 0x000fe4000f8e0209 */
[----:B------:R-:W-:-:S02]  /*02b0*/  ULDC UR4, c[0x0][0x2ac] ;  /* 0x0000ab0000047ab9 */ /* 0x000fc40000000800 */
[----:B------:R-:W-:Y:S01]  /*02c0*/  UIADD3 UR5, UR11, UR5, URZ ;  /* 0x000000050b057290 */ /* 0x000fe2000fffe03f */
[----:B------:R-:W-:Y:S01]  /*02d0*/  IMAD.U32 R15, RZ, RZ, UR11 ;  /* 0x0000000bff0f7e24 */ /* 0x000fe2000f8e00ff */
[----:B------:R-:W-:Y:S01]  /*02e0*/  UMOV UR8, 0x60 ;  /* 0x0000006000087882 */ /* 0x000fe20000000000 */
[----:B------:R-:W-:Y:S01]  /*02f0*/  IMAD.U32 R14, RZ, RZ, UR10 ;  /* 0x0000000aff0e7e24 */ /* 0x000fe2000f8e00ff */
[----:B------:R-:W-:Y:S02]  /*0300*/  UMOV UR11, URZ ;  /* 0x0000003f000b7c82 */ /* 0x000fe40008000000 */
[----:B------:R-:W-:Y:S01]  /*0310*/  IMAD.U32 R15, RZ, RZ, UR5 ;  /* 0x00000005ff0f7e24 */ /* 0x000fe2000f8e00ff */
[----:B---3--:R-:W-:Y:S01]  /*0320*/  SHF.R.S32.HI R17, RZ, 0x1f, R2 ;  /* 0x0000001fff117819 */ /* 0x008fe20000011402 */
[----:B------:R-:W-:Y:S02]  /*0330*/  ULDC UR10, c[0x0][0x1d0] ;  /* 0x00007400000a7ab9 */ /* 0x000fe40000000800 */
[----:B------:R-:W-:Y:S01]  /*0340*/  UIMAD UR10, UR4, UR10, URZ ;  /* 0x0000000a040a72a4 */ /* 0x000fe2000f8e023f */
[----:B------:R-:W-:-:S02]  /*0350*/  LEA.HI R7, R17, R2, RZ, 0x3 ;  /* 0x0000000211077211 */ /* 0x000fc400078f18ff */
[----:B------:R-:W-:Y:S02]  /*0360*/  ULDC UR4, c[0x0][0x2b8] ;  /* 0x0000ae0000047ab9 */ /* 0x000fe40000000800 */
[----:B------:R-:W-:Y:S01]  /*0370*/  LOP3.LUT R0, R7, 0xfffffff8, RZ, 0xc0, !PT ;  /* 0xfffffff807007812 */ /* 0x000fe200078ec0ff */
[----:B------:R-:W-:Y:S01]  /*0380*/  UIADD3 UR16, UR10, 0x5f, URZ ;  /* 0x0000005f0a107890 */ /* 0x000fe2000fffe03f */
[----:B------:R-:W-:Y:S01]  /*0390*/  SHF.R.S32.HI R7, RZ, 0x3, R7 ;  /* 0x00000003ff077819 */ /* 0x000fe20000011407 */
[----:B------:R-:W-:Y:S02]  /*03a0*/  UISETP.NE.AND UP0, UPT, UR4, 0x1, UPT ;  /* 0x000000010400788c */ /* 0x000fe4000bf05270 */
[----:B------:R-:W-:Y:S01]  /*03b0*/  IMAD.IADD R0, R2, 0x1, -R0 ;  /* 0x0000000102007824 */ /* 0x000fe200078e0a00 */
[----:B------:R-:W-:Y:S01]  /*03c0*/  UIMAD.WIDE UR16, UR16, 0x2aaaaaab, URZ ;  /* 0x2aaaaaab101078a5 */ /* 0x000fe2000f8e023f */
[--C-:B----4-:R-:W-:Y:S02]  /*03d0*/  IMAD R16, R13, 0x80, R7.reuse ;  /* 0x000000800d107824 */ /* 0x110fe400078e0207 */
[----:B------:R-:W-:-:S02]  /*03e0*/  IMAD R116, R0, 0x20, R7 ;  /* 0x0000002000747824 */ /* 0x000fc400078e0207 */
[----:B------:R-:W-:Y:S02]  /*03f0*/  IMAD.SHL.U32 R213, R0, 0x8, RZ ;  /* 0x0000000800d57824 */ /* 0x000fe400078e00ff */
[----:B------:R-:W-:Y:S01]  /*0400*/  IMAD R9, R13, 0x80, R116 ;  /* 0x000000800d097824 */ /* 0x000fe200078e0274 */
[----:B------:R-:W-:Y:S01]  /*0410*/  STL [R1+0xc], R116 ;  /* 0x00000c7401007387 */ /* 0x000fe20000100800 */
[----:B------:R-:W-:Y:S01]  /*0420*/  UMOV UR5, UR17 ;  /* 0x0000001100057c82 */ /* 0x000fe20008000000 */
[----:B------:R-:W-:Y:S01]  /*0430*/  IADD3 R29, R213, 0x40, RZ ;  /* 0x00000040d51d7810 */ /* 0x000fe20007ffe0ff */
[----:B-1----:R-:W-:Y:S01]  /*0440*/  @P0 IMAD.HI.U32 R5, R9, c[0x0][0x2c8], RZ ;  /* 0x0000b20009050a27 */ /* 0x002fe200078e00ff */
[----:B------:R1:W-:Y:S01]  /*0450*/  STL [R1+0x8], R9 ;  /* 0x0000080901007387 */ /* 0x0003e20000100800 */
[C---:B------:R-:W-:Y:S01]  /*0460*/  IADD3 R28, R213.reuse, 0x80, RZ ;  /* 0x00000080d51c7810 */ /* 0x040fe20007ffe0ff */
[----:B------:R-:W-:Y:S01]  /*0470*/  USHF.R.U32.HI UR9, URZ, 0x1f, UR5 ;  /* 0x0000001f3f097899 */ /* 0x000fe20008011605 */
[----:B------:R-:W-:Y:S01]  /*0480*/  IMAD.MOV.U32 R6, RZ, RZ, R9 ;  /* 0x000000ffff067224 */ /* 0x000fe200078e0009 */
[----:B------:R-:W-:Y:S01]  /*0490*/  @P0 SHF.R.U32.HI R6, RZ, c[0x0][0x2cc], R5 ;  /* 0x0000b300ff060a19 */ /* 0x000fe20000011605 */
[----:B------:R-:W-:Y:S01]  /*04a0*/  IMAD.MOV.U32 R251, RZ, RZ, RZ ;  /* 0x000000fffffb7224 */ /* 0x000fe200078e00ff */
[----:B------:R-:W-:Y:S01]  /*04b0*/  IADD3 R215, R213, 0xc0, RZ ;  /* 0x000000c0d5d77810 */ /* 0x000fe20007ffe0ff */
[----:B------:R-:W-:Y:S01]  /*04c0*/  ULEA.HI.SX32 UR9, UR5, UR9, 0x1c ;  /* 0x0000000905097291 */ /* 0x000fe2000f8fe23f */
[--C-:B------:R-:W-:Y:S01]  /*04d0*/  SHF.R.S32.HI R5, RZ, 0x1f, R6.reuse ;  /* 0x0000001fff057819 */ /* 0x100fe20000011406 */
[----:B------:R-:W-:Y:S01]  /*04e0*/  IMAD.MOV R8, RZ, RZ, -R6 ;  /* 0x000000ffff087224 */ /* 0x000fe200078e0a06 */
[----:B------:R-:W-:Y:S01]  /*04f0*/  ISETP.GE.AND P5, PT, R29, c[0x0][0x198], PT ;  /* 0x000066001d007a0c */ /* 0x000fe20003fa6270 */
[----:B------:R-:W-:Y:S01]  /*0500*/  IMAD.WIDE.U32 R14, R6, c[0x0][0x1b0], R14 ;  /* 0x00006c00060e7a25 */ /* 0x000fe200078e000e */
[----:B------:R-:W-:Y:S01]  /*0510*/  ISETP.GE.AND P4, PT, R28, c[0x0][0x198], PT ;  /* 0x000066001c007a0c */ /* 0x000fe20003f86270 */
[----:B------:R-:W-:Y:S01]  /*0520*/  UIMAD UR8, UR9, UR8, -0x60 ;  /* 0xffffffa0090874a4 */ /* 0x000fe2000f8e0208 */
[----:B------:R-:W-:Y:S01]  /*0530*/  ISETP.GE.AND P3, PT, R215, c[0x0][0x198], PT ;  /* 0x00006600d7007a0c */ /* 0x000fe20003f66270 */
[----:B------:R-:W-:Y:S01]  /*0540*/  IMAD R5, R5, c[0x0][0x1b0], RZ ;  /* 0x00006c0005057a24 */ /* 0x000fe200078e02ff */
[----:B------:R-:W-:Y:S01]  /*0550*/  ULDC.64 UR4, c[0x0][0x2b0] ;  /* 0x0000ac0000047ab9 */ /* 0x000fe20000000a00 */
[----:B------:R-:W-:Y:S01]  /*0560*/  IMAD R8, R8, c[0x0][0x2c4], R9 ;  /* 0x0000b10008087a24 */ /* 0x000fe200078e0209 */
[----:B------:R-:W-:Y:S01]  /*0570*/  STL [R1+0x14], R213 ;  /* 0x000014d501007387 */ /* 0x000fe20000100800 */
[----:B------:R-:W-:-:S03]  /*0580*/  IMAD R5, R6, c[0x0][0x1b4], R5 ;  /* 0x00006d0006057a24 */ /* 0x000fc600078e0205 */
[----:B------:R-:W-:Y:S01]  /*0590*/  SHF.R.S32.HI R6, RZ, 0x1f, R8 ;  /* 0x0000001fff067819 */ /* 0x000fe20000011408 */
[----:B------:R-:W-:Y:S01]  /*05a0*/  IMAD.IADD R15, R15, 0x1, R5 ;  /* 0x000000010f0f7824 */ /* 0x000fe200078e0205 */
[----:B------:R-:W-:Y:S01]  /*05b0*/  STL [R1], R16 ;  /* 0x0000001001007387 */ /* 0x000fe20000100800 */
[----:B------:R-:W-:Y:S02]  /*05c0*/  IMAD.SHL.U32 R5, R7, 0x40, RZ ;  /* 0x0000004007057824 */ /* 0x000fe400078e00ff */
[----:B------:R-:W-:-:S03]  /*05d0*/  IMAD R6, R6, c[0x0][0x1a8], RZ ;  /* 0x00006a0006067a24 */ /* 0x000fc600078e02ff */
[----:B------:R-:W-:Y:S01]  /*05e0*/  LOP3.LUT R5, R5, 0x1c0, RZ, 0xc0, !PT ;  /* 0x000001c005057812 */ /* 0x000fe200078ec0ff */
[C---:B------:R-:W-:Y:S02]  /*05f0*/  IMAD R6, R8.reuse, c[0x0][0x1ac], R6 ;  /* 0x00006b0008067a24 */ /* 0x040fe400078e0206 */
[----:B-1----:R-:W-:Y:S01]  /*0600*/  IMAD.WIDE.U32 R8, R8, c[0x0][0x1a8], R14 ;  /* 0x00006a0008087a25 */ /* 0x002fe200078e000e */
[----:B------:R-:W-:Y:S02]  /*0610*/  SHF.R.U32.HI R12, RZ, 0x3, R5 ;  /* 0x00000003ff0c7819 */ /* 0x000fe40000011605 */
[----:B------:R-:W-:Y:S01]  /*0620*/  LOP3.LUT R5, R5, 0x38, R213, 0xf8, !PT ;  /* 0x0000003805057812 */ /* 0x000fe200078ef8d5 */
[----:B------:R-:W-:Y:S01]  /*0630*/  IMAD.IADD R9, R9, 0x1, R6 ;  /* 0x0000000109097824 */ /* 0x000fe200078e0206 */
[----:B------:R-:W-:Y:S02]  /*0640*/  LEA R10, P0, R8, c[0x0][0x160], 0x1 ;  /* 0x00005800080a7a11 */ /* 0x000fe400078008ff */
[----:B------:R-:W-:-:S02]  /*0650*/  LOP3.LUT R5, R5, R12, RZ, 0x3c, !PT ;  /* 0x0000000c05057212 */ /* 0x000fc400078e3cff */
[----:B------:R-:W-:Y:S01]  /*0660*/  LEA.HI.X R9, R8, c[0x0][0x164], R9, 0x1, P0 ;  /* 0x0000590008097a11 */ /* 0x000fe200000f0c09 */
[----:B------:R-:W-:Y:S01]  /*0670*/  SHFL.IDX PT, R12, R10, RZ, 0x181f ;  /* 0x00181fff0a0c7589 */ /* 0x000fe200000e0000 */
[-C--:B------:R-:W-:Y:S02]  /*0680*/  ISETP.GE.AND P0, PT, R16, R11.reuse, PT ;  /* 0x0000000b1000720c */ /* 0x080fe40003f06270 */
[----:B------:R-:W-:Y:S01]  /*0690*/  LEA.HI R6, R17, R2, RZ, 0x6 ;  /* 0x0000000211067211 */ /* 0x000fe200078f30ff */
[----:B------:R-:W1:Y:S04]  /*06a0*/  SHFL.IDX PT, R13, R9, RZ, 0x181f ;  /* 0x00181fff090d7589 */ /* 0x000e6800000e0000 */
[----:B------:R-:W-:Y:S01]  /*06b0*/  IMAD.SHL.U32 R8, R6, 0x8, RZ ;  /* 0x0000000806087824 */ /* 0x000fe200078e00ff */
[----:B------:R-:W-:Y:S01]  /*06c0*/  IADD3 R6, R16, 0x20, RZ ;  /* 0x0000002010067810 */ /* 0x000fe20007ffe0ff */
[----:B------:R-:W-:Y:S03]  /*06d0*/  SHFL.IDX PT, R22, R10, 0x1, 0x181f ;  /* 0x00381f000a167f89 */ /* 0x000fe600000e0000 */
[----:B------:R-:W-:Y:S01]  /*06e0*/  ISETP.GE.AND P1, PT, R6, R11, PT ;  /* 0x0000000b0600720c */ /* 0x000fe20003f26270 */
[----:B------:R-:W3:Y:S01]  /*06f0*/  SHFL.IDX PT, R23, R9, 0x1, 0x181f ;  /* 0x00381f0009177f89 */ /* 0x000ee200000e0000 */
[----:B------:R-:W-:-:S02]  /*0700*/  LOP3.LUT R214, R5, 0xfffffe00, R8, 0xf8, !PT ;  /* 0xfffffe0005d67812 */ /* 0x000fc400078ef808 */
[----:B------:R-:W-:Y:S02]  /*0710*/  @!P0 SHF.R.S32.HI R6, RZ, 0x1f, R29 ;  /* 0x0000001fff068819 */ /* 0x000fe4000001141d */
[----:B------:R-:W-:Y:S01]  /*0720*/  @!P0 SHF.R.S32.HI R5, RZ, 0x1f, R28 ;  /* 0x0000001fff058819 */ /* 0x000fe2000001141c */
[----:B------:R-:W-:Y:S01]  /*0730*/  @!P0 IMAD.SHL.U32 R8, R214, 0x2, RZ ;  /* 0x00000002d6088824 */ /* 0x000fe200078e00ff */
[----:B------:R-:W-:Y:S01]  /*0740*/  @!P0 LEA.HI R6, R6, R29, RZ, 0x3 ;  /* 0x0000001d06068211 */ /* 0x000fe200078f18ff */
[----:B------:R-:W-:Y:S01]  /*0750*/  STL [R1+0x4], R214 ;  /* 0x000004d601007387 */ /* 0x000fe20000100800 */
[----:B------:R-:W-:Y:S02]  /*0760*/  @!P0 LEA.HI R5, R5, R28, RZ, 0x3 ;  /* 0x0000001c05058211 */ /* 0x000fe400078f18ff */
[----:B------:R-:W-:Y:S01]  /*0770*/  @!P0 LOP3.LUT R6, R6, 0xfffffff8, RZ, 0xc0, !PT ;  /* 0xfffffff806068812 */ /* 0x000fe200078ec0ff */
[----:B------:R-:W-:Y:S01]  /*0780*/  STL [R1+0x10], R215 ;  /* 0x000010d701007387 */ /* 0x000fe20000100800 */
[----:B------:R-:W-:Y:S01]  /*0790*/  @!P0 LOP3.LUT R5, R5, 0xfffffff8, RZ, 0xc0, !PT ;  /* 0xfffffff805058812 */ /* 0x000fe200078ec0ff */
[----:B-1----:R-:W-:-:S02]  /*07a0*/  @!P0 IMAD.WIDE R14, R213, 0x2, R12 ;  /* 0x00000002d50e8825 */ /* 0x002fc400078e020c */
[----:B------:R-:W4:Y:S02]  /*07b0*/  LDL.LU R212, [R1+0x18] ;  /* 0x0000180001d47983 */ /* 0x000f240000300800 */
[----:B------:R-:W-:-:S04]  /*07c0*/  @!P0 IMAD.WIDE R18, R6, 0x2, R12 ;  /* 0x0000000206128825 */ /* 0x000fc800078e020c */
[----:B------:R-:W-:Y:S01]  /*07d0*/  @!P0 IMAD.WIDE R20, R5, 0x2, R12 ;  /* 0x0000000205148825 */ /* 0x000fe200078e020c */
[----:B--2---:R1:W2:Y:S01]  /*07e0*/  @P2 R2UR UR11, R4 ;  /* 0x00000000040b23c2 */ /* 0x0042a200000e0000 */
[----:B------:R-:W-:-:S13]  /*07f0*/  ISETP.GE.AND P2, PT, R213, c[0x0][0x198], PT ;  /* 0x00006600d5007a0c */ /* 0x000fda0003f46270 */
[----:B------:R5:W-:Y:S04]  /*0800*/  @!P0 LDGSTS.E.BYPASS.LTC128B.128 [R8+0x18100], [R14.64], !P2 ;  /* 0x181000000e088fae */ /* 0x000be8000d101d4c */
[----:B------:R2:W-:Y:S04]  /*0810*/  @!P0 LDGSTS.E.BYPASS.LTC128B.128 [R8+0x1c100], [R18.64], !P5 ;  /* 0x1c10000012088fae */ /* 0x0005e8000e901d4c */
[----:B------:R3:W-:Y:S01]  /*0820*/  @!P0 LDGSTS.E.BYPASS.LTC128B.128 [R8+0x20100], [R20.64], !P4 ;  /* 0x2010000014088fae */ /* 0x0007e2000e101d4c */
[----:B-1----:R-:W-:-:S04]  /*0830*/  @!P0 SHF.R.S32.HI R4, RZ, 0x1f, R215 ;  /* 0x0000001fff048819 */ /* 0x002fc800000114d7 */
[----:B------:R-:W-:Y:S01]  /*0840*/  @!P0 LEA.HI R4, R4, R215, RZ, 0x3 ;  /* 0x000000d704048211 */ /* 0x000fe200078f18ff */
[----:B------:R1:W1:Y:S03]  /*0850*/  @P6 R2UR UR15, R3 ;  /* 0x00000000030f63c2 */ /* 0x00026600000e0000 */
[----:B------:R-:W-:Y:S02]  /*0860*/  @!P0 LOP3.LUT R4, R4, 0xfffffff8, RZ, 0xc0, !PT ;  /* 0xfffffff804048812 */ /* 0x000fe400078ec0ff */
[----:B------:R-:W-:-:S03]  /*0870*/  PLOP3.LUT P6, PT, PT, PT, UP0, 0x80, 0x0 ;  /* 0x000000000000781c */ /* 0x000fc60003fcf008 */
[----:B------:R-:W-:Y:S01]  /*0880*/  @!P0 IMAD.WIDE R12, R4, 0x2, R12 ;  /* 0x00000002040c8825 */ /* 0x000fe200078e020c */
[----:B------:R-:W-:-:S04]  /*0890*/  IADD3 R4, R16, 0x40, RZ ;  /* 0x0000004010047810 */ /* 0x000fc80007ffe0ff */
[----:B------:R1:W-:Y:S01]  /*08a0*/  @!P0 LDGSTS.E.BYPASS.LTC128B.128 [R8+0x24100], [R12.64], !P3 ;  /* 0x241000000c088fae */ /* 0x0003e2000d901d4c */
[----:B------:R-:W-:Y:S02]  /*08b0*/  ISETP.GE.AND P0, PT, R4, R11, PT ;  /* 0x0000000b0400720c */ /* 0x000fe40003f06270 */
[----:B------:R-:W-:Y:S02]  /*08c0*/  @!P1 SHF.R.S32.HI R4, RZ, 0x1f, R29 ;  /* 0x0000001fff049819 */ /* 0x000fe4000001141d */
[----:B--2---:R-:W-:Y:S02]  /*08d0*/  @!P1 SHF.R.S32.HI R18, RZ, 0x1f, R28 ;  /* 0x0000001fff129819 */ /* 0x004fe4000001141c */
[----:B------:R-:W-:Y:S01]  /*08e0*/  @!P1 LEA.HI R4, R4, R29, RZ, 0x3 ;  /* 0x0000001d04049211 */ /* 0x000fe200078f18ff */
[----:B---3--:R-:W-:Y:S01]  /*08f0*/  @!P1 IMAD.WIDE R20, R213, 0x2, R22 ;  /* 0x00000002d5149825 */ /* 0x008fe200078e0216 */
[----:B-----5:R-:W-:Y:S02]  /*0900*/  @!P1 SHF.R.S32.HI R14, RZ, 0x1f, R215 ;  /* 0x0000001fff0e9819 */ /* 0x020fe400000114d7 */
[----:B------:R-:W-:-:S02]  /*0910*/  @!P1 LOP3.LUT R4, R4, 0xfffffff8, RZ, 0xc0, !PT ;  /* 0xfffffff804049812 */ /* 0x000fc400078ec0ff */
[----:B------:R-:W-:Y:S01]  /*0920*/  @!P1 LEA.HI R18, R18, R28, RZ, 0x3 ;  /* 0x0000001c12129211 */ /* 0x000fe200078f18ff */
[----:B------:R-:W-:Y:S01]  /*0930*/  @!P0 IMAD.SHL.U32 R6, R214, 0x2, RZ ;  /* 0x00000002d6068824 */ /* 0x000fe200078e00ff */
[----:B-1----:R-:W-:Y:S01]  /*0940*/  @!P0 SHF.R.S32.HI R3, RZ, 0x1f, R215 ;  /* 0x0000001fff038819 */ /* 0x002fe200000114d7 */
[----:B------:R-:W-:Y:S01]  /*0950*/  @!P1 IMAD.WIDE R4, R4, 0x2, R22 ;  /* 0x0000000204049825 */ /* 0x000fe200078e0216 */
[-C--:B------:R-:W-:Y:S02]  /*0960*/  @!P1 LEA.HI R14, R14, R215.reuse, RZ, 0x3 ;  /* 0x000000d70e0e9211 */ /* 0x080fe400078f18ff */
[----:B------:R-:W-:Y:S02]  /*0970*/  @!P0 LEA.HI R3, R3, R215, RZ, 0x3 ;  /* 0x000000d703038211 */ /* 0x000fe400078f18ff */
[----:B------:R-:W-:Y:S02]  /*0980*/  @!P1 LOP3.LUT R18, R18, 0xfffffff8, RZ, 0xc0, !PT ;  /* 0xfffffff812129812 */ /* 0x000fe400078ec0ff */
[----:B------:R-:W-:-:S02]  /*0990*/  @!P1 LOP3.LUT R14, R14, 0xfffffff8, RZ, 0xc0, !PT ;  /* 0xfffffff80e0e9812 */ /* 0x000fc400078ec0ff */
[----:B------:R-:W-:Y:S01]  /*09a0*/  @!P0 LOP3.LUT R3, R3, 0xfffffff8, RZ, 0xc0, !PT ;  /* 0xfffffff803038812 */ /* 0x000fe200078ec0ff */
[--C-:B------:R-:W-:Y:S01]  /*09b0*/  @!P1 IMAD.WIDE R18, R18, 0x2, R22.reuse ;  /* 0x0000000212129825 */ /* 0x100fe200078e0216 */
[----:B------:R-:W-:Y:S03]  /*09c0*/  SHFL.IDX PT, R12, R10, 0x2, 0x181f ;  /* 0x00581f000a0c7f89 */ /* 0x000fe600000e0000 */
[----:B------:R-:W-:Y:S01]  /*09d0*/  @!P1 IMAD.SHL.U32 R8, R214, 0x2, RZ ;  /* 0x00000002d6089824 */ /* 0x000fe200078e00ff */
[----:B------:R-:W1:Y:S01]  /*09e0*/  SHFL.IDX PT, R13, R9, 0x2, 0x181f ;  /* 0x00581f00090d7f89 */ /* 0x000e6200000e0000 */
[----:B------:R-:W-:-:S03]  /*09f0*/  @!P1 IMAD.WIDE R14, R14, 0x2, R22 ;  /* 0x000000020e0e9825 */ /* 0x000fc600078e0216 */
[----:B------:R2:W-:Y:S04]  /*0a00*/  @!P1 LDGSTS.E.BYPASS.LTC128B.128 [R8+0x19100], [R20.64], !P2 ;  /* 0x1910000014089fae */ /* 0x0005e8000d101d4c */
[----:B------:R3:W-:Y:S04]  /*0a10*/  @!P1 LDGSTS.E.BYPASS.LTC128B.128 [R8+0x1d100], [R4.64], !P5 ;  /* 0x1d10000004089fae */ /* 0x0007e8000e901d4c */
[----:B------:R2:W-:Y:S04]  /*0a20*/  @!P1 LDGSTS.E.BYPASS.LTC128B.128 [R8+0x21100], [R18.64], !P4 ;  /* 0x2110000012089fae */ /* 0x0005e8000e101d4c */
[----:B------:R2:W-:Y:S01]  /*0a30*/  @!P1 LDGSTS.E.BYPASS.LTC128B.128 [R8+0x25100], [R14.64], !P3 ;  /* 0x251000000e089fae */ /* 0x0005e2000d901d4c */
[----:B-1----:R-:W-:Y:S01]  /*0a40*/  @!P0 IMAD.WIDE R22, R3, 0x2, R12 ;  /* 0x0000000203168825 */ /* 0x002fe200078e020c */
[----:B---3--:R-:W-:-:S02]  /*0a50*/  @!P0 SHF.R.S32.HI R5, RZ, 0x1f, R29 ;  /* 0x0000001fff058819 */ /* 0x008fc4000001141d */
[----:B------:R-:W-:Y:S02]  /*0a60*/  @!P0 SHF.R.S32.HI R4, RZ, 0x1f, R28 ;  /* 0x0000001fff048819 */ /* 0x000fe4000001141c */
[----:B------:R-:W-:Y:S02]  /*0a70*/  @!P0 LEA.HI R5, R5, R29, RZ, 0x3 ;  /* 0x0000001d05058211 */ /* 0x000fe400078f18ff */
[----:B------:R-:W-:Y:S02]  /*0a80*/  @!P0 LEA.HI R4, R4, R28, RZ, 0x3 ;  /* 0x0000001c04048211 */ /* 0x000fe400078f18ff */
[----:B------:R-:W-:Y:S02]  /*0a90*/  @!P0 LOP3.LUT R5, R5, 0xfffffff8, RZ, 0xc0, !PT ;  /* 0xfffffff805058812 */ /* 0x000fe400078ec0ff */
[----:B------:R-:W-:Y:S02]  /*0aa0*/  @!P0 LOP3.LUT R4, R4, 0xfffffff8, RZ, 0xc0, !PT ;  /* 0xfffffff804048812 */ /* 0x000fe400078ec0ff */
[----:B--2---:R-:W-:Y:S01]  /*0ab0*/  IADD3 R8, R16, 0x60, RZ ;  /* 0x0000006010087810 */ /* 0x004fe20007ffe0ff */
[--C-:B------:R-:W-:Y:S01]  /*0ac0*/  @!P0 IMAD.WIDE R20, R5, 0x2, R12.reuse ;  /* 0x0000000205148825 */ /* 0x100fe200078e020c */
[----:B------:R-:W-:Y:S01]  /*0ad0*/  PLOP3.LUT P1, PT, PT, PT, UP0, 0x80, 0x0 ;  /* 0x000000000000781c */ /* 0x000fe20003f2f008 */
[----:B------:R-:W-:Y:S01]  /*0ae0*/  SHFL.IDX PT, R10, R10, 0x3, 0x181f ;  /* 0x00781f000a0a7f89 */ /* 0x000fe200000e0000 */
[----:B------:R-:W-:Y:S01]  /*0af0*/  IADD3 R3, R116, UR8, RZ ;  /* 0x0000000874037c10 */ /* 0x000fe2000fffe0ff */
[----:B------:R-:W-:-:S04]  /*0b00*/  @!P0 IMAD.WIDE R4, R4, 0x2, R12 ;  /* 0x0000000204048825 */ /* 0x000fc800078e020c */
[----:B------:R-:W-:-:S05]  /*0b10*/  @!P0 IMAD.WIDE R12, R213, 0x2, R12 ;  /* 0x00000002d50c8825 */ /* 0x000fca00078e020c */
[----:B------:R1:W-:Y:S04]  /*0b20*/  @!P0 LDGSTS.E.BYPASS.LTC128B.128 [R6+0x1a100], [R12.64], !P2 ;  /* 0x1a1000000c068fae */ /* 0x0003e8000d101d4c */
[----:B------:R1:W-:Y:S04]  /*0b30*/  @!P0 LDGSTS.E.BYPASS.LTC128B.128 [R6+0x1e100], [R20.64], !P5 ;  /* 0x1e10000014068fae */ /* 0x0003e8000e901d4c */
[----:B------:R2:W-:Y:S04]  /*0b40*/  @!P0 LDGSTS.E.BYPASS.LTC128B.128 [R6+0x22100], [R4.64], !P4 ;  /* 0x2210000004068fae */ /* 0x0005e8000e101d4c */
[----:B------:R1:W-:Y:S01]  /*0b50*/  @!P0 LDGSTS.E.BYPASS.LTC128B.128 [R6+0x26100], [R22.64], !P3 ;  /* 0x2610000016068fae */ /* 0x0003e2000d901d4c */
[----:B------:R-:W-:-:S03]  /*0b60*/  ISETP.GE.AND P0, PT, R8, R11, PT ;  /* 0x0000000b0800720c */ /* 0x000fc60003f06270 */
[----:B------:R-:W3:Y:S01]  /*0b70*/  SHFL.IDX PT, R11, R9, 0x3, 0x181f ;  /* 0x00781f00090b7f89 */ /* 0x000ee200000e0000 */
[----:B------:R-:W-:-:S09]  /*0b80*/  IADD3 R252, R3, UR11, RZ ;  /* 0x0000000b03fc7c10 */ /* 0x000fd2000fffe0ff */
[----:B------:R-:W-:Y:S01]  /*0b90*/  @!P0 SHF.R.S32.HI R8, RZ, 0x1f, R29 ;  /* 0x0000001fff088819 */ /* 0x000fe2000001141d */
[----:B--2---:R-:W-:-:S04]  /*0ba0*/  @P1 IMAD.HI.U32 R5, R252, c[0x0][0x2bc], RZ ;  /* 0x0000af00fc051a27 */ /* 0x004fc800078e00ff */
[----:B------:R-:W-:Y:S01]  /*0bb0*/  IMAD.MOV.U32 R4, RZ, RZ, R252 ;  /* 0x000000ffff047224 */ /* 0x000fe200078e00fc */
[----:B------:R-:W-:Y:S02]  /*0bc0*/  @P6 SHF.R.U32.HI R4, RZ, c[0x0][0x2c0], R5 ;  /* 0x0000b000ff046a19 */ /* 0x000fe40000011605 */
[----:B-1----:R-:W-:Y:S02]  /*0bd0*/  @!P0 SHF.R.S32.HI R6, RZ, 0x1f, R28 ;  /* 0x0000001fff068819 */ /* 0x002fe4000001141c */
[----:B------:R-:W-:Y:S02]  /*0be0*/  @!P0 SHF.R.S32.HI R5, RZ, 0x1f, R215 ;  /* 0x0000001fff058819 */ /* 0x000fe400000114d7 */
[----:B------:R-:W-:Y:S02]  /*0bf0*/  @!P0 LEA.HI R8, R8, R29, RZ, 0x3 ;  /* 0x0000001d08088211 */ /* 0x000fe400078f18ff */
[----:B------:R-:W-:Y:S02]  /*0c00*/  @!P0 LEA.HI R6, R6, R28, RZ, 0x3 ;  /* 0x0000001c06068211 */ /* 0x000fe400078f18ff */
[----:B------:R-:W-:-:S02]  /*0c10*/  @!P0 LEA.HI R5, R5, R215, RZ, 0x3 ;  /* 0x000000d705058211 */ /* 0x000fc400078f18ff */
[----:B------:R-:W-:Y:S02]  /*0c20*/  @!P0 LOP3.LUT R8, R8, 0xfffffff8, RZ, 0xc0, !PT ;  /* 0xfffffff808088812 */ /* 0x000fe400078ec0ff */
[----:B------:R-:W-:Y:S02]  /*0c30*/  @!P0 LOP3.LUT R6, R6, 0xfffffff8, RZ, 0xc0, !PT ;  /* 0xfffffff806068812 */ /* 0x000fe400078ec0ff */
[----:B------:R-:W-:Y:S01]  /*0c40*/  @!P0 LOP3.LUT R5, R5, 0xfffffff8, RZ, 0xc0, !PT ;  /* 0xfffffff805058812 */ /* 0x000fe200078ec0ff */
[----:B---3--:R-:W-:Y:S01]  /*0c50*/  @!P0 IMAD.WIDE R18, R213, 0x2, R10 ;  /* 0x00000002d5128825 */ /* 0x008fe200078e020a */
[----:B------:R-:W-:-:S03]  /*0c60*/  ISETP.GE.AND P1, PT, R3, UR10, PT ;  /* 0x0000000a03007c0c */ /* 0x000fc6000bf26270 */
[----:B------:R-:W-:Y:S02]  /*0c70*/  @!P0 IMAD.SHL.U32 R3, R214, 0x2, RZ ;  /* 0x00000002d6038824 */ /* 0x000fe400078e00ff */
[--C-:B------:R-:W-:Y:S01]  /*0c80*/  @!P0 IMAD.WIDE R20, R8, 0x2, R10.reuse ;  /* 0x0000000208148825 */ /* 0x100fe200078e020a */
[----:B------:R-:W-:Y:S02]  /*0c90*/  @!UP1 UMOV UR15, UR14 ;  /* 0x0000000e000f9c82 */ /* 0x000fe40008000000 */
[----:B------:R1:W-:Y:S01]  /*0ca0*/  @!P0 LDGSTS.E.BYPASS.LTC128B.128 [R3+0x1b100], [R18.64], !P2 ;  /* 0x1b10000012038fae */ /* 0x0003e2000d101d4c */
[--C-:B------:R-:W-:Y:S01]  /*0cb0*/  @!P0 IMAD.WIDE R22, R6, 0x2, R10.reuse ;  /* 0x0000000206168825 */ /* 0x100fe200078e020a */
[----:B------:R-:W-:Y:S01]  /*0cc0*/  USHF.R.S32.HI UR14, URZ, 0x1f, UR15 ;  /* 0x0000001f3f0e7899 */ /* 0x000fe2000801140f */
[----:B------:R-:W-:Y:S01]  /*0cd0*/  ISETP.GT.OR P1, PT, R116, 0x5f, P1 ;  /* 0x0000005f7400780c */ /* 0x000fe20000f24670 */
[----:B------:R1:W-:Y:S01]  /*0ce0*/  @!P0 LDGSTS.E.BYPASS.LTC128B.128 [R3+0x1f100], [R20.64], !P5 ;  /* 0x1f10000014038fae */ /* 0x0003e2000e901d4c */
[----:B------:R-:W-:-:S03]  /*0cf0*/  @!P0 IMAD.WIDE R10, R5, 0x2, R10 ;  /* 0x00000002050a8825 */ /* 0x000fc600078e020a */
[----:B------:R1:W-:Y:S01]  /*0d00*/  @!P0 LDGSTS.E.BYPASS.LTC128B.128 [R3+0x23100], [R22.64], !P4 ;  /* 0x2310000016038fae */ /* 0x0003e2000e101d4c */
[----:B------:R-:W-:-:S03]  /*0d10*/  UIMAD UR14, UR14, UR4, URZ ;  /* 0x000000040e0e72a4 */ /* 0x000fc6000f8e023f */
[----:B------:R1:W-:Y:S04]  /*0d20*/  @!P0 LDGSTS.E.BYPASS.LTC128B.128 [R3+0x27100], [R10.64], !P3 ;  /* 0x271000000a038fae */ /* 0x0003e8000d901d4c */
[----:B------:R-:W0:Y:S01]  /*0d30*/  LDGDEPBAR ;  /* 0x00000000000079af */ /* 0x000e220000000000 */
[----:B------:R-:W-:Y:S02]  /*0d40*/  UIMAD.WIDE.U32 UR16, UR15, UR4, URZ ;  /* 0x000000040f1072a5 */ /* 0x000fe4000f8e003f */
[----:B------:R-:W-:-:S03]  /*0d50*/  UIMAD UR14, UR15, UR5, UR14 ;  /* 0x000000050f0e72a4 */ /* 0x000fc6000f8e020e */
[----:B------:R-:W-:Y:S02]  /*0d60*/  ULDC.64 UR4, c[0x0][0x1e8] ;  /* 0x00007a0000047ab9 */ /* 0x000fe40000000a00 */
[----:B------:R-:W-:Y:S01]  /*0d70*/  UIADD3 UR14, UR17, UR14, URZ ;  /* 0x0000000e110e7290 */ /* 0x000fe2000fffe03f */
[----:B------:R-:W-:-:S05]  /*0d80*/  @!P1 IADD3 R12, P6, R4, UR16, RZ ;  /* 0x00000010040c9c10 */ /* 0x000fca000ffde0ff */
[----:B------:R-:W-:Y:S02]  /*0d90*/  @!P1 LEA.HI.X.SX32 R9, R4, UR14, 0x1, P6 ;  /* 0x0000000e04099c11 */ /* 0x000fe4000b0f0eff */
[----:B------:R-:W-:-:S04]  /*0da0*/  @!P1 LEA R14, P6, R12, c[0x0][0x2a0], 0x2 ;  /* 0x0000a8000c0e9a11 */ /* 0x000fc800078c10ff */
[----:B------:R-:W-:Y:S01]  /*0db0*/  @!P1 LEA.HI.X R15, R12, c[0x0][0x2a4], R9, 0x2, P6 ;  /* 0x0000a9000c0f9a11 */ /* 0x000fe200030f1409 */
[----:B------:R-:W-:Y:S06]  /*0dc0*/  BAR.SYNC.DEFER_BLOCKING 0x0 ;  /* 0x0000000000007b1d */ /* 0x000fec0000010000 */
[----:B------:R-:W2:Y:S01]  /*0dd0*/  @!P1 LDG.E R251, [R14.64] ;  /* 0x0000000c0efb9981 */ /* 0x000ea2000c1e1900 */
[----:B-1----:R-:W-:-:S04]  /*0de0*/  IMAD.MOV R3, RZ, RZ, -R4 ;  /* 0x000000ffff037224 */ /* 0x002fc800078e0a04 */
[----:B------:R-:W-:-:S05]  /*0df0*/  IMAD R252, R3, c[0x0][0x2b8], R252 ;  /* 0x0000ae0003fc7a24 */ /* 0x000fca00078e02fc */
[----:B------:R-:W-:Y:S01]  /*0e00*/  SHF.R.S32.HI R9, RZ, 0x1f, R252 ;  /* 0x0000001fff097819 */ /* 0x000fe200000114fc */
[----:B------:R-:W-:-:S04]  /*0e10*/  IMAD.WIDE.U32 R4, R252, c[0x0][0x1e0], RZ ;  /* 0x00007800fc047a25 */ /* 0x000fc800078e00ff */
[----:B------:R-:W-:-:S04]  /*0e20*/  IMAD R3, R9, c[0x0][0x1e0], RZ ;  /* 0x0000780009037a24 */ /* 0x000fc800078e02ff */
[----:B------:R-:W-:Y:S01]  /*0e30*/  IMAD R3, R252, c[0x0][0x1e4], R3 ;  /* 0x00007900fc037a24 */ /* 0x000fe200078e0203 */
[----:B------:R-:W-:-:S03]  /*0e40*/  UIMAD UR15, UR6, UR4, URZ ;  /* 0x00000004060f72a4 */ /* 0x000fc6000f8e023f */
[----:B------:R-:W-:Y:S01]  /*0e50*/  IMAD.IADD R5, R5, 0x1, R3 ;  /* 0x0000000105057824 */ /* 0x000fe200078e0203 */
[----:B------:R-:W-:Y:S02]  /*0e60*/  UIMAD.WIDE.U32 UR20, UR7, UR4, URZ ;  /* 0x00000004071472a5 */ /* 0x000fe4000f8e003f */
[----:B------:R-:W-:Y:S02]  /*0e70*/  UIMAD UR15, UR7, UR5, UR15 ;  /* 0x00000005070f72a4 */ /* 0x000fe4000f8e020f */
[----:B------:R-:W-:Y:S02]  /*0e80*/  UIADD3 UR18, UR9, -0x1, URZ ;  /* 0xffffffff09127890 */ /* 0x000fe4000fffe03f */
[----:B------:R-:W-:Y:S02]  /*0e90*/  UIADD3 UR15, UR21, UR15, URZ ;  /* 0x0000000f150f7290 */ /* 0x000fe4000fffe03f */
[----:B------:R-:W-:Y:S01]  /*0ea0*/  UIMAD UR18, UR18, -0x60, UR10 ;  /* 0xffffffa0121278a4 */ /* 0x000fe2000f8e020a */
[----:B------:R-:W-:Y:S01]  /*0eb0*/  LEA.HI R3, R17, R2, RZ, 0x4 ;  /* 0x0000000211037211 */ /* 0x000fe200078f20ff */
[----:B------:R-:W-:-:S02]  /*0ec0*/  IMAD R18, R252, c[0x0][0x1e0], RZ ;  /* 0x00007800fc127a24 */ /* 0x000fc400078e02ff */
[----:B------:R-:W-:Y:S01]  /*0ed0*/  IMAD.SHL.U32 R249, R0, 0x40, RZ ;  /* 0x0000004000f97824 */ /* 0x000fe200078e00ff */
[----:B------:R-:W-:Y:S02]  /*0ee0*/  SHF.R.S32.HI R12, RZ, 0x4, R3 ;  /* 0x00000004ff0c7819 */ /* 0x000fe40000011403 */
[----:B----4-:R-:W-:Y:S01]  /*0ef0*/  LOP3.LUT R212, R212, 0xfffffffe, RZ, 0xc0, !PT ;  /* 0xfffffffed4d47812 */ /* 0x010fe200078ec0ff */
[----:B------:R-:W-:Y:S01]  /*0f00*/  UISETP.GE.AND UP1, UPT, UR10, 0x1, UPT ;  /* 0x000000010a00788c */ /* 0x000fe2000bf26270 */
[C---:B------:R-:W-:Y:S01]  /*0f10*/  LOP3.LUT R11, R3.reuse, 0xfffffff0, RZ, 0xc0, !PT ;  /* 0xfffffff0030b7812 */ /* 0x040fe200078ec0ff */
[----:B------:R-:W-:Y:S01]  /*0f20*/  ULDC.64 UR4, c[0x0][0x210] ;  /* 0x0000840000047ab9 */ /* 0x000fe20000000a00 */
[----:B------:R-:W-:-:S04]  /*0f30*/  LEA.HI R3, R3, R12, RZ, 0x1 ;  /* 0x0000000c03037211 */ /* 0x000fc800078f08ff */
[----:B------:R-:W-:Y:S02]  /*0f40*/  LOP3.LUT R3, R3, 0xfffffffe, RZ, 0xc0, !PT ;  /* 0xfffffffe03037812 */ /* 0x000fe400078ec0ff */
[----:B------:R-:W-:-:S03]  /*0f50*/  LOP3.LUT R249, R249, 0x1c0, RZ, 0xc0, !PT ;  /* 0x000001c0f9f97812 */ /* 0x000fc600078ec0ff */
[----:B------:R-:W-:Y:S01]  /*0f60*/  IMAD.IADD R3, R12, 0x1, -R3 ;  /* 0x000000010c037824 */ /* 0x000fe200078e0a03 */
[----:B------:R-:W-:Y:S01]  /*0f70*/  ISETP.GE.AND P6, PT, R213, c[0x0][0x1d4], PT ;  /* 0x00007500d5007a0c */ /* 0x000fe20003fc6270 */
[----:B------:R-:W-:Y:S01]  /*0f80*/  IMAD.IADD R11, R2, 0x1, -R11 ;  /* 0x00000001020b7824 */ /* 0x000fe200078e0a0b */
[----:B------:R-:W-:Y:S02]  /*0f90*/  ISETP.GE.AND P5, PT, R29, c[0x0][0x1d4], PT ;  /* 0x000075001d007a0c */ /* 0x000fe40003fa6270 */
[----:B------:R-:W-:Y:S02]  /*0fa0*/  ISETP.GE.AND P4, PT, R28, c[0x0][0x1d4], PT ;  /* 0x000075001c007a0c */ /* 0x000fe40003f86270 */
[----:B------:R-:W-:-:S13]  /*0fb0*/  ISETP.GE.AND P3, PT, R215, c[0x0][0x1d4], PT ;  /* 0x00007500d7007a0c */ /* 0x000fda0003f66270 */
[----:B------:R-:W-:-:S05]  /*0fc0*/  @P3 LOP3.LUT R212, R212, 0x1, RZ, 0xfc, !PT ;  /* 0x00000001d4d43812 */ /* 0x000fca00078efcff */
[----:B------:R-:W-:Y:S01]  /*0fd0*/  STL [R1+0x18], R212 ;  /* 0x000018d401007387 */ /* 0x000fe20000100800 */
[----:B------:R-:W-:Y:S02]  /*0fe0*/  UIMAD UR6, UR6, UR4, URZ ;  /* 0x00000004060672a4 */ /* 0x000fe4000f8e023f */
[----:B------:R-:W-:Y:S02]  /*0ff0*/  UIMAD.WIDE.U32 UR22, UR7, UR4, URZ ;  /* 0x00000004071672a5 */ /* 0x000fe4000f8e003f */
[----:B------:R-:W-:-:S04]  /*1000*/  UIMAD UR5, UR7, UR5, UR6 ;  /* 0x00000005070572a4 */ /* 0x000fc8000f8e0206 */
[----:B------:R-:W-:Y:S01]  /*1010*/  UIADD3 UR5, UR23, UR5, URZ ;  /* 0x0000000517057290 */ /* 0x000fe2000fffe03f */
[----:B--2---:R-:W-:Y:S01]  /*1020*/  SHF.R.S32.HI R8, RZ, 0x1f, R251 ;  /* 0x0000001fff087819 */ /* 0x004fe200000114fb */
[----:B------:R-:W-:-:S04]  /*1030*/  IMAD.WIDE.U32 R4, R251, c[0x0][0x1f0], R4 ;  /* 0x00007c00fb047a25 */ /* 0x000fc800078e0004 */
[----:B------:R-:W-:Y:S01]  /*1040*/  IMAD R6, R8, c[0x0][0x1f0], RZ ;  /* 0x00007c0008067a24 */ /* 0x000fe200078e02ff */
[----:B------:R-:W-:-:S03]  /*1050*/  IADD3 R10, P1, R4, UR20, RZ ;  /* 0x00000014040a7c10 */ /* 0x000fc6000ff3e0ff */
[----:B------:R-:W-:Y:S01]  /*1060*/  IMAD R4, R251, c[0x0][0x1f4], R6 ;  /* 0x00007d00fb047a24 */ /* 0x000fe200078e0206 */
[----:B------:R-:W-:Y:S01]  /*1070*/  LEA R20, P0, R10, c[0x0][0x1c8], 0x1 ;  /* 0x000072000a147a11 */ /* 0x000fe200078008ff */
[----:B------:R-:W-:-:S03]  /*1080*/  IMAD.SHL.U32 R6, R7, 0x8, RZ ;  /* 0x0000000807067824 */ /* 0x000fc600078e00ff */
[----:B------:R-:W-:Y:S02]  /*1090*/  IADD3.X R4, R5, UR15, R4, P1, !PT ;  /* 0x0000000f05047c10 */ /* 0x000fe40008ffe404 */
[----:B------:R-:W-:Y:S02]  /*10a0*/  IADD3 R7, -R7, UR18, RZ ;  /* 0x0000001207077c10 */ /* 0x000fe4000fffe1ff */
[----:B------:R-:W-:Y:S01]  /*10b0*/  LEA.HI.X R10, R10, c[0x0][0x1cc], R4, 0x1, P0 ;  /* 0x000073000a0a7a11 */ /* 0x000fe200000f0c04 */
[----:B------:R-:W-:Y:S01]  /*10c0*/  SHFL.IDX PT, R26, R20, RZ, 0x181f ;  /* 0x00181fff141a7589 */ /* 0x000fe200000e0000 */
[----:B------:R-:W-:-:S03]  /*10d0*/  ISETP.GE.AND P2, PT, R7, 0x1, PT ;  /* 0x000000010700780c */ /* 0x000fc60003f46270 */
[----:B------:R-:W1:Y:S01]  /*10e0*/  SHFL.IDX PT, R27, R10, RZ, 0x181f ;  /* 0x00181fff0a1b7589 */ /* 0x000e6200000e0000 */
[----:B------:R-:W-:Y:S01]  /*10f0*/  IMAD R18, R251, c[0x0][0x1f0], R18 ;  /* 0x00007c00fb127a24 */ /* 0x000fe200078e0212 */
[----:B------:R-:W-:-:S04]  /*1100*/  LOP3.LUT R6, R249, 0x8, R6, 0xf8, !PT ;  /* 0x00000008f9067812 */ /* 0x000fc800078ef806 */
[----:B------:R-:W-:-:S04]  /*1110*/  IADD3 R18, R18, UR20, RZ ;  /* 0x0000001412127c10 */ /* 0x000fc8000fffe0ff */
[----:B------:R-:W-:Y:S02]  /*1120*/  @P2 SHF.R.S32.HI R22, RZ, 0x1f, R29 ;  /* 0x0000001fff162819 */ /* 0x000fe4000001141d */
[----:B------:R-:W-:Y:S02]  /*1130*/  @P2 SHF.R.S32.HI R14, RZ, 0x1f, R28 ;  /* 0x0000001fff0e2819 */ /* 0x000fe4000001141c */
[----:B------:R-:W-:Y:S02]  /*1140*/  @P2 SHF.R.S32.HI R12, RZ, 0x1f, R215 ;  /* 0x0000001fff0c2819 */ /* 0x000fe400000114d7 */
[----:B------:R-:W-:Y:S02]  /*1150*/  @P2 LEA.HI R22, R22, R29, RZ, 0x3 ;  /* 0x0000001d16162211 */ /* 0x000fe400078f18ff */
[----:B------:R-:W-:Y:S02]  /*1160*/  @P2 LEA.HI R14, R14, R28, RZ, 0x3 ;  /* 0x0000001c0e0e2211 */ /* 0x000fe400078f18ff */
[----:B------:R-:W-:-:S02]  /*1170*/  @P2 LEA.HI R12, R12, R215, RZ, 0x3 ;  /* 0x000000d70c0c2211 */ /* 0x000fc400078f18ff */
[----:B------:R-:W-:Y:S02]  /*1180*/  SHF.R.U32.HI R249, RZ, 0x3, R249 ;  /* 0x00000003fff97819 */ /* 0x000fe400000116f9 */
[----:B------:R-:W-:Y:S01]  /*1190*/  ISETP.GE.AND P1, PT, R7, 0x21, PT ;  /* 0x000000210700780c */ /* 0x000fe20003f26270 */
[----:B------:R-:W-:Y:S01]  /*11a0*/  SHFL.IDX PT, R20, R20, 0x1, 0x181f ;  /* 0x00381f0014147f89 */ /* 0x000fe200000e0000 */
[----:B------:R-:W-:Y:S02]  /*11b0*/  @P2 LOP3.LUT R22, R22, 0xfffffff8, RZ, 0xc0, !PT ;  /* 0xfffffff816162812 */ /* 0x000fe400078ec0ff */
[----:B------:R-:W-:Y:S01]  /*11c0*/  LEA R18, R18, c[0x0][0x1c8], 0x1 ;  /* 0x0000720012127a11 */ /* 0x000fe200078e08ff */
[----:B------:R-:W2:Y:S01]  /*11d0*/  SHFL.IDX PT, R21, R10, 0x1, 0x181f ;  /* 0x00381f000a157f89 */ /* 0x000ea200000e0000 */
[----:B------:R-:W-:Y:S02]  /*11e0*/  @P2 LOP3.LUT R14, R14, 0xfffffff8, RZ, 0xc0, !PT ;  /* 0xfffffff80e0e2812 */ /* 0x000fe400078ec0ff */
[----:B------:R-:W-:Y:S01]  /*11f0*/  @P2 LOP3.LUT R12, R12, 0xfffffff8, RZ, 0xc0, !PT ;  /* 0xfffffff80c0c2812 */ /* 0x000fe200078ec0ff */
[----:B-1----:R-:W-:Y:S01]  /*1200*/  @P2 IMAD.WIDE R24, R213, 0x2, R26 ;  /* 0x00000002d5182825 */ /* 0x002fe200078e021a */
[----:B------:R-:W-:-:S02]  /*1210*/  SHF.R.S32.HI R5, RZ, 0x1f, R11 ;  /* 0x0000001fff057819 */ /* 0x000fc4000001140b */
[----:B------:R-:W-:Y:S01]  /*1220*/  LOP3.LUT R249, R6, R249, RZ, 0x3c, !PT ;  /* 0x000000f906f97212 */ /* 0x000fe200078e3cff */
[----:B------:R-:W-:Y:S01]  /*1230*/  @P2 IMAD.SHL.U32 R6, R214, 0x2, RZ ;  /* 0x00000002d6062824 */ /* 0x000fe200078e00ff */
[----:B------:R-:W-:Y:S01]  /*1240*/  ISETP.GE.AND P0, PT, R7, 0x41, PT ;  /* 0x000000410700780c */ /* 0x000fe20003f06270 */
[--C-:B------:R-:W-:Y:S01]  /*1250*/  @P2 IMAD.WIDE R22, R22, 0x2, R26.reuse ;  /* 0x0000000216162825 */ /* 0x100fe200078e021a */
[----:B------:R-:W-:Y:S01]  /*1260*/  SHFL.IDX PT, R18, R18, 0x2, 0x181f ;  /* 0x00581f0012127f89 */ /* 0x000fe200000e0000 */
[----:B------:R-:W-:Y:S02]  /*1270*/  LEA.HI R5, R5, R11, RZ, 0x3 ;  /* 0x0000000b05057211 */ /* 0x000fe400078f18ff */
[--C-:B------:R-:W-:Y:S01]  /*1280*/  @P2 IMAD.WIDE R14, R14, 0x2, R26.reuse ;  /* 0x000000020e0e2825 */ /* 0x100fe200078e021a */
[----:B------:R1:W3:Y:S03]  /*1290*/  SHFL.IDX PT, R19, R10, 0x2, 0x181f ;  /* 0x00581f000a137f89 */ /* 0x0002e600000e0000 */
[----:B------:R-:W-:Y:S01]  /*12a0*/  @P2 IMAD.WIDE R12, R12, 0x2, R26 ;  /* 0x000000020c0c2825 */ /* 0x000fe200078e021a */
[----:B------:R4:W-:Y:S01]  /*12b0*/  @P2 LDGSTS.E.BYPASS.LTC128B.128 [R6+0xc100], [R24.64], !P6 ;  /* 0x0c10000018062fae */ /* 0x0009e2000f101d4c */
[----:B------:R-:W-:-:S03]  /*12c0*/  LOP3.LUT R4, R5, 0xfffffff8, RZ, 0xc0, !PT ;  /* 0xfffffff805047812 */ /* 0x000fc600078ec0ff */
[----:B------:R2:W-:Y:S04]  /*12d0*/  @P2 LDGSTS.E.BYPASS.LTC128B.128 [R6+0xf100], [R22.64], !P5 ;  /* 0x0f10000016062fae */ /* 0x0005e8000e901d4c */
[----:B------:R5:W-:Y:S04]  /*12e0*/  @P2 LDGSTS.E.BYPASS.LTC128B.128 [R6+0x12100], [R14.64], !P4 ;  /* 0x121000000e062fae */ /* 0x000be8000e101d4c */
[----:B------:R2:W-:Y:S01]  /*12f0*/  @P2 LDGSTS.E.BYPASS.LTC128B.128 [R6+0x15100], [R12.64], !P3 ;  /* 0x151000000c062fae */ /* 0x0005e2000d901d4c */
[----:B------:R-:W-:Y:S01]  /*1300*/  IMAD.IADD R4, R11, 0x1, -R4 ;  /* 0x000000010b047824 */ /* 0x000fe200078e0a04 */
[----:B------:R-:W-:-:S02]  /*1310*/  @P0 SHF.R.S32.HI R11, RZ, 0x1f, R28 ;  /* 0x0000001fff0b0819 */ /* 0x000fc4000001141c */
[----:B-1----:R-:W-:Y:S02]  /*1320*/  @P0 SHF.R.S32.HI R10, RZ, 0x1f, R215 ;  /* 0x0000001fff0a0819 */ /* 0x002fe400000114d7 */
[----:B------:R-:W-:Y:S02]  /*1330*/  @P0 LEA.HI R11, R11, R28, RZ, 0x3 ;  /* 0x0000001c0b0b0211 */ /* 0x000fe400078f18ff */
[----:B------:R-:W-:Y:S02]  /*1340*/  @P0 LEA.HI R10, R10, R215, RZ, 0x3 ;  /* 0x000000d70a0a0211 */ /* 0x000fe400078f18ff */
[----:B-----5:R-:W-:Y:S02]  /*1350*/  @P1 SHF.R.S32.HI R15, RZ, 0x1f, R29 ;  /* 0x0000001fff0f1819 */ /* 0x020fe4000001141d */
[----:B------:R-:W-:Y:S02]  /*1360*/  @P1 SHF.R.S32.HI R14, RZ, 0x1f, R28 ;  /* 0x0000001fff0e1819 */ /* 0x000fe4000001141c */
[----:B--2---:R-:W-:-:S02]  /*1370*/  @P1 SHF.R.S32.HI R13, RZ, 0x1f, R215 ;  /* 0x0000001fff0d1819 */ /* 0x004fc400000114d7 */
[----:B------:R-:W-:Y:S02]  /*1380*/  @P1 LEA.HI R15, R15, R29, RZ, 0x3 ;  /* 0x0000001d0f0f1211 */ /* 0x000fe400078f18ff */
[----:B------:R-:W-:Y:S02]  /*1390*/  @P0 SHF.R.S32.HI R12, RZ, 0x1f, R29 ;  /* 0x0000001fff0c0819 */ /* 0x000fe4000001141d */
[----:B------:R-:W-:Y:S02]  /*13a0*/  @P1 LEA.HI R14, R14, R28, RZ, 0x3 ;  /* 0x0000001c0e0e1211 */ /* 0x000fe400078f18ff */
[----:B------:R-:W-:Y:S02]  /*13b0*/  @P1 LEA.HI R13, R13, R215, RZ, 0x3 ;  /* 0x000000d70d0d1211 */ /* 0x000fe400078f18ff */
[----:B------:R-:W-:Y:S02]  /*13c0*/  @P1 LOP3.LUT R15, R15, 0xfffffff8, RZ, 0xc0, !PT ;  /* 0xfffffff80f0f1812 */ /* 0x000fe400078ec0ff */
[----:B------:R-:W-:-:S02]  /*13d0*/  @P0 LEA.HI R12, R12, R29, RZ, 0x3 ;  /* 0x0000001d0c0c0211 */ /* 0x000fc400078f18ff */
[----:B------:R-:W-:Y:S02]  /*13e0*/  @P1 LOP3.LUT R14, R14, 0xfffffff8, RZ, 0xc0, !PT ;  /* 0xfffffff80e0e1812 */ /* 0x000fe400078ec0ff */
[----:B------:R-:W-:Y:S01]  /*13f0*/  @P1 LOP3.LUT R13, R13, 0xfffffff8, RZ, 0xc0, !PT ;  /* 0xfffffff80d0d1812 */ /* 0x000fe200078ec0ff */
[--C-:B------:R-:W-:Y:S01]  /*1400*/  @P1 IMAD.WIDE R22, R15, 0x2, R20.reuse ;  /* 0x000000020f161825 */ /* 0x100fe200078e0214 */
[----:B------:R-:W-:Y:S02]  /*1410*/  @P0 LOP3.LUT R12, R12, 0xfffffff8, RZ, 0xc0, !PT ;  /* 0xfffffff80c0c0812 */ /* 0x000fe400078ec0ff */
[----:B------:R-:W-:Y:S01]  /*1420*/  @P0 LOP3.LUT R11, R11, 0xfffffff8, RZ, 0xc0, !PT ;  /* 0xfffffff80b0b0812 */ /* 0x000fe200078ec0ff */
[----:B------:R-:W-:Y:S01]  /*1430*/  @P1 IMAD.WIDE R14, R14, 0x2, R20 ;  /* 0x000000020e0e1825 */ /* 0x000fe200078e0214 */
[----:B------:R-:W-:-:S03]  /*1440*/  @P0 LOP3.LUT R10, R10, 0xfffffff8, RZ, 0xc0, !PT ;  /* 0xfffffff80a0a0812 */ /* 0x000fc600078ec0ff */
[----:B----4-:R-:W-:-:S04]  /*1450*/  @P1 IMAD.WIDE R24, R13, 0x2, R20 ;  /* 0x000000020d181825 */ /* 0x010fc800078e0214 */
[----:B------:R-:W-:Y:S02]  /*1460*/  @P1 IMAD.SHL.U32 R16, R214, 0x2, RZ ;  /* 0x00000002d6101824 */ /* 0x000fe400078e00ff */
[----:B------:R-:W-:-:S04]  /*1470*/  @P1 IMAD.WIDE R20, R213, 0x2, R20 ;  /* 0x00000002d5141825 */ /* 0x000fc800078e0214 */
[--C-:B---3--:R-:W-:Y:S01]  /*1480*/  @P0 IMAD.WIDE R12, R12, 0x2, R18.reuse ;  /* 0x000000020c0c0825 */ /* 0x108fe200078e0212 */
[----:B------:R1:W-:Y:S03]  /*1490*/  @P1 LDGSTS.E.BYPASS.LTC128B.128 [R16+0xd100], [R20.64], !P6 ;  /* 0x0d10000014101fae */ /* 0x0003e6000f101d4c */
[--C-:B------:R-:W-:Y:S01]  /*14a0*/  @P0 IMAD.WIDE R30, R11, 0x2, R18.reuse ;  /* 0x000000020b1e0825 */ /* 0x100fe200078e0212 */
[----:B------:R1:W-:Y:S03]  /*14b0*/  @P1 LDGSTS.E.BYPASS.LTC128B.128 [R16+0x10100], [R22.64], !P5 ;  /* 0x1010000016101fae */ /* 0x0003e6000e901d4c */
[--C-:B------:R-:W-:Y:S01]  /*14c0*/  @P0 IMAD.WIDE R26, R10, 0x2, R18.reuse ;  /* 0x000000020a1a0825 */ /* 0x100fe200078e0212 */
[----:B------:R2:W-:Y:S03]  /*14d0*/  @P1 LDGSTS.E.BYPASS.LTC128B.128 [R16+0x13100], [R14.64], !P4 ;  /* 0x131000000e101fae */ /* 0x0005e6000e101d4c */
[----:B------:R-:W-:Y:S01]  /*14e0*/  @P0 IMAD.SHL.U32 R6, R214, 0x2, RZ ;  /* 0x00000002d6060824 */ /* 0x000fe200078e00ff */
[----:B------:R3:W-:Y:S01]  /*14f0*/  @P1 LDGSTS.E.BYPASS.LTC128B.128 [R16+0x16100], [R24.64], !P3 ;  /* 0x1610000018101fae */ /* 0x0007e2000d901d4c */
[----:B------:R-:W-:-:S05]  /*1500*/  @P0 IMAD.WIDE R18, R213, 0x2, R18 ;  /* 0x00000002d5120825 */ /* 0x000fca00078e0212 */
[----:B------:R4:W-:Y:S04]  /*1510*/  @P0 LDGSTS.E.BYPASS.LTC128B.128 [R6+0xe100], [R18.64], !P6 ;  /* 0x0e10000012060fae */ /* 0x0009e8000f101d4c */
[----:B------:R5:W-:Y:S04]  /*1520*/  @P0 LDGSTS.E.BYPASS.LTC128B.128 [R6+0x11100], [R12.64], !P5 ;  /* 0x111000000c060fae */ /* 0x000be8000e901d4c */
[----:B------:R4:W-:Y:S04]  /*1530*/  @P0 LDGSTS.E.BYPASS.LTC128B.128 [R6+0x14100], [R30.64], !P4 ;  /* 0x141000001e060fae */ /* 0x0009e8000e101d4c */
[----:B------:R4:W-:Y:S04]  /*1540*/  @P0 LDGSTS.E.BYPASS.LTC128B.128 [R6+0x17100], [R26.64], !P3 ;  /* 0x171000001a060fae */ /* 0x0009e8000d901d4c */
[----:B------:R-:W0:Y:S01]  /*1550*/  LDGDEPBAR ;  /* 0x00000000000079af */ /* 0x000e220000000000 */
[C---:B------:R-:W-:Y:S01]  /*1560*/  R2P PR, R4.reuse, 0x6 ;  /* 0x0000000604007804 */ /* 0x040fe20000000000 */
[----:B------:R-:W-:-:S02]  /*1570*/  IMAD.SHL.U32 R4, R4, 0x40, RZ ;  /* 0x0000004004047824 */ /* 0x000fc400078e00ff */
[C---:B------:R-:W-:Y:S02]  /*1580*/  IMAD R249, R3.reuse, 0x200, R249 ;  /* 0x0000020003f97824 */ /* 0x040fe400078e02f9 */
[----:B------:R-:W-:Y:S01]  /*1590*/  IMAD.SHL.U32 R3, R3, 0x8, RZ ;  /* 0x0000000803037824 */ /* 0x000fe200078e00ff */
[----:B------:R-:W-:Y:S01]  /*15a0*/  LEA.HI R11, R17, R2, RZ, 0x5 ;  /* 0x00000002110b7211 */ /* 0x000fe200078f28ff */
[----:B------:R-:W-:Y:S02]  /*15b0*/  IMAD.MOV.U32 R10, RZ, RZ, 0x20 ;  /* 0x00000020ff0a7424 */ /* 0x000fe400078e00ff */
[----:B-----5:R-:W-:Y:S01]  /*15c0*/  IMAD.MOV.U32 R13, RZ, RZ, 0x10 ;  /* 0x00000010ff0d7424 */ /* 0x020fe200078e00ff */
[----:B------:R-:W-:Y:S01]  /*15d0*/  SHF.R.S32.HI R12, RZ, 0x5, R11 ;  /* 0x00000005ff0c7819 */ /* 0x000fe2000001140b */
[----:B----4-:R-:W-:Y:S01]  /*15e0*/  IMAD.SHL.U32 R6, R5, 0x40, RZ ;  /* 0x0000004005067824 */ /* 0x010fe200078e00ff */
[----:B------:R-:W-:Y:S01]  /*15f0*/  LOP3.LUT R5, R4, 0x1c0, RZ, 0xc0, !PT ;  /* 0x000001c004057812 */ /* 0x000fe200078ec0ff */
[----:B------:R-:W-:-:S04]  /*1600*/  DEPBAR.LE SB0, 0x1 ;  /* 0x000080400000791a */ /* 0x000fc80000000000 */
[----:B------:R-:W-:Y:S01]  /*1610*/  SEL R4, R13, 0xfffffff0, !P1 ;  /* 0xfffffff00d047807 */ /* 0x000fe20004800000 */
[----:B------:R-:W-:-:S04]  /*1620*/  DEPBAR.LE SB0, 0x0 ;  /* 0x000080000000791a */ /* 0x000fc80000000000 */
[----:B------:R-:W-:Y:S02]  /*1630*/  LOP3.LUT R13, R5, 0x8, R3, 0xf8, !PT ;  /* 0x00000008050d7812 */ /* 0x000fe400078ef803 */
[----:B------:R-:W-:Y:S02]  /*1640*/  LOP3.LUT R6, R6, 0xfffffe00, RZ, 0xc0, !PT ;  /* 0xfffffe0006067812 */ /* 0x000fe400078ec0ff */
[----:B------:R-:W-:Y:S02]  /*1650*/  SHF.R.U32.HI R5, RZ, 0x3, R5 ;  /* 0x00000003ff057819 */ /* 0x000fe40000011605 */
[----:B------:R-:W-:Y:S01]  /*1660*/  SEL R3, R10, 0xffffffe0, !P2 ;  /* 0xffffffe00a037807 */ /* 0x000fe20005000000 */
[----:B------:R-:W-:Y:S01]  /*1670*/  BAR.SYNC.DEFER_BLOCKING 0x0 ;  /* 0x0000000000007b1d */ /* 0x000fe20000010000 */
[----:B------:R-:W-:Y:S01]  /*1680*/  R2P PR, R0, 0x6 ;  /* 0x0000000600007804 */ /* 0x000fe20000000000 */
[----:B------:R-:W-:Y:S01]  /*1690*/  IMAD R0, R12, 0x400, R6 ;  /* 0x000004000c007824 */ /* 0x000fe200078e0206 */
[----:B------:R-:W-:Y:S01]  /*16a0*/  LOP3.LUT R5, R13, R5, RZ, 0x3c, !PT ;  /* 0x000000050d057212 */ /* 0x000fe200078e3cff */
[----:B------:R-:W-:Y:S01]  /*16b0*/  IMAD.SHL.U32 R249, R249, 0x2, RZ ;  /* 0x00000002f9f97824 */ /* 0x000fe200078e00ff */
[----:B------:R-:W-:-:S03]  /*16c0*/  PLOP3.LUT P0, PT, PT, PT, UP1, 0x80, 0x0 ;  /* 0x000000000000781c */ /* 0x000fc60003f0f018 */
[----:B------:R-:W-:Y:S01]  /*16d0*/  IMAD.IADD R0, R5, 0x1, R0 ;  /* 0x0000000105007824 */ /* 0x000fe200078e0200 */
[C---:B------:R-:W-:Y:S02]  /*16e0*/  IADD3 R12, R249.reuse, 0xc100, RZ ;  /* 0x0000c100f90c7810 */ /* 0x040fe40007ffe0ff */
[----:B------:R-:W-:Y:S02]  /*16f0*/  IADD3 R247, R249, 0xc120, RZ ;  /* 0x0000c120f9f77810 */ /* 0x000fe40007ffe0ff */
[----:B------:R-:W-:Y:S02]  /*1700*/  LEA R250, R0, 0x18100, 0x1 ;  /* 0x0001810000fa7811 */ /* 0x000fe400078e08ff */
[----:B------:R-:W-:Y:S01]  /*1710*/  @P1 IADD3 R247, R12, -0x20, RZ ;  /* 0xffffffe00cf71810 */ /* 0x000fe20007ffe0ff */
[----:B------:R-:W-:Y:S02]  /*1720*/  IMAD.SHL.U32 R12, R0, 0x2, RZ ;  /* 0x00000002000c7824 */ /* 0x000fe400078e00ff */
[----:B------:R-:W-:Y:S01]  /*1730*/  IMAD R248, R4, 0x2, R250 ;  /* 0x0000000204f87824 */ /* 0x000fe200078e02fa */
[----:B------:R-:W-:-:S02]  /*1740*/  LOP3.LUT R11, R11, 0xffffffe0, RZ, 0xc0, !PT ;  /* 0xffffffe00b0b7812 */ /* 0x000fc400078ec0ff */
[----:B------:R-:W-:Y:S01]  /*1750*/  ISETP.GE.AND P1, PT, R215, c[0x0][0x1d4], PT ;  /* 0x00007500d7007a0c */ /* 0x000fe20003f26270 */
[----:B--2---:R-:W2:Y:S01]  /*1760*/  LDSM.16.M88.4 R12, [R12+0x18100] ;  /* 0x018100000c0c783b */ /* 0x004ea20000000200 */
[----:B------:R-:W-:-:S03]  /*1770*/  LOP3.LUT R5, R5, R6, RZ, 0xfc, !PT ;  /* 0x0000000605057212 */ /* 0x000fc600078efcff */
[----:B------:R1:W4:Y:S01]  /*1780*/  LDSM.16.M88.4 R80, [R249+0xc100] ;  /* 0x00c10000f950783b */ /* 0x0003220000000200 */
[----:B------:R-:W-:-:S03]  /*1790*/  IMAD.IADD R2, R2, 0x1, -R11 ;  /* 0x0000000102027824 */ /* 0x000fc600078e0a0b */
[----:B------:R1:W1:Y:S01]  /*17a0*/  LDSM.16.M88.4 R72, [R249+0xc900] ;  /* 0x00c90000f948783b */ /* 0x0002620000000200 */
[----:B------:R-:W-:-:S03]  /*17b0*/  ISETP.GT.AND P3, PT, R116, 0x5f, PT ;  /* 0x0000005f7400780c */ /* 0x000fc60003f64270 */
[----:B------:R1:W1:Y:S01]  /*17c0*/  LDSM.16.M88.4 R64, [R249+0xd100] ;  /* 0x00d10000f940783b */ /* 0x0002620000000200 */
[----:B------:R-:W-:-:S03]  /*17d0*/  SEL R6, RZ, 0x10, P1 ;  /* 0x00000010ff067807 */ /* 0x000fc60000800000 */
[----:B------:R1:W1:Y:S01]  /*17e0*/  LDSM.16.M88.4 R56, [R249+0xd900] ;  /* 0x00d90000f938783b */ /* 0x0002620000000200 */
[----:B------:R-:W-:-:S03]  /*17f0*/  SEL R0, R10, 0xffffffe0, !P2 ;  /* 0xffffffe00a007807 */ /* 0x000fc60005000000 */
[----:B------:R1:W1:Y:S01]  /*1800*/  LDSM.16.M88.4 R48, [R249+0xe100] ;  /* 0x00e10000f930783b */ /* 0x0002620000000200 */
[----:B------:R-:W-:-:S03]  /*1810*/  IADD3 R239, R247, 0x800, RZ ;  /* 0x00000800f7ef7810 */ /* 0x000fc60007ffe0ff */
[----:B------:R1:W1:Y:S01]  /*1820*/  LDSM.16.M88.4 R96, [R249+0xe900] ;  /* 0x00e90000f960783b */ /* 0x0002620000000200 */
[----:B------:R-:W-:-:S03]  /*1830*/  IADD3 R238, R247, 0x1000, RZ ;  /* 0x00001000f7ee7810 */ /* 0x000fc60007ffe0ff */
[----:B------:R1:W1:Y:S01]  /*1840*/  LDSM.16.M88.4 R84, [R248] ;  /* 0x00000000f854783b */ /* 0x0002620000000200 */
[----:B------:R-:W-:-:S03]  /*1850*/  IADD3 R237, R247, 0x1800, RZ ;  /* 0x00001800f7ed7810 */ /* 0x000fc60007ffe0ff */
[----:B------:R1:W1:Y:S01]  /*1860*/  LDSM.16.M88.4 R40, [R247] ;  /* 0x00000000f728783b */ /* 0x0002620000000200 */
[----:B------:R-:W-:-:S03]  /*1870*/  IADD3 R236, R247, 0x2000, RZ ;  /* 0x00002000f7ec7810 */ /* 0x000fc60007ffe0ff */
[----:B------:R1:W1:Y:S01]  /*1880*/  LDSM.16.M88.4 R36, [R247+0x800] ;  /* 0x00080000f724783b */ /* 0x0002620000000200 */
[----:B------:R-:W-:-:S03]  /*1890*/  IADD3 R235, R247, 0x2800, RZ ;  /* 0x00002800f7eb7810 */ /* 0x000fc60007ffe0ff */
[----:B------:R1:W1:Y:S04]  /*18a0*/  LDSM.16.M88.4 R32, [R247+0x1000] ;  /* 0x00100000f720783b */ /* 0x0002680000000200 */
[----:B---3--:R3:W1:Y:S04]  /*18b0*/  LDSM.16.M88.4 R24, [R247+0x1800] ;  /* 0x00180000f718783b */ /* 0x0086680000000200 */
[----:B------:R3:W1:Y:S04]  /*18c0*/  LDSM.16.M88.4 R92, [R247+0x2000] ;  /* 0x00200000f75c783b */ /* 0x0006680000000200 */
[----:B------:R3:W1:Y:S01]  /*18d0*/  LDSM.16.M88.4 R88, [R247+0x2800] ;  /* 0x00280000f758783b */ /* 0x0006620000000200 */
[----:B------:R-:W-:Y:S05]  /*18e0*/  @!P0 BRA `(.L_x_769) ;  /* 0x0000059000008947 */ /* 0x000fea0003800000 */
[----:B--2-4-:R-:W-:Y:S01]  /*18f0*/  IMAD R9, R9, c[0x0][0x208], RZ ;  /* 0x0000820009097a24 */ /* 0x014fe200078e02ff */
[----:B-1----:R-:W-:Y:S01]  /*1900*/  P2R R20, PR, RZ, 0x8 ;  /* 0x00000008ff147803 */ /* 0x002fe20000000000 */
[----:B------:R-:W-:Y:S01]  /*1910*/  IMAD.WIDE.U32 R10, R252, c[0x0][0x208], RZ ;  /* 0x00008200fc0a7a25 */ /* 0x000fe200078e00ff */
[----:B------:R-:W-:-:S02]  /*1920*/  ISETP.GE.AND P3, PT, R213, c[0x0][0x1d4], PT ;  /* 0x00007500d5007a0c */ /* 0x000fc40003f66270 */
[----:B------:R-:W-:Y:S01]  /*1930*/  SHF.R.S32.HI R44, RZ, 0x1f, R29 ;  /* 0x0000001fff2c7819 */ /* 0x000fe2000001141d */
[----:B------:R-:W-:Y:S01]  /*1940*/  IMAD R9, R252, c[0x0][0x20c], R9 ;  /* 0x00008300fc097a24 */ /* 0x000fe200078e0209 */
[----:B------:R-:W-:Y:S01]  /*1950*/  SHF.R.S32.HI R30, RZ, 0x1f, R28 ;  /* 0x0000001fff1e7819 */ /* 0x000fe2000001141c */
[----:B------:R-:W-:Y:S01]  /*1960*/  IMAD R8, R8, c[0x0][0x218], RZ ;  /* 0x0000860008087a24 */ /* 0x000fe200078e02ff */
[----:B------:R-:W-:Y:S01]  /*1970*/  LEA.HI R44, R44, R29, RZ, 0x3 ;  /* 0x0000001d2c2c7211 */ /* 0x000fe200078f18ff */
[----:B------:R-:W-:Y:S01]  /*1980*/  IMAD.IADD R11, R11, 0x1, R9 ;  /* 0x000000010b0b7824 */ /* 0x000fe200078e0209 */
[----:B------:R-:W-:Y:S01]  /*1990*/  LEA.HI R30, R30, R28, RZ, 0x3 ;  /* 0x0000001c1e1e7211 */ /* 0x000fe200078f18ff */
[C---:B------:R-:W-:Y:S01]  /*19a0*/  IMAD R8, R251.reuse, c[0x0][0x21c], R8 ;  /* 0x00008700fb087a24 */ /* 0x040fe200078e0208 */
[----:B------:R-:W-:Y:S01]  /*19b0*/  LOP3.LUT R44, R44, 0xfffffff8, RZ, 0xc0, !PT ;  /* 0xfffffff82c2c7812 */ /* 0x000fe200078ec0ff */
[----:B------:R-:W-:Y:S01]  /*19c0*/  IMAD.WIDE.U32 R10, R251, c[0x0][0x218], R10 ;  /* 0x00008600fb0a7a25 */ /* 0x000fe200078e000a */
[----:B------:R-:W-:-:S02]  /*19d0*/  LOP3.LUT R30, R30, 0xfffffff8, RZ, 0xc0, !PT ;  /* 0xfffffff81e1e7812 */ /* 0x000fc400078ec0ff */
[----:B------:R-:W-:Y:S01]  /*19e0*/  ISETP.GE.AND P2, PT, R29, c[0x0][0x1d4], PT ;  /* 0x000075001d007a0c */ /* 0x000fe20003f46270 */
[----:B------:R-:W-:Y:S01]  /*19f0*/  IMAD.WIDE R46, R213, 0x2, RZ ;  /* 0x00000002d52e7825 */ /* 0x000fe200078e02ff */
[----:B------:R-:W-:Y:S02]  /*1a00*/  IADD3 R10, P0, R10, UR22, RZ ;  /* 0x000000160a0a7c10 */ /* 0x000fe4000ff1e0ff */
[----:B------:R-:W-:Y:S01]  /*1a10*/  ISETP.GE.AND P1, PT, R28, c[0x0][0x1d4], PT ;  /* 0x000075001c007a0c */ /* 0x000fe20003f26270 */
[----:B------:R-:W-:Y:S01]  /*1a20*/  IMAD.SHL.U32 R9, R214, 0x2, RZ ;  /* 0x00000002d6097824 */ /* 0x000fe200078e00ff */
[----:B------:R-:W-:Y:S01]  /*1a30*/  IADD3.X R8, R11, UR5, R8, P0, !PT ;  /* 0x000000050b087c10 */ /* 0x000fe200087fe408 */
[----:B------:R-:W-:Y:S01]  /*1a40*/  IMAD.WIDE R44, R44, 0x2, RZ ;  /* 0x000000022c2c7825 */ /* 0x000fe200078e02ff */
[----:B------:R-:W-:Y:S02]  /*1a50*/  LEA R11, P0, R10, c[0x0][0x1f8], 0x1 ;  /* 0x00007e000a0b7a11 */ /* 0x000fe400078008ff */
[----:B------:R-:W-:Y:S01]  /*1a60*/  P2R R21, PR, RZ, 0x20 ;  /* 0x00000020ff157803 */ /* 0x000fe20000000000 */
[----:B------:R-:W-:Y:S01]  /*1a70*/  IMAD.WIDE R30, R30, 0x2, RZ ;  /* 0x000000021e1e7825 */ /* 0x000fe200078e02ff */
[----:B------:R-:W-:Y:S01]  /*1a80*/  LEA.HI.X R10, R10, c[0x0][0x1fc], R8, 0x1, P0 ;  /* 0x00007f000a0a7a11 */ /* 0x000fe200000f0c08 */
[----:B------:R-:W1:Y:S01]  /*1a90*/  SHFL.IDX PT, R18, R11, RZ, 0x181f ;  /* 0x00181fff0b127589 */ /* 0x000e6200000e0000 */
[----:B------:R-:W-:-:S03]  /*1aa0*/  SHF.R.S32.HI R8, RZ, 0x1f, R215 ;  /* 0x0000001fff087819 */ /* 0x000fc600000114d7 */
[----:B------:R-:W2:Y:S01]  /*1ab0*/  SHFL.IDX PT, R19, R10, RZ, 0x181f ;  /* 0x00181fff0a137589 */ /* 0x000ea200000e0000 */
[----:B------:R-:W-:-:S03]  /*1ac0*/  LEA.HI R8, R8, R215, RZ, 0x3 ;  /* 0x000000d708087211 */ /* 0x000fc600078f18ff */
[----:B------:R-:W4:Y:S01]  /*1ad0*/  SHFL.IDX PT, R16, R11, 0x1, 0x181f ;  /* 0x00381f000b107f89 */ /* 0x000f2200000e0000 */
[----:B------:R-:W-:-:S03]  /*1ae0*/  LOP3.LUT R8, R8, 0xfffffff8, RZ, 0xc0, !PT ;  /* 0xfffffff808087812 */ /* 0x000fc600078ec0ff */
[----:B------:R-:W5:Y:S02]  /*1af0*/  SHFL.IDX PT, R17, R10, 0x1, 0x181f ;  /* 0x00381f000a117f89 */ /* 0x000f6400000e0000 */
[----:B------:R-:W-:Y:S01]  /*1b00*/  IMAD.WIDE R54, R8, 0x2, RZ ;  /* 0x0000000208367825 */ /* 0x000fe200078e02ff */
[----:B------:R-:W-:Y:S01]  /*1b10*/  P2R R8, PR, RZ, 0x10 ;  /* 0x00000010ff087803 */ /* 0x000fe20000000000 */
[----:B------:R-:W3:Y:S01]  /*1b20*/  SHFL.IDX PT, R11, R11, 0x2, 0x181f ;  /* 0x00581f000b0b7f89 */ /* 0x000ee200000e0000 */
[----:B------:R-:W-:-:S03]  /*1b30*/  ISETP.LT.OR P4, PT, R7, 0x21, P2 ;  /* 0x000000210700780c */ /* 0x000fc60001781670 */
[----:B------:R-:W3:Y:S01]  /*1b40*/  SHFL.IDX PT, R10, R10, 0x2, 0x181f ;  /* 0x00581f000a0a7f89 */ /* 0x000ee200000e0000 */
[----:B-1----:R-:W-:-:S05]  /*1b50*/  IADD3 R22, P0, R18, R46, RZ ;  /* 0x0000002e12167210 */ /* 0x002fca0007f1e0ff */
[----:B--2---:R-:W-:Y:S01]  /*1b60*/  IMAD.X R23, R19, 0x1, R47, P0 ;  /* 0x0000000113177824 */ /* 0x004fe200000e062f */
[----:B------:R-:W-:-:S13]  /*1b70*/  ISETP.LT.OR P0, PT, R7, 0x1, P3 ;  /* 0x000000010700780c */ /* 0x000fda0001f01670 */
[----:B------:R1:W-:Y:S02]  /*1b80*/  LDGSTS.E.BYPASS.LTC128B.128 [R9+0x100], [R22.64], !P0 ;  /* 0x0010000016097fae */ /* 0x0003e4000c101d4c */
[----:B-1----:R-:W-:-:S05]  /*1b90*/  IADD3 R22, P0, R18, R44, RZ ;  /* 0x0000002c12167210 */ /* 0x002fca0007f1e0ff */
[----:B------:R-:W-:Y:S01]  /*1ba0*/  IMAD.X R23, R19, 0x1, R45, P0 ;  /* 0x0000000113177824 */ /* 0x000fe200000e062d */
[----:B------:R-:W-:-:S05]  /*1bb0*/  IADD3 R52, P0, R18, R30, RZ ;  /* 0x0000001e12347210 */ /* 0x000fca0007f1e0ff */
[----:B------:R-:W-:Y:S01]  /*1bc0*/  IMAD.X R53, R19, 0x1, R31, P0 ;  /* 0x0000000113357824 */ /* 0x000fe200000e061f */
[----:B------:R-:W-:-:S05]  /*1bd0*/  IADD3 R18, P0, R18, R54, RZ ;  /* 0x0000003612127210 */ /* 0x000fca0007f1e0ff */
[----:B------:R-:W-:Y:S01]  /*1be0*/  IMAD.X R19, R19, 0x1, R55, P0 ;  /* 0x0000000113137824 */ /* 0x000fe200000e0637 */
[----:B----4-:R-:W-:-:S05]  /*1bf0*/  IADD3 R68, P0, R46, R16, RZ ;  /* 0x000000102e447210 */ /* 0x010fca0007f1e0ff */
[----:B-----5:R-:W-:Y:S01]  /*1c00*/  IMAD.X R69, R47, 0x1, R17, P0 ;  /* 0x000000012f457824 */ /* 0x020fe200000e0611 */
[----:B------:R-:W-:-:S05]  /*1c10*/  IADD3 R62, P0, R44, R16, RZ ;  /* 0x000000102c3e7210 */ /* 0x000fca0007f1e0ff */
[----:B------:R-:W-:Y:S01]  /*1c20*/  IMAD.X R63, R45, 0x1, R17, P0 ;  /* 0x000000012d3f7824 */ /* 0x000fe200000e0611 */
[----:B------:R-:W-:-:S05]  /*1c30*/  IADD3 R60, P0, R30, R16, RZ ;  /* 0x000000101e3c7210 */ /* 0x000fca0007f1e0ff */
[----:B------:R-:W-:Y:S01]  /*1c40*/  IMAD.X R61, R31, 0x1, R17, P0 ;  /* 0x000000011f3d7824 */ /* 0x000fe200000e0611 */
[----:B------:R-:W-:-:S05]  /*1c50*/  IADD3 R16, P0, R54, R16, RZ ;  /* 0x0000001036107210 */ /* 0x000fca0007f1e0ff */
[----:B------:R-:W-:Y:S01]  /*1c60*/  IMAD.X R17, R55, 0x1, R17, P0 ;  /* 0x0000000137117824 */ /* 0x000fe200000e0611 */
[----:B---3--:R-:W-:-:S05]  /*1c70*/  IADD3 R46, P0, R46, R11, RZ ;  /* 0x0000000b2e2e7210 */ /* 0x008fca0007f1e0ff */
[----:B------:R-:W-:Y:S01]  /*1c80*/  IMAD.X R47, R47, 0x1, R10, P0 ;  /* 0x000000012f2f7824 */ /* 0x000fe200000e060a */
[----:B------:R-:W-:-:S05]  /*1c90*/  IADD3 R44, P0, R44, R11, RZ ;  /* 0x0000000b2c2c7210 */ /* 0x000fca0007f1e0ff */
[----:B------:R-:W-:Y:S01]  /*1ca0*/  IMAD.X R45, R45, 0x1, R10, P0 ;  /* 0x000000012d2d7824 */ /* 0x000fe200000e060a */
[----:B------:R-:W-:-:S05]  /*1cb0*/  IADD3 R30, P0, R30, R11, RZ ;  /* 0x0000000b1e1e7210 */ /* 0x000fca0007f1e0ff */
[----:B------:R-:W-:Y:S01]  /*1cc0*/  IMAD.X R31, R31, 0x1, R10, P0 ;  /* 0x000000011f1f7824 */ /* 0x000fe200000e060a */
[----:B------:R-:W-:-:S05]  /*1cd0*/  IADD3 R54, P0, R54, R11, RZ ;  /* 0x0000000b36367210 */ /* 0x000fca0007f1e0ff */
[----:B------:R-:W-:Y:S01]  /*1ce0*/  IMAD.X R55, R55, 0x1, R10, P0 ;  /* 0x0000000137377824 */ /* 0x000fe200000e060a */
[C---:B------:R-:W-:Y:S02]  /*1cf0*/  ISETP.LT.OR P0, PT, R7.reuse, 0x1, P2 ;  /* 0x000000010700780c */ /* 0x040fe40001701670 */
[----:B------:R-:W-:-:S11]  /*1d00*/  ISETP.LT.OR P2, PT, R7, 0x41, P2 ;  /* 0x000000410700780c */ /* 0x000fd60001741670 */
[----:B------:R1:W-:Y:S01]  /*1d10*/  LDGSTS.E.BYPASS.LTC128B.128 [R9+0x3100], [R22.64], !P0 ;  /* 0x0310000016097fae */ /* 0x0003e2000c101d4c */
[----:B------:R-:W-:-:S13]  /*1d20*/  ISETP.LT.OR P0, PT, R7, 0x1, P1 ;  /* 0x000000010700780c */ /* 0x000fda0000f01670 */
[----:B------:R1:W-:Y:S01]  /*1d30*/  LDGSTS.E.BYPASS.LTC128B.128 [R9+0x6100], [R52.64], !P0 ;  /* 0x0610000034097fae */ /* 0x0003e2000c101d4c */
[----:B------:R-:W-:-:S04]  /*1d40*/  ISETP.GE.AND P0, PT, R215, c[0x0][0x1d4], PT ;  /* 0x00007500d7007a0c */ /* 0x000fc80003f06270 */
[----:B------:R-:W-:-:S13]  /*1d50*/  ISETP.LT.OR P5, PT, R7, 0x1, P0 ;  /* 0x000000010700780c */ /* 0x000fda00007a1670 */
[----:B------:R1:W-:Y:S01]  /*1d60*/  LDGSTS.E.BYPASS.LTC128B.128 [R9+0x9100], [R18.64], !P5 ;  /* 0x0910000012097fae */ /* 0x0003e2000e901d4c */
[C---:B------:R-:W-:Y:S02]  /*1d70*/  ISETP.LT.OR P5, PT, R7.reuse, 0x21, P3 ;  /* 0x000000210700780c */ /* 0x040fe40001fa1670 */
[----:B------:R-:W-:-:S11]  /*1d80*/  ISETP.LT.OR P3, PT, R7, 0x41, P3 ;  /* 0x000000410700780c */ /* 0x000fd60001f61670 */
[----:B------:R1:W-:Y:S01]  /*1d90*/  LDGSTS.E.BYPASS.LTC128B.128 [R9+0x1100], [R68.64], !P5 ;  /* 0x0110000044097fae */ /* 0x0003e2000e901d4c */
[----:B------:R-:W-:-:S03]  /*1da0*/  ISETP.NE.AND P5, PT, R21, RZ, PT ;  /* 0x000000ff1500720c */ /* 0x000fc60003fa5270 */
[----:B------:R1:W-:Y:S01]  /*1db0*/  LDGSTS.E.BYPASS.LTC128B.128 [R9+0x4100], [R62.64], !P4 ;  /* 0x041000003e097fae */ /* 0x0003e2000e101d4c */
[C---:B------:R-:W-:Y:S02]  /*1dc0*/  ISETP.LT.OR P4, PT, R7.reuse, 0x21, P1 ;  /* 0x000000210700780c */ /* 0x040fe40000f81670 */
[----:B------:R-:W-:-:S11]  /*1dd0*/  ISETP.LT.OR P1, PT, R7, 0x41, P1 ;  /* 0x000000410700780c */ /* 0x000fd60000f21670 */
[----:B------:R1:W-:Y:S01]  /*1de0*/  LDGSTS.E.BYPASS.LTC128B.128 [R9+0x7100], [R60.64], !P4 ;  /* 0x071000003c097fae */ /* 0x0003e2000e101d4c */
[C---:B------:R-:W-:Y:S02]  /*1df0*/  ISETP.LT.OR P4, PT, R7.reuse, 0x21, P0 ;  /* 0x000000210700780c */ /* 0x040fe40000781670 */
[----:B------:R-:W-:-:S11]  /*1e00*/  ISETP.LT.OR P0, PT, R7, 0x41, P0 ;  /* 0x000000410700780c */ /* 0x000fd60000701670 */
[----:B------:R1:W-:Y:S01]  /*1e10*/  LDGSTS.E.BYPASS.LTC128B.128 [R9+0xa100], [R16.64], !P4 ;  /* 0x0a10000010097fae */ /* 0x0003e2000e101d4c */
[----:B------:R-:W-:-:S03]  /*1e20*/  ISETP.NE.AND P4, PT, R8, RZ, PT ;  /* 0x000000ff0800720c */ /* 0x000fc60003f85270 */
[----:B------:R1:W-:Y:S01]  /*1e30*/  LDGSTS.E.BYPASS.LTC128B.128 [R9+0x2100], [R46.64], !P3 ;  /* 0x021000002e097fae */ /* 0x0003e2000d901d4c */
[----:B------:R-:W-:-:S03]  /*1e40*/  ISETP.NE.AND P3, PT, R20, RZ, PT ;  /* 0x000000ff1400720c */ /* 0x000fc60003f65270 */
[----:B------:R1:W-:Y:S04]  /*1e50*/  LDGSTS.E.BYPASS.LTC128B.128 [R9+0x5100], [R44.64], !P2 ;  /* 0x051000002c097fae */ /* 0x0003e8000d101d4c */
[----:B------:R1:W-:Y:S04]  /*1e60*/  LDGSTS.E.BYPASS.LTC128B.128 [R9+0x8100], [R30.64], !P1 ;  /* 0x081000001e097fae */ /* 0x0003e8000c901d4c */
[----:B------:R1:W-:Y:S02]  /*1e70*/  LDGSTS.E.BYPASS.LTC128B.128 [R9+0xb100], [R54.64], !P0 ;  /* 0x0b10000036097fae */ /* 0x0003e4000c101d4c */
.L_x_769:
[C---:B-12-4-:R-:W-:Y:S01]  /*1e80*/  HMMA.16816.F32 R8, R12.reuse, R80, RZ ;  /* 0x000000500c08723c */ /* 0x056fe200000018ff */
[C---:B------:R-:W-:Y:S01]  /*1e90*/  LEA R246, R3.reuse, R250, 0x1 ;  /* 0x000000fa03f67211 */ /* 0x040fe200078e08ff */
[----:B------:R-:W0:Y:S01]  /*1ea0*/  LDGDEPBAR ;  /* 0x00000000000079af */ /* 0x000e220000000000 */
[C---:B------:R-:W-:Y:S01]  /*1eb0*/  LEA R243, R0.reuse, R249, 0x1 ;  /* 0x000000f900f37211 */ /* 0x040fe200078e08ff */
[----:B------:R-:W-:Y:S01]  /*1ec0*/  UISETP.GE.AND UP1, UPT, UR10, 0x61, UPT ;  /* 0x000000610a00788c */ /* 0x000fe2000bf26270 */
[----:B------:R-:W-:Y:S01]  /*1ed0*/  LEA R245, R3, R248, 0x1 ;  /* 0x000000f803f57211 */ /* 0x000fe200078e08ff */
[----:B------:R-:W-:Y:S01]  /*1ee0*/  LDSM.16.M88.4 R20, [R246] ;  /* 0x00000000f614783b */ /* 0x000fe20000000200 */
[----:B------:R-:W-:Y:S01]  /*1ef0*/  LEA R234, R0, R247, 0x1 ;  /* 0x000000f700ea7211 */ /* 0x000fe200078e08ff */
[----:B------:R-:W-:Y:S01]  /*1f00*/  HMMA.16816.F32 R76, R12, R72, RZ ;  /* 0x000000480c4c723c */ /* 0x000fe200000018ff */
[----:B------:R-:W-:Y:S01]  /*1f10*/  IADD3 R233, R247, 0x3000, RZ ;  /* 0x00003000f7e97810 */ /* 0x000fe20007ffe0ff */
[----:B------:R-:W-:Y:S01]  /*1f20*/  LDSM.16.M88.4 R44, [R243+0xc100] ;  /* 0x00c10000f32c783b */ /* 0x000fe20000000200 */
[----:B------:R-:W-:-:S02]  /*1f30*/  PLOP3.LUT P0, PT, PT, PT, UP1, 0x40, 0x0 ;  /* 0x000000000000781c */ /* 0x000fc40003f0e818 */
[C---:B------:R-:W-:Y:S01]  /*1f40*/  IADD3 R232, R247.reuse, 0x3800, RZ ;  /* 0x00003800f7e87810 */ /* 0x040fe20007ffe0ff */
[----:B------:R-:W-:Y:S01]  /*1f50*/  LDSM.16.M88.4 R112, [R243+0xe900] ;  /* 0x00e90000f370783b */ /* 0x000fe20000000200 */
[C---:B------:R-:W-:Y:S01]  /*1f60*/  IADD3 R231, R247.reuse, 0x4000, RZ ;  /* 0x00004000f7e77810 */ /* 0x040fe20007ffe0ff */
[C---:B------:R-:W-:Y:S01]  /*1f70*/  HMMA.16816.F32 R80, R12.reuse, R82, RZ ;  /* 0x000000520c50723c */ /* 0x040fe200000018ff */
[C---:B------:R-:W-:Y:S01]  /*1f80*/  IADD3 R230, R247.reuse, 0x4800, RZ ;  /* 0x00004800f7e67810 */ /* 0x040fe20007ffe0ff */
[----:B------:R-:W-:Y:S01]  /*1f90*/  LDSM.16.M88.4 R108, [R245] ;  /* 0x00000000f56c783b */ /* 0x000fe20000000200 */
[C---:B------:R-:W-:Y:S02]  /*1fa0*/  IADD3 R229, R247.reuse, 0x5000, RZ ;  /* 0x00005000f7e57810 */ /* 0x040fe40007ffe0ff */
[C---:B------:R-:W-:Y:S01]  /*1fb0*/  IADD3 R228, R247.reuse, 0x5800, RZ ;  /* 0x00005800f7e47810 */ /* 0x040fe20007ffe0ff */
[----:B------:R-:W-:Y:S01]  /*1fc0*/  LDSM.16.M88.4 R100, [R234+0x800] ;  /* 0x00080000ea64783b */ /* 0x000fe20000000200 */
[C---:B------:R-:W-:Y:S01]  /*1fd0*/  IADD3 R227, R247.reuse, 0x6000, RZ ;  /* 0x00006000f7e37810 */ /* 0x040fe20007ffe0ff */
[----:B------:R-:W-:Y:S01]  /*1fe0*/  HMMA.16816.F32 R72, R12, R74, RZ ;  /* 0x0000004a0c48723c */ /* 0x000fe200000018ff */
[C---:B------:R-:W-:Y:S01]  /*1ff0*/  IADD3 R226, R247.reuse, 0x6800, RZ ;  /* 0x00006800f7e27810 */ /* 0x040fe20007ffe0ff */
[----:B------:R-:W-:Y:S01]  /*2000*/  LDSM.16.M88.4 R104, [R234] ;  /* 0x00000000ea68783b */ /* 0x000fe20000000200 */
[----:B------:R-:W-:-:S02]  /*2010*/  IADD3 R225, R247, 0x7000, RZ ;  /* 0x00007000f7e17810 */ /* 0x000fc40007ffe0ff */
[C---:B------:R-:W-:Y:S02]  /*2020*/  IADD3 R224, R247.reuse, 0x7800, RZ ;  /* 0x00007800f7e07810 */ /* 0x040fe40007ffe0ff */
[C---:B------:R-:W-:Y:S01]  /*2030*/  IADD3 R223, R247.reuse, 0x8000, RZ ;  /* 0x00008000f7df7810 */ /* 0x040fe20007ffe0ff */
[C---:B------:R-:W-:Y:S01]  /*2040*/  HMMA.16816.F32 R68, R12.reuse, R64, RZ ;  /* 0x000000400c44723c */ /* 0x040fe200000018ff */
[C---:B------:R-:W-:Y:S02]  /*2050*/  IADD3 R222, R247.reuse, 0x8800, RZ ;  /* 0x00008800f7de7810 */ /* 0x040fe40007ffe0ff */
[C---:B------:R-:W-:Y:S02]  /*2060*/  IADD3 R221, R247.reuse, 0x9000, RZ ;  /* 0x00009000f7dd7810 */ /* 0x040fe40007ffe0ff */
[C---:B------:R-:W-:Y:S02]  /*2070*/  IADD3 R220, R247.reuse, 0x9800, RZ ;  /* 0x00009800f7dc7810 */ /* 0x040fe40007ffe0ff */
[C---:B------:R-:W-:Y:S01]  /*2080*/  IADD3 R219, R247.reuse, 0xa000, RZ ;  /* 0x0000a000f7db7810 */ /* 0x040fe20007ffe0ff */
[----:B------:R-:W-:Y:S01]  /*2090*/  HMMA.16816.F32 R64, R12, R66, RZ ;  /* 0x000000420c40723c */ /* 0x000fe200000018ff */
[----:B------:R-:W-:-:S02]  /*20a0*/  IADD3 R218, R247, 0xa800, RZ ;  /* 0x0000a800f7da7810 */ /* 0x000fc40007ffe0ff */
[C---:B------:R-:W-:Y:S02]  /*20b0*/  IADD3 R217, R247.reuse, 0xb000, RZ ;  /* 0x0000b000f7d97810 */ /* 0x040fe40007ffe0ff */
[----:B------:R-:W-:-:S03]  /*20c0*/  IADD3 R216, R247, 0xb800, RZ ;  /* 0x0000b800f7d87810 */ /* 0x000fc60007ffe0ff */
        /* <DEDUP_REMOVED lines=10> */
[----:B------:R-:W4:Y:S07]  /*2170*/  LDSM.16.M88.4 R32, [R243+0xd900] ;  /* 0x00d90000f320783b */ /* 0x000f2e0000000200 */
[C---:B------:R-:W-:Y:S08]  /*2180*/  HMMA.16816.F32 R52, R12.reuse, R48, RZ ;  /* 0x000000300c34723c */ /* 0x040ff000000018ff */
[C---:B------:R-:W-:Y:S08]  /*2190*/  HMMA.16816.F32 R48, R12.reuse, R50, RZ ;  /* 0x000000320c30723c */ /* 0x040ff000000018ff */
[C---:B------:R-:W-:Y:S08]  /*21a0*/  HMMA.16816.F32 R16, R12.reuse, R96, RZ ;  /* 0x000000600c10723c */ /* 0x040ff000000018ff */
[----:B------:R-:W-:Y:S01]  /*21b0*/  HMMA.16816.F32 R12, R12, R98, RZ ;  /* 0x000000620c0c723c */ /* 0x000fe200000018ff */
[----:B------:R-:W-:Y:S07]  /*21c0*/  LDSM.16.M88.4 R96, [R234+0x1000] ;  /* 0x00100000ea60783b */ /* 0x000fee0000000200 */
[C---:B------:R-:W-:Y:S08]  /*21d0*/  HMMA.16816.F32 R60, R84.reuse, R24, R60 ;  /* 0x00000018543c723c */ /* 0x040ff0000000183c */
[C---:B------:R-:W-:Y:S01]  /*21e0*/  HMMA.16816.F32 R56, R84.reuse, R26, R56 ;  /* 0x0000001a5438723c */ /* 0x040fe20000001838 */
[----:B------:R-:W5:Y:S07]  /*21f0*/  LDSM.16.M88.4 R24, [R243+0xe100] ;  /* 0x00e10000f318783b */ /* 0x000f6e0000000200 */
[C---:B------:R-:W-:Y:S08]  /*2200*/  HMMA.16816.F32 R52, R84.reuse, R92, R52 ;  /* 0x0000005c5434723c */ /* 0x040ff00000001834 */
[C---:B------:R-:W-:Y:S01]  /*2210*/  HMMA.16816.F32 R48, R84.reuse, R94, R48 ;  /* 0x0000005e5430723c */ /* 0x040fe20000001830 */
[----:B------:R-:W-:Y:S07]  /*2220*/  LDSM.16.M88.4 R92, [R234+0x1800] ;  /* 0x00180000ea5c783b */ /* 0x000fee0000000200 */
[C---:B------:R-:W-:Y:S08]  /*2230*/  HMMA.16816.F32 R16, R84.reuse, R88, R16 ;  /* 0x000000585410723c */ /* 0x040ff00000001810 */
[----:B------:R-:W-:Y:S01]  /*2240*/  HMMA.16816.F32 R12, R84, R90, R12 ;  /* 0x0000005a540c723c */ /* 0x000fe2000000180c */
[----:B------:R-:W3:Y:S04]  /*2250*/  LDSM.16.M88.4 R88, [R234+0x2000] ;  /* 0x00200000ea58783b */ /* 0x000ee80000000200 */
[----:B------:R-:W-:Y:S03]  /*2260*/  LDSM.16.M88.4 R84, [R234+0x2800] ;  /* 0x00280000ea54783b */ /* 0x000fe60000000200 */
[C---:B-1----:R-:W-:Y:S08]  /*2270*/  HMMA.16816.F32 R76, R20.reuse, R40, R76 ;  /* 0x00000028144c723c */ /* 0x042ff0000000184c */
[C---:B------:R-:W-:Y:S01]  /*2280*/  HMMA.16816.F32 R72, R20.reuse, R42, R72 ;  /* 0x0000002a1448723c */ /* 0x040fe20000001848 */
[----:B------:R-:W-:Y:S07]  /*2290*/  LDSM.16.M88.4 R40, [R249+0xf100] ;  /* 0x00f10000f928783b */ /* 0x000fee0000000200 */
[C---:B--2---:R-:W-:Y:S08]  /*22a0*/  HMMA.16816.F32 R68, R20.reuse, R36, R68 ;  /* 0x000000241444723c */ /* 0x044ff00000001844 */
[C---:B------:R-:W-:Y:S01]  /*22b0*/  HMMA.16816.F32 R64, R20.reuse, R38, R64 ;  /* 0x000000261440723c */ /* 0x040fe20000001840 */
[----:B------:R-:W-:Y:S07]  /*22c0*/  LDSM.16.M88.4 R36, [R249+0xf900] ;  /* 0x00f90000f924783b */ /* 0x000fee0000000200 */
[C---:B------:R-:W-:Y:S08]  /*22d0*/  HMMA.16816.F32 R8, R20.reuse, R44, R8 ;  /* 0x0000002c1408723c */ /* 0x040ff00000001808 */
[C---:B------:R-:W-:Y:S01]  /*22e0*/  HMMA.16816.F32 R80, R20.reuse, R46, R80 ;  /* 0x0000002e1450723c */ /* 0x040fe20000001850 */
[----:B------:R-:W1:Y:S07]  /*22f0*/  LDSM.16.M88.4 R44, [R250+0x4000] ;  /* 0x00400000fa2c783b */ /* 0x000e6e0000000200 */
[C---:B----4-:R-:W-:Y:S08]  /*2300*/  HMMA.16816.F32 R60, R20.reuse, R32, R60 ;  /* 0x00000020143c723c */ /* 0x050ff0000000183c */
[C---:B------:R-:W-:Y:S01]  /*2310*/  HMMA.16816.F32 R56, R20.reuse, R34, R56 ;  /* 0x000000221438723c */ /* 0x040fe20000001838 */
[----:B------:R-:W2:Y:S07]  /*2320*/  LDSM.16.M88.4 R32, [R249+0x10100] ;  /* 0x01010000f920783b */ /* 0x000eae0000000200 */
[C---:B-----5:R-:W-:Y:S08]  /*2330*/  HMMA.16816.F32 R52, R20.reuse, R24, R52 ;  /* 0x000000181434723c */ /* 0x060ff00000001834 */
[C---:B------:R-:W-:Y:S01]  /*2340*/  HMMA.16816.F32 R48, R20.reuse, R26, R48 ;  /* 0x0000001a1430723c */ /* 0x040fe20000001830 */
[----:B------:R-:W4:Y:S07]  /*2350*/  LDSM.16.M88.4 R24, [R249+0x10900] ;  /* 0x01090000f918783b */ /* 0x000f2e0000000200 */
[C---:B------:R-:W-:Y:S08]  /*2360*/  HMMA.16816.F32 R16, R20.reuse, R112, R16 ;  /* 0x000000701410723c */ /* 0x040ff00000001810 */
[----:B------:R-:W-:Y:S01]  /*2370*/  HMMA.16816.F32 R12, R20, R114, R12 ;  /* 0x00000072140c723c */ /* 0x000fe2000000180c */
[----:B------:R-:W5:Y:S07]  /*2380*/  LDSM.16.M88.4 R20, [R249+0x11100] ;  /* 0x01110000f914783b */ /* 0x000f6e0000000200 */
[C---:B------:R-:W-:Y:S08]  /*2390*/  HMMA.16816.F32 R76, R108.reuse, R100, R76 ;  /* 0x000000646c4c723c */ /* 0x040ff0000000184c */
[C---:B------:R-:W-:Y:S01]  /*23a0*/  HMMA.16816.F32 R72, R108.reuse, R102, R72 ;  /* 0x000000666c48723c */ /* 0x040fe20000001848 */
[----:B------:R-:W-:Y:S07]  /*23b0*/  LDSM.16.M88.4 R100, [R243+0x10100] ;  /* 0x01010000f364783b */ /* 0x000fee0000000200 */
[C---:B------:R-:W-:Y:S08]  /*23c0*/  HMMA.16816.F32 R68, R108.reuse, R96, R68 ;  /* 0x000000606c44723c */ /* 0x040ff00000001844 */
[C---:B------:R-:W-:Y:S01]  /*23d0*/  HMMA.16816.F32 R64, R108.reuse, R98, R64 ;  /* 0x000000626c40723c */ /* 0x040fe20000001840 */
[----:B------:R-:W-:Y:S07]  /*23e0*/  LDSM.16.M88.4 R96, [R243+0x10900] ;  /* 0x01090000f360783b */ /* 0x000fee0000000200 */
[C---:B---3--:R-:W-:Y:S08]  /*23f0*/  HMMA.16816.F32 R52, R108.reuse, R88, R52 ;  /* 0x000000586c34723c */ /* 0x048ff00000001834 */
        /* <DEDUP_REMOVED lines=10> */
[----:B------:R-:W-:Y:S07]  /*24a0*/  LDSM.16.M88.4 R36, [R248+0x4000] ;  /* 0x00400000f824783b */ /* 0x000fee0000000200 */
[C---:B--2---:R-:W-:Y:S08]  /*24b0*/  HMMA.16816.F32 R68, R44.reuse, R32, R68 ;  /* 0x000000202c44723c */ /* 0x044ff00000001844 */
[----:B------:R-:W-:Y:S01]  /*24c0*/  HMMA.16816.F32 R64, R44, R34, R64 ;  /* 0x000000222c40723c */ /* 0x000fe20000001840 */
[----:B------:R-:W1:Y:S07]  /*24d0*/  LDSM.16.M88.4 R32, [R247+0x3000] ;  /* 0x00300000f720783b */ /* 0x000e6e0000000200 */
[C---:B------:R-:W-:Y:S08]  /*24e0*/  HMMA.16816.F32 R16, R108.reuse, R84, R16 ;  /* 0x000000546c10723c */ /* 0x040ff00000001810 */
[----:B------:R-:W-:Y:S01]  /*24f0*/  HMMA.16816.F32 R12, R108, R86, R12 ;  /* 0x000000566c0c723c */ /* 0x000fe2000000180c */
[----:B------:R-:W-:Y:S04]  /*2500*/  LDSM.16.M88.4 R84, [R247+0x5800] ;  /* 0x00580000f754783b */ /* 0x000fe80000000200 */
[----:B------:R-:W-:Y:S03]  /*2510*/  LDSM.16.M88.4 R108, [R243+0x11900] ;  /* 0x01190000f36c783b */ /* 0x000fe60000000200 */
[C---:B------:R-:W-:Y:S08]  /*2520*/  HMMA.16816.F32 R8, R44.reuse, R40, R8 ;  /* 0x000000282c08723c */ /* 0x040ff00000001808 */
[C---:B------:R-:W-:Y:S01]  /*2530*/  HMMA.16816.F32 R80, R44.reuse, R42, R80 ;  /* 0x0000002a2c50723c */ /* 0x040fe20000001850 */
[----:B------:R-:W-:Y:S07]  /*2540*/  LDSM.16.M88.4 R40, [R247+0x4000] ;  /* 0x00400000f728783b */ /* 0x000fee0000000200 */
[C---:B----4-:R-:W-:Y:S08]  /*2550*/  HMMA.16816.F32 R60, R44.reuse, R24, R60 ;  /* 0x000000182c3c723c */ /* 0x050ff0000000183c */
[C---:B------:R-:W-:Y:S01]  /*2560*/  HMMA.16816.F32 R56, R44.reuse, R26, R56 ;  /* 0x0000001a2c38723c */ /* 0x040fe20000001838 */
[----:B------:R-:W2:Y:S07]  /*2570*/  LDSM.16.M88.4 R24, [R247+0x3800] ;  /* 0x00380000f718783b */ /* 0x000eae0000000200 */
[C---:B-----5:R-:W-:Y:S08]  /*2580*/  HMMA.16816.F32 R52, R44.reuse, R20, R52 ;  /* 0x000000142c34723c */ /* 0x060ff00000001834 */
[C---:B------:R-:W-:Y:S01]  /*2590*/  HMMA.16816.F32 R48, R44.reuse, R22, R48 ;  /* 0x000000162c30723c */ /* 0x040fe20000001830 */
[----:B------:R-:W4:Y:S07]  /*25a0*/  LDSM.16.M88.4 R20, [R247+0x4800] ;  /* 0x00480000f714783b */ /* 0x000f2e0000000200 */
[C---:B---3--:R-:W-:Y:S08]  /*25b0*/  HMMA.16816.F32 R16, R44.reuse, R88, R16 ;  /* 0x000000582c10723c */ /* 0x048ff00000001810 */
[----:B------:R-:W-:Y:S01]  /*25c0*/  HMMA.16816.F32 R88, R44, R90, R12 ;  /* 0x0000005a2c58723c */ /* 0x000fe2000000180c */
[----:B------:R-:W-:Y:S04]  /*25d0*/  LDSM.16.M88.4 R44, [R246+0x4000] ;  /* 0x00400000f62c783b */ /* 0x000fe80000000200 */
[----:B------:R-:W3:Y:S03]  /*25e0*/  LDSM.16.M88.4 R12, [R243+0xf100] ;  /* 0x00f10000f30c783b */ /* 0x000ee60000000200 */
[C---:B-1----:R-:W-:Y:S08]  /*25f0*/  HMMA.16816.F32 R8, R36.reuse, R32, R8 ;  /* 0x000000202408723c */ /* 0x042ff00000001808 */
[C---:B------:R-:W-:Y:S01]  /*2600*/  HMMA.16816.F32 R80, R36.reuse, R34, R80 ;  /* 0x000000222450723c */ /* 0x040fe20000001850 */
[----:B------:R-:W1:Y:S07]  /*2610*/  LDSM.16.M88.4 R32, [R243+0x11100] ;  /* 0x01110000f320783b */ /* 0x000e6e0000000200 */
[C---:B--2---:R-:W-:Y:S08]  /*2620*/  HMMA.16816.F32 R76, R36.reuse, R24, R76 ;  /* 0x00000018244c723c */ /* 0x044ff0000000184c */
[C---:B------:R-:W-:Y:S01]  /*2630*/  HMMA.16816.F32 R72, R36.reuse, R26, R72 ;  /* 0x0000001a2448723c */ /* 0x040fe20000001848 */
[----:B------:R-:W-:Y:S07]  /*2640*/  LDSM.16.M88.4 R24, [R245+0x4000] ;  /* 0x00400000f518783b */ /* 0x000fee0000000200 */
[C---:B----4-:R-:W-:Y:S08]  /*2650*/  HMMA.16816.F32 R60, R36.reuse, R20, R60 ;  /* 0x00000014243c723c */ /* 0x050ff0000000183c */
[C---:B------:R-:W-:Y:S01]  /*2660*/  HMMA.16816.F32 R56, R36.reuse, R22, R56 ;  /* 0x000000162438723c */ /* 0x040fe20000001838 */
[----:B------:R-:W2:Y:S07]  /*2670*/  LDSM.16.M88.4 R20, [R234+0x3000] ;  /* 0x00300000ea14783b */ /* 0x000eae0000000200 */
[C---:B------:R-:W-:Y:S08]  /*2680*/  HMMA.16816.F32 R52, R36.reuse, R92, R52 ;  /* 0x0000005c2434723c */ /* 0x040ff00000001834 */
[C---:B------:R-:W-:Y:S01]  /*2690*/  HMMA.16816.F32 R48, R36.reuse, R94, R48 ;  /* 0x0000005e2430723c */ /* 0x040fe20000001830 */
[----:B------:R-:W-:Y:S07]  /*26a0*/  LDSM.16.M88.4 R92, [R249+0x13100] ;  /* 0x01310000f95c783b */ /* 0x000fee0000000200 */
[C---:B------:R-:W-:Y:S08]  /*26b0*/  HMMA.16816.F32 R68, R36.reuse, R40, R68 ;  /* 0x000000282444723c */ /* 0x040ff00000001844 */
[C---:B------:R-:W-:Y:S01]  /*26c0*/  HMMA.16816.F32 R64, R36.reuse, R42, R64 ;  /* 0x0000002a2440723c */ /* 0x040fe20000001840 */
[----:B------:R-:W-:Y:S07]  /*26d0*/  LDSM.16.M88.4 R40, [R234+0x5000] ;  /* 0x00500000ea28783b */ /* 0x000fee0000000200 */
[C---:B------:R-:W-:Y:S08]  /*26e0*/  HMMA.16816.F32 R16, R36.reuse, R84, R16 ;  /* 0x000000542410723c */ /* 0x040ff00000001810 */
[----:B------:R-:W-:Y:S01]  /*26f0*/  HMMA.16816.F32 R88, R36, R86, R88 ;  /* 0x000000562458723c */ /* 0x000fe20000001858 */
[----:B------:R-:W4:Y:S04]  /*2700*/  LDSM.16.M88.4 R36, [R234+0x3800] ;  /* 0x00380000ea24783b */ /* 0x000f280000000200 */
[----:B------:R-:W-:Y:S03]  /*2710*/  LDSM.16.M88.4 R84, [R234+0x5800] ;  /* 0x00580000ea54783b */ /* 0x000fe60000000200 */
[C---:B---3--:R-:W-:Y:S08]  /*2720*/  HMMA.16816.F32 R8, R44.reuse, R12, R8 ;  /* 0x0000000c2c08723c */ /* 0x048ff00000001808 */
[C---:B------:R-:W-:Y:S01]  /*2730*/  HMMA.16816.F32 R80, R44.reuse, R14, R80 ;  /* 0x0000000e2c50723c */ /* 0x040fe20000001850 */
[----:B------:R-:W-:Y:S07]  /*2740*/  LDSM.16.M88.4 R12, [R234+0x4800] ;  /* 0x00480000ea0c783b */ /* 0x000fee0000000200 */
[C---:B-1----:R-:W-:Y:S08]  /*2750*/  HMMA.16816.F32 R52, R44.reuse, R32, R52 ;  /* 0x000000202c34723c */ /* 0x042ff00000001834 */
[C---:B------:R-:W-:Y:S01]  /*2760*/  HMMA.16816.F32 R48, R44.reuse, R34, R48 ;  /* 0x000000222c30723c */ /* 0x040fe20000001830 */
[----:B------:R-:W1:Y:S07]  /*2770*/  LDSM.16.M88.4 R32, [R234+0x4000] ;  /* 0x00400000ea20783b */ /* 0x000e6e0000000200 */
[C---:B------:R-:W-:Y:S08]  /*2780*/  HMMA.16816.F32 R76, R44.reuse, R104, R76 ;  /* 0x000000682c4c723c */ /* 0x040ff0000000184c */
[C---:B------:R-:W-:Y:S01]  /*2790*/  HMMA.16816.F32 R72, R44.reuse, R106, R72 ;  /* 0x0000006a2c48723c */ /* 0x040fe20000001848 */
[----:B------:R-:W-:Y:S07]  /*27a0*/  LDSM.16.M88.4 R104, [R249+0x14100] ;  /* 0x01410000f968783b */ /* 0x000fee0000000200 */
        /* <DEDUP_REMOVED lines=8> */
[----:B------:R-:W-:Y:S07]  /*2830*/  LDSM.16.M88.4 R44, [R250+0x8000] ;  /* 0x00800000fa2c783b */ /* 0x000fee0000000200 */
[C---:B--2---:R-:W-:Y:S08]  /*2840*/  HMMA.16816.F32 R8, R24.reuse, R20, R8 ;  /* 0x000000141808723c */ /* 0x044ff00000001808 */
[C---:B------:R-:W-:Y:S01]  /*2850*/  HMMA.16816.F32 R80, R24.reuse, R22, R80 ;  /* 0x000000161850723c */ /* 0x040fe20000001850 */
[----:B------:R-:W2:Y:S07]  /*2860*/  LDSM.16.M88.4 R20, [R249+0x12100] ;  /* 0x01210000f914783b */ /* 0x000eae0000000200 */
[C---:B----4-:R-:W-:Y:S08]  /*2870*/  HMMA.16816.F32 R76, R24.reuse, R36, R76 ;  /* 0x00000024184c723c */ /* 0x050ff0000000184c */
[C---:B------:R-:W-:Y:S01]  /*2880*/  HMMA.16816.F32 R72, R24.reuse, R38, R72 ;  /* 0x000000261848723c */ /* 0x040fe20000001848 */
[----:B------:R-:W3:Y:S07]  /*2890*/  LDSM.16.M88.4 R36, [R249+0x13900] ;  /* 0x01390000f924783b */ /* 0x000eee0000000200 */
[C---:B-1----:R-:W-:Y:S08]  /*28a0*/  HMMA.16816.F32 R68, R24.reuse, R32, R68 ;  /* 0x000000201844723c */ /* 0x042ff00000001844 */
[C---:B------:R-:W-:Y:S01]  /*28b0*/  HMMA.16816.F32 R64, R24.reuse, R34, R64 ;  /* 0x000000221840723c */ /* 0x040fe20000001840 */
[----:B------:R-:W-:Y:S07]  /*28c0*/  LDSM.16.M88.4 R32, [R248+0x8000] ;  /* 0x00800000f820783b */ /* 0x000fee0000000200 */
[C---:B------:R-:W-:Y:S08]  /*28d0*/  HMMA.16816.F32 R60, R24.reuse, R12, R60 ;  /* 0x0000000c183c723c */ /* 0x040ff0000000183c */
[C---:B------:R-:W-:Y:S01]  /*28e0*/  HMMA.16816.F32 R56, R24.reuse, R14, R56 ;  /* 0x0000000e1838723c */ /* 0x040fe20000001838 */
[----:B------:R-:W1:Y:S07]  /*28f0*/  LDSM.16.M88.4 R12, [R247+0x6000] ;  /* 0x00600000f70c783b */ /* 0x000e6e0000000200 */
[C---:B------:R-:W-:Y:S01]  /*2900*/  HMMA.16816.F32 R108, R24.reuse, R40, R52 ;  /* 0x00000028186c723c */ /* 0x040fe20000001834 */
[----:B------:R-:W4:Y:S07]  /*2910*/  LDSM.16.M88.4 R52, [R247+0x6800] ;  /* 0x00680000f734783b */ /* 0x000f2e0000000200 */
[C---:B------:R-:W-:Y:S01]  /*2920*/  HMMA.16816.F32 R48, R24.reuse, R42, R48 ;  /* 0x0000002a1830723c */ /* 0x040fe20000001830 */
[----:B------:R-:W-:Y:S07]  /*2930*/  LDSM.16.M88.4 R40, [R247+0x7000] ;  /* 0x00700000f728783b */ /* 0x000fee0000000200 */
[C---:B------:R-:W-:Y:S08]  /*2940*/  HMMA.16816.F32 R16, R24.reuse, R84, R16 ;  /* 0x000000541810723c */ /* 0x040ff00000001810 */
[----:B------:R-:W-:Y:S01]  /*2950*/  HMMA.16816.F32 R88, R24, R86, R88 ;  /* 0x000000561858723c */ /* 0x000fe20000001858 */
[----:B------:R-:W5:Y:S04]  /*2960*/  LDSM.16.M88.4 R24, [R247+0x7800] ;  /* 0x00780000f718783b */ /* 0x000f680000000200 */
[----:B------:R-:W-:Y:S03]  /*2970*/  LDSM.16.M88.4 R84, [R246+0x8000] ;  /* 0x00800000f654783b */ /* 0x000fe60000000200 */
[C---:B--2---:R-:W-:Y:S08]  /*2980*/  HMMA.16816.F32 R8, R44.reuse, R20, R8 ;  /* 0x000000142c08723c */ /* 0x044ff00000001808 */
[C---:B------:R-:W-:Y:S01]  /*2990*/  HMMA.16816.F32 R80, R44.reuse, R22, R80 ;  /* 0x000000162c50723c */ /* 0x040fe20000001850 */
[----:B------:R-:W2:Y:S07]  /*29a0*/  LDSM.16.M88.4 R20, [R247+0x8000] ;  /* 0x00800000f714783b */ /* 0x000eae0000000200 */
[C---:B------:R-:W-:Y:S08]  /*29b0*/  HMMA.16816.F32 R76, R44.reuse, R96, R76 ;  /* 0x000000602c4c723c */ /* 0x040ff0000000184c */
[C---:B------:R-:W-:Y:S01]  /*29c0*/  HMMA.16816.F32 R72, R44.reuse, R98, R72 ;  /* 0x000000622c48723c */ /* 0x040fe20000001848 */
[----:B------:R-:W1:Y:S07]  /*29d0*/  LDSM.16.M88.4 R96, [R247+0x8800] ;  /* 0x00880000f760783b */ /* 0x000e6e0000000200 */
[C---:B------:R-:W-:Y:S08]  /*29e0*/  HMMA.16816.F32 R68, R44.reuse, R92, R68 ;  /* 0x0000005c2c44723c */ /* 0x040ff00000001844 */
[C---:B------:R-:W-:Y:S08]  /*29f0*/  HMMA.16816.F32 R64, R44.reuse, R94, R64 ;  /* 0x0000005e2c40723c */ /* 0x040ff00000001840 */
[C---:B---3--:R-:W-:Y:S01]  /*2a00*/  HMMA.16816.F32 R92, R44.reuse, R36, R60 ;  /* 0x000000242c5c723c */ /* 0x048fe2000000183c */
[----:B------:R-:W3:Y:S07]  /*2a10*/  LDSM.16.M88.4 R60, [R243+0x12100] ;  /* 0x01210000f33c783b */ /* 0x000eee0000000200 */
[C---:B------:R-:W-:Y:S01]  /*2a20*/  HMMA.16816.F32 R56, R44.reuse, R38, R56 ;  /* 0x000000262c38723c */ /* 0x040fe20000001838 */
[----:B------:R-:W2:Y:S07]  /*2a30*/  LDSM.16.M88.4 R36, [R243+0x13900] ;  /* 0x01390000f324783b */ /* 0x000eae0000000200 */
[C---:B------:R-:W-:Y:S08]  /*2a40*/  HMMA.16816.F32 R108, R44.reuse, R104, R108 ;  /* 0x000000682c6c723c */ /* 0x040ff0000000186c */
[C---:B------:R-:W-:Y:S08]  /*2a50*/  HMMA.16816.F32 R48, R44.reuse, R106, R48 ;  /* 0x0000006a2c30723c */ /* 0x040ff00000001830 */
[C---:B------:R-:W-:Y:S08]  /*2a60*/  HMMA.16816.F32 R16, R44.reuse, R100, R16 ;  /* 0x000000642c10723c */ /* 0x040ff00000001810 */
[----:B------:R-:W-:Y:S01]  /*2a70*/  HMMA.16816.F32 R88, R44, R102, R88 ;  /* 0x000000662c58723c */ /* 0x000fe20000001858 */
[----:B------:R-:W2:Y:S04]  /*2a80*/  LDSM.16.M88.4 R100, [R243+0x12900] ;  /* 0x01290000f364783b */ /* 0x000ea80000000200 */
[----:B------:R-:W-:Y:S03]  /*2a90*/  LDSM.16.M88.4 R44, [R243+0x13100] ;  /* 0x01310000f32c783b */ /* 0x000fe60000000200 */
[C---:B-1----:R-:W-:Y:S08]  /*2aa0*/  HMMA.16816.F32 R8, R32.reuse, R12, R8 ;  /* 0x0000000c2008723c */ /* 0x042ff00000001808 */
[C---:B------:R-:W-:Y:S01]  /*2ab0*/  HMMA.16816.F32 R80, R32.reuse, R14, R80 ;  /* 0x0000000e2050723c */ /* 0x040fe20000001850 */
[----:B------:R-:W1:Y:S07]  /*2ac0*/  LDSM.16.M88.4 R12, [R243+0x14100] ;  /* 0x01410000f30c783b */ /* 0x000e6e0000000200 */
[C---:B----4-:R-:W-:Y:S08]  /*2ad0*/  HMMA.16816.F32 R76, R32.reuse, R52, R76 ;  /* 0x00000034204c723c */ /* 0x050ff0000000184c */
[C---:B------:R-:W-:Y:S01]  /*2ae0*/  HMMA.16816.F32 R72, R32.reuse, R54, R72 ;  /* 0x000000362048723c */ /* 0x040fe20000001848 */
[----:B------:R-:W4:Y:S07]  /*2af0*/  LDSM.16.M88.4 R52, [R243+0x14900] ;  /* 0x01490000f334783b */ /* 0x000f2e0000000200 */
[C---:B-----5:R-:W-:Y:S08]  /*2b00*/  HMMA.16816.F32 R92, R32.reuse, R24, R92 ;  /* 0x00000018205c723c */ /* 0x060ff0000000185c */
[C---:B------:R-:W-:Y:S01]  /*2b10*/  HMMA.16816.F32 R56, R32.reuse, R26, R56 ;  /* 0x0000001a2038723c */ /* 0x040fe20000001838 */
[----:B------:R-:W-:Y:S07]  /*2b20*/  LDSM.16.M88.4 R24, [R245+0x8000] ;  /* 0x00800000f518783b */ /* 0x000fee0000000200 */
[C---:B--2---:R-:W-:Y:S08]  /*2b30*/  HMMA.16816.F32 R108, R32.reuse, R20, R108 ;  /* 0x00000014206c723c */ /* 0x044ff0000000186c */
[C---:B------:R-:W-:Y:S01]  /*2b40*/  HMMA.16816.F32 R48, R32.reuse, R22, R48 ;  /* 0x000000162030723c */ /* 0x040fe20000001830 */
[----:B------:R-:W2:Y:S07]  /*2b50*/  LDSM.16.M88.4 R20, [R234+0x6000] ;  /* 0x00600000ea14783b */ /* 0x000eae0000000200 */
[C---:B------:R-:W-:Y:S08]  /*2b60*/  HMMA.16816.F32 R16, R32.reuse, R96, R16 ;  /* 0x000000602010723c */ /* 0x040ff00000001810 */
[C---:B------:R-:W-:Y:S08]  /*2b70*/  HMMA.16816.F32 R68, R32.reuse, R40, R68 ;  /* 0x000000282044723c */ /* 0x040ff00000001844 */
[C---:B------:R-:W-:Y:S01]  /*2b80*/  HMMA.16816.F32 R64, R32.reuse, R42, R64 ;  /* 0x0000002a2040723c */ /* 0x040fe20000001840 */
[----:B------:R-:W-:Y:S07]  /*2b90*/  LDSM.16.M88.4 R40, [R234+0x7000] ;  /* 0x00700000ea28783b */ /* 0x000fee0000000200 */
[----:B------:R-:W-:Y:S01]  /*2ba0*/  HMMA.16816.F32 R88, R32, R98, R88 ;  /* 0x000000622058723c */ /* 0x000fe20000001858 */
[----:B------:R-:W5:Y:S04]  /*2bb0*/  LDSM.16.M88.4 R32, [R234+0x6800] ;  /* 0x00680000ea20783b */ /* 0x000f680000000200 */
[----:B------:R-:W-:Y:S03]  /*2bc0*/  LDSM.16.M88.4 R96, [R234+0x8800] ;  /* 0x00880000ea60783b */ /* 0x000fe60000000200 */
[C---:B---3--:R-:W-:Y:S08]  /*2bd0*/  HMMA.16816.F32 R8, R84.reuse, R60, R8 ;  /* 0x0000003c5408723c */ /* 0x048ff00000001808 */
[C---:B------:R-:W-:Y:S01]  /*2be0*/  HMMA.16816.F32 R80, R84.reuse, R62, R80 ;  /* 0x0000003e5450723c */ /* 0x040fe20000001850 */
[----:B------:R-:W-:Y:S07]  /*2bf0*/  LDSM.16.M88.4 R60, [R243+0x15100] ;  /* 0x01510000f33c783b */ /* 0x000fee0000000200 */
[C---:B------:R-:W-:Y:S08]  /*2c00*/  HMMA.16816.F32 R92, R84.reuse, R36, R92 ;  /* 0x00000024545c723c */ /* 0x040ff0000000185c */
[C---:B------:R-:W-:Y:S08]  /*2c10*/  HMMA.16816.F32 R56, R84.reuse, R38, R56 ;  /* 0x000000265438723c */ /* 0x040ff00000001838 */
[C---:B------:R-:W-:Y:S08]  /*2c20*/  HMMA.16816.F32 R76, R84.reuse, R100, R76 ;  /* 0x00000064544c723c */ /* 0x040ff0000000184c */
[C---:B------:R-:W-:Y:S01]  /*2c30*/  HMMA.16816.F32 R72, R84.reuse, R102, R72 ;  /* 0x000000665448723c */ /* 0x040fe20000001848 */
[----:B------:R-:W-:Y:S07]  /*2c40*/  LDSM.16.M88.4 R100, [R245+0xc000] ;  /* 0x00c00000f564783b */ /* 0x000fee0000000200 */
[C---:B-1----:R-:W-:Y:S08]  /*2c50*/  HMMA.16816.F32 R108, R84.reuse, R12, R108 ;  /* 0x0000000c546c723c */ /* 0x042ff0000000186c */
[C---:B------:R-:W-:Y:S01]  /*2c60*/  HMMA.16816.F32 R48, R84.reuse, R14, R48 ;  /* 0x0000000e5430723c */ /* 0x040fe20000001830 */
[----:B------:R-:W-:Y:S07]  /*2c70*/  LDSM.16.M88.4 R12, [R249+0x15100] ;  /* 0x01510000f90c783b */ /* 0x000fee0000000200 */
[C---:B----4-:R-:W-:Y:S01]  /*2c80*/  HMMA.16816.F32 R36, R84.reuse, R52, R16 ;  /* 0x000000345424723c */ /* 0x050fe20000001810 */
[----:B------:R-:W1:Y:S07]  /*2c90*/  LDSM.16.M88.4 R16, [R250+0xc000] ;  /* 0x00c00000fa10783b */ /* 0x000e6e0000000200 */
[C---:B------:R-:W-:Y:S08]  /*2ca0*/  HMMA.16816.F32 R68, R84.reuse, R44, R68 ;  /* 0x0000002c5444723c */ /* 0x040ff00000001844 */
[C---:B------:R-:W-:Y:S08]  /*2cb0*/  HMMA.16816.F32 R64, R84.reuse, R46, R64 ;  /* 0x0000002e5440723c */ /* 0x040ff00000001840 */
[----:B------:R-:W-:Y:S01]  /*2cc0*/  HMMA.16816.F32 R88, R84, R54, R88 ;  /* 0x000000365458723c */ /* 0x000fe20000001858 */
[----:B------:R-:W3:Y:S07]  /*2cd0*/  LDSM.16.M88.4 R52, [R249+0x15900] ;  /* 0x01590000f934783b */ /* 0x000eee0000000200 */
[C---:B--2---:R-:W-:Y:S01]  /*2ce0*/  HMMA.16816.F32 R44, R24.reuse, R20, R8 ;  /* 0x00000014182c723c */ /* 0x044fe20000001808 */
[----:B------:R-:W-:Y:S07]  /*2cf0*/  LDSM.16.M88.4 R8, [R247+0x9000] ;  /* 0x00900000f708783b */ /* 0x000fee0000000200 */
[C---:B------:R-:W-:Y:S01]  /*2d00*/  HMMA.16816.F32 R80, R24.reuse, R22, R80 ;  /* 0x000000161850723c */ /* 0x040fe20000001850 */
[----:B------:R-:W2:Y:S07]  /*2d10*/  LDSM.16.M88.4 R20, [R248+0xc000] ;  /* 0x00c00000f814783b */ /* 0x000eae0000000200 */
[C---:B-----5:R-:W-:Y:S08]  /*2d20*/  HMMA.16816.F32 R76, R24.reuse, R32, R76 ;  /* 0x00000020184c723c */ /* 0x060ff0000000184c */
[----:B------:R-:W-:Y:S01]  /*2d30*/  HMMA.16816.F32 R72, R24, R34, R72 ;  /* 0x000000221848723c */ /* 0x000fe20000001848 */
[----:B------:R-:W4:Y:S07]  /*2d40*/  LDSM.16.M88.4 R32, [R234+0x7800] ;  /* 0x00780000ea20783b */ /* 0x000f2e0000000200 */
[C---:B-1----:R-:W-:Y:S08]  /*2d50*/  HMMA.16816.F32 R44, R16.reuse, R12, R44 ;  /* 0x0000000c102c723c */ /* 0x042ff0000000182c */
[----:B------:R-:W-:Y:S01]  /*2d60*/  HMMA.16816.F32 R80, R16, R14, R80 ;  /* 0x0000000e1050723c */ /* 0x000fe20000001850 */
[----:B------:R-:W1:Y:S07]  /*2d70*/  LDSM.16.M88.4 R12, [R247+0x9800] ;  /* 0x00980000f70c783b */ /* 0x000e6e0000000200 */
[C---:B------:R-:W-:Y:S01]  /*2d80*/  HMMA.16816.F32 R84, R24.reuse, R40, R68 ;  /* 0x000000281854723c */ /* 0x040fe20000001844 */
[----:B------:R-:W-:Y:S07]  /*2d90*/  LDSM.16.M88.4 R68, [R246+0xc000] ;  /* 0x00c00000f644783b */ /* 0x000fee0000000200 */
[----:B------:R-:W-:Y:S01]  /*2da0*/  HMMA.16816.F32 R64, R24, R42, R64 ;  /* 0x0000002a1840723c */ /* 0x000fe20000001840 */
[----:B------:R-:W5:Y:S07]  /*2db0*/  LDSM.16.M88.4 R40, [R234+0x8000] ;  /* 0x00800000ea28783b */ /* 0x000f6e0000000200 */
[C---:B---3--:R-:W-:Y:S08]  /*2dc0*/  HMMA.16816.F32 R76, R16.reuse, R52, R76 ;  /* 0x00000034104c723c */ /* 0x048ff0000000184c */
[----:B------:R-:W-:Y:S01]  /*2dd0*/  HMMA.16816.F32 R72, R16, R54, R72 ;  /* 0x000000361048723c */ /* 0x000fe20000001848 */
[----:B------:R-:W-:Y:S07]  /*2de0*/  LDSM.16.M88.4 R52, [R249+0x16900] ;  /* 0x01690000f934783b */ /* 0x000fee0000000200 */
[----:B--2---:R-:W-:Y:S08]  /*2df0*/  HMMA.16816.F32 R44, R20, R8, R44 ;  /* 0x00000008142c723c */ /* 0x004ff0000000182c */
[C---:B----4-:R-:W-:Y:S01]  /*2e00*/  HMMA.16816.F32 R104, R24.reuse, R32, R92 ;  /* 0x000000201868723c */ /* 0x050fe2000000185c */
[----:B------:R-:W-:Y:S07]  /*2e10*/  LDSM.16.M88.4 R92, [R234+0x9000] ;  /* 0x00900000ea5c783b */ /* 0x000fee0000000200 */
[----:B------:R-:W-:Y:S01]  /*2e20*/  HMMA.16816.F32 R56, R24, R34, R56 ;  /* 0x000000221838723c */ /* 0x000fe20000001838 */
[----:B------:R-:W-:Y:S07]  /*2e30*/  LDSM.16.M88.4 R32, [R243+0x15900] ;  /* 0x01590000f320783b */ /* 0x000fee0000000200 */
[C---:B------:R-:W-:Y:S01]  /*2e40*/  HMMA.16816.F32 R80, R20.reuse, R10, R80 ;  /* 0x0000000a1450723c */ /* 0x040fe20000001850 */
[----:B------:R-:W2:Y:S07]  /*2e50*/  LDSM.16.M88.4 R8, [R249+0x16100] ;  /* 0x01610000f908783b */ /* 0x000eae0000000200 */
[C---:B-1----:R-:W-:Y:S08]  /*2e60*/  HMMA.16816.F32 R76, R20.reuse, R12, R76 ;  /* 0x0000000c144c723c */ /* 0x042ff0000000184c */
[----:B------:R-:W-:Y:S01]  /*2e70*/  HMMA.16816.F32 R72, R20, R14, R72 ;  /* 0x0000000e1448723c */ /* 0x000fe20000001848 */
[----:B------:R-:W-:Y:S07]  /*2e80*/  LDSM.16.M88.4 R12, [R243+0x16100] ;  /* 0x01610000f30c783b */ /* 0x000fee0000000200 */
[C---:B-----5:R-:W-:Y:S08]  /*2e90*/  HMMA.16816.F32 R108, R24.reuse, R40, R108 ;  /* 0x00000028186c723c */ /* 0x060ff0000000186c */
[C---:B------:R-:W-:Y:S01]  /*2ea0*/  HMMA.16816.F32 R48, R24.reuse, R42, R48 ;  /* 0x0000002a1830723c */ /* 0x040fe20000001830 */
[----:B------:R-:W1:Y:S07]  /*2eb0*/  LDSM.16.M88.4 R40, [R247+0xa000] ;  /* 0x00a00000f728783b */ /* 0x000e6e0000000200 */
[C---:B------:R-:W-:Y:S08]  /*2ec0*/  HMMA.16816.F32 R36, R24.reuse, R96, R36 ;  /* 0x000000601824723c */ /* 0x040ff00000001824 */
[----:B------:R-:W-:Y:S01]  /*2ed0*/  HMMA.16816.F32 R88, R24, R98, R88 ;  /* 0x000000621858723c */ /* 0x000fe20000001858 */
[----:B------:R-:W3:Y:S07]  /*2ee0*/  LDSM.16.M88.4 R24, [R234+0x9800] ;  /* 0x00980000ea18783b */ /* 0x000eee0000000200 */
[----:B--2---:R-:W-:Y:S08]  /*2ef0*/  HMMA.16816.F32 R84, R16, R8, R84 ;  /* 0x000000081054723c */ /* 0x004ff00000001854 */
[----:B------:R-:W-:Y:S08]  /*2f00*/  HMMA.16816.F32 R76, R68, R32, R76 ;  /* 0x00000020444c723c */ /* 0x000ff0000000184c */
[----:B------:R-:W-:Y:S01]  /*2f10*/  HMMA.16816.F32 R64, R16, R10, R64 ;  /* 0x0000000a1040723c */ /* 0x000fe20000001840 */
[----:B------:R-:W2:Y:S07]  /*2f20*/  LDSM.16.M88.4 R8, [R247+0xa800] ;  /* 0x00a80000f708783b */ /* 0x000eae0000000200 */
[----:B------:R-:W-:Y:S01]  /*2f30*/  HMMA.16816.F32 R72, R68, R34, R72 ;  /* 0x000000224448723c */ /* 0x000fe20000001848 */
[----:B------:R-:W-:Y:S07]  /*2f40*/  LDSM.16.M88.4 R32, [R234+0xa000] ;  /* 0x00a00000ea20783b */ /* 0x000fee0000000200 */
[C---:B------:R-:W-:Y:S08]  /*2f50*/  HMMA.16816.F32 R104, R16.reuse, R52, R104 ;  /* 0x000000341068723c */ /* 0x040ff00000001868 */
[----:B------:R-:W-:Y:S08]  /*2f60*/  HMMA.16816.F32 R56, R16, R54, R56 ;  /* 0x000000361038723c */ /* 0x000ff00000001838 */
[----:B-1----:R-:W-:Y:S08]  /*2f70*/  HMMA.16816.F32 R84, R20, R40, R84 ;  /* 0x000000281454723c */ /* 0x002ff00000001854 */
[----:B---3--:R-:W-:Y:S08]  /*2f80*/  HMMA.16816.F32 R76, R100, R24, R76 ;  /* 0x00000018644c723c */ /* 0x008ff0000000184c */
[----:B------:R-:W-:Y:S01]  /*2f90*/  HMMA.16816.F32 R64, R20, R42, R64 ;  /* 0x0000002a1440723c */ /* 0x000fe20000001840 */
[----:B------:R-:W1:Y:S07]  /*2fa0*/  LDSM.16.M88.4 R40, [R249+0x17100] ;  /* 0x01710000f928783b */ /* 0x000e6e0000000200 */
[----:B------:R-:W-:Y:S01]  /*2fb0*/  HMMA.16816.F32 R72, R100, R26, R72 ;  /* 0x0000001a6448723c */ /* 0x000fe20000001848 */
[----:B------:R-:W3:Y:S07]  /*2fc0*/  LDSM.16.M88.4 R24, [R243+0x16900] ;  /* 0x01690000f318783b */ /* 0x000eee0000000200 */
[----:B--2---:R-:W-:Y:S01]  /*2fd0*/  HMMA.16816.F32 R104, R20, R8, R104 ;  /* 0x000000081468723c */ /* 0x004fe20000001868 */
[----:B------:R-:W-:-:S02]  /*2fe0*/  FMUL.FTZ R54, R77, c[0x0][0x320] ;  /* 0x0000c8004d367a20 */ /* 0x000fc40000410000 */
[----:B------:R-:W-:-:S04]  /*2ff0*/  FMUL.FTZ R55, R78, c[0x0][0x320] ;  /* 0x0000c8004e377a20 */ /* 0x000fc80000410000 */
[----:B------:R-:W2:Y:S01]  /*3000*/  MUFU.TANH R54, R54 ;  /* 0x0000003600367308 */ /* 0x000ea20000002400 */
[----:B------:R-:W-:Y:S01]  /*3010*/  HMMA.16816.F32 R56, R20, R10, R56 ;  /* 0x0000000a1438723c */ /* 0x000fe20000001838 */
[----:B------:R-:W4:Y:S06]  /*3020*/  LDSM.16.M88.4 R8, [R249+0x17900] ;  /* 0x01790000f908783b */ /* 0x000f2c0000000200 */
[----:B------:R-:W1:Y:S01]  /*3030*/  MUFU.TANH R55, R55 ;  /* 0x0000003700377308 */ /* 0x000e620000002400 */
[----:B------:R-:W-:Y:S01]  /*3040*/  HMMA.16816.F32 R84, R68, R12, R84 ;  /* 0x0000000c4454723c */ /* 0x000fe20000001854 */
[----:B------:R-:W-:-:S02]  /*3050*/  FMUL.FTZ R72, R72, c[0x0][0x320] ;  /* 0x0000c80048487a20 */ /* 0x000fc40000410000 */
[----:B------:R-:W-:Y:S02]  /*3060*/  FMUL.FTZ R73, R73, c[0x0][0x320] ;  /* 0x0000c80049497a20 */ /* 0x000fe40000410000 */
[----:B------:R-:W-:Y:S02]  /*3070*/  FMUL.FTZ R74, R74, c[0x0][0x320] ;  /* 0x0000c8004a4a7a20 */ /* 0x000fe40000410000 */
[----:B------:R-:W-:Y:S01]  /*3080*/  FMUL.FTZ R75, R75, c[0x0][0x320] ;  /* 0x0000c8004b4b7a20 */ /* 0x000fe20000410000 */
[C---:B------:R-:W-:Y:S01]  /*3090*/  HMMA.16816.F32 R64, R68.reuse, R14, R64 ;  /* 0x0000000e4440723c */ /* 0x040fe20000001840 */
[----:B------:R-:W5:Y:S01]  /*30a0*/  LDSM.16.M88.4 R12, [R247+0xb000] ;  /* 0x00b00000f70c783b */ /* 0x000f620000000200 */
[----:B------:R-:W2:Y:S06]  /*30b0*/  MUFU.TANH R72, R72 ;  /* 0x0000004800487308 */ /* 0x000eac0000002400 */
[----:B------:R-:W-:Y:S02]  /*30c0*/  HMMA.16816.F32 R44, R68, R60, R44 ;  /* 0x0000003c442c723c */ /* 0x000fe4000000182c */
[----:B------:R-:W2:Y:S06]  /*30d0*/  MUFU.TANH R73, R73 ;  /* 0x0000004900497308 */ /* 0x000eac0000002400 */
[----:B-1----:R-:W-:Y:S02]  /*30e0*/  HMMA.16816.F32 R108, R16, R40, R108 ;  /* 0x00000028106c723c */ /* 0x002fe4000000186c */
[----:B------:R-:W1:Y:S06]  /*30f0*/  MUFU.TANH R74, R74 ;  /* 0x0000004a004a7308 */ /* 0x000e6c0000002400 */
[----:B---3--:R-:W-:Y:S02]  /*3100*/  HMMA.16816.F32 R104, R68, R24, R104 ;  /* 0x000000184468723c */ /* 0x008fe40000001868 */
[----:B------:R-:W3:Y:S06]  /*3110*/  MUFU.TANH R75, R75 ;  /* 0x0000004b004b7308 */ /* 0x000eec0000002400 */
[----:B------:R-:W-:Y:S01]  /*3120*/  HMMA.16816.F32 R48, R16, R42, R48 ;  /* 0x0000002a1030723c */ /* 0x000fe20000001830 */
[----:B------:R-:W-:Y:S07]  /*3130*/  LDSM.16.M88.4 R40, [R234+0xb000] ;  /* 0x00b00000ea28783b */ /* 0x000fee0000000200 */
[----:B------:R-:W-:Y:S01]  /*3140*/  HMMA.16816.F32 R56, R68, R26, R56 ;  /* 0x0000001a4438723c */ /* 0x000fe20000001838 */
[----:B------:R-:W1:Y:S07]  /*3150*/  LDSM.16.M88.4 R24, [R247+0xb800] ;  /* 0x00b80000f718783b */ /* 0x000e6e0000000200 */
[C---:B----4-:R-:W-:Y:S08]  /*3160*/  HMMA.16816.F32 R36, R16.reuse, R8, R36 ;  /* 0x000000081024723c */ /* 0x050ff00000001824 */
[----:B------:R-:W-:Y:S01]  /*3170*/  HMMA.16816.F32 R88, R16, R10, R88 ;  /* 0x0000000a1058723c */ /* 0x000fe20000001858 */
[----:B------:R-:W-:Y:S07]  /*3180*/  LDSM.16.M88.4 R8, [R234+0xb800] ;  /* 0x00b80000ea08783b */ /* 0x000fee0000000200 */
[C---:B------:R-:W-:Y:S08]  /*3190*/  HMMA.16816.F32 R44, R100.reuse, R92, R44 ;  /* 0x0000005c642c723c */ /* 0x040ff0000000182c */
[C---:B------:R-:W-:Y:S08]  /*31a0*/  HMMA.16816.F32 R84, R100.reuse, R32, R84 ;  /* 0x000000206454723c */ /* 0x040ff00000001854 */
[----:B------:R-:W-:Y:S01]  /*31b0*/  HMMA.16816.F32 R64, R100, R34, R64 ;  /* 0x000000226440723c */ /* 0x000fe20000001840 */
[----:B------:R-:W4:Y:S07]  /*31c0*/  LDSM.16.M88.4 R32, [R243+0x17100] ;  /* 0x01710000f320783b */ /* 0x000f2e0000000200 */
[----:B-----5:R-:W-:Y:S01]  /*31d0*/  HMMA.16816.F32 R108, R20, R12, R108 ;  /* 0x0000000c146c723c */ /* 0x020fe2000000186c */
[----:B------:R-:W-:-:S02]  /*31e0*/  FMUL.FTZ R0, R44, c[0x0][0x320] ;  /* 0x0000c8002c007a20 */ /* 0x000fc40000410000 */
[----:B------:R-:W-:Y:S02]  /*31f0*/  FMUL.FTZ R7, R45, c[0x0][0x320] ;  /* 0x0000c8002d077a20 */ /* 0x000fe40000410000 */
[----:B------:R-:W-:Y:S02]  /*3200*/  FMUL.FTZ R30, R46, c[0x0][0x320] ;  /* 0x0000c8002e1e7a20 */ /* 0x000fe40000410000 */
[----:B------:R-:W-:Y:S01]  /*3210*/  FMUL.FTZ R31, R47, c[0x0][0x320] ;  /* 0x0000c8002f1f7a20 */ /* 0x000fe20000410000 */
[----:B------:R-:W-:Y:S01]  /*3220*/  HMMA.16816.F32 R48, R20, R14, R48 ;  /* 0x0000000e1430723c */ /* 0x000fe20000001830 */
[----:B------:R-:W5:Y:S01]  /*3230*/  LDSM.16.M88.4 R12, [R243+0x17900] ;  /* 0x01790000f30c783b */ /* 0x000f620000000200 */
[----:B------:R-:W-:Y:S01]  /*3240*/  FMUL.FTZ R77, R85, c[0x0][0x320] ;  /* 0x0000c800554d7a20 */ /* 0x000fe20000410000 */
[----:B------:R-:W2:Y:S01]  /*3250*/  MUFU.TANH R0, R0 ;  /* 0x0000000000007308 */ /* 0x000ea20000002400 */
[----:B------:R-:W-:Y:S01]  /*3260*/  FMUL.FTZ R78, R86, c[0x0][0x320] ;  /* 0x0000c800564e7a20 */ /* 0x000fe20000410000 */
[----:B------:R-:W2:Y:S01]  /*3270*/  LDSM.16.M88.4 R44, [R234+0xa800] ;  /* 0x00a80000ea2c783b */ /* 0x000ea20000000200 */
[----:B------:R-:W-:-:S04]  /*3280*/  DEPBAR.LE SB0, 0x0 ;  /* 0x000080000000791a */ /* 0x000fc80000000000 */
[C---:B-1----:R-:W-:Y:S01]  /*3290*/  HMMA.16816.F32 R36, R20.reuse, R24, R36 ;  /* 0x000000181424723c */ /* 0x042fe20000001824 */
[----:B------:R-:W-:Y:S01]  /*32a0*/  FMUL.FTZ R67, R67, c[0x0][0x320] ;  /* 0x0000c80043437a20 */ /* 0x000fe20000410000 */
[----:B------:R-:W1:Y:S06]  /*32b0*/  MUFU.TANH R7, R7 ;  /* 0x0000000700077308 */ /* 0x000e6c0000002400 */
[----:B------:R-:W-:Y:S02]  /*32c0*/  HMMA.16816.F32 R88, R20, R26, R88 ;  /* 0x0000001a1458723c */ /* 0x000fe40000001858 */
[----:B------:R-:W1:Y:S06]  /*32d0*/  MUFU.TANH R30, R30 ;  /* 0x0000001e001e7308 */ /* 0x000e6c0000002400 */
[C---:B------:R-:W-:Y:S02]  /*32e0*/  HMMA.16816.F32 R80, R68.reuse, R62, R80 ;  /* 0x0000003e4450723c */ /* 0x040fe40000001850 */
[----:B------:R-:W1:Y:S05]  /*32f0*/  MUFU.TANH R31, R31 ;  /* 0x0000001f001f7308 */ /* 0x000e6a0000002400 */
[----:B------:R-:W-:Y:S01]  /*3300*/  FMUL.FTZ R62, R76, c[0x0][0x320] ;  /* 0x0000c8004c3e7a20 */ /* 0x000fe20000410000 */
[----:B----4-:R-:W-:Y:S01]  /*3310*/  HMMA.16816.F32 R108, R68, R32, R108 ;  /* 0x00000020446c723c */ /* 0x010fe2000000186c */
[----:B------:R-:W-:Y:S01]  /*3320*/  FMUL.FTZ R63, R79, c[0x0][0x320] ;  /* 0x0000c8004f3f7a20 */ /* 0x000fe20000410000 */
[----:B------:R-:W4:Y:S01]  /*3330*/  MUFU.TANH R77, R77 ;  /* 0x0000004d004d7308 */ /* 0x000f220000002400 */
[----:B------:R-:W-:-:S02]  /*3340*/  FMUL.FTZ R76, R84, c[0x0][0x320] ;  /* 0x0000c800544c7a20 */ /* 0x000fc40000410000 */
[----:B------:R-:W-:-:S03]  /*3350*/  FMUL.FTZ R79, R87, c[0x0][0x320] ;  /* 0x0000c800574f7a20 */ /* 0x000fc60000410000 */
[C---:B------:R-:W-:Y:S02]  /*3360*/  HMMA.16816.F32 R48, R68.reuse, R34, R48 ;  /* 0x000000224430723c */ /* 0x040fe40000001830 */
[----:B------:R-:W1:Y:S06]  /*3370*/  MUFU.TANH R62, R62 ;  /* 0x0000003e003e7308 */ /* 0x000e6c0000002400 */
[C---:B-----5:R-:W-:Y:S02]  /*3380*/  HMMA.16816.F32 R36, R68.reuse, R12, R36 ;  /* 0x0000000c4424723c */ /* 0x060fe40000001824 */
[----:B------:R-:W1:Y:S06]  /*3390*/  MUFU.TANH R63, R63 ;  /* 0x0000003f003f7308 */ /* 0x000e6c0000002400 */
[----:B------:R-:W-:Y:S02]  /*33a0*/  HMMA.16816.F32 R88, R68, R14, R88 ;  /* 0x0000000e4458723c */ /* 0x000fe40000001858 */
[----:B------:R-:W1:Y:S06]  /*33b0*/  MUFU.TANH R76, R76 ;  /* 0x0000004c004c7308 */ /* 0x000e6c0000002400 */
[C---:B------:R-:W-:Y:S02]  /*33c0*/  HMMA.16816.F32 R80, R100.reuse, R94, R80 ;  /* 0x0000005e6450723c */ /* 0x040fe40000001850 */
[----:B------:R-:W1:Y:S06]  /*33d0*/  MUFU.TANH R78, R78 ;  /* 0x0000004e004e7308 */ /* 0x000e6c0000002400 */
[C---:B--2---:R-:W-:Y:S02]  /*33e0*/  HMMA.16816.F32 R104, R100.reuse, R44, R104 ;  /* 0x0000002c6468723c */ /* 0x044fe40000001868 */
[----:B------:R-:W2:Y:S05]  /*33f0*/  MUFU.TANH R79, R79 ;  /* 0x0000004f004f7308 */ /* 0x000eaa0000002400 */
[----:B------:R-:W-:Y:S01]  /*3400*/  FMUL.FTZ R44, R64, c[0x0][0x320] ;  /* 0x0000c800402c7a20 */ /* 0x000fe20000410000 */
[----:B------:R-:W-:Y:S01]  /*3410*/  HMMA.16816.F32 R56, R100, R46, R56 ;  /* 0x0000002e6438723c */ /* 0x000fe20000001838 */
[----:B------:R-:W-:Y:S01]  /*3420*/  FMUL.FTZ R45, R65, c[0x0][0x320] ;  /* 0x0000c800412d7a20 */ /* 0x000fe20000410000 */
[----:B------:R1:W1:Y:S01]  /*3430*/  MUFU.TANH R211, R67 ;  /* 0x0000004300d37308 */ /* 0x0002620000002400 */
[----:B------:R-:W-:-:S05]  /*3440*/  FMUL.FTZ R64, R66, c[0x0][0x320] ;  /* 0x0000c80042407a20 */ /* 0x000fca0000410000 */
[C---:B------:R-:W-:Y:S01]  /*3450*/  HMMA.16816.F32 R108, R100.reuse, R40, R108 ;  /* 0x00000028646c723c */ /* 0x040fe2000000186c */
[----:B------:R-:W-:Y:S01]  /*3460*/  FMUL.FTZ R60, R80, c[0x0][0x320] ;  /* 0x0000c800503c7a20 */ /* 0x000fe20000410000 */
[----:B------:R-:W1:Y:S01]  /*3470*/  MUFU.TANH R44, R44 ;  /* 0x0000002c002c7308 */ /* 0x000e620000002400 */
[----:B------:R-:W-:Y:S02]  /*3480*/  FMUL.FTZ R52, R81, c[0x0][0x320] ;  /* 0x0000c80051347a20 */ /* 0x000fe40000410000 */
[----:B------:R-:W-:Y:S02]  /*3490*/  FMUL.FTZ R53, R82, c[0x0][0x320] ;  /* 0x0000c80052357a20 */ /* 0x000fe40000410000 */
[----:B------:R-:W-:Y:S01]  /*34a0*/  FMUL.FTZ R61, R83, c[0x0][0x320] ;  /* 0x0000c800533d7a20 */ /* 0x000fe20000410000 */
[----:B------:R-:W-:Y:S01]  /*34b0*/  HMMA.16816.F32 R48, R100, R42, R48 ;  /* 0x0000002a6430723c */ /* 0x000fe20000001830 */
[----:B------:R-:W-:Y:S01]  /*34c0*/  FMUL.FTZ R104, R104, c[0x0][0x320] ;  /* 0x0000c80068687a20 */ /* 0x000fe20000410000 */
[----:B------:R-:W1:Y:S01]  /*34d0*/  MUFU.TANH R60, R60 ;  /* 0x0000003c003c7308 */ /* 0x000e620000002400 */
[----:B------:R-:W-:-:S02]  /*34e0*/  FMUL.FTZ R105, R105, c[0x0][0x320] ;  /* 0x0000c80069697a20 */ /* 0x000fc40000410000 */
[----:B------:R-:W-:Y:S02]  /*34f0*/  FMUL.FTZ R106, R106, c[0x0][0x320] ;  /* 0x0000c8006a6a7a20 */ /* 0x000fe40000410000 */
[----:B------:R-:W-:Y:S01]  /*3500*/  FMUL.FTZ R107, R107, c[0x0][0x320] ;  /* 0x0000c8006b6b7a20 */ /* 0x000fe20000410000 */
        /* <DEDUP_REMOVED lines=11> */
[----:B------:R-:W-:Y:S02]  /*35c0*/  FMUL.FTZ R111, R111, c[0x0][0x320] ;  /* 0x0000c8006f6f7a20 */ /* 0x000fe40000410000 */
[----:B------:R-:W-:Y:S01]  /*35d0*/  FMUL.FTZ R48, R48, c[0x0][0x320] ;  /* 0x0000c80030307a20 */ /* 0x000fe20000410000 */
[----:B------:R-:W1:Y:S01]  /*35e0*/  MUFU.TANH R61, R61 ;  /* 0x0000003d003d7308 */ /* 0x000e620000002400 */
[----:B------:R-:W-:Y:S02]  /*35f0*/  FMUL.FTZ R49, R49, c[0x0][0x320] ;  /* 0x0000c80031317a20 */ /* 0x000fe40000410000 */
[----:B------:R-:W-:Y:S02]  /*3600*/  FMUL.FTZ R50, R50, c[0x0][0x320] ;  /* 0x0000c80032327a20 */ /* 0x000fe40000410000 */
[----:B------:R-:W-:-:S02]  /*3610*/  FMUL.FTZ R51, R51, c[0x0][0x320] ;  /* 0x0000c80033337a20 */ /* 0x000fc40000410000 */
[----:B------:R-:W-:Y:S01]  /*3620*/  FMUL.FTZ R36, R36, c[0x0][0x320] ;  /* 0x0000c80024247a20 */ /* 0x000fe20000410000 */
[----:B------:R-:W1:Y:S01]  /*3630*/  MUFU.TANH R45, R45 ;  /* 0x0000002d002d7308 */ /* 0x000e620000002400 */
[----:B------:R-:W-:Y:S02]  /*3640*/  FMUL.FTZ R37, R37, c[0x0][0x320] ;  /* 0x0000c80025257a20 */ /* 0x000fe40000410000 */
[----:B------:R-:W-:Y:S02]  /*3650*/  FMUL.FTZ R38, R38, c[0x0][0x320] ;  /* 0x0000c80026267a20 */ /* 0x000fe40000410000 */
[----:B------:R-:W-:Y:S02]  /*3660*/  FMUL.FTZ R39, R39, c[0x0][0x320] ;  /* 0x0000c80027277a20 */ /* 0x000fe40000410000 */
[----:B------:R-:W-:Y:S01]  /*3670*/  FMUL.FTZ R88, R88, c[0x0][0x320] ;  /* 0x0000c80058587a20 */ /* 0x000fe20000410000 */
[----:B------:R-:W1:Y:S01]  /*3680*/  MUFU.TANH R64, R64 ;  /* 0x0000004000407308 */ /* 0x000e620000002400 */
[----:B------:R-:W-:-:S02]  /*3690*/  FMUL.FTZ R89, R89, c[0x0][0x320] ;  /* 0x0000c80059597a20 */ /* 0x000fc40000410000 */
[----:B------:R-:W-:Y:S02]  /*36a0*/  FMUL.FTZ R90, R90, c[0x0][0x320] ;  /* 0x0000c8005a5a7a20 */ /* 0x000fe40000410000 */
[----:B------:R-:W-:-:S03]  /*36b0*/  FMUL.FTZ R91, R91, c[0x0][0x320] ;  /* 0x0000c8005b5b7a20 */ /* 0x000fc60000410000 */
        /* <DEDUP_REMOVED lines=26> */
[----:B--234-:R-:W-:Y:S01]  /*3860*/  IMAD.U32 R8, RZ, RZ, UR8 ;  /* 0x00000008ff087e24 */ /* 0x01cfe2000f8e00ff */
[----:B------:R-:W-:Y:S01]  /*3870*/  PLOP3.LUT P1, PT, PT, PT, UP0, 0x80, 0x0 ;  /* 0x000000000000781c */ /* 0x000fe20003f2f008 */
[----:B------:R-:W-:Y:S01]  /*3880*/  IMAD.MOV.U32 R251, RZ, RZ, RZ ;  /* 0x000000fffffb7224 */ /* 0x000fe200078e00ff */
[----:B------:R-:W-:-:S02]  /*3890*/  PLOP3.LUT P0, PT, PT, PT, UP0, 0x80, 0x0 ;  /* 0x000000000000781c */ /* 0x000fc40003f0f008 */
        /* <DEDUP_REMOVED lines=11> */
[----:B------:R-:W-:Y:S01]  /*3950*/  SHF.R.S32.HI R22, RZ, 0x1f, R29 ;  /* 0x0000001fff167819 */ /* 0x000fe2000001141d */
[----:B------:R-:W-:Y:S01]  /*3960*/  IMAD.WIDE R24, R213, 0x2, RZ ;  /* 0x00000002d5187825 */ /* 0x000fe200078e02ff */
[----:B------:R-:W-:Y:S02]  /*3970*/  SEL R19, RZ, 0x10, P6 ;  /* 0x00000010ff137807 */ /* 0x000fe40003000000 */
[----:B------:R-:W-:Y:S01]  /*3980*/  LEA.HI R22, R22, R29, RZ, 0x3 ;  /* 0x0000001d16167211 */ /* 0x000fe200078f18ff */
[----:B------:R-:W-:Y:S01]  /*3990*/  IMAD R252, R8, c[0x0][0x2b8], R252 ;  /* 0x0000ae0008fc7a24 */ /* 0x000fe200078e02fc */
[----:B------:R-:W-:Y:S02]  /*39a0*/  SHF.R.S32.HI R9, RZ, 0x1f, R28 ;  /* 0x0000001fff097819 */ /* 0x000fe4000001141c */
[----:B------:R-:W-:-:S02]  /*39b0*/  IADD3 R26, -R19, 0x10, RZ ;  /* 0x00000010131a7810 */ /* 0x000fc40007ffe1ff */
[----:B------:R-:W-:Y:S02]  /*39c0*/  SHF.R.S32.HI R8, RZ, 0x1f, R252 ;  /* 0x0000001fff087819 */ /* 0x000fe400000114fc */
[----:B------:R-:W-:Y:S02]  /*39d0*/  SEL R18, RZ, 0x10, P5 ;  /* 0x00000010ff127807 */ /* 0x000fe40002800000 */
[----:B------:R-:W-:Y:S01]  /*39e0*/  LOP3.LUT R22, R22, 0xfffffff8, RZ, 0xc0, !PT ;  /* 0xfffffff816167812 */ /* 0x000fe200078ec0ff */
[----:B------:R-:W-:Y:S01]  /*39f0*/  IMAD R8, R8, c[0x0][0x1e0], RZ ;  /* 0x0000780008087a24 */ /* 0x000fe200078e02ff */
[----:B------:R-:W-:Y:S02]  /*3a00*/  LEA.HI R9, R9, R28, RZ, 0x3 ;  /* 0x0000001c09097211 */ /* 0x000fe400078f18ff */
[----:B------:R-:W-:Y:S01]  /*3a10*/  LOP3.LUT R26, R26, 0xf, RZ, 0xc0, !PT ;  /* 0x0000000f1a1a7812 */ /* 0x000fe200078ec0ff */
[----:B------:R-:W-:Y:S01]  /*3a20*/  IMAD R8, R252, c[0x0][0x1e4], R8 ;  /* 0x00007900fc087a24 */ /* 0x000fe200078e0208 */
[----:B------:R-:W-:Y:S01]  /*3a30*/  IADD3 R14, -R18, 0x10, RZ ;  /* 0x00000010120e7810 */ /* 0x000fe20007ffe1ff */
[----:B------:R-:W-:Y:S01]  /*3a40*/  IMAD.WIDE R22, R22, 0x2, RZ ;  /* 0x0000000216167825 */ /* 0x000fe200078e02ff */
[----:B------:R-:W-:-:S02]  /*3a50*/  SEL R17, RZ, 0x10, P4 ;  /* 0x00000010ff117807 */ /* 0x000fc40002000000 */
[----:B------:R-:W-:Y:S01]  /*3a60*/  LOP3.LUT R9, R9, 0xfffffff8, RZ, 0xc0, !PT ;  /* 0xfffffff809097812 */ /* 0x000fe200078ec0ff */
[----:B--2---:R-:W-:Y:S01]  /*3a70*/  IMAD.WIDE.U32 R10, R252, c[0x0][0x1e0], RZ ;  /* 0x00007800fc0a7a25 */ /* 0x004fe200078e00ff */
[----:B------:R-:W-:Y:S02]  /*3a80*/  LOP3.LUT R14, R14, 0xf, RZ, 0xc0, !PT ;  /* 0x0000000f0e0e7812 */ /* 0x000fe400078ec0ff */
[----:B------:R-:W-:Y:S01]  /*3a90*/  IADD3 R13, -R17, 0x10, RZ ;  /* 0x00000010110d7810 */ /* 0x000fe20007ffe1ff */
[----:B------:R-:W-:Y:S01]  /*3aa0*/  IMAD.IADD R11, R11, 0x1, R8 ;  /* 0x000000010b0b7824 */ /* 0x000fe200078e0208 */
[----:B------:R-:W-:Y:S01]  /*3ab0*/  IADD3 R12, -R6, 0x10, RZ ;  /* 0x00000010060c7810 */ /* 0x000fe20007ffe1ff */
[----:B------:R-:W-:Y:S01]  /*3ac0*/  IMAD.WIDE R32, R9, 0x2, RZ ;  /* 0x0000000209207825 */ /* 0x000fe200078e02ff */
[----:B------:R-:W-:Y:S02]  /*3ad0*/  LOP3.LUT R13, R13, 0xf, RZ, 0xc0, !PT ;  /* 0x0000000f0d0d7812 */ /* 0x000fe400078ec0ff */
[----:B------:R-:W-:-:S02]  /*3ae0*/  LOP3.LUT R12, R12, 0xf, RZ, 0xc0, !PT ;  /* 0x0000000f0c0c7812 */ /* 0x000fc400078ec0ff */
[----:B---3--:R-:W-:Y:S01]  /*3af0*/  SHF.R.S32.HI R8, RZ, 0x1f, R251 ;  /* 0x0000001fff087819 */ /* 0x008fe200000114fb */
[----:B------:R-:W-:-:S04]  /*3b00*/  IMAD.WIDE.U32 R10, R251, c[0x0][0x1f0], R10 ;  /* 0x00007c00fb0a7a25 */ /* 0x000fc800078e000a */
[----:B------:R-:W-:Y:S01]  /*3b10*/  IMAD R8, R8, c[0x0][0x1f0], RZ ;  /* 0x00007c0008087a24 */ /* 0x000fe200078e02ff */
[----:B------:R-:W-:-:S03]  /*3b20*/  IADD3 R10, P0, R10, UR20, RZ ;  /* 0x000000140a0a7c10 */ /* 0x000fc6000ff1e0ff */
[----:B------:R-:W-:-:S05]  /*3b30*/  IMAD R8, R251, c[0x0][0x1f4], R8 ;  /* 0x00007d00fb087a24 */ /* 0x000fca00078e0208 */
[----:B------:R-:W-:Y:S02]  /*3b40*/  IADD3.X R8, R11, UR15, R8, P0, !PT ;  /* 0x0000000f0b087c10 */ /* 0x000fe400087fe408 */
[----:B------:R-:W-:-:S04]  /*3b50*/  LEA R11, P0, R10, c[0x0][0x1c8], 0x1 ;  /* 0x000072000a0b7a11 */ /* 0x000fc800078008ff */
[----:B------:R-:W-:Y:S01]  /*3b60*/  LEA.HI.X R10, R10, c[0x0][0x1cc], R8, 0x1, P0 ;  /* 0x000073000a0a7a11 */ /* 0x000fe200000f0c08 */
[----:B------:R-:W2:Y:S01]  /*3b70*/  SHFL.IDX PT, R15, R11, 0x2, 0x181f ;  /* 0x00581f000b0f7f89 */ /* 0x000ea200000e0000 */
[----:B------:R-:W-:-:S03]  /*3b80*/  SHF.R.S32.HI R8, RZ, 0x1f, R215 ;  /* 0x0000001fff087819 */ /* 0x000fc600000114d7 */
[----:B------:R-:W3:Y:S01]  /*3b90*/  SHFL.IDX PT, R16, R10, 0x2, 0x181f ;  /* 0x00581f000a107f89 */ /* 0x000ee200000e0000 */
[----:B------:R-:W-:-:S03]  /*3ba0*/  LEA.HI R8, R8, R215, RZ, 0x3 ;  /* 0x000000d708087211 */ /* 0x000fc600078f18ff */
[----:B------:R-:W4:Y:S01]  /*3bb0*/  SHFL.IDX PT, R20, R11, RZ, 0x181f ;  /* 0x00181fff0b147589 */ /* 0x000f2200000e0000 */
[----:B------:R-:W-:-:S03]  /*3bc0*/  LOP3.LUT R8, R8, 0xfffffff8, RZ, 0xc0, !PT ;  /* 0xfffffff808087812 */ /* 0x000fc600078ec0ff */
[----:B------:R-:W-:Y:S02]  /*3bd0*/  SHFL.IDX PT, R21, R10, RZ, 0x181f ;  /* 0x00181fff0a157589 */ /* 0x000fe400000e0000 */
[----:B------:R-:W-:Y:S02]  /*3be0*/  IMAD.WIDE R8, R8, 0x2, RZ ;  /* 0x0000000208087825 */ /* 0x000fe400078e02ff */
[----:B------:R-:W5:Y:S04]  /*3bf0*/  SHFL.IDX PT, R11, R11, 0x1, 0x181f ;  /* 0x00381f000b0b7f89 */ /* 0x000f6800000e0000 */
[----:B------:R-:W1:Y:S01]  /*3c00*/  SHFL.IDX PT, R10, R10, 0x1, 0x181f ;  /* 0x00381f000a0a7f89 */ /* 0x000e6200000e0000 */
[----:B--2---:R-:W-:-:S04]  /*3c10*/  IADD3 R26, P1, P0, R26, R15, R24 ;  /* 0x0000000f1a1a7210 */ /* 0x004fc8000783e018 */
[----:B---3--:R-:W-:Y:S02]  /*3c20*/  IADD3.X R27, RZ, R16, R25, P1, P0 ;  /* 0x00000010ff1b7210 */ /* 0x008fe40000fe0419 */
[----:B------:R-:W-:-:S04]  /*3c30*/  IADD3 R34, P1, P0, R14, R15, R22 ;  /* 0x0000000f0e227210 */ /* 0x000fc8000783e016 */
[----:B------:R-:W-:Y:S02]  /*3c40*/  IADD3.X R35, RZ, R16, R23, P1, P0 ;  /* 0x00000010ff237210 */ /* 0x000fe40000fe0417 */
[----:B-1----:R-:W-:-:S04]  /*3c50*/  IADD3 R36, P1, P0, R13, R15, R32 ;  /* 0x0000000f0d247210 */ /* 0x002fc8000783e020 */
[----:B------:R-:W-:Y:S02]  /*3c60*/  IADD3.X R37, RZ, R16, R33, P1, P0 ;  /* 0x00000010ff257210 */ /* 0x000fe40000fe0421 */
[----:B------:R-:W-:-:S04]  /*3c70*/  IADD3 R12, P1, P0, R12, R15, R8 ;  /* 0x0000000f0c0c7210 */ /* 0x000fc8000783e008 */
[----:B------:R-:W-:Y:S02]  /*3c80*/  IADD3.X R13, RZ, R16, R9, P1, P0 ;  /* 0x00000010ff0d7210 */ /* 0x000fe40000fe0409 */
[-C--:B----4-:R-:W-:Y:S02]  /*3c90*/  IADD3 R40, P0, R24, R20.reuse, RZ ;  /* 0x0000001418287210 */ /* 0x090fe40007f1e0ff */
[CC--:B------:R-:W-:Y:S02]  /*3ca0*/  IADD3 R38, P1, R22.reuse, R20.reuse, RZ ;  /* 0x0000001416267210 */ /* 0x0c0fe40007f3e0ff */
[-C--:B-----5:R-:W-:Y:S01]  /*3cb0*/  IADD3 R22, P2, R22, R11.reuse, RZ ;  /* 0x0000000b16167210 */ /* 0x0a0fe20007f5e0ff */
[--C-:B------:R-:W-:Y:S01]  /*3cc0*/  IMAD.X R41, R25, 0x1, R21.reuse, P0 ;  /* 0x0000000119297824 */ /* 0x100fe200000e0615 */
[-C--:B------:R-:W-:Y:S01]  /*3cd0*/  IADD3 R14, P0, R32, R20.reuse, RZ ;  /* 0x00000014200e7210 */ /* 0x080fe20007f1e0ff */
[C-C-:B------:R-:W-:Y:S01]  /*3ce0*/  IMAD.X R39, R23.reuse, 0x1, R21.reuse, P1 ;  /* 0x0000000117277824 */ /* 0x140fe200008e0615 */
[----:B------:R-:W-:Y:S01]  /*3cf0*/  IADD3 R20, P1, R8, R20, RZ ;  /* 0x0000001408147210 */ /* 0x000fe20007f3e0ff */
[----:B------:R-:W-:Y:S01]  /*3d00*/  IMAD.X R23, R23, 0x1, R10, P2 ;  /* 0x0000000117177824 */ /* 0x000fe200010e060a */
[----:B------:R-:W-:Y:S01]  /*3d10*/  ISETP.GE.AND P2, PT, R215, c[0x0][0x1d4], PT ;  /* 0x00007500d7007a0c */ /* 0x000fe20003f46270 */
[--C-:B------:R-:W-:Y:S01]  /*3d20*/  IMAD.X R15, R33, 0x1, R21.reuse, P0 ;  /* 0x00000001210f7824 */ /* 0x100fe200000e0615 */
[-C--:B------:R-:W-:Y:S01]  /*3d30*/  IADD3 R24, P0, R24, R11.reuse, RZ ;  /* 0x0000000b18187210 */ /* 0x080fe20007f1e0ff */
[----:B------:R-:W-:Y:S01]  /*3d40*/  IMAD.X R21, R9, 0x1, R21, P1 ;  /* 0x0000000109157824 */ /* 0x000fe200008e0615 */
[----:B------:R-:W-:-:S03]  /*3d50*/  IADD3 R32, P1, R32, R11, RZ ;  /* 0x0000000b20207210 */ /* 0x000fc60007f3e0ff */
[--C-:B------:R-:W-:Y:S01]  /*3d60*/  IMAD.X R25, R25, 0x1, R10.reuse, P0 ;  /* 0x0000000119197824 */ /* 0x100fe200000e060a */
[----:B------:R-:W-:Y:S01]  /*3d70*/  IADD3 R42, P0, R8, R11, RZ ;  /* 0x0000000b082a7210 */ /* 0x000fe20007f1e0ff */
[--C-:B------:R-:W-:Y:S01]  /*3d80*/  IMAD.X R33, R33, 0x1, R10.reuse, P1 ;  /* 0x0000000121217824 */ /* 0x100fe200008e060a */
[----:B------:R-:W-:Y:S01]  /*3d90*/  ISETP.NE.U32.AND P1, PT, R19, RZ, PT ;  /* 0x000000ff1300720c */ /* 0x000fe20003f25070 */
[----:B------:R-:W-:Y:S02]  /*3da0*/  IMAD.SHL.U32 R8, R214, 0x2, RZ ;  /* 0x00000002d6087824 */ /* 0x000fe400078e00ff */
[----:B------:R-:W-:Y:S01]  /*3db0*/  IMAD.X R43, R9, 0x1, R10, P0 ;  /* 0x00000001092b7824 */ /* 0x000fe200000e060a */
[----:B------:R-:W-:Y:S02]  /*3dc0*/  ISETP.NE.U32.AND P0, PT, R18, RZ, PT ;  /* 0x000000ff1200720c */ /* 0x000fe40003f05070 */
[----:B------:R1:W-:Y:S04]  /*3dd0*/  LDGSTS.E.BYPASS.LTC128B.128 [R8+0xc100], [R40.64], !P6 ;  /* 0x0c10000028087fae */ /* 0x0003e8000f101d4c */
[----:B------:R1:W-:Y:S04]  /*3de0*/  LDGSTS.E.BYPASS.LTC128B.128 [R8+0xf100], [R38.64], !P5 ;  /* 0x0f10000026087fae */ /* 0x0003e8000e901d4c */
[----:B------:R1:W-:Y:S04]  /*3df0*/  LDGSTS.E.BYPASS.LTC128B.128 [R8+0x12100], [R14.64], !P4 ;  /* 0x121000000e087fae */ /* 0x0003e8000e101d4c */
[----:B------:R1:W-:Y:S04]  /*3e00*/  LDGSTS.E.BYPASS.LTC128B.128 [R8+0x15100], [R20.64], !P2 ;  /* 0x1510000014087fae */ /* 0x0003e8000d101d4c */
[----:B------:R1:W-:Y:S04]  /*3e10*/  LDGSTS.E.BYPASS.LTC128B.128 [R8+0xd100], [R24.64], !P6 ;  /* 0x0d10000018087fae */ /* 0x0003e8000f101d4c */
[----:B------:R1:W-:Y:S04]  /*3e20*/  LDGSTS.E.BYPASS.LTC128B.128 [R8+0x10100], [R22.64], !P5 ;  /* 0x1010000016087fae */ /* 0x0003e8000e901d4c */
[----:B------:R1:W-:Y:S04]  /*3e30*/  LDGSTS.E.BYPASS.LTC128B.128 [R8+0x13100], [R32.64], !P4 ;  /* 0x1310000020087fae */ /* 0x0003e8000e101d4c */
[----:B------:R1:W-:Y:S04]  /*3e40*/  LDGSTS.E.BYPASS.LTC128B.128 [R8+0x16100], [R42.64], !P2 ;  /* 0x161000002a087fae */ /* 0x0003e8000d101d4c */
[----:B------:R1:W-:Y:S01]  /*3e50*/  LDGSTS.E.BYPASS.LTC128B.128.ZFILL [R8+0xe100], [R26.64], P1 ;  /* 0x0e1000001a087fae */ /* 0x0003e20008941d4c */
[----:B------:R-:W-:-:S03]  /*3e60*/  ISETP.NE.U32.AND P1, PT, R17, RZ, PT ;  /* 0x000000ff1100720c */ /* 0x000fc60003f25070 */
[----:B------:R1:W-:Y:S01]  /*3e70*/  LDGSTS.E.BYPASS.LTC128B.128.ZFILL [R8+0x11100], [R34.64], P0 ;  /* 0x1110000022087fae */ /* 0x0003e20008141d4c */
[----:B------:R-:W-:-:S09]  /*3e80*/  ISETP.NE.U32.AND P0, PT, R6, RZ, PT ;  /* 0x000000ff0600720c */ /* 0x000fd20003f05070 */
[----:B------:R1:W-:Y:S04]  /*3e90*/  LDGSTS.E.BYPASS.LTC128B.128.ZFILL [R8+0x14100], [R36.64], P1 ;  /* 0x1410000024087fae */ /* 0x0003e80008941d4c */
[----:B------:R1:W-:Y:S02]  /*3ea0*/  LDGSTS.E.BYPASS.LTC128B.128.ZFILL [R8+0x17100], [R12.64], P0 ;  /* 0x171000000c087fae */ /* 0x0003e40008141d4c */
.L_x_770:
[----:B--234-:R-:W-:Y:S01]  /*3eb0*/  SHF.R.S32.HI R6, RZ, 0x1f, R2 ;  /* 0x0000001fff067819 */ /* 0x01cfe20000011402 */
[----:B------:R-:W-:Y:S01]  /*3ec0*/  IMAD.SHL.U32 R244, R5, 0x2, RZ ;  /* 0x0000000205f47824 */ /* 0x000fe200078e00ff */
[----:B------:R-:W0:Y:S02]  /*3ed0*/  LDGDEPBAR ;  /* 0x00000000000079af */ /* 0x000e240000000000 */
[----:B-1----:R-:W-:Y:S01]  /*3ee0*/  LEA.HI R8, R6, R2, RZ, 0x2 ;  /* 0x0000000206087211 */ /* 0x002fe200078f10ff */
[----:B------:R-:W-:Y:S01]  /*3ef0*/  IMAD.U32 R6, RZ, RZ, UR18 ;  /* 0x00000012ff067e24 */ /* 0x000fe2000f8e00ff */
[----:B------:R-:W-:Y:S01]  /*3f00*/  LDSM.16.MT88.4 R140, [R244+0x3100] ;  /* 0x00310000f48c783b */ /* 0x000fe20000004200 */
[----:B------:R-:W-:-:S02]  /*3f10*/  IMAD R241, R3, 0x2, R244 ;  /* 0x0000000203f17824 */ /* 0x000fc400078e02f4 */
[----:B------:R-:W-:Y:S01]  /*3f20*/  IMAD R242, R4, 0x2, R244 ;  /* 0x0000000204f27824 */ /* 0x000fe200078e02f4 */
[----:B------:R1:W-:Y:S03]  /*3f30*/  STL [R1+0x1c], R8 ;  /* 0x00001c0801007387 */ /* 0x0003e60000100800 */
[----:B------:R-:W-:Y:S01]  /*3f40*/  IMAD R240, R3, 0x2, R242 ;  /* 0x0000000203f07824 */ /* 0x000fe200078e02f2 */
[----:B------:R-:W-:Y:S04]  /*3f50*/  LDSM.16.MT88.4 R156, [R241+0x100] ;  /* 0x00010000f19c783b */ /* 0x000fe80000004200 */
[----:B------:R-:W-:Y:S04]  /*3f60*/  LDSM.16.MT88.4 R164, [R242+0x100] ;  /* 0x00010000f2a4783b */ /* 0x000fe80000004200 */
[----:B------:R-:W-:Y:S04]  /*3f70*/  LDSM.16.MT88.4 R12, [R241+0x900] ;  /* 0x00090000f10c783b */ /* 0x000fe80000004200 */
[----:B------:R-:W-:Y:S04]  /*3f80*/  LDSM.16.MT88.4 R148, [R240+0x100] ;  /* 0x00010000f094783b */ /* 0x000fe80000004200 */
[----:B------:R-:W-:Y:S04]  /*3f90*/  LDSM.16.MT88.4 R132, [R242+0x3100] ;  /* 0x00310000f284783b */ /* 0x000fe80000004200 */
[----:B------:R-:W-:Y:S01]  /*3fa0*/  LDSM.16.MT88.4 R172, [R244+0x100] ;  /* 0x00010000f4ac783b */ /* 0x000fe20000004200 */
[----:B-1----:R-:W-:-:S03]  /*3fb0*/  LOP3.LUT R8, R8, 0x7ffffffc, RZ, 0xc0, !PT ;  /* 0x7ffffffc08087812 */ /* 0x002fc600078ec0ff */
[----:B------:R-:W-:Y:S02]  /*3fc0*/  LDSM.16.MT88.4 R24, [R242+0x3900] ;  /* 0x00390000f218783b */ /* 0x000fe40000004200 */
[----:B------:R-:W-:Y:S02]  /*3fd0*/  IMAD.IADD R2, R2, 0x1, -R8 ;  /* 0x0000000102027824 */ /* 0x000fe400078e0a08 */
[----:B------:R-:W-:Y:S02]  /*3fe0*/  LDSM.16.MT88.4 R112, [R242+0x9100] ;  /* 0x00910000f270783b */ /* 0x000fe40000004200 */
[----:B------:R-:W-:Y:S02]  /*3ff0*/  IMAD R2, R2, -0x2, R6 ;  /* 0xfffffffe02027824 */ /* 0x000fe400078e0206 */
[----:B------:R-:W-:Y:S03]  /*4000*/  LDSM.16.MT88.4 R80, [R242+0x6100] ;  /* 0x00610000f250783b */ /* 0x000fe60000004200 */
[C---:B------:R-:W-:Y:S01]  /*4010*/  ISETP.GT.AND P0, PT, R2.reuse, RZ, PT ;  /* 0x000000ff0200720c */ /* 0x040fe20003f04270 */
[----:B------:R-:W-:Y:S01]  /*4020*/  LDSM.16.MT88.4 R16, [R244+0x900] ;  /* 0x00090000f410783b */ /* 0x000fe20000004200 */
[----:B------:R-:W-:-:S02]  /*4030*/  ISETP.GT.AND P1, PT, R2, 0x1, PT ;  /* 0x000000010200780c */ /* 0x000fc40003f24270 */
[----:B------:R-:W-:Y:S01]  /*4040*/  FSEL R8, R30, -INF , P0 ;  /* 0xff8000001e087808 */ /* 0x000fe20000000000 */
[----:B------:R-:W-:Y:S01]  /*4050*/  LDSM.16.MT88.4 R56, [R241+0x3100] ;  /* 0x00310000f138783b */ /* 0x000fe20000004200 */
[----:B------:R-:W-:Y:S02]  /*4060*/  FSEL R0, R0, -INF , P0 ;  /* 0xff80000000007808 */ /* 0x000fe40000000000 */
[C---:B------:R-:W-:Y:S01]  /*4070*/  ISETP.GT.AND P0, PT, R2.reuse, 0x8, PT ;  /* 0x000000080200780c */ /* 0x040fe20003f04270 */
[----:B------:R-:W-:Y:S01]  /*4080*/  LDSM.16.MT88.4 R88, [R241+0x6100] ;  /* 0x00610000f158783b */ /* 0x000fe20000004200 */
[----:B------:R-:W-:Y:S02]  /*4090*/  FSEL R7, R7, -INF , P1 ;  /* 0xff80000007077808 */ /* 0x000fe40000800000 */
[----:B------:R-:W-:Y:S01]  /*40a0*/  FSEL R6, R31, -INF , P1 ;  /* 0xff8000001f067808 */ /* 0x000fe20000800000 */
[----:B------:R-:W-:Y:S01]  /*40b0*/  LDSM.16.MT88.4 R96, [R240+0x6100] ;  /* 0x00610000f060783b */ /* 0x000fe20000004200 */
[----:B------:R-:W-:-:S02]  /*40c0*/  ISETP.GT.AND P1, PT, R2, 0x9, PT ;  /* 0x000000090200780c */ /* 0x000fc40003f24270 */
[----:B------:R-:W-:Y:S01]  /*40d0*/  FSEL R60, R60, -INF , P0 ;  /* 0xff8000003c3c7808 */ /* 0x000fe20000000000 */
[----:B------:R-:W-:Y:S01]  /*40e0*/  LDSM.16.MT88.4 R104, [R244+0x9100] ;  /* 0x00910000f468783b */ /* 0x000fe20000004200 */
[----:B------:R-:W-:Y:S02]  /*40f0*/  FMNMX.FTZ R9, R0, R7, !PT ;  /* 0x0000000700097209 */ /* 0x000fe40007810000 */
[----:B------:R-:W-:Y:S01]  /*4100*/  FSEL R53, R53, -INF , P0 ;  /* 0xff80000035357808 */ /* 0x000fe20000000000 */
[----:B------:R-:W-:Y:S01]  /*4110*/  LDSM.16.MT88.4 R120, [R241+0x9100] ;  /* 0x00910000f178783b */ /* 0x000fe20000004200 */
[----:B------:R-:W-:Y:S02]  /*4120*/  ISETP.GT.AND P0, PT, R2, 0x10, PT ;  /* 0x000000100200780c */ /* 0x000fe40003f04270 */
[----:B------:R-:W-:Y:S01]  /*4130*/  FSEL R52, R52, -INF , P1 ;  /* 0xff80000034347808 */ /* 0x000fe20000800000 */
[----:B------:R-:W-:Y:S01]  /*4140*/  LDSM.16.MT88.4 R20, [R241+0x3900] ;  /* 0x00390000f114783b */ /* 0x000fe20000004200 */
[----:B------:R-:W-:-:S02]  /*4150*/  FMNMX.FTZ R9, R60, R9, !PT ;  /* 0x000000093c097209 */ /* 0x000fc40007810000 */
[----:B------:R-:W-:Y:S01]  /*4160*/  FSEL R61, R61, -INF , P1 ;  /* 0xff8000003d3d7808 */ /* 0x000fe20000800000 */
[----:B------:R-:W-:Y:S01]  /*4170*/  LDSM.16.MT88.4 R188, [R241+0x6900] ;  /* 0x00690000f1bc783b */ /* 0x000fe20000004200 */
[----:B------:R-:W-:Y:S02]  /*4180*/  ISETP.GT.AND P1, PT, R2, 0x11, PT ;  /* 0x000000110200780c */ /* 0x000fe40003f24270 */
[----:B------:R-:W-:Y:S02]  /*4190*/  FSEL R62, R62, -INF , P0 ;  /* 0xff8000003e3e7808 */ /* 0x000fe40000000000 */
[----:B------:R-:W-:Y:S02]  /*41a0*/  FMNMX.FTZ R9, R52, R9, !PT ;  /* 0x0000000934097209 */ /* 0x000fe40007810000 */
[----:B------:R-:W-:Y:S02]  /*41b0*/  FSEL R55, R55, -INF , P0 ;  /* 0xff80000037377808 */ /* 0x000fe40000000000 */
[----:B------:R-:W-:-:S02]  /*41c0*/  ISETP.GT.AND P0, PT, R2, 0x18, PT ;  /* 0x000000180200780c */ /* 0x000fc40003f04270 */
[----:B------:R-:W-:Y:S02]  /*41d0*/  FSEL R54, R54, -INF , P1 ;  /* 0xff80000036367808 */ /* 0x000fe40000800000 */
[----:B------:R-:W-:Y:S02]  /*41e0*/  FMNMX.FTZ R9, R62, R9, !PT ;  /* 0x000000093e097209 */ /* 0x000fe40007810000 */
[----:B------:R-:W-:Y:S02]  /*41f0*/  FSEL R63, R63, -INF , P1 ;  /* 0xff8000003f3f7808 */ /* 0x000fe40000800000 */
[----:B------:R-:W-:Y:S02]  /*4200*/  ISETP.GT.AND P1, PT, R2, 0x19, PT ;  /* 0x000000190200780c */ /* 0x000fe40003f24270 */
[----:B------:R-:W-:Y:S02]  /*4210*/  FSEL R72, R72, -INF , P0 ;  /* 0xff80000048487808 */ /* 0x000fe40000000000 */
[----:B------:R-:W-:-:S02]  /*4220*/  FMNMX.FTZ R9, R54, R9, !PT ;  /* 0x0000000936097209 */ /* 0x000fc40007810000 */
[----:B------:R-:W-:Y:S02]  /*4230*/  FSEL R74, R74, -INF , P0 ;  /* 0xff8000004a4a7808 */ /* 0x000fe40000000000 */
        /* <DEDUP_REMOVED lines=11> */
[----:B------:R-:W-:Y:S02]  /*42f0*/  FMNMX.FTZ R10, R8, R6, !PT ;  /* 0x00000006080a7209 */ /* 0x000fe40007810000 */
[----:B------:R-:W-:Y:S02]  /*4300*/  FSEL R32, R79, -INF , P1 ;  /* 0xff8000004f207808 */ /* 0x000fe40000800000 */
[----:B------:R-:W-:Y:S01]  /*4310*/  ISETP.GT.AND P1, PT, R2, 0x29, PT ;  /* 0x000000290200780c */ /* 0x000fe20003f24270 */
[----:B------:R-:W-:Y:S01]  /*4320*/  LDSM.16.MT88.4 R76, [R244+0x3900] ;  /* 0x00390000f44c783b */ /* 0x000fe20000004200 */
[----:B------:R-:W-:Y:S02]  /*4330*/  FSEL R33, R44, -INF , P0 ;  /* 0xff8000002c217808 */ /* 0x000fe40000000000 */
[----:B------:R-:W-:Y:S02]  /*4340*/  FMNMX.FTZ R9, R34, R9, !PT ;  /* 0x0000000922097209 */ /* 0x000fe40007810000 */
[----:B------:R-:W-:-:S02]  /*4350*/  FMNMX.FTZ R10, R53, R10, !PT ;  /* 0x0000000a350a7209 */ /* 0x000fc40007810000 */
[----:B------:R-:W-:Y:S02]  /*4360*/  FSEL R31, R64, -INF , P0 ;  /* 0xff800000401f7808 */ /* 0x000fe40000000000 */
[----:B------:R-:W-:Y:S01]  /*4370*/  ISETP.GT.AND P0, PT, R2, 0x30, PT ;  /* 0x000000300200780c */ /* 0x000fe20003f04270 */
[----:B------:R-:W-:Y:S01]  /*4380*/  LDSM.16.MT88.4 R64, [R240+0x3100] ;  /* 0x00310000f040783b */ /* 0x000fe20000004200 */
[----:B------:R-:W-:Y:S02]  /*4390*/  FSEL R30, R45, -INF , P1 ;  /* 0xff8000002d1e7808 */ /* 0x000fe40000800000 */
[----:B------:R-:W-:Y:S02]  /*43a0*/  FMNMX.FTZ R9, R33, R9, !PT ;  /* 0x0000000921097209 */ /* 0x000fe40007810000 */
[----:B------:R-:W-:Y:S02]  /*43b0*/  FMNMX.FTZ R10, R61, R10, !PT ;  /* 0x0000000a3d0a7209 */ /* 0x000fe40007810000 */
[----:B------:R-:W-:-:S02]  /*43c0*/  FSEL R211, R211, -INF , P1 ;  /* 0xff800000d3d37808 */ /* 0x000fc40000800000 */
[----:B------:R-:W-:Y:S02]  /*43d0*/  ISETP.GT.AND P1, PT, R2, 0x31, PT ;  /* 0x000000310200780c */ /* 0x000fe40003f24270 */
[----:B------:R-:W-:Y:S02]  /*43e0*/  FSEL R195, R195, -INF , P0 ;  /* 0xff800000c3c37808 */ /* 0x000fe40000000000 */
[----:B------:R-:W-:Y:S02]  /*43f0*/  FMNMX.FTZ R9, R30, R9, !PT ;  /* 0x000000091e097209 */ /* 0x000fe40007810000 */
[----:B------:R-:W-:Y:S02]  /*4400*/  FMNMX.FTZ R10, R55, R10, !PT ;  /* 0x0000000a370a7209 */ /* 0x000fe40007810000 */
[----:B------:R-:W-:Y:S02]  /*4410*/  FSEL R207, R207, -INF , P0 ;  /* 0xff800000cfcf7808 */ /* 0x000fe40000000000 */
[----:B------:R-:W-:-:S02]  /*4420*/  ISETP.GT.AND P0, PT, R2, 0x38, PT ;  /* 0x000000380200780c */ /* 0x000fc40003f04270 */
[----:B------:R-:W-:Y:S02]  /*4430*/  FSEL R210, R210, -INF , P1 ;  /* 0xff800000d2d27808 */ /* 0x000fe40000800000 */
[----:B------:R-:W-:Y:S02]  /*4440*/  FMNMX.FTZ R9, R195, R9, !PT ;  /* 0x00000009c3097209 */ /* 0x000fe40007810000 */
[----:B------:R-:W-:Y:S02]  /*4450*/  FMNMX.FTZ R10, R63, R10, !PT ;  /* 0x0000000a3f0a7209 */ /* 0x000fe40007810000 */
[----:B------:R-:W-:Y:S02]  /*4460*/  FSEL R196, R196, -INF , P1 ;  /* 0xff800000c4c47808 */ /* 0x000fe40000800000 */
[----:B------:R-:W-:Y:S02]  /*4470*/  ISETP.GT.AND P1, PT, R2, 0x39, PT ;  /* 0x000000390200780c */ /* 0x000fe40003f24270 */
[----:B------:R-:W-:-:S02]  /*4480*/  FSEL R209, R209, -INF , P0 ;  /* 0xff800000d1d17808 */ /* 0x000fc40000000000 */
[----:B------:R-:W-:Y:S02]  /*4490*/  FMNMX.FTZ R9, R210, R9, !PT ;  /* 0x00000009d2097209 */ /* 0x000fe40007810000 */
[----:B------:R-:W-:Y:S02]  /*44a0*/  FMNMX.FTZ R10, R74, R10, !PT ;  /* 0x0000000a4a0a7209 */ /* 0x000fe40007810000 */
[----:B------:R-:W-:Y:S02]  /*44b0*/  FSEL R198, R198, -INF , P0 ;  /* 0xff800000c6c67808 */ /* 0x000fe40000000000 */
[----:B------:R-:W-:Y:S02]  /*44c0*/  ISETP.GT.AND P0, PT, R2, 0x40, PT ;  /* 0x000000400200780c */ /* 0x000fe40003f04270 */
[----:B------:R-:W-:Y:S02]  /*44d0*/  FSEL R208, R208, -INF , P1 ;  /* 0xff800000d0d07808 */ /* 0x000fe40000800000 */
[----:B------:R-:W-:-:S02]  /*44e0*/  FMNMX.FTZ R9, R209, R9, !PT ;  /* 0x00000009d1097209 */ /* 0x000fc40007810000 */
[----:B------:R-:W-:Y:S02]  /*44f0*/  FMNMX.FTZ R10, R75, R10, !PT ;  /* 0x0000000a4b0a7209 */ /* 0x000fe40007810000 */
[----:B------:R-:W-:Y:S02]  /*4500*/  FSEL R197, R197, -INF , P1 ;  /* 0xff800000c5c57808 */ /* 0x000fe40000800000 */
[----:B------:R-:W-:Y:S02]  /*4510*/  ISETP.GT.AND P1, PT, R2, 0x41, PT ;  /* 0x000000410200780c */ /* 0x000fe40003f24270 */
[----:B------:R-:W-:Y:S02]  /*4520*/  FSEL R206, R206, -INF , P0 ;  /* 0xff800000cece7808 */ /* 0x000fe40000000000 */
[----:B------:R-:W-:Y:S02]  /*4530*/  FMNMX.FTZ R9, R208, R9, !PT ;  /* 0x00000009d0097209 */ /* 0x000fe40007810000 */
[----:B------:R-:W-:-:S02]  /*4540*/  FMNMX.FTZ R10, R36, R10, !PT ;  /* 0x0000000a240a7209 */ /* 0x000fc40007810000 */
[----:B------:R-:W-:Y:S02]  /*4550*/  FSEL R203, R203, -INF , P0 ;  /* 0xff800000cbcb7808 */ /* 0x000fe40000000000 */
[----:B------:R-:W-:Y:S02]  /*4560*/  ISETP.GT.AND P0, PT, R2, 0x48, PT ;  /* 0x000000480200780c */ /* 0x000fe40003f04270 */
        /* <DEDUP_REMOVED lines=23> */
[----:B------:R-:W-:Y:S02]  /*46e0*/  FMNMX.FTZ R9, R192, R9, !PT ;  /* 0x00000009c0097209 */ /* 0x000fe40007810000 */
[----:B------:R-:W-:Y:S02]  /*46f0*/  FMNMX.FTZ R10, R198, R10, !PT ;  /* 0x0000000ac60a7209 */ /* 0x000fe40007810000 */
[----:B------:R-:W-:Y:S02]  /*4700*/  FSEL R194, R194, -INF , P0 ;  /* 0xff800000c2c27808 */ /* 0x000fe40000000000 */
[----:B------:R-:W-:Y:S02]  /*4710*/  ISETP.GT.AND P0, PT, R2, 0x59, PT ;  /* 0x000000590200780c */ /* 0x000fe40003f04270 */
[----:B------:R-:W-:-:S02]  /*4720*/  FMNMX.FTZ R2, R187, R9, !PT ;  /* 0x00000009bb027209 */ /* 0x000fc40007810000 */
[----:B------:R-:W-:Y:S02]  /*4730*/  FMNMX.FTZ R9, R197, R10, !PT ;  /* 0x0000000ac5097209 */ /* 0x000fe40007810000 */
[----:B------:R-:W-:Y:S02]  /*4740*/  FSEL R186, R186, -INF , P0 ;  /* 0xff800000baba7808 */ /* 0x000fe40000000000 */
[----:B------:R-:W-:Y:S02]  /*4750*/  FMNMX.FTZ R9, R203, R9, !PT ;  /* 0x00000009cb097209 */ /* 0x000fe40007810000 */
[----:B------:R-:W-:Y:S02]  /*4760*/  FMNMX.FTZ R2, R186, R2, !PT ;  /* 0x00000002ba027209 */ /* 0x000fe40007810000 */
[----:B------:R-:W-:Y:S02]  /*4770*/  FMNMX.FTZ R9, R201, R9, !PT ;  /* 0x00000009c9097209 */ /* 0x000fe40007810000 */
[----:B------:R-:W-:Y:S01]  /*4780*/  FSEL R184, R184, -INF , P2 ;  /* 0xff800000b8b87808 */ /* 0x000fe20001000000 */
[----:B------:R-:W1:Y:S01]  /*4790*/  SHFL.BFLY PT, R11, R2, 0x2, 0x1f ;  /* 0x0c401f00020b7f89 */ /* 0x000e6200000e0000 */
[----:B------:R-:W-:-:S02]  /*47a0*/  FMNMX.FTZ R9, R200, R9, !PT ;  /* 0x00000009c8097209 */ /* 0x000fc40007810000 */
[----:B------:R-:W-:Y:S02]  /*47b0*/  FSEL R183, R183, -INF , P1 ;  /* 0xff800000b7b77808 */ /* 0x000fe40000800000 */
[----:B------:R-:W-:Y:S02]  /*47c0*/  FMNMX.FTZ R9, R199, R9, !PT ;  /* 0x00000009c7097209 */ /* 0x000fe40007810000 */
[----:B------:R-:W-:Y:S02]  /*47d0*/  FSEL R182, R182, -INF , P0 ;  /* 0xff800000b6b67808 */ /* 0x000fe40000000000 */
[----:B------:R-:W-:-:S04]  /*47e0*/  FMNMX.FTZ R9, R194, R9, !PT ;  /* 0x00000009c2097209 */ /* 0x000fc80007810000 */
[----:B------:R-:W-:-:S04]  /*47f0*/  FMNMX.FTZ R9, R184, R9, !PT ;  /* 0x00000009b8097209 */ /* 0x000fc80007810000 */
[----:B------:R-:W-:-:S04]  /*4800*/  FMNMX.FTZ R9, R183, R9, !PT ;  /* 0x00000009b7097209 */ /* 0x000fc80007810000 */
[----:B------:R-:W-:Y:S02]  /*4810*/  FMNMX.FTZ R9, R182, R9, !PT ;  /* 0x00000009b6097209 */ /* 0x000fe40007810000 */
        /* <DEDUP_REMOVED lines=20> */
[----:B------:R-:W1:Y:S01]  /*4960*/  MUFU.EX2 R49, R49 ;  /* 0x0000003100317308 */ /* 0x000e620000000800 */
[--C-:B------:R-:W-:Y:S02]  /*4970*/  FFMA.FTZ R35, R73, c[0x0][0x2d0], -R185.reuse ;  /* 0x0000b40049237a23 */ /* 0x100fe400000108b9 */
[--C-:B------:R-:W-:Y:S01]  /*4980*/  FFMA.FTZ R38, R38, c[0x0][0x2d0], -R185.reuse ;  /* 0x0000b40026267a23 */ /* 0x100fe200000108b9 */
[----:B------:R-:W-:Y:S01]  /*4990*/  FSEL R181, R181, RZ, P0 ;  /* 0x000000ffb5b57208 */ /* 0x000fe20000000000 */
[--C-:B------:R-:W-:Y:S01]  /*49a0*/  FFMA.FTZ R34, R34, c[0x0][0x2d0], -R185.reuse ;  /* 0x0000b40022227a23 */ /* 0x100fe200000108b9 */
[----:B------:R-:W-:Y:S01]  /*49b0*/  PLOP3.LUT P0, PT, PT, PT, UP1, 0x40, 0x0 ;  /* 0x000000000000781c */ /* 0x000fe20003f0e818 */
[----:B------:R-:W-:Y:S01]  /*49c0*/  FFMA.FTZ R33, R33, c[0x0][0x2d0], -R185 ;  /* 0x0000b40021217a23 */ /* 0x000fe200000108b9 */
[----:B------:R-:W-:Y:S01]  /*49d0*/  MUFU.EX2 R46, R46 ;  /* 0x0000002e002e7308 */ /* 0x000fe20000000800 */
[----:B------:R-:W-:-:S02]  /*49e0*/  FFMA.FTZ R180, R8, c[0x0][0x2d0], -R181 ;  /* 0x0000b40008b47a23 */ /* 0x000fc400000108b5 */
[--C-:B------:R-:W-:Y:S01]  /*49f0*/  FFMA.FTZ R51, R6, c[0x0][0x2d0], -R181.reuse ;  /* 0x0000b40006337a23 */ /* 0x100fe200000108b5 */
[----:B------:R-:W-:Y:S01]  /*4a00*/  LDSM.16.MT88.4 R8, [R242+0x900] ;  /* 0x00090000f208783b */ /* 0x000fe20000004200 */
[--C-:B------:R-:W-:Y:S02]  /*4a10*/  FFMA.FTZ R48, R53, c[0x0][0x2d0], -R181.reuse ;  /* 0x0000b40035307a23 */ /* 0x100fe400000108b5 */
[--C-:B------:R-:W-:Y:S01]  /*4a20*/  FFMA.FTZ R47, R61, c[0x0][0x2d0], -R181.reuse ;  /* 0x0000b4003d2f7a23 */ /* 0x100fe200000108b5 */
[----:B------:R-:W2:Y:S01]  /*4a30*/  MUFU.EX2 R45, R45 ;  /* 0x0000002d002d7308 */ /* 0x000ea20000000800 */
[----:B-1----:R-:W-:Y:S01]  /*4a40*/  F2FP.PACK_AB R128, R49, R50 ;  /* 0x000000323180723e */ /* 0x002fe200000000ff */
[--C-:B------:R-:W-:Y:S02]  /*4a50*/  FFMA.FTZ R44, R55, c[0x0][0x2d0], -R181.reuse ;  /* 0x0000b400372c7a23 */ /* 0x100fe400000108b5 */
[--C-:B------:R-:W-:Y:S02]  /*4a60*/  FFMA.FTZ R41, R63, c[0x0][0x2d0], -R181.reuse ;  /* 0x0000b4003f297a23 */ /* 0x100fe400000108b5 */
[----:B------:R-:W-:-:S02]  /*4a70*/  FFMA.FTZ R40, R74, c[0x0][0x2d0], -R181 ;  /* 0x0000b4004a287a23 */ /* 0x000fc400000108b5 */
[----:B------:R-:W-:Y:S01]  /*4a80*/  MUFU.EX2 R180, R180 ;  /* 0x000000b400b47308 */ /* 0x000fe20000000800 */
[----:B------:R-:W-:Y:S02]  /*4a90*/  FFMA.FTZ R37, R75, c[0x0][0x2d0], -R181 ;  /* 0x0000b4004b257a23 */ /* 0x000fe400000108b5 */
[----:B------:R-:W1:Y:S01]  /*4aa0*/  LDSM.16.MT88.4 R72, [R244+0x6100] ;  /* 0x00610000f448783b */ /* 0x000e620000004200 */
[----:B------:R-:W-:Y:S02]  /*4ab0*/  FFMA.FTZ R30, R30, c[0x0][0x2d0], -R185 ;  /* 0x0000b4001e1e7a23 */ /* 0x000fe400000108b9 */
[--C-:B------:R-:W-:Y:S02]  /*4ac0*/  FFMA.FTZ R36, R36, c[0x0][0x2d0], -R181.reuse ;  /* 0x0000b40024247a23 */ /* 0x100fe400000108b5 */
[----:B------:R-:W3:Y:S01]  /*4ad0*/  MUFU.EX2 R51, R51 ;  /* 0x0000003300337308 */ /* 0x000ee20000000800 */
[----:B--2---:R-:W-:Y:S01]  /*4ae0*/  F2FP.PACK_AB R130, R45, R46 ;  /* 0x0000002e2d82723e */ /* 0x004fe200000000ff */
[----:B------:R-:W-:-:S02]  /*4af0*/  FFMA.FTZ R32, R32, c[0x0][0x2d0], -R181 ;  /* 0x0000b40020207a23 */ /* 0x000fc400000108b5 */
[--C-:B------:R-:W-:Y:S02]  /*4b00*/  FFMA.FTZ R31, R31, c[0x0][0x2d0], -R181.reuse ;  /* 0x0000b4001f1f7a23 */ /* 0x100fe400000108b5 */
[----:B------:R-:W-:Y:S02]  /*4b10*/  FFMA.FTZ R3, R211, c[0x0][0x2d0], -R181 ;  /* 0x0000b400d3037a23 */ /* 0x000fe400000108b5 */
[----:B------:R-:W-:Y:S01]  /*4b20*/  MUFU.EX2 R48, R48 ;  /* 0x0000003000307308 */ /* 0x000fe20000000800 */
[----:B------:R-:W-:Y:S02]  /*4b30*/  FFMA.FTZ R195, R195, c[0x0][0x2d0], -R185 ;  /* 0x0000b400c3c37a23 */ /* 0x000fe400000108b9 */
[--C-:B------:R-:W-:Y:S02]  /*4b40*/  FFMA.FTZ R196, R196, c[0x0][0x2d0], -R181.reuse ;  /* 0x0000b400c4c47a23 */ /* 0x100fe400000108b5 */
[--C-:B------:R-:W-:Y:S02]  /*4b50*/  FFMA.FTZ R198, R198, c[0x0][0x2d0], -R181.reuse ;  /* 0x0000b400c6c67a23 */ /* 0x100fe400000108b5 */
[----:B------:R-:W-:Y:S01]  /*4b60*/  FFMA.FTZ R197, R197, c[0x0][0x2d0], -R181 ;  /* 0x0000b400c5c57a23 */ /* 0x000fe200000108b5 */
[----:B------:R-:W2:Y:S01]  /*4b70*/  MUFU.EX2 R47, R47 ;  /* 0x0000002f002f7308 */ /* 0x000ea20000000800 */
[----:B---3--:R-:W-:Y:S01]  /*4b80*/  F2FP.PACK_AB R129, R51, R180 ;  /* 0x000000b43381723e */ /* 0x008fe200000000ff */
[----:B------:R-:W-:-:S02]  /*4b90*/  FFMA.FTZ R206, R206, c[0x0][0x2d0], -R185 ;  /* 0x0000b400cece7a23 */ /* 0x000fc400000108b9 */
[--C-:B------:R-:W-:Y:S02]  /*4ba0*/  FFMA.FTZ R205, R205, c[0x0][0x2d0], -R185.reuse ;  /* 0x0000b400cdcd7a23 */ /* 0x100fe400000108b9 */
[--C-:B------:R-:W-:Y:S02]  /*4bb0*/  FFMA.FTZ R204, R204, c[0x0][0x2d0], -R185.reuse ;  /* 0x0000b400cccc7a23 */ /* 0x100fe400000108b9 */
[----:B------:R-:W-:Y:S01]  /*4bc0*/  MUFU.EX2 R43, R43 ;  /* 0x0000002b002b7308 */ /* 0x000fe20000000800 */
[----:B------:R-:W-:Y:S02]  /*4bd0*/  FFMA.FTZ R202, R202, c[0x0][0x2d0], -R185 ;  /* 0x0000b400caca7a23 */ /* 0x000fe400000108b9 */
[--C-:B------:R-:W-:Y:S02]  /*4be0*/  FFMA.FTZ R203, R203, c[0x0][0x2d0], -R181.reuse ;  /* 0x0000b400cbcb7a23 */ /* 0x100fe400000108b5 */
[--C-:B------:R-:W-:Y:S02]  /*4bf0*/  FFMA.FTZ R201, R201, c[0x0][0x2d0], -R181.reuse ;  /* 0x0000b400c9c97a23 */ /* 0x100fe400000108b5 */
[--C-:B------:R-:W-:Y:S01]  /*4c00*/  FFMA.FTZ R200, R200, c[0x0][0x2d0], -R181.reuse ;  /* 0x0000b400c8c87a23 */ /* 0x100fe200000108b5 */
[----:B--2---:R-:W-:Y:S01]  /*4c10*/  F2FP.PACK_AB R131, R47, R48 ;  /* 0x000000302f83723e */ /* 0x004fe200000000ff */
[----:B------:R-:W2:Y:S01]  /*4c20*/  MUFU.EX2 R39, R39 ;  /* 0x0000002700277308 */ /* 0x000ea20000000800 */
[----:B------:R-:W-:-:S02]  /*4c30*/  FFMA.FTZ R199, R199, c[0x0][0x2d0], -R181 ;  /* 0x0000b400c7c77a23 */ /* 0x000fc400000108b5 */
[--C-:B------:R-:W-:Y:S02]  /*4c40*/  FFMA.FTZ R193, R193, c[0x0][0x2d0], -R185.reuse ;  /* 0x0000b400c1c17a23 */ /* 0x100fe400000108b9 */
[--C-:B------:R-:W-:Y:S01]  /*4c50*/  FFMA.FTZ R192, R192, c[0x0][0x2d0], -R185.reuse ;  /* 0x0000b400c0c07a23 */ /* 0x100fe200000108b9 */
[C---:B------:R-:W-:Y:S01]  /*4c60*/  HMMA.16816.F32 R160, R128.reuse, R156, RZ ;  /* 0x0000009c80a0723c */ /* 0x040fe200000018ff */
[----:B------:R-:W-:Y:S01]  /*4c70*/  FFMA.FTZ R187, R187, c[0x0][0x2d0], -R185 ;  /* 0x0000b400bbbb7a23 */ /* 0x000fe200000108b9 */
[----:B------:R-:W-:Y:S01]  /*4c80*/  MUFU.EX2 R42, R42 ;  /* 0x0000002a002a7308 */ /* 0x000fe20000000800 */
[--C-:B------:R-:W-:Y:S02]  /*4c90*/  FFMA.FTZ R184, R184, c[0x0][0x2d0], -R181.reuse ;  /* 0x0000b400b8b87a23 */ /* 0x100fe400000108b5 */
[----:B------:R-:W-:Y:S02]  /*4ca0*/  FFMA.FTZ R183, R183, c[0x0][0x2d0], -R181 ;  /* 0x0000b400b7b77a23 */ /* 0x000fe400000108b5 */
[----:B------:R-:W-:Y:S01]  /*4cb0*/  FADD.FTZ R49, R50, R49 ;  /* 0x0000003132317221 */ /* 0x000fe20000010000 */
[----:B------:R-:W-:Y:S01]  /*4cc0*/  HMMA.16816.F32 R156, R128, R158, RZ ;  /* 0x0000009e809c723c */ /* 0x000fe200000018ff */
[----:B------:R-:W-:Y:S01]  /*4cd0*/  FADD.FTZ R51, R180, R51 ;  /* 0x00000033b4337221 */ /* 0x000fe20000010000 */
[----:B------:R-:W3:Y:S01]  /*4ce0*/  MUFU.EX2 R35, R35 ;  /* 0x0000002300237308 */ /* 0x000ee20000000800 */
[----:B--2---:R-:W-:Y:S01]  /*4cf0*/  F2FP.PACK_AB R4, R39, R43 ;  /* 0x0000002b2704723e */ /* 0x004fe200000000ff */
[----:B------:R-:W-:-:S02]  /*4d00*/  FADD.FTZ R49, R46, R49 ;  /* 0x000000312e317221 */ /* 0x000fc40000010000 */
[----:B------:R-:W-:Y:S02]  /*4d10*/  FADD.FTZ R51, R48, R51 ;  /* 0x0000003330337221 */ /* 0x000fe40000010000 */
[----:B------:R-:W-:Y:S01]  /*4d20*/  HMMA.16816.F32 R168, R128, R164, RZ ;  /* 0x000000a480a8723c */ /* 0x000fe200000018ff */
[----:B------:R-:W-:Y:S01]  /*4d30*/  FADD.FTZ R45, R45, R49 ;  /* 0x000000312d2d7221 */ /* 0x000fe20000010000 */
[----:B------:R-:W2:Y:S01]  /*4d40*/  MUFU.EX2 R44, R44 ;  /* 0x0000002c002c7308 */ /* 0x000ea20000000800 */
[----:B------:R-:W-:Y:S02]  /*4d50*/  FADD.FTZ R47, R47, R51 ;  /* 0x000000332f2f7221 */ /* 0x000fe40000010000 */
[----:B------:R-:W-:-:S03]  /*4d60*/  FADD.FTZ R45, R43, R45 ;  /* 0x0000002d2b2d7221 */ /* 0x000fc60000010000 */
[----:B------:R-:W-:Y:S01]  /*4d70*/  HMMA.16816.F32 R164, R128, R166, RZ ;  /* 0x000000a680a4723c */ /* 0x000fe200000018ff */
[----:B------:R-:W-:Y:S01]  /*4d80*/  FADD.FTZ R45, R39, R45 ;  /* 0x0000002d272d7221 */ /* 0x000fe20000010000 */
[----:B------:R-:W4:Y:S01]  /*4d90*/  MUFU.EX2 R41, R41 ;  /* 0x0000002900297308 */ /* 0x000f220000000800 */
[----:B---3--:R-:W-:Y:S02]  /*4da0*/  F2FP.PACK_AB R6, R35, R42 ;  /* 0x0000002a2306723e */ /* 0x008fe400000000ff */
[----:B------:R-:W-:-:S03]  /*4db0*/  FADD.FTZ R42, R42, R45 ;  /* 0x0000002d2a2a7221 */ /* 0x000fc60000010000 */
[----:B-1----:R-:W-:Y:S01]  /*4dc0*/  HMMA.16816.F32 R68, R128, R72, RZ ;  /* 0x000000488044723c */ /* 0x002fe200000018ff */
[----:B------:R-:W-:Y:S01]  /*4dd0*/  FADD.FTZ R42, R35, R42 ;  /* 0x0000002a232a7221 */ /* 0x000fe20000010000 */
[----:B------:R-:W-:Y:S01]  /*4de0*/  MUFU.EX2 R40, R40 ;  /* 0x0000002800287308 */ /* 0x000fe20000000800 */
[----:B--2---:R-:W-:-:S05]  /*4df0*/  FADD.FTZ R47, R44, R47 ;  /* 0x0000002f2c2f7221 */ /* 0x004fca0000010000 */
[----:B------:R-:W-:Y:S02]  /*4e00*/  HMMA.16816.F32 R72, R128, R74, RZ ;  /* 0x0000004a8048723c */ /* 0x000fe400000018ff */
[----:B------:R-:W1:Y:S01]  /*4e10*/  MUFU.EX2 R37, R37 ;  /* 0x0000002500257308 */ /* 0x000e620000000800 */
[C---:B----4-:R-:W-:Y:S01]  /*4e20*/  F2FP.PACK_AB R5, R41.reuse, R44 ;  /* 0x0000002c2905723e */ /* 0x050fe200000000ff */
[----:B------:R-:W-:-:S04]  /*4e30*/  FADD.FTZ R47, R41, R47 ;  /* 0x0000002f292f7221 */ /* 0x000fc80000010000 */
[C---:B------:R-:W-:Y:S02]  /*4e40*/  HMMA.16816.F32 R152, R128.reuse, R148, RZ ;  /* 0x000000948098723c */ /* 0x040fe400000018ff */
[----:B------:R-:W-:Y:S06]  /*4e50*/  MUFU.EX2 R38, R38 ;  /* 0x0000002600267308 */ /* 0x000fec0000000800 */
[----:B------:R-:W-:Y:S01]  /*4e60*/  HMMA.16816.F32 R148, R128, R150, RZ ;  /* 0x000000968094723c */ /* 0x000fe200000018ff */
[----:B-1----:R-:W-:Y:S01]  /*4e70*/  F2FP.PACK_AB R7, R37, R40 ;  /* 0x000000282507723e */ /* 0x002fe200000000ff */
[----:B------:R-:W1:Y:S01]  /*4e80*/  MUFU.EX2 R34, R34 ;  /* 0x0000002200227308 */ /* 0x000e620000000800 */
[----:B------:R-:W-:-:S05]  /*4e90*/  FADD.FTZ R40, R40, R47 ;  /* 0x0000002f28287221 */ /* 0x000fca0000010000 */
[----:B------:R-:W-:Y:S01]  /*4ea0*/  HMMA.16816.F32 R136, R128, R132, RZ ;  /* 0x000000848088723c */ /* 0x000fe200000018ff */
[----:B------:R-:W-:Y:S01]  /*4eb0*/  FADD.FTZ R40, R37, R40 ;  /* 0x0000002825287221 */ /* 0x000fe20000010000 */
[----:B------:R-:W-:Y:S06]  /*4ec0*/  MUFU.EX2 R33, R33 ;  /* 0x0000002100217308 */ /* 0x000fec0000000800 */
[C---:B------:R-:W-:Y:S02]  /*4ed0*/  HMMA.16816.F32 R160, R4.reuse, R12, R160 ;  /* 0x0000000c04a0723c */ /* 0x040fe400000018a0 */
[----:B------:R-:W2:Y:S06]  /*4ee0*/  MUFU.EX2 R30, R30 ;  /* 0x0000001e001e7308 */ /* 0x000eac0000000800 */
[C---:B------:R-:W-:Y:S01]  /*4ef0*/  HMMA.16816.F32 R156, R4.reuse, R14, R156 ;  /* 0x0000000e049c723c */ /* 0x040fe2000000189c */
[----:B------:R-:W3:Y:S01]  /*4f00*/  LDSM.16.MT88.4 R12, [R244+0x6900] ;  /* 0x00690000f40c783b */ /* 0x000ee20000004200 */
[----:B------:R-:W-:Y:S06]  /*4f10*/  MUFU.EX2 R36, R36 ;  /* 0x0000002400247308 */ /* 0x000fec0000000800 */
[C---:B------:R-:W-:Y:S02]  /*4f20*/  HMMA.16816.F32 R168, R4.reuse, R8, R168 ;  /* 0x0000000804a8723c */ /* 0x040fe400000018a8 */
[----:B------:R-:W4:Y:S06]  /*4f30*/  MUFU.EX2 R32, R32 ;  /* 0x0000002000207308 */ /* 0x000f2c0000000800 */
[----:B------:R-:W-:Y:S01]  /*4f40*/  HMMA.16816.F32 R164, R4, R10, R164 ;  /* 0x0000000a04a4723c */ /* 0x000fe200000018a4 */
[----:B------:R-:W5:Y:S01]  /*4f50*/  LDSM.16.MT88.4 R8, [R240+0x900] ;  /* 0x00090000f008783b */ /* 0x000f620000004200 */
[----:B------:R-:W-:Y:S06]  /*4f60*/  MUFU.EX2 R31, R31 ;  /* 0x0000001f001f7308 */ /* 0x000fec0000000800 */
[C---:B------:R-:W-:Y:S02]  /*4f70*/  HMMA.16816.F32 R132, R128.reuse, R134, RZ ;  /* 0x000000868084723c */ /* 0x040fe400000018ff */
[----:B------:R-:W1:Y:S06]  /*4f80*/  MUFU.EX2 R3, R3 ;  /* 0x0000000300037308 */ /* 0x000e6c0000000800 */
[C---:B------:R-:W-:Y:S02]  /*4f90*/  HMMA.16816.F32 R144, R128.reuse, R140, RZ ;  /* 0x0000008c8090723c */ /* 0x040fe400000018ff */
[----:B------:R-:W-:Y:S06]  /*4fa0*/  MUFU.EX2 R195, R195 ;  /* 0x000000c300c37308 */ /* 0x000fec0000000800 */
[----:B------:R-:W-:Y:S02]  /*4fb0*/  HMMA.16816.F32 R140, R128, R142, RZ ;  /* 0x0000008e808c723c */ /* 0x000fe400000018ff */
[----:B------:R-:W-:Y:S06]  /*4fc0*/  MUFU.EX2 R196, R196 ;  /* 0x000000c400c47308 */ /* 0x000fec0000000800 */
[C---:B---3--:R-:W-:Y:S02]  /*4fd0*/  HMMA.16816.F32 R68, R4.reuse, R12, R68 ;  /* 0x0000000c0444723c */ /* 0x048fe40000001844 */
[----:B------:R-:W-:Y:S06]  /*4fe0*/  MUFU.EX2 R198, R198 ;  /* 0x000000c600c67308 */ /* 0x000fec0000000800 */
[----:B------:R-:W-:Y:S01]  /*4ff0*/  HMMA.16816.F32 R72, R4, R14, R72 ;  /* 0x0000000e0448723c */ /* 0x000fe20000001848 */
[----:B------:R-:W3:Y:S01]  /*5000*/  LDSM.16.MT88.4 R12, [R242+0x9900] ;  /* 0x00990000f20c783b */ /* 0x000ee20000004200 */
[----:B------:R-:W-:Y:S06]  /*5010*/  MUFU.EX2 R197, R197 ;  /* 0x000000c500c57308 */ /* 0x000fec0000000800 */
[----:B------:R-:W-:Y:S02]  /*5020*/  HMMA.16816.F32 R176, R128, R172, RZ ;  /* 0x000000ac80b0723c */ /* 0x000fe400000018ff */
[----:B------:R-:W-:Y:S06]  /*5030*/  MUFU.EX2 R206, R206 ;  /* 0x000000ce00ce7308 */ /* 0x000fec0000000800 */
[C---:B-----5:R-:W-:Y:S02]  /*5040*/  HMMA.16816.F32 R152, R4.reuse, R8, R152 ;  /* 0x000000080498723c */ /* 0x060fe40000001898 */
[----:B------:R-:W-:Y:S06]  /*5050*/  MUFU.EX2 R205, R205 ;  /* 0x000000cd00cd7308 */ /* 0x000fec0000000800 */
[----:B------:R-:W-:Y:S01]  /*5060*/  HMMA.16816.F32 R148, R4, R10, R148 ;  /* 0x0000000a0494723c */ /* 0x000fe20000001894 */
[----:B------:R-:W5:Y:S01]  /*5070*/  LDSM.16.MT88.4 R8, [R242+0x6900] ;  /* 0x00690000f208783b */ /* 0x000f620000004200 */
[----:B------:R-:W-:Y:S06]  /*5080*/  MUFU.EX2 R204, R204 ;  /* 0x000000cc00cc7308 */ /* 0x000fec0000000800 */
[----:B------:R-:W-:Y:S02]  /*5090*/  HMMA.16816.F32 R172, R128, R174, RZ ;  /* 0x000000ae80ac723c */ /* 0x000fe400000018ff */
[----:B------:R-:W-:Y:S06]  /*50a0*/  MUFU.EX2 R202, R202 ;  /* 0x000000ca00ca7308 */ /* 0x000fec0000000800 */
[C---:B------:R-:W-:Y:S02]  /*50b0*/  HMMA.16816.F32 R136, R4.reuse, R24, R136 ;  /* 0x000000180488723c */ /* 0x040fe40000001888 */
[----:B------:R-:W-:Y:S06]  /*50c0*/  MUFU.EX2 R203, R203 ;  /* 0x000000cb00cb7308 */ /* 0x000fec0000000800 */
[----:B------:R-:W-:Y:S01]  /*50d0*/  HMMA.16816.F32 R132, R4, R26, R132 ;  /* 0x0000001a0484723c */ /* 0x000fe20000001884 */
[----:B------:R-:W1:Y:S01]  /*50e0*/  LDSM.16.MT88.4 R24, [R240+0x9100] ;  /* 0x00910000f018783b */ /* 0x000e620000004200 */
[----:B------:R-:W-:Y:S06]  /*50f0*/  MUFU.EX2 R201, R201 ;  /* 0x000000c900c97308 */ /* 0x000fec0000000800 */
[C---:B------:R-:W-:Y:S02]  /*5100*/  HMMA.16816.F32 R108, R128.reuse, R112, RZ ;  /* 0x00000070806c723c */ /* 0x040fe400000018ff */
[----:B------:R-:W-:Y:S06]  /*5110*/  MUFU.EX2 R200, R200 ;  /* 0x000000c800c87308 */ /* 0x000fec0000000800 */
[----:B------:R-:W-:Y:S02]  /*5120*/  HMMA.16816.F32 R112, R128, R114, RZ ;  /* 0x000000728070723c */ /* 0x000fe400000018ff */
[----:B------:R-:W-:Y:S06]  /*5130*/  MUFU.EX2 R199, R199 ;  /* 0x000000c700c77308 */ /* 0x000fec0000000800 */
[C---:B------:R-:W-:Y:S02]  /*5140*/  HMMA.16816.F32 R144, R4.reuse, R76, R144 ;  /* 0x0000004c0490723c */ /* 0x040fe40000001890 */
[----:B------:R-:W-:Y:S06]  /*5150*/  MUFU.EX2 R193, R193 ;  /* 0x000000c100c17308 */ /* 0x000fec0000000800 */
[----:B------:R-:W-:Y:S02]  /*5160*/  HMMA.16816.F32 R140, R4, R78, R140 ;  /* 0x0000004e048c723c */ /* 0x000fe4000000188c */
[----:B------:R-:W-:Y:S06]  /*5170*/  MUFU.EX2 R192, R192 ;  /* 0x000000c000c07308 */ /* 0x000fec0000000800 */
[C---:B------:R-:W-:Y:S02]  /*5180*/  HMMA.16816.F32 R76, R128.reuse, R80, RZ ;  /* 0x00000050804c723c */ /* 0x040fe400000018ff */
[----:B------:R-:W-:Y:S06]  /*5190*/  MUFU.EX2 R187, R187 ;  /* 0x000000bb00bb7308 */ /* 0x000fec0000000800 */
[----:B------:R-:W-:Y:S02]  /*51a0*/  HMMA.16816.F32 R80, R128, R82, RZ ;  /* 0x000000528050723c */ /* 0x000fe400000018ff */
[----:B------:R-:W-:Y:S06]  /*51b0*/  MUFU.EX2 R184, R184 ;  /* 0x000000b800b87308 */ /* 0x000fec0000000800 */
[C---:B------:R-:W-:Y:S02]  /*51c0*/  HMMA.16816.F32 R176, R4.reuse, R16, R176 ;  /* 0x0000001004b0723c */ /* 0x040fe400000018b0 */
[----:B------:R-:W-:Y:S06]  /*51d0*/  MUFU.EX2 R183, R183 ;  /* 0x000000b700b77308 */ /* 0x000fec0000000800 */
[C---:B------:R-:W-:Y:S01]  /*51e0*/  HMMA.16816.F32 R172, R4.reuse, R18, R172 ;  /* 0x0000001204ac723c */ /* 0x040fe200000018ac */
[----:B------:R-:W1:Y:S07]  /*51f0*/  LDSM.16.MT88.4 R16, [R240+0x3900] ;  /* 0x00390000f010783b */ /* 0x000e6e0000004200 */
[C---:B---3--:R-:W-:Y:S08]  /*5200*/  HMMA.16816.F32 R108, R4.reuse, R12, R108 ;  /* 0x0000000c046c723c */ /* 0x048ff0000000186c */
[----:B------:R-:W-:Y:S01]  /*5210*/  HMMA.16816.F32 R112, R4, R14, R112 ;  /* 0x0000000e0470723c */ /* 0x000fe20000001870 */
[----:B------:R-:W3:Y:S07]  /*5220*/  LDSM.16.MT88.4 R12, [R240+0x9900] ;  /* 0x00990000f00c783b */ /* 0x000eee0000004200 */
[C---:B------:R-:W-:Y:S08]  /*5230*/  HMMA.16816.F32 R52, R128.reuse, R56, RZ ;  /* 0x000000388034723c */ /* 0x040ff000000018ff */
[----:B------:R-:W-:Y:S08]  /*5240*/  HMMA.16816.F32 R60, R128, R64, RZ ;  /* 0x00000040803c723c */ /* 0x000ff000000018ff */
[C---:B-----5:R-:W-:Y:S08]  /*5250*/  HMMA.16816.F32 R76, R4.reuse, R8, R76 ;  /* 0x00000008044c723c */ /* 0x060ff0000000184c */
[----:B------:R-:W-:Y:S01]  /*5260*/  HMMA.16816.F32 R80, R4, R10, R80 ;  /* 0x0000000a0450723c */ /* 0x000fe20000001850 */
[----:B------:R-:W5:Y:S07]  /*5270*/  LDSM.16.MT88.4 R8, [R241+0x9900] ;  /* 0x00990000f108783b */ /* 0x000f6e0000004200 */
        /* <DEDUP_REMOVED lines=10> */
[C---:B-1----:R-:W-:Y:S08]  /*5320*/  HMMA.16816.F32 R124, R128.reuse, R24, RZ ;  /* 0x00000018807c723c */ /* 0x042ff000000018ff */
[----:B------:R-:W-:Y:S01]  /*5330*/  HMMA.16816.F32 R128, R128, R26, RZ ;  /* 0x0000001a8080723c */ /* 0x000fe200000018ff */
[----:B------:R-:W-:Y:S07]  /*5340*/  LDSM.16.MT88.4 R24, [R241+0x1100] ;  /* 0x00110000f118783b */ /* 0x000fee0000004200 */
[C---:B------:R-:W-:Y:S08]  /*5350*/  HMMA.16816.F32 R52, R4.reuse, R20, R52 ;  /* 0x000000140434723c */ /* 0x040ff00000001834 */
[C---:B------:R-:W-:Y:S01]  /*5360*/  HMMA.16816.F32 R56, R4.reuse, R22, R56 ;  /* 0x000000160438723c */ /* 0x040fe20000001838 */
[----:B------:R-:W1:Y:S07]  /*5370*/  LDSM.16.MT88.4 R20, [R240+0x6900] ;  /* 0x00690000f014783b */ /* 0x000e6e0000004200 */
[C---:B------:R-:W-:Y:S08]  /*5380*/  HMMA.16816.F32 R60, R4.reuse, R16, R60 ;  /* 0x00000010043c723c */ /* 0x040ff0000000183c */
[C---:B------:R-:W-:Y:S01]  /*5390*/  HMMA.16816.F32 R64, R4.reuse, R18, R64 ;  /* 0x000000120440723c */ /* 0x040fe20000001840 */
[----:B------:R-:W1:Y:S07]  /*53a0*/  LDSM.16.MT88.4 R16, [R244+0x9900] ;  /* 0x00990000f410783b */ /* 0x000e6e0000004200 */
[C---:B---3--:R-:W-:Y:S08]  /*53b0*/  HMMA.16816.F32 R124, R4.reuse, R12, R124 ;  /* 0x0000000c047c723c */ /* 0x048ff0000000187c */
[C---:B------:R-:W-:Y:S01]  /*53c0*/  HMMA.16816.F32 R128, R4.reuse, R14, R128 ;  /* 0x0000000e0480723c */ /* 0x040fe20000001880 */
[----:B------:R-:W3:Y:S07]  /*53d0*/  LDSM.16.MT88.4 R12, [R244+0x1100] ;  /* 0x00110000f40c783b */ /* 0x000eee0000004200 */
[C---:B-----5:R-:W-:Y:S08]  /*53e0*/  HMMA.16816.F32 R116, R4.reuse, R8, R116 ;  /* 0x000000080474723c */ /* 0x060ff00000001874 */
[C---:B------:R-:W-:Y:S01]  /*53f0*/  HMMA.16816.F32 R120, R4.reuse, R10, R120 ;  /* 0x0000000a0478723c */ /* 0x040fe20000001878 */
[----:B------:R-:W5:Y:S07]  /*5400*/  LDSM.16.MT88.4 R8, [R242+0x1100] ;  /* 0x00110000f208783b */ /* 0x000f6e0000004200 */
[C---:B------:R-:W-:Y:S07]  /*5410*/  HMMA.16816.F32 R84, R4.reuse, R188, R84 ;  /* 0x000000bc0454723c */ /* 0x040fee0000001854 */
[--C-:B------:R-:W-:Y:S01]  /*5420*/  FFMA.FTZ R189, R209, c[0x0][0x2d0], -R185.reuse ;  /* 0x0000b400d1bd7a23 */ /* 0x100fe200000108b9 */
[----:B------:R-:W-:Y:S01]  /*5430*/  HMMA.16816.F32 R88, R4, R190, R88 ;  /* 0x000000be0458723c */ /* 0x000fe20000001858 */
[----:B------:R-:W-:-:S04]  /*5440*/  FFMA.FTZ R188, R208, c[0x0][0x2d0], -R185 ;  /* 0x0000b400d0bc7a23 */ /* 0x000fc800000108b9 */
[----:B------:R-:W-:Y:S02]  /*5450*/  MUFU.EX2 R189, R189 ;  /* 0x000000bd00bd7308 */ /* 0x000fe40000000800 */
[----:B------:R-:W-:Y:S01]  /*5460*/  FFMA.FTZ R190, R210, c[0x0][0x2d0], -R185 ;  /* 0x0000b400d2be7a23 */ /* 0x000fe200000108b9 */
[C---:B-1----:R-:W-:Y:S01]  /*5470*/  HMMA.16816.F32 R92, R4.reuse, R20, R92 ;  /* 0x00000014045c723c */ /* 0x042fe2000000185c */
[----:B------:R-:W-:Y:S02]  /*5480*/  FFMA.FTZ R191, R207, c[0x0][0x2d0], -R181 ;  /* 0x0000b400cfbf7a23 */ /* 0x000fe400000108b5 */
[----:B------:R-:W-:Y:S02]  /*5490*/  FFMA.FTZ R185, R186, c[0x0][0x2d0], -R185 ;  /* 0x0000b400bab97a23 */ /* 0x000fe400000108b9 */
[----:B------:R-:W1:Y:S01]  /*54a0*/  MUFU.EX2 R190, R190 ;  /* 0x000000be00be7308 */ /* 0x000e620000000800 */
[--C-:B------:R-:W-:Y:S02]  /*54b0*/  FFMA.FTZ R186, R194, c[0x0][0x2d0], -R181.reuse ;  /* 0x0000b400c2ba7a23 */ /* 0x100fe400000108b5 */
[----:B------:R-:W-:Y:S01]  /*54c0*/  HMMA.16816.F32 R96, R4, R22, R96 ;  /* 0x000000160460723c */ /* 0x000fe20000001860 */
[----:B------:R-:W-:Y:S01]  /*54d0*/  LDSM.16.MT88.4 R20, [R241+0x4100] ;  /* 0x00410000f114783b */ /* 0x000fe20000004200 */
[----:B------:R-:W-:-:S03]  /*54e0*/  FFMA.FTZ R181, R182, c[0x0][0x2d0], -R181 ;  /* 0x0000b400b6b57a23 */ /* 0x000fc600000108b5 */
[----:B------:R-:W1:Y:S03]  /*54f0*/  MUFU.EX2 R188, R188 ;  /* 0x000000bc00bc7308 */ /* 0x000e660000000800 */
[C---:B------:R-:W-:Y:S05]  /*5500*/  HMMA.16816.F32 R100, R4.reuse, R16, R100 ;  /* 0x000000100464723c */ /* 0x040fea0000001864 */
[----:B------:R-:W1:Y:S03]  /*5510*/  MUFU.EX2 R191, R191 ;  /* 0x000000bf00bf7308 */ /* 0x000e660000000800 */
[----:B------:R-:W-:Y:S01]  /*5520*/  HMMA.16816.F32 R104, R4, R18, R104 ;  /* 0x000000120468723c */ /* 0x000fe20000001868 */
[----:B------:R-:W1:Y:S04]  /*5530*/  LDSM.16.MT88.4 R16, [R240+0x1100] ;  /* 0x00110000f010783b */ /* 0x000e680000004200 */
[----:B------:R-:W-:Y:S02]  /*5540*/  MUFU.EX2 R185, R185 ;  /* 0x000000b900b97308 */ /* 0x000fe40000000800 */
[----:B------:R-:W-:Y:S01]  /*5550*/  F2FP.PACK_AB R4, R34, R38 ;  /* 0x000000262204723e */ /* 0x000fe200000000ff */
[----:B------:R-:W-:Y:S01]  /*5560*/  FADD.FTZ R38, R38, R42 ;  /* 0x0000002a26267221 */ /* 0x000fe20000010000 */
[----:B--2---:R-:W-:-:S02]  /*5570*/  F2FP.PACK_AB R6, R30, R33 ;  /* 0x000000211e06723e */ /* 0x004fc400000000ff */
[----:B----4-:R-:W-:Y:S01]  /*5580*/  F2FP.PACK_AB R5, R32, R36 ;  /* 0x000000242005723e */ /* 0x010fe200000000ff */
[----:B------:R-:W-:Y:S01]  /*5590*/  FADD.FTZ R38, R34, R38 ;  /* 0x0000002622267221 */ /* 0x000fe20000010000 */
[----:B------:R-:W-:Y:S01]  /*55a0*/  F2FP.PACK_AB R7, R3, R31 ;  /* 0x0000001f0307723e */ /* 0x000fe200000000ff */
[----:B------:R-:W2:Y:S01]  /*55b0*/  MUFU.EX2 R186, R186 ;  /* 0x000000ba00ba7308 */ /* 0x000ea20000000800 */
[----:B------:R-:W-:Y:S02]  /*55c0*/  FADD.FTZ R36, R36, R40 ;  /* 0x0000002824247221 */ /* 0x000fe40000010000 */
[----:B------:R-:W-:Y:S02]  /*55d0*/  FADD.FTZ R33, R33, R38 ;  /* 0x0000002621217221 */ /* 0x000fe40000010000 */
[----:B------:R-:W-:Y:S01]  /*55e0*/  FADD.FTZ R36, R32, R36 ;  /* 0x0000002420247221 */ /* 0x000fe20000010000 */
[----:B---3--:R-:W-:Y:S01]  /*55f0*/  HMMA.16816.F32 R176, R4, R12, R176 ;  /* 0x0000000c04b0723c */ /* 0x008fe200000018b0 */
[----:B------:R-:W-:Y:S01]  /*5600*/  FADD.FTZ R33, R30, R33 ;  /* 0x000000211e217221 */ /* 0x000fe20000010000 */
[----:B------:R-:W3:Y:S01]  /*5610*/  MUFU.EX2 R181, R181 ;  /* 0x000000b500b57308 */ /* 0x000ee20000000800 */
[----:B------:R-:W-:-:S04]  /*5620*/  FADD.FTZ R31, R31, R36 ;  /* 0x000000241f1f7221 */ /* 0x000fc80000010000 */
[----:B------:R-:W-:Y:S01]  /*5630*/  FADD.FTZ R31, R3, R31 ;  /* 0x0000001f031f7221 */ /* 0x000fe20000010000 */
[C---:B------:R-:W-:Y:S01]  /*5640*/  HMMA.16816.F32 R172, R4.reuse, R14, R172 ;  /* 0x0000000e04ac723c */ /* 0x040fe200000018ac */
[----:B------:R-:W4:Y:S07]  /*5650*/  LDSM.16.MT88.4 R12, [R244+0x4100] ;  /* 0x00410000f40c783b */ /* 0x000f2e0000004200 */
[C---:B-----5:R-:W-:Y:S08]  /*5660*/  HMMA.16816.F32 R168, R4.reuse, R8, R168 ;  /* 0x0000000804a8723c */ /* 0x060ff000000018a8 */
[C---:B------:R-:W-:Y:S01]  /*5670*/  HMMA.16816.F32 R164, R4.reuse, R10, R164 ;  /* 0x0000000a04a4723c */ /* 0x040fe200000018a4 */
[----:B------:R-:W5:Y:S07]  /*5680*/  LDSM.16.MT88.4 R8, [R242+0x4100] ;  /* 0x00410000f208783b */ /* 0x000f6e0000004200 */
[C---:B-1----:R-:W-:Y:S08]  /*5690*/  HMMA.16816.F32 R152, R4.reuse, R16, R152 ;  /* 0x000000100498723c */ /* 0x042ff00000001898 */
[C---:B------:R-:W-:Y:S01]  /*56a0*/  HMMA.16816.F32 R148, R4.reuse, R18, R148 ;  /* 0x000000120494723c */ /* 0x040fe20000001894 */
[----:B------:R-:W-:Y:S07]  /*56b0*/  LDSM.16.MT88.4 R16, [R240+0x4100] ;  /* 0x00410000f010783b */ /* 0x000fee0000004200 */
[C---:B------:R-:W-:Y:S08]  /*56c0*/  HMMA.16816.F32 R160, R4.reuse, R24, R160 ;  /* 0x0000001804a0723c */ /* 0x040ff000000018a0 */
[C---:B----4-:R-:W-:Y:S08]  /*56d0*/  HMMA.16816.F32 R144, R4.reuse, R12, R144 ;  /* 0x0000000c0490723c */ /* 0x050ff00000001890 */
[C---:B------:R-:W-:Y:S01]  /*56e0*/  HMMA.16816.F32 R140, R4.reuse, R14, R140 ;  /* 0x0000000e048c723c */ /* 0x040fe2000000188c */
[----:B------:R-:W1:Y:S07]  /*56f0*/  LDSM.16.MT88.4 R12, [R244+0x7100] ;  /* 0x00710000f40c783b */ /* 0x000e6e0000004200 */
[C---:B-----5:R-:W-:Y:S08]  /*5700*/  HMMA.16816.F32 R136, R4.reuse, R8, R136 ;  /* 0x000000080488723c */ /* 0x060ff00000001888 */
[C---:B------:R-:W-:Y:S01]  /*5710*/  HMMA.16816.F32 R132, R4.reuse, R10, R132 ;  /* 0x0000000a0484723c */ /* 0x040fe20000001884 */
[----:B------:R-:W4:Y:S07]  /*5720*/  LDSM.16.MT88.4 R8, [R242+0x7100] ;  /* 0x00710000f208783b */ /* 0x000f2e0000004200 */
[C---:B------:R-:W-:Y:S01]  /*5730*/  HMMA.16816.F32 R156, R4.reuse, R26, R156 ;  /* 0x0000001a049c723c */ /* 0x040fe2000000189c */
[----:B------:R-:W5:Y:S07]  /*5740*/  LDSM.16.MT88.4 R24, [R241+0x7100] ;  /* 0x00710000f118783b */ /* 0x000f6e0000004200 */
[C---:B------:R-:W-:Y:S08]  /*5750*/  HMMA.16816.F32 R52, R4.reuse, R20, R52 ;  /* 0x000000140434723c */ /* 0x040ff00000001834 */
[C---:B------:R-:W-:Y:S01]  /*5760*/  HMMA.16816.F32 R56, R4.reuse, R22, R56 ;  /* 0x000000160438723c */ /* 0x040fe20000001838 */
[----:B------:R-:W-:Y:S07]  /*5770*/  LDSM.16.MT88.4 R20, [R240+0x7100] ;  /* 0x00710000f014783b */ /* 0x000fee0000004200 */
[C---:B-1----:R-:W-:Y:S08]  /*5780*/  HMMA.16816.F32 R68, R4.reuse, R12, R68 ;  /* 0x0000000c0444723c */ /* 0x042ff00000001844 */
[C---:B------:R-:W-:Y:S01]  /*5790*/  HMMA.16816.F32 R72, R4.reuse, R14, R72 ;  /* 0x0000000e0448723c */ /* 0x040fe20000001848 */
[----:B------:R-:W1:Y:S07]  /*57a0*/  LDSM.16.MT88.4 R12, [R242+0xa100] ;  /* 0x00a10000f20c783b */ /* 0x000e6e0000004200 */
[C---:B----4-:R-:W-:Y:S08]  /*57b0*/  HMMA.16816.F32 R76, R4.reuse, R8, R76 ;  /* 0x00000008044c723c */ /* 0x050ff0000000184c */
[C---:B------:R-:W-:Y:S01]  /*57c0*/  HMMA.16816.F32 R80, R4.reuse, R10, R80 ;  /* 0x0000000a0450723c */ /* 0x040fe20000001850 */
[----:B------:R-:W4:Y:S07]  /*57d0*/  LDSM.16.MT88.4 R8, [R241+0xa100] ;  /* 0x00a10000f108783b */ /* 0x000f2e0000004200 */
[C---:B------:R-:W-:Y:S08]  /*57e0*/  HMMA.16816.F32 R60, R4.reuse, R16, R60 ;  /* 0x00000010043c723c */ /* 0x040ff0000000183c */
[C---:B------:R-:W-:Y:S01]  /*57f0*/  HMMA.16816.F32 R64, R4.reuse, R18, R64 ;  /* 0x000000120440723c */ /* 0x040fe20000001840 */
[----:B------:R-:W2:Y:S07]  /*5800*/  LDSM.16.MT88.4 R16, [R244+0xa100] ;  /* 0x00a10000f410783b */ /* 0x000eae0000004200 */
[C---:B-----5:R-:W-:Y:S08]  /*5810*/  HMMA.16816.F32 R84, R4.reuse, R24, R84 ;  /* 0x000000180454723c */ /* 0x060ff00000001854 */
[C---:B-1----:R-:W-:Y:S08]  /*5820*/  HMMA.16816.F32 R108, R4.reuse, R12, R108 ;  /* 0x0000000c046c723c */ /* 0x042ff0000000186c */
[C---:B------:R-:W-:Y:S01]  /*5830*/  HMMA.16816.F32 R112, R4.reuse, R14, R112 ;  /* 0x0000000e0470723c */ /* 0x040fe20000001870 */
[----:B------:R-:W1:Y:S07]  /*5840*/  LDSM.16.MT88.4 R12, [R240+0xa100] ;  /* 0x00a10000f00c783b */ /* 0x000e6e0000004200 */
[C---:B----4-:R-:W-:Y:S08]  /*5850*/  HMMA.16816.F32 R116, R4.reuse, R8, R116 ;  /* 0x000000080474723c */ /* 0x050ff00000001874 */
[C---:B------:R-:W-:Y:S01]  /*5860*/  HMMA.16816.F32 R120, R4.reuse, R10, R120 ;  /* 0x0000000a0478723c */ /* 0x040fe20000001878 */
[----:B------:R-:W4:Y:S07]  /*5870*/  LDSM.16.MT88.4 R8, [R241+0x1900] ;  /* 0x00190000f108783b */ /* 0x000f2e0000004200 */
[C---:B------:R-:W-:Y:S01]  /*5880*/  HMMA.16816.F32 R88, R4.reuse, R26, R88 ;  /* 0x0000001a0458723c */ /* 0x040fe20000001858 */
[----:B------:R-:W-:Y:S07]  /*5890*/  LDSM.16.MT88.4 R24, [R240+0x4900] ;  /* 0x00490000f018783b */ /* 0x000fee0000004200 */
[C---:B------:R-:W-:Y:S08]  /*58a0*/  HMMA.16816.F32 R92, R4.reuse, R20, R92 ;  /* 0x00000014045c723c */ /* 0x040ff0000000185c */
[C---:B------:R-:W-:Y:S01]  /*58b0*/  HMMA.16816.F32 R96, R4.reuse, R22, R96 ;  /* 0x000000160460723c */ /* 0x040fe20000001860 */
[----:B------:R-:W-:Y:S07]  /*58c0*/  LDSM.16.MT88.4 R20, [R240+0x1900] ;  /* 0x00190000f014783b */ /* 0x000fee0000004200 */
[C---:B--2---:R-:W-:Y:S08]  /*58d0*/  HMMA.16816.F32 R100, R4.reuse, R16, R100 ;  /* 0x000000100464723c */ /* 0x044ff00000001864 */
[C---:B------:R-:W-:Y:S01]  /*58e0*/  HMMA.16816.F32 R104, R4.reuse, R18, R104 ;  /* 0x000000120468723c */ /* 0x040fe20000001868 */
[----:B------:R-:W2:Y:S07]  /*58f0*/  LDSM.16.MT88.4 R16, [R244+0x1900] ;  /* 0x00190000f410783b */ /* 0x000eae0000004200 */
[C---:B-1----:R-:W-:Y:S08]  /*5900*/  HMMA.16816.F32 R124, R4.reuse, R12, R124 ;  /* 0x0000000c047c723c */ /* 0x042ff0000000187c */
[----:B------:R-:W-:Y:S01]  /*5910*/  HMMA.16816.F32 R128, R4, R14, R128 ;  /* 0x0000000e0480723c */ /* 0x000fe20000001880 */
[----:B------:R-:W1:Y:S06]  /*5920*/  LDSM.16.MT88.4 R12, [R242+0x1900] ;  /* 0x00190000f20c783b */ /* 0x000e6c0000004200 */
[----:B------:R-:W-:Y:S01]  /*5930*/  F2FP.PACK_AB R4, R190, R195 ;  /* 0x000000c3be04723e */ /* 0x000fe200000000ff */
[----:B------:R-:W-:Y:S01]  /*5940*/  FADD.FTZ R195, R195, R33 ;  /* 0x00000021c3c37221 */ /* 0x000fe20000010000 */
[----:B------:R-:W-:-:S02]  /*5950*/  F2FP.PACK_AB R6, R188, R189 ;  /* 0x000000bdbc06723e */ /* 0x000fc400000000ff */
[----:B------:R-:W-:Y:S01]  /*5960*/  F2FP.PACK_AB R5, R196, R191 ;  /* 0x000000bfc405723e */ /* 0x000fe200000000ff */
[----:B------:R-:W-:Y:S01]  /*5970*/  FADD.FTZ R195, R190, R195 ;  /* 0x000000c3bec37221 */ /* 0x000fe20000010000 */
[----:B------:R-:W-:Y:S01]  /*5980*/  F2FP.PACK_AB R7, R197, R198 ;  /* 0x000000c6c507723e */ /* 0x000fe200000000ff */
[----:B------:R-:W-:Y:S02]  /*5990*/  FADD.FTZ R191, R191, R31 ;  /* 0x0000001fbfbf7221 */ /* 0x000fe40000010000 */
[----:B------:R-:W-:Y:S02]  /*59a0*/  FADD.FTZ R189, R189, R195 ;  /* 0x000000c3bdbd7221 */ /* 0x000fe40000010000 */
[----:B------:R-:W-:Y:S02]  /*59b0*/  FADD.FTZ R191, R196, R191 ;  /* 0x000000bfc4bf7221 */ /* 0x000fe40000010000 */
[----:B----4-:R-:W-:Y:S01]  /*59c0*/  HMMA.16816.F32 R160, R4, R8, R160 ;  /* 0x0000000804a0723c */ /* 0x010fe200000018a0 */
[----:B------:R-:W-:-:S02]  /*59d0*/  FADD.FTZ R189, R188, R189 ;  /* 0x000000bdbcbd7221 */ /* 0x000fc40000010000 */
[----:B------:R-:W-:-:S04]  /*59e0*/  FADD.FTZ R198, R198, R191 ;  /* 0x000000bfc6c67221 */ /* 0x000fc80000010000 */
[----:B------:R-:W-:Y:S01]  /*59f0*/  FADD.FTZ R198, R197, R198 ;  /* 0x000000c6c5c67221 */ /* 0x000fe20000010000 */
[C---:B------:R-:W-:Y:S01]  /*5a00*/  HMMA.16816.F32 R156, R4.reuse, R10, R156 ;  /* 0x0000000a049c723c */ /* 0x040fe2000000189c */
[----:B------:R-:W4:Y:S07]  /*5a10*/  LDSM.16.MT88.4 R8, [R241+0x4900] ;  /* 0x00490000f108783b */ /* 0x000f2e0000004200 */
[C---:B--2---:R-:W-:Y:S08]  /*5a20*/  HMMA.16816.F32 R176, R4.reuse, R16, R176 ;  /* 0x0000001004b0723c */ /* 0x044ff000000018b0 */
[C---:B------:R-:W-:Y:S01]  /*5a30*/  HMMA.16816.F32 R172, R4.reuse, R18, R172 ;  /* 0x0000001204ac723c */ /* 0x040fe200000018ac */
[----:B------:R-:W2:Y:S07]  /*5a40*/  LDSM.16.MT88.4 R16, [R244+0x4900] ;  /* 0x00490000f410783b */ /* 0x000eae0000004200 */
[C---:B-1----:R-:W-:Y:S08]  /*5a50*/  HMMA.16816.F32 R168, R4.reuse, R12, R168 ;  /* 0x0000000c04a8723c */ /* 0x042ff000000018a8 */
[C---:B------:R-:W-:Y:S01]  /*5a60*/  HMMA.16816.F32 R164, R4.reuse, R14, R164 ;  /* 0x0000000e04a4723c */ /* 0x040fe200000018a4 */
[----:B------:R-:W1:Y:S07]  /*5a70*/  LDSM.16.MT88.4 R12, [R242+0x4900] ;  /* 0x00490000f20c783b */ /* 0x000e6e0000004200 */
[C---:B------:R-:W-:Y:S08]  /*5a80*/  HMMA.16816.F32 R152, R4.reuse, R20, R152 ;  /* 0x000000140498723c */ /* 0x040ff00000001898 */
[C---:B----4-:R-:W-:Y:S08]  /*5a90*/  HMMA.16816.F32 R52, R4.reuse, R8, R52 ;  /* 0x000000080434723c */ /* 0x050ff00000001834 */
[C---:B------:R-:W-:Y:S01]  /*5aa0*/  HMMA.16816.F32 R56, R4.reuse, R10, R56 ;  /* 0x0000000a0438723c */ /* 0x040fe20000001838 */
[----:B------:R-:W4:Y:S07]  /*5ab0*/  LDSM.16.MT88.4 R8, [R240+0x7900] ;  /* 0x00790000f008783b */ /* 0x000f2e0000004200 */
[C---:B------:R-:W-:Y:S01]  /*5ac0*/  HMMA.16816.F32 R148, R4.reuse, R22, R148 ;  /* 0x000000160494723c */ /* 0x040fe20000001894 */
[----:B------:R-:W5:Y:S07]  /*5ad0*/  LDSM.16.MT88.4 R20, [R244+0x7900] ;  /* 0x00790000f414783b */ /* 0x000f6e0000004200 */
[C---:B--2---:R-:W-:Y:S08]  /*5ae0*/  HMMA.16816.F32 R144, R4.reuse, R16, R144 ;  /* 0x000000100490723c */ /* 0x044ff00000001890 */
[C---:B------:R-:W-:Y:S01]  /*5af0*/  HMMA.16816.F32 R140, R4.reuse, R18, R140 ;  /* 0x00000012048c723c */ /* 0x040fe2000000188c */
[----:B------:R-:W2:Y:S07]  /*5b00*/  LDSM.16.MT88.4 R16, [R242+0x7900] ;  /* 0x00790000f210783b */ /* 0x000eae0000004200 */
[C---:B-1----:R-:W-:Y:S08]  /*5b10*/  HMMA.16816.F32 R136, R4.reuse, R12, R136 ;  /* 0x0000000c0488723c */ /* 0x042ff00000001888 */
[C---:B------:R-:W-:Y:S01]  /*5b20*/  HMMA.16816.F32 R132, R4.reuse, R14, R132 ;  /* 0x0000000e0484723c */ /* 0x040fe20000001884 */
[----:B------:R-:W1:Y:S07]  /*5b30*/  LDSM.16.MT88.4 R12, [R241+0x7900] ;  /* 0x00790000f10c783b */ /* 0x000e6e0000004200 */
[C---:B----4-:R-:W-:Y:S08]  /*5b40*/  HMMA.16816.F32 R92, R4.reuse, R8, R92 ;  /* 0x00000008045c723c */ /* 0x050ff0000000185c */
[C---:B------:R-:W-:Y:S01]  /*5b50*/  HMMA.16816.F32 R96, R4.reuse, R10, R96 ;  /* 0x0000000a0460723c */ /* 0x040fe20000001860 */
[----:B------:R-:W4:Y:S07]  /*5b60*/  LDSM.16.MT88.4 R8, [R240+0xa900] ;  /* 0x00a90000f008783b */ /* 0x000f2e0000004200 */
[C---:B-----5:R-:W-:Y:S08]  /*5b70*/  HMMA.16816.F32 R68, R4.reuse, R20, R68 ;  /* 0x000000140444723c */ /* 0x060ff00000001844 */
        /* <DEDUP_REMOVED lines=13> */
[----:B------:R-:W-:Y:S07]  /*5c50*/  LDSM.16.MT88.4 R24, [R242+0x2100] ;  /* 0x00210000f218783b */ /* 0x000fee0000004200 */
[C---:B-----5:R-:W-:Y:S08]  /*5c60*/  HMMA.16816.F32 R100, R4.reuse, R20, R100 ;  /* 0x000000140464723c */ /* 0x060ff00000001864 */
        /* <DEDUP_REMOVED lines=19> */
[----:B------:R-:W-:Y:S02]  /*5da0*/  FADD.FTZ R200, R200, R203 ;  /* 0x000000cbc8c87221 */ /* 0x000fe40000010000 */
[----:B------:R-:W-:Y:S02]  /*5db0*/  FADD.FTZ R204, R193, R204 ;  /* 0x000000ccc1cc7221 */ /* 0x000fe40000010000 */
[----:B------:R-:W-:Y:S01]  /*5dc0*/  FADD.FTZ R200, R199, R200 ;  /* 0x000000c8c7c87221 */ /* 0x000fe20000010000 */
[----:B------:R-:W-:Y:S01]  /*5dd0*/  HMMA.16816.F32 R172, R4, R10, R172 ;  /* 0x0000000a04ac723c */ /* 0x000fe200000018ac */
[----:B------:R-:W4:Y:S01]  /*5de0*/  LDSM.16.MT88.4 R8, [R244+0x5100] ;  /* 0x00510000f408783b */ /* 0x000f220000004200 */
[----:B------:R-:W-:Y:S02]  /*5df0*/  FADD.FTZ R204, R192, R204 ;  /* 0x000000ccc0cc7221 */ /* 0x000fe40000010000 */
[----:B------:R-:W-:Y:S02]  /*5e00*/  FADD.FTZ R200, R186, R200 ;  /* 0x000000c8bac87221 */ /* 0x000fe40000010000 */
[----:B------:R-:W-:-:S02]  /*5e10*/  FADD.FTZ R204, R187, R204 ;  /* 0x000000ccbbcc7221 */ /* 0x000fc40000010000 */
[----:B--2---:R-:W-:Y:S01]  /*5e20*/  HMMA.16816.F32 R160, R4, R16, R160 ;  /* 0x0000001004a0723c */ /* 0x004fe200000018a0 */
[----:B------:R-:W-:Y:S02]  /*5e30*/  FADD.FTZ R200, R184, R200 ;  /* 0x000000c8b8c87221 */ /* 0x000fe40000010000 */
[----:B------:R-:W-:-:S05]  /*5e40*/  FADD.FTZ R3, R185, R204 ;  /* 0x000000ccb9037221 */ /* 0x000fca0000010000 */
[C---:B------:R-:W-:Y:S01]  /*5e50*/  HMMA.16816.F32 R156, R4.reuse, R18, R156 ;  /* 0x00000012049c723c */ /* 0x040fe2000000189c */
[----:B------:R-:W2:Y:S04]  /*5e60*/  LDSM.16.MT88.4 R16, [R241+0x5100] ;  /* 0x00510000f110783b */ /* 0x000ea80000004200 */
[----:B------:R-:W-:Y:S03]  /*5e70*/  STL [R1+0x60], R3 ;  /* 0x0000600301007387 */ /* 0x000fe60000100800 */
[C---:B-1----:R-:W-:Y:S08]  /*5e80*/  HMMA.16816.F32 R152, R4.reuse, R12, R152 ;  /* 0x0000000c0498723c */ /* 0x042ff00000001898 */
[C---:B------:R-:W-:Y:S01]  /*5e90*/  HMMA.16816.F32 R148, R4.reuse, R14, R148 ;  /* 0x0000000e0494723c */ /* 0x040fe20000001894 */
[----:B------:R-:W-:Y:S07]  /*5ea0*/  LDSM.16.MT88.4 R12, [R240+0x5100] ;  /* 0x00510000f00c783b */ /* 0x000fee0000004200 */
[C---:B------:R-:W-:Y:S08]  /*5eb0*/  HMMA.16816.F32 R136, R4.reuse, R20, R136 ;  /* 0x000000140488723c */ /* 0x040ff00000001888 */
[C---:B----4-:R-:W-:Y:S08]  /*5ec0*/  HMMA.16816.F32 R144, R4.reuse, R8, R144 ;  /* 0x000000080490723c */ /* 0x050ff00000001890 */
[C---:B------:R-:W-:Y:S01]  /*5ed0*/  HMMA.16816.F32 R140, R4.reuse, R10, R140 ;  /* 0x0000000a048c723c */ /* 0x040fe2000000188c */
[----:B------:R-:W1:Y:S07]  /*5ee0*/  LDSM.16.MT88.4 R8, [R244+0x8100] ;  /* 0x00810000f408783b */ /* 0x000e6e0000004200 */
[C---:B------:R-:W-:Y:S01]  /*5ef0*/  HMMA.16816.F32 R132, R4.reuse, R22, R132 ;  /* 0x000000160484723c */ /* 0x040fe20000001884 */
[----:B------:R-:W4:Y:S07]  /*5f00*/  LDSM.16.MT88.4 R20, [R241+0x8100] ;  /* 0x00810000f114783b */ /* 0x000f2e0000004200 */
[C---:B--2---:R-:W-:Y:S08]  /*5f10*/  HMMA.16816.F32 R52, R4.reuse, R16, R52 ;  /* 0x000000100434723c */ /* 0x044ff00000001834 */
[C---:B------:R-:W-:Y:S01]  /*5f20*/  HMMA.16816.F32 R56, R4.reuse, R18, R56 ;  /* 0x000000120438723c */ /* 0x040fe20000001838 */
[----:B------:R-:W2:Y:S07]  /*5f30*/  LDSM.16.MT88.4 R16, [R240+0x8100] ;  /* 0x00810000f010783b */ /* 0x000eae0000004200 */
[C---:B------:R-:W-:Y:S08]  /*5f40*/  HMMA.16816.F32 R168, R4.reuse, R24, R168 ;  /* 0x0000001804a8723c */ /* 0x040ff000000018a8 */
[C---:B------:R-:W-:Y:S01]  /*5f50*/  HMMA.16816.F32 R164, R4.reuse, R26, R164 ;  /* 0x0000001a04a4723c */ /* 0x040fe200000018a4 */
[----:B------:R-:W-:Y:S07]  /*5f60*/  LDSM.16.MT88.4 R24, [R242+0x8100] ;  /* 0x00810000f218783b */ /* 0x000fee0000004200 */
[C---:B-1----:R-:W-:Y:S08]  /*5f70*/  HMMA.16816.F32 R68, R4.reuse, R8, R68 ;  /* 0x000000080444723c */ /* 0x042ff00000001844 */
[C---:B------:R-:W-:Y:S01]  /*5f80*/  HMMA.16816.F32 R72, R4.reuse, R10, R72 ;  /* 0x0000000a0448723c */ /* 0x040fe20000001848 */
[----:B------:R-:W1:Y:S07]  /*5f90*/  LDSM.16.MT88.4 R8, [R242+0xb100] ;  /* 0x00b10000f208783b */ /* 0x000e6e0000004200 */
[C---:B------:R-:W-:Y:S08]  /*5fa0*/  HMMA.16816.F32 R60, R4.reuse, R12, R60 ;  /* 0x0000000c043c723c */ /* 0x040ff0000000183c */
[C---:B------:R-:W-:Y:S01]  /*5fb0*/  HMMA.16816.F32 R64, R4.reuse, R14, R64 ;  /* 0x0000000e0440723c */ /* 0x040fe20000001840 */
[----:B------:R-:W5:Y:S07]  /*5fc0*/  LDSM.16.MT88.4 R12, [R244+0xb100] ;  /* 0x00b10000f40c783b */ /* 0x000f6e0000004200 */
[C---:B----4-:R-:W-:Y:S08]  /*5fd0*/  HMMA.16816.F32 R84, R4.reuse, R20, R84 ;  /* 0x000000140454723c */ /* 0x050ff00000001854 */
        /* <DEDUP_REMOVED lines=9> */
[C---:B------:R-:W-:Y:S01]  /*6070*/  HMMA.16816.F32 R80, R4.reuse, R26, R80 ;  /* 0x0000001a0450723c */ /* 0x040fe20000001850 */
[----:B------:R-:W-:Y:S07]  /*6080*/  LDSM.16.MT88.4 R24, [R241+0x2900] ;  /* 0x00290000f118783b */ /* 0x000fee0000004200 */
[C---:B-----5:R-:W-:Y:S08]  /*6090*/  HMMA.16816.F32 R100, R4.reuse, R12, R100 ;  /* 0x0000000c0464723c */ /* 0x060ff00000001864 */
[C---:B------:R-:W-:Y:S01]  /*60a0*/  HMMA.16816.F32 R104, R4.reuse, R14, R104 ;  /* 0x0000000e0468723c */ /* 0x040fe20000001868 */
[----:B------:R-:W5:Y:S07]  /*60b0*/  LDSM.16.MT88.4 R12, [R244+0x2900] ;  /* 0x00290000f40c783b */ /* 0x000f6e0000004200 */
[C---:B----4-:R-:W-:Y:S08]  /*60c0*/  HMMA.16816.F32 R116, R4.reuse, R20, R116 ;  /* 0x000000140474723c */ /* 0x050ff00000001874 */
[C---:B------:R-:W-:Y:S01]  /*60d0*/  HMMA.16816.F32 R120, R4.reuse, R22, R120 ;  /* 0x000000160478723c */ /* 0x040fe20000001878 */
[----:B------:R-:W-:Y:S07]  /*60e0*/  LDSM.16.MT88.4 R20, [R240+0x2900] ;  /* 0x00290000f014783b */ /* 0x000fee0000004200 */
[C---:B--2---:R-:W-:Y:S08]  /*60f0*/  HMMA.16816.F32 R124, R4.reuse, R16, R124 ;  /* 0x00000010047c723c */ /* 0x044ff0000000187c */
[----:B------:R-:W-:Y:S01]  /*6100*/  HMMA.16816.F32 R128, R4, R18, R128 ;  /* 0x000000120480723c */ /* 0x000fe20000001880 */
[----:B------:R-:W2:Y:S06]  /*6110*/  LDSM.16.MT88.4 R16, [R244+0x5900] ;  /* 0x00590000f410783b */ /* 0x000eac0000004200 */
[----:B------:R-:W-:-:S02]  /*6120*/  F2FP.PACK_AB R4, R192, R193 ;  /* 0x000000c1c004723e */ /* 0x000fc400000000ff */
[----:B------:R-:W-:Y:S02]  /*6130*/  F2FP.PACK_AB R6, R185, R187 ;  /* 0x000000bbb906723e */ /* 0x000fe400000000ff */
[----:B------:R-:W-:Y:S02]  /*6140*/  F2FP.PACK_AB R5, R184, R186 ;  /* 0x000000bab805723e */ /* 0x000fe400000000ff */
[----:B---3--:R-:W-:Y:S01]  /*6150*/  F2FP.PACK_AB R7, R181, R183 ;  /* 0x000000b7b507723e */ /* 0x008fe200000000ff */
[----:B------:R-:W-:-:S04]  /*6160*/  FADD.FTZ R183, R183, R200 ;  /* 0x000000c8b7b77221 */ /* 0x000fc80000010000 */
[----:B------:R-:W-:Y:S02]  /*6170*/  FADD.FTZ R183, R181, R183 ;  /* 0x000000b7b5b77221 */ /* 0x000fe40000010000 */
[C---:B-1----:R-:W-:Y:S08]  /*6180*/  HMMA.16816.F32 R168, R4.reuse, R8, R168 ;  /* 0x0000000804a8723c */ /* 0x042ff000000018a8 */
[C---:B------:R-:W-:Y:S01]  /*6190*/  HMMA.16816.F32 R164, R4.reuse, R10, R164 ;  /* 0x0000000a04a4723c */ /* 0x040fe200000018a4 */
[----:B------:R-:W1:Y:S07]  /*61a0*/  LDSM.16.MT88.4 R8, [R242+0x5900] ;  /* 0x00590000f208783b */ /* 0x000e6e0000004200 */
[C---:B-----5:R-:W-:Y:S08]  /*61b0*/  HMMA.16816.F32 R176, R4.reuse, R12, R176 ;  /* 0x0000000c04b0723c */ /* 0x060ff000000018b0 */
[C---:B------:R-:W-:Y:S01]  /*61c0*/  HMMA.16816.F32 R172, R4.reuse, R14, R172 ;  /* 0x0000000e04ac723c */ /* 0x040fe200000018ac */
[----:B------:R-:W3:Y:S07]  /*61d0*/  LDSM.16.MT88.4 R12, [R241+0x5900] ;  /* 0x00590000f10c783b */ /* 0x000eee0000004200 */
[C---:B--2---:R-:W-:Y:S08]  /*61e0*/  HMMA.16816.F32 R144, R4.reuse, R16, R144 ;  /* 0x000000100490723c */ /* 0x044ff00000001890 */
[C---:B------:R-:W-:Y:S01]  /*61f0*/  HMMA.16816.F32 R140, R4.reuse, R18, R140 ;  /* 0x00000012048c723c */ /* 0x040fe2000000188c */
[----:B------:R-:W-:Y:S07]  /*6200*/  LDSM.16.MT88.4 R16, [R242+0x8900] ;  /* 0x00890000f210783b */ /* 0x000fee0000004200 */
[C---:B------:R-:W-:Y:S08]  /*6210*/  HMMA.16816.F32 R160, R4.reuse, R24, R160 ;  /* 0x0000001804a0723c */ /* 0x040ff000000018a0 */
[C---:B-1----:R-:W-:Y:S08]  /*6220*/  HMMA.16816.F32 R136, R4.reuse, R8, R136 ;  /* 0x000000080488723c */ /* 0x042ff00000001888 */
[C---:B------:R-:W-:Y:S01]  /*6230*/  HMMA.16816.F32 R132, R4.reuse, R10, R132 ;  /* 0x0000000a0484723c */ /* 0x040fe20000001884 */
[----:B------:R-:W1:Y:S07]  /*6240*/  LDSM.16.MT88.4 R8, [R241+0x8900] ;  /* 0x00890000f108783b */ /* 0x000e6e0000004200 */
[C---:B---3--:R-:W-:Y:S08]  /*6250*/  HMMA.16816.F32 R52, R4.reuse, R12, R52 ;  /* 0x0000000c0434723c */ /* 0x048ff00000001834 */
[C---:B------:R-:W-:Y:S01]  /*6260*/  HMMA.16816.F32 R56, R4.reuse, R14, R56 ;  /* 0x0000000e0438723c */ /* 0x040fe20000001838 */
[----:B------:R-:W2:Y:S07]  /*6270*/  LDSM.16.MT88.4 R12, [R240+0x8900] ;  /* 0x00890000f00c783b */ /* 0x000eae0000004200 */
[C---:B------:R-:W-:Y:S01]  /*6280*/  HMMA.16816.F32 R156, R4.reuse, R26, R156 ;  /* 0x0000001a049c723c */ /* 0x040fe2000000189c */
[----:B------:R-:W3:Y:S07]  /*6290*/  LDSM.16.MT88.4 R24, [R240+0x5900] ;  /* 0x00590000f018783b */ /* 0x000eee0000004200 */
        /* <DEDUP_REMOVED lines=13> */
[C---:B-1----:R-:W-:Y:S08]  /*6370*/  HMMA.16816.F32 R100, R4.reuse, R8, R100 ;  /* 0x000000080464723c */ /* 0x042ff00000001864 */
[C---:B------:R-:W-:Y:S01]  /*6380*/  HMMA.16816.F32 R104, R4.reuse, R10, R104 ;  /* 0x0000000a0468723c */ /* 0x040fe20000001868 */
[----:B------:R-:W1:Y:S07]  /*6390*/  LDSM.16.MT88.4 R8, [R240+0xb900] ;  /* 0x00b90000f008783b */ /* 0x000e6e0000004200 */
[C---:B------:R-:W-:Y:S08]  /*63a0*/  HMMA.16816.F32 R64, R4.reuse, R26, R64 ;  /* 0x0000001a0440723c */ /* 0x040ff00000001840 */
[C---:B------:R-:W-:Y:S08]  /*63b0*/  HMMA.16816.F32 R68, R4.reuse, R20, R68 ;  /* 0x000000140444723c */ /* 0x040ff00000001844 */
[C---:B------:R-:W-:Y:S08]  /*63c0*/  HMMA.16816.F32 R72, R4.reuse, R22, R72 ;  /* 0x000000160448723c */ /* 0x040ff00000001848 */
[C---:B----4-:R-:W-:Y:S08]  /*63d0*/  HMMA.16816.F32 R108, R4.reuse, R16, R108 ;  /* 0x00000010046c723c */ /* 0x050ff0000000186c */
[C---:B------:R-:W-:Y:S08]  /*63e0*/  HMMA.16816.F32 R112, R4.reuse, R18, R112 ;  /* 0x000000120470723c */ /* 0x040ff00000001870 */
[C---:B--2---:R-:W-:Y:S08]  /*63f0*/  HMMA.16816.F32 R116, R4.reuse, R12, R116 ;  /* 0x0000000c0474723c */ /* 0x044ff00000001874 */
[C---:B------:R-:W-:Y:S08]  /*6400*/  HMMA.16816.F32 R120, R4.reuse, R14, R120 ;  /* 0x0000000e0478723c */ /* 0x040ff00000001878 */
[C---:B-1----:R-:W-:Y:S08]  /*6410*/  HMMA.16816.F32 R124, R4.reuse, R8, R124 ;  /* 0x00000008047c723c */ /* 0x042ff0000000187c */
[----:B------:R-:W-:Y:S01]  /*6420*/  HMMA.16816.F32 R128, R4, R10, R128 ;  /* 0x0000000a0480723c */ /* 0x000fe20000001880 */
[----:B------:R-:W-:Y:S07]  /*6430*/  @P0 BRA `(.L_x_771) ;  /* 0x000053d000000947 */ /* 0x000fee0003800000 */
[----:B------:R-:W-:Y:S01]  /*6440*/  SHF.R.S32.HI R5, RZ, 0x1f, R29 ;  /* 0x0000001fff057819 */ /* 0x000fe2000001141d */
[----:B------:R-:W-:Y:S01]  /*6450*/  IMAD.MOV.U32 R3, RZ, RZ, R0 ;  /* 0x000000ffff037224 */ /* 0x000fe200078e0000 */
[----:B------:R-:W-:Y:S01]  /*6460*/  SHF.R.S32.HI R4, RZ, 0x1f, R28 ;  /* 0x0000001fff047819 */ /* 0x000fe2000001141c */
[----:B------:R-:W-:Y:S01]  /*6470*/  IMAD.MOV.U32 R180, RZ, RZ, R2 ;  /* 0x000000ffffb47224 */ /* 0x000fe200078e0002 */
[----:B------:R-:W-:Y:S01]  /*6480*/  SHF.R.S32.HI R6, RZ, 0x1f, R215 ;  /* 0x0000001fff067819 */ /* 0x000fe200000114d7 */
[----:B------:R-:W-:Y:S01]  /*6490*/  UIADD3 UR9, UR9, -0x2, URZ ;  /* 0xfffffffe09097890 */ /* 0x000fe2000fffe03f */
[----:B------:R-:W-:-:S02]  /*64a0*/  LEA.HI R5, R5, R29, RZ, 0x3 ;  /* 0x0000001d05057211 */ /* 0x000fc400078f18ff */
[----:B------:R-:W-:Y:S02]  /*64b0*/  LEA.HI R4, R4, R28, RZ, 0x3 ;  /* 0x0000001c04047211 */ /* 0x000fe400078f18ff */
[----:B------:R-:W-:Y:S02]  /*64c0*/  LEA.HI R6, R6, R215, RZ, 0x3 ;  /* 0x000000d706067211 */ /* 0x000fe400078f18ff */
[----:B------:R-:W-:Y:S02]  /*64d0*/  LOP3.LUT R5, R5, 0xfffffff8, RZ, 0xc0, !PT ;  /* 0xfffffff805057812 */ /* 0x000fe400078ec0ff */
[----:B------:R-:W-:Y:S02]  /*64e0*/  LOP3.LUT R4, R4, 0xfffffff8, RZ, 0xc0, !PT ;  /* 0xfffffff804047812 */ /* 0x000fe400078ec0ff */
[----:B------:R-:W-:Y:S02]  /*64f0*/  LOP3.LUT R0, R6, 0xfffffff8, RZ, 0xc0, !PT ;  /* 0xfffffff806007812 */ /* 0x000fe400078ec0ff */
[----:B------:R-:W-:-:S02]  /*6500*/  SHF.R.S32.HI R7, RZ, 0x1f, R5 ;  /* 0x0000001fff077819 */ /* 0x000fc40000011405 */
[----:B------:R-:W-:Y:S02]  /*6510*/  SHF.R.S32.HI R6, RZ, 0x1f, R4 ;  /* 0x0000001fff067819 */ /* 0x000fe40000011404 */
[----:B------:R-:W-:Y:S02]  /*6520*/  SHF.R.S32.HI R2, RZ, 0x1f, R0 ;  /* 0x0000001fff027819 */ /* 0x000fe40000011400 */
[C---:B------:R-:W-:Y:S01]  /*6530*/  SHF.L.U64.HI R8, R5.reuse, 0x1, R7 ;  /* 0x0000000105087819 */ /* 0x040fe20000010207 */
[----:B------:R-:W-:Y:S01]  /*6540*/  IMAD.SHL.U32 R7, R5, 0x2, RZ ;  /* 0x0000000205077824 */ /* 0x000fe200078e00ff */
[C---:B------:R-:W-:Y:S01]  /*6550*/  SHF.L.U64.HI R5, R4.reuse, 0x1, R6 ;  /* 0x0000000104057819 */ /* 0x040fe20000010206 */
[----:B------:R-:W-:Y:S01]  /*6560*/  IMAD.SHL.U32 R4, R4, 0x2, RZ ;  /* 0x0000000204047824 */ /* 0x000fe200078e00ff */
[C---:B------:R-:W-:Y:S01]  /*6570*/  SHF.L.U64.HI R2, R0.reuse, 0x1, R2 ;  /* 0x0000000100027819 */ /* 0x040fe20000010202 */
[----:B------:R-:W-:Y:S01]  /*6580*/  STL [R1+0x40], R8 ;  /* 0x0000400801007387 */ /* 0x000fe20000100800 */
[----:B------:R-:W-:Y:S01]  /*6590*/  SEL R6, RZ, 0x10, P6 ;  /* 0x00000010ff067807 */ /* 0x000fe20003000000 */
[----:B------:R-:W-:Y:S01]  /*65a0*/  IMAD.SHL.U32 R0, R0, 0x2, RZ ;  /* 0x0000000200007824 */ /* 0x000fe200078e00ff */
[----:B------:R-:W-:Y:S01]  /*65b0*/  LOP3.LUT R212, R212, 0xfffffff7, RZ, 0xc0, !PT ;  /* 0xfffffff7d4d47812 */ /* 0x000fe200078ec0ff */
[----:B------:R1:W-:Y:S01]  /*65c0*/  STL [R1+0x44], R7 ;  /* 0x0000440701007387 */ /* 0x0003e20000100800 */
[----:B------:R-:W-:-:S02]  /*65d0*/  ISETP.NE.U32.AND P1, PT, R6, RZ, PT ;  /* 0x000000ff0600720c */ /* 0x000fc40003f25070 */
[----:B------:R-:W-:Y:S01]  /*65e0*/  ISETP.GE.AND P2, PT, R215, c[0x0][0x1d4], PT ;  /* 0x00007500d7007a0c */ /* 0x000fe20003f46270 */
[----:B------:R2:W-:Y:S04]  /*65f0*/  STL [R1+0x48], R5 ;  /* 0x0000480501007387 */ /* 0x0005e80000100800 */
[----:B------:R3:W-:Y:S04]  /*6600*/  STL [R1+0x4c], R4 ;  /* 0x00004c0401007387 */ /* 0x0007e80000100800 */
[----:B------:R4:W-:Y:S02]  /*6610*/  STL [R1+0x50], R2 ;  /* 0x0000500201007387 */ /* 0x0009e40000100800 */
[----:B------:R-:W-:-:S02]  /*6620*/  @P1 LOP3.LUT R212, R212, 0x8, RZ, 0xfc, !PT ;  /* 0x00000008d4d41812 */ /* 0x000fc400078efcff */
[----:B------:R5:W-:Y:S02]  /*6630*/  STL [R1+0x54], R0 ;  /* 0x0000540001007387 */ /* 0x000be40000100800 */
[----:B------:R-:W-:Y:S02]  /*6640*/  LOP3.LUT R212, R212, 0xfffffffb, RZ, 0xc0, !PT ;  /* 0xfffffffbd4d47812 */ /* 0x000fe400078ec0ff */
[----:B------:R5:W-:Y:S01]  /*6650*/  STL [R1+0x38], R6 ;  /* 0x0000380601007387 */ /* 0x000be20000100800 */
[----:B-1----:R-:W-:Y:S01]  /*6660*/  SEL R7, RZ, 0x10, P4 ;  /* 0x00000010ff077807 */ /* 0x002fe20002000000 */
[----:B--2---:R-:W-:Y:S01]  /*6670*/  IMAD.SHL.U32 R5, R214, 0x2, RZ ;  /* 0x00000002d6057824 */ /* 0x004fe200078e00ff */
[----:B---3--:R-:W-:Y:S02]  /*6680*/  LEA R4, P0, R213, RZ, 0x1 ;  /* 0x000000ffd5047211 */ /* 0x008fe400078008ff */
[----:B----4-:R-:W-:Y:S02]  /*6690*/  SEL R2, RZ, 0x10, P5 ;  /* 0x00000010ff027807 */ /* 0x010fe40002800000 */
[----:B-----5:R-:W-:-:S03]  /*66a0*/  SEL R0, RZ, 0x10, P2 ;  /* 0x00000010ff007807 */ /* 0x020fc60001000000 */
[----:B------:R-:W-:Y:S01]  /*66b0*/  STL [R1+0x34], R2 ;  /* 0x0000340201007387 */ /* 0x000fe20000100800 */
[----:B------:R-:W-:-:S03]  /*66c0*/  IADD3 R6, -R6, 0x10, RZ ;  /* 0x0000001006067810 */ /* 0x000fc60007ffe1ff */
[----:B------:R-:W-:Y:S01]  /*66d0*/  STL [R1+0x30], R7 ;  /* 0x0000300701007387 */ /* 0x000fe20000100800 */
[----:B------:R-:W-:Y:S02]  /*66e0*/  ISETP.NE.U32.AND P2, PT, R0, RZ, PT ;  /* 0x000000ff0000720c */ /* 0x000fe40003f45070 */
[----:B------:R-:W-:Y:S01]  /*66f0*/  LOP3.LUT R6, R6, 0xf, RZ, 0xc0, !PT ;  /* 0x0000000f06067812 */ /* 0x000fe200078ec0ff */
[----:B------:R1:W-:Y:S02]  /*6700*/  STL [R1+0x3c], R5 ;  /* 0x00003c0501007387 */ /* 0x0003e40000100800 */
[----:B-1----:R-:W-:Y:S02]  /*6710*/  LEA.HI.X.SX32 R5, R213, RZ, 0x1, P0 ;  /* 0x000000ffd5057211 */ /* 0x002fe400000f0eff */
[----:B------:R-:W-:-:S03]  /*6720*/  ISETP.NE.U32.AND P0, PT, R2, RZ, PT ;  /* 0x000000ff0200720c */ /* 0x000fc60003f05070 */
[----:B------:R1:W-:Y:S04]  /*6730*/  STL.64 [R1+0x58], R4 ;  /* 0x0000580401007387 */ /* 0x0003e80000100a00 */
[----:B------:R2:W-:Y:S06]  /*6740*/  STL [R1+0x2c], R6 ;  /* 0x00002c0601007387 */ /* 0x0005ec0000100800 */
[----:B------:R-:W-:-:S02]  /*6750*/  @P0 LOP3.LUT R212, R212, 0x4, RZ, 0xfc, !PT ;  /* 0x00000004d4d40812 */ /* 0x000fc400078efcff */
[----:B------:R-:W-:Y:S02]  /*6760*/  ISETP.NE.U32.AND P0, PT, R7, RZ, PT ;  /* 0x000000ff0700720c */ /* 0x000fe40003f05070 */
[----:B------:R-:W-:-:S11]  /*6770*/  LOP3.LUT R212, R212, 0xfffffffd, RZ, 0xc0, !PT ;  /* 0xfffffffdd4d47812 */ /* 0x000fd600078ec0ff */
[----:B------:R-:W-:Y:S02]  /*6780*/  @P0 LOP3.LUT R212, R212, 0x2, RZ, 0xfc, !PT ;  /* 0x00000002d4d40812 */ /* 0x000fe400078efcff */
[----:B-1----:R-:W-:Y:S02]  /*6790*/  IADD3 R5, -R2, 0x10, RZ ;  /* 0x0000001002057810 */ /* 0x002fe40007ffe1ff */
[----:B------:R-:W-:Y:S02]  /*67a0*/  IADD3 R4, -R7, 0x10, RZ ;  /* 0x0000001007047810 */ /* 0x000fe40007ffe1ff */
[----:B------:R-:W-:Y:S02]  /*67b0*/  IADD3 R2, -R0, 0x10, RZ ;  /* 0x0000001000027810 */ /* 0x000fe40007ffe1ff */
[----:B------:R-:W-:Y:S02]  /*67c0*/  LOP3.LUT R5, R5, 0xf, RZ, 0xc0, !PT ;  /* 0x0000000f05057812 */ /* 0x000fe400078ec0ff */
[----:B------:R-:W-:-:S02]  /*67d0*/  LOP3.LUT R4, R4, 0xf, RZ, 0xc0, !PT ;  /* 0x0000000f04047812 */ /* 0x000fc400078ec0ff */
[----:B------:R-:W-:Y:S01]  /*67e0*/  LOP3.LUT R2, R2, 0xf, RZ, 0xc0, !PT ;  /* 0x0000000f02027812 */ /* 0x000fe200078ec0ff */
[----:B------:R2:W-:Y:S04]  /*67f0*/  STL [R1+0x28], R5 ;  /* 0x0000280501007387 */ /* 0x0005e80000100800 */
[----:B------:R2:W-:Y:S04]  /*6800*/  STL [R1+0x24], R4 ;  /* 0x0000240401007387 */ /* 0x0005e80000100800 */
[----:B------:R2:W-:Y:S04]  /*6810*/  STL [R1+0x20], R2 ;  /* 0x0000200201007387 */ /* 0x0005e80000100800 */
[----:B------:R2:W-:Y:S01]  /*6820*/  STL [R1+0x18], R212 ;  /* 0x000018d401007387 */ /* 0x0005e20000100800 */
[----:B------:R-:W-:Y:S05]  /*6830*/  BRA `(.L_x_772) ;  /* 0x0000051000007947 */ /* 0x000fea0003800000 */
.L_x_774:
[----:B------:R-:W2:Y:S01]  /*6840*/  LDL R0, [R1+0xc] ;  /* 0x00000c0001007983 */ /* 0x000ea20000100800 */
[----:B------:R-:W-:Y:S01]  /*6850*/  UIMAD UR4, UR9, 0x60, UR11 ;  /* 0x00000060090478a4 */ /* 0x000fe2000f8e020b */
[----:B------:R-:W-:Y:S01]  /*6860*/  PLOP3.LUT P0, PT, PT, PT, UP0, 0x80, 0x0 ;  /* 0x000000000000781c */ /* 0x000fe20003f0f008 */
[----:B------:R-:W-:Y:S01]  /*6870*/  IMAD.MOV.U32 R251, RZ, RZ, RZ ;  /* 0x000000fffffb7224 */ /* 0x000fe200078e00ff */
[----:B------:R-:W3:Y:S03]  /*6880*/  LDL.64 R26, [R1+0x58] ;  /* 0x00005800011a7983 */ /* 0x000ee60000100a00 */
        /* <DEDUP_REMOVED lines=9> */
[----:B------:R-:W-:Y:S01]  /*6920*/  @P0 IMAD.HI.U32 R2, R252, c[0x0][0x2bc], RZ ;  /* 0x0000af00fc020a27 */ /* 0x000fe200078e00ff */
[----:B------:R-:W-:Y:S03]  /*6930*/  PLOP3.LUT P0, PT, PT, PT, UP0, 0x80, 0x0 ;  /* 0x000000000000781c */ /* 0x000fe60003f0f008 */
[----:B------:R-:W-:Y:S10]  /*6940*/  IMAD.MOV.U32 R0, RZ, RZ, R252 ;  /* 0x000000ffff007224 */ /* 0x000ff400078e00fc */
[----:B------:R-:W-:Y:S04]  /*6950*/  @P0 SHF.R.U32.HI R0, RZ, c[0x0][0x2c0], R2 ;  /* 0x0000b000ff000a19 */ /* 0x000fe80000011602 */
[C---:B------:R-:W-:Y:S04]  /*6960*/  @!P3 IADD3 R4, P0, R0.reuse, UR16, RZ ;  /* 0x000000100004bc10 */ /* 0x040fe8000ff1e0ff */
[----:B------:R-:W-:Y:S01]  /*6970*/  @!P3 LEA.HI.X.SX32 R2, R0, UR14, 0x1, P0 ;  /* 0x0000000e0002bc11 */ /* 0x000fe200080f0eff */
[----:B------:R-:W-:Y:S01]  /*6980*/  IMAD.MOV R0, RZ, RZ, -R0 ;  /* 0x000000ffff007224 */ /* 0x000fe200078e0a00 */
[----:B------:R-:W-:Y:S03]  /*6990*/  @!P3 LEA R6, P0, R4, c[0x0][0x2a0], 0x2 ;  /* 0x0000a8000406ba11 */ /* 0x000fe600078010ff */
[----:B------:R-:W-:Y:S01]  /*69a0*/  IMAD R252, R0, c[0x0][0x2b8], R252 ;  /* 0x0000ae0000fc7a24 */ /* 0x000fe200078e02fc */
[----:B------:R-:W-:Y:S03]  /*69b0*/  @!P3 LEA.HI.X R7, R4, c[0x0][0x2a4], R2, 0x2, P0 ;  /* 0x0000a9000407ba11 */ /* 0x000fe600000f1402 */
[----:B------:R-:W-:Y:S01]  /*69c0*/  IMAD.WIDE.U32 R4, R252, c[0x0][0x1e0], RZ ;  /* 0x00007800fc047a25 */ /* 0x000fe200078e00ff */
[----:B------:R-:W-:Y:S01]  /*69d0*/  SHF.R.S32.HI R0, RZ, 0x1f, R252 ;  /* 0x0000001fff007819 */ /* 0x000fe200000114fc */
[----:B------:R-:W2:Y:S04]  /*69e0*/  @!P3 LDG.E R251, [R6.64] ;  /* 0x0000000c06fbb981 */ /* 0x000ea8000c1e1900 */
        /* <DEDUP_REMOVED lines=10> */
[----:B------:R-:W-:Y:S01]  /*6a90*/  LEA.HI.X R0, R4, c[0x0][0x1cc], R0, 0x1, P0 ;  /* 0x0000730004007a11 */ /* 0x000fe200000f0c00 */
[----:B------:R-:W3:Y:S04]  /*6aa0*/  SHFL.IDX PT, R12, R2, RZ, 0x181f ;  /* 0x00181fff020c7589 */ /* 0x000ee800000e0000 */
[----:B------:R-:W1:Y:S04]  /*6ab0*/  SHFL.IDX PT, R4, R0, RZ, 0x181f ;  /* 0x00181fff00047589 */ /* 0x000e6800000e0000 */
[----:B------:R-:W-:Y:S04]  /*6ac0*/  SHFL.IDX PT, R5, R0, 0x1, 0x181f ;  /* 0x00381f0000057f89 */ /* 0x000fe800000e0000 */
[----:B------:R-:W-:Y:S01]  /*6ad0*/  SHFL.IDX PT, R0, R0, 0x2, 0x181f ;  /* 0x00581f0000007f89 */ /* 0x000fe200000e0000 */
[----:B---3--:R-:W-:Y:S05]  /*6ae0*/  IADD3 R6, P0, R26, R12, RZ ;  /* 0x0000000c1a067210 */ /* 0x008fea0007f1e0ff */
[C---:B-1----:R-:W-:Y:S01]  /*6af0*/  IMAD.X R7, R27.reuse, 0x1, R4, P0 ;  /* 0x000000011b077824 */ /* 0x042fe200000e0604 */
[----:B----4-:R-:W-:Y:S04]  /*6b00*/  IADD3 R16, P0, R12, R24, RZ ;  /* 0x000000180c107210 */ /* 0x010fe80007f1e0ff */
[----:B------:R1:W-:Y:S01]  /*6b10*/  LDGSTS.E.BYPASS.LTC128B.128 [R20+0xc100], [R6.64], !P6 ;  /* 0x0c10000006147fae */ /* 0x0003e2000f101d4c */
[----:B-----5:R-:W-:Y:S01]  /*6b20*/  IMAD.X R17, R4, 0x1, R23, P0 ;  /* 0x0000000104117824 */ /* 0x020fe200000e0617 */
[----:B------:R-:W-:Y:S04]  /*6b30*/  IADD3 R14, P0, R12, R22, RZ ;  /* 0x000000160c0e7210 */ /* 0x000fe80007f1e0ff */
[----:B------:R2:W-:Y:S01]  /*6b40*/  LDGSTS.E.BYPASS.LTC128B.128 [R20+0xf100], [R16.64], !P5 ;  /* 0x0f10000010147fae */ /* 0x0005e2000e901d4c */
[----:B------:R-:W-:Y:S01]  /*6b50*/  IMAD.X R15, R4, 0x1, R19, P0 ;  /* 0x00000001040f7824 */ /* 0x000fe200000e0613 */
[----:B------:R-:W-:Y:S04]  /*6b60*/  IADD3 R12, P0, R12, R18, RZ ;  /* 0x000000120c0c7210 */ /* 0x000fe80007f1e0ff */
[----:B------:R3:W-:Y:S01]  /*6b70*/  LDGSTS.E.BYPASS.LTC128B.128 [R20+0x12100], [R14.64], !P4 ;  /* 0x121000000e147fae */ /* 0x0007e2000e101d4c */
[----:B------:R-:W-:Y:S03]  /*6b80*/  IMAD.X R13, R4, 0x1, R21, P0 ;  /* 0x00000001040d7824 */ /* 0x000fe600000e0615 */
[----:B------:R-:W4:Y:S04]  /*6b90*/  SHFL.IDX PT, R4, R2, 0x1, 0x181f ;  /* 0x00381f0002047f89 */ /* 0x000f2800000e0000 */
[----:B------:R-:W2:Y:S04]  /*6ba0*/  SHFL.IDX PT, R2, R2, 0x2, 0x181f ;  /* 0x00581f0002027f89 */ /* 0x000ea800000e0000 */
[----:B------:R5:W-:Y:S01]  /*6bb0*/  LDGSTS.E.BYPASS.LTC128B.128 [R20+0x15100], [R12.64], !P1 ;  /* 0x151000000c147fae */ /* 0x000be2000c901d4c */
[----:B----4-:R-:W-:Y:S05]  /*6bc0*/  IADD3 R10, P0, R26, R4, RZ ;  /* 0x000000041a0a7210 */ /* 0x010fea0007f1e0ff */
[----:B------:R-:W-:Y:S01]  /*6bd0*/  IMAD.X R11, R27, 0x1, R5, P0 ;  /* 0x000000011b0b7824 */ /* 0x000fe200000e0605 */
[C---:B------:R-:W-:Y:S04]  /*6be0*/  IADD3 R8, P0, R4.reuse, R24, RZ ;  /* 0x0000001804087210 */ /* 0x040fe80007f1e0ff */
[----:B------:R4:W-:Y:S01]  /*6bf0*/  LDGSTS.E.BYPASS.LTC128B.128 [R20+0xd100], [R10.64], !P6 ;  /* 0x0d1000000a147fae */ /* 0x0009e2000f101d4c */
[C---:B------:R-:W-:Y:S01]  /*6c00*/  IMAD.X R9, R5.reuse, 0x1, R23, P0 ;  /* 0x0000000105097824 */ /* 0x040fe200000e0617 */
[C---:B-1----:R-:W-:Y:S04]  /*6c10*/  IADD3 R6, P0, R4.reuse, R22, RZ ;  /* 0x0000001604067210 */ /* 0x042fe80007f1e0ff */
[----:B------:R4:W-:Y:S01]  /*6c20*/  LDGSTS.E.BYPASS.LTC128B.128 [R20+0x10100], [R8.64], !P5 ;  /* 0x1010000008147fae */ /* 0x0009e2000e901d4c */
[C---:B------:R-:W-:Y:S01]  /*6c30*/  IMAD.X R7, R5.reuse, 0x1, R19, P0 ;  /* 0x0000000105077824 */ /* 0x040fe200000e0613 */
[----:B------:R-:W-:Y:S04]  /*6c40*/  IADD3 R4, P0, R4, R18, RZ ;  /* 0x0000001204047210 */ /* 0x000fe80007f1e0ff */
[----:B------:R4:W-:Y:S01]  /*6c50*/  LDGSTS.E.BYPASS.LTC128B.128 [R20+0x13100], [R6.64], !P4 ;  /* 0x1310000006147fae */ /* 0x0009e2000e101d4c */
[----:B------:R-:W-:Y:S01]  /*6c60*/  IMAD.X R5, R5, 0x1, R21, P0 ;  /* 0x0000000105057824 */ /* 0x000fe200000e0615 */
[----:B--2---:R-:W-:Y:S04]  /*6c70*/  IADD3 R16, P0, R26, R2, RZ ;  /* 0x000000021a107210 */ /* 0x004fe80007f1e0ff */
[----:B------:R4:W-:Y:S01]  /*6c80*/  LDGSTS.E.BYPASS.LTC128B.128 [R20+0x16100], [R4.64], !P1 ;  /* 0x1610000004147fae */ /* 0x0009e2000c901d4c */
[----:B------:R-:W-:Y:S01]  /*6c90*/  IMAD.X R17, R27, 0x1, R0, P0 ;  /* 0x000000011b117824 */ /* 0x000fe200000e0600 */
[----:B---3--:R-:W-:Y:S04]  /*6ca0*/  IADD3 R14, P0, R2, R24, RZ ;  /* 0x00000018020e7210 */ /* 0x008fe80007f1e0ff */
[----:B------:R4:W-:Y:S01]  /*6cb0*/  LDGSTS.E.BYPASS.LTC128B.128 [R20+0xe100], [R16.64], !P6 ;  /* 0x0e10000010147fae */ /* 0x0009e2000f101d4c */
[----:B------:R-:W-:Y:S01]  /*6cc0*/  IMAD.X R15, R0, 0x1, R23, P0 ;  /* 0x00000001000f7824 */ /* 0x000fe200000e0617 */
[----:B-----5:R-:W-:Y:S04]  /*6cd0*/  IADD3 R12, P0, R2, R22, RZ ;  /* 0x00000016020c7210 */ /* 0x020fe80007f1e0ff */
[----:B------:R4:W-:Y:S01]  /*6ce0*/  LDGSTS.E.BYPASS.LTC128B.128 [R20+0x11100], [R14.64], !P5 ;  /* 0x111000000e147fae */ /* 0x0009e2000e901d4c */
[----:B------:R-:W-:Y:S01]  /*6cf0*/  IMAD.X R13, R0, 0x1, R19, P0 ;  /* 0x00000001000d7824 */ /* 0x000fe200000e0613 */
[----:B------:R-:W-:Y:S04]  /*6d00*/  IADD3 R18, P0, R2, R18, RZ ;  /* 0x0000001202127210 */ /* 0x000fe80007f1e0ff */
[----:B------:R4:W-:Y:S01]  /*6d10*/  LDGSTS.E.BYPASS.LTC128B.128 [R20+0x14100], [R12.64], !P4 ;  /* 0x141000000c147fae */ /* 0x0009e2000e101d4c */
[----:B------:R-:W-:Y:S05]  /*6d20*/  IMAD.X R19, R0, 0x1, R21, P0 ;  /* 0x0000000100137824 */ /* 0x000fea00000e0615 */
[----:B------:R4:W-:Y:S01]  /*6d30*/  LDGSTS.E.BYPASS.LTC128B.128 [R20+0x17100], [R18.64], !P1 ;  /* 0x1710000012147fae */ /* 0x0009e2000c901d4c */
[----:B------:R-:W-:-:S05]  /*6d40*/  BRA `(.L_x_773) ;  /* 0x00001f7000007947 */ /* 0x000fca0003800000 */
.L_x_772:
[----:B------:R-:W3:Y:S01]  /*6d50*/  LDL R13, [R1+0x2c] ;  /* 0x00002c00010d7983 */ /* 0x000ee20000100800 */
[----:B------:R-:W-:Y:S01]  /*6d60*/  SHF.R.S32.HI R0, RZ, 0x1f, R252 ;  /* 0x0000001fff007819 */ /* 0x000fe200000114fc */
[----:B--2---:R-:W-:Y:S01]  /*6d70*/  IMAD.WIDE.U32 R4, R252, c[0x0][0x208], RZ ;  /* 0x00008200fc047a25 */ /* 0x004fe200078e00ff */
[----:B------:R-:W-:Y:S01]  /*6d80*/  SHF.R.S32.HI R2, RZ, 0x1f, R251 ;  /* 0x0000001fff027819 */ /* 0x000fe200000114fb */
[----:B------:R-:W-:Y:S04]  /*6d90*/  DEPBAR.LE SB0, 0x0 ;  /* 0x000080000000791a */ /* 0x000fe80000000000 */
[----:B------:R-:W3:Y:S01]  /*6da0*/  LDL.64 R18, [R1+0x58] ;  /* 0x0000580001127983 */ /* 0x000ee20000100a00 */
[----:B------:R-:W-:Y:S01]  /*6db0*/  IMAD R0, R0, c[0x0][0x208], RZ ;  /* 0x0000820000007a24 */ /* 0x000fe200078e02ff */
[----:B------:R-:W-:Y:S01]  /*6dc0*/  UISETP.GE.AND UP1, UPT, UR9, 0x1, UPT ;  /* 0x000000010900788c */ /* 0x000fe2000bf26270 */
[----:B------:R-:W-:Y:S02]  /*6dd0*/  IMAD R2, R2, c[0x0][0x218], RZ ;  /* 0x0000860002027a24 */ /* 0x000fe400078e02ff */
[----:B------:R-:W2:Y:S01]  /*6de0*/  LDL R12, [R1+0x28] ;  /* 0x00002800010c7983 */ /* 0x000ea20000100800 */
[----:B------:R-:W-:Y:S02]  /*6df0*/  IMAD R0, R252, c[0x0][0x20c], R0 ;  /* 0x00008300fc007a24 */ /* 0x000fe400078e0200 */
[----:B------:R-:W-:Y:S02]  /*6e00*/  IMAD R2, R251, c[0x0][0x21c], R2 ;  /* 0x00008700fb027a24 */ /* 0x000fe400078e0202 */
[----:B------:R-:W2:Y:S01]  /*6e10*/  LDL R17, [R1+0x44] ;  /* 0x0000440001117983 */ /* 0x000ea20000100800 */
[----:B------:R-:W-:Y:S04]  /*6e20*/  IADD3 R5, R5, R0, RZ ;  /* 0x0000000005057210 */ /* 0x000fe80007ffe0ff */
[----:B------:R-:W4:Y:S01]  /*6e30*/  LDL R7, [R1+0x24] ;  /* 0x0000240001077983 */ /* 0x000f220000100800 */
[----:B------:R-:W-:Y:S04]  /*6e40*/  IMAD.WIDE.U32 R4, R251, c[0x0][0x218], R4 ;  /* 0x00008600fb047a25 */ /* 0x000fe800078e0004 */
[----:B------:R-:W5:Y:S05]  /*6e50*/  LDL R16, [R1+0x40] ;  /* 0x0000400001107983 */ /* 0x000f6a0000100800 */
[----:B------:R-:W-:Y:S01]  /*6e60*/  BAR.SYNC.DEFER_BLOCKING 0x0 ;  /* 0x0000000000007b1d */ /* 0x000fe20000010000 */
[----:B------:R-:W-:Y:S04]  /*6e70*/  IADD3 R0, P0, R4, UR22, RZ ;  /* 0x0000001604007c10 */ /* 0x000fe8000ff1e0ff */
[----:B------:R-:W-:Y:S02]  /*6e80*/  IADD3.X R2, R5, UR5, R2, P0, !PT ;  /* 0x0000000505027c10 */ /* 0x000fe400087fe402 */
[C---:B------:R-:W-:Y:S04]  /*6e90*/  LEA R30, P0, R0.reuse, c[0x0][0x1f8], 0x1 ;  /* 0x00007e00001e7a11 */ /* 0x040fe800078008ff */
[----:B------:R-:W-:Y:S01]  /*6ea0*/  LEA.HI.X R0, R0, c[0x0][0x1fc], R2, 0x1, P0 ;  /* 0x00007f0000007a11 */ /* 0x000fe200000f0c02 */
[----:B------:R-:W-:Y:S05]  /*6eb0*/  LDSM.16.M88.4 R48, [R250] ;  /* 0x00000000fa30783b */ /* 0x000fea0000000200 */
[----:B------:R-:W4:Y:S05]  /*6ec0*/  LDL R11, [R1+0x4c] ;  /* 0x00004c00010b7983 */ /* 0x000f2a0000100800 */
[----:B------:R-:W2:Y:S05]  /*6ed0*/  LDL R6, [R1+0x20] ;  /* 0x0000200001067983 */ /* 0x000eaa0000100800 */
[----:B------:R-:W2:Y:S05]  /*6ee0*/  LDL R10, [R1+0x48] ;  /* 0x00004800010a7983 */ /* 0x000eaa0000100800 */
[----:B------:R-:W2:Y:S05]  /*6ef0*/  LDL R9, [R1+0x54] ;  /* 0x0000540001097983 */ /* 0x000eaa0000100800 */
[----:B------:R-:W2:Y:S05]  /*6f00*/  LDL R8, [R1+0x50] ;  /* 0x0000500001087983 */ /* 0x000eaa0000100800 */
[----:B------:R-:W2:Y:S05]  /*6f10*/  LDL.LU R181, [R1+0x18] ;  /* 0x0000180001b57983 */ /* 0x000eaa0000300800 */
[----:B------:R-:W3:Y:S05]  /*6f20*/  SHFL.IDX PT, R44, R30, 0x2, 0x181f ;  /* 0x00581f001e2c7f89 */ /* 0x000eea00000e0000 */
[----:B------:R-:W1:Y:S05]  /*6f30*/  SHFL.IDX PT, R2, R0, 0x2, 0x181f ;  /* 0x00581f0000027f89 */ /* 0x000e6a00000e0000 */
[----:B------:R-:W1:Y:S05]  /*6f40*/  SHFL.IDX PT, R14, R30, RZ, 0x181f ;  /* 0x00181fff1e0e7589 */ /* 0x000e6a00000e0000 */
[----:B------:R-:W-:Y:S05]  /*6f50*/  SHFL.IDX PT, R30, R30, 0x1, 0x181f ;  /* 0x00381f001e1e7f89 */ /* 0x000fea00000e0000 */
[----:B------:R-:W-:Y:S05]  /*6f60*/  LDSM.16.M88.4 R24, [R249+0xd100] ;  /* 0x00d10000f918783b */ /* 0x000fea0000000200 */
[----:B------:R-:W-:Y:S05]  /*6f70*/  LDSM.16.M88.4 R32, [R249+0xd900] ;  /* 0x00d90000f920783b */ /* 0x000fea0000000200 */
[----:B------:R-:W-:Y:S05]  /*6f80*/  LDSM.16.M88.4 R40, [R249+0xe100] ;  /* 0x00e10000f928783b */ /* 0x000fea0000000200 */
[----:B------:R-:W-:Y:S05]  /*6f90*/  LDSM.16.M88.4 R184, [R249+0xe900] ;  /* 0x00e90000f9b8783b */ /* 0x000fea0000000200 */
[----:B------:R-:W-:Y:S05]  /*6fa0*/  LDSM.16.M88.4 R188, [R248] ;  /* 0x00000000f8bc783b */ /* 0x000fea0000000200 */
[----:B------:R-:W-:Y:S05]  /*6fb0*/  LDSM.16.M88.4 R192, [R247] ;  /* 0x00000000f7c0783b */ /* 0x000fea0000000200 */
[----:B------:R-:W-:Y:S05]  /*6fc0*/  LDSM.16.M88.4 R196, [R239] ;  /* 0x00000000efc4783b */ /* 0x000fea0000000200 */
[----:B------:R-:W-:Y:S05]  /*6fd0*/  LDSM.16.M88.4 R200, [R238] ;  /* 0x00000000eec8783b */ /* 0x000fea0000000200 */
[----:B------:R-:W-:Y:S05]  /*6fe0*/  LDSM.16.M88.4 R204, [R237] ;  /* 0x00000000edcc783b */ /* 0x000fea0000000200 */
[----:B------:R-:W-:Y:S05]  /*6ff0*/  LDSM.16.M88.4 R208, [R236] ;  /* 0x00000000ecd0783b */ /* 0x000fea0000000200 */
[----:B------:R-:W-:Y:S01]  /*7000*/  LDSM.16.M88.4 R212, [R235] ;  /* 0x00000000ebd4783b */ /* 0x000fe20000000200 */
[----:B--2---:R-:W-:Y:S02]  /*7010*/  LOP3.LUT R181, R181, 0xffffffef, RZ, 0xc0, !PT ;  /* 0xffffffefb5b57812 */ /* 0x004fe400078ec0ff */
[----:B---3--:R-:W-:Y:S02]  /*7020*/  IADD3 R28, P1, P0, R13, R44, R18 ;  /* 0x0000002c0d1c7210 */ /* 0x008fe4000783e012 */
[----:B------:R-:W-:Y:S02]  /*7030*/  @P3 LOP3.LUT R181, R181, 0x10, RZ, 0xfc, !PT ;  /* 0x00000010b5b53812 */ /* 0x000fe400078efcff */
[----:B-1----:R-:W-:Y:S02]  /*7040*/  IADD3.X R29, RZ, R2, R19, P1, P0 ;  /* 0x00000002ff1d7210 */ /* 0x002fe40000fe0413 */
[----:B------:R-:W-:Y:S01]  /*7050*/  IADD3 R38, P1, P0, R12, R44, R17 ;  /* 0x0000002c0c267210 */ /* 0x000fe2000783e011 */
[----:B------:R-:W-:Y:S03]  /*7060*/  STL [R1+0x18], R181 ;  /* 0x000018b501007387 */ /* 0x000fe60000100800 */
[----:B-----5:R-:W-:Y:S02]  /*7070*/  IADD3.X R39, RZ, R2, R16, P1, P0 ;  /* 0x00000002ff277210 */ /* 0x020fe40000fe0410 */
[----:B----4-:R-:W-:Y:S01]  /*7080*/  IADD3 R36, P1, P0, R7, R44, R11 ;  /* 0x0000002c07247210 */ /* 0x010fe2000783e00b */
[----:B------:R-:W2:Y:S03]  /*7090*/  LDL R182, [R1+0x30] ;  /* 0x0000300001b67983 */ /* 0x000ea60000100800 */
[----:B------:R-:W-:Y:S02]  /*70a0*/  IADD3.X R37, RZ, R2, R10, P1, P0 ;  /* 0x00000002ff257210 */ /* 0x000fe40000fe040a */
[----:B------:R-:W-:Y:S04]  /*70b0*/  IADD3 R44, P1, P0, R6, R44, R9 ;  /* 0x0000002c062c7210 */ /* 0x000fe8000783e009 */
[----:B------:R-:W-:Y:S02]  /*70c0*/  IADD3.X R45, RZ, R2, R8, P1, P0 ;  /* 0x00000002ff2d7210 */ /* 0x000fe40000fe0408 */
[----:B------:R-:W1:Y:S01]  /*70d0*/  SHFL.IDX PT, R2, R0, RZ, 0x181f ;  /* 0x00181fff00027589 */ /* 0x000e6200000e0000 */
[----:B------:R-:W-:Y:S04]  /*70e0*/  IADD3 R46, P0, R18, R14, RZ ;  /* 0x0000000e122e7210 */ /* 0x000fe80007f1e0ff */
[----:B------:R-:W3:Y:S01]  /*70f0*/  SHFL.IDX PT, R0, R0, 0x1, 0x181f ;  /* 0x00381f0000007f89 */ /* 0x000ee200000e0000 */
[C---:B-1----:R-:W-:Y:S02]  /*7100*/  IADD3.X R47, R19.reuse, R2, RZ, P0, !PT ;  /* 0x00000002132f7210 */ /* 0x042fe400007fe4ff */
[----:B------:R-:W-:Y:S04]  /*7110*/  IADD3 R6, P0, R14, R17, RZ ;  /* 0x000000110e067210 */ /* 0x000fe80007f1e0ff */
[----:B------:R-:W-:Y:S02]  /*7120*/  IADD3.X R7, R2, R16, RZ, P0, !PT ;  /* 0x0000001002077210 */ /* 0x000fe400007fe4ff */
[----:B------:R-:W-:Y:S04]  /*7130*/  IADD3 R4, P0, R14, R11, RZ ;  /* 0x0000000b0e047210 */ /* 0x000fe80007f1e0ff */
[----:B------:R-:W-:Y:S02]  /*7140*/  IADD3.X R5, R2, R10, RZ, P0, !PT ;  /* 0x0000000a02057210 */ /* 0x000fe400007fe4ff */
[----:B------:R-:W-:Y:S04]  /*7150*/  IADD3 R14, P0, R14, R9, RZ ;  /* 0x000000090e0e7210 */ /* 0x000fe80007f1e0ff */
[----:B------:R-:W-:Y:S02]  /*7160*/  IADD3.X R15, R2, R8, RZ, P0, !PT ;  /* 0x00000008020f7210 */ /* 0x000fe400007fe4ff */
[----:B------:R-:W4:Y:S01]  /*7170*/  LDL R2, [R1+0x3c] ;  /* 0x00003c0001027983 */ /* 0x000f220000100800 */
[----:B------:R-:W-:Y:S04]  /*7180*/  IADD3 R12, P0, R18, R30, RZ ;  /* 0x0000001e120c7210 */ /* 0x000fe80007f1e0ff */
[----:B---3--:R-:W-:Y:S02]  /*7190*/  IADD3.X R13, R19, R0, RZ, P0, !PT ;  /* 0x00000000130d7210 */ /* 0x008fe400007fe4ff */
[----:B------:R-:W-:Y:S04]  /*71a0*/  IADD3 R22, P0, R30, R17, RZ ;  /* 0x000000111e167210 */ /* 0x000fe80007f1e0ff */
[----:B------:R-:W-:Y:S02]  /*71b0*/  IADD3.X R23, R0, R16, RZ, P0, !PT ;  /* 0x0000001000177210 */ /* 0x000fe400007fe4ff */
[----:B------:R-:W-:Y:S01]  /*71c0*/  IADD3 R20, P0, R30, R11, RZ ;  /* 0x0000000b1e147210 */ /* 0x000fe20007f1e0ff */
[----:B------:R-:W-:Y:S03]  /*71d0*/  LDSM.16.M88.4 R16, [R249+0xc900] ;  /* 0x00c90000f910783b */ /* 0x000fe60000000200 */
[----:B------:R-:W-:Y:S02]  /*71e0*/  IADD3.X R21, R0, R10, RZ, P0, !PT ;  /* 0x0000000a00157210 */ /* 0x000fe400007fe4ff */
[----:B------:R-:W-:Y:S04]  /*71f0*/  IADD3 R30, P0, R30, R9, RZ ;  /* 0x000000091e1e7210 */ /* 0x000fe80007f1e0ff */
[----:B------:R-:W-:Y:S02]  /*7200*/  IADD3.X R31, R0, R8, RZ, P0, !PT ;  /* 0x00000008001f7210 */ /* 0x000fe400007fe4ff */
[----:B------:R-:W1:Y:S05]  /*7210*/  LDSM.16.M88.4 R8, [R249+0xc100] ;  /* 0x00c10000f908783b */ /* 0x000e6a0000000200 */
[----:B------:R-:W3:Y:S05]  /*7220*/  LDL R0, [R1+0x34] ;  /* 0x0000340001007983 */ /* 0x000eea0000100800 */
[----:B------:R-:W-:Y:S01]  /*7230*/  @!PT LDS RZ, [RZ] ;  /* 0x00000000fffff984 */ /* 0x000fe20000000800 */
[----:B------:R-:W-:Y:S01]  /*7240*/  @!PT LDS RZ, [RZ] ;  /* 0x00000000fffff984 */ /* 0x000fe20000000800 */
[----:B------:R-:W-:Y:S01]  /*7250*/  @!PT LDS RZ, [RZ] ;  /* 0x00000000fffff984 */ /* 0x000fe20000000800 */
[----:B----4-:R4:W-:Y:S05]  /*7260*/  LDGSTS.E.BYPASS.LTC128B.128 [R2+0x100], [R46.64], !P6 ;  /* 0x001000002e027fae */ /* 0x0109ea000f101d4c */
[----:B------:R1:W-:Y:S05]  /*7270*/  LDGSTS.E.BYPASS.LTC128B.128 [R2+0x3100], [R6.64], !P5 ;  /* 0x0310000006027fae */ /* 0x0003ea000e901d4c */
[----:B------:R1:W-:Y:S05]  /*7280*/  LDGSTS.E.BYPASS.LTC128B.128 [R2+0x6100], [R4.64], !P4 ;  /* 0x0610000004027fae */ /* 0x0003ea000e101d4c */
[----:B----4-:R-:W4:Y:S01]  /*7290*/  LDL R46, [R1+0x10] ;  /* 0x00001000012e7983 */ /* 0x010f220000100800 */
[----:B---3--:R-:W-:Y:S04]  /*72a0*/  ISETP.NE.U32.AND P3, PT, R0, RZ, PT ;  /* 0x000000ff0000720c */ /* 0x008fe80003f65070 */
[----:B------:R-:W3:Y:S01]  /*72b0*/  LDL R47, [R1+0x38] ;  /* 0x00003800012f7983 */ /* 0x000ee20000100800 */
[C---:B-1----:R-:W-:Y:S08]  /*72c0*/  HMMA.16816.F32 R4, R48.reuse, R8, RZ ;  /* 0x000000083004723c */ /* 0x042ff000000018ff */
[C---:B------:R-:W-:Y:S01]  /*72d0*/  HMMA.16816.F32 R8, R48.reuse, R10, RZ ;  /* 0x0000000a3008723c */ /* 0x040fe200000018ff */
[----:B----4-:R-:W-:Y:S02]  /*72e0*/  ISETP.GE.AND P1, PT, R46, c[0x0][0x1d4], PT ;  /* 0x000075002e007a0c */ /* 0x010fe40003f26270 */
[----:B---3--:R-:W-:Y:S11]  /*72f0*/  ISETP.NE.U32.AND P0, PT, R47, RZ, PT ;  /* 0x000000ff2f00720c */ /* 0x008ff60003f05070 */
[----:B------:R1:W-:Y:S05]  /*7300*/  LDGSTS.E.BYPASS.LTC128B.128 [R2+0x9100], [R14.64], !P1 ;  /* 0x091000000e027fae */ /* 0x0003ea000c901d4c */
[----:B------:R1:W-:Y:S05]  /*7310*/  LDGSTS.E.BYPASS.LTC128B.128 [R2+0x1100], [R12.64], !P6 ;  /* 0x011000000c027fae */ /* 0x0003ea000f101d4c */
[----:B------:R3:W-:Y:S05]  /*7320*/  LDGSTS.E.BYPASS.LTC128B.128 [R2+0x4100], [R22.64], !P5 ;  /* 0x0410000016027fae */ /* 0x0007ea000e901d4c */
[----:B------:R3:W-:Y:S05]  /*7330*/  LDGSTS.E.BYPASS.LTC128B.128 [R2+0x7100], [R20.64], !P4 ;  /* 0x0710000014027fae */ /* 0x0007ea000e101d4c */
[----:B------:R4:W-:Y:S05]  /*7340*/  LDGSTS.E.BYPASS.LTC128B.128 [R2+0xa100], [R30.64], !P1 ;  /* 0x0a1000001e027fae */ /* 0x0009ea000c901d4c */
[----:B------:R4:W-:Y:S01]  /*7350*/  LDGSTS.E.BYPASS.LTC128B.128.ZFILL [R2+0x2100], [R28.64], P0 ;  /* 0x021000001c027fae */ /* 0x0009e20008141d4c */
[----:B--2---:R-:W-:Y:S04]  /*7360*/  ISETP.NE.U32.AND P0, PT, R182, RZ, PT ;  /* 0x000000ffb600720c */ /* 0x004fe80003f05070 */
[----:B------:R2:W-:Y:S01]  /*7370*/  LDGSTS.E.BYPASS.LTC128B.128.ZFILL [R2+0x5100], [R38.64], P3 ;  /* 0x0510000026027fae */ /* 0x0005e20009941d4c */
[----:B------:R-:W-:Y:S01]  /*7380*/  LOP3.LUT P3, RZ, R181, 0x10, RZ, 0xc0, !PT ;  /* 0x00000010b5ff7812 */ /* 0x000fe2000786c0ff */
[C---:B-1----:R-:W-:Y:S07]  /*7390*/  HMMA.16816.F32 R12, R48.reuse, R16, RZ ;  /* 0x00000010300c723c */ /* 0x042fee00000018ff */
[----:B------:R2:W-:Y:S01]  /*73a0*/  LDGSTS.E.BYPASS.LTC128B.128.ZFILL [R2+0x8100], [R36.64], P0 ;  /* 0x0810000024027fae */ /* 0x0005e20008141d4c */
[C---:B------:R-:W-:Y:S01]  /*73b0*/  HMMA.16816.F32 R16, R48.reuse, R18, RZ ;  /* 0x000000123010723c */ /* 0x040fe200000018ff */
[----:B------:R-:W-:Y:S03]  /*73c0*/  PLOP3.LUT P0, PT, PT, PT, UP1, 0x80, 0x0 ;  /* 0x000000000000781c */ /* 0x000fe60003f0f018 */
[----:B------:R1:W-:Y:S04]  /*73d0*/  LDGSTS.E.BYPASS.LTC128B.128.ZFILL [R2+0xb100], [R44.64], P2 ;  /* 0x0b1000002c027fae */ /* 0x0003e80009141d4c */
[C---:B---3--:R-:W-:Y:S01]  /*73e0*/  HMMA.16816.F32 R20, R48.reuse, R24, RZ ;  /* 0x000000183014723c */ /* 0x048fe200000018ff */
[----:B------:R-:W0:Y:S07]  /*73f0*/  LDGDEPBAR ;  /* 0x00000000000079af */ /* 0x000e2e0000000000 */
[C---:B------:R-:W-:Y:S08]  /*7400*/  HMMA.16816.F32 R24, R48.reuse, R26, RZ ;  /* 0x0000001a3018723c */ /* 0x040ff000000018ff */
[C---:B----4-:R-:W-:Y:S08]  /*7410*/  HMMA.16816.F32 R28, R48.reuse, R32, RZ ;  /* 0x00000020301c723c */ /* 0x050ff000000018ff */
[C---:B------:R-:W-:Y:S08]  /*7420*/  HMMA.16816.F32 R32, R48.reuse, R34, RZ ;  /* 0x000000223020723c */ /* 0x040ff000000018ff */
[C---:B--2---:R-:W-:Y:S08]  /*7430*/  HMMA.16816.F32 R36, R48.reuse, R40, RZ ;  /* 0x000000283024723c */ /* 0x044ff000000018ff */
[C---:B------:R-:W-:Y:S08]  /*7440*/  HMMA.16816.F32 R40, R48.reuse, R42, RZ ;  /* 0x0000002a3028723c */ /* 0x040ff000000018ff */
[C---:B-1----:R-:W-:Y:S08]  /*7450*/  HMMA.16816.F32 R44, R48.reuse, R184, RZ ;  /* 0x000000b8302c723c */ /* 0x042ff000000018ff */
[----:B------:R-:W-:Y:S01]  /*7460*/  HMMA.16816.F32 R48, R48, R186, RZ ;  /* 0x000000ba3030723c */ /* 0x000fe200000018ff */
[----:B------:R-:W-:Y:S07]  /*7470*/  LDSM.16.M88.4 R184, [R246] ;  /* 0x00000000f6b8783b */ /* 0x000fee0000000200 */
[C---:B------:R-:W-:Y:S08]  /*7480*/  HMMA.16816.F32 R4, R188.reuse, R192, R4 ;  /* 0x000000c0bc04723c */ /* 0x040ff00000001804 */
[C---:B------:R-:W-:Y:S01]  /*7490*/  HMMA.16816.F32 R8, R188.reuse, R194, R8 ;  /* 0x000000c2bc08723c */ /* 0x040fe20000001808 */
[----:B------:R-:W1:Y:S07]  /*74a0*/  LDSM.16.M88.4 R192, [R243+0xc100] ;  /* 0x00c10000f3c0783b */ /* 0x000e6e0000000200 */
[C---:B------:R-:W-:Y:S08]  /*74b0*/  HMMA.16816.F32 R12, R188.reuse, R196, R12 ;  /* 0x000000c4bc0c723c */ /* 0x040ff0000000180c */
[C---:B------:R-:W-:Y:S01]  /*74c0*/  HMMA.16816.F32 R16, R188.reuse, R198, R16 ;  /* 0x000000c6bc10723c */ /* 0x040fe20000001810 */
[----:B------:R-:W2:Y:S07]  /*74d0*/  LDSM.16.M88.4 R196, [R243+0xc900] ;  /* 0x00c90000f3c4783b */ /* 0x000eae0000000200 */
[C---:B------:R-:W-:Y:S08]  /*74e0*/  HMMA.16816.F32 R20, R188.reuse, R200, R20 ;  /* 0x000000c8bc14723c */ /* 0x040ff00000001814 */
        /* <DEDUP_REMOVED lines=10> */
[----:B------:R-:W5:Y:S07]  /*7590*/  LDSM.16.M88.4 R188, [R243+0xe100] ;  /* 0x00e10000f3bc783b */ /* 0x000f6e0000000200 */
[C---:B-1----:R-:W-:Y:S08]  /*75a0*/  HMMA.16816.F32 R4, R184.reuse, R192, R4 ;  /* 0x000000c0b804723c */ /* 0x042ff00000001804 */
[C---:B------:R-:W-:Y:S01]  /*75b0*/  HMMA.16816.F32 R8, R184.reuse, R194, R8 ;  /* 0x000000c2b808723c */ /* 0x040fe20000001808 */
[----:B------:R-:W-:Y:S07]  /*75c0*/  LDSM.16.M88.4 R192, [R234] ;  /* 0x00000000eac0783b */ /* 0x000fee0000000200 */
[C---:B--2---:R-:W-:Y:S08]  /*75d0*/  HMMA.16816.F32 R12, R184.reuse, R196, R12 ;  /* 0x000000c4b80c723c */ /* 0x044ff0000000180c */
[C---:B------:R-:W-:Y:S01]  /*75e0*/  HMMA.16816.F32 R16, R184.reuse, R198, R16 ;  /* 0x000000c6b810723c */ /* 0x040fe20000001810 */
[----:B------:R-:W-:Y:S07]  /*75f0*/  LDSM.16.M88.4 R196, [R234+0x800] ;  /* 0x00080000eac4783b */ /* 0x000fee0000000200 */
[C---:B---3--:R-:W-:Y:S08]  /*7600*/  HMMA.16816.F32 R20, R184.reuse, R200, R20 ;  /* 0x000000c8b814723c */ /* 0x048ff00000001814 */
[C---:B------:R-:W-:Y:S01]  /*7610*/  HMMA.16816.F32 R24, R184.reuse, R202, R24 ;  /* 0x000000cab818723c */ /* 0x040fe20000001818 */
[----:B------:R-:W-:Y:S07]  /*7620*/  LDSM.16.M88.4 R200, [R234+0x1000] ;  /* 0x00100000eac8783b */ /* 0x000fee0000000200 */
[C---:B----4-:R-:W-:Y:S08]  /*7630*/  HMMA.16816.F32 R28, R184.reuse, R204, R28 ;  /* 0x000000ccb81c723c */ /* 0x050ff0000000181c */
[C---:B------:R-:W-:Y:S01]  /*7640*/  HMMA.16816.F32 R32, R184.reuse, R206, R32 ;  /* 0x000000ceb820723c */ /* 0x040fe20000001820 */
[----:B------:R-:W-:Y:S07]  /*7650*/  LDSM.16.M88.4 R204, [R234+0x1800] ;  /* 0x00180000eacc783b */ /* 0x000fee0000000200 */
[C---:B-----5:R-:W-:Y:S08]  /*7660*/  HMMA.16816.F32 R36, R184.reuse, R188, R36 ;  /* 0x000000bcb824723c */ /* 0x060ff00000001824 */
[C---:B------:R-:W-:Y:S01]  /*7670*/  HMMA.16816.F32 R40, R184.reuse, R190, R40 ;  /* 0x000000beb828723c */ /* 0x040fe20000001828 */
[----:B------:R-:W1:Y:S07]  /*7680*/  LDSM.16.M88.4 R188, [R245] ;  /* 0x00000000f5bc783b */ /* 0x000e6e0000000200 */
[C---:B------:R-:W-:Y:S08]  /*7690*/  HMMA.16816.F32 R44, R184.reuse, R208, R44 ;  /* 0x000000d0b82c723c */ /* 0x040ff0000000182c */
[----:B------:R-:W-:Y:S01]  /*76a0*/  HMMA.16816.F32 R48, R184, R210, R48 ;  /* 0x000000d2b830723c */ /* 0x000fe20000001830 */
[----:B------:R-:W2:Y:S05]  /*76b0*/  LDSM.16.M88.4 R184, [R234+0x2000] ;  /* 0x00200000eab8783b */ /* 0x000eaa0000000200 */
[----:B------:R-:W3:Y:S02]  /*76c0*/  LDSM.16.M88.4 R208, [R234+0x2800] ;  /* 0x00280000ead0783b */ /* 0x000ee40000000200 */
[C---:B-1----:R-:W-:Y:S08]  /*76d0*/  HMMA.16816.F32 R4, R188.reuse, R192, R4 ;  /* 0x000000c0bc04723c */ /* 0x042ff00000001804 */
        /* <DEDUP_REMOVED lines=11> */
[C---:B--2---:R-:W-:Y:S08]  /*7790*/  HMMA.16816.F32 R36, R188.reuse, R184, R36 ;  /* 0x000000b8bc24723c */ /* 0x044ff00000001824 */
[C---:B------:R-:W-:Y:S01]  /*77a0*/  HMMA.16816.F32 R40, R188.reuse, R186, R40 ;  /* 0x000000babc28723c */ /* 0x040fe20000001828 */
[----:B------:R-:W1:Y:S07]  /*77b0*/  LDSM.16.M88.4 R184, [R250+0x4000] ;  /* 0x00400000fab8783b */ /* 0x000e6e0000000200 */
[C---:B---3--:R-:W-:Y:S08]  /*77c0*/  HMMA.16816.F32 R44, R188.reuse, R208, R44 ;  /* 0x000000d0bc2c723c */ /* 0x048ff0000000182c */
[----:B------:R-:W-:Y:S01]  /*77d0*/  HMMA.16816.F32 R48, R188, R210, R48 ;  /* 0x000000d2bc30723c */ /* 0x000fe20000001830 */
[----:B------:R-:W2:Y:S05]  /*77e0*/  LDSM.16.M88.4 R188, [R249+0x11100] ;  /* 0x01110000f9bc783b */ /* 0x000eaa0000000200 */
[----:B------:R-:W3:Y:S02]  /*77f0*/  LDSM.16.M88.4 R208, [R249+0x11900] ;  /* 0x01190000f9d0783b */ /* 0x000ee40000000200 */
[C---:B-1----:R-:W-:Y:S08]  /*7800*/  HMMA.16816.F32 R4, R184.reuse, R192, R4 ;  /* 0x000000c0b804723c */ /* 0x042ff00000001804 */
[C---:B------:R-:W-:Y:S01]  /*7810*/  HMMA.16816.F32 R8, R184.reuse, R194, R8 ;  /* 0x000000c2b808723c */ /* 0x040fe20000001808 */
[----:B------:R-:W-:Y:S07]  /*7820*/  LDSM.16.M88.4 R192, [R233] ;  /* 0x00000000e9c0783b */ /* 0x000fee0000000200 */
[C---:B------:R-:W-:Y:S08]  /*7830*/  HMMA.16816.F32 R12, R184.reuse, R196, R12 ;  /* 0x000000c4b80c723c */ /* 0x040ff0000000180c */
        /* <DEDUP_REMOVED lines=8> */
[C---:B--2---:R-:W-:Y:S08]  /*78c0*/  HMMA.16816.F32 R36, R184.reuse, R188, R36 ;  /* 0x000000bcb824723c */ /* 0x044ff00000001824 */
[C---:B------:R-:W-:Y:S01]  /*78d0*/  HMMA.16816.F32 R40, R184.reuse, R190, R40 ;  /* 0x000000beb828723c */ /* 0x040fe20000001828 */
[----:B------:R-:W1:Y:S07]  /*78e0*/  LDSM.16.M88.4 R188, [R248+0x4000] ;  /* 0x00400000f8bc783b */ /* 0x000e6e0000000200 */
[C---:B---3--:R-:W-:Y:S08]  /*78f0*/  HMMA.16816.F32 R44, R184.reuse, R208, R44 ;  /* 0x000000d0b82c723c */ /* 0x048ff0000000182c */
[----:B------:R-:W-:Y:S01]  /*7900*/  HMMA.16816.F32 R48, R184, R210, R48 ;  /* 0x000000d2b830723c */ /* 0x000fe20000001830 */
[----:B------:R-:W2:Y:S05]  /*7910*/  LDSM.16.M88.4 R184, [R229] ;  /* 0x00000000e5b8783b */ /* 0x000eaa0000000200 */
[----:B------:R-:W3:Y:S02]  /*7920*/  LDSM.16.M88.4 R208, [R228] ;  /* 0x00000000e4d0783b */ /* 0x000ee40000000200 */
        /* <DEDUP_REMOVED lines=113> */
[----:B------:R-:W-:Y:S02]  /*8040*/  LDSM.16.M88.4 R208, [R249+0x16100] ;  /* 0x01610000f9d0783b */ /* 0x000fe40000000200 */
        /* <DEDUP_REMOVED lines=16> */
[----:B------:R-:W-:Y:S01]  /*8150*/  HMMA.16816.F32 R48, R188, R194, R48 ;  /* 0x000000c2bc30723c */ /* 0x000fe20000001830 */
[----:B------:R-:W1:Y:S05]  /*8160*/  LDSM.16.M88.4 R188, [R249+0x17100] ;  /* 0x01710000f9bc783b */ /* 0x000e6a0000000200 */
[----:B------:R-:W5:Y:S02]  /*8170*/  LDSM.16.M88.4 R192, [R249+0x17900] ;  /* 0x01790000f9c0783b */ /* 0x000f640000000200 */
[C---:B---3--:R-:W-:Y:S08]  /*8180*/  HMMA.16816.F32 R4, R196.reuse, R200, R4 ;  /* 0x000000c8c404723c */ /* 0x048ff00000001804 */
[C---:B------:R-:W-:Y:S01]  /*8190*/  HMMA.16816.F32 R8, R196.reuse, R202, R8 ;  /* 0x000000cac408723c */ /* 0x040fe20000001808 */
[----:B------:R-:W-:Y:S07]  /*81a0*/  LDSM.16.M88.4 R200, [R248+0xc000] ;  /* 0x00c00000f8c8783b */ /* 0x000fee0000000200 */
[C---:B----4-:R-:W-:Y:S08]  /*81b0*/  HMMA.16816.F32 R12, R196.reuse, R204, R12 ;  /* 0x000000ccc40c723c */ /* 0x050ff0000000180c */
[C---:B------:R-:W-:Y:S01]  /*81c0*/  HMMA.16816.F32 R16, R196.reuse, R206, R16 ;  /* 0x000000cec410723c */ /* 0x040fe20000001810 */
[----:B------:R-:W3:Y:S07]  /*81d0*/  LDSM.16.M88.4 R204, [R221] ;  /* 0x00000000ddcc783b */ /* 0x000eee0000000200 */
        /* <DEDUP_REMOVED lines=8> */
[----:B------:R-:W1:Y:S07]  /*8260*/  LDSM.16.M88.4 R188, [R218] ;  /* 0x00000000dabc783b */ /* 0x000e6e0000000200 */
[C---:B-----5:R-:W-:Y:S08]  /*8270*/  HMMA.16816.F32 R44, R196.reuse, R192, R44 ;  /* 0x000000c0c42c723c */ /* 0x060ff0000000182c */
[----:B------:R-:W-:Y:S01]  /*8280*/  HMMA.16816.F32 R48, R196, R194, R48 ;  /* 0x000000c2c430723c */ /* 0x000fe20000001830 */
[----:B------:R-:W5:Y:S05]  /*8290*/  LDSM.16.M88.4 R192, [R217] ;  /* 0x00000000d9c0783b */ /* 0x000f6a0000000200 */
[----:B------:R-:W1:Y:S02]  /*82a0*/  LDSM.16.M88.4 R196, [R216] ;  /* 0x00000000d8c4783b */ /* 0x000e640000000200 */
[C---:B---3--:R-:W-:Y:S08]  /*82b0*/  HMMA.16816.F32 R4, R200.reuse, R204, R4 ;  /* 0x000000ccc804723c */ /* 0x048ff00000001804 */
[C---:B------:R-:W-:Y:S01]  /*82c0*/  HMMA.16816.F32 R8, R200.reuse, R206, R8 ;  /* 0x000000cec808723c */ /* 0x040fe20000001808 */
[----:B------:R-:W-:Y:S07]  /*82d0*/  LDSM.16.M88.4 R204, [R246+0xc000] ;  /* 0x00c00000f6cc783b */ /* 0x000fee0000000200 */
[C---:B----4-:R-:W-:Y:S08]  /*82e0*/  HMMA.16816.F32 R12, R200.reuse, R208, R12 ;  /* 0x000000d0c80c723c */ /* 0x050ff0000000180c */
        /* <DEDUP_REMOVED lines=8> */
[C---:B-----5:R-:W-:Y:S08]  /*8370*/  HMMA.16816.F32 R36, R200.reuse, R192, R36 ;  /* 0x000000c0c824723c */ /* 0x060ff00000001824 */
[C---:B------:R-:W-:Y:S01]  /*8380*/  HMMA.16816.F32 R40, R200.reuse, R194, R40 ;  /* 0x000000c2c828723c */ /* 0x040fe20000001828 */
[----:B------:R-:W4:Y:S07]  /*8390*/  LDSM.16.M88.4 R192, [R243+0x16900] ;  /* 0x01690000f3c0783b */ /* 0x000f2e0000000200 */
[C---:B------:R-:W-:Y:S08]  /*83a0*/  HMMA.16816.F32 R44, R200.reuse, R196, R44 ;  /* 0x000000c4c82c723c */ /* 0x040ff0000000182c */
[----:B------:R-:W-:Y:S01]  /*83b0*/  HMMA.16816.F32 R48, R200, R198, R48 ;  /* 0x000000c6c830723c */ /* 0x000fe20000001830 */
[----:B------:R-:W5:Y:S05]  /*83c0*/  LDSM.16.M88.4 R196, [R243+0x17100] ;  /* 0x01710000f3c4783b */ /* 0x000f6a0000000200 */
[----:B------:R-:W-:Y:S02]  /*83d0*/  LDSM.16.M88.4 R200, [R245+0xc000] ;  /* 0x00c00000f5c8783b */ /* 0x000fe40000000200 */
[C---:B---3--:R-:W-:Y:S08]  /*83e0*/  HMMA.16816.F32 R4, R204.reuse, R208, R4 ;  /* 0x000000d0cc04723c */ /* 0x048ff00000001804 */
[C---:B------:R-:W-:Y:S01]  /*83f0*/  HMMA.16816.F32 R8, R204.reuse, R210, R8 ;  /* 0x000000d2cc08723c */ /* 0x040fe20000001808 */
[----:B------:R-:W-:Y:S07]  /*8400*/  LDSM.16.M88.4 R208, [R234+0x9000] ;  /* 0x00900000ead0783b */ /* 0x000fee0000000200 */
[C---:B--2---:R-:W-:Y:S08]  /*8410*/  HMMA.16816.F32 R12, R204.reuse, R184, R12 ;  /* 0x000000b8cc0c723c */ /* 0x044ff0000000180c */
[C---:B------:R-:W-:Y:S01]  /*8420*/  HMMA.16816.F32 R16, R204.reuse, R186, R16 ;  /* 0x000000bacc10723c */ /* 0x040fe20000001810 */
[----:B------:R-:W2:Y:S07]  /*8430*/  LDSM.16.M88.4 R184, [R243+0x17900] ;  /* 0x01790000f3b8783b */ /* 0x000eae0000000200 */
[C---:B-1----:R-:W-:Y:S08]  /*8440*/  HMMA.16816.F32 R20, R204.reuse, R188, R20 ;  /* 0x000000bccc14723c */ /* 0x042ff00000001814 */
[C---:B------:R-:W-:Y:S08]  /*8450*/  HMMA.16816.F32 R24, R204.reuse, R190, R24 ;  /* 0x000000becc18723c */ /* 0x040ff00000001818 */
[C---:B----4-:R-:W-:Y:S08]  /*8460*/  HMMA.16816.F32 R28, R204.reuse, R192, R28 ;  /* 0x000000c0cc1c723c */ /* 0x050ff0000000181c */
[C---:B------:R-:W-:Y:S08]  /*8470*/  HMMA.16816.F32 R32, R204.reuse, R194, R32 ;  /* 0x000000c2cc20723c */ /* 0x040ff00000001820 */
[C---:B-----5:R-:W-:Y:S08]  /*8480*/  HMMA.16816.F32 R36, R204.reuse, R196, R36 ;  /* 0x000000c4cc24723c */ /* 0x060ff00000001824 */
[C---:B------:R-:W-:Y:S08]  /*8490*/  HMMA.16816.F32 R40, R204.reuse, R198, R40 ;  /* 0x000000c6cc28723c */ /* 0x040ff00000001828 */
[C---:B--2---:R-:W-:Y:S08]  /*84a0*/  HMMA.16816.F32 R44, R204.reuse, R184, R44 ;  /* 0x000000b8cc2c723c */ /* 0x044ff0000000182c */
[----:B------:R-:W-:Y:S01]  /*84b0*/  HMMA.16816.F32 R48, R204, R186, R48 ;  /* 0x000000bacc30723c */ /* 0x000fe20000001830 */
[----:B------:R-:W1:Y:S07]  /*84c0*/  LDSM.16.M88.4 R184, [R234+0x9800] ;  /* 0x00980000eab8783b */ /* 0x000e6e0000000200 */
[C---:B------:R-:W-:Y:S08]  /*84d0*/  HMMA.16816.F32 R4, R200.reuse, R208, R4 ;  /* 0x000000d0c804723c */ /* 0x040ff00000001804 */
        /* <DEDUP_REMOVED lines=10> */
[----:B------:R-:W-:Y:S01]  /*8580*/  MUFU.TANH R193, R4 ;  /* 0x0000000400c17308 */ /* 0x000fe20000002400 */
[----:B------:R-:W-:Y:S02]  /*8590*/  FMUL.FTZ R10, R10, c[0x0][0x320] ;  /* 0x0000c8000a0a7a20 */ /* 0x000fe40000410000 */
[----:B------:R-:W-:Y:S01]  /*85a0*/  FMUL.FTZ R11, R11, c[0x0][0x320] ;  /* 0x0000c8000b0b7a20 */ /* 0x000fe20000410000 */
[C---:B------:R-:W-:Y:S06]  /*85b0*/  HMMA.16816.F32 R16, R200.reuse, R186, R16 ;  /* 0x000000bac810723c */ /* 0x040fec0000001810 */
[----:B------:R-:W-:Y:S01]  /*85c0*/  MUFU.TANH R2, R10 ;  /* 0x0000000a00027308 */ /* 0x000fe20000002400 */
[----:B--2---:R1:W-:Y:S09]  /*85d0*/  STL [R1+0x64], R0 ;  /* 0x0000640001007387 */ /* 0x0043f20000100800 */
[----:B------:R-:W-:Y:S01]  /*85e0*/  MUFU.TANH R192, R5 ;  /* 0x0000000500c07308 */ /* 0x000fe20000002400 */
[----:B------:R-:W-:Y:S02]  /*85f0*/  FMUL.FTZ R13, R13, c[0x0][0x320] ;  /* 0x0000c8000d0d7a20 */ /* 0x000fe40000410000 */
[----:B------:R-:W-:Y:S02]  /*8600*/  FMUL.FTZ R14, R14, c[0x0][0x320] ;  /* 0x0000c8000e0e7a20 */ /* 0x000fe40000410000 */
[----:B------:R-:W-:Y:S02]  /*8610*/  FMUL.FTZ R15, R15, c[0x0][0x320] ;  /* 0x0000c8000f0f7a20 */ /* 0x000fe40000410000 */
[----:B------:R-:W-:Y:S02]  /*8620*/  FMUL.FTZ R12, R12, c[0x0][0x320] ;  /* 0x0000c8000c0c7a20 */ /* 0x000fe40000410000 */
[----:B------:R-:W-:Y:S01]  /*8630*/  FMUL.FTZ R16, R16, c[0x0][0x320] ;  /* 0x0000c80010107a20 */ /* 0x000fe20000410000 */
[----:B------:R2:W-:Y:S01]  /*8640*/  MUFU.TANH R191, R7 ;  /* 0x0000000700bf7308 */ /* 0x0005e20000002400 */
[----:B------:R-:W-:Y:S02]  /*8650*/  FMUL.FTZ R17, R17, c[0x0][0x320] ;  /* 0x0000c80011117a20 */ /* 0x000fe40000410000 */
[----:B------:R-:W-:Y:S02]  /*8660*/  FMUL.FTZ R18, R18, c[0x0][0x320] ;  /* 0x0000c80012127a20 */ /* 0x000fe40000410000 */
[----:B------:R-:W-:Y:S05]  /*8670*/  FMUL.FTZ R19, R19, c[0x0][0x320] ;  /* 0x0000c80013137a20 */ /* 0x000fea0000410000 */
[----:B-1----:R-:W1:Y:S10]  /*8680*/  MUFU.TANH R0, R8 ;  /* 0x0000000800007308 */ /* 0x002e740000002400 */
[----:B------:R-:W-:Y:S01]  /*8690*/  MUFU.TANH R208, R12 ;  /* 0x0000000c00d07308 */ /* 0x000fe20000002400 */
[----:B--2---:R-:W2:Y:S09]  /*86a0*/  LDSM.16.M88.4 R4, [R234+0xa000] ;  /* 0x00a00000ea04783b */ /* 0x004eb20000000200 */
[----:B------:R-:W-:Y:S01]  /*86b0*/  MUFU.TANH R184, R19 ;  /* 0x0000001300b87308 */ /* 0x000fe20000002400 */
[----:B-1----:R1:W-:Y:S09]  /*86c0*/  STL [R1+0x84], R0 ;  /* 0x0000840001007387 */ /* 0x0023f20000100800 */
[----:B-1----:R-:W1:Y:S01]  /*86d0*/  MUFU.TANH R0, R9 ;  /* 0x0000000900007308 */ /* 0x002e620000002400 */
[C---:B--2---:R-:W-:Y:S08]  /*86e0*/  HMMA.16816.F32 R20, R200.reuse, R4, R20 ;  /* 0x00000004c814723c */ /* 0x044ff00000001814 */
[C---:B------:R-:W-:Y:S01]  /*86f0*/  HMMA.16816.F32 R24, R200.reuse, R6, R24 ;  /* 0x00000006c818723c */ /* 0x040fe20000001818 */
[----:B------:R-:W-:Y:S05]  /*8700*/  LDSM.16.M88.4 R4, [R234+0xb000] ;  /* 0x00b00000ea04783b */ /* 0x000fea0000000200 */
[----:B-1----:R1:W-:Y:S05]  /*8710*/  STL [R1+0x8c], R0 ;  /* 0x00008c0001007387 */ /* 0x0023ea0000100800 */
[----:B------:R2:W-:Y:S05]  /*8720*/  STL [R1+0x88], R2 ;  /* 0x0000880201007387 */ /* 0x0005ea0000100800 */
[----:B------:R-:W-:Y:S02]  /*8730*/  FMUL.FTZ R20, R20, c[0x0][0x320] ;  /* 0x0000c80014147a20 */ /* 0x000fe40000410000 */
[----:B------:R-:W-:Y:S02]  /*8740*/  FMUL.FTZ R21, R21, c[0x0][0x320] ;  /* 0x0000c80015157a20 */ /* 0x000fe40000410000 */
[----:B------:R-:W-:Y:S01]  /*8750*/  MUFU.TANH R197, R20 ;  /* 0x0000001400c57308 */ /* 0x000fe20000002400 */
[----:B------:R-:W-:Y:S02]  /*8760*/  FMUL.FTZ R22, R22, c[0x0][0x320] ;  /* 0x0000c80016167a20 */ /* 0x000fe40000410000 */
[----:B------:R-:W-:Y:S02]  /*8770*/  FMUL.FTZ R23, R23, c[0x0][0x320] ;  /* 0x0000c80017177a20 */ /* 0x000fe40000410000 */
[----:B------:R-:W-:Y:S02]  /*8780*/  FMUL.FTZ R24, R24, c[0x0][0x320] ;  /* 0x0000c80018187a20 */ /* 0x000fe40000410000 */
[----:B------:R-:W-:Y:S02]  /*8790*/  FMUL.FTZ R25, R25, c[0x0][0x320] ;  /* 0x0000c80019197a20 */ /* 0x000fe40000410000 */
[----:B------:R-:W-:Y:S01]  /*87a0*/  FMUL.FTZ R26, R26, c[0x0][0x320] ;  /* 0x0000c8001a1a7a20 */ /* 0x000fe20000410000 */
[----:B------:R-:W-:Y:S01]  /*87b0*/  MUFU.TANH R198, R21 ;  /* 0x0000001500c67308 */ /* 0x000fe20000002400 */
[----:B------:R-:W-:Y:S09]  /*87c0*/  FMUL.FTZ R27, R27, c[0x0][0x320] ;  /* 0x0000c8001b1b7a20 */ /* 0x000ff20000410000 */
[----:B-1----:R1:W3:Y:S10]  /*87d0*/  MUFU.TANH R0, R11 ;  /* 0x0000000b00007308 */ /* 0x0022f40000002400 */
[----:B--2---:R-:W-:Y:S10]  /*87e0*/  MUFU.TANH R2, R15 ;  /* 0x0000000f00027308 */ /* 0x004ff40000002400 */
[----:B------:R-:W-:Y:S01]  /*87f0*/  MUFU.TANH R195, R22 ;  /* 0x0000001600c37308 */ /* 0x000fe20000002400 */
[----:B-1----:R-:W1:Y:S05]  /*8800*/  LDSM.16.M88.4 R8, [R234+0xa800] ;  /* 0x00a80000ea08783b */ /* 0x002e6a0000000200 */
[----:B---3--:R2:W-:Y:S04]  /*8810*/  STL [R1+0x80], R0 ;  /* 0x0000800001007387 */ /* 0x0085e80000100800 */
[----:B------:R-:W-:Y:S10]  /*8820*/  MUFU.TANH R194, R23 ;  /* 0x0000001700c27308 */ /* 0x000ff40000002400 */
[----:B------:R-:W-:Y:S10]  /*8830*/  MUFU.TANH R199, R24 ;  /* 0x0000001800c77308 */ /* 0x000ff40000002400 */
[----:B------:R-:W-:Y:S10]  /*8840*/  MUFU.TANH R210, R25 ;  /* 0x0000001900d27308 */ /* 0x000ff40000002400 */
[----:B--2---:R-:W2:Y:S01]  /*8850*/  MUFU.TANH R0, R13 ;  /* 0x0000000d00007308 */ /* 0x004ea20000002400 */
[C---:B-1----:R-:W-:Y:S09]  /*8860*/  HMMA.16816.F32 R28, R200.reuse, R8, R28 ;  /* 0x00000008c81c723c */ /* 0x042ff2000000181c */
[----:B------:R-:W-:Y:S01]  /*8870*/  MUFU.TANH R196, R26 ;  /* 0x0000001a00c47308 */ /* 0x000fe20000002400 */
[C---:B------:R-:W-:Y:S01]  /*8880*/  HMMA.16816.F32 R32, R200.reuse, R10, R32 ;  /* 0x0000000ac820723c */ /* 0x040fe20000001820 */
[----:B------:R-:W1:Y:S01]  /*8890*/  LDSM.16.M88.4 R8, [R234+0xb800] ;  /* 0x00b80000ea08783b */ /* 0x000e620000000200 */
[----:B------:R-:W-:Y:S07]  /*88a0*/  DEPBAR.LE SB0, 0x0 ;  /* 0x000080000000791a */ /* 0x000fee0000000000 */
[----:B------:R-:W-:Y:S01]  /*88b0*/  MUFU.TANH R209, R27 ;  /* 0x0000001b00d17308 */ /* 0x000fe20000002400 */
[----:B------:R-:W-:Y:S01]  /*88c0*/  BAR.SYNC.DEFER_BLOCKING 0x0 ;  /* 0x0000000000007b1d */ /* 0x000fe20000010000 */
[C---:B------:R-:W-:Y:S05]  /*88d0*/  HMMA.16816.F32 R36, R200.reuse, R4, R36 ;  /* 0x00000004c824723c */ /* 0x040fea0000001824 */
[----:B--2---:R2:W-:Y:S01]  /*88e0*/  STL [R1+0x78], R0 ;  /* 0x0000780001007387 */ /* 0x0045e20000100800 */
[----:B------:R-:W-:Y:S02]  /*88f0*/  FMUL.FTZ R30, R30, c[0x0][0x320] ;  /* 0x0000c8001e1e7a20 */ /* 0x000fe40000410000 */
[C---:B------:R-:W-:Y:S02]  /*8900*/  HMMA.16816.F32 R40, R200.reuse, R6, R40 ;  /* 0x00000006c828723c */ /* 0x040fe40000001828 */
[----:B------:R-:W-:Y:S02]  /*8910*/  MUFU.TANH R206, R30 ;  /* 0x0000001e00ce7308 */ /* 0x000fe40000002400 */
[----:B------:R-:W-:Y:S02]  /*8920*/  FMUL.FTZ R31, R31, c[0x0][0x320] ;  /* 0x0000c8001f1f7a20 */ /* 0x000fe40000410000 */
[----:B------:R-:W-:Y:S02]  /*8930*/  FMUL.FTZ R32, R32, c[0x0][0x320] ;  /* 0x0000c80020207a20 */ /* 0x000fe40000410000 */
[----:B------:R-:W-:Y:S04]  /*8940*/  FMUL.FTZ R33, R33, c[0x0][0x320] ;  /* 0x0000c80021217a20 */ /* 0x000fe80000410000 */
[----:B------:R-:W-:Y:S01]  /*8950*/  MUFU.TANH R207, R31 ;  /* 0x0000001f00cf7308 */ /* 0x000fe20000002400 */
[----:B------:R-:W-:Y:S02]  /*8960*/  FMUL.FTZ R34, R34, c[0x0][0x320] ;  /* 0x0000c80022227a20 */ /* 0x000fe40000410000 */
[----:B------:R-:W-:Y:S02]  /*8970*/  FMUL.FTZ R35, R35, c[0x0][0x320] ;  /* 0x0000c80023237a20 */ /* 0x000fe40000410000 */
[----:B------:R-:W-:Y:S02]  /*8980*/  FMUL.FTZ R28, R28, c[0x0][0x320] ;  /* 0x0000c8001c1c7a20 */ /* 0x000fe40000410000 */
[----:B------:R-:W-:Y:S02]  /*8990*/  FMUL.FTZ R29, R29, c[0x0][0x320] ;  /* 0x0000c8001d1d7a20 */ /* 0x000fe40000410000 */
[----:B------:R-:W-:Y:S01]  /*89a0*/  FMUL.FTZ R36, R36, c[0x0][0x320] ;  /* 0x0000c80024247a20 */ /* 0x000fe20000410000 */
[----:B--2---:R-:W2:Y:S01]  /*89b0*/  MUFU.TANH R0, R14 ;  /* 0x0000000e00007308 */ /* 0x004ea20000002400 */
[C---:B-1----:R-:W-:Y:S03]  /*89c0*/  HMMA.16816.F32 R44, R200.reuse, R8, R44 ;  /* 0x00000008c82c723c */ /* 0x042fe6000000182c */
[----:B------:R-:W-:Y:S02]  /*89d0*/  FMUL.FTZ R37, R37, c[0x0][0x320] ;  /* 0x0000c80025257a20 */ /* 0x000fe40000410000 */
[----:B------:R-:W-:Y:S02]  /*89e0*/  FMUL.FTZ R38, R38, c[0x0][0x320] ;  /* 0x0000c80026267a20 */ /* 0x000fe40000410000 */
[----:B------:R-:W-:Y:S01]  /*89f0*/  FMUL.FTZ R39, R39, c[0x0][0x320] ;  /* 0x0000c80027277a20 */ /* 0x000fe20000410000 */
[----:B------:R-:W-:Y:S01]  /*8a00*/  HMMA.16816.F32 R48, R200, R10, R48 ;  /* 0x0000000ac830723c */ /* 0x000fe20000001830 */
[----:B------:R-:W-:Y:S03]  /*8a10*/  MUFU.TANH R211, R28 ;  /* 0x0000001c00d37308 */ /* 0x000fe60000002400 */
[----:B------:R-:W-:Y:S02]  /*8a20*/  FMUL.FTZ R40, R40, c[0x0][0x320] ;  /* 0x0000c80028287a20 */ /* 0x000fe40000410000 */
[----:B------:R-:W-:Y:S02]  /*8a30*/  FMUL.FTZ R41, R41, c[0x0][0x320] ;  /* 0x0000c80029297a20 */ /* 0x000fe40000410000 */
[----:B------:R-:W-:Y:S03]  /*8a40*/  FMUL.FTZ R42, R42, c[0x0][0x320] ;  /* 0x0000c8002a2a7a20 */ /* 0x000fe60000410000 */
[----:B------:R-:W-:Y:S01]  /*8a50*/  MUFU.TANH R212, R29 ;  /* 0x0000001d00d47308 */ /* 0x000fe20000002400 */
[----:B------:R-:W-:Y:S01]  /*8a60*/  FMUL.FTZ R43, R43, c[0x0][0x320] ;  /* 0x0000c8002b2b7a20 */ /* 0x000fe20000410000 */
[----:B--2---:R1:W-:Y:S03]  /*8a70*/  STL [R1+0x74], R0 ;  /* 0x0000740001007387 */ /* 0x0043e60000100800 */
[----:B------:R-:W-:Y:S02]  /*8a80*/  FMUL.FTZ R44, R44, c[0x0][0x320] ;  /* 0x0000c8002c2c7a20 */ /* 0x000fe40000410000 */
[----:B------:R-:W-:Y:S01]  /*8a90*/  FMUL.FTZ R45, R45, c[0x0][0x320] ;  /* 0x0000c8002d2d7a20 */ /* 0x000fe20000410000 */
[----:B------:R-:W-:Y:S02]  /*8aa0*/  STL [R1+0x70], R2 ;  /* 0x0000700201007387 */ /* 0x000fe40000100800 */
        /* <DEDUP_REMOVED lines=8> */
[----:B-1----:R-:W1:Y:S10]  /*8b30*/  MUFU.TANH R0, R16 ;  /* 0x0000001000007308 */ /* 0x002e740000002400 */
[----:B------:R-:W-:Y:S10]  /*8b40*/  MUFU.TANH R205, R34 ;  /* 0x0000002200cd7308 */ /* 0x000ff40000002400 */
[----:B------:R-:W-:Y:S01]  /*8b50*/  MUFU.TANH R204, R35 ;  /* 0x0000002300cc7308 */ /* 0x000fe20000002400 */
[----:B-1----:R1:W-:Y:S09]  /*8b60*/  STL [R1+0x6c], R0 ;  /* 0x00006c0001007387 */ /* 0x0023f20000100800 */
[----:B------:R-:W-:Y:S10]  /*8b70*/  MUFU.TANH R215, R36 ;  /* 0x0000002400d77308 */ /* 0x000ff40000002400 */
[----:B------:R-:W-:Y:S10]  /*8b80*/  MUFU.TANH R35, R37 ;  /* 0x0000002500237308 */ /* 0x000ff40000002400 */
[----:B-1----:R-:W1:Y:S10]  /*8b90*/  MUFU.TANH R0, R17 ;  /* 0x0000001100007308 */ /* 0x002e740000002400 */
[----:B------:R-:W-:Y:S10]  /*8ba0*/  MUFU.TANH R189, R38 ;  /* 0x0000002600bd7308 */ /* 0x000ff40000002400 */
[----:B------:R-:W-:Y:S01]  /*8bb0*/  MUFU.TANH R190, R39 ;  /* 0x0000002700be7308 */ /* 0x000fe20000002400 */
[----:B-1----:R1:W-:Y:S09]  /*8bc0*/  STL [R1+0x7c], R0 ;  /* 0x00007c0001007387 */ /* 0x0023f20000100800 */
[----:B------:R-:W-:Y:S10]  /*8bd0*/  MUFU.TANH R34, R40 ;  /* 0x0000002800227308 */ /* 0x000ff40000002400 */
[----:B------:R-:W-:Y:S10]  /*8be0*/  MUFU.TANH R33, R41 ;  /* 0x0000002900217308 */ /* 0x000ff40000002400 */
[----:B-1----:R-:W1:Y:S10]  /*8bf0*/  MUFU.TANH R0, R18 ;  /* 0x0000001200007308 */ /* 0x002e740000002400 */
[----:B------:R2:W3:Y:S10]  /*8c00*/  MUFU.TANH R188, R42 ;  /* 0x0000002a00bc7308 */ /* 0x0004f40000002400 */
[----:B------:R2:W4:Y:S01]  /*8c10*/  MUFU.TANH R185, R43 ;  /* 0x0000002b00b97308 */ /* 0x0005220000002400 */
[----:B-1----:R2:W-:Y:S09]  /*8c20*/  STL [R1+0x68], R0 ;  /* 0x0000680001007387 */ /* 0x0025f20000100800 */
[----:B------:R2:W1:Y:S10]  /*8c30*/  MUFU.TANH R32, R44 ;  /* 0x0000002c00207308 */ /* 0x0004740000002400 */
[----:B------:R2:W1:Y:S10]  /*8c40*/  MUFU.TANH R200, R45 ;  /* 0x0000002d00c87308 */ /* 0x0004740000002400 */
[----:B------:R2:W1:Y:S10]  /*8c50*/  MUFU.TANH R186, R46 ;  /* 0x0000002e00ba7308 */ /* 0x0004740000002400 */
[----:B------:R2:W1:Y:S10]  /*8c60*/  MUFU.TANH R187, R47 ;  /* 0x0000002f00bb7308 */ /* 0x0004740000002400 */
[----:B------:R2:W1:Y:S10]  /*8c70*/  MUFU.TANH R31, R48 ;  /* 0x00000030001f7308 */ /* 0x0004740000002400 */
[----:B------:R2:W1:Y:S10]  /*8c80*/  MUFU.TANH R30, R49 ;  /* 0x00000031001e7308 */ /* 0x0004740000002400 */
[----:B------:R2:W1:Y:S10]  /*8c90*/  MUFU.TANH R182, R50 ;  /* 0x0000003200b67308 */ /* 0x0004740000002400 */
[----:B------:R2:W1:Y:S02]  /*8ca0*/  MUFU.TANH R181, R51 ;  /* 0x0000003300b57308 */ /* 0x0004640000002400 */
[----:B-1234-:R-:W-:-:S05]  /*8cb0*/  @P0 BRA `(.L_x_774) ;  /* 0xffffdb8000000947 */ /* 0x01efca000383ffff */
.L_x_773:
[----:B----4-:R-:W2:Y:S01]  /*8cc0*/  LDL.LU R12, [R1+0x68] ;  /* 0x00006800010c7983 */ /* 0x010ea20000300800 */
[----:B------:R-:W-:Y:S01]  /*8cd0*/  MOV R24, R208 ;  /* 0x000000d000187202 */ /* 0x000fe20000000f00 */
[----:B------:R-:W-:Y:S01]  /*8ce0*/  UIADD3 UR4, UR9, -0x1, URZ ;  /* 0xffffffff09047890 */ /* 0x000fe2000fffe03f */
[----:B------:R-:W-:Y:S01]  /*8cf0*/  ISETP.LT.AND P0, PT, RZ, UR9, PT ;  /* 0x00000009ff007c0c */ /* 0x000fe2000bf01270 */
[----:B------:R-:W3:Y:S04]  /*8d00*/  LDL.LU R10, [R1+0x7c] ;  /* 0x00007c00010a7983 */ /* 0x000ee80000300800 */
[----:B------:R-:W4:Y:S01]  /*8d10*/  LDL.LU R5, [R1+0x6c] ;  /* 0x00006c0001057983 */ /* 0x000f220000300800 */
[----:B------:R-:W-:Y:S03]  /*8d20*/  UMOV UR9, UR4 ;  /* 0x0000000400097c82 */ /* 0x000fe60008000000 */
[----:B------:R-:W5:Y:S04]  /*8d30*/  LDL.LU R4, [R1+0x70] ;  /* 0x0000700001047983 */ /* 0x000f680000300800 */
[----:B------:R-:W5:Y:S04]  /*8d40*/  LDL.LU R2, [R1+0x74] ;  /* 0x0000740001027983 */ /* 0x000f680000300800 */
[----:B------:R-:W5:Y:S04]  /*8d50*/  LDL.LU R0, [R1+0x78] ;  /* 0x0000780001007983 */ /* 0x000f680000300800 */
[----:B------:R-:W5:Y:S04]  /*8d60*/  LDL.LU R11, [R1+0x84] ;  /* 0x00008400010b7983 */ /* 0x000f680000300800 */
[----:B------:R-:W5:Y:S04]  /*8d70*/  LDL.LU R9, [R1+0x8c] ;  /* 0x00008c0001097983 */ /* 0x000f680000300800 */
[----:B------:R-:W5:Y:S04]  /*8d80*/  LDL.LU R8, [R1+0x64] ;  /* 0x0000640001087983 */ /* 0x000f680000300800 */
[----:B------:R-:W5:Y:S04]  /*8d90*/  LDL.LU R7, [R1+0x88] ;  /* 0x0000880001077983 */ /* 0x000f680000300800 */
[----:B------:R-:W5:Y:S04]  /*8da0*/  LDL.LU R6, [R1+0x80] ;  /* 0x0000800001067983 */ /* 0x000f680000300800 */
[----:B------:R-:W-:Y:S08]  /*8db0*/  LDSM.16.MT88.4 R20, [R242+0x100] ;  /* 0x00010000f214783b */ /* 0x000ff00000004200 */
[----:B------:R-:W-:Y:S08]  /*8dc0*/  LDSM.16.MT88.4 R36, [R240+0x100] ;  /* 0x00010000f024783b */ /* 0x000ff00000004200 */
[----:B------:R-:W-:Y:S08]  /*8dd0*/  LDSM.16.MT88.4 R44, [R244+0x3100] ;  /* 0x00310000f42c783b */ /* 0x000ff00000004200 */
[----:B------:R-:W0:Y:S01]  /*8de0*/  LDGDEPBAR ;  /* 0x00000000000079af */ /* 0x000e220000000000 */
[----:B--2---:R-:W-:Y:S07]  /*8df0*/  MOV R18, R12 ;  /* 0x0000000c00127202 */ /* 0x004fee0000000f00 */
[----:B------:R-:W-:Y:S01]  /*8e00*/  LDSM.16.MT88.4 R12, [R244+0x100] ;  /* 0x00010000f40c783b */ /* 0x000fe20000004200 */
[----:B---3--:R-:W-:Y:S02]  /*8e10*/  MOV R19, R10 ;  /* 0x0000000a00137202 */ /* 0x008fe40000000f00 */
[----:B----4-:R-:W-:Y:S02]  /*8e20*/  MOV R28, R5 ;  /* 0x00000005001c7202 */ /* 0x010fe40000000f00 */
[----:B-----5:R-:W-:Y:S02]  /*8e30*/  MOV R27, R4 ;  /* 0x00000004001b7202 */ /* 0x020fe40000000f00 */
[----:B------:R-:W-:Y:S02]  /*8e40*/  FMNMX.FTZ R4, R193, R180, !PT ;  /* 0x000000b4c1047209 */ /* 0x000fe40007810000 */
[----:B------:R-:W-:Y:S02]  /*8e50*/  MOV R26, R2 ;  /* 0x00000002001a7202 */ /* 0x000fe40000000f00 */
[----:B------:R-:W-:Y:S02]  /*8e60*/  FMNMX.FTZ R4, R192, R4, !PT ;  /* 0x00000004c0047209 */ /* 0x000fe40007810000 */
[----:B------:R-:W-:Y:S02]  /*8e70*/  MOV R25, R0 ;  /* 0x0000000000197202 */ /* 0x000fe40000000f00 */
[----:B------:R-:W-:Y:S04]  /*8e80*/  FMNMX.FTZ R4, R11, R4, !PT ;  /* 0x000000040b047209 */ /* 0x000fe80007810000 */
[----:B------:R-:W-:Y:S04]  /*8e90*/  FMNMX.FTZ R4, R9, R4, !PT ;  /* 0x0000000409047209 */ /* 0x000fe80007810000 */
        /* <DEDUP_REMOVED lines=39> */
[----:B------:R-:W-:Y:S03]  /*9110*/  FMNMX.FTZ R0, R185, R0, !PT ;  /* 0x00000000b9007209 */ /* 0x000fe60007810000 */
[----:B------:R-:W1:Y:S01]  /*9120*/  SHFL.BFLY PT, R2, R4, 0x2, 0x1f ;  /* 0x0c401f0004027f89 */ /* 0x000e6200000e0000 */
[----:B------:R-:W-:Y:S04]  /*9130*/  FMNMX.FTZ R0, R186, R0, !PT ;  /* 0x00000000ba007209 */ /* 0x000fe80007810000 */
[----:B------:R-:W-:Y:S04]  /*9140*/  FMNMX.FTZ R0, R187, R0, !PT ;  /* 0x00000000bb007209 */ /* 0x000fe80007810000 */
[----:B------:R-:W-:Y:S04]  /*9150*/  FMNMX.FTZ R0, R182, R0, !PT ;  /* 0x00000000b6007209 */ /* 0x000fe80007810000 */
[----:B------:R-:W-:Y:S05]  /*9160*/  FMNMX.FTZ R0, R181, R0, !PT ;  /* 0x00000000b5007209 */ /* 0x000fea0007810000 */
[----:B------:R-:W2:Y:S01]  /*9170*/  SHFL.BFLY PT, R5, R0, 0x2, 0x1f ;  /* 0x0c401f0000057f89 */ /* 0x000ea200000e0000 */
[----:B-1----:R-:W-:Y:S07]  /*9180*/  FMNMX.FTZ R4, R4, R2, !PT ;  /* 0x0000000204047209 */ /* 0x002fee0007810000 */
[----:B------:R-:W1:Y:S01]  /*9190*/  SHFL.BFLY PT, R2, R4, 0x1, 0x1f ;  /* 0x0c201f0004027f89 */ /* 0x000e6200000e0000 */
[----:B--2---:R-:W-:Y:S07]  /*91a0*/  FMNMX.FTZ R5, R0, R5, !PT ;  /* 0x0000000500057209 */ /* 0x004fee0007810000 */
[----:B------:R-:W2:Y:S01]  /*91b0*/  SHFL.BFLY PT, R0, R5, 0x1, 0x1f ;  /* 0x0c201f0005007f89 */ /* 0x000ea200000e0000 */
[----:B-1----:R-:W-:Y:S05]  /*91c0*/  FMNMX.FTZ R2, R4, R2, !PT ;  /* 0x0000000204027209 */ /* 0x002fea0007810000 */
[C---:B------:R-:W-:Y:S02]  /*91d0*/  FMUL.FTZ R10, R2.reuse, c[0x0][0x2d0] ;  /* 0x0000b400020a7a20 */ /* 0x040fe40000410000 */
[----:B------:R-:W-:Y:S02]  /*91e0*/  FADD.FTZ R4, -R2, R180 ;  /* 0x000000b402047221 */ /* 0x000fe40000010100 */
[--C-:B------:R-:W-:Y:S02]  /*91f0*/  FFMA.FTZ R193, R193, c[0x0][0x2d0], -R10.reuse ;  /* 0x0000b400c1c17a23 */ /* 0x100fe4000001080a */
[----:B------:R-:W-:Y:S02]  /*9200*/  FMUL.FTZ R4, R4, c[0x0][0x2d0] ;  /* 0x0000b40004047a20 */ /* 0x000fe40000410000 */
[----:B------:R1:W-:Y:S01]  /*9210*/  MUFU.EX2 R29, R193 ;  /* 0x000000c1001d7308 */ /* 0x0003e20000000800 */
[--C-:B------:R-:W-:Y:S02]  /*9220*/  FFMA.FTZ R208, R192, c[0x0][0x2d0], -R10.reuse ;  /* 0x0000b400c0d07a23 */ /* 0x100fe4000001080a */
[----:B------:R-:W-:Y:S01]  /*9230*/  FFMA.FTZ R202, R11, c[0x0][0x2d0], -R10 ;  /* 0x0000b4000bca7a23 */ /* 0x000fe2000001080a */
[----:B--2---:R-:W-:Y:S06]  /*9240*/  FMNMX.FTZ R0, R5, R0, !PT ;  /* 0x0000000005007209 */ /* 0x004fec0007810000 */
[----:B------:R2:W3:Y:S01]  /*9250*/  MUFU.EX2 R180, R4 ;  /* 0x0000000400b47308 */ /* 0x0004e20000000800 */
[C---:B------:R-:W-:Y:S02]  /*9260*/  FMUL.FTZ R192, R0.reuse, c[0x0][0x2d0] ;  /* 0x0000b40000c07a20 */ /* 0x040fe40000410000 */
[----:B------:R-:W-:Y:S02]  /*9270*/  FADD.FTZ R3, -R0, R3 ;  /* 0x0000000300037221 */ /* 0x000fe40000010100 */
[--C-:B------:R-:W-:Y:S02]  /*9280*/  FFMA.FTZ R203, R191, c[0x0][0x2d0], -R192.reuse ;  /* 0x0000b400bfcb7a23 */ /* 0x100fe400000108c0 */
[----:B------:R-:W-:Y:S02]  /*9290*/  FMUL.FTZ R3, R3, c[0x0][0x2d0] ;  /* 0x0000b40003037a20 */ /* 0x000fe40000410000 */
[--C-:B------:R-:W-:Y:S01]  /*92a0*/  FFMA.FTZ R191, R6, c[0x0][0x2d0], -R192.reuse ;  /* 0x0000b40006bf7a23 */ /* 0x100fe200000108c0 */
[----:B------:R-:W-:Y:S01]  /*92b0*/  MUFU.EX2 R208, R208 ;  /* 0x000000d000d07308 */ /* 0x000fe20000000800 */
[--C-:B------:R-:W-:Y:S02]  /*92c0*/  FFMA.FTZ R201, R7, c[0x0][0x2d0], -R192.reuse ;  /* 0x0000b40007c97a23 */ /* 0x100fe400000108c0 */
[----:B------:R-:W-:Y:S02]  /*92d0*/  FFMA.FTZ R184, R184, c[0x0][0x2d0], -R192 ;  /* 0x0000b400b8b87a23 */ /* 0x000fe400000108c0 */
[----:B-1----:R-:W-:Y:S02]  /*92e0*/  FFMA.FTZ R193, R9, c[0x0][0x2d0], -R10 ;  /* 0x0000b40009c17a23 */ /* 0x002fe4000001080a */
[--C-:B------:R-:W-:Y:S02]  /*92f0*/  FFMA.FTZ R209, R209, c[0x0][0x2d0], -R192.reuse ;  /* 0x0000b400d1d17a23 */ /* 0x100fe400000108c0 */
[--C-:B------:R-:W-:Y:S01]  /*9300*/  FFMA.FTZ R190, R190, c[0x0][0x2d0], -R192.reuse ;  /* 0x0000b400bebe7a23 */ /* 0x100fe200000108c0 */
[----:B------:R-:W1:Y:S01]  /*9310*/  MUFU.EX2 R3, R3 ;  /* 0x0000000300037308 */ /* 0x000e620000000800 */
[--C-:B------:R-:W-:Y:S02]  /*9320*/  FFMA.FTZ R188, R188, c[0x0][0x2d0], -R192.reuse ;  /* 0x0000b400bcbc7a23 */ /* 0x100fe400000108c0 */
[--C-:B------:R-:W-:Y:S02]  /*9330*/  FFMA.FTZ R185, R185, c[0x0][0x2d0], -R192.reuse ;  /* 0x0000b400b9b97a23 */ /* 0x100fe400000108c0 */
[----:B--2---:R-:W-:Y:S02]  /*9340*/  FFMA.FTZ R4, R8, c[0x0][0x2d0], -R192 ;  /* 0x0000b40008047a23 */ /* 0x004fe400000108c0 */
[C---:B---3--:R-:W-:Y:S02]  /*9350*/  FMUL.FTZ R5, R180.reuse, R177 ;  /* 0x000000b1b4057220 */ /* 0x048fe40000410000 */
[C---:B------:R-:W-:Y:S01]  /*9360*/  FMUL.FTZ R8, R180.reuse, R172 ;  /* 0x000000acb4087220 */ /* 0x040fe20000410000 */
[----:B------:R-:W-:Y:S01]  /*9370*/  MUFU.EX2 R202, R202 ;  /* 0x000000ca00ca7308 */ /* 0x000fe20000000800 */
[C---:B------:R-:W-:Y:S01]  /*9380*/  FMUL.FTZ R9, R180.reuse, R173 ;  /* 0x000000adb4097220 */ /* 0x040fe20000410000 */
[----:B------:R-:W-:Y:S01]  /*9390*/  MOV R173, R29 ;  /* 0x0000001d00ad7202 */ /* 0x000fe20000000f00 */
[C---:B------:R-:W-:Y:S01]  /*93a0*/  FMUL.FTZ R16, R180.reuse, R164 ;  /* 0x000000a4b4107220 */ /* 0x040fe20000410000 */
[----:B------:R-:W-:Y:S01]  /*93b0*/  MOV R164, R35 ;  /* 0x0000002300a47202 */ /* 0x000fe20000000f00 */
[C---:B------:R-:W-:Y:S02]  /*93c0*/  FMUL.FTZ R40, R180.reuse, R140 ;  /* 0x0000008cb4287220 */ /* 0x040fe40000410000 */
[C---:B------:R-:W-:Y:S02]  /*93d0*/  FMUL.FTZ R41, R180.reuse, R141 ;  /* 0x0000008db4297220 */ /* 0x040fe40000410000 */
[C---:B------:R-:W-:Y:S01]  /*93e0*/  FMUL.FTZ R48, R180.reuse, R132 ;  /* 0x00000084b4307220 */ /* 0x040fe20000410000 */
[----:B------:R-:W2:Y:S01]  /*93f0*/  MUFU.EX2 R193, R193 ;  /* 0x000000c100c17308 */ /* 0x000ea20000000800 */
[C---:B------:R-:W-:Y:S02]  /*9400*/  FMUL.FTZ R49, R180.reuse, R133 ;  /* 0x00000085b4317220 */ /* 0x040fe40000410000 */
[C---:B------:R-:W-:Y:S02]  /*9410*/  FMUL.FTZ R52, R180.reuse, R52 ;  /* 0x00000034b4347220 */ /* 0x040fe40000410000 */
[C---:B-1----:R-:W-:Y:S02]  /*9420*/  FMUL.FTZ R6, R3.reuse, R178 ;  /* 0x000000b203067220 */ /* 0x042fe40000410000 */
        /* <DEDUP_REMOVED lines=8> */
[----:B------:R-:W-:Y:S01]  /*94b0*/  LDSM.16.MT88.4 R140, [R242+0x3100] ;  /* 0x00310000f28c783b */ /* 0x000fe20000004200 */
[----:B------:R-:W-:Y:S01]  /*94c0*/  MUFU.EX2 R191, R191 ;  /* 0x000000bf00bf7308 */ /* 0x000fe20000000800 */
[C---:B------:R-:W-:Y:S02]  /*94d0*/  FMUL.FTZ R50, R3.reuse, R134 ;  /* 0x0000008603327220 */ /* 0x040fe40000410000 */
[----:B------:R-:W-:Y:S01]  /*94e0*/  FMUL.FTZ R51, R3, R135 ;  /* 0x0000008703337220 */ /* 0x000fe20000410000 */
[----:B--2---:R-:W-:Y:S01]  /*94f0*/  F2FP.PACK_AB R178, R193, R202 ;  /* 0x000000cac1b2723e */ /* 0x004fe200000000ff */
[C---:B------:R-:W-:Y:S02]  /*9500*/  FMUL.FTZ R53, R180.reuse, R53 ;  /* 0x00000035b4357220 */ /* 0x040fe40000410000 */
[----:B------:R-:W-:Y:S01]  /*9510*/  LDSM.16.MT88.4 R132, [R241+0x3100] ;  /* 0x00310000f184783b */ /* 0x000fe20000004200 */
[C---:B------:R-:W-:Y:S02]  /*9520*/  FMUL.FTZ R54, R3.reuse, R54 ;  /* 0x0000003603367220 */ /* 0x040fe40000410000 */
[----:B------:R-:W2:Y:S01]  /*9530*/  MUFU.EX2 R203, R203 ;  /* 0x000000cb00cb7308 */ /* 0x000ea20000000800 */
[C---:B------:R-:W-:Y:S02]  /*9540*/  FMUL.FTZ R55, R3.reuse, R55 ;  /* 0x0000003703377220 */ /* 0x040fe40000410000 */
[C---:B------:R-:W-:Y:S01]  /*9550*/  FMUL.FTZ R56, R180.reuse, R56 ;  /* 0x00000038b4387220 */ /* 0x040fe20000410000 */
[----:B-1----:R-:W-:Y:S01]  /*9560*/  MOV R172, R17 ;  /* 0x0000001100ac7202 */ /* 0x002fe20000000f00 */
[----:B------:R-:W-:Y:S01]  /*9570*/  FMUL.FTZ R4, R180, R176 ;  /* 0x000000b0b4047220 */ /* 0x000fe20000410000 */
[----:B------:R-:W-:Y:S01]  /*9580*/  F2FP.PACK_AB R176, R208, R29 ;  /* 0x0000001dd0b0723e */ /* 0x000fe200000000ff */
[C---:B------:R-:W-:Y:S02]  /*9590*/  FMUL.FTZ R57, R180.reuse, R57 ;  /* 0x00000039b4397220 */ /* 0x040fe40000410000 */
[C---:B------:R-:W-:Y:S01]  /*95a0*/  FMUL.FTZ R58, R3.reuse, R58 ;  /* 0x0000003a033a7220 */ /* 0x040fe20000410000 */
[----:B------:R-:W1:Y:S01]  /*95b0*/  MUFU.EX2 R201, R201 ;  /* 0x000000c900c97308 */ /* 0x000e620000000800 */
        /* <DEDUP_REMOVED lines=8> */
[----:B--2---:R-:W-:Y:S01]  /*9640*/  F2FP.PACK_AB R177, R203, R17 ;  /* 0x00000011cbb1723e */ /* 0x004fe200000000ff */
        /* <DEDUP_REMOVED lines=8> */
[----:B------:R-:W-:Y:S01]  /*96d0*/  FMUL.FTZ R67, R3, R67 ;  /* 0x0000004303437220 */ /* 0x000fe20000410000 */
[----:B-1----:R-:W-:Y:S01]  /*96e0*/  F2FP.PACK_AB R179, R191, R201 ;  /* 0x000000c9bfb3723e */ /* 0x002fe200000000ff */
[----:B------:R-:W-:Y:S02]  /*96f0*/  FMUL.FTZ R175, R2, c[0x0][0x2d0] ;  /* 0x0000b40002af7a20 */ /* 0x000fe40000410000 */
[----:B------:R-:W-:Y:S02]  /*9700*/  FFMA.FTZ R183, R3, R183, R172 ;  /* 0x000000b703b77223 */ /* 0x000fe400000100ac */
[--C-:B------:R-:W-:Y:S02]  /*9710*/  FFMA.FTZ R197, R197, c[0x0][0x2d0], -R175.reuse ;  /* 0x0000b400c5c57a23 */ /* 0x100fe400000108af */
[C---:B------:R-:W-:Y:S01]  /*9720*/  HMMA.16816.F32 R4, R176.reuse, R12, R4 ;  /* 0x0000000cb004723c */ /* 0x040fe20000001804 */
[----:B------:R-:W-:Y:S04]  /*9730*/  MUFU.EX2 R188, R188 ;  /* 0x000000bc00bc7308 */ /* 0x000fe80000000800 */
[--C-:B------:R-:W-:Y:S02]  /*9740*/  FFMA.FTZ R198, R198, c[0x0][0x2d0], -R175.reuse ;  /* 0x0000b400c6c67a23 */ /* 0x100fe400000108af */
[C---:B------:R-:W-:Y:S01]  /*9750*/  FMUL.FTZ R12, R180.reuse, R168 ;  /* 0x000000a8b40c7220 */ /* 0x040fe20000410000 */
[C---:B------:R-:W-:Y:S03]  /*9760*/  HMMA.16816.F32 R8, R176.reuse, R14, R8 ;  /* 0x0000000eb008723c */ /* 0x040fe60000001808 */
[----:B------:R-:W-:Y:S01]  /*9770*/  MUFU.EX2 R185, R185 ;  /* 0x000000b900b97308 */ /* 0x000fe20000000800 */
[----:B------:R-:W-:Y:S01]  /*9780*/  MOV R168, R31 ;  /* 0x0000001f00a87202 */ /* 0x000fe20000000f00 */
[C---:B------:R-:W-:Y:S01]  /*9790*/  FMUL.FTZ R13, R180.reuse, R169 ;  /* 0x000000a9b40d7220 */ /* 0x040fe20000410000 */
[----:B------:R-:W1:Y:S01]  /*97a0*/  LDSM.16.MT88.4 R28, [R241+0x100] ;  /* 0x00010000f11c783b */ /* 0x000e620000004200 */
[C---:B------:R-:W-:Y:S01]  /*97b0*/  FMUL.FTZ R14, R3.reuse, R170 ;  /* 0x000000aa030e7220 */ /* 0x040fe20000410000 */
[----:B------:R-:W-:Y:S01]  /*97c0*/  MOV R170, R33 ;  /* 0x0000002100aa7202 */ /* 0x000fe20000000f00 */
[C---:B------:R-:W-:Y:S03]  /*97d0*/  FMUL.FTZ R15, R3.reuse, R171 ;  /* 0x000000ab030f7220 */ /* 0x040fe60000410000 */
[C---:B------:R-:W-:Y:S01]  /*97e0*/  FMUL.FTZ R33, R180.reuse, R149 ;  /* 0x00000095b4217220 */ /* 0x040fe20000410000 */
[----:B------:R-:W-:Y:S01]  /*97f0*/  MOV R171, R34 ;  /* 0x0000002200ab7202 */ /* 0x000fe20000000f00 */
[----:B------:R-:W-:Y:S01]  /*9800*/  FMUL.FTZ R34, R3, R150 ;  /* 0x0000009603227220 */ /* 0x000fe20000410000 */
[----:B------:R-:W-:Y:S01]  /*9810*/  MOV R169, R32 ;  /* 0x0000002000a97202 */ /* 0x000fe20000000f00 */
[C---:B------:R-:W-:Y:S03]  /*9820*/  HMMA.16816.F32 R12, R176.reuse, R20, R12 ;  /* 0x00000014b00c723c */ /* 0x040fe6000000180c */
[--C-:B------:R-:W-:Y:S02]  /*9830*/  FFMA.FTZ R213, R213, c[0x0][0x2d0], -R175.reuse ;  /* 0x0000b400d5d57a23 */ /* 0x100fe400000108af */
[--C-:B------:R-:W-:Y:S02]  /*9840*/  FFMA.FTZ R215, R215, c[0x0][0x2d0], -R175.reuse ;  /* 0x0000b400d7d77a23 */ /* 0x100fe400000108af */
[C---:B------:R-:W-:Y:S01]  /*9850*/  FMUL.FTZ R20, R180.reuse, R160 ;  /* 0x000000a0b4147220 */ /* 0x040fe20000410000 */
[C---:B------:R-:W-:Y:S04]  /*9860*/  HMMA.16816.F32 R16, R176.reuse, R22, R16 ;  /* 0x00000016b010723c */ /* 0x040fe80000001810 */
[----:B------:R-:W-:Y:S01]  /*9870*/  FMUL.FTZ R21, R180, R161 ;  /* 0x000000a1b4157220 */ /* 0x000fe20000410000 */
[----:B------:R-:W-:Y:S01]  /*9880*/  MOV R160, R27 ;  /* 0x0000001b00a07202 */ /* 0x000fe20000000f00 */
[C---:B------:R-:W-:Y:S01]  /*9890*/  FMUL.FTZ R27, R3.reuse, R159 ;  /* 0x0000009f031b7220 */ /* 0x040fe20000410000 */
[----:B------:R-:W-:Y:S01]  /*98a0*/  MOV R161, R26 ;  /* 0x0000001a00a17202 */ /* 0x000fe20000000f00 */
[C---:B------:R-:W-:Y:S01]  /*98b0*/  FMUL.FTZ R22, R3.reuse, R162 ;  /* 0x000000a203167220 */ /* 0x040fe20000410000 */
[----:B------:R-:W-:Y:S03]  /*98c0*/  MOV R162, R25 ;  /* 0x0000001900a27202 */ /* 0x000fe60000000f00 */
[C---:B------:R-:W-:Y:S01]  /*98d0*/  FMUL.FTZ R23, R3.reuse, R163 ;  /* 0x000000a303177220 */ /* 0x040fe20000410000 */
[----:B------:R-:W-:Y:S01]  /*98e0*/  MOV R163, R24 ;  /* 0x0000001800a37202 */ /* 0x000fe20000000f00 */
[--C-:B------:R-:W-:Y:S02]  /*98f0*/  FFMA.FTZ R159, R174, c[0x0][0x2d0], -R175.reuse ;  /* 0x0000b400ae9f7a23 */ /* 0x100fe400000108af */
[C---:B------:R-:W-:Y:S02]  /*9900*/  FMUL.FTZ R24, R180.reuse, R156 ;  /* 0x0000009cb4187220 */ /* 0x040fe40000410000 */
[----:B------:R-:W-:Y:S02]  /*9910*/  FMUL.FTZ R25, R180, R157 ;  /* 0x0000009db4197220 */ /* 0x000fe40000410000 */
[--C-:B------:R-:W-:Y:S01]  /*9920*/  FFMA.FTZ R157, R162, c[0x0][0x2d0], -R175.reuse ;  /* 0x0000b400a29d7a23 */ /* 0x100fe200000108af */
[C---:B-1----:R-:W-:Y:S03]  /*9930*/  HMMA.16816.F32 R20, R176.reuse, R28, R20 ;  /* 0x0000001cb014723c */ /* 0x042fe60000001814 */
[C---:B------:R-:W-:Y:S02]  /*9940*/  FMUL.FTZ R26, R3.reuse, R158 ;  /* 0x0000009e031a7220 */ /* 0x040fe40000410000 */
[----:B------:R-:W-:Y:S01]  /*9950*/  MUFU.EX2 R157, R157 ;  /* 0x0000009d009d7308 */ /* 0x000fe20000000800 */
[----:B------:R-:W-:Y:S02]  /*9960*/  FMUL.FTZ R32, R180, R148 ;  /* 0x00000094b4207220 */ /* 0x000fe40000410000 */
[--C-:B------:R-:W-:Y:S04]  /*9970*/  FFMA.FTZ R148, R212, c[0x0][0x2d0], -R175.reuse ;  /* 0x0000b400d4947a23 */ /* 0x100fe800000108af */
[--C-:B------:R-:W-:Y:S01]  /*9980*/  FFMA.FTZ R212, R214, c[0x0][0x2d0], -R175.reuse ;  /* 0x0000b400d6d47a23 */ /* 0x100fe200000108af */
[C---:B------:R-:W-:Y:S03]  /*9990*/  HMMA.16816.F32 R24, R176.reuse, R30, R24 ;  /* 0x0000001eb018723c */ /* 0x040fe60000001818 */
[C---:B------:R-:W-:Y:S01]  /*99a0*/  FMUL.FTZ R28, R180.reuse, R152 ;  /* 0x00000098b41c7220 */ /* 0x040fe20000410000 */
[----:B------:R-:W-:Y:S01]  /*99b0*/  MUFU.EX2 R214, R159 ;  /* 0x0000009f00d67308 */ /* 0x000fe20000000800 */
[----:B------:R-:W-:Y:S02]  /*99c0*/  FMUL.FTZ R29, R180, R153 ;  /* 0x00000099b41d7220 */ /* 0x000fe40000410000 */
[C---:B------:R-:W-:Y:S02]  /*99d0*/  FMUL.FTZ R30, R3.reuse, R154 ;  /* 0x0000009a031e7220 */ /* 0x040fe40000410000 */
[----:B------:R-:W-:Y:S03]  /*99e0*/  FMUL.FTZ R31, R3, R155 ;  /* 0x0000009b031f7220 */ /* 0x000fe60000410000 */
[--C-:B------:R-:W-:Y:S02]  /*99f0*/  FFMA.FTZ R152, R163, c[0x0][0x2d0], -R175.reuse ;  /* 0x0000b400a3987a23 */ /* 0x100fe400000108af */
[--C-:B------:R-:W-:Y:S01]  /*9a00*/  FFMA.FTZ R155, R164, c[0x0][0x2d0], -R175.reuse ;  /* 0x0000b400a49b7a23 */ /* 0x100fe200000108af */
[----:B------:R-:W-:Y:S01]  /*9a10*/  MUFU.EX2 R212, R212 ;  /* 0x000000d400d47308 */ /* 0x000fe20000000800 */
[C---:B------:R-:W-:Y:S03]  /*9a20*/  HMMA.16816.F32 R28, R176.reuse, R36, R28 ;  /* 0x00000024b01c723c */ /* 0x040fe6000000181c */
[--C-:B------:R-:W-:Y:S02]  /*9a30*/  FFMA.FTZ R164, R200, c[0x0][0x2d0], -R175.reuse ;  /* 0x0000b400c8a47a23 */ /* 0x100fe400000108af */
[--C-:B------:R-:W-:Y:S02]  /*9a40*/  FFMA.FTZ R154, R171, c[0x0][0x2d0], -R175.reuse ;  /* 0x0000b400ab9a7a23 */ /* 0x100fe400000108af */
[--C-:B------:R-:W-:Y:S01]  /*9a50*/  FFMA.FTZ R153, R170, c[0x0][0x2d0], -R175.reuse ;  /* 0x0000b400aa997a23 */ /* 0x100fe200000108af */
[C---:B------:R-:W-:Y:S01]  /*9a60*/  HMMA.16816.F32 R32, R176.reuse, R38, R32 ;  /* 0x00000026b020723c */ /* 0x040fe20000001820 */
[----:B------:R-:W1:Y:S03]  /*9a70*/  MUFU.EX2 R152, R152 ;  /* 0x0000009800987308 */ /* 0x000e660000000800 */
[C---:B------:R-:W-:Y:S02]  /*9a80*/  FMUL.FTZ R36, R180.reuse, R144 ;  /* 0x00000090b4247220 */ /* 0x040fe40000410000 */
[----:B------:R-:W-:Y:S02]  /*9a90*/  FMUL.FTZ R37, R180, R145 ;  /* 0x00000091b4257220 */ /* 0x000fe40000410000 */
[C---:B------:R-:W-:Y:S02]  /*9aa0*/  FMUL.FTZ R38, R3.reuse, R146 ;  /* 0x0000009203267220 */ /* 0x040fe40000410000 */
[----:B------:R-:W2:Y:S01]  /*9ab0*/  LDL.LU R146, [R1+0x60] ;  /* 0x0000600001927983 */ /* 0x000ea20000300800 */
[----:B------:R-:W-:Y:S01]  /*9ac0*/  MUFU.EX2 R200, R197 ;  /* 0x000000c500c87308 */ /* 0x000fe20000000800 */
[----:B------:R-:W-:Y:S02]  /*9ad0*/  FMUL.FTZ R39, R3, R147 ;  /* 0x0000009303277220 */ /* 0x000fe40000410000 */
[--C-:B------:R-:W-:Y:S02]  /*9ae0*/  FFMA.FTZ R145, R199, c[0x0][0x2d0], -R175.reuse ;  /* 0x0000b400c7917a23 */ /* 0x100fe400000108af */
[--C-:B------:R-:W-:Y:S02]  /*9af0*/  FFMA.FTZ R144, R210, c[0x0][0x2d0], -R175.reuse ;  /* 0x0000b400d2907a23 */ /* 0x100fe400000108af */
[--C-:B------:R-:W-:Y:S01]  /*9b00*/  FFMA.FTZ R210, R211, c[0x0][0x2d0], -R175.reuse ;  /* 0x0000b400d3d27a23 */ /* 0x100fe200000108af */
[C---:B------:R-:W-:Y:S02]  /*9b10*/  HMMA.16816.F32 R36, R176.reuse, R44, R36 ;  /* 0x0000002cb024723c */ /* 0x040fe40000001824 */
[----:B------:R3:W-:Y:S01]  /*9b20*/  MUFU.EX2 R199, R198 ;  /* 0x000000c600c77308 */ /* 0x0007e20000000800 */
[--C-:B------:R-:W-:Y:S02]  /*9b30*/  FFMA.FTZ R163, R168, c[0x0][0x2d0], -R175.reuse ;  /* 0x0000b400a8a37a23 */ /* 0x100fe400000108af */
[C---:B------:R-:W-:Y:S02]  /*9b40*/  FMUL.FTZ R68, R180.reuse, R68 ;  /* 0x00000044b4447220 */ /* 0x040fe40000410000 */
[C---:B------:R-:W-:Y:S01]  /*9b50*/  FMUL.FTZ R44, R180.reuse, R136 ;  /* 0x00000088b42c7220 */ /* 0x040fe20000410000 */
[C---:B------:R-:W-:Y:S04]  /*9b60*/  HMMA.16816.F32 R40, R176.reuse, R46, R40 ;  /* 0x0000002eb028723c */ /* 0x040fe80000001828 */
[C---:B------:R-:W-:Y:S01]  /*9b70*/  FMUL.FTZ R45, R180.reuse, R137 ;  /* 0x00000089b42d7220 */ /* 0x040fe20000410000 */
[----:B------:R-:W-:Y:S01]  /*9b80*/  MUFU.EX2 R210, R210 ;  /* 0x000000d200d27308 */ /* 0x000fe20000000800 */
[C---:B------:R-:W-:Y:S02]  /*9b90*/  FMUL.FTZ R69, R180.reuse, R69 ;  /* 0x00000045b4457220 */ /* 0x040fe40000410000 */
[C---:B------:R-:W-:Y:S04]  /*9ba0*/  FMUL.FTZ R46, R3.reuse, R138 ;  /* 0x0000008a032e7220 */ /* 0x040fe80000410000 */
[C---:B------:R-:W-:Y:S02]  /*9bb0*/  FMUL.FTZ R47, R3.reuse, R139 ;  /* 0x0000008b032f7220 */ /* 0x040fe40000410000 */
[----:B------:R-:W-:Y:S01]  /*9bc0*/  LDSM.16.MT88.4 R136, [R244+0x900] ;  /* 0x00090000f488783b */ /* 0x000fe20000004200 */
[C---:B------:R-:W-:Y:S02]  /*9bd0*/  FMUL.FTZ R70, R3.reuse, R70 ;  /* 0x0000004603467220 */ /* 0x040fe40000410000 */
[C---:B------:R-:W-:Y:S02]  /*9be0*/  FMUL.FTZ R71, R3.reuse, R71 ;  /* 0x0000004703477220 */ /* 0x040fe40000410000 */
[C---:B------:R-:W-:Y:S03]  /*9bf0*/  HMMA.16816.F32 R44, R176.reuse, R140, R44 ;  /* 0x0000008cb02c723c */ /* 0x040fe6000000182c */
[C---:B------:R-:W-:Y:S02]  /*9c00*/  FMUL.FTZ R72, R180.reuse, R72 ;  /* 0x00000048b4487220 */ /* 0x040fe40000410000 */
[C---:B------:R-:W-:Y:S02]  /*9c10*/  FMUL.FTZ R73, R180.reuse, R73 ;  /* 0x00000049b4497220 */ /* 0x040fe40000410000 */
[C---:B------:R-:W-:Y:S01]  /*9c20*/  FMUL.FTZ R74, R3.reuse, R74 ;  /* 0x0000004a034a7220 */ /* 0x040fe20000410000 */
[C---:B------:R-:W-:Y:S01]  /*9c30*/  HMMA.16816.F32 R48, R176.reuse, R142, R48 ;  /* 0x0000008eb030723c */ /* 0x040fe20000001830 */
[----:B------:R-:W-:Y:S03]  /*9c40*/  LDSM.16.MT88.4 R140, [R240+0x9900] ;  /* 0x00990000f08c783b */ /* 0x000fe60000004200 */
        /* <DEDUP_REMOVED lines=25> */
[C---:B----4-:R-:W-:Y:S03]  /*9de0*/  HMMA.16816.F32 R60, R176.reuse, R132, R60 ;  /* 0x00000084b03c723c */ /* 0x050fe6000000183c */
        /* <DEDUP_REMOVED lines=29> */
[----:B------:R-:W-:Y:S02]  /*9fc0*/  FMUL.FTZ R121, R180, R121 ;  /* 0x00000079b4797220 */ /* 0x000fe40000410000 */
[C---:B------:R-:W-:Y:S02]  /*9fd0*/  FMUL.FTZ R122, R3.reuse, R122 ;  /* 0x0000007a037a7220 */ /* 0x040fe40000410000 */
[----:B------:R-:W-:Y:S04]  /*9fe0*/  FMUL.FTZ R123, R3, R123 ;  /* 0x0000007b037b7220 */ /* 0x000fe80000410000 */
[--C-:B------:R-:W-:Y:S02]  /*9ff0*/  FFMA.FTZ R158, R161, c[0x0][0x2d0], -R192.reuse ;  /* 0x0000b400a19e7a23 */ /* 0x100fe400000108c0 */
[--C-:B------:R-:W-:Y:S02]  /*a000*/  FFMA.FTZ R161, R167, c[0x0][0x2d0], -R175.reuse ;  /* 0x0000b400a7a17a23 */ /* 0x100fe400000108af */
[--C-:B------:R-:W-:Y:S02]  /*a010*/  FFMA.FTZ R156, R160, c[0x0][0x2d0], -R192.reuse ;  /* 0x0000b400a09c7a23 */ /* 0x100fe400000108c0 */
[--C-:B------:R-:W-:Y:S01]  /*a020*/  FFMA.FTZ R160, R166, c[0x0][0x2d0], -R175.reuse ;  /* 0x0000b400a6a07a23 */ /* 0x100fe200000108af */
[----:B------:R-:W-:Y:S01]  /*a030*/  MUFU.EX2 R158, R158 ;  /* 0x0000009e009e7308 */ /* 0x000fe20000000800 */
[--C-:B------:R-:W-:Y:S02]  /*a040*/  FFMA.FTZ R162, R165, c[0x0][0x2d0], -R192.reuse ;  /* 0x0000b400a5a27a23 */ /* 0x100fe400000108c0 */
[----:B------:R-:W-:Y:S02]  /*a050*/  FFMA.FTZ R165, R169, c[0x0][0x2d0], -R175 ;  /* 0x0000b400a9a57a23 */ /* 0x000fe400000108af */
[C---:B------:R-:W-:Y:S02]  /*a060*/  FMUL.FTZ R124, R180.reuse, R124 ;  /* 0x0000007cb47c7220 */ /* 0x040fe40000410000 */
[C---:B------:R-:W-:Y:S02]  /*a070*/  FMUL.FTZ R125, R180.reuse, R125 ;  /* 0x0000007db47d7220 */ /* 0x040fe40000410000 */
[C---:B------:R-:W-:Y:S01]  /*a080*/  FMUL.FTZ R128, R180.reuse, R128 ;  /* 0x00000080b4807220 */ /* 0x040fe20000410000 */
[----:B------:R-:W-:Y:S01]  /*a090*/  MUFU.EX2 R156, R156 ;  /* 0x0000009c009c7308 */ /* 0x000fe20000000800 */
[----:B------:R-:W-:Y:S02]  /*a0a0*/  FMUL.FTZ R129, R180, R129 ;  /* 0x00000081b4817220 */ /* 0x000fe40000410000 */
[--C-:B---3--:R-:W-:Y:S02]  /*a0b0*/  FFMA.FTZ R198, R195, c[0x0][0x2d0], -R192.reuse ;  /* 0x0000b400c3c67a23 */ /* 0x108fe400000108c0 */
[--C-:B------:R-:W-:Y:S02]  /*a0c0*/  FFMA.FTZ R197, R194, c[0x0][0x2d0], -R192.reuse ;  /* 0x0000b400c2c57a23 */ /* 0x100fe400000108c0 */
[--C-:B------:R-:W-:Y:S02]  /*a0d0*/  FFMA.FTZ R168, R186, c[0x0][0x2d0], -R192.reuse ;  /* 0x0000b400baa87a23 */ /* 0x100fe400000108c0 */
[C---:B------:R-:W-:Y:S01]  /*a0e0*/  FMUL.FTZ R126, R3.reuse, R126 ;  /* 0x0000007e037e7220 */ /* 0x040fe20000410000 */
[----:B------:R-:W-:Y:S01]  /*a0f0*/  MUFU.EX2 R195, R145 ;  /* 0x0000009100c37308 */ /* 0x000fe20000000800 */
[C---:B------:R-:W-:Y:S01]  /*a100*/  FMUL.FTZ R127, R3.reuse, R127 ;  /* 0x0000007f037f7220 */ /* 0x040fe20000410000 */
[C---:B----4-:R-:W-:Y:S03]  /*a110*/  HMMA.16816.F32 R76, R176.reuse, R132, R76 ;  /* 0x00000084b04c723c */ /* 0x050fe6000000184c */
[C---:B------:R-:W-:Y:S02]  /*a120*/  FMUL.FTZ R130, R3.reuse, R130 ;  /* 0x0000008203827220 */ /* 0x040fe40000410000 */
[----:B------:R-:W-:Y:S02]  /*a130*/  FMUL.FTZ R131, R3, R131 ;  /* 0x0000008303837220 */ /* 0x000fe40000410000 */
[----:B------:R-:W-:Y:S01]  /*a140*/  FADD.FTZ R167, R203, R183 ;  /* 0x000000b7cba77221 */ /* 0x000fe20000010000 */
[C---:B------:R-:W-:Y:S01]  /*a150*/  HMMA.16816.F32 R80, R176.reuse, R134, R80 ;  /* 0x00000086b050723c */ /* 0x040fe20000001850 */
[----:B------:R-:W3:Y:S01]  /*a160*/  LDSM.16.MT88.4 R132, [R241+0x6100] ;  /* 0x00610000f184783b */ /* 0x000ee20000004200 */
[----:B------:R-:W-:Y:S02]  /*a170*/  MUFU.EX2 R194, R144 ;  /* 0x0000009000c27308 */ /* 0x000fe40000000800 */
[--C-:B------:R-:W-:Y:S02]  /*a180*/  FFMA.FTZ R203, R189, c[0x0][0x2d0], -R192.reuse ;  /* 0x0000b400bdcb7a23 */ /* 0x100fe400000108c0 */
[----:B------:R-:W-:Y:S02]  /*a190*/  FADD.FTZ R167, R201, R167 ;  /* 0x000000a7c9a77221 */ /* 0x000fe40000010000 */
[--C-:B------:R-:W-:Y:S04]  /*a1a0*/  FFMA.FTZ R196, R196, c[0x0][0x2d0], -R192.reuse ;  /* 0x0000b400c4c47a23 */ /* 0x100fe800000108c0 */
[----:B------:R-:W-:Y:S01]  /*a1b0*/  MUFU.EX2 R189, R154 ;  /* 0x0000009a00bd7308 */ /* 0x000fe20000000800 */
[----:B------:R-:W-:Y:S02]  /*a1c0*/  FADD.FTZ R167, R191, R167 ;  /* 0x000000a7bfa77221 */ /* 0x000fe40000010000 */
[--C-:B------:R-:W-:Y:S02]  /*a1d0*/  FFMA.FTZ R211, R206, c[0x0][0x2d0], -R192.reuse ;  /* 0x0000b400ced37a23 */ /* 0x100fe400000108c0 */
[--C-:B------:R-:W-:Y:S02]  /*a1e0*/  FFMA.FTZ R207, R207, c[0x0][0x2d0], -R192.reuse ;  /* 0x0000b400cfcf7a23 */ /* 0x100fe400000108c0 */
[--C-:B------:R-:W-:Y:S02]  /*a1f0*/  FFMA.FTZ R205, R205, c[0x0][0x2d0], -R192.reuse ;  /* 0x0000b400cdcd7a23 */ /* 0x100fe400000108c0 */
[--C-:B------:R-:W-:Y:S01]  /*a200*/  FFMA.FTZ R204, R204, c[0x0][0x2d0], -R192.reuse ;  /* 0x0000b400cccc7a23 */ /* 0x100fe200000108c0 */
[----:B------:R-:W-:Y:S01]  /*a210*/  MUFU.EX2 R186, R165 ;  /* 0x000000a500ba7308 */ /* 0x000fe20000000800 */
[--C-:B------:R-:W-:Y:S09]  /*a220*/  FFMA.FTZ R187, R187, c[0x0][0x2d0], -R192.reuse ;  /* 0x0000b400bbbb7a23 */ /* 0x100ff200000108c0 */
[----:B------:R-:W-:Y:S01]  /*a230*/  MUFU.EX2 R160, R160 ;  /* 0x000000a000a07308 */ /* 0x000fe20000000800 */
[C---:B---3--:R-:W-:Y:S09]  /*a240*/  HMMA.16816.F32 R84, R176.reuse, R132, R84 ;  /* 0x00000084b054723c */ /* 0x048ff20000001854 */
[----:B------:R-:W-:Y:S01]  /*a250*/  MUFU.EX2 R162, R162 ;  /* 0x000000a200a27308 */ /* 0x000fe20000000800 */
[C---:B------:R-:W-:Y:S01]  /*a260*/  HMMA.16816.F32 R88, R176.reuse, R134, R88 ;  /* 0x00000086b058723c */ /* 0x040fe20000001858 */
[----:B------:R-:W3:Y:S08]  /*a270*/  LDSM.16.MT88.4 R132, [R240+0x6100] ;  /* 0x00610000f084783b */ /* 0x000ef00000004200 */
[----:B------:R-:W-:Y:S10]  /*a280*/  MUFU.EX2 R3, R209 ;  /* 0x000000d100037308 */ /* 0x000ff40000000800 */
[----:B------:R4:W-:Y:S10]  /*a290*/  MUFU.EX2 R209, R148 ;  /* 0x0000009400d17308 */ /* 0x0009f40000000800 */
[----:B------:R5:W-:Y:S10]  /*a2a0*/  MUFU.EX2 R201, R215 ;  /* 0x000000d700c97308 */ /* 0x000bf40000000800 */
[----:B------:R-:W-:Y:S01]  /*a2b0*/  MUFU.EX2 R203, R203 ;  /* 0x000000cb00cb7308 */ /* 0x000fe20000000800 */
[----:B----4-:R-:W-:Y:S01]  /*a2c0*/  LDSM.16.MT88.4 R148, [R240+0x1900] ;  /* 0x00190000f094783b */ /* 0x010fe20000004200 */
[C---:B---3--:R-:W-:Y:S08]  /*a2d0*/  HMMA.16816.F32 R92, R176.reuse, R132, R92 ;  /* 0x00000084b05c723c */ /* 0x048ff0000000185c */
[----:B------:R-:W-:Y:S01]  /*a2e0*/  MUFU.EX2 R191, R168 ;  /* 0x000000a800bf7308 */ /* 0x000fe20000000800 */
[----:B--2---:R-:W-:Y:S02]  /*a2f0*/  FFMA.FTZ R180, R180, R146, R173 ;  /* 0x00000092b4b47223 */ /* 0x004fe400000100ad */
[----:B------:R-:W-:Y:S01]  /*a300*/  LDSM.16.MT88.4 R144, [R242+0x1100] ;  /* 0x00110000f290783b */ /* 0x000fe20000004200 */
[----:B-----5:R-:W-:Y:S01]  /*a310*/  FFMA.FTZ R215, R182, c[0x0][0x2d0], -R192 ;  /* 0x0000b400b6d77a23 */ /* 0x020fe200000108c0 */
[C---:B------:R-:W-:Y:S05]  /*a320*/  HMMA.16816.F32 R96, R176.reuse, R134, R96 ;  /* 0x00000086b060723c */ /* 0x040fea0000001860 */
[----:B------:R-:W-:Y:S01]  /*a330*/  MUFU.EX2 R161, R161 ;  /* 0x000000a100a17308 */ /* 0x000fe20000000800 */
[----:B------:R-:W2:Y:S01]  /*a340*/  LDSM.16.MT88.4 R132, [R244+0x9100] ;  /* 0x00910000f484783b */ /* 0x000ea20000004200 */
[----:B------:R-:W-:Y:S02]  /*a350*/  FADD.FTZ R166, R208, R180 ;  /* 0x000000b4d0a67221 */ /* 0x000fe40000010000 */
[----:B------:R-:W-:Y:S03]  /*a360*/  FFMA.FTZ R192, R181, c[0x0][0x2d0], -R192 ;  /* 0x0000b400b5c07a23 */ /* 0x000fe600000108c0 */
[----:B------:R-:W-:Y:S02]  /*a370*/  FADD.FTZ R166, R202, R166 ;  /* 0x000000a6caa67221 */ /* 0x000fe40000010000 */
[----:B------:R-:W-:Y:S01]  /*a380*/  LDSM.16.MT88.4 R172, [R244+0x2900] ;  /* 0x00290000f4ac783b */ /* 0x000fe20000004200 */
[----:B------:R-:W-:Y:S01]  /*a390*/  MUFU.EX2 R202, R155 ;  /* 0x0000009b00ca7308 */ /* 0x000fe20000000800 */
[----:B------:R-:W-:Y:S04]  /*a3a0*/  FADD.FTZ R166, R193, R166 ;  /* 0x000000a6c1a67221 */ /* 0x000fe80000010000 */
[----:B-1----:R-:W-:Y:S05]  /*a3b0*/  FADD.FTZ R166, R152, R166 ;  /* 0x000000a698a67221 */ /* 0x002fea0000010000 */
[----:B------:R-:W-:Y:S10]  /*a3c0*/  MUFU.EX2 R208, R153 ;  /* 0x0000009900d07308 */ /* 0x000ff40000000800 */
[----:B------:R-:W1:Y:S10]  /*a3d0*/  MUFU.EX2 R193, R164 ;  /* 0x000000a400c17308 */ /* 0x000e740000000800 */
[----:B------:R-:W-:Y:S01]  /*a3e0*/  MUFU.EX2 R198, R198 ;  /* 0x000000c600c67308 */ /* 0x000fe20000000800 */
[C---:B--2---:R-:W-:Y:S08]  /*a3f0*/  HMMA.16816.F32 R100, R176.reuse, R132, R100 ;  /* 0x00000084b064723c */ /* 0x044ff00000001864 */
[C---:B------:R-:W-:Y:S01]  /*a400*/  HMMA.16816.F32 R104, R176.reuse, R134, R104 ;  /* 0x00000086b068723c */ /* 0x040fe20000001868 */
[----:B------:R-:W2:Y:S01]  /*a410*/  LDSM.16.MT88.4 R132, [R242+0x9100] ;  /* 0x00910000f284783b */ /* 0x000ea20000004200 */
[----:B------:R-:W-:Y:S02]  /*a420*/  MUFU.EX2 R197, R197 ;  /* 0x000000c500c57308 */ /* 0x000fe40000000800 */
[----:B-1----:R-:W-:Y:S08]  /*a430*/  F2FP.PACK_AB R180, R193, R186 ;  /* 0x000000bac1b4723e */ /* 0x002ff000000000ff */
[----:B------:R-:W-:Y:S10]  /*a440*/  MUFU.EX2 R196, R196 ;  /* 0x000000c400c47308 */ /* 0x000ff40000000800 */
[----:B------:R-:W-:Y:S10]  /*a450*/  MUFU.EX2 R211, R211 ;  /* 0x000000d300d37308 */ /* 0x000ff40000000800 */
[----:B------:R-:W-:Y:S01]  /*a460*/  MUFU.EX2 R207, R207 ;  /* 0x000000cf00cf7308 */ /* 0x000fe20000000800 */
[C---:B--2---:R-:W-:Y:S09]  /*a470*/  HMMA.16816.F32 R108, R176.reuse, R132, R108 ;  /* 0x00000084b06c723c */ /* 0x044ff2000000186c */
[----:B------:R-:W-:Y:S01]  /*a480*/  MUFU.EX2 R206, R213 ;  /* 0x000000d500ce7308 */ /* 0x000fe20000000800 */
[C---:B------:R-:W-:Y:S01]  /*a490*/  HMMA.16816.F32 R112, R176.reuse, R134, R112 ;  /* 0x00000086b070723c */ /* 0x040fe20000001870 */
[----:B------:R-:W1:Y:S08]  /*a4a0*/  LDSM.16.MT88.4 R132, [R241+0x9100] ;  /* 0x00910000f184783b */ /* 0x000e700000004200 */
[----:B------:R-:W2:Y:S10]  /*a4b0*/  MUFU.EX2 R213, R163 ;  /* 0x000000a300d57308 */ /* 0x000eb40000000800 */
[----:B------:R-:W-:Y:S10]  /*a4c0*/  MUFU.EX2 R205, R205 ;  /* 0x000000cd00cd7308 */ /* 0x000ff40000000800 */
[----:B------:R-:W-:Y:S01]  /*a4d0*/  MUFU.EX2 R204, R204 ;  /* 0x000000cc00cc7308 */ /* 0x000fe20000000800 */
[----:B--2---:R-:W-:Y:S09]  /*a4e0*/  F2FP.PACK_AB R182, R214, R213 ;  /* 0x000000d5d6b6723e */ /* 0x004ff200000000ff */
[----:B------:R-:W2:Y:S01]  /*a4f0*/  MUFU.EX2 R187, R187 ;  /* 0x000000bb00bb7308 */ /* 0x000ea20000000800 */
[C---:B-1----:R-:W-:Y:S09]  /*a500*/  HMMA.16816.F32 R116, R176.reuse, R132, R116 ;  /* 0x00000084b074723c */ /* 0x042ff20000001874 */
[----:B------:R-:W-:Y:S01]  /*a510*/  MUFU.EX2 R215, R215 ;  /* 0x000000d700d77308 */ /* 0x000fe20000000800 */
[C---:B------:R-:W-:Y:S01]  /*a520*/  HMMA.16816.F32 R120, R176.reuse, R134, R120 ;  /* 0x00000086b078723c */ /* 0x040fe20000001878 */
[----:B------:R-:W1:Y:S08]  /*a530*/  LDSM.16.MT88.4 R132, [R240+0x9100] ;  /* 0x00910000f084783b */ /* 0x000e700000004200 */
[----:B------:R-:W3:Y:S03]  /*a540*/  MUFU.EX2 R192, R192 ;  /* 0x000000c000c07308 */ /* 0x000ee60000000800 */
[----:B--2---:R-:W-:Y:S02]  /*a550*/  F2FP.PACK_AB R181, R187, R191 ;  /* 0x000000bfbbb5723e */ /* 0x004fe400000000ff */
[----:B---3--:R-:W-:Y:S01]  /*a560*/  F2FP.PACK_AB R183, R192, R215 ;  /* 0x000000d7c0b7723e */ /* 0x008fe200000000ff */
[C---:B-1----:R-:W-:Y:S07]  /*a570*/  HMMA.16816.F32 R124, R176.reuse, R132, R124 ;  /* 0x00000084b07c723c */ /* 0x042fee000000187c */
[----:B------:R-:W-:Y:S01]  /*a580*/  F2FP.PACK_AB R132, R157, R152 ;  /* 0x000000989d84723e */ /* 0x000fe200000000ff */
[----:B------:R-:W-:Y:S01]  /*a590*/  HMMA.16816.F32 R128, R176, R134, R128 ;  /* 0x00000086b080723c */ /* 0x000fe20000001880 */
[----:B------:R-:W-:Y:S03]  /*a5a0*/  LDSM.16.MT88.4 R152, [R242+0x5100] ;  /* 0x00510000f298783b */ /* 0x000fe60000004200 */
[----:B------:R-:W-:Y:S03]  /*a5b0*/  F2FP.PACK_AB R133, R156, R158 ;  /* 0x0000009e9c85723e */ /* 0x000fe600000000ff */
[----:B------:R-:W-:Y:S02]  /*a5c0*/  F2FP.PACK_AB R134, R160, R161 ;  /* 0x000000a1a086723e */ /* 0x000fe400000000ff */
[----:B------:R-:W-:Y:S07]  /*a5d0*/  F2FP.PACK_AB R135, R184, R162 ;  /* 0x000000a2b887723e */ /* 0x000fee00000000ff */
[C---:B------:R-:W-:Y:S08]  /*a5e0*/  HMMA.16816.F32 R4, R132.reuse, R136, R4 ;  /* 0x000000888404723c */ /* 0x040ff00000001804 */
        /* <DEDUP_REMOVED lines=45> */
[----:B------:R-:W-:Y:S01]  /*a8c0*/  HMMA.16816.F32 R128, R132, R142, R128 ;  /* 0x0000008e8480723c */ /* 0x000fe20000001880 */
[----:B------:R-:W2:Y:S06]  /*a8d0*/  LDSM.16.MT88.4 R140, [R241+0x1100] ;  /* 0x00110000f18c783b */ /* 0x000eac0000004200 */
[----:B------:R-:W-:Y:S02]  /*a8e0*/  F2FP.PACK_AB R132, R199, R200 ;  /* 0x000000c8c784723e */ /* 0x000fe400000000ff */
[----:B------:R-:W-:Y:S03]  /*a8f0*/  F2FP.PACK_AB R133, R197, R198 ;  /* 0x000000c6c585723e */ /* 0x000fe600000000ff */
[----:B------:R-:W-:Y:S02]  /*a900*/  F2FP.PACK_AB R134, R194, R195 ;  /* 0x000000c3c286723e */ /* 0x000fe400000000ff */
[----:B------:R-:W-:Y:S07]  /*a910*/  F2FP.PACK_AB R135, R3, R196 ;  /* 0x000000c40387723e */ /* 0x000fee00000000ff */
[C---:B-1----:R-:W-:Y:S08]  /*a920*/  HMMA.16816.F32 R4, R132.reuse, R136, R4 ;  /* 0x000000888404723c */ /* 0x042ff00000001804 */
[C---:B------:R-:W-:Y:S01]  /*a930*/  HMMA.16816.F32 R8, R132.reuse, R138, R8 ;  /* 0x0000008a8408723c */ /* 0x040fe20000001808 */
[----:B------:R-:W1:Y:S07]  /*a940*/  LDSM.16.MT88.4 R136, [R240+0x1100] ;  /* 0x00110000f088783b */ /* 0x000e6e0000004200 */
[C---:B------:R-:W-:Y:S08]  /*a950*/  HMMA.16816.F32 R12, R132.reuse, R144, R12 ;  /* 0x00000090840c723c */ /* 0x040ff0000000180c */
        /* <DEDUP_REMOVED lines=31> */
[----:B------:R-:W-:Y:S07]  /*ab50*/  LDSM.16.MT88.4 R140, [R240+0xa100] ;  /* 0x00a10000f08c783b */ /* 0x000fee0000004200 */
[C---:B-1----:R-:W-:Y:S08]  /*ab60*/  HMMA.16816.F32 R100, R132.reuse, R136, R100 ;  /* 0x000000888464723c */ /* 0x042ff00000001864 */
[C---:B------:R-:W-:Y:S01]  /*ab70*/  HMMA.16816.F32 R104, R132.reuse, R138, R104 ;  /* 0x0000008a8468723c */ /* 0x040fe20000001868 */
[----:B------:R-:W1:Y:S07]  /*ab80*/  LDSM.16.MT88.4 R136, [R241+0xa100] ;  /* 0x00a10000f188783b */ /* 0x000e6e0000004200 */
[C---:B---3--:R-:W-:Y:S08]  /*ab90*/  HMMA.16816.F32 R108, R132.reuse, R144, R108 ;  /* 0x00000090846c723c */ /* 0x048ff0000000186c */
[C---:B------:R-:W-:Y:S01]  /*aba0*/  HMMA.16816.F32 R112, R132.reuse, R146, R112 ;  /* 0x000000928470723c */ /* 0x040fe20000001870 */
[----:B------:R-:W-:Y:S07]  /*abb0*/  LDSM.16.MT88.4 R144, [R242+0x1900] ;  /* 0x00190000f290783b */ /* 0x000fee0000004200 */
        /* <DEDUP_REMOVED lines=34> */
[C---:B------:R-:W-:Y:S08]  /*ade0*/  HMMA.16816.F32 R68, R132.reuse, R148, R68 ;  /* 0x000000948444723c */ /* 0x040ff00000001844 */
[C---:B------:R-:W-:Y:S01]  /*adf0*/  HMMA.16816.F32 R72, R132.reuse, R150, R72 ;  /* 0x000000968448723c */ /* 0x040fe20000001848 */
[----:B------:R-:W2:Y:S07]  /*ae00*/  LDSM.16.MT88.4 R148, [R244+0xa900] ;  /* 0x00a90000f494783b */ /* 0x000eae0000004200 */
[C---:B---3--:R-:W-:Y:S08]  /*ae10*/  HMMA.16816.F32 R76, R132.reuse, R144, R76 ;  /* 0x00000090844c723c */ /* 0x048ff0000000184c */
[C---:B------:R-:W-:Y:S01]  /*ae20*/  HMMA.16816.F32 R80, R132.reuse, R146, R80 ;  /* 0x000000928450723c */ /* 0x040fe20000001850 */
[----:B------:R-:W-:Y:S07]  /*ae30*/  LDSM.16.MT88.4 R144, [R241+0xa900] ;  /* 0x00a90000f190783b */ /* 0x000fee0000004200 */
        /* <DEDUP_REMOVED lines=16> */
[----:B------:R-:W-:Y:S01]  /*af40*/  HMMA.16816.F32 R128, R132, R142, R128 ;  /* 0x0000008e8480723c */ /* 0x000fe20000001880 */
[----:B------:R-:W3:Y:S06]  /*af50*/  LDSM.16.MT88.4 R140, [R240+0x2100] ;  /* 0x00210000f08c783b */ /* 0x000eec0000004200 */
        /* <DEDUP_REMOVED lines=22> */
[C---:B----4-:R-:W-:Y:S08]  /*b0c0*/  HMMA.16816.F32 R52, R132.reuse, R148, R52 ;  /* 0x000000948434723c */ /* 0x050ff00000001834 */
[C---:B------:R-:W-:Y:S01]  /*b0d0*/  HMMA.16816.F32 R56, R132.reuse, R150, R56 ;  /* 0x000000968438723c */ /* 0x040fe20000001838 */
[----:B------:R-:W4:Y:S07]  /*b0e0*/  LDSM.16.MT88.4 R148, [R240+0x8100] ;  /* 0x00810000f094783b */ /* 0x000f2e0000004200 */
        /* <DEDUP_REMOVED lines=11> */
[----:B------:R-:W3:Y:S07]  /*b1a0*/  LDSM.16.MT88.4 R152, [R240+0xb100] ;  /* 0x00b10000f098783b */ /* 0x000eee0000004200 */
[C---:B----4-:R-:W-:Y:S08]  /*b1b0*/  HMMA.16816.F32 R92, R132.reuse, R148, R92 ;  /* 0x00000094845c723c */ /* 0x050ff0000000185c */
[C---:B------:R-:W-:Y:S01]  /*b1c0*/  HMMA.16816.F32 R96, R132.reuse, R150, R96 ;  /* 0x000000968460723c */ /* 0x040fe20000001860 */
[----:B------:R-:W-:Y:S07]  /*b1d0*/  LDSM.16.MT88.4 R148, [R240+0x2900] ;  /* 0x00290000f094783b */ /* 0x000fee0000004200 */
[C---:B-1----:R-:W-:Y:S07]  /*b1e0*/  HMMA.16816.F32 R100, R132.reuse, R136, R100 ;  /* 0x000000888464723c */ /* 0x042fee0000001864 */
[----:B------:R-:W-:Y:S01]  /*b1f0*/  FADD.FTZ R136, R158, R167 ;  /* 0x000000a79e887221 */ /* 0x000fe20000010000 */
[C---:B------:R-:W-:Y:S04]  /*b200*/  HMMA.16816.F32 R104, R132.reuse, R138, R104 ;  /* 0x0000008a8468723c */ /* 0x040fe80000001868 */
[----:B------:R-:W-:Y:S02]  /*b210*/  FADD.FTZ R137, R157, R166 ;  /* 0x000000a69d897221 */ /* 0x000fe40000010000 */
[----:B------:R-:W1:Y:S01]  /*b220*/  LDSM.16.MT88.4 R164, [R242+0x2900] ;  /* 0x00290000f2a4783b */ /* 0x000e620000004200 */
[----:B------:R-:W-:Y:S01]  /*b230*/  FADD.FTZ R136, R156, R136 ;  /* 0x000000889c887221 */ /* 0x000fe20000010000 */
[C---:B--2---:R-:W-:Y:S04]  /*b240*/  HMMA.16816.F32 R108, R132.reuse, R140, R108 ;  /* 0x0000008c846c723c */ /* 0x044fe8000000186c */
[----:B------:R-:W-:Y:S02]  /*b250*/  FADD.FTZ R161, R161, R137 ;  /* 0x00000089a1a17221 */ /* 0x000fe40000010000 */
[----:B------:R-:W2:Y:S01]  /*b260*/  LDSM.16.MT88.4 R156, [R241+0x2900] ;  /* 0x00290000f19c783b */ /* 0x000ea20000004200 */
[----:B------:R-:W-:Y:S01]  /*b270*/  FADD.FTZ R138, R162, R136 ;  /* 0x00000088a28a7221 */ /* 0x000fe20000010000 */
[C---:B------:R-:W-:Y:S04]  /*b280*/  HMMA.16816.F32 R112, R132.reuse, R142, R112 ;  /* 0x0000008e8470723c */ /* 0x040fe80000001870 */
[----:B------:R-:W-:Y:S02]  /*b290*/  FADD.FTZ R139, R160, R161 ;  /* 0x000000a1a08b7221 */ /* 0x000fe40000010000 */
[----:B------:R-:W4:Y:S02]  /*b2a0*/  LDSM.16.MT88.4 R140, [R244+0x5900] ;  /* 0x00590000f48c783b */ /* 0x000f240000004200 */
[C---:B------:R-:W-:Y:S08]  /*b2b0*/  HMMA.16816.F32 R116, R132.reuse, R144, R116 ;  /* 0x000000908474723c */ /* 0x040ff00000001874 */
[C---:B------:R-:W-:Y:S08]  /*b2c0*/  HMMA.16816.F32 R120, R132.reuse, R146, R120 ;  /* 0x000000928478723c */ /* 0x040ff00000001878 */
[C---:B---3--:R-:W-:Y:S08]  /*b2d0*/  HMMA.16816.F32 R124, R132.reuse, R152, R124 ;  /* 0x00000098847c723c */ /* 0x048ff0000000187c */
[----:B------:R-:W-:Y:S01]  /*b2e0*/  HMMA.16816.F32 R128, R132, R154, R128 ;  /* 0x0000009a8480723c */ /* 0x000fe20000001880 */
[----:B------:R-:W3:Y:S07]  /*b2f0*/  LDSM.16.MT88.4 R132, [R242+0x5900] ;  /* 0x00590000f284783b */ /* 0x000eee0000004200 */
[C---:B------:R-:W-:Y:S01]  /*b300*/  HMMA.16816.F32 R176, R180.reuse, R172, R4 ;  /* 0x000000acb4b0723c */ /* 0x040fe20000001804 */
[----:B------:R-:W5:Y:S07]  /*b310*/  LDSM.16.MT88.4 R4, [R241+0x5900] ;  /* 0x00590000f104783b */ /* 0x000f6e0000004200 */
[C---:B------:R-:W-:Y:S01]  /*b320*/  HMMA.16816.F32 R172, R180.reuse, R174, R8 ;  /* 0x000000aeb4ac723c */ /* 0x040fe20000001808 */
[----:B------:R-:W3:Y:S07]  /*b330*/  LDSM.16.MT88.4 R8, [R240+0x5900] ;  /* 0x00590000f008783b */ /* 0x000eee0000004200 */
[C---:B-1----:R-:W-:Y:S01]  /*b340*/  HMMA.16816.F32 R168, R180.reuse, R164, R12 ;  /* 0x000000a4b4a8723c */ /* 0x042fe2000000180c */
[----:B------:R-:W1:Y:S07]  /*b350*/  LDSM.16.MT88.4 R12, [R244+0x8900] ;  /* 0x00890000f40c783b */ /* 0x000e6e0000004200 */
[C---:B------:R-:W-:Y:S01]  /*b360*/  HMMA.16816.F32 R164, R180.reuse, R166, R16 ;  /* 0x000000a6b4a4723c */ /* 0x040fe20000001810 */
[----:B------:R-:W1:Y:S07]  /*b370*/  LDSM.16.MT88.4 R16, [R242+0x8900] ;  /* 0x00890000f210783b */ /* 0x000e6e0000004200 */
[C---:B--2---:R-:W-:Y:S01]  /*b380*/  HMMA.16816.F32 R160, R180.reuse, R156, R20 ;  /* 0x0000009cb4a0723c */ /* 0x044fe20000001814 */
[----:B------:R-:W2:Y:S07]  /*b390*/  LDSM.16.MT88.4 R20, [R241+0x8900] ;  /* 0x00890000f114783b */ /* 0x000eae0000004200 */
[C---:B------:R-:W-:Y:S01]  /*b3a0*/  HMMA.16816.F32 R156, R180.reuse, R158, R24 ;  /* 0x0000009eb49c723c */ /* 0x040fe20000001818 */
[----:B------:R-:W1:Y:S07]  /*b3b0*/  LDSM.16.MT88.4 R24, [R240+0x8900] ;  /* 0x00890000f018783b */ /* 0x000e6e0000004200 */
[C---:B------:R-:W-:Y:S07]  /*b3c0*/  HMMA.16816.F32 R152, R180.reuse, R148, R28 ;  /* 0x00000094b498723c */ /* 0x040fee000000181c */
[----:B------:R-:W-:Y:S01]  /*b3d0*/  MOV R30, R138 ;  /* 0x0000008a001e7202 */ /* 0x000fe20000000f00 */
[C---:B------:R-:W-:Y:S04]  /*b3e0*/  HMMA.16816.F32 R148, R180.reuse, R150, R32 ;  /* 0x00000096b494723c */ /* 0x040fe80000001820 */
[----:B------:R-:W-:Y:S01]  /*b3f0*/  MOV R31, R139 ;  /* 0x0000008b001f7202 */ /* 0x000fe20000000f00 */
[----:B------:R-:W-:Y:S03]  /*b400*/  FADD.FTZ R184, R184, R30 ;  /* 0x0000001eb8b87221 */ /* 0x000fe60000010000 */
[C---:B----4-:R-:W-:Y:S04]  /*b410*/  HMMA.16816.F32 R144, R180.reuse, R140, R36 ;  /* 0x0000008cb490723c */ /* 0x050fe80000001824 */
[----:B------:R-:W-:Y:S02]  /*b420*/  FADD.FTZ R184, R198, R184 ;  /* 0x000000b8c6b87221 */ /* 0x000fe40000010000 */
[----:B------:R-:W-:Y:S02]  /*b430*/  FADD.FTZ R200, R200, R31 ;  /* 0x0000001fc8c87221 */ /* 0x000fe40000010000 */
[C---:B------:R-:W-:Y:S04]  /*b440*/  HMMA.16816.F32 R140, R180.reuse, R142, R40 ;  /* 0x0000008eb48c723c */ /* 0x040fe80000001828 */
[----:B------:R-:W-:Y:S02]  /*b450*/  FADD.FTZ R197, R197, R184 ;  /* 0x000000b8c5c57221 */ /* 0x000fe40000010000 */
[----:B------:R-:W-:Y:S02]  /*b460*/  FADD.FTZ R199, R199, R200 ;  /* 0x000000c8c7c77221 */ /* 0x000fe40000010000 */
[C---:B---3--:R-:W-:Y:S04]  /*b470*/  HMMA.16816.F32 R136, R180.reuse, R132, R44 ;  /* 0x00000084b488723c */ /* 0x048fe8000000182c */
[----:B------:R-:W-:Y:S02]  /*b480*/  FADD.FTZ R197, R196, R197 ;  /* 0x000000c5c4c57221 */ /* 0x000fe40000010000 */
[----:B------:R-:W-:Y:S02]  /*b490*/  FADD.FTZ R199, R195, R199 ;  /* 0x000000c7c3c77221 */ /* 0x000fe40000010000 */
[C---:B------:R-:W-:Y:S04]  /*b4a0*/  HMMA.16816.F32 R132, R180.reuse, R134, R48 ;  /* 0x00000086b484723c */ /* 0x040fe80000001830 */
[----:B------:R-:W-:Y:S02]  /*b4b0*/  FADD.FTZ R3, R3, R197 ;  /* 0x000000c503037221 */ /* 0x000fe40000010000 */
[----:B------:R-:W-:Y:S02]  /*b4c0*/  FADD.FTZ R194, R194, R199 ;  /* 0x000000c7c2c27221 */ /* 0x000fe40000010000 */
[C---:B-----5:R-:W-:Y:S04]  /*b4d0*/  HMMA.16816.F32 R52, R180.reuse, R4, R52 ;  /* 0x00000004b434723c */ /* 0x060fe80000001834 */
[----:B------:R-:W-:Y:S02]  /*b4e0*/  FADD.FTZ R3, R211, R3 ;  /* 0x00000003d3037221 */ /* 0x000fe40000010000 */
[----:B------:R-:W-:Y:S02]  /*b4f0*/  FADD.FTZ R194, R210, R194 ;  /* 0x000000c2d2c27221 */ /* 0x000fe40000010000 */
[C---:B------:R-:W-:Y:S01]  /*b500*/  HMMA.16816.F32 R56, R180.reuse, R6, R56 ;  /* 0x00000006b438723c */ /* 0x040fe20000001838 */
[----:B------:R-:W3:Y:S03]  /*b510*/  LDSM.16.MT88.4 R4, [R244+0xb900] ;  /* 0x00b90000f404783b */ /* 0x000ee60000004200 */
[----:B------:R-:W-:Y:S02]  /*b520*/  FADD.FTZ R207, R207, R3 ;  /* 0x00000003cfcf7221 */ /* 0x000fe40000010000 */
[----:B------:R-:W-:Y:S02]  /*b530*/  FADD.FTZ R209, R209, R194 ;  /* 0x000000c2d1d17221 */ /* 0x000fe40000010000 */
[C---:B------:R-:W-:Y:S04]  /*b540*/  HMMA.16816.F32 R60, R180.reuse, R8, R60 ;  /* 0x00000008b43c723c */ /* 0x040fe8000000183c */
[----:B------:R-:W-:Y:S02]  /*b550*/  FADD.FTZ R209, R206, R209 ;  /* 0x000000d1ced17221 */ /* 0x000fe40000010000 */
[----:B------:R-:W-:Y:S02]  /*b560*/  FADD.FTZ R207, R205, R207 ;  /* 0x000000cfcdcf7221 */ /* 0x000fe40000010000 */
[C---:B------:R-:W-:Y:S01]  /*b570*/  HMMA.16816.F32 R64, R180.reuse, R10, R64 ;  /* 0x0000000ab440723c */ /* 0x040fe20000001840 */
[----:B------:R-:W4:Y:S03]  /*b580*/  LDSM.16.MT88.4 R8, [R242+0xb900] ;  /* 0x00b90000f208783b */ /* 0x000f260000004200 */
[----:B------:R-:W-:Y:S02]  /*b590*/  FADD.FTZ R212, R212, R209 ;  /* 0x000000d1d4d47221 */ /* 0x000fe40000010000 */
[----:B------:R-:W-:Y:S02]  /*b5a0*/  FADD.FTZ R204, R204, R207 ;  /* 0x000000cfcccc7221 */ /* 0x000fe40000010000 */
[C---:B-1----:R-:W-:Y:S04]  /*b5b0*/  HMMA.16816.F32 R68, R180.reuse, R12, R68 ;  /* 0x0000000cb444723c */ /* 0x042fe80000001844 */
[----:B------:R-:W-:Y:S02]  /*b5c0*/  FADD.FTZ R212, R201, R212 ;  /* 0x000000d4c9d47221 */ /* 0x000fe40000010000 */
[----:B------:R-:W-:Y:S02]  /*b5d0*/  FADD.FTZ R204, R203, R204 ;  /* 0x000000cccbcc7221 */ /* 0x000fe40000010000 */
[C---:B------:R-:W-:Y:S01]  /*b5e0*/  HMMA.16816.F32 R72, R180.reuse, R14, R72 ;  /* 0x0000000eb448723c */ /* 0x040fe20000001848 */
[----:B------:R-:W1:Y:S03]  /*b5f0*/  LDSM.16.MT88.4 R12, [R241+0xb900] ;  /* 0x00b90000f10c783b */ /* 0x000e660000004200 */
        /* <DEDUP_REMOVED lines=18> */
[----:B------:R-:W-:Y:S04]  /*b720*/  FADD.FTZ R3, R214, R193 ;  /* 0x000000c1d6037221 */ /* 0x000fe80000010000 */
[C---:B---3--:R-:W-:Y:S01]  /*b730*/  HMMA.16816.F32 R100, R180.reuse, R4, R100 ;  /* 0x00000004b464723c */ /* 0x048fe20000001864 */
[----:B------:R2:W-:Y:S07]  /*b740*/  STL [R1+0x60], R3 ;  /* 0x0000600301007387 */ /* 0x0005ee0000100800 */
[C---:B------:R-:W-:Y:S01]  /*b750*/  HMMA.16816.F32 R104, R180.reuse, R6, R104 ;  /* 0x00000006b468723c */ /* 0x040fe20000001868 */
[----:B------:R-:W3:Y:S07]  /*b760*/  LDSM.16.MT88.4 R4, [R240+0xb900] ;  /* 0x00b90000f004783b */ /* 0x000eee0000004200 */
[C---:B----4-:R-:W-:Y:S08]  /*b770*/  HMMA.16816.F32 R108, R180.reuse, R8, R108 ;  /* 0x00000008b46c723c */ /* 0x050ff0000000186c */
[C---:B------:R-:W-:Y:S04]  /*b780*/  HMMA.16816.F32 R112, R180.reuse, R10, R112 ;  /* 0x0000000ab470723c */ /* 0x040fe80000001870 */
[----:B--2---:R-:W-:Y:S04]  /*b790*/  MOV R3, R0 ;  /* 0x0000000000037202 */ /* 0x004fe80000000f00 */
[C---:B-1----:R-:W-:Y:S08]  /*b7a0*/  HMMA.16816.F32 R116, R180.reuse, R12, R116 ;  /* 0x0000000cb474723c */ /* 0x042ff00000001874 */
[C---:B------:R-:W-:Y:S08]  /*b7b0*/  HMMA.16816.F32 R120, R180.reuse, R14, R120 ;  /* 0x0000000eb478723c */ /* 0x040ff00000001878 */
[C---:B---3--:R-:W-:Y:S08]  /*b7c0*/  HMMA.16816.F32 R124, R180.reuse, R4, R124 ;  /* 0x00000004b47c723c */ /* 0x048ff0000000187c */
[----:B------:R-:W-:Y:S07]  /*b7d0*/  HMMA.16816.F32 R128, R180, R6, R128 ;  /* 0x00000006b480723c */ /* 0x000fee0000001880 */
[----:B------:R-:W-:Y:S01]  /*b7e0*/  MOV R180, R2 ;  /* 0x0000000200b47202 */ /* 0x000fe20000000f00 */
[----:B------:R-:W-:Y:S01]  /*b7f0*/  FADD.FTZ R183, R192, R187 ;  /* 0x000000bbc0b77221 */ /* 0x000fe20000010000 */
[----:B------:R-:W-:-:S05]  /*b800*/  @P0 BRA `(.L_x_772) ;  /* 0xffffb54000000947 */ /* 0x000fca000383ffff */
.L_x_771:
[----:B------:R-:W2:Y:S04]  /*b810*/  LDL.LU R5, [R1+0x60] ;  /* 0x0000600001057983 */ /* 0x000ea80000300800 */
[----:B------:R-:W1:Y:S01]  /*b820*/  SHFL.BFLY PT, R4, R183, 0x2, 0x1f ;  /* 0x0c401f00b7047f89 */ /* 0x000e6200000e0000 */
[----:B------:R-:W-:-:S02]  /*b830*/  MOV R6, c[0x0][0x4e8] ;  /* 0x00013a0000067a02 */ /* 0x000fc40000000f00 */
[----:B------:R-:W-:Y:S01]  /*b840*/  MOV R11, RZ ;  /* 0x000000ff000b7202 */ /* 0x000fe20000000f00 */
[----:B------:R-:W3:Y:S01]  /*b850*/  LDL.LU R15, [R1+0x8] ;  /* 0x00000800010f7983 */ /* 0x000ee20000300800 */
[----:B------:R-:W-:-:S03]  /*b860*/  ISETP.NE.AND P4, PT, R6, 0x1, PT ;  /* 0x000000010600780c */ /* 0x000fc60003f85270 */
[----:B------:R-:W4:Y:S01]  /*b870*/  S2R R8, SR_TID.X ;  /* 0x0000000000087919 */ /* 0x000f220000002100 */
[----:B------:R-:W4:Y:S01]  /*b880*/  S2UR UR7, SR_CTAID.Y ;  /* 0x00000000000779c3 */ /* 0x000f220000002600 */
[----:B------:R-:W-:Y:S02]  /*b890*/  ULDC.64 UR4, c[0x0][0x490] ;  /* 0x0001240000047ab9 */ /* 0x000fe40000000a00 */
[----:B------:R-:W3:Y:S04]  /*b8a0*/  LDL.LU R17, [R1+0x1c] ;  /* 0x00001c0001117983 */ /* 0x000ee80000300800 */
[----:B------:R-:W3:Y:S01]  /*b8b0*/  LDL.LU R24, [R1+0x4] ;  /* 0x0000040001187983 */ /* 0x000ee20000300800 */
[----:B-1----:R-:W-:-:S05]  /*b8c0*/  FADD.FTZ R183, R4, R183 ;  /* 0x000000b704b77221 */ /* 0x002fca0000010000 */
[----:B------:R-:W1:Y:S01]  /*b8d0*/  SHFL.BFLY PT, R4, R183, 0x1, 0x1f ;  /* 0x0c201f00b7047f89 */ /* 0x000e6200000e0000 */
[----:B----4-:R-:W-:Y:S01]  /*b8e0*/  SHF.R.S32.HI R9, RZ, 0x1f, R8 ;  /* 0x0000001fff097819 */ /* 0x010fe20000011408 */
[----:B-1----:R-:W-:-:S05]  /*b8f0*/  FADD.FTZ R4, R183, R4 ;  /* 0x00000004b7047221 */ /* 0x002fca0000010000 */
[----:B------:R-:W-:Y:S01]  /*b900*/  FSETP.NE.FTZ.AND P0, PT, R4, RZ, PT ;  /* 0x000000ff0400720b */ /* 0x000fe20003f15000 */
[----:B------:R-:W-:Y:S01]  /*b910*/  USHF.R.S32.HI UR6, URZ, 0x1f, UR7 ;  /* 0x0000001f3f067899 */ /* 0x000fe20008011407 */
[----:B------:R-:W-:-:S03]  /*b920*/  MOV R16, 0xff800000 ;  /* 0xff80000000107802 */ /* 0x000fc60000000f00 */
[----:B------:R-:W-:Y:S01]  /*b930*/  UIMAD UR8, UR6, UR4, URZ ;  /* 0x00000004060872a4 */ /* 0x000fe2000f8e023f */
[----:B------:R-:W-:Y:S06]  /*b940*/  BAR.SYNC.DEFER_BLOCKING 0x1, 0x100 ;  /* 0x0044000000007b1d */ /* 0x000fec0000010000 */
[----:B--2---:R-:W1:Y:S01]  /*b950*/  SHFL.BFLY PT, R3, R5, 0x2, 0x1f ;  /* 0x0c401f0005037f89 */ /* 0x004e6200000e0000 */
[----:B---3--:R-:W-:Y:S01]  /*b960*/  @P4 IMAD.HI.U32 R10, R15, c[0x0][0x4ec], RZ ;  /* 0x00013b000f0a4a27 */ /* 0x008fe200078e00ff */
[----:B------:R-:W-:-:S04]  /*b970*/  MOV R7, R15 ;  /* 0x0000000f00077202 */ /* 0x000fc80000000f00 */
[----:B------:R-:W-:Y:S02]  /*b980*/  @P4 SHF.R.U32.HI R7, RZ, c[0x0][0x4f0], R10 ;  /* 0x00013c00ff074a19 */ /* 0x000fe4000001160a */
[----:B------:R-:W-:Y:S02]  /*b990*/  MOV R10, RZ ;  /* 0x000000ff000a7202 */ /* 0x000fe40000000f00 */
[----:B------:R-:W-:Y:S01]  /*b9a0*/  IADD3 R13, -R7, RZ, RZ ;  /* 0x000000ff070d7210 */ /* 0x000fe20007ffe1ff */
[----:B-1----:R-:W-:-:S05]  /*b9b0*/  FADD.FTZ R3, R3, R5 ;  /* 0x0000000503037221 */ /* 0x002fca0000010000 */
[----:B------:R-:W1:Y:S01]  /*b9c0*/  SHFL.BFLY PT, R5, R3, 0x1, 0x1f ;  /* 0x0c201f0003057f89 */ /* 0x000e6200000e0000 */
[----:B------:R-:W2:Y:S01]  /*b9d0*/  @P0 MUFU.RCP R10, R4 ;  /* 0x00000004000a0308 */ /* 0x000ea20000001000 */
[----:B-1----:R-:W-:Y:S01]  /*b9e0*/  FADD.FTZ R5, R3, R5 ;  /* 0x0000000503057221 */ /* 0x002fe20000010000 */
[CC--:B------:R-:W-:Y:S01]  /*b9f0*/  LEA.HI R3, R9.reuse, R8.reuse, RZ, 0x5 ;  /* 0x0000000809037211 */ /* 0x0c0fe200078f28ff */
[C---:B--2---:R-:W-:Y:S01]  /*ba00*/  FMUL.FTZ R83, R10.reuse, R83 ;  /* 0x000000530a537220 */ /* 0x044fe20000410000 */
[----:B------:R-:W-:Y:S02]  /*ba10*/  LEA.HI R9, R9, R8, RZ, 0x2 ;  /* 0x0000000809097211 */ /* 0x000fe400078f10ff */
[----:B------:R-:W-:Y:S01]  /*ba20*/  FSETP.NE.FTZ.AND P1, PT, R5, RZ, PT ;  /* 0x000000ff0500720b */ /* 0x000fe20003f35000 */
[----:B------:R-:W-:Y:S01]  /*ba30*/  FMUL.FTZ R82, R10, R82 ;  /* 0x000000520a527220 */ /* 0x000fe20000410000 */
[----:B------:R-:W-:Y:S02]  /*ba40*/  LOP3.LUT R12, R3, 0xffffffe0, RZ, 0xc0, !PT ;  /* 0xffffffe0030c7812 */ /* 0x000fe400078ec0ff */
[----:B------:R-:W-:-:S02]  /*ba50*/  LOP3.LUT R14, R9, 0xfffffffc, RZ, 0xc0, !PT ;  /* 0xfffffffc090e7812 */ /* 0x000fc400078ec0ff */
[----:B------:R-:W-:Y:S02]  /*ba60*/  F2FP.PACK_AB R82, R83, R82 ;  /* 0x000000525352723e */ /* 0x000fe400000000ff */
[----:B------:R-:W2:Y:S01]  /*ba70*/  LDL R83, [R1] ;  /* 0x0000000001537983 */ /* 0x000ea20000100800 */
[-C--:B------:R-:W-:Y:S02]  /*ba80*/  IADD3 R12, -R12, R8.reuse, RZ ;  /* 0x000000080c0c7210 */ /* 0x080fe40007ffe1ff */
[----:B------:R-:W-:Y:S02]  /*ba90*/  IADD3 R8, -R14, R8, RZ ;  /* 0x000000080e087210 */ /* 0x000fe40007ffe1ff */
[----:B------:R-:W1:Y:S01]  /*baa0*/  @P1 MUFU.RCP R11, R5 ;  /* 0x00000005000b1308 */ /* 0x000e620000001000 */
[----:B------:R-:W-:Y:S01]  /*bab0*/  LOP3.LUT P3, RZ, R12, 0x3, RZ, 0xc0, !PT ;  /* 0x000000030cff7812 */ /* 0x000fe2000786c0ff */
[----:B------:R-:W-:Y:S02]  /*bac0*/  IMAD R12, R13, c[0x0][0x4e8], R15 ;  /* 0x00013a000d0c7a24 */ /* 0x000fe400078e020f */
[----:B-1----:R-:W-:-:S02]  /*bad0*/  FMUL.FTZ R81, R11, R81 ;  /* 0x000000510b517220 */ /* 0x002fc40000410000 */
[----:B------:R-:W-:-:S05]  /*bae0*/  FMUL.FTZ R80, R11, R80 ;  /* 0x000000500b507220 */ /* 0x000fca0000410000 */
[----:B------:R-:W-:Y:S02]  /*baf0*/  F2FP.PACK_AB R80, R81, R80 ;  /* 0x000000505150723e */ /* 0x000fe400000000ff */
[----:B------:R1:W5:Y:S01]  /*bb00*/  LDL R81, [R1+0x14] ;  /* 0x0000140001517983 */ /* 0x0003620000100800 */
[----:B------:R3:W4:Y:S01]  /*bb10*/  @P0 MUFU.LG2 R14, R4 ;  /* 0x00000004000e0308 */ /* 0x0007220000000c00 */
[--C-:B------:R-:W-:Y:S02]  /*bb20*/  SHF.R.S32.HI R13, RZ, 0x2, R9.reuse ;  /* 0x00000002ff0d7819 */ /* 0x100fe40000011409 */
[----:B------:R-:W-:-:S05]  /*bb30*/  SHF.R.S32.HI R9, RZ, 0x1f, R9 ;  /* 0x0000001fff097819 */ /* 0x000fca0000011409 */
[----:B------:R-:W1:Y:S01]  /*bb40*/  @P1 MUFU.LG2 R5, R5 ;  /* 0x0000000500051308 */ /* 0x000e620000000c00 */
[----:B------:R-:W-:Y:S02]  /*bb50*/  LEA.HI R9, R9, R13, RZ, 0x3 ;  /* 0x0000000d09097211 */ /* 0x000fe400078f18ff */
[----:B---3--:R-:W-:Y:S01]  /*bb60*/  @P0 MOV R4, 0x3f317218 ;  /* 0x3f31721800040802 */ /* 0x008fe20000000f00 */
[----:B----4-:R-:W-:Y:S01]  /*bb70*/  @P0 FMUL.FTZ R14, R14, 0.69314718246459960938 ;  /* 0x3f3172180e0e0820 */ /* 0x010fe20000410000 */
[----:B------:R-:W-:-:S03]  /*bb80*/  LOP3.LUT R9, R9, 0xfffffff8, RZ, 0xc0, !PT ;  /* 0xfffffff809097812 */ /* 0x000fc600078ec0ff */
[----:B------:R-:W-:Y:S01]  /*bb90*/  @P0 FMUL.FTZ R4, R4, c[0x0][0x2d0] ;  /* 0x0000b40004040a20 */ /* 0x000fe20000410000 */
[----:B------:R-:W-:Y:S02]  /*bba0*/  MOV R15, 0xff800000 ;  /* 0xff800000000f7802 */ /* 0x000fe40000000f00 */
[----:B------:R-:W-:Y:S01]  /*bbb0*/  IADD3 R13, R13, -R9, RZ ;  /* 0x800000090d0d7210 */ /* 0x000fe20007ffe0ff */
[----:B------:R-:W-:Y:S01]  /*bbc0*/  @P0 FFMA.FTZ R15, R4, R0, R14 ;  /* 0x00000000040f0223 */ /* 0x000fe2000001000e */
[----:B------:R-:W-:Y:S01]  /*bbd0*/  @P1 MOV R9, 0x3f317218 ;  /* 0x3f31721800091802 */ /* 0x000fe20000000f00 */
[----:B------:R-:W3:Y:S01]  /*bbe0*/  S2R R0, SR_CTAID.Z ;  /* 0x0000000000007919 */ /* 0x000ee20000002700 */
[----:B-1----:R-:W-:Y:S01]  /*bbf0*/  @P1 FMUL.FTZ R5, R5, 0.69314718246459960938 ;  /* 0x3f31721805051820 */ /* 0x002fe20000410000 */
[----:B------:R-:W-:Y:S02]  /*bc00*/  SHF.R.S32.HI R3, RZ, 0x5, R3 ;  /* 0x00000005ff037819 */ /* 0x000fe40000011403 */
[----:B------:R-:W-:Y:S01]  /*bc10*/  @P1 FMUL.FTZ R9, R9, c[0x0][0x2d0] ;  /* 0x0000b40009091a20 */ /* 0x000fe20000410000 */
[----:B------:R-:W-:-:S03]  /*bc20*/  UIMAD.WIDE.U32 UR10, UR7, UR4, URZ ;  /* 0x00000004070a72a5 */ /* 0x000fc6000f8e003f */
[----:B------:R-:W-:Y:S01]  /*bc30*/  @P1 FFMA.FTZ R16, R9, R2, R5 ;  /* 0x0000000209101223 */ /* 0x000fe20000010005 */
[----:B------:R-:W-:Y:S01]  /*bc40*/  SHF.R.S32.HI R2, RZ, 0x1f, R3 ;  /* 0x0000001fff027819 */ /* 0x000fe20000011403 */
[----:B------:R-:W-:Y:S01]  /*bc50*/  UIMAD UR8, UR7, UR5, UR8 ;  /* 0x00000005070872a4 */ /* 0x000fe2000f8e0208 */
[----:B------:R-:W1:Y:S02]  /*bc60*/  S2R R5, SR_CTAID.X ;  /* 0x0000000000057919 */ /* 0x000e640000002500 */
[----:B------:R-:W-:Y:S01]  /*bc70*/  ULDC.64 UR4, c[0x0][0x3e8] ;  /* 0x0000fa0000047ab9 */ /* 0x000fe20000000a00 */
[----:B------:R-:W-:Y:S01]  /*bc80*/  LEA.HI R9, R2, R3, RZ, 0x3 ;  /* 0x0000000302097211 */ /* 0x000fe200078f18ff */
[----:B------:R-:W-:Y:S01]  /*bc90*/  UIMAD UR6, UR6, UR4, URZ ;  /* 0x00000004060672a4 */ /* 0x000fe2000f8e023f */
[----:B------:R-:W-:Y:S01]  /*bca0*/  LEA.HI R4, R8, R8, RZ, 0x1 ;  /* 0x0000000808047211 */ /* 0x000fe200078f08ff */
[----:B------:R-:W-:Y:S01]  /*bcb0*/  UIMAD.WIDE.U32 UR14, UR7, UR4, URZ ;  /* 0x00000004070e72a5 */ /* 0x000fe2000f8e003f */
[----:B------:R-:W-:Y:S01]  /*bcc0*/  LOP3.LUT R9, R9, 0xffffff8, RZ, 0xc0, !PT ;  /* 0x0ffffff809097812 */ /* 0x000fe200078ec0ff */
[----:B------:R-:W-:Y:S01]  /*bcd0*/  UIMAD UR5, UR7, UR5, UR6 ;  /* 0x00000005070572a4 */ /* 0x000fe2000f8e0206 */
[----:B------:R-:W-:Y:S01]  /*bce0*/  LOP3.LUT R14, R4, 0x1ffffffe, RZ, 0xc0, !PT ;  /* 0x1ffffffe040e7812 */ /* 0x000fe200078ec0ff */
[----:B------:R-:W-:Y:S01]  /*bcf0*/  UIADD3 UR8, UR11, UR8, URZ ;  /* 0x000000080b087290 */ /* 0x000fe2000fffe03f */
[----:B------:R-:W-:Y:S01]  /*bd00*/  IADD3 R9, R3, -R9, RZ ;  /* 0x8000000903097210 */ /* 0x000fe20007ffe0ff */
[----:B------:R-:W-:Y:S01]  /*bd10*/  UIADD3 UR5, UR15, UR5, URZ ;  /* 0x000000050f057290 */ /* 0x000fe2000fffe03f */
[----:B---3--:R-:W-:-:S02]  /*bd20*/  SHF.R.S32.HI R2, RZ, 0x1f, R0 ;  /* 0x0000001fff027819 */ /* 0x008fc40000011400 */
[----:B------:R-:W-:Y:S02]  /*bd30*/  LEA R3, R3, R8, 0x9 ;  /* 0x0000000803037211 */ /* 0x000fe400078e48ff */
[----:B------:R-:W-:Y:S02]  /*bd40*/  IADD3 R14, R8, -R14, RZ ;  /* 0x8000000e080e7210 */ /* 0x000fe40007ffe0ff */
[----:B------:R-:W-:Y:S02]  /*bd50*/  SHF.R.S32.HI R8, RZ, 0x2, R17 ;  /* 0x00000002ff087819 */ /* 0x000fe40000011411 */
[C---:B------:R-:W-:Y:S02]  /*bd60*/  R2P PR, R13.reuse, 0x6 ;  /* 0x000000060d007804 */ /* 0x040fe40000000000 */
[C---:B------:R-:W-:Y:S02]  /*bd70*/  LOP3.LUT R17, R13.reuse, 0x1, RZ, 0xc0, !PT ;  /* 0x000000010d117812 */ /* 0x040fe400078ec0ff */
[----:B------:R-:W-:Y:S01]  /*bd80*/  SHF.L.U32 R13, R13, 0x6, RZ ;  /* 0x000000060d0d7819 */ /* 0x000fe200000006ff */
[----:B------:R-:W-:Y:S01]  /*bd90*/  IMAD R4, R2, c[0x0][0x3f0], RZ ;  /* 0x0000fc0002047a24 */ /* 0x000fe200078e02ff */
[----:B------:R-:W-:-:S02]  /*bda0*/  MOV R21, UR11 ;  /* 0x0000000b00157c02 */ /* 0x000fc40008000f00 */
[----:B------:R-:W-:Y:S01]  /*bdb0*/  MOV R19, UR15 ;  /* 0x0000000f00137c02 */ /* 0x000fe20008000f00 */
[----:B------:R-:W-:Y:S01]  /*bdc0*/  IMAD R2, R2, c[0x0][0x498], RZ ;  /* 0x0001260002027a24 */ /* 0x000fe200078e02ff */
[----:B------:R-:W-:Y:S02]  /*bdd0*/  MOV R20, UR10 ;  /* 0x0000000a00147c02 */ /* 0x000fe40008000f00 */
[----:B------:R-:W-:Y:S02]  /*bde0*/  MOV R18, UR14 ;  /* 0x0000000e00127c02 */ /* 0x000fe40008000f00 */
[----:B------:R-:W-:Y:S02]  /*bdf0*/  MOV R21, UR8 ;  /* 0x0000000800157c02 */ /* 0x000fe40008000f00 */
[----:B------:R-:W-:Y:S02]  /*be00*/  MOV R19, UR5 ;  /* 0x0000000500137c02 */ /* 0x000fe40008000f00 */
[----:B------:R-:W-:-:S02]  /*be10*/  LEA R8, R9, R8, 0x4 ;  /* 0x0000000809087211 */ /* 0x000fc400078e20ff */
[----:B------:R-:W-:Y:S01]  /*be20*/  LOP3.LUT R13, R13, 0x1c0, RZ, 0xc0, !PT ;  /* 0x000001c00d0d7812 */ /* 0x000fe200078ec0ff */
[----:B------:R-:W-:Y:S01]  /*be30*/  IMAD R4, R0, c[0x0][0x3f4], R4 ;  /* 0x0000fd0000047a24 */ /* 0x000fe200078e0204 */
[----:B------:R-:W-:Y:S01]  /*be40*/  LEA R14, R14, R8, 0x3 ;  /* 0x000000080e0e7211 */ /* 0x000fe200078e18ff */
[----:B------:R-:W-:Y:S01]  /*be50*/  IMAD.WIDE.U32 R18, R0, c[0x0][0x3f0], R18 ;  /* 0x0000fc0000127a25 */ /* 0x000fe200078e0012 */
[----:B------:R-:W-:-:S03]  /*be60*/  LEA.HI R13, R13, R13, RZ, 0x1d ;  /* 0x0000000d0d0d7211 */ /* 0x000fc600078fe8ff */
[C---:B------:R-:W-:Y:S02]  /*be70*/  IMAD R2, R0.reuse, c[0x0][0x49c], R2 ;  /* 0x0001270000027a24 */ /* 0x040fe400078e0202 */
[----:B------:R-:W-:Y:S01]  /*be80*/  IMAD.WIDE.U32 R20, R0, c[0x0][0x498], R20 ;  /* 0x0001260000147a25 */ /* 0x000fe200078e0014 */
[----:B------:R-:W-:Y:S02]  /*be90*/  SHF.R.S32.HI R0, RZ, 0x1f, R7 ;  /* 0x0000001fff007819 */ /* 0x000fe40000011407 */
[----:B-1----:R-:W-:Y:S01]  /*bea0*/  LEA R8, R5, R8, 0x7 ;  /* 0x0000000805087211 */ /* 0x002fe200078e38ff */
[----:B------:R-:W-:Y:S01]  /*beb0*/  IMAD R6, R6, c[0x0][0x388], RZ ;  /* 0x0000e20006067a24 */ /* 0x000fe200078e02ff */
[----:B------:R-:W-:Y:S02]  /*bec0*/  ISETP.NE.U32.AND P0, PT, R17, 0x1, PT ;  /* 0x000000011100780c */ /* 0x000fe40003f05070 */
[----:B------:R-:W-:Y:S01]  /*bed0*/  LEA R14, R5, R14, 0x7 ;  /* 0x0000000e050e7211 */ /* 0x000fe200078e38ff */
[----:B------:R-:W-:Y:S01]  /*bee0*/  IMAD R0, R0, c[0x0][0x3e0], RZ ;  /* 0x0000f80000007a24 */ /* 0x000fe200078e02ff */
[----:B------:R-:W-:-:S02]  /*bef0*/  IADD3 R19, R19, R4, RZ ;  /* 0x0000000413137210 */ /* 0x000fc40007ffe0ff */
[----:B------:R-:W-:Y:S02]  /*bf00*/  LEA R3, R3, R13, 0x1 ;  /* 0x0000000d03037211 */ /* 0x000fe400078e08ff */
[-C--:B------:R-:W-:Y:S01]  /*bf10*/  ISETP.GE.OR P5, PT, R8, R6.reuse, P3 ;  /* 0x000000060800720c */ /* 0x080fe20001fa6670 */
[----:B------:R-:W-:Y:S01]  /*bf20*/  @P4 IMAD.HI.U32 R5, R14, c[0x0][0x4ec], RZ ;  /* 0x00013b000e054a27 */ /* 0x000fe200078e00ff */
[----:B------:R-:W-:Y:S02]  /*bf30*/  IADD3 R8, R8, 0x8, RZ ;  /* 0x0000000808087810 */ /* 0x000fe40007ffe0ff */
[----:B------:R-:W-:Y:S01]  /*bf40*/  SHF.L.U32 R3, R3, 0x1, RZ ;  /* 0x0000000103037819 */ /* 0x000fe200000006ff */
[C---:B------:R-:W-:Y:S02]  /*bf50*/  IMAD R0, R7.reuse, c[0x0][0x3e4], R0 ;  /* 0x0000f90007007a24 */ /* 0x040fe400078e0200 */
[----:B------:R-:W-:Y:S01]  /*bf60*/  IMAD.WIDE.U32 R18, R7, c[0x0][0x3e0], R18 ;  /* 0x0000f80007127a25 */ /* 0x000fe200078e0012 */
[----:B------:R-:W-:-:S02]  /*bf70*/  ISETP.GE.OR P3, PT, R8, R6, P3 ;  /* 0x000000060800720c */ /* 0x000fc40001f66670 */
[----:B------:R-:W-:Y:S02]  /*bf80*/  MOV R7, R14 ;  /* 0x0000000e00077202 */ /* 0x000fe40000000f00 */
[----:B------:R-:W-:Y:S02]  /*bf90*/  IADD3 R8, R3, 0x80, RZ ;  /* 0x0000008003087810 */ /* 0x000fe40007ffe0ff */
[----:B------:R-:W-:Y:S02]  /*bfa0*/  @P4 SHF.R.U32.HI R7, RZ, c[0x0][0x4f0], R5 ;  /* 0x00013c00ff074a19 */ /* 0x000fe40000011605 */
[----:B------:R-:W-:Y:S02]  /*bfb0*/  IADD3 R19, R19, R0, RZ ;  /* 0x0000000013137210 */ /* 0x000fe40007ffe0ff */
[----:B------:R-:W-:Y:S02]  /*bfc0*/  IADD3 R0, R3, 0x70, RZ ;  /* 0x0000007003007810 */ /* 0x000fe40007ffe0ff */
[----:B------:R-:W-:-:S02]  /*bfd0*/  @P0 IADD3 R0, R8, 0x10, RZ ;  /* 0x0000001008000810 */ /* 0x000fc40007ffe0ff */
[----:B------:R-:W-:Y:S02]  /*bfe0*/  SHF.R.S32.HI R8, RZ, 0x1f, R7 ;  /* 0x0000001fff087819 */ /* 0x000fe40000011407 */
[C---:B------:R-:W-:Y:S02]  /*bff0*/  IADD3 R20, P0, R7.reuse, R20, RZ ;  /* 0x0000001407147210 */ /* 0x040fe40007f1e0ff */
[----:B------:R-:W-:-:S05]  /*c000*/  IADD3 R7, -R7, RZ, RZ ;  /* 0x000000ff07077210 */ /* 0x000fca0007ffe1ff */
[----:B------:R-:W-:Y:S01]  /*c010*/  IMAD R7, R7, c[0x0][0x4e8], R14 ;  /* 0x00013a0007077a24 */ /* 0x000fe200078e020e */
[----:B------:R-:W-:Y:S01]  /*c020*/  MOV R5, 0x20 ;  /* 0x0000002000057802 */ /* 0x000fe20000000f00 */
[C---:B------:R-:W-:Y:S01]  /*c030*/  FMUL.FTZ R177, R11.reuse, R177 ;  /* 0x000000b10bb17220 */ /* 0x040fe20000410000 */
[----:B------:R-:W-:Y:S01]  /*c040*/  SHF.R.S32.HI R4, RZ, 0x1f, R12 ;  /* 0x0000001fff047819 */ /* 0x000fe2000001140c */
[C---:B------:R-:W-:Y:S01]  /*c050*/  FMUL.FTZ R176, R11.reuse, R176 ;  /* 0x000000b00bb07220 */ /* 0x040fe20000410000 */
[----:B------:R-:W-:Y:S01]  /*c060*/  IADD3.X R21, R8, R21, R2, P0, !PT ;  /* 0x0000001508157210 */ /* 0x000fe200007fe402 */
[C---:B------:R-:W-:Y:S01]  /*c070*/  FMUL.FTZ R179, R10.reuse, R179 ;  /* 0x000000b30ab37220 */ /* 0x040fe20000410000 */
[----:B------:R-:W-:Y:S01]  /*c080*/  SHF.R.S32.HI R9, RZ, 0x1f, R7 ;  /* 0x0000001fff097819 */ /* 0x000fe20000011407 */
[----:B------:R-:W-:Y:S01]  /*c090*/  FMUL.FTZ R178, R10, R178 ;  /* 0x000000b20ab27220 */ /* 0x000fe20000410000 */
[----:B------:R-:W-:Y:S01]  /*c0a0*/  MOV R2, 0x40 ;  /* 0x0000004000027802 */ /* 0x000fe20000000f00 */
[----:B------:R-:W-:-:S02]  /*c0b0*/  FMUL.FTZ R173, R11, R173 ;  /* 0x000000ad0bad7220 */ /* 0x000fc40000410000 */
[----:B------:R-:W-:Y:S02]  /*c0c0*/  FMUL.FTZ R172, R11, R172 ;  /* 0x000000ac0bac7220 */ /* 0x000fe40000410000 */
[C---:B------:R-:W-:Y:S02]  /*c0d0*/  FMUL.FTZ R175, R10.reuse, R175 ;  /* 0x000000af0aaf7220 */ /* 0x040fe40000410000 */
[C---:B------:R-:W-:Y:S01]  /*c0e0*/  FMUL.FTZ R174, R10.reuse, R174 ;  /* 0x000000ae0aae7220 */ /* 0x040fe20000410000 */
[----:B------:R-:W-:Y:S01]  /*c0f0*/  SEL R5, R5, 0xffffffe0, !P1 ;  /* 0xffffffe005057807 */ /* 0x000fe20004800000 */
[C---:B------:R-:W-:Y:S02]  /*c100*/  FMUL.FTZ R169, R11.reuse, R169 ;  /* 0x000000a90ba97220 */ /* 0x040fe40000410000 */
[----:B------:R-:W-:Y:S02]  /*c110*/  FMUL.FTZ R168, R11, R168 ;  /* 0x000000a80ba87220 */ /* 0x000fe40000410000 */
[----:B------:R-:W-:-:S02]  /*c120*/  FMUL.FTZ R171, R10, R171 ;  /* 0x000000ab0aab7220 */ /* 0x000fc40000410000 */
[C---:B------:R-:W-:Y:S02]  /*c130*/  FMUL.FTZ R170, R10.reuse, R170 ;  /* 0x000000aa0aaa7220 */ /* 0x040fe40000410000 */
[C---:B------:R-:W-:Y:S02]  /*c140*/  FMUL.FTZ R165, R11.reuse, R165 ;  /* 0x000000a50ba57220 */ /* 0x040fe40000410000 */
[----:B------:R-:W-:Y:S02]  /*c150*/  FMUL.FTZ R164, R11, R164 ;  /* 0x000000a40ba47220 */ /* 0x000fe40000410000 */
[C---:B------:R-:W-:Y:S02]  /*c160*/  FMUL.FTZ R167, R10.reuse, R167 ;  /* 0x000000a70aa77220 */ /* 0x040fe40000410000 */
[----:B------:R-:W-:Y:S01]  /*c170*/  FMUL.FTZ R166, R10, R166 ;  /* 0x000000a60aa67220 */ /* 0x000fe20000410000 */
[----:B------:R-:W-:Y:S01]  /*c180*/  F2FP.PACK_AB R176, R177, R176 ;  /* 0x000000b0b1b0723e */ /* 0x000fe200000000ff */
[----:B------:R-:W-:Y:S01]  /*c190*/  FMUL.FTZ R161, R11, R161 ;  /* 0x000000a10ba17220 */ /* 0x000fe20000410000 */
[----:B------:R-:W-:Y:S01]  /*c1a0*/  F2FP.PACK_AB R178, R179, R178 ;  /* 0x000000b2b3b2723e */ /* 0x000fe200000000ff */
[----:B------:R-:W-:Y:S01]  /*c1b0*/  FMUL.FTZ R160, R11, R160 ;  /* 0x000000a00ba07220 */ /* 0x000fe20000410000 */
[----:B------:R-:W-:Y:S01]  /*c1c0*/  SEL R2, R2, 0xffffffc0, !P2 ;  /* 0xffffffc002027807 */ /* 0x000fe20005000000 */
[----:B------:R-:W-:-:S02]  /*c1d0*/  FMUL.FTZ R163, R10, R163 ;  /* 0x000000a30aa37220 */ /* 0x000fc40000410000 */
[C---:B------:R-:W-:Y:S01]  /*c1e0*/  FMUL.FTZ R162, R10.reuse, R162 ;  /* 0x000000a20aa27220 */ /* 0x040fe20000410000 */
[----:B------:R-:W-:Y:S01]  /*c1f0*/  F2FP.PACK_AB R172, R173, R172 ;  /* 0x000000acadac723e */ /* 0x000fe200000000ff */
[----:B------:R-:W-:Y:S01]  /*c200*/  FMUL.FTZ R157, R11, R157 ;  /* 0x0000009d0b9d7220 */ /* 0x000fe20000410000 */
[----:B------:R-:W-:Y:S01]  /*c210*/  F2FP.PACK_AB R174, R175, R174 ;  /* 0x000000aeafae723e */ /* 0x000fe200000000ff */
[----:B------:R-:W-:Y:S02]  /*c220*/  FMUL.FTZ R156, R11, R156 ;  /* 0x0000009c0b9c7220 */ /* 0x000fe40000410000 */
[C---:B------:R-:W-:Y:S02]  /*c230*/  FMUL.FTZ R159, R10.reuse, R159 ;  /* 0x0000009f0a9f7220 */ /* 0x040fe40000410000 */
[----:B------:R-:W-:Y:S02]  /*c240*/  FMUL.FTZ R158, R10, R158 ;  /* 0x0000009e0a9e7220 */ /* 0x000fe40000410000 */
[----:B------:R-:W-:-:S02]  /*c250*/  IMAD R4, R4, c[0x0][0x3d8], RZ ;  /* 0x0000f60004047a24 */ /* 0x000fc400078e02ff */
[----:B------:R-:W-:Y:S01]  /*c260*/  IMAD R9, R9, c[0x0][0x488], RZ ;  /* 0x0001220009097a24 */ /* 0x000fe200078e02ff */
[----:B------:R-:W-:Y:S01]  /*c270*/  F2FP.PACK_AB R168, R169, R168 ;  /* 0x000000a8a9a8723e */ /* 0x000fe200000000ff */
[----:B------:R-:W-:Y:S01]  /*c280*/  FMUL.FTZ R153, R11, R153 ;  /* 0x000000990b997220 */ /* 0x000fe20000410000 */
[----:B------:R-:W-:Y:S01]  /*c290*/  F2FP.PACK_AB R170, R171, R170 ;  /* 0x000000aaabaa723e */ /* 0x000fe200000000ff */
[----:B------:R-:W-:Y:S01]  /*c2a0*/  FMUL.FTZ R152, R11, R152 ;  /* 0x000000980b987220 */ /* 0x000fe20000410000 */
[----:B------:R-:W-:Y:S01]  /*c2b0*/  IADD3 R8, R3, R5, RZ ;  /* 0x0000000503087210 */ /* 0x000fe20007ffe0ff */
[C---:B------:R-:W-:Y:S02]  /*c2c0*/  FMUL.FTZ R155, R10.reuse, R155 ;  /* 0x0000009b0a9b7220 */ /* 0x040fe40000410000 */
[C---:B------:R-:W-:Y:S01]  /*c2d0*/  FMUL.FTZ R154, R10.reuse, R154 ;  /* 0x0000009a0a9a7220 */ /* 0x040fe20000410000 */
[----:B------:R-:W-:Y:S01]  /*c2e0*/  F2FP.PACK_AB R164, R165, R164 ;  /* 0x000000a4a5a4723e */ /* 0x000fe200000000ff */
[----:B------:R-:W-:Y:S01]  /*c2f0*/  FMUL.FTZ R149, R11, R149 ;  /* 0x000000950b957220 */ /* 0x000fe20000410000 */
[----:B------:R-:W-:Y:S01]  /*c300*/  F2FP.PACK_AB R166, R167, R166 ;  /* 0x000000a6a7a6723e */ /* 0x000fe200000000ff */
[----:B------:R-:W-:Y:S01]  /*c310*/  FMUL.FTZ R148, R11, R148 ;  /* 0x000000940b947220 */ /* 0x000fe20000410000 */
[----:B------:R-:W-:Y:S01]  /*c320*/  IADD3 R5, R5, R0, RZ ;  /* 0x0000000005057210 */ /* 0x000fe20007ffe0ff */
[----:B------:R-:W-:-:S02]  /*c330*/  FMUL.FTZ R151, R10, R151 ;  /* 0x000000970a977220 */ /* 0x000fc40000410000 */
[C---:B------:R-:W-:Y:S01]  /*c340*/  FMUL.FTZ R150, R10.reuse, R150 ;  /* 0x000000960a967220 */ /* 0x040fe20000410000 */
        /* <DEDUP_REMOVED lines=11> */
[----:B------:R-:W-:Y:S01]  /*c400*/  STS [R3+0x80], R176 ;  /* 0x000080b003007388 */ /* 0x000fe20000000800 */
[----:B------:R-:W-:-:S02]  /*c410*/  FMUL.FTZ R143, R10, R143 ;  /* 0x0000008f0a8f7220 */ /* 0x000fc40000410000 */
[----:B------:R-:W-:Y:S01]  /*c420*/  FMUL.FTZ R142, R10, R142 ;  /* 0x0000008e0a8e7220 */ /* 0x000fe20000410000 */
[----:B------:R-:W-:Y:S01]  /*c430*/  STS [R3+0x480], R178 ;  /* 0x000480b203007388 */ /* 0x000fe20000000800 */
[----:B------:R-:W-:Y:S02]  /*c440*/  IMAD R4, R12, c[0x0][0x3dc], R4 ;  /* 0x0000f7000c047a24 */ /* 0x000fe400078e0204 */
[----:B------:R-:W-:Y:S01]  /*c450*/  IMAD.WIDE.U32 R20, R7, c[0x0][0x488], R20 ;  /* 0x0001220007147a25 */ /* 0x000fe200078e0014 */
[----:B------:R-:W-:Y:S01]  /*c460*/  F2FP.PACK_AB R152, R153, R152 ;  /* 0x000000989998723e */ /* 0x000fe200000000ff */
[----:B------:R-:W-:Y:S02]  /*c470*/  STS [R0], R172 ;  /* 0x000000ac00007388 */ /* 0x000fe40000000800 */
[----:B------:R-:W-:Y:S01]  /*c480*/  IMAD R9, R7, c[0x0][0x48c], R9 ;  /* 0x0001230007097a24 */ /* 0x000fe200078e0209 */
[----:B------:R-:W-:Y:S01]  /*c490*/  IADD3 R7, R2, R0, RZ ;  /* 0x0000000002077210 */ /* 0x000fe20007ffe0ff */
[----:B------:R-:W-:Y:S01]  /*c4a0*/  FMUL.FTZ R137, R11, R137 ;  /* 0x000000890b897220 */ /* 0x000fe20000410000 */
[----:B------:R-:W-:Y:S01]  /*c4b0*/  F2FP.PACK_AB R154, R155, R154 ;  /* 0x0000009a9b9a723e */ /* 0x000fe200000000ff */
[----:B------:R-:W-:Y:S01]  /*c4c0*/  FMUL.FTZ R136, R11, R136 ;  /* 0x000000880b887220 */ /* 0x000fe20000410000 */
[----:B------:R-:W-:Y:S01]  /*c4d0*/  STS [R0+0x400], R174 ;  /* 0x000400ae00007388 */ /* 0x000fe20000000800 */
[----:B------:R-:W-:-:S02]  /*c4e0*/  FMUL.FTZ R139, R10, R139 ;  /* 0x0000008b0a8b7220 */ /* 0x000fc40000410000 */
[----:B------:R-:W-:Y:S02]  /*c4f0*/  FMUL.FTZ R138, R10, R138 ;  /* 0x0000008a0a8a7220 */ /* 0x000fe40000410000 */
[----:B------:R-:W-:Y:S01]  /*c500*/  IMAD.WIDE.U32 R12, R12, c[0x0][0x3d8], R18 ;  /* 0x0000f6000c0c7a25 */ /* 0x000fe200078e0012 */
[----:B------:R-:W-:Y:S01]  /*c510*/  IADD3 R18, R2, R8, RZ ;  /* 0x0000000802127210 */ /* 0x000fe20007ffe0ff */
[----:B------:R-:W-:Y:S01]  /*c520*/  STS [R8+0x80], R168 ;  /* 0x000080a808007388 */ /* 0x000fe20000000800 */
[----:B------:R-:W-:Y:S01]  /*c530*/  F2FP.PACK_AB R148, R149, R148 ;  /* 0x000000949594723e */ /* 0x000fe200000000ff */
[----:B------:R-:W-:Y:S01]  /*c540*/  FMUL.FTZ R133, R11, R133 ;  /* 0x000000850b857220 */ /* 0x000fe20000410000 */
[----:B------:R-:W-:Y:S01]  /*c550*/  F2FP.PACK_AB R150, R151, R150 ;  /* 0x000000969796723e */ /* 0x000fe200000000ff */
[----:B------:R-:W-:Y:S01]  /*c560*/  FMUL.FTZ R132, R11, R132 ;  /* 0x000000840b847220 */ /* 0x000fe20000410000 */
[----:B------:R-:W-:Y:S01]  /*c570*/  STS [R8+0x480], R170 ;  /* 0x000480aa08007388 */ /* 0x000fe20000000800 */
[C---:B------:R-:W-:Y:S01]  /*c580*/  FMUL.FTZ R135, R10.reuse, R135 ;  /* 0x000000870a877220 */ /* 0x040fe20000410000 */
[----:B------:R-:W-:Y:S01]  /*c590*/  IADD3 R2, R5, R2, RZ ;  /* 0x0000000205027210 */ /* 0x000fe20007ffe0ff */
[C---:B------:R-:W-:Y:S01]  /*c5a0*/  FMUL.FTZ R134, R10.reuse, R134 ;  /* 0x000000860a867220 */ /* 0x040fe20000410000 */
[----:B------:R-:W-:Y:S01]  /*c5b0*/  F2FP.PACK_AB R144, R145, R144 ;  /* 0x000000909190723e */ /* 0x000fe200000000ff */
[----:B------:R-:W-:Y:S01]  /*c5c0*/  FMUL.FTZ R53, R11, R53 ;  /* 0x000000350b357220 */ /* 0x000fe20000410000 */
[----:B------:R-:W-:Y:S01]  /*c5d0*/  F2FP.PACK_AB R146, R147, R146 ;  /* 0x000000929392723e */ /* 0x000fe200000000ff */
[----:B------:R-:W-:Y:S01]  /*c5e0*/  FMUL.FTZ R52, R11, R52 ;  /* 0x000000340b347220 */ /* 0x000fe20000410000 */
[----:B------:R-:W-:Y:S01]  /*c5f0*/  STS [R5], R164 ;  /* 0x000000a405007388 */ /* 0x000fe20000000800 */
[----:B------:R-:W-:-:S02]  /*c600*/  FMUL.FTZ R55, R10, R55 ;  /* 0x000000370a377220 */ /* 0x000fc40000410000 */
[C---:B------:R-:W-:Y:S01]  /*c610*/  FMUL.FTZ R54, R10.reuse, R54 ;  /* 0x000000360a367220 */ /* 0x040fe20000410000 */
[----:B------:R-:W-:Y:S01]  /*c620*/  STS [R5+0x400], R166 ;  /* 0x000400a605007388 */ /* 0x000fe20000000800 */
[----:B------:R-:W-:Y:S01]  /*c630*/  FMUL.FTZ R57, R11, R57 ;  /* 0x000000390b397220 */ /* 0x000fe20000410000 */
[----:B------:R-:W-:Y:S01]  /*c640*/  F2FP.PACK_AB R140, R141, R140 ;  /* 0x0000008c8d8c723e */ /* 0x000fe200000000ff */
[----:B------:R-:W-:Y:S01]  /*c650*/  FMUL.FTZ R56, R11, R56 ;  /* 0x000000380b387220 */ /* 0x000fe20000410000 */
[----:B------:R-:W-:Y:S01]  /*c660*/  F2FP.PACK_AB R142, R143, R142 ;  /* 0x0000008e8f8e723e */ /* 0x000fe200000000ff */
[C---:B------:R-:W-:Y:S01]  /*c670*/  FMUL.FTZ R59, R10.reuse, R59 ;  /* 0x0000003b0a3b7220 */ /* 0x040fe20000410000 */
[----:B------:R-:W-:Y:S01]  /*c680*/  STS [R14+0x80], R160 ;  /* 0x000080a00e007388 */ /* 0x000fe20000000800 */
[C---:B------:R-:W-:Y:S01]  /*c690*/  FMUL.FTZ R58, R10.reuse, R58 ;  /* 0x0000003a0a3a7220 */ /* 0x040fe20000410000 */
[----:B------:R-:W-:Y:S01]  /*c6a0*/  F2FP.PACK_AB R136, R137, R136 ;  /* 0x000000888988723e */ /* 0x000fe200000000ff */
[C---:B------:R-:W-:Y:S01]  /*c6b0*/  FMUL.FTZ R61, R11.reuse, R61 ;  /* 0x0000003d0b3d7220 */ /* 0x040fe20000410000 */
[----:B------:R-:W-:Y:S01]  /*c6c0*/  STS [R14+0x480], R162 ;  /* 0x000480a20e007388 */ /* 0x000fe20000000800 */
[----:B------:R-:W-:Y:S01]  /*c6d0*/  FMUL.FTZ R60, R11, R60 ;  /* 0x0000003c0b3c7220 */ /* 0x000fe20000410000 */
[----:B------:R-:W-:Y:S01]  /*c6e0*/  F2FP.PACK_AB R138, R139, R138 ;  /* 0x0000008a8b8a723e */ /* 0x000fe200000000ff */
[C---:B------:R-:W-:Y:S01]  /*c6f0*/  FMUL.FTZ R63, R10.reuse, R63 ;  /* 0x0000003f0a3f7220 */ /* 0x040fe20000410000 */
[----:B------:R-:W-:Y:S01]  /*c700*/  STS [R7], R156 ;  /* 0x0000009c07007388 */ /* 0x000fe20000000800 */
[C---:B------:R-:W-:Y:S01]  /*c710*/  FMUL.FTZ R62, R10.reuse, R62 ;  /* 0x0000003e0a3e7220 */ /* 0x040fe20000410000 */
[----:B------:R-:W-:Y:S01]  /*c720*/  F2FP.PACK_AB R132, R133, R132 ;  /* 0x000000848584723e */ /* 0x000fe200000000ff */
[C---:B------:R-:W-:Y:S01]  /*c730*/  FMUL.FTZ R65, R11.reuse, R65 ;  /* 0x000000410b417220 */ /* 0x040fe20000410000 */
[----:B------:R-:W-:Y:S01]  /*c740*/  STS [R7+0x400], R158 ;  /* 0x0004009e07007388 */ /* 0x000fe20000000800 */
        /* <DEDUP_REMOVED lines=114> */
[----:B------:R-:W-:Y:S01]  /*ce70*/  FMUL.FTZ R129, R11, R129 ;  /* 0x000000810b817220 */ /* 0x000fe20000410000 */
[----:B------:R-:W-:Y:S01]  /*ce80*/  STS [R14+0x8080], R84 ;  /* 0x008080540e007388 */ /* 0x000fe20000000800 */
[----:B------:R-:W-:-:S02]  /*ce90*/  FMUL.FTZ R127, R10, R127 ;  /* 0x0000007f0a7f7220 */ /* 0x000fc40000410000 */
[C---:B------:R-:W-:Y:S01]  /*cea0*/  FMUL.FTZ R126, R10.reuse, R126 ;  /* 0x0000007e0a7e7220 */ /* 0x040fe20000410000 */
[----:B------:R-:W-:Y:S01]  /*ceb0*/  STS [R14+0x8480], R86 ;  /* 0x008480560e007388 */ /* 0x000fe20000000800 */
[C---:B------:R-:W-:Y:S01]  /*cec0*/  FMUL.FTZ R131, R10.reuse, R131 ;  /* 0x000000830a837220 */ /* 0x040fe20000410000 */
[----:B------:R-:W-:Y:S01]  /*ced0*/  F2FP.PACK_AB R112, R113, R112 ;  /* 0x000000707170723e */ /* 0x000fe200000000ff */
[----:B------:R-:W-:Y:S01]  /*cee0*/  FMUL.FTZ R11, R11, R128 ;  /* 0x000000800b0b7220 */ /* 0x000fe20000410000 */
[----:B------:R-:W-:Y:S01]  /*cef0*/  STS [R7+0x8000], R88 ;  /* 0x0080005807007388 */ /* 0x000fe20000000800 */
[----:B------:R-:W-:Y:S01]  /*cf00*/  FMUL.FTZ R10, R10, R130 ;  /* 0x000000820a0a7220 */ /* 0x000fe20000410000 */
[----:B------:R-:W-:Y:S02]  /*cf10*/  F2FP.PACK_AB R114, R115, R114 ;  /* 0x000000727372723e */ /* 0x000fe400000000ff */
[----:B------:R-:W-:Y:S01]  /*cf20*/  STS [R7+0x8400], R90 ;  /* 0x0084005a07007388 */ /* 0x000fe20000000800 */
[----:B------:R-:W-:-:S02]  /*cf30*/  F2FP.PACK_AB R116, R117, R116 ;  /* 0x000000747574723e */ /* 0x000fc400000000ff */
[----:B------:R-:W-:Y:S01]  /*cf40*/  F2FP.PACK_AB R118, R119, R118 ;  /* 0x000000767776723e */ /* 0x000fe200000000ff */
[----:B------:R-:W-:Y:S01]  /*cf50*/  STS [R18+0x8080], R92 ;  /* 0x0080805c12007388 */ /* 0x000fe20000000800 */
[----:B------:R-:W-:Y:S02]  /*cf60*/  LEA R17, P0, R20, c[0x0][0x450], 0x2 ;  /* 0x0001140014117a11 */ /* 0x000fe400078010ff */
[----:B------:R-:W-:Y:S01]  /*cf70*/  IADD3 R9, R21, R9, RZ ;  /* 0x0000000915097210 */ /* 0x000fe20007ffe0ff */
[----:B------:R-:W-:Y:S01]  /*cf80*/  STS [R18+0x8480], R94 ;  /* 0x0084805e12007388 */ /* 0x000fe20000000800 */
[----:B------:R-:W-:Y:S02]  /*cf90*/  F2FP.PACK_AB R120, R121, R120 ;  /* 0x000000787978723e */ /* 0x000fe400000000ff */
[----:B------:R-:W-:Y:S01]  /*cfa0*/  F2FP.PACK_AB R122, R123, R122 ;  /* 0x0000007a7b7a723e */ /* 0x000fe200000000ff */
        /* <DEDUP_REMOVED lines=23> */
[----:B------:R-:W-:Y:S04]  /*d120*/  SHFL.IDX PT, R20, R17, RZ, 0x1c1f ;  /* 0x001c1fff11147589 */ /* 0x000fe800000e0000 */
[----:B------:R-:W3:Y:S04]  /*d130*/  SHFL.IDX PT, R21, R9, RZ, 0x1c1f ;  /* 0x001c1fff09157589 */ /* 0x000ee800000e0000 */
[----:B------:R-:W-:Y:S06]  /*d140*/  BAR.SYNC.DEFER_BLOCKING 0x1, 0x100 ;  /* 0x0044000000007b1d */ /* 0x000fec0000010000 */
[----:B------:R-:W-:Y:S04]  /*d150*/  SHFL.IDX PT, R22, R17, 0x1, 0x1c1f ;  /* 0x003c1f0011167f89 */ /* 0x000fe800000e0000 */
[----:B------:R-:W4:Y:S01]  /*d160*/  SHFL.IDX PT, R23, R9, 0x1, 0x1c1f ;  /* 0x003c1f0009177f89 */ /* 0x000f2200000e0000 */
[----:B-1----:R-:W-:-:S03]  /*d170*/  SHF.L.U32 R14, R24, 0x1, RZ ;  /* 0x00000001180e7819 */ /* 0x002fc600000006ff */
[----:B---3--:R1:W-:Y:S04]  /*d180*/  @!P5 ST.E [R20.64], R16 ;  /* 0x000000101400d985 */ /* 0x0083e8000c10190c */
[----:B----4-:R1:W-:Y:S04]  /*d190*/  @!P3 ST.E [R22.64], R15 ;  /* 0x0000000f1600b985 */ /* 0x0103e8000c10190c */
        /* <DEDUP_REMOVED lines=12> */
[----:B------:R-:W-:-:S02]  /*d260*/  IADD3 R4, R13, R4, RZ ;  /* 0x000000040d047210 */ /* 0x000fc40007ffe0ff */
[----:B------:R-:W-:-:S04]  /*d270*/  LEA R0, P0, R12, c[0x0][0x380], 0x1 ;  /* 0x0000e0000c007a11 */ /* 0x000fc800078008ff */
[----:B------:R-:W-:Y:S02]  /*d280*/  LEA.HI.X R73, R12, c[0x0][0x384], R4, 0x1, P0 ;  /* 0x0000e1000c497a11 */ /* 0x000fe400000f0c04 */
[----:B--2---:R-:W-:Y:S01]  /*d290*/  ISETP.GE.AND P0, PT, R83, R6, PT ;  /* 0x000000065300720c */ /* 0x004fe20003f06270 */
[----:B------:R2:W1:Y:S01]  /*d2a0*/  SHFL.IDX PT, R74, R0, RZ, 0x181f ;  /* 0x00181fff004a7589 */ /* 0x00046200000e0000 */
[----:B------:R-:W-:Y:S03]  /*d2b0*/  BSSY B0, `(.L_x_775) ;  /* 0x000001f000007945 */ /* 0x000fe60003800000 */
[----:B------:R2:W1:Y:S08]  /*d2c0*/  SHFL.IDX PT, R75, R73, RZ, 0x181f ;  /* 0x00181fff494b7589 */ /* 0x00047000000e0000 */
[----:B------:R-:W-:Y:S05]  /*d2d0*/  @P0 BRA `(.L_x_776) ;  /* 0x000001c000000947 */ /* 0x000fea0003800000 */
[----:B---34-:R-:W3:Y:S01]  /*d2e0*/  LDS.128 R68, [R14+0x80] ;  /* 0x000080000e447984 */ /* 0x018ee20000000c00 */
[----:B-----5:R-:W-:-:S02]  /*d2f0*/  IADD3 R72, R81, 0x40, RZ ;  /* 0x0000004051487810 */ /* 0x020fc40007ffe0ff */
[C---:B------:R-:W-:Y:S01]  /*d300*/  IADD3 R5, R81.reuse, 0x80, RZ ;  /* 0x0000008051057810 */ /* 0x040fe20007ffe0ff */
[----:B------:R-:W4:Y:S01]  /*d310*/  LDS.128 R64, [R14+0x4080] ;  /* 0x004080000e407984 */ /* 0x000f220000000c00 */
[----:B------:R-:W-:Y:S02]  /*d320*/  IADD3 R3, R81, 0xc0, RZ ;  /* 0x000000c051037810 */ /* 0x000fe40007ffe0ff */
[----:B------:R-:W-:Y:S01]  /*d330*/  ISETP.GE.AND P2, PT, R72, c[0x0][0x3c8], PT ;  /* 0x0000f20048007a0c */ /* 0x000fe20003f46270 */
[----:B------:R-:W2:Y:S01]  /*d340*/  LDS.128 R60, [R14+0x8080] ;  /* 0x008080000e3c7984 */ /* 0x000ea20000000c00 */
        /* <DEDUP_REMOVED lines=15> */
[----:B---3--:R3:W-:Y:S03]  /*d440*/  @!P3 ST.E.128 [R76.64], R68 ;  /* 0x000000444c00b985 */ /* 0x0087e6000c101d0c */
[--C-:B------:R-:W-:Y:S01]  /*d450*/  @!P1 IMAD.WIDE R4, R4, 0x2, R74.reuse ;  /* 0x0000000204049825 */ /* 0x100fe200078e024a */
[----:B----4-:R3:W-:Y:S03]  /*d460*/  @!P2 ST.E.128 [R78.64], R64 ;  /* 0x000000404e00a985 */ /* 0x0107e6000c101d0c */
[----:B------:R-:W-:Y:S01]  /*d470*/  @!P0 IMAD.WIDE R2, R2, 0x2, R74 ;  /* 0x0000000202028825 */ /* 0x000fe200078e024a */
[----:B--2---:R3:W-:Y:S04]  /*d480*/  @!P1 ST.E.128 [R4.64], R60 ;  /* 0x0000003c04009985 */ /* 0x0047e8000c101d0c */
[----:B-1----:R3:W-:Y:S02]  /*d490*/  @!P0 ST.E.128 [R2.64], R12 ;  /* 0x0000000c02008985 */ /* 0x0027e4000c101d0c */
.L_x_776:
[----:B---34-:R-:W-:Y:S05]  /*d4a0*/  BSYNC B0 ;  /* 0x0000000000007941 */ /* 0x018fea0003800000 */
.L_x_775:
[----:B------:R-:W-:Y:S01]  /*d4b0*/  IADD3 R2, R83, 0x20, RZ ;  /* 0x0000002053027810 */ /* 0x000fe20007ffe0ff */
[----:B-1----:R1:W3:Y:S01]  /*d4c0*/  SHFL.IDX PT, R15, R73, 0x1, 0x181f ;  /* 0x00381f00490f7f89 */ /* 0x0022e200000e0000 */
[----:B------:R-:W-:Y:S02]  /*d4d0*/  BSSY B0, `(.L_x_777) ;  /* 0x000001c000007945 */ /* 0x000fe40003800000 */
[----:B------:R-:W-:Y:S01]  /*d4e0*/  ISETP.GE.AND P0, PT, R2, R6, PT ;  /* 0x000000060200720c */ /* 0x000fe20003f06270 */
[----:B------:R1:W4:-:S12]  /*d4f0*/  SHFL.IDX PT, R14, R0, 0x1, 0x181f ;  /* 0x00381f00000e7f89 */ /* 0x00031800000e0000 */
        /* <DEDUP_REMOVED lines=25> */
.L_x_778:
[----:B------:R-:W-:Y:S05]  /*d690*/  BSYNC B0 ;  /* 0x0000000000007941 */ /* 0x000fea0003800000 */
.L_x_777:
[----:B---3--:R-:W-:Y:S01]  /*d6a0*/  IADD3 R2, R83, 0x40, RZ ;  /* 0x0000004053027810 */ /* 0x008fe20007ffe0ff */
[----:B------:R3:W1:Y:S01]  /*d6b0*/  SHFL.IDX PT, R15, R73, 0x2, 0x181f ;  /* 0x00581f00490f7f89 */ /* 0x00066200000e0000 */
[----:B------:R-:W-:Y:S02]  /*d6c0*/  BSSY B0, `(.L_x_779) ;  /* 0x000001c000007945 */ /* 0x000fe40003800000 */
[----:B------:R-:W-:Y:S01]  /*d6d0*/  ISETP.GE.AND P0, PT, R2, R6, PT ;  /* 0x000000060200720c */ /* 0x000fe20003f06270 */
[----:B----4-:R3:W4:-:S12]  /*d6e0*/  SHFL.IDX PT, R14, R0, 0x2, 0x181f ;  /* 0x00581f00000e7f89 */ /* 0x01071800000e0000 */
        /* <DEDUP_REMOVED lines=25> */
.L_x_780:
[----:B------:R-:W-:Y:S05]  /*d880*/  BSYNC B0 ;  /* 0x0000000000007941 */ /* 0x000fea0003800000 */
.L_x_779:
[----:B-1----:R1:W2:Y:S04]  /*d890*/  SHFL.IDX PT, R12, R0, 0x3, 0x181f ;  /* 0x00781f00000c7f89 */ /* 0x0022a800000e0000 */
[----:B------:R3:W4:Y:S02]  /*d8a0*/  SHFL.IDX PT, R13, R73, 0x3, 0x181f ;  /* 0x00781f00490d7f89 */ /* 0x00072400000e0000 */
[----:B-123--:R-:W-:-:S04]  /*d8b0*/  IADD3 R0, R83, 0x60, RZ ;  /* 0x0000006053007810 */ /* 0x00efc80007ffe0ff */
[----:B------:R-:W-:-:S13]  /*d8c0*/  ISETP.GE.AND P0, PT, R0, R6, PT ;  /* 0x000000060000720c */ /* 0x000fda0003f06270 */
[----:B------:R-:W-:Y:S05]  /*d8d0*/  @P0 EXIT ;  /* 0x000000000000094d */ /* 0x000fea0003800000 */
[C---:B----45:R-:W-:Y:S02]  /*d8e0*/  IADD3 R4, R81.reuse, 0x40, RZ ;  /* 0x0000004051047810 */ /* 0x070fe40007ffe0ff */
[C---:B------:R-:W-:Y:S02]  /*d8f0*/  IADD3 R2, R81.reuse, 0x80, RZ ;  /* 0x0000008051027810 */ /* 0x040fe40007ffe0ff */
[----:B------:R-:W-:Y:S02]  /*d900*/  ISETP.GE.AND P1, PT, R4, c[0x0][0x3c8], PT ;  /* 0x0000f20004007a0c */ /* 0x000fe40003f26270 */
[----:B------:R-:W-:Y:S02]  /*d910*/  ISETP.GE.AND P0, PT, R2, c[0x0][0x3c8], PT ;  /* 0x0000f20002007a0c */ /* 0x000fe40003f06270 */
[----:B------:R-:W-:-:S09]  /*d920*/  ISETP.GE.AND P2, PT, R81, c[0x0][0x3c8], PT ;  /* 0x0000f20051007a0c */ /* 0x000fd20003f46270 */
[----:B------:R-:W-:Y:S02]  /*d930*/  @!P1 SHF.R.S32.HI R3, RZ, 0x1f, R4 ;  /* 0x0000001fff039819 */ /* 0x000fe40000011404 */
[----:B------:R-:W-:Y:S02]  /*d940*/  @!P0 SHF.R.S32.HI R0, RZ, 0x1f, R2 ;  /* 0x0000001fff008819 */ /* 0x000fe40000011402 */
[----:B------:R-:W-:Y:S01]  /*d950*/  @!P1 LEA.HI R3, R3, R4, RZ, 0x3 ;  /* 0x0000000403039211 */ /* 0x000fe200078f18ff */
[--C-:B------:R-:W-:Y:S01]  /*d960*/  @!P2 IMAD.WIDE R4, R81, 0x2, R12.reuse ;  /* 0x000000025104a825 */ /* 0x100fe200078e020c */
[----:B------:R-:W-:Y:S02]  /*d970*/  @!P0 LEA.HI R0, R0, R2, RZ, 0x3 ;  /* 0x0000000200008211 */ /* 0x000fe400078f18ff */
[----:B------:R-:W-:Y:S02]  /*d980*/  @!P1 LOP3.LUT R3, R3, 0xfffffff8, RZ, 0xc0, !PT ;  /* 0xfffffff803039812 */ /* 0x000fe400078ec0ff */
[----:B------:R-:W-:Y:S01]  /*d990*/  @!P0 LOP3.LUT R0, R0, 0xfffffff8, RZ, 0xc0, !PT ;  /* 0xfffffff800008812 */ /* 0x000fe200078ec0ff */
[----:B------:R-:W-:Y:S02]  /*d9a0*/  @!P2 ST.E.128 [R4.64], R48 ;  /* 0x000000300400a985 */ /* 0x000fe4000c101d0c */
[----:B------:R-:W-:-:S04]  /*d9b0*/  @!P1 IMAD.WIDE R2, R3, 0x2, R12 ;  /* 0x0000000203029825 */ /* 0x000fc800078e020c */
[----:B------:R-:W-:Y:S01]  /*d9c0*/  @!P0 IMAD.WIDE R6, R0, 0x2, R12 ;  /* 0x0000000200068825 */ /* 0x000fe200078e020c */
[----:B------:R1:W-:Y:S04]  /*d9d0*/  @!P1 ST.E.128 [R2.64], R36 ;  /* 0x0000002402009985 */ /* 0x0003e8000c101d0c */
[----:B------:R2:W-:Y:S01]  /*d9e0*/  @!P0 ST.E.128 [R6.64], R24 ;  /* 0x0000001806008985 */ /* 0x0005e2000c101d0c */
[----:B-1----:R-:W-:-:S04]  /*d9f0*/  IADD3 R2, R81, 0xc0, RZ ;  /* 0x000000c051027810 */ /* 0x002fc80007ffe0ff */
[----:B------:R-:W-:-:S13]  /*da00*/  ISETP.GE.AND P0, PT, R2, c[0x0][0x3c8], PT ;  /* 0x0000f20002007a0c */ /* 0x000fda0003f06270 */
[----:B------:R-:W-:Y:S05]  /*da10*/  @P0 EXIT ;  /* 0x000000000000094d */ /* 0x000fea0003800000 */
[----:B--2---:R-:W-:-:S04]  /*da20*/  SHF.R.S32.HI R0, RZ, 0x1f, R2 ;  /* 0x0000001fff007819 */ /* 0x004fc80000011402 */
[----:B------:R-:W-:-:S04]  /*da30*/  LEA.HI R0, R0, R2, RZ, 0x3 ;  /* 0x0000000200007211 */ /* 0x000fc800078f18ff */
[----:B------:R-:W-:-:S05]  /*da40*/  LOP3.LUT R0, R0, 0xfffffff8, RZ, 0xc0, !PT ;  /* 0xfffffff800007812 */ /* 0x000fca00078ec0ff */
[----:B------:R-:W-:-:S05]  /*da50*/  IMAD.WIDE R12, R0, 0x2, R12 ;  /* 0x00000002000c7825 */ /* 0x000fca00078e020c */
[----:B------:R-:W-:Y:S01]  /*da60*/  ST.E.128 [R12.64], R8 ;  /* 0x000000080c007985 */ /* 0x000fe2000c101d0c */
[----:B------:R-:W-:Y:S05]  /*da70*/  EXIT ;  /* 0x000000000000794d */ /* 0x000fea0003800000 */
.L_x_781:
        /* <DEDUP_REMOVED lines=16> */
.L_x_3545:


//--------------------- .text._ZN7cutlass13device_kernelIN5flash19enable_sm80_to_sm89INS1_16FlashAttnFwdSm80INS1_25CollectiveMainloopFwdSm80ILi8ELi1ELb0EN4cute5tupleIJNS5_1CILi128EEENS7_ILi96EEENS7_ILi256EEEEEELi256ENS_6half_tEfNS_4arch4Sm80ELb0ELb0ELb1ELb1ELb1ELb0ELb1ELb0EEENS1_21CollectiveEpilogueFwdINS6_IJS8_SA_S9_EEENS6_IJNS7_ILi1EEESI_SI_EEESC_SE_Li256ELb1ELb1ELb0ELb0EEENS1_19SingleTileSchedulerILb1ELb0ELb1ELi128EEEEEEEEEvNT_6ParamsE --------------------------
	.section	.text._ZN7cutlass13device_kernelIN5flash19enable_sm80_to_sm89INS1_16FlashAttnFwdSm80INS1_25CollectiveMainloopFwdSm80ILi8ELi1ELb0EN4cute5tupleIJNS5_1CILi128EEENS7_ILi96EEENS7_ILi256EEEEEELi256ENS_6half_tEfNS_4arch4Sm80ELb0ELb0ELb1ELb1ELb1ELb0ELb1ELb0EEENS1_21CollectiveEpilogueFwdINS6_IJS8_SA_S9_EEENS6_IJNS7_ILi1EEESI_SI_EEESC_SE_Li256ELb1ELb1ELb0ELb0EEENS1_19SingleTileSchedulerILb1ELb0ELb1ELi128EEEEEEEEEvNT_6ParamsE,"ax",@progbits
	.sectioninfo	@"SHI_REGISTERS=255"
	.align	128
.text._ZN7cutlass13device_kernelIN5flash19enable_sm80_to_sm89INS1_16FlashAttnFwdSm80INS1_25CollectiveMainloopFwdSm80ILi8ELi1ELb0EN4cute5tupleIJNS5_1CILi128EEENS7_ILi96EEENS7_ILi256EEEEEELi256ENS_6half_tEfNS_4arch4Sm80ELb0ELb0ELb1ELb1ELb1ELb0ELb1ELb0EEENS1_21CollectiveEpilogueFwdINS6_IJS8_SA_S9_EEENS6_IJNS7_ILi1EEESI_SI_EEESC_SE_Li256ELb1ELb1ELb0ELb0EEENS1_19SingleTileSchedulerILb1ELb0ELb1ELi128EEEEEEEEEvNT_6ParamsE:
        .type           _ZN7cutlass13device_kernelIN5flash19enable_sm80_to_sm89INS1_16FlashAttnFwdSm80INS1_25CollectiveMainloopFwdSm80ILi8ELi1ELb0EN4cute5tupleIJNS5_1CILi128EEENS7_ILi96EEENS7_ILi256EEEEEELi256ENS_6half_tEfNS_4arch4Sm80ELb0ELb0ELb1ELb1ELb1ELb0ELb1ELb0EEENS1_21CollectiveEpilogueFwdINS6_IJS8_SA_S9_EEENS6_IJNS7_ILi1EEESI_SI_EEESC_SE_Li256ELb1ELb1ELb0ELb0EEENS1_19SingleTileSchedulerILb1ELb0ELb1ELi128EEEEEEEEEvNT_6ParamsE,@function
        .size           _ZN7cutlass13device_kernelIN5flash19enable_sm80_to_sm89INS1_16FlashAttnFwdSm80INS1_25CollectiveMainloopFwdSm80ILi8ELi1ELb0EN4cute5tupleIJNS5_1CILi128EEENS7_ILi96EEENS7_ILi256EEEEEELi256ENS_6half_tEfNS_4arch4Sm80ELb0ELb0ELb1ELb1ELb1ELb0ELb1ELb0EEENS1_21CollectiveEpilogueFwdINS6_IJS8_SA_S9_EEENS6_IJNS7_ILi1EEESI_SI_EEESC_SE_Li256ELb1ELb1ELb0ELb0EEENS1_19SingleTileSchedulerILb1ELb0ELb1ELi128EEEEEEEEEvNT_6ParamsE,(.L_x_3546 - _ZN7cutlass13device_kernelIN5flash19enable_sm80_to_sm89INS1_16FlashAttnFwdSm80INS1_25CollectiveMainloopFwdSm80ILi8ELi1ELb0EN4cute5tupleIJNS5_1CILi128EEENS7_ILi96EEENS7_ILi256EEEEEELi256ENS_6half_tEfNS_4arch4Sm80ELb0ELb0ELb1ELb1ELb1ELb0ELb1ELb0EEENS1_21CollectiveEpilogueFwdINS6_IJS8_SA_S9_EEENS6_IJNS7_ILi1EEESI_SI_EEESC_SE_Li256ELb1ELb1ELb0ELb0EEENS1_19SingleTileSchedulerILb1ELb0ELb1ELi128EEEEEEEEEvNT_6ParamsE)
        .other          _ZN7cutlass13device_kernelIN5flash19enable_sm80_to_sm89INS1_16FlashAttnFwdSm80INS1_25CollectiveMainloopFwdSm80ILi8ELi1ELb0EN4cute5tupleIJNS5_1CILi128EEENS7_ILi96EEENS7_ILi256EEEEEELi256ENS_6half_tEfNS_4arch4Sm80ELb0ELb0ELb1ELb1ELb1ELb0ELb1ELb0EEENS1_21CollectiveEpilogueFwdINS6_IJS8_SA_S9_EEENS6_IJNS7_ILi1EEESI_SI_EEESC_SE_Li256ELb1ELb1ELb0ELb0EEENS1_19SingleTileSchedulerILb1ELb0ELb1ELi128EEEEEEEEEvNT_6ParamsE,@"STO_CUDA_ENTRY STV_DEFAULT"
_ZN7cutlass13device_kernelIN5flash19enable_sm80_to_sm89INS1_16FlashAttnFwdSm80INS1_25CollectiveMainloopFwdSm80ILi8ELi1ELb0EN4cute5tupleIJNS5_1CILi128EEENS7_ILi96EEENS7_ILi256EEEEEELi256ENS_6half_tEfNS_4arch4Sm80ELb0ELb0ELb1ELb1ELb1ELb0ELb1ELb0EEENS1_21CollectiveEpilogueFwdINS6_IJS8_SA_S9_EEENS6_IJNS7_ILi1EEESI_SI_EEESC_SE_Li256ELb1ELb1ELb0ELb0EEENS1_19SingleTileSchedulerILb1ELb0ELb1ELi128EEEEEEEEEvNT_6ParamsE:
        /* <DEDUP_REMOVED lines=21> */
.L_x_783:
        /* <DEDUP_REMOVED lines=13> */
.L_x_785:
[----:B------:R-:W-:Y:S02]  /*0220*/  ULDC UR6, c[0x0][0x54c] ;  /* 0x0001530000067ab9 */ /* 0x000fe40000000800 */
.L_x_784:
[----:B------:R-:W-:Y:S02]  /*0230*/  ULDC UR4, c[0x0][0x548] ;  /* 0x0001520000047ab9 */ /* 0x000fe40000000800 */
[----:B------:R-:W-:-:S02]  /*0240*/  USHF.L.U32 UR5, UR5, 0x7, URZ ;  /* 0x0000000705057899 */ /* 0x000fc4000800063f */
[----:B------:R-:W-:-:S04]  /*0250*/  UIMAD UR4, UR6, UR4, URZ ;  /* 0x00000004060472a4 */ /* 0x000fc8000f8e023f */
[----:B------:R-:W-:-:S04]  /*0260*/  UISETP.GE.AND UP0, UPT, UR5, UR4, UPT ;  /* 0x000000040500728c */ /* 0x000fc8000bf06270 */
[----:B------:R-:W-:Y:S01]  /*0270*/  USEL UR11, UR11, 0xffffffff, !UP0 ;  /* 0xffffffff0b0b7887 */ /* 0x000fe2000c000000 */
[----:B------:R-:W-:Y:S05]  /*0280*/  BRA `(.L_x_786) ;  /* 0x000001b000007947 */ /* 0x000fea0003800000 */
.L_x_782:
        /* <DEDUP_REMOVED lines=8> */
.L_x_787:
        /* <DEDUP_REMOVED lines=13> */
.L_x_789:
[----:B------:R-:W-:Y:S02]  /*03e0*/  ULDC UR6, c[0x0][0x54c] ;  /* 0x0001530000067ab9 */ /* 0x000fe40000000800 */
.L_x_788:
[----:B------:R-:W-:Y:S02]  /*03f0*/  ULDC UR4, c[0x0][0x548] ;  /* 0x0001520000047ab9 */ /* 0x000fe40000000800 */
[----:B------:R-:W-:-:S02]  /*0400*/  USHF.L.U32 UR5, UR5, 0x7, URZ ;  /* 0x0000000705057899 */ /* 0x000fc4000800063f */
[----:B------:R-:W-:-:S04]  /*0410*/  UIMAD UR4, UR6, UR4, URZ ;  /* 0x00000004060472a4 */ /* 0x000fc8000f8e023f */
[----:B------:R-:W-:-:S04]  /*0420*/  UISETP.GE.AND UP0, UPT, UR5, UR4, UPT ;  /* 0x000000040500728c */ /* 0x000fc8000bf06270 */
[----:B------:R-:W-:-:S06]  /*0430*/  USEL UR11, UR11, 0xffffffff, !UP0 ;  /* 0xffffffff0b0b7887 */ /* 0x000fcc000c000000 */
.L_x_786:
        /* <DEDUP_REMOVED lines=39> */
[----:B-1-3--:R-:W-:Y:S05]  /*06b0*/  @P1 BRA `(.L_x_790) ;  /* 0x0000004000001947 */ /* 0x00afea0003800000 */
[----:B------:R-:W-:Y:S05]  /*06c0*/  @!P0 BRA `(.L_x_790) ;  /* 0x0000003000008947 */ /* 0x000fea0003800000 */
[----:B-----5:R1:W3:Y:S04]  /*06d0*/  LDG.E R0, [R8.64] ;  /* 0x0000000c08007981 */ /* 0x0202e8000c1e1900 */
[----:B-1----:R-:W3:Y:S02]  /*06e0*/  LDG.E R8, [R8.64+0x4] ;  /* 0x0000040c08087981 */ /* 0x002ee4000c1e1900 */
[----:B---3--:R-:W-:-:S02]  /*06f0*/  IADD3 R0, -R0, R8, RZ ;  /* 0x0000000800007210 */ /* 0x008fc40007ffe1ff */
.L_x_790:
[----:B------:R-:W-:-:S04]  /*0700*/  ISETP.NE.U32.AND P0, PT, RZ, c[0x0][0x368], PT ;  /* 0x0000da00ff007a0c */ /* 0x000fc80003f05070 */
[----:B------:R-:W-:-:S13]  /*0710*/  ISETP.NE.AND.EX P0, PT, RZ, c[0x0][0x36c], PT, P0 ;  /* 0x0000db00ff007a0c */ /* 0x000fda0003f05300 */
[----:B------:R-:W-:Y:S05]  /*0720*/  @!P0 BRA `(.L_x_791) ;  /* 0x0000007000008947 */ /* 0x000fea0003800000 */
[----:B------:R-:W-:Y:S02]  /*0730*/  ULDC.64 UR4, c[0x0][0x368] ;  /* 0x0000da0000047ab9 */ /* 0x000fe40000000a00 */
[----:B------:R-:W-:-:S06]  /*0740*/  UIMAD.WIDE UR4, UR11, UR15, UR4 ;  /* 0x0000000f0b0472a5 */ /* 0x000fcc000f8e0204 */
[----:B------:R-:W-:Y:S02]  /*0750*/  MOV R4, UR4 ;  /* 0x0000000400047c02 */ /* 0x000fe40008000f00 */
[----:B------:R-:W-:-:S05]  /*0760*/  MOV R5, UR5 ;  /* 0x0000000500057c02 */ /* 0x000fca0008000f00 */
[----:B------:R-:W3:Y:S02]  /*0770*/  LDG.E R4, [R4.64] ;  /* 0x0000000c04047981 */ /* 0x000ee4000c1e1900 */
[----:B---3--:R1:W3:Y:S02]  /*0780*/  R2UR UR4, R4 ;  /* 0x00000000040473c2 */ /* 0x0082e400000e0000 */
[----:B-1-3--:R-:W-:Y:S05]  /*0790*/  BRA `(.L_x_792) ;  /* 0x000000c000007947 */ /* 0x00afea0003800000 */
.L_x_791:
[----:B------:R-:W-:-:S04]  /*07a0*/  ISETP.NE.U32.AND P0, PT, RZ, c[0x0][0x350], PT ;  /* 0x0000d400ff007a0c */ /* 0x000fc80003f05070 */
[----:B------:R-:W-:-:S13]  /*07b0*/  ISETP.NE.AND.EX P0, PT, RZ, c[0x0][0x354], PT, P0 ;  /* 0x0000d500ff007a0c */ /* 0x000fda0003f05300 */
[----:B------:R-:W-:Y:S05]  /*07c0*/  @!P0 BRA `(.L_x_792) ;  /* 0x0000009000008947 */ /* 0x000fea0003800000 */
[----:B------:R-:W-:Y:S02]  /*07d0*/  ULDC.64 UR4, c[0x0][0x350] ;  /* 0x0000d40000047ab9 */ /* 0x000fe40000000a00 */
[----:B------:R-:W-:-:S06]  /*07e0*/  UIMAD.WIDE UR4, UR11, UR15, UR4 ;  /* 0x0000000f0b0472a5 */ /* 0x000fcc000f8e0204 */
[----:B------:R-:W-:Y:S02]  /*07f0*/  MOV R6, UR4 ;  /* 0x0000000400067c02 */ /* 0x000fe40008000f00 */
[----:B------:R-:W-:-:S05]  /*0800*/  MOV R7, UR5 ;  /* 0x0000000500077c02 */ /* 0x000fca0008000f00 */
[----:B------:R-:W3:Y:S04]  /*0810*/  LDG.E R4, [R6.64] ;  /* 0x0000000c06047981 */ /* 0x000ee8000c1e1900 */
[----:B------:R-:W4:Y:S01]  /*0820*/  LDG.E R3, [R6.64+0x4] ;  /* 0x0000040c06037981 */ /* 0x000f22000c1e1900 */
[----:B---3--:R-:W1:Y:S08]  /*0830*/  R2UR UR5, R4 ;  /* 0x00000000040573c2 */ /* 0x008e7000000e0000 */
[----:B----4-:R-:W1:Y:S02]  /*0840*/  R2UR UR4, R3 ;  /* 0x00000000030473c2 */ /* 0x010e6400000e0000 */
[----:B-1----:R-:W-:-:S06]  /*0850*/  UIADD3 UR4, -UR5, UR4, URZ ;  /* 0x0000000405047290 */ /* 0x002fcc000fffe13f */
.L_x_792:
[----:B--2---:R-:W-:Y:S01]  /*0860*/  UIADD3 UR7, -UR10, UR4, URZ ;  /* 0x000000040a077290 */ /* 0x004fe2000fffe13f */
[----:B------:R-:W-:Y:S01]  /*0870*/  PLOP3.LUT P2, PT, PT, PT, PT, 0x80, 0x0 ;  /* 0x000000000000781c */ /* 0x000fe20003f4f070 */
[----:B------:R-:W-:Y:S01]  /*0880*/  CS2R R4, SRZ ;  /* 0x0000000000047805 */ /* 0x000fe2000001ff00 */
[----:B------:R-:W-:Y:S01]  /*0890*/  IMAD.MOV.U32 R130, RZ, RZ, RZ ;  /* 0x000000ffff827224 */ /* 0x000fe200078e00ff */
[----:B------:R-:W-:Y:S01]  /*08a0*/  UISETP.GE.AND UP0, UPT, UR7, 0x1, UPT ;  /* 0x000000010700788c */ /* 0x000fe2000bf06270 */
[----:B------:R-:W-:Y:S01]  /*08b0*/  IMAD.MOV.U32 R128, RZ, RZ, RZ ;  /* 0x000000ffff807224 */ /* 0x000fe200078e00ff */
[----:B------:R-:W-:Y:S01]  /*08c0*/  UIADD3 UR4, UR7, 0x5f, URZ ;  /* 0x0000005f07047890 */ /* 0x000fe2000fffe03f */
[----:B------:R-:W-:Y:S01]  /*08d0*/  CS2R R126, SRZ ;  /* 0x00000000007e7805 */ /* 0x000fe2000001ff00 */
[----:B------:R-:W-:Y:S01]  /*08e0*/  CS2R R124, SRZ ;  /* 0x00000000007c7805 */ /* 0x000fe2000001ff00 */
[----:B------:R-:W-:Y:S01]  /*08f0*/  CS2R R122, SRZ ;  /* 0x00000000007a7805 */ /* 0x000fe2000001ff00 */
[----:B------:R-:W-:Y:S01]  /*0900*/  PLOP3.LUT P0, PT, PT, PT, UP0, 0x80, 0x0 ;  /* 0x000000000000781c */ /* 0x000fe20003f0f008 */
[----:B------:R-:W-:Y:S01]  /*0910*/  UIMAD.WIDE UR4, UR4, 0x2aaaaaab, URZ ;  /* 0x2aaaaaab040478a5 */ /* 0x000fe2000f8e023f */
[----:B------:R-:W-:Y:S01]  /*0920*/  CS2R R120, SRZ ;  /* 0x0000000000787805 */ /* 0x000fe2000001ff00 */
[----:B------:R-:W-:Y:S01]  /*0930*/  CS2R R118, SRZ ;  /* 0x0000000000767805 */ /* 0x000fe2000001ff00 */
[----:B------:R-:W-:Y:S01]  /*0940*/  CS2R R116, SRZ ;  /* 0x0000000000747805 */ /* 0x000fe2000001ff00 */
[----:B------:R-:W-:Y:S01]  /*0950*/  USHF.R.U32.HI UR6, URZ, 0x1f, UR5 ;  /* 0x0000001f3f067899 */ /* 0x000fe20008011605 */
[----:B------:R-:W-:Y:S01]  /*0960*/  CS2R R114, SRZ ;  /* 0x0000000000727805 */ /* 0x000fe2000001ff00 */
[----:B------:R-:W-:Y:S01]  /*0970*/  CS2R R112, SRZ ;  /* 0x0000000000707805 */ /* 0x000fe2000001ff00 */
[----:B------:R-:W-:Y:S01]  /*0980*/  CS2R R110, SRZ ;  /* 0x00000000006e7805 */ /* 0x000fe2000001ff00 */
[----:B------:R-:W-:Y:S01]  /*0990*/  ULEA.HI.SX32 UR6, UR5, UR6, 0x1c ;  /* 0x0000000605067291 */ /* 0x000fe2000f8fe23f */
        /* <DEDUP_REMOVED lines=70> */
[-C--:B------:R-:W-:Y:S01]  /*0e00*/  LEA.HI R14, R6, R2.reuse, RZ, 0x4 ;  /* 0x00000002060e7211 */ /* 0x080fe200078f20ff */
[----:B------:R-:W-:Y:S01]  /*0e10*/  UIMAD.WIDE.U32 UR16, UR14, UR4, URZ ;  /* 0x000000040e1072a5 */ /* 0x000fe2000f8e003f */
[----:B------:R-:W-:Y:S01]  /*0e20*/  LOP3.LUT R18, R17, 0xfffffff8, RZ, 0xc0, !PT ;  /* 0xfffffff811127812 */ /* 0x000fe200078ec0ff */
[----:B------:R-:W-:Y:S01]  /*0e30*/  UIMAD UR15, UR14, UR5, UR15 ;  /* 0x000000050e0f72a4 */ /* 0x000fe2000f8e020f */
[----:B------:R-:W-:Y:S01]  /*0e40*/  SHF.R.S32.HI R17, RZ, 0x3, R17 ;  /* 0x00000003ff117819 */ /* 0x000fe20000011411 */
[----:B------:R-:W-:Y:S01]  /*0e50*/  BSSY B0, `(.L_x_794) ;  /* 0x0000060000007945 */ /* 0x000fe20003800000 */
[----:B------:R-:W-:Y:S01]  /*0e60*/  ULDC.64 UR4, c[0x0][0x1b8] ;  /* 0x00006e0000047ab9 */ /* 0x000fe20000000a00 */
[----:B------:R-:W-:Y:S01]  /*0e70*/  IMAD.IADD R18, R2, 0x1, -R18 ;  /* 0x0000000102127824 */ /* 0x000fe200078e0a12 */
[----:B------:R-:W-:Y:S01]  /*0e80*/  UIADD3 UR17, UR17, UR15, URZ ;  /* 0x0000000f11117290 */ /* 0x000fe2000fffe03f */
[----:B------:R-:W-:Y:S01]  /*0e90*/  IMAD.SHL.U32 R251, R17, 0x40, RZ ;  /* 0x0000004011fb7824 */ /* 0x000fe200078e00ff */
[----:B------:R-:W-:Y:S01]  /*0ea0*/  USHF.R.S32.HI UR15, URZ, 0x1f, UR11 ;  /* 0x0000001f3f0f7899 */ /* 0x000fe2000801140b */
[C---:B------:R-:W-:Y:S01]  /*0eb0*/  IMAD R120, R18.reuse, 0x20, R17 ;  /* 0x0000002012787824 */ /* 0x040fe200078e0211 */
[----:B------:R-:W-:Y:S01]  /*0ec0*/  UIMAD UR14, UR8, UR4, URZ ;  /* 0x00000004080e72a4 */ /* 0x000fe2000f8e023f */
[----:B------:R-:W-:Y:S01]  /*0ed0*/  IMAD.SHL.U32 R33, R18, 0x8, RZ ;  /* 0x0000000812217824 */ /* 0x000fe200078e00ff */
[----:B------:R-:W-:Y:S01]  /*0ee0*/  USEL UR15, UR15, URZ, !UP1 ;  /* 0x0000003f0f0f7287 */ /* 0x000fe2000c800000 */
[----:B------:R-:W-:Y:S01]  /*0ef0*/  LOP3.LUT R251, R251, 0x1c0, RZ, 0xc0, !PT ;  /* 0x000001c0fbfb7812 */ /* 0x000fe200078ec0ff */
[----:B------:R-:W-:Y:S01]  /*0f00*/  UIMAD UR14, UR9, UR5, UR14 ;  /* 0x00000005090e72a4 */ /* 0x000fe2000f8e020e */
[----:B------:R3:W-:Y:S01]  /*0f10*/  STL [R1+0x8], R120 ;  /* 0x0000087801007387 */ /* 0x0007e20000100800 */
[----:B------:R-:W-:Y:S01]  /*0f20*/  UIMAD.WIDE.U32 UR18, UR9, UR4, UR16 ;  /* 0x00000004091272a5 */ /* 0x000fe2000f8e0010 */
[----:B------:R-:W-:Y:S01]  /*0f30*/  LEA.HI R13, R6, R2, RZ, 0x6 ;  /* 0x00000002060d7211 */ /* 0x000fe200078f30ff */
[----:B------:R-:W-:Y:S01]  /*0f40*/  USEL UR16, UR11, URZ, !UP1 ;  /* 0x0000003f0b107287 */ /* 0x000fe2000c800000 */
[----:B------:R-:W-:Y:S01]  /*0f50*/  ISETP.GE.AND P4, PT, R33, c[0x0][0x198], PT ;  /* 0x0000660021007a0c */ /* 0x000fe20003f86270 */
[----:B-1----:R-:W1:Y:S01]  /*0f60*/  S2R R4, SR_CTAID.X ;  /* 0x0000000000047919 */ /* 0x002e620000002500 */
[----:B------:R-:W-:Y:S01]  /*0f70*/  IMAD.MOV.U32 R5, RZ, RZ, c[0x0][0x2c4] ;  /* 0x0000b100ff057624 */ /* 0x000fe200078e00ff */
[----:B------:R-:W-:Y:S01]  /*0f80*/  ULDC.64 UR4, c[0x0][0x1c0] ;  /* 0x0000700000047ab9 */ /* 0x000fe20000000a00 */
[----:B------:R-:W-:Y:S01]  /*0f90*/  IMAD.SHL.U32 R13, R13, 0x8, RZ ;  /* 0x000000080d0d7824 */ /* 0x000fe200078e00ff */
[----:B------:R-:W-:-:S02]  /*0fa0*/  UIMAD UR15, UR15, UR4, URZ ;  /* 0x000000040f0f72a4 */ /* 0x000fc4000f8e023f */
[----:B------:R-:W-:Y:S01]  /*0fb0*/  ISETP.NE.AND P0, PT, R5, 0x1, PT ;  /* 0x000000010500780c */ /* 0x000fe20003f05270 */
[----:B------:R-:W-:Y:S02]  /*0fc0*/  UIADD3 UR19, UR19, UR14, URZ ;  /* 0x0000000e13137290 */ /* 0x000fe4000fffe03f */
[----:B------:R-:W-:Y:S02]  /*0fd0*/  UIMAD UR5, UR16, UR5, UR15 ;  /* 0x00000005100572a4 */ /* 0x000fe4000f8e020f */
[----:B------:R-:W-:-:S04]  /*0fe0*/  UIMAD.WIDE.U32 UR16, UR16, UR4, UR18 ;  /* 0x00000004101072a5 */ /* 0x000fc8000f8e0012 */
[----:B------:R-:W-:Y:S02]  /*0ff0*/  UIADD3 UR5, UR17, UR5, URZ ;  /* 0x0000000511057290 */ /* 0x000fe4000fffe03f */
[----:B------:R-:W-:Y:S02]  /*1000*/  IMAD.U32 R11, RZ, RZ, UR17 ;  /* 0x00000011ff0b7e24 */ /* 0x000fe4000f8e00ff */
[----:B------:R-:W-:Y:S02]  /*1010*/  IMAD.U32 R10, RZ, RZ, UR16 ;  /* 0x00000010ff0a7e24 */ /* 0x000fe4000f8e00ff */
[----:B------:R-:W-:Y:S02]  /*1020*/  IMAD.U32 R11, RZ, RZ, UR5 ;  /* 0x00000005ff0b7e24 */ /* 0x000fe4000f8e00ff */
[----:B-1----:R-:W-:-:S04]  /*1030*/  IMAD R9, R4, 0x80, R120 ;  /* 0x0000008004097824 */ /* 0x002fc800078e0278 */
[----:B------:R-:W-:-:S04]  /*1040*/  @P0 IMAD.HI.U32 R5, R9, c[0x0][0x2c8], RZ ;  /* 0x0000b20009050a27 */ /* 0x000fc800078e00ff */
[----:B------:R-:W-:Y:S01]  /*1050*/  IMAD.MOV.U32 R8, RZ, RZ, R9 ;  /* 0x000000ffff087224 */ /* 0x000fe200078e0009 */
[----:B------:R-:W-:-:S04]  /*1060*/  @P0 SHF.R.U32.HI R8, RZ, c[0x0][0x2cc], R5 ;  /* 0x0000b300ff080a19 */ /* 0x000fc80000011605 */
[--C-:B------:R-:W-:Y:S01]  /*1070*/  SHF.R.S32.HI R7, RZ, 0x1f, R8.reuse ;  /* 0x0000001fff077819 */ /* 0x100fe20000011408 */
[----:B------:R-:W-:Y:S02]  /*1080*/  IMAD.MOV R5, RZ, RZ, -R8 ;  /* 0x000000ffff057224 */ /* 0x000fe400078e0a08 */
[----:B------:R-:W-:-:S04]  /*1090*/  IMAD.WIDE.U32 R10, R8, c[0x0][0x1b0], R10 ;  /* 0x00006c00080a7a25 */ /* 0x000fc800078e000a */
[----:B------:R-:W-:Y:S02]  /*10a0*/  IMAD R5, R5, c[0x0][0x2c4], R9 ;  /* 0x0000b10005057a24 */ /* 0x000fe400078e0209 */
[----:B------:R-:W-:-:S03]  /*10b0*/  IMAD R7, R7, c[0x0][0x1b0], RZ ;  /* 0x00006c0007077a24 */ /* 0x000fc600078e02ff */
[----:B------:R-:W-:Y:S01]  /*10c0*/  SHF.R.S32.HI R9, RZ, 0x1f, R5 ;  /* 0x0000001fff097819 */ /* 0x000fe20000011405 */
[----:B------:R-:W-:-:S04]  /*10d0*/  IMAD R7, R8, c[0x0][0x1b4], R7 ;  /* 0x00006d0008077a24 */ /* 0x000fc800078e0207 */
[----:B------:R-:W-:Y:S02]  /*10e0*/  IMAD R9, R9, c[0x0][0x1a8], RZ ;  /* 0x00006a0009097a24 */ /* 0x000fe400078e02ff */
[----:B------:R-:W-:Y:S02]  /*10f0*/  IMAD.IADD R11, R11, 0x1, R7 ;  /* 0x000000010b0b7824 */ /* 0x000fe400078e0207 */
[C---:B------:R-:W-:Y:S02]  /*1100*/  IMAD R12, R5.reuse, c[0x0][0x1ac], R9 ;  /* 0x00006b00050c7a24 */ /* 0x040fe400078e0209 */
[----:B------:R-:W-:Y:S01]  /*1110*/  IMAD.WIDE.U32 R8, R5, c[0x0][0x1a8], R10 ;  /* 0x00006a0005087a25 */ /* 0x000fe200078e000a */
[----:B------:R-:W-:Y:S02]  /*1120*/  LOP3.LUT R5, R14, 0xfffffff0, RZ, 0xc0, !PT ;  /* 0xfffffff00e057812 */ /* 0x000fe400078ec0ff */
[----:B------:R-:W-:Y:S01]  /*1130*/  IADD3 R10, R33, 0x40, RZ ;  /* 0x00000040210a7810 */ /* 0x000fe20007ffe0ff */
[----:B------:R-:W-:Y:S01]  /*1140*/  IMAD.IADD R12, R9, 0x1, R12 ;  /* 0x00000001090c7824 */ /* 0x000fe200078e020c */
[----:B------:R-:W-:Y:S01]  /*1150*/  LEA R20, P0, R8, c[0x0][0x160], 0x1 ;  /* 0x0000580008147a11 */ /* 0x000fe200078008ff */
[----:B------:R-:W-:Y:S01]  /*1160*/  IMAD.IADD R5, R2, 0x1, -R5 ;  /* 0x0000000102057824 */ /* 0x000fe200078e0a05 */
[----:B------:R-:W-:Y:S01]  /*1170*/  IADD3 R9, R33, 0x80, RZ ;  /* 0x0000008021097810 */ /* 0x000fe20007ffe0ff */
[----:B-----5:R-:W-:Y:S01]  /*1180*/  IMAD R11, R0, c[0x0][0x2c4], RZ ;  /* 0x0000b100000b7a24 */ /* 0x020fe200078e02ff */
[----:B------:R-:W-:Y:S01]  /*1190*/  LEA.HI.X R12, R8, c[0x0][0x164], R12, 0x1, P0 ;  /* 0x00005900080c7a11 */ /* 0x000fe200000f0c0c */
[----:B------:R-:W-:Y:S01]  /*11a0*/  IMAD R0, R4, 0x80, R17 ;  /* 0x0000008004007824 */ /* 0x000fe200078e0211 */
[----:B------:R-:W-:Y:S01]  /*11b0*/  SHF.R.S32.HI R7, RZ, 0x1f, R5 ;  /* 0x0000001fff077819 */ /* 0x000fe20000011405 */
[----:B------:R-:W-:Y:S01]  /*11c0*/  IMAD.MOV.U32 R4, RZ, RZ, 0x10 ;  /* 0x00000010ff047424 */ /* 0x000fe200078e00ff */
[----:B------:R-:W-:Y:S01]  /*11d0*/  SHF.R.U32.HI R8, RZ, 0x3, R251 ;  /* 0x00000003ff087819 */ /* 0x000fe200000116fb */
[----:B------:R3:W1:Y:S01]  /*11e0*/  SHFL.IDX PT, R22, R20, RZ, 0x181f ;  /* 0x00181fff14167589 */ /* 0x00066200000e0000 */
[----:B------:R-:W-:-:S02]  /*11f0*/  LEA.HI R7, R7, R5, RZ, 0x3 ;  /* 0x0000000507077211 */ /* 0x000fc400078f18ff */
[----:B------:R-:W-:Y:S01]  /*1200*/  LOP3.LUT R251, R251, 0x38, R33, 0xf8, !PT ;  /* 0x00000038fbfb7812 */ /* 0x000fe200078ef821 */
[----:B------:R3:W4:Y:S01]  /*1210*/  SHFL.IDX PT, R23, R12, RZ, 0x181f ;  /* 0x00181fff0c177589 */ /* 0x00072200000e0000 */
[----:B------:R-:W-:Y:S02]  /*1220*/  ISETP.GE.AND P0, PT, R0, R11, PT ;  /* 0x0000000b0000720c */ /* 0x000fe40003f06270 */
[----:B------:R-:W-:Y:S02]  /*1230*/  LOP3.LUT R251, R251, R8, RZ, 0x3c, !PT ;  /* 0x00000008fbfb7212 */ /* 0x000fe400078e3cff */
[----:B------:R-:W-:Y:S02]  /*1240*/  IADD3 R8, R33, 0xc0, RZ ;  /* 0x000000c021087810 */ /* 0x000fe40007ffe0ff */
[----:B------:R-:W-:Y:S02]  /*1250*/  ISETP.GE.AND P3, PT, R10, c[0x0][0x198], PT ;  /* 0x000066000a007a0c */ /* 0x000fe40003f66270 */
[----:B------:R-:W-:-:S02]  /*1260*/  ISETP.GE.AND P6, PT, R9, c[0x0][0x198], PT ;  /* 0x0000660009007a0c */ /* 0x000fc40003fc6270 */
[----:B------:R-:W-:Y:S02]  /*1270*/  ISETP.GE.AND P5, PT, R8, c[0x0][0x198], PT ;  /* 0x0000660008007a0c */ /* 0x000fe40003fa6270 */
[----:B------:R-:W-:Y:S01]  /*1280*/  LOP3.LUT R251, R251, 0xfffffe00, R13, 0xf8, !PT ;  /* 0xfffffe00fbfb7812 */ /* 0x000fe200078ef80d */
[----:B--2---:R2:W1:Y:S02]  /*1290*/  @P1 R2UR UR18, R3 ;  /* 0x00000000031213c2 */ /* 0x00446400000e0000 */
[----:B-1----:R-:W-:Y:S01]  /*12a0*/  @!UP0 UMOV UR18, UR11 ;  /* 0x0000000b00128c82 */ /* 0x002fe20008000000 */
[----:B--2---:R-:W-:-:S05]  /*12b0*/  LOP3.LUT R3, R7, 0xfffffff8, RZ, 0xc0, !PT ;  /* 0xfffffff807037812 */ /* 0x004fca00078ec0ff */
[----:B------:R-:W-:Y:S02]  /*12c0*/  IMAD.IADD R5, R5, 0x1, -R3 ;  /* 0x0000000105057824 */ /* 0x000fe400078e0a03 */
[----:B------:R-:W-:-:S03]  /*12d0*/  IMAD.MOV.U32 R3, RZ, RZ, 0x20 ;  /* 0x00000020ff037424 */ /* 0x000fc600078e00ff */
[----:B------:R-:W-:-:S05]  /*12e0*/  R2P PR, R5, 0x6 ;  /* 0x0000000605007804 */ /* 0x000fca0000000000 */
[----:B------:R-:W-:Y:S02]  /*12f0*/  SEL R4, R4, 0xfffffff0, !P1 ;  /* 0xfffffff004047807 */ /* 0x000fe40004800000 */
[----:B------:R-:W-:Y:S01]  /*1300*/  SEL R3, R3, 0xffffffe0, !P2 ;  /* 0xffffffe003037807 */ /* 0x000fe20005000000 */
[----:B------:R-:W-:Y:S05]  /*1310*/  @P0 BRA `(.L_x_795) ;  /* 0x0000013000000947 */ /* 0x000fea0003800000 */
[----:B---34-:R-:W-:Y:S01]  /*1320*/  SHF.R.S32.HI R16, RZ, 0x1f, R10 ;  /* 0x0000001fff107819 */ /* 0x018fe2000001140a */
        /* <DEDUP_REMOVED lines=18> */
.L_x_795:
[----:B---34-:R-:W-:Y:S05]  /*1450*/  BSYNC B0 ;  /* 0x0000000000007941 */ /* 0x018fea0003800000 */
.L_x_794:
[----:B------:R-:W-:Y:S01]  /*1460*/  IADD3 R13, R0, 0x20, RZ ;  /* 0x00000020000d7810 */ /* 0x000fe20007ffe0ff */
[----:B-1----:R1:W2:Y:S01]  /*1470*/  SHFL.IDX PT, R23, R12, 0x1, 0x181f ;  /* 0x00381f000c177f89 */ /* 0x0022a200000e0000 */
[----:B------:R-:W-:Y:S02]  /*1480*/  BSSY B0, `(.L_x_796) ;  /* 0x0000017000007945 */ /* 0x000fe40003800000 */
[----:B------:R-:W-:Y:S01]  /*1490*/  ISETP.GE.AND P0, PT, R13, R11, PT ;  /* 0x0000000b0d00720c */ /* 0x000fe20003f06270 */
        /* <DEDUP_REMOVED lines=21> */
.L_x_797:
[----:B------:R-:W-:Y:S05]  /*15f0*/  BSYNC B0 ;  /* 0x0000000000007941 */ /* 0x000fea0003800000 */
.L_x_796:
[----:B------:R-:W-:Y:S01]  /*1600*/  IADD3 R13, R0, 0x40, RZ ;  /* 0x00000040000d7810 */ /* 0x000fe20007ffe0ff */
[----:B--2---:R2:W4:Y:S01]  /*1610*/  SHFL.IDX PT, R23, R12, 0x2, 0x181f ;  /* 0x00581f000c177f89 */ /* 0x00452200000e0000 */
[----:B------:R-:W-:Y:S02]  /*1620*/  BSSY B0, `(.L_x_798) ;  /* 0x0000017000007945 */ /* 0x000fe40003800000 */
[----:B------:R-:W-:Y:S01]  /*1630*/  ISETP.GE.AND P0, PT, R13, R11, PT ;  /* 0x0000000b0d00720c */ /* 0x000fe20003f06270 */
        /* <DEDUP_REMOVED lines=21> */
.L_x_799:
[----:B------:R-:W-:Y:S05]  /*1790*/  BSYNC B0 ;  /* 0x0000000000007941 */ /* 0x000fea0003800000 */
.L_x_798:
[----:B-12---:R-:W-:Y:S01]  /*17a0*/  SHFL.IDX PT, R20, R20, 0x3, 0x181f ;  /* 0x00781f0014147f89 */ /* 0x006fe200000e0000 */
[----:B------:R-:W-:Y:S01]  /*17b0*/  IMAD.MOV.U32 R252, RZ, RZ, c[0x0][0x2b8] ;  /* 0x0000ae00fffc7624 */ /* 0x000fe200078e00ff */
[----:B------:R-:W-:Y:S01]  /*17c0*/  UMOV UR14, 0x60 ;  /* 0x00000060000e7882 */ /* 0x000fe20000000000 */
[----:B------:R-:W-:Y:S01]  /*17d0*/  SHF.R.S32.HI R31, RZ, 0x1f, R10 ;  /* 0x0000001fff1f7819 */ /* 0x000fe2000001140a */
[----:B------:R1:W2:Y:S01]  /*17e0*/  SHFL.IDX PT, R21, R12, 0x3, 0x181f ;  /* 0x00781f000c157f89 */ /* 0x0002a200000e0000 */
[----:B------:R-:W-:Y:S01]  /*17f0*/  UIMAD UR14, UR6, UR14, -0x60 ;  /* 0xffffffa0060e74a4 */ /* 0x000fe2000f8e020e */
[----:B------:R-:W-:Y:S01]  /*1800*/  ISETP.NE.AND P2, PT, R252, 0x1, PT ;  /* 0x00000001fc00780c */ /* 0x000fe20003f45270 */
[----:B------:R-:W-:Y:S01]  /*1810*/  IMAD.SHL.U32 R251, R251, 0x2, RZ ;  /* 0x00000002fbfb7824 */ /* 0x000fe200078e00ff */
[----:B---3--:R-:W-:Y:S01]  /*1820*/  SHF.R.S32.HI R29, RZ, 0x1f, R9 ;  /* 0x0000001fff1d7819 */ /* 0x008fe20000011409 */
[----:B------:R-:W-:Y:S01]  /*1830*/  USHF.R.S32.HI UR15, URZ, 0x1f, UR18 ;  /* 0x0000001f3f0f7899 */ /* 0x000fe20008011412 */
[----:B------:R-:W-:Y:S01]  /*1840*/  SHF.R.S32.HI R28, RZ, 0x1f, R8 ;  /* 0x0000001fff1c7819 */ /* 0x000fe20000011408 */
[----:B------:R-:W-:Y:S01]  /*1850*/  ULDC.64 UR4, c[0x0][0x2b0] ;  /* 0x0000ac0000047ab9 */ /* 0x000fe20000000a00 */
[----:B------:R-:W-:Y:S01]  /*1860*/  IADD3 R13, R120, UR14, RZ ;  /* 0x0000000e780d7c10 */ /* 0x000fe2000fffe0ff */
[----:B------:R-:W-:Y:S01]  /*1870*/  UIMAD UR15, UR15, UR4, URZ ;  /* 0x000000040f0f72a4 */ /* 0x000fe2000f8e023f */
[----:B------:R-:W-:Y:S01]  /*1880*/  LEA.HI R31, R31, R10, RZ, 0x3 ;  /* 0x0000000a1f1f7211 */ /* 0x000fe200078f18ff */
[----:B------:R-:W-:Y:S01]  /*1890*/  UIMAD.WIDE.U32 UR16, UR18, UR4, URZ ;  /* 0x00000004121072a5 */ /* 0x000fe2000f8e003f */
[----:B------:R-:W-:Y:S01]  /*18a0*/  LEA.HI R29, R29, R9, RZ, 0x3 ;  /* 0x000000091d1d7211 */ /* 0x000fe200078f18ff */
[----:B------:R-:W-:Y:S01]  /*18b0*/  UIMAD UR15, UR18, UR5, UR15 ;  /* 0x00000005120f72a4 */ /* 0x000fe2000f8e020f */
[----:B------:R-:W-:Y:S01]  /*18c0*/  LEA.HI R28, R28, R8, RZ, 0x3 ;  /* 0x000000081c1c7211 */ /* 0x000fe200078f18ff */
[----:B------:R-:W-:Y:S01]  /*18d0*/  IMAD.MOV.U32 R19, RZ, RZ, RZ ;  /* 0x000000ffff137224 */ /* 0x000fe200078e00ff */
[----:B------:R-:W-:Y:S01]  /*18e0*/  LOP3.LUT R31, R31, 0xfffffff8, RZ, 0xc0, !PT ;  /* 0xfffffff81f1f7812 */ /* 0x000fe200078ec0ff */
[----:B------:R-:W-:Y:S01]  /*18f0*/  UIADD3 UR15, UR17, UR15, URZ ;  /* 0x0000000f110f7290 */ /* 0x000fe2000fffe03f */
[----:B------:R-:W-:Y:S01]  /*1900*/  LOP3.LUT R29, R29, 0xfffffff8, RZ, 0xc0, !PT ;  /* 0xfffffff81d1d7812 */ /* 0x000fe200078ec0ff */
[----:B------:R-:W-:Y:S01]  /*1910*/  IMAD.SHL.U32 R249, R18, 0x40, RZ ;  /* 0x0000004012f97824 */ /* 0x000fe200078e00ff */
[----:B------:R-:W-:Y:S01]  /*1920*/  LOP3.LUT R28, R28, 0xfffffff8, RZ, 0xc0, !PT ;  /* 0xfffffff81c1c7812 */ /* 0x000fe200078ec0ff */
[----:B------:R-:W-:Y:S01]  /*1930*/  ULDC.64 UR4, c[0x0][0x1e8] ;  /* 0x00007a0000047ab9 */ /* 0x000fe20000000a00 */
[----:B------:R-:W-:-:S02]  /*1940*/  ISETP.GE.AND P1, PT, R13, UR7, PT ;  /* 0x000000070d007c0c */ /* 0x000fc4000bf26270 */
[----:B-1----:R-:W-:Y:S02]  /*1950*/  IADD3 R12, R0, 0x60, RZ ;  /* 0x00000060000c7810 */ /* 0x002fe40007ffe0ff */
[----:B------:R-:W-:Y:S02]  /*1960*/  IADD3 R0, R13, UR10, RZ ;  /* 0x0000000a0d007c10 */ /* 0x000fe4000fffe0ff */
[----:B------:R-:W-:Y:S02]  /*1970*/  ISETP.GE.AND P0, PT, R12, R11, PT ;  /* 0x0000000b0c00720c */ /* 0x000fe40003f06270 */
[----:B------:R-:W-:Y:S01]  /*1980*/  ISETP.GT.OR P1, PT, R120, 0x5f, P1 ;  /* 0x0000005f7800780c */ /* 0x000fe20000f24670 */
[----:B------:R-:W-:-:S04]  /*1990*/  @P2 IMAD.HI.U32 R12, R0, c[0x0][0x2bc], RZ ;  /* 0x0000af00000c2a27 */ /* 0x000fc800078e00ff */
[----:B------:R-:W-:Y:S01]  /*19a0*/  IMAD.MOV.U32 R11, RZ, RZ, R0 ;  /* 0x000000ffff0b7224 */ /* 0x000fe200078e0000 */
[----:B------:R-:W-:-:S05]  /*19b0*/  @P2 SHF.R.U32.HI R11, RZ, c[0x0][0x2c0], R12 ;  /* 0x0000b000ff0b2a19 */ /* 0x000fca000001160c */
[--C-:B--2-4-:R-:W-:Y:S02]  /*19c0*/  @!P0 IMAD.WIDE R22, R33, 0x2, R20.reuse ;  /* 0x0000000221168825 */ /* 0x114fe400078e0214 */
[----:B------:R-:W-:Y:S02]  /*19d0*/  @!P1 IADD3 R15, P2, R11, UR16, RZ ;  /* 0x000000100b0f9c10 */ /* 0x000fe4000ff5e0ff */
[--C-:B------:R-:W-:Y:S01]  /*19e0*/  @!P0 IMAD.WIDE R12, R31, 0x2, R20.reuse ;  /* 0x000000021f0c8825 */ /* 0x100fe200078e0214 */
[----:B------:R-:W-:Y:S01]  /*19f0*/  @!PT LDS RZ, [RZ] ;  /* 0x00000000fffff984 */ /* 0x000fe20000000800 */
[----:B------:R1:W-:Y:S04]  /*1a00*/  @!P0 LDGSTS.E.BYPASS.LTC128B.128 [R251+0x1b100], [R22.64], !P4 ;  /* 0x1b10000016fb8fae */ /* 0x0003e8000e101d4c */
[----:B------:R2:W-:Y:S01]  /*1a10*/  @!P0 LDGSTS.E.BYPASS.LTC128B.128 [R251+0x1f100], [R12.64], !P3 ;  /* 0x1f1000000cfb8fae */ /* 0x0005e2000d901d4c */
[----:B-1----:R-:W-:-:S04]  /*1a20*/  @!P0 IMAD.WIDE R22, R29, 0x2, R20 ;  /* 0x000000021d168825 */ /* 0x002fc800078e0214 */
[----:B------:R-:W-:Y:S01]  /*1a30*/  @!P0 IMAD.WIDE R20, R28, 0x2, R20 ;  /* 0x000000021c148825 */ /* 0x000fe200078e0214 */
[----:B------:R1:W-:Y:S01]  /*1a40*/  @!P0 LDGSTS.E.BYPASS.LTC128B.128 [R251+0x23100], [R22.64], !P6 ;  /* 0x2310000016fb8fae */ /* 0x0003e2000f101d4c */
[----:B--2---:R-:W-:Y:S02]  /*1a50*/  @!P1 LEA.HI.X.SX32 R13, R11, UR15, 0x1, P2 ;  /* 0x0000000f0b0d9c11 */ /* 0x004fe400090f0eff */
[C---:B------:R-:W-:Y:S01]  /*1a60*/  @!P1 LEA R12, P2, R15.reuse, c[0x0][0x2a0], 0x2 ;  /* 0x0000a8000f0c9a11 */ /* 0x040fe200078410ff */
[----:B------:R2:W-:Y:S03]  /*1a70*/  @!P0 LDGSTS.E.BYPASS.LTC128B.128 [R251+0x27100], [R20.64], !P5 ;  /* 0x2710000014fb8fae */ /* 0x0005e6000e901d4c */
[----:B------:R-:W-:Y:S01]  /*1a80*/  @!P1 LEA.HI.X R13, R15, c[0x0][0x2a4], R13, 0x2, P2 ;  /* 0x0000a9000f0d9a11 */ /* 0x000fe200010f140d */
[----:B------:R-:W0:Y:S04]  /*1a90*/  LDGDEPBAR ;  /* 0x00000000000079af */ /* 0x000e280000000000 */
[----:B------:R-:W-:Y:S06]  /*1aa0*/  BAR.SYNC.DEFER_BLOCKING 0x0 ;  /* 0x0000000000007b1d */ /* 0x000fec0000010000 */
[----:B------:R3:W4:Y:S01]  /*1ab0*/  @!P1 LDG.E R19, [R12.64] ;  /* 0x0000000c0c139981 */ /* 0x000722000c1e1900 */
[----:B------:R-:W-:Y:S01]  /*1ac0*/  IMAD.MOV R11, RZ, RZ, -R11 ;  /* 0x000000ffff0b7224 */ /* 0x000fe200078e0a0b */
[----:B------:R-:W-:Y:S01]  /*1ad0*/  LOP3.LUT R249, R249, 0x1c0, RZ, 0xc0, !PT ;  /* 0x000001c0f9f97812 */ /* 0x000fe200078ec0ff */
[----:B------:R-:W-:Y:S01]  /*1ae0*/  UIMAD UR18, UR8, UR4, URZ ;  /* 0x00000004081272a4 */ /* 0x000fe2000f8e023f */
[----:B------:R-:W-:Y:S01]  /*1af0*/  LOP3.LUT P1, RZ, R18, 0x2, RZ, 0xc0, !PT ;  /* 0x0000000212ff7812 */ /* 0x000fe2000782c0ff */
[----:B------:R-:W-:Y:S01]  /*1b00*/  IMAD R16, R11, c[0x0][0x2b8], R0 ;  /* 0x0000ae000b107a24 */ /* 0x000fe200078e0200 */
[----:B------:R-:W-:Y:S01]  /*1b10*/  UIMAD.WIDE.U32 UR20, UR9, UR4, URZ ;  /* 0x00000004091472a5 */ /* 0x000fe2000f8e003f */
[----:B------:R-:W-:Y:S01]  /*1b20*/  IMAD.SHL.U32 R0, R17, 0x8, RZ ;  /* 0x0000000811007824 */ /* 0x000fe200078e00ff */
[----:B------:R-:W-:Y:S01]  /*1b30*/  UIMAD UR18, UR9, UR5, UR18 ;  /* 0x00000005091272a4 */ /* 0x000fe2000f8e0212 */
[C---:B-1----:R-:W-:Y:S01]  /*1b40*/  IMAD.WIDE.U32 R22, R16.reuse, c[0x0][0x1e0], RZ ;  /* 0x0000780010167a25 */ /* 0x042fe200078e00ff */
[----:B------:R-:W-:Y:S01]  /*1b50*/  ISETP.GE.AND P4, PT, R33, c[0x0][0x1d4], PT ;  /* 0x0000750021007a0c */ /* 0x000fe20003f86270 */
[----:B------:R-:W-:Y:S01]  /*1b60*/  ULDC.64 UR4, c[0x0][0x210] ;  /* 0x0000840000047ab9 */ /* 0x000fe20000000a00 */
[----:B------:R-:W-:Y:S01]  /*1b70*/  LOP3.LUT R0, R249, 0x8, R0, 0xf8, !PT ;  /* 0x00000008f9007812 */ /* 0x000fe200078ef800 */
[----:B--2---:R-:W-:Y:S01]  /*1b80*/  IMAD.WIDE.U32 R20, R16, c[0x0][0x208], RZ ;  /* 0x0000820010147a25 */ /* 0x004fe200078e00ff */
[----:B------:R-:W-:Y:S01]  /*1b90*/  SHF.R.U32.HI R249, RZ, 0x3, R249 ;  /* 0x00000003fff97819 */ /* 0x000fe200000116f9 */
[----:B------:R-:W-:Y:S01]  /*1ba0*/  UIADD3 UR18, UR21, UR18, URZ ;  /* 0x0000001215127290 */ /* 0x000fe2000fffe03f */
[----:B------:R-:W-:Y:S01]  /*1bb0*/  ISETP.GE.AND P3, PT, R10, c[0x0][0x1d4], PT ;  /* 0x000075000a007a0c */ /* 0x000fe20003f66270 */
[----:B------:R-:W-:Y:S01]  /*1bc0*/  UIMAD UR8, UR8, UR4, URZ ;  /* 0x00000004080872a4 */ /* 0x000fe2000f8e023f */
[----:B------:R-:W-:Y:S01]  /*1bd0*/  LOP3.LUT R249, R0, R249, RZ, 0x3c, !PT ;  /* 0x000000f900f97212 */ /* 0x000fe200078e3cff */
[----:B------:R-:W-:Y:S01]  /*1be0*/  UIMAD.WIDE.U32 UR22, UR9, UR4, URZ ;  /* 0x00000004091672a5 */ /* 0x000fe2000f8e003f */
[----:B------:R-:W-:Y:S01]  /*1bf0*/  ISETP.GE.AND P2, PT, R9, c[0x0][0x1d4], PT ;  /* 0x0000750009007a0c */ /* 0x000fe20003f46270 */
[----:B------:R-:W-:Y:S01]  /*1c00*/  UIMAD UR5, UR9, UR5, UR8 ;  /* 0x00000005090572a4 */ /* 0x000fe2000f8e0208 */
[----:B------:R-:W-:Y:S01]  /*1c10*/  IMAD.SHL.U32 R5, R5, 0x40, RZ ;  /* 0x0000004005057824 */ /* 0x000fe200078e00ff */
[----:B------:R-:W-:Y:S01]  /*1c20*/  UIADD3 UR4, UR6, -0x1, URZ ;  /* 0xffffffff06047890 */ /* 0x000fe2000fffe03f */
[----:B------:R-:W-:Y:S01]  /*1c30*/  LEA.HI R6, R6, R2, RZ, 0x5 ;  /* 0x0000000206067211 */ /* 0x000fe200078f28ff */
[----:B------:R-:W-:Y:S01]  /*1c40*/  UIADD3 UR5, UR23, UR5, URZ ;  /* 0x0000000517057290 */ /* 0x000fe2000fffe03f */
[----:B---3--:R-:W-:Y:S01]  /*1c50*/  SHF.R.S32.HI R12, RZ, 0x1f, R16 ;  /* 0x0000001fff0c7819 */ /* 0x008fe20000011410 */
[----:B------:R-:W-:Y:S01]  /*1c60*/  UIMAD UR4, UR4, -0x60, UR7 ;  /* 0xffffffa0040478a4 */ /* 0x000fe2000f8e0207 */
[----:B------:R-:W-:Y:S01]  /*1c70*/  SHF.R.S32.HI R13, RZ, 0x4, R14 ;  /* 0x00000004ff0d7819 */ /* 0x000fe2000001140e */
[----:B------:R-:W-:Y:S01]  /*1c80*/  IMAD.SHL.U32 R7, R7, 0x40, RZ ;  /* 0x0000004007077824 */ /* 0x000fe200078e00ff */
[----:B------:R-:W-:Y:S01]  /*1c90*/  LOP3.LUT R5, R5, 0x1c0, RZ, 0xc0, !PT ;  /* 0x000001c005057812 */ /* 0x000fe200078ec0ff */
[----:B------:R-:W-:Y:S01]  /*1ca0*/  IMAD R11, R12, c[0x0][0x1e0], RZ ;  /* 0x000078000c0b7a24 */ /* 0x000fe200078e02ff */
[----:B------:R-:W-:Y:S01]  /*1cb0*/  LEA.HI R14, R14, R13, RZ, 0x1 ;  /* 0x0000000d0e0e7211 */ /* 0x000fe200078f08ff */
[----:B------:R-:W-:Y:S01]  /*1cc0*/  IMAD R12, R12, c[0x0][0x208], RZ ;  /* 0x000082000c0c7a24 */ /* 0x000fe200078e02ff */
[----:B------:R-:W-:Y:S01]  /*1cd0*/  LOP3.LUT R7, R7, 0xfffffe00, RZ, 0xc0, !PT ;  /* 0xfffffe0007077812 */ /* 0x000fe200078ec0ff */
[----:B------:R-:W-:Y:S01]  /*1ce0*/  IMAD R11, R16, c[0x0][0x1e4], R11 ;  /* 0x00007900100b7a24 */ /* 0x000fe200078e020b */
[----:B------:R-:W-:Y:S01]  /*1cf0*/  LOP3.LUT R14, R14, 0xfffffffe, RZ, 0xc0, !PT ;  /* 0xfffffffe0e0e7812 */ /* 0x000fe200078ec0ff */
[----:B------:R-:W-:Y:S01]  /*1d00*/  IMAD R12, R16, c[0x0][0x20c], R12 ;  /* 0x00008300100c7a24 */ /* 0x000fe200078e020c */
[----:B------:R-:W-:Y:S01]  /*1d10*/  UISETP.GE.AND UP0, UPT, UR7, 0x61, UPT ;  /* 0x000000610700788c */ /* 0x000fe2000bf06270 */
[----:B------:R-:W-:Y:S01]  /*1d20*/  IMAD.IADD R23, R23, 0x1, R11 ;  /* 0x0000000117177824 */ /* 0x000fe200078e020b */
[----:B------:R-:W-:Y:S01]  /*1d30*/  SHF.R.S32.HI R32, RZ, 0x1f, R29 ;  /* 0x0000001fff207819 */ /* 0x000fe2000001141d */
[----:B------:R-:W-:Y:S01]  /*1d40*/  IMAD.IADD R21, R21, 0x1, R12 ;  /* 0x0000000115157824 */ /* 0x000fe200078e020c */
[----:B------:R-:W-:Y:S01]  /*1d50*/  SHF.R.S32.HI R30, RZ, 0x1f, R28 ;  /* 0x0000001fff1e7819 */ /* 0x000fe2000001141c */
[----:B------:R-:W-:-:S02]  /*1d60*/  IMAD.IADD R14, R13, 0x1, -R14 ;  /* 0x000000010d0e7824 */ /* 0x000fc400078e0a0e */
[----:B------:R-:W-:Y:S02]  /*1d70*/  IMAD R12, R16, c[0x0][0x1e0], RZ ;  /* 0x00007800100c7a24 */ /* 0x000fe400078e02ff */
[C---:B------:R-:W-:Y:S02]  /*1d80*/  IMAD R249, R14.reuse, 0x200, R249 ;  /* 0x000002000ef97824 */ /* 0x040fe400078e02f9 */
[----:B------:R-:W-:Y:S02]  /*1d90*/  IMAD.SHL.U32 R14, R14, 0x8, RZ ;  /* 0x000000080e0e7824 */ /* 0x000fe400078e00ff */
[----:B------:R-:W-:Y:S02]  /*1da0*/  IMAD.SHL.U32 R249, R249, 0x2, RZ ;  /* 0x00000002f9f97824 */ /* 0x000fe400078e00ff */
[----:B------:R-:W-:Y:S01]  /*1db0*/  IMAD.SHL.U32 R250, R6, 0x20, RZ ;  /* 0x0000002006fa7824 */ /* 0x000fe200078e00ff */
[----:B------:R-:W-:Y:S02]  /*1dc0*/  LOP3.LUT R14, R5, 0x8, R14, 0xf8, !PT ;  /* 0x00000008050e7812 */ /* 0x000fe400078ef80e */
[----:B------:R-:W-:-:S02]  /*1dd0*/  IADD3 R248, R249, 0xc120, RZ ;  /* 0x0000c120f9f87810 */ /* 0x000fc40007ffe0ff */
[----:B------:R-:W-:Y:S02]  /*1de0*/  SHF.R.U32.HI R5, RZ, 0x3, R5 ;  /* 0x00000003ff057819 */ /* 0x000fe40000011605 */
[----:B------:R-:W-:Y:S02]  /*1df0*/  LOP3.LUT R250, R250, 0x7ffffc00, RZ, 0xc0, !PT ;  /* 0x7ffffc00fafa7812 */ /* 0x000fe400078ec0ff */
[----:B------:R-:W-:-:S04]  /*1e00*/  LOP3.LUT R5, R14, R5, RZ, 0x3c, !PT ;  /* 0x000000050e057212 */ /* 0x000fc800078e3cff */
[CC--:B------:R-:W-:Y:S02]  /*1e10*/  IADD3 R250, R5.reuse, R7.reuse, R250 ;  /* 0x0000000705fa7210 */ /* 0x0c0fe40007ffe0fa */
[----:B------:R-:W-:Y:S02]  /*1e20*/  LOP3.LUT R5, R5, R7, RZ, 0xfc, !PT ;  /* 0x0000000705057212 */ /* 0x000fe400078efcff */
[----:B------:R-:W-:Y:S01]  /*1e30*/  IADD3 R7, R251, 0x100, RZ ;  /* 0x00000100fb077810 */ /* 0x000fe20007ffe0ff */
[----:B------:R-:W-:-:S04]  /*1e40*/  IMAD.SHL.U32 R250, R250, 0x2, RZ ;  /* 0x00000002fafa7824 */ /* 0x000fc800078e00ff */
[--C-:B------:R-:W-:Y:S02]  /*1e50*/  IMAD R246, R4, 0x2, R250.reuse ;  /* 0x0000000204f67824 */ /* 0x100fe400078e02fa */
[C---:B------:R-:W-:Y:S02]  /*1e60*/  IMAD R245, R3.reuse, 0x2, R250 ;  /* 0x0000000203f57824 */ /* 0x040fe400078e02fa */
[----:B------:R-:W-:Y:S01]  /*1e70*/  IMAD R243, R3, 0x2, R246 ;  /* 0x0000000203f37824 */ /* 0x000fe200078e02f6 */
[----:B----4-:R-:W-:Y:S01]  /*1e80*/  SHF.R.S32.HI R11, RZ, 0x1f, R19 ;  /* 0x0000001fff0b7819 */ /* 0x010fe20000011413 */
[----:B------:R-:W-:Y:S01]  /*1e90*/  IMAD.WIDE.U32 R22, R19, c[0x0][0x1f0], R22 ;  /* 0x00007c0013167a25 */ /* 0x000fe200078e0016 */
[----:B------:R-:W-:Y:S03]  /*1ea0*/  STL [R1], R19 ;  /* 0x0000001301007387 */ /* 0x000fe60000100800 */
[C---:B------:R-:W-:Y:S01]  /*1eb0*/  IMAD R15, R11.reuse, c[0x0][0x1f0], RZ ;  /* 0x00007c000b0f7a24 */ /* 0x040fe200078e02ff */
[----:B------:R-:W-:Y:S01]  /*1ec0*/  IADD3 R0, P0, R22, UR20, RZ ;  /* 0x0000001416007c10 */ /* 0x000fe2000ff1e0ff */
[----:B------:R-:W-:Y:S01]  /*1ed0*/  IMAD R11, R11, c[0x0][0x218], RZ ;  /* 0x000086000b0b7a24 */ /* 0x000fe200078e02ff */
[----:B------:R1:W-:Y:S01]  /*1ee0*/  STL [R1+0x4], R16 ;  /* 0x0000041001007387 */ /* 0x0003e20000100800 */
[----:B------:R-:W-:-:S02]  /*1ef0*/  IMAD R15, R19, c[0x0][0x1f4], R15 ;  /* 0x00007d00130f7a24 */ /* 0x000fc400078e020f */
[----:B------:R-:W-:-:S03]  /*1f00*/  IMAD.WIDE.U32 R20, R19, c[0x0][0x218], R20 ;  /* 0x0000860013147a25 */ /* 0x000fc600078e0014 */
[----:B------:R-:W-:Y:S01]  /*1f10*/  IADD3.X R15, R23, UR18, R15, P0, !PT ;  /* 0x00000012170f7c10 */ /* 0x000fe200087fe40f */
[C---:B------:R-:W-:Y:S01]  /*1f20*/  IMAD R11, R19.reuse, c[0x0][0x21c], R11 ;  /* 0x00008700130b7a24 */ /* 0x040fe200078e020b */
[----:B------:R-:W-:Y:S01]  /*1f30*/  LEA R22, P0, R0, c[0x0][0x1c8], 0x1 ;  /* 0x0000720000167a11 */ /* 0x000fe200078008ff */
[----:B------:R-:W-:-:S03]  /*1f40*/  IMAD R12, R19, c[0x0][0x1f0], R12 ;  /* 0x00007c00130c7a24 */ /* 0x000fc600078e020c */
[----:B------:R-:W-:Y:S01]  /*1f50*/  LEA.HI.X R15, R0, c[0x0][0x1cc], R15, 0x1, P0 ;  /* 0x00007300000f7a11 */ /* 0x000fe200000f0c0f */
[----:B------:R-:W-:Y:S01]  /*1f60*/  SHFL.IDX PT, R24, R22, RZ, 0x181f ;  /* 0x00181fff16187589 */ /* 0x000fe200000e0000 */
[----:B------:R-:W-:Y:S01]  /*1f70*/  IADD3 R13, P0, R20, UR22, RZ ;  /* 0x00000016140d7c10 */ /* 0x000fe2000ff1e0ff */
[----:B------:R-:W-:Y:S01]  /*1f80*/  IMAD.U32 R20, RZ, RZ, UR9 ;  /* 0x00000009ff147e24 */ /* 0x000fe2000f8e00ff */
[----:B------:R-:W-:Y:S01]  /*1f90*/  IADD3 R0, R249, 0xc100, RZ ;  /* 0x0000c100f9007810 */ /* 0x000fe20007ffe0ff */
[----:B------:R-:W2:Y:S01]  /*1fa0*/  SHFL.IDX PT, R25, R15, RZ, 0x181f ;  /* 0x00181fff0f197589 */ /* 0x000ea200000e0000 */
[----:B------:R-:W-:Y:S01]  /*1fb0*/  IADD3.X R11, R21, UR5, R11, P0, !PT ;  /* 0x00000005150b7c10 */ /* 0x000fe200087fe40b */
[----:B------:R-:W-:Y:S01]  /*1fc0*/  IMAD R20, R20, c[0x0][0x1e8], R12 ;  /* 0x00007a0014147a24 */ /* 0x000fe200078e020c */
[----:B------:R-:W-:Y:S01]  /*1fd0*/  @P1 IADD3 R248, R0, -0x20, RZ ;  /* 0xffffffe000f81810 */ /* 0x000fe20007ffe0ff */
[----:B------:R-:W-:Y:S01]  /*1fe0*/  SHFL.IDX PT, R22, R22, 0x1, 0x181f ;  /* 0x00381f0016167f89 */ /* 0x000fe200000e0000 */
[----:B------:R-:W-:-:S02]  /*1ff0*/  IADD3 R0, -R17, UR4, RZ ;  /* 0x0000000411007c10 */ /* 0x000fc4000fffe1ff */
[----:B------:R-:W-:Y:S01]  /*2000*/  ISETP.GE.AND P1, PT, R8, c[0x0][0x1d4], PT ;  /* 0x0000750008007a0c */ /* 0x000fe20003f26270 */
[----:B------:R-:W-:Y:S01]  /*2010*/  SHFL.IDX PT, R23, R15, 0x1, 0x181f ;  /* 0x00381f000f177f89 */ /* 0x000fe200000e0000 */
[C---:B-1----:R-:W-:Y:S02]  /*2020*/  LEA R16, P0, R13.reuse, c[0x0][0x1f8], 0x1 ;  /* 0x00007e000d107a11 */ /* 0x042fe400078008ff */
[----:B------:R-:W-:Y:S01]  /*2030*/  LEA R20, R20, c[0x0][0x1c8], 0x1 ;  /* 0x0000720014147a11 */ /* 0x000fe200078e08ff */
[----:B------:R-:W-:Y:S01]  /*2040*/  SHFL.IDX PT, R21, R15, 0x2, 0x181f ;  /* 0x00581f000f157f89 */ /* 0x000fe200000e0000 */
[----:B------:R-:W-:Y:S02]  /*2050*/  LEA.HI.X R11, R13, c[0x0][0x1fc], R11, 0x1, P0 ;  /* 0x00007f000d0b7a11 */ /* 0x000fe400000f0c0b */
[----:B------:R-:W-:Y:S01]  /*2060*/  ISETP.GE.AND P0, PT, R0, 0x1, PT ;  /* 0x000000010000780c */ /* 0x000fe20003f06270 */
[----:B------:R-:W1:Y:S01]  /*2070*/  SHFL.IDX PT, R64, R16, RZ, 0x181f ;  /* 0x00181fff10407589 */ /* 0x000e6200000e0000 */
[----:B------:R-:W-:-:S02]  /*2080*/  IADD3 R239, R248, 0x800, RZ ;  /* 0x00000800f8ef7810 */ /* 0x000fc40007ffe0ff */
[C---:B------:R-:W-:Y:S01]  /*2090*/  IADD3 R238, R248.reuse, 0x1000, RZ ;  /* 0x00001000f8ee7810 */ /* 0x040fe20007ffe0ff */
[----:B------:R-:W3:Y:S01]  /*20a0*/  SHFL.IDX PT, R13, R11, RZ, 0x181f ;  /* 0x00181fff0b0d7589 */ /* 0x000ee200000e0000 */
[C---:B------:R-:W-:Y:S02]  /*20b0*/  IADD3 R237, R248.reuse, 0x1800, RZ ;  /* 0x00001800f8ed7810 */ /* 0x040fe40007ffe0ff */
[C---:B------:R-:W-:Y:S01]  /*20c0*/  IADD3 R236, R248.reuse, 0x2000, RZ ;  /* 0x00002000f8ec7810 */ /* 0x040fe20007ffe0ff */
[----:B------:R-:W4:Y:S01]  /*20d0*/  SHFL.IDX PT, R48, R16, 0x1, 0x181f ;  /* 0x00381f0010307f89 */ /* 0x000f2200000e0000 */
[C---:B------:R-:W-:Y:S02]  /*20e0*/  IADD3 R235, R248.reuse, 0x2800, RZ ;  /* 0x00002800f8eb7810 */ /* 0x040fe40007ffe0ff */
[C---:B------:R-:W-:Y:S01]  /*20f0*/  IADD3 R233, R248.reuse, 0x3000, RZ ;  /* 0x00003000f8e97810 */ /* 0x040fe20007ffe0ff */
[----:B------:R-:W5:Y:S01]  /*2100*/  SHFL.IDX PT, R12, R11, 0x1, 0x181f ;  /* 0x00381f000b0c7f89 */ /* 0x000f6200000e0000 */
[----:B--2---:R-:W-:Y:S01]  /*2110*/  @P0 IMAD.WIDE R36, R33, 0x2, R24 ;  /* 0x0000000221240825 */ /* 0x004fe200078e0218 */
[----:B------:R-:W-:-:S02]  /*2120*/  IADD3 R232, R248, 0x3800, RZ ;  /* 0x00003800f8e87810 */ /* 0x000fc40007ffe0ff */
[----:B------:R-:W2:Y:S01]  /*2130*/  SHFL.IDX PT, R16, R16, 0x2, 0x181f ;  /* 0x00581f0010107f89 */ /* 0x000ea200000e0000 */
[--C-:B------:R-:W-:Y:S01]  /*2140*/  @P0 IMAD.WIDE R34, R31, 0x2, R24.reuse ;  /* 0x000000021f220825 */ /* 0x100fe200078e0218 */
[C---:B------:R-:W-:Y:S02]  /*2150*/  IADD3 R231, R248.reuse, 0x4000, RZ ;  /* 0x00004000f8e77810 */ /* 0x040fe40007ffe0ff */
[----:B------:R-:W2:Y:S01]  /*2160*/  SHFL.IDX PT, R11, R11, 0x2, 0x181f ;  /* 0x00581f000b0b7f89 */ /* 0x000ea200000e0000 */
[--C-:B------:R-:W-:Y:S01]  /*2170*/  @P0 IMAD.WIDE R26, R29, 0x2, R24.reuse ;  /* 0x000000021d1a0825 */ /* 0x100fe200078e0218 */
[----:B------:R-:W-:Y:S02]  /*2180*/  IADD3 R230, R248, 0x4800, RZ ;  /* 0x00004800f8e67810 */ /* 0x000fe40007ffe0ff */
[----:B------:R2:W-:Y:S01]  /*2190*/  @P0 LDGSTS.E.BYPASS.LTC128B.128 [R251+0xc100], [R36.64], !P4 ;  /* 0x0c10000024fb0fae */ /* 0x0005e2000e101d4c */
[----:B------:R-:W-:Y:S01]  /*21a0*/  @P0 IMAD.WIDE R38, R28, 0x2, R24 ;  /* 0x000000021c260825 */ /* 0x000fe200078e0218 */
[----:B------:R-:W-:-:S02]  /*21b0*/  IADD3 R229, R248, 0x5000, RZ ;  /* 0x00005000f8e57810 */ /* 0x000fc40007ffe0ff */
[----:B------:R2:W-:Y:S01]  /*21c0*/  @P0 LDGSTS.E.BYPASS.LTC128B.128 [R251+0xf100], [R34.64], !P3 ;  /* 0x0f10000022fb0fae */ /* 0x0005e2000d901d4c */
[----:B------:R-:W-:Y:S01]  /*21d0*/  IMAD.WIDE R24, R33, 0x2, RZ ;  /* 0x0000000221187825 */ /* 0x000fe200078e02ff */
[C---:B------:R-:W-:Y:S02]  /*21e0*/  IADD3 R228, R248.reuse, 0x5800, RZ ;  /* 0x00005800f8e47810 */ /* 0x040fe40007ffe0ff */
[----:B------:R2:W-:Y:S01]  /*21f0*/  @P0 LDGSTS.E.BYPASS.LTC128B.128 [R251+0x12100], [R26.64], !P2 ;  /* 0x121000001afb0fae */ /* 0x0005e2000d101d4c */
[----:B------:R-:W-:Y:S02]  /*2200*/  IADD3 R227, R248, 0x6000, RZ ;  /* 0x00006000f8e37810 */ /* 0x000fe40007ffe0ff */
[----:B-1----:R-:W-:Y:S01]  /*2210*/  IADD3 R74, P5, R64, R24, RZ ;  /* 0x00000018404a7210 */ /* 0x002fe20007fbe0ff */
[----:B------:R1:W-:Y:S01]  /*2220*/  @P0 LDGSTS.E.BYPASS.LTC128B.128 [R251+0x15100], [R38.64], !P1 ;  /* 0x1510000026fb0fae */ /* 0x0003e2000c901d4c */
[----:B------:R-:W-:Y:S02]  /*2230*/  ISETP.GE.AND P0, PT, R0, 0x21, PT ;  /* 0x000000210000780c */ /* 0x000fe40003f06270 */
[----:B------:R-:W-:Y:S01]  /*2240*/  IADD3 R226, R248, 0x6800, RZ ;  /* 0x00006800f8e27810 */ /* 0x000fe20007ffe0ff */
[----:B---3--:R-:W-:Y:S01]  /*2250*/  IMAD.X R75, R13, 0x1, R25, P5 ;  /* 0x000000010d4b7824 */ /* 0x008fe200028e0619 */
[----:B----4-:R-:W-:Y:S01]  /*2260*/  IADD3 R58, P5, R24, R48, RZ ;  /* 0x00000030183a7210 */ /* 0x010fe20007fbe0ff */
[----:B------:R-:W3:Y:S01]  /*2270*/  SHFL.IDX PT, R20, R20, 0x2, 0x181f ;  /* 0x00581f0014147f89 */ /* 0x000ee200000e0000 */
[----:B------:R-:W-:-:S02]  /*2280*/  IADD3 R225, R248, 0x7000, RZ ;  /* 0x00007000f8e17810 */ /* 0x000fc40007ffe0ff */
[C---:B------:R-:W-:Y:S01]  /*2290*/  IADD3 R224, R248.reuse, 0x7800, RZ ;  /* 0x00007800f8e07810 */ /* 0x040fe20007ffe0ff */
[----:B-----5:R-:W-:Y:S01]  /*22a0*/  IMAD.X R59, R25, 0x1, R12, P5 ;  /* 0x00000001193b7824 */ /* 0x020fe200028e060c */
[C---:B------:R-:W-:Y:S02]  /*22b0*/  IADD3 R223, R248.reuse, 0x8000, RZ ;  /* 0x00008000f8df7810 */ /* 0x040fe40007ffe0ff */
[C---:B------:R-:W-:Y:S01]  /*22c0*/  IADD3 R222, R248.reuse, 0x8800, RZ ;  /* 0x00008800f8de7810 */ /* 0x040fe20007ffe0ff */
[--C-:B--2---:R-:W-:Y:S01]  /*22d0*/  @P0 IMAD.WIDE R36, R33, 0x2, R22.reuse ;  /* 0x0000000221240825 */ /* 0x104fe200078e0216 */
[C---:B------:R-:W-:Y:S02]  /*22e0*/  IADD3 R221, R248.reuse, 0x9000, RZ ;  /* 0x00009000f8dd7810 */ /* 0x040fe40007ffe0ff */
[----:B------:R-:W-:Y:S02]  /*22f0*/  IADD3 R220, R248, 0x9800, RZ ;  /* 0x00009800f8dc7810 */ /* 0x000fe40007ffe0ff */
[----:B------:R-:W-:Y:S01]  /*2300*/  IADD3 R34, P5, R24, R16, RZ ;  /* 0x0000001018227210 */ /* 0x000fe20007fbe0ff */
[----:B------:R2:W-:Y:S01]  /*2310*/  @P0 LDGSTS.E.BYPASS.LTC128B.128 [R251+0xd100], [R36.64], !P4 ;  /* 0x0d10000024fb0fae */ /* 0x0005e2000e101d4c */
[C---:B------:R-:W-:Y:S01]  /*2320*/  IADD3 R219, R248.reuse, 0xa000, RZ ;  /* 0x0000a000f8db7810 */ /* 0x040fe20007ffe0ff */
[----:B------:R-:W-:Y:S01]  /*2330*/  @P0 IMAD.WIDE R26, R31, 0x2, R22 ;  /* 0x000000021f1a0825 */ /* 0x000fe200078e0216 */
[----:B------:R-:W-:-:S02]  /*2340*/  IADD3 R218, R248, 0xa800, RZ ;  /* 0x0000a800f8da7810 */ /* 0x000fc40007ffe0ff */
[C---:B------:R-:W-:Y:S01]  /*2350*/  IADD3 R217, R248.reuse, 0xb000, RZ ;  /* 0x0000b000f8d97810 */ /* 0x040fe20007ffe0ff */
[----:B------:R-:W-:Y:S01]  /*2360*/  IMAD.X R35, R25, 0x1, R11, P5 ;  /* 0x0000000119237824 */ /* 0x000fe200028e060b */
[----:B------:R4:W-:Y:S01]  /*2370*/  @P0 LDGSTS.E.BYPASS.LTC128B.128 [R251+0x10100], [R26.64], !P3 ;  /* 0x101000001afb0fae */ /* 0x0009e2000d901d4c */
[----:B------:R-:W-:Y:S01]  /*2380*/  @P0 IMAD.WIDE R24, R29, 0x2, R22 ;  /* 0x000000021d180825 */ /* 0x000fe200078e0216 */
[----:B------:R-:W-:-:S03]  /*2390*/  IADD3 R216, R248, 0xb800, RZ ;  /* 0x0000b800f8d87810 */ /* 0x000fc60007ffe0ff */
[----:B-1----:R-:W-:Y:S01]  /*23a0*/  @P0 IMAD.WIDE R38, R28, 0x2, R22 ;  /* 0x000000021c260825 */ /* 0x002fe200078e0216 */
[----:B------:R1:W-:Y:S03]  /*23b0*/  @P0 LDGSTS.E.BYPASS.LTC128B.128 [R251+0x13100], [R24.64], !P2 ;  /* 0x1310000018fb0fae */ /* 0x0003e6000d101d4c */
[----:B------:R-:W-:Y:S01]  /*23c0*/  IMAD.WIDE R22, R31, 0x2, RZ ;  /* 0x000000021f167825 */ /* 0x000fe200078e02ff */
[----:B------:R2:W-:Y:S01]  /*23d0*/  @P0 LDGSTS.E.BYPASS.LTC128B.128 [R251+0x16100], [R38.64], !P1 ;  /* 0x1610000026fb0fae */ /* 0x0005e2000c901d4c */
[----:B------:R-:W-:-:S03]  /*23e0*/  ISETP.GT.AND P0, PT, R0, 0x40, PT ;  /* 0x000000400000780c */ /* 0x000fc60003f04270 */
[----:B------:R-:W-:-:S05]  /*23f0*/  IADD3 R72, P5, R64, R22, RZ ;  /* 0x0000001640487210 */ /* 0x000fca0007fbe0ff */
[----:B------:R-:W-:Y:S01]  /*2400*/  IMAD.X R73, R13, 0x1, R23, P5 ;  /* 0x000000010d497824 */ /* 0x000fe200028e0617 */
[----:B------:R-:W-:-:S04]  /*2410*/  IADD3 R56, P5, R22, R48, RZ ;  /* 0x0000003016387210 */ /* 0x000fc80007fbe0ff */
[----:B---3--:R-:W-:-:S04]  /*2420*/  @P0 IMAD.WIDE R14, R29, 0x2, R20 ;  /* 0x000000021d0e0825 */ /* 0x008fc800078e0214 */
[----:B----4-:R-:W-:-:S04]  /*2430*/  @P0 IMAD.WIDE R26, R33, 0x2, R20 ;  /* 0x00000002211a0825 */ /* 0x010fc800078e0214 */
[----:B------:R-:W-:Y:S01]  /*2440*/  IMAD.X R57, R23, 0x1, R12, P5 ;  /* 0x0000000117397824 */ /* 0x000fe200028e060c */
[----:B------:R3:W-:Y:S01]  /*2450*/  @P0 LDGSTS.E.BYPASS.LTC128B.128 [R251+0xe100], [R26.64], !P4 ;  /* 0x0e1000001afb0fae */ /* 0x0007e2000e101d4c */
[----:B-1----:R-:W-:Y:S01]  /*2460*/  @P0 IMAD.WIDE R24, R31, 0x2, R20 ;  /* 0x000000021f180825 */ /* 0x002fe200078e0214 */
[----:B------:R-:W-:-:S04]  /*2470*/  IADD3 R22, P5, R22, R16, RZ ;  /* 0x0000001016167210 */ /* 0x000fc80007fbe0ff */
[----:B------:R1:W-:Y:S01]  /*2480*/  @P0 LDGSTS.E.BYPASS.LTC128B.128 [R251+0x11100], [R24.64], !P3 ;  /* 0x1110000018fb0fae */ /* 0x0003e2000d901d4c */
[----:B------:R-:W-:-:S03]  /*2490*/  IMAD.X R23, R23, 0x1, R11, P5 ;  /* 0x0000000117177824 */ /* 0x000fc600028e060b */
[----:B------:R4:W-:Y:S01]  /*24a0*/  @P0 LDGSTS.E.BYPASS.LTC128B.128 [R251+0x14100], [R14.64], !P2 ;  /* 0x141000000efb0fae */ /* 0x0009e2000d101d4c */
[----:B-1----:R-:W-:-:S04]  /*24b0*/  @P0 IMAD.WIDE R24, R28, 0x2, R20 ;  /* 0x000000021c180825 */ /* 0x002fc800078e0214 */
[----:B------:R-:W-:Y:S01]  /*24c0*/  IMAD.WIDE R20, R29, 0x2, RZ ;  /* 0x000000021d147825 */ /* 0x000fe200078e02ff */
[----:B------:R3:W-:Y:S03]  /*24d0*/  @P0 LDGSTS.E.BYPASS.LTC128B.128 [R251+0x17100], [R24.64], !P1 ;  /* 0x1710000018fb0fae */ /* 0x0007e6000c901d4c */
[----:B----4-:R-:W-:Y:S01]  /*24e0*/  IMAD.WIDE R14, R28, 0x2, RZ ;  /* 0x000000021c0e7825 */ /* 0x010fe200078e02ff */
[----:B------:R-:W0:Y:S01]  /*24f0*/  LDGDEPBAR ;  /* 0x00000000000079af */ /* 0x000e220000000000 */
[----:B------:R-:W-:Y:S02]  /*2500*/  IADD3 R66, P0, R64, R20, RZ ;  /* 0x0000001440427210 */ /* 0x000fe40007f1e0ff */
[----:B------:R-:W-:Y:S02]  /*2510*/  IADD3 R50, P5, R20, R48, RZ ;  /* 0x0000003014327210 */ /* 0x000fe40007fbe0ff */
[----:B------:R-:W-:Y:S01]  /*2520*/  IADD3 R64, P6, R64, R14, RZ ;  /* 0x0000000e40407210 */ /* 0x000fe20007fde0ff */
[----:B------:R-:W-:Y:S01]  /*2530*/  IMAD.X R67, R13, 0x1, R21, P0 ;  /* 0x000000010d437824 */ /* 0x000fe200000e0615 */
[----:B------:R-:W-:Y:S01]  /*2540*/  IADD3 R20, P0, R20, R16, RZ ;  /* 0x0000001014147210 */ /* 0x000fe20007f1e0ff */
[--C-:B------:R-:W-:Y:S01]  /*2550*/  IMAD.X R51, R21, 0x1, R12.reuse, P5 ;  /* 0x0000000115337824 */ /* 0x100fe200028e060c */
[C---:B------:R-:W-:Y:S01]  /*2560*/  IADD3 R48, P5, R14.reuse, R48, RZ ;  /* 0x000000300e307210 */ /* 0x040fe20007fbe0ff */
[----:B------:R-:W-:Y:S01]  /*2570*/  IMAD.X R65, R13, 0x1, R15, P6 ;  /* 0x000000010d417824 */ /* 0x000fe200030e060f */
[----:B------:R-:W-:Y:S01]  /*2580*/  ISETP.GE.AND P6, PT, R33, c[0x0][0x1d4], PT ;  /* 0x0000750021007a0c */ /* 0x000fe20003fc6270 */
[----:B------:R-:W-:Y:S01]  /*2590*/  IMAD.X R21, R21, 0x1, R11, P0 ;  /* 0x0000000115157824 */ /* 0x000fe200000e060b */
[----:B------:R-:W-:Y:S01]  /*25a0*/  IADD3 R16, P0, R14, R16, RZ ;  /* 0x000000100e107210 */ /* 0x000fe20007f1e0ff */
[----:B------:R-:W-:Y:S01]  /*25b0*/  IMAD.X R49, R15, 0x1, R12, P5 ;  /* 0x000000010f317824 */ /* 0x000fe200028e060c */
[----:B------:R-:W-:-:S03]  /*25c0*/  ISETP.GE.AND P5, PT, R10, c[0x0][0x1d4], PT ;  /* 0x000075000a007a0c */ /* 0x000fc60003fa6270 */
[----:B------:R-:W-:Y:S01]  /*25d0*/  IMAD.X R17, R15, 0x1, R11, P0 ;  /* 0x000000010f117824 */ /* 0x000fe200000e060b */
[----:B------:R-:W-:Y:S02]  /*25e0*/  ISETP.LT.OR P0, PT, R0, 0x1, P6 ;  /* 0x000000010000780c */ /* 0x000fe40003701670 */
[----:B------:R-:W-:Y:S01]  /*25f0*/  ISETP.GE.AND P6, PT, R9, c[0x0][0x1d4], PT ;  /* 0x0000750009007a0c */ /* 0x000fe20003fc6270 */
[----:B------:R-:W-:-:S04]  /*2600*/  DEPBAR.LE SB0, 0x1 ;  /* 0x000080400000791a */ /* 0x000fc80000000000 */
[----:B------:R-:W-:-:S04]  /*2610*/  DEPBAR.LE SB0, 0x0 ;  /* 0x000080000000791a */ /* 0x000fc80000000000 */
[----:B------:R-:W-:Y:S06]  /*2620*/  BAR.SYNC.DEFER_BLOCKING 0x0 ;  /* 0x0000000000007b1d */ /* 0x000fec0000010000 */
[----:B------:R-:W-:Y:S04]  /*2630*/  LDSM.16.M88.4 R12, [R250+0x18100] ;  /* 0x01810000fa0c783b */ /* 0x000fe80000000200 */
[----:B------:R-:W-:Y:S04]  /*2640*/  LDSM.16.M88.4 R88, [R246+0x18100] ;  /* 0x01810000f658783b */ /* 0x000fe80000000200 */
[----:B------:R-:W-:Y:S04]  /*2650*/  LDSM.16.M88.4 R84, [R249+0xc100] ;  /* 0x00c10000f954783b */ /* 0x000fe80000000200 */
[----:B------:R-:W1:Y:S04]  /*2660*/  LDSM.16.M88.4 R76, [R249+0xc900] ;  /* 0x00c90000f94c783b */ /* 0x000e680000000200 */
[----:B------:R-:W-:Y:S04]  /*2670*/  LDSM.16.M88.4 R68, [R249+0xd100] ;  /* 0x00d10000f944783b */ /* 0x000fe80000000200 */
[----:B------:R-:W-:Y:S04]  /*2680*/  LDSM.16.M88.4 R60, [R249+0xd900] ;  /* 0x00d90000f93c783b */ /* 0x000fe80000000200 */
[----:B------:R-:W-:Y:S04]  /*2690*/  LDSM.16.M88.4 R52, [R249+0xe100] ;  /* 0x00e10000f934783b */ /* 0x000fe80000000200 */
[----:B------:R-:W-:Y:S04]  /*26a0*/  LDSM.16.M88.4 R100, [R249+0xe900] ;  /* 0x00e90000f964783b */ /* 0x000fe80000000200 */
[----:B------:R-:W-:Y:S04]  /*26b0*/  LDSM.16.M88.4 R44, [R248] ;  /* 0x00000000f82c783b */ /* 0x000fe80000000200 */
[----:B------:R-:W4:Y:S04]  /*26c0*/  LDSM.16.M88.4 R40, [R248+0x800] ;  /* 0x00080000f828783b */ /* 0x000f280000000200 */
[----:B--2---:R-:W2:Y:S04]  /*26d0*/  LDSM.16.M88.4 R36, [R248+0x1000] ;  /* 0x00100000f824783b */ /* 0x004ea80000000200 */
[----:B---3--:R-:W3:Y:S04]  /*26e0*/  LDSM.16.M88.4 R24, [R248+0x1800] ;  /* 0x00180000f818783b */ /* 0x008ee80000000200 */
[----:B------:R-:W5:Y:S04]  /*26f0*/  LDSM.16.M88.4 R96, [R248+0x2000] ;  /* 0x00200000f860783b */ /* 0x000f680000000200 */
[----:B------:R-:W2:Y:S01]  /*2700*/  LDSM.16.M88.4 R92, [R248+0x2800] ;  /* 0x00280000f85c783b */ /* 0x000ea20000000200 */
[----:B-1----:R-:W-:Y:S03]  /*2710*/  HMMA.16816.F32 R80, R12, R76, RZ ;  /* 0x0000004c0c50723c */ /* 0x002fe600000018ff */
[----:B------:R-:W-:Y:S01]  /*2720*/  @!PT LDS RZ, [RZ] ;  /* 0x00000000fffff984 */ /* 0x000fe20000000800 */
[----:B------:R-:W-:Y:S01]  /*2730*/  @!PT LDS RZ, [RZ] ;  /* 0x00000000fffff984 */ /* 0x000fe20000000800 */
[----:B------:R-:W-:Y:S01]  /*2740*/  @!PT LDS RZ, [RZ] ;  /* 0x00000000fffff984 */ /* 0x000fe20000000800 */
[----:B------:R1:W-:Y:S01]  /*2750*/  LDGSTS.E.BYPASS.LTC128B.128 [R251+0x100], [R74.64], !P0 ;  /* 0x001000004afb7fae */ /* 0x0003e2000c101d4c */
[----:B------:R-:W-:-:S02]  /*2760*/  ISETP.LT.OR P0, PT, R0, 0x1, P5 ;  /* 0x000000010000780c */ /* 0x000fc40002f01670 */
[----:B------:R-:W-:Y:S02]  /*2770*/  ISETP.GE.AND P5, PT, R8, c[0x0][0x1d4], PT ;  /* 0x0000750008007a0c */ /* 0x000fe40003fa6270 */
[----:B------:R-:W-:Y:S09]  /*2780*/  HMMA.16816.F32 R76, R12, R78, RZ ;  /* 0x0000004e0c4c723c */ /* 0x000ff200000018ff */
[----:B------:R1:W-:Y:S01]  /*2790*/  LDGSTS.E.BYPASS.LTC128B.128 [R251+0x3100], [R72.64], !P0 ;  /* 0x0310000048fb7fae */ /* 0x0003e2000c101d4c */
[----:B------:R-:W-:-:S06]  /*27a0*/  ISETP.LT.OR P0, PT, R0, 0x1, P6 ;  /* 0x000000010000780c */ /* 0x000fcc0003701670 */
[C---:B----4-:R-:W-:Y:S07]  /*27b0*/  HMMA.16816.F32 R80, R88.reuse, R40, R80 ;  /* 0x000000285850723c */ /* 0x050fee0000001850 */
[----:B------:R4:W-:Y:S01]  /*27c0*/  LDGSTS.E.BYPASS.LTC128B.128 [R251+0x6100], [R66.64], !P0 ;  /* 0x0610000042fb7fae */ /* 0x0009e2000c101d4c */
[----:B------:R-:W-:Y:S01]  /*27d0*/  ISETP.LT.OR P0, PT, R0, 0x1, P5 ;  /* 0x000000010000780c */ /* 0x000fe20002f01670 */
[----:B------:R-:W-:Y:S08]  /*27e0*/  HMMA.16816.F32 R76, R88, R42, R76 ;  /* 0x0000002a584c723c */ /* 0x000ff0000000184c */
[----:B-1----:R-:W-:Y:S04]  /*27f0*/  HMMA.16816.F32 R72, R12, R68, RZ ;  /* 0x000000440c48723c */ /* 0x002fe800000018ff */
[----:B------:R4:W-:Y:S01]  /*2800*/  LDGSTS.E.BYPASS.LTC128B.128 [R251+0x9100], [R64.64], !P0 ;  /* 0x0910000040fb7fae */ /* 0x0009e2000c101d4c */
[----:B------:R-:W-:-:S04]  /*2810*/  ISETP.GE.AND P0, PT, R33, c[0x0][0x1d4], PT ;  /* 0x0000750021007a0c */ /* 0x000fc80003f06270 */
[----:B------:R-:W-:Y:S01]  /*2820*/  ISETP.LT.OR P0, PT, R0, 0x21, P0 ;  /* 0x000000210000780c */ /* 0x000fe20000701670 */
[----:B------:R-:W-:Y:S11]  /*2830*/  HMMA.16816.F32 R68, R12, R70, RZ ;  /* 0x000000460c44723c */ /* 0x000ff600000018ff */
[----:B------:R-:W-:Y:S01]  /*2840*/  @!UPT UIADD3 URZ, URZ, URZ, URZ ;  /* 0x0000003f3f3ff290 */ /* 0x000fe2000fffe03f */
[----:B------:R1:W-:Y:S01]  /*2850*/  LDGSTS.E.BYPASS.LTC128B.128 [R251+0x1100], [R58.64], !P0 ;  /* 0x011000003afb7fae */ /* 0x0003e2000c101d4c */
[----:B------:R-:W-:-:S04]  /*2860*/  ISETP.GE.AND P0, PT, R10, c[0x0][0x1d4], PT ;  /* 0x000075000a007a0c */ /* 0x000fc80003f06270 */
[C---:B------:R-:W-:Y:S01]  /*2870*/  ISETP.LT.OR P0, PT, R0.reuse, 0x21, P0 ;  /* 0x000000210000780c */ /* 0x040fe20000701670 */
[----:B--2---:R-:W-:Y:S08]  /*2880*/  HMMA.16816.F32 R72, R88, R36, R72 ;  /* 0x000000245848723c */ /* 0x004ff00000001848 */
[----:B----4-:R-:W-:Y:S04]  /*2890*/  HMMA.16816.F32 R64, R12, R60, RZ ;  /* 0x0000003c0c40723c */ /* 0x010fe800000018ff */
[----:B------:R1:W-:Y:S01]  /*28a0*/  LDGSTS.E.BYPASS.LTC128B.128 [R251+0x4100], [R56.64], !P0 ;  /* 0x0410000038fb7fae */ /* 0x0003e2000c101d4c */
[----:B------:R-:W-:-:S03]  /*28b0*/  ISETP.LT.OR P0, PT, R0, 0x21, P6 ;  /* 0x000000210000780c */ /* 0x000fc60003701670 */
[----:B------:R-:W-:Y:S08]  /*28c0*/  HMMA.16816.F32 R60, R12, R62, RZ ;  /* 0x0000003e0c3c723c */ /* 0x000ff000000018ff */
[----:B------:R-:W-:Y:S02]  /*28d0*/  HMMA.16816.F32 R68, R88, R38, R68 ;  /* 0x000000265844723c */ /* 0x000fe40000001844 */
[----:B------:R2:W-:Y:S01]  /*28e0*/  LDGSTS.E.BYPASS.LTC128B.128 [R251+0x7100], [R50.64], !P0 ;  /* 0x0710000032fb7fae */ /* 0x0005e2000c101d4c */
[----:B------:R-:W-:-:S02]  /*28f0*/  ISETP.LT.OR P0, PT, R0, 0x21, P5 ;  /* 0x000000210000780c */ /* 0x000fc40002f01670 */
[----:B------:R-:W-:-:S03]  /*2900*/  ISETP.LT.OR P5, PT, R0, 0x41, P5 ;  /* 0x000000410000780c */ /* 0x000fc60002fa1670 */
[----:B---3--:R-:W-:Y:S08]  /*2910*/  HMMA.16816.F32 R64, R88, R24, R64 ;  /* 0x000000185840723c */ /* 0x008ff00000001840 */
[----:B------:R2:W-:Y:S01]  /*2920*/  LDGSTS.E.BYPASS.LTC128B.128 [R251+0xa100], [R48.64], !P0 ;  /* 0x0a10000030fb7fae */ /* 0x0005e2000c101d4c */
[----:B------:R-:W-:Y:S01]  /*2930*/  ISETP.GE.AND P0, PT, R33, c[0x0][0x1d4], PT ;  /* 0x0000750021007a0c */ /* 0x000fe20003f06270 */
[----:B-1----:R-:W-:Y:S03]  /*2940*/  HMMA.16816.F32 R56, R12, R52, RZ ;  /* 0x000000340c38723c */ /* 0x002fe600000018ff */
[----:B------:R-:W-:-:S05]  /*2950*/  ISETP.LT.OR P0, PT, R0, 0x41, P0 ;  /* 0x000000410000780c */ /* 0x000fca0000701670 */
[----:B------:R-:W-:Y:S08]  /*2960*/  HMMA.16816.F32 R52, R12, R54, RZ ;  /* 0x000000360c34723c */ /* 0x000ff000000018ff */
[----:B------:R1:W-:Y:S01]  /*2970*/  LDGSTS.E.BYPASS.LTC128B.128 [R251+0x2100], [R34.64], !P0 ;  /* 0x0210000022fb7fae */ /* 0x0003e2000c101d4c */
[----:B------:R-:W-:Y:S01]  /*2980*/  ISETP.GE.AND P0, PT, R10, c[0x0][0x1d4], PT ;  /* 0x000075000a007a0c */ /* 0x000fe20003f06270 */
[----:B------:R-:W-:Y:S03]  /*2990*/  HMMA.16816.F32 R60, R88, R26, R60 ;  /* 0x0000001a583c723c */ /* 0x000fe6000000183c */
[----:B------:R-:W-:-:S05]  /*29a0*/  ISETP.LT.OR P0, PT, R0, 0x41, P0 ;  /* 0x000000410000780c */ /* 0x000fca0000701670 */
[C---:B------:R-:W-:Y:S08]  /*29b0*/  HMMA.16816.F32 R8, R12.reuse, R84, RZ ;  /* 0x000000540c08723c */ /* 0x040ff000000018ff */
[----:B------:R3:W-:Y:S01]  /*29c0*/  LDGSTS.E.BYPASS.LTC128B.128 [R251+0x5100], [R22.64], !P0 ;  /* 0x0510000016fb7fae */ /* 0x0007e2000c101d4c */
[----:B------:R-:W-:Y:S01]  /*29d0*/  ISETP.LT.OR P0, PT, R0, 0x41, P6 ;  /* 0x000000410000780c */ /* 0x000fe20003701670 */
[----:B------:R-:W-:Y:S01]  /*29e0*/  HMMA.16816.F32 R84, R12, R86, RZ ;  /* 0x000000560c54723c */ /* 0x000fe200000018ff */
[----:B------:R-:W-:Y:S01]  /*29f0*/  IMAD.MOV.U32 R0, RZ, RZ, 0x40 ;  /* 0x00000040ff007424 */ /* 0x000fe200078e00ff */
[----:B-1----:R-:W-:-:S06]  /*2a00*/  SHF.R.S32.HI R35, RZ, 0x1f, R33 ;  /* 0x0000001fff237819 */ /* 0x002fcc0000011421 */
[----:B-----5:R-:W-:Y:S01]  /*2a10*/  HMMA.16816.F32 R56, R88, R96, R56 ;  /* 0x000000605838723c */ /* 0x020fe20000001838 */
[----:B------:R-:W-:-:S03]  /*2a20*/  SHF.R.S32.HI R34, RZ, 0x1f, R31 ;  /* 0x0000001fff227819 */ /* 0x000fc6000001141f */
[----:B------:R3:W-:Y:S01]  /*2a30*/  LDGSTS.E.BYPASS.LTC128B.128 [R251+0x8100], [R20.64], !P0 ;  /* 0x0810000014fb7fae */ /* 0x0007e2000c101d4c */
[----:B------:R-:W-:-:S03]  /*2a40*/  LOP3.LUT P0, RZ, R18, 0x4, RZ, 0xc0, !PT ;  /* 0x0000000412ff7812 */ /* 0x000fc6000780c0ff */
[----:B------:R1:W-:Y:S01]  /*2a50*/  LDGSTS.E.BYPASS.LTC128B.128 [R251+0xb100], [R16.64], !P5 ;  /* 0x0b10000010fb7fae */ /* 0x0003e2000e901d4c */
[----:B------:R-:W-:Y:S01]  /*2a60*/  SEL R0, R0, 0xffffffc0, !P0 ;  /* 0xffffffc000007807 */ /* 0x000fe20004000000 */
[C---:B------:R-:W-:Y:S01]  /*2a70*/  HMMA.16816.F32 R8, R88.reuse, R44, R8 ;  /* 0x0000002c5808723c */ /* 0x040fe20000001808 */
[----:B------:R-:W-:Y:S01]  /*2a80*/  PLOP3.LUT P0, PT, PT, PT, UP0, 0x40, 0x0 ;  /* 0x000000000000781c */ /* 0x000fe20003f0e808 */
[----:B------:R-:W-:Y:S01]  /*2a90*/  LDSM.16.M88.4 R112, [R243+0x18100] ;  /* 0x01810000f370783b */ /* 0x000fe20000000200 */
[----:B------:R-:W-:Y:S01]  /*2aa0*/  ISETP.GT.AND P5, PT, R120, 0x5f, PT ;  /* 0x0000005f7800780c */ /* 0x000fe20003fa4270 */
[----:B------:R-:W-:Y:S02]  /*2ab0*/  IMAD.IADD R244, R249, 0x1, R0 ;  /* 0x00000001f9f47824 */ /* 0x000fe400078e0200 */
[----:B------:R-:W-:Y:S01]  /*2ac0*/  IMAD.IADD R234, R0, 0x1, R248 ;  /* 0x0000000100ea7824 */ /* 0x000fe200078e02f8 */
[----:B------:R-:W0:Y:S01]  /*2ad0*/  LDGDEPBAR ;  /* 0x00000000000079af */ /* 0x000e220000000000 */
[C---:B------:R-:W-:Y:S03]  /*2ae0*/  HMMA.16816.F32 R84, R88.reuse, R46, R84 ;  /* 0x0000002e5854723c */ /* 0x040fe60000001854 */
[----:B------:R-:W-:Y:S04]  /*2af0*/  LDSM.16.M88.4 R44, [R244+0xc900] ;  /* 0x00c90000f42c783b */ /* 0x000fe80000000200 */
[----:B------:R-:W-:Y:S01]  /*2b00*/  LDSM.16.M88.4 R40, [R244+0xd100] ;  /* 0x00d10000f428783b */ /* 0x000fe20000000200 */
[----:B------:R-:W-:Y:S03]  /*2b10*/  HMMA.16816.F32 R52, R88, R98, R52 ;  /* 0x000000625834723c */ /* 0x000fe60000001834 */
[----:B--2---:R-:W-:Y:S04]  /*2b20*/  LDSM.16.M88.4 R48, [R244+0xc100] ;  /* 0x00c10000f430783b */ /* 0x004fe80000000200 */
[----:B---3--:R-:W2:Y:S01]  /*2b30*/  LDSM.16.M88.4 R20, [R245+0x18100] ;  /* 0x01810000f514783b */ /* 0x008ea20000000200 */
[C---:B-1----:R-:W-:Y:S03]  /*2b40*/  HMMA.16816.F32 R16, R12.reuse, R100, RZ ;  /* 0x000000640c10723c */ /* 0x042fe600000018ff */
[----:B------:R-:W1:Y:S04]  /*2b50*/  LDSM.16.M88.4 R36, [R244+0xd900] ;  /* 0x00d90000f424783b */ /* 0x000e680000000200 */
[----:B------:R-:W3:Y:S01]  /*2b60*/  LDSM.16.M88.4 R24, [R244+0xe100] ;  /* 0x00e10000f418783b */ /* 0x000ee20000000200 */
[----:B------:R-:W-:Y:S03]  /*2b70*/  HMMA.16816.F32 R12, R12, R102, RZ ;  /* 0x000000660c0c723c */ /* 0x000fe600000018ff */
[----:B------:R-:W4:Y:S04]  /*2b80*/  LDSM.16.M88.4 R116, [R244+0xe900] ;  /* 0x00e90000f474783b */ /* 0x000f280000000200 */
[----:B------:R-:W5:Y:S04]  /*2b90*/  LDSM.16.M88.4 R104, [R234+0x800] ;  /* 0x00080000ea68783b */ /* 0x000f680000000200 */
[----:B------:R-:W1:Y:S04]  /*2ba0*/  LDSM.16.M88.4 R100, [R234+0x1000] ;  /* 0x00100000ea64783b */ /* 0x000e680000000200 */
[----:B------:R-:W-:Y:S01]  /*2bb0*/  LDSM.16.M88.4 R108, [R234] ;  /* 0x00000000ea6c783b */ /* 0x000fe20000000200 */
[C---:B------:R-:W-:Y:S03]  /*2bc0*/  HMMA.16816.F32 R16, R88.reuse, R92, R16 ;  /* 0x0000005c5810723c */ /* 0x040fe60000001810 */
[----:B------:R-:W-:Y:S05]  /*2bd0*/  LDSM.16.M88.4 R96, [R234+0x1800] ;  /* 0x00180000ea60783b */ /* 0x000fea0000000200 */
[----:B------:R-:W-:Y:S01]  /*2be0*/  HMMA.16816.F32 R12, R88, R94, R12 ;  /* 0x0000005e580c723c */ /* 0x000fe2000000180c */
[----:B------:R-:W1:Y:S04]  /*2bf0*/  LDSM.16.M88.4 R92, [R234+0x2000] ;  /* 0x00200000ea5c783b */ /* 0x000e680000000200 */
[----:B------:R-:W-:Y:S03]  /*2c00*/  LDSM.16.M88.4 R88, [R234+0x2800] ;  /* 0x00280000ea58783b */ /* 0x000fe60000000200 */
[C---:B--2---:R-:W-:Y:S08]  /*2c10*/  HMMA.16816.F32 R80, R20.reuse, R44, R80 ;  /* 0x0000002c1450723c */ /* 0x044ff00000001850 */
[C---:B------:R-:W-:Y:S01]  /*2c20*/  HMMA.16816.F32 R76, R20.reuse, R46, R76 ;  /* 0x0000002e144c723c */ /* 0x040fe2000000184c */
[----:B------:R-:W-:Y:S07]  /*2c30*/  LDSM.16.M88.4 R44, [R249+0xf100] ;  /* 0x00f10000f92c783b */ /* 0x000fee0000000200 */
[C---:B------:R-:W-:Y:S08]  /*2c40*/  HMMA.16816.F32 R72, R20.reuse, R40, R72 ;  /* 0x000000281448723c */ /* 0x040ff00000001848 */
[C---:B------:R-:W-:Y:S01]  /*2c50*/  HMMA.16816.F32 R68, R20.reuse, R42, R68 ;  /* 0x0000002a1444723c */ /* 0x040fe20000001844 */
[----:B------:R-:W-:Y:S07]  /*2c60*/  LDSM.16.M88.4 R40, [R249+0xf900] ;  /* 0x00f90000f928783b */ /* 0x000fee0000000200 */
[C---:B------:R-:W-:Y:S08]  /*2c70*/  HMMA.16816.F32 R8, R20.reuse, R48, R8 ;  /* 0x000000301408723c */ /* 0x040ff00000001808 */
        /* <DEDUP_REMOVED lines=8> */
[C---:B----4-:R-:W-:Y:S08]  /*2d00*/  HMMA.16816.F32 R16, R20.reuse, R116, R16 ;  /* 0x000000741410723c */ /* 0x050ff00000001810 */
[----:B------:R-:W-:Y:S01]  /*2d10*/  HMMA.16816.F32 R12, R20, R118, R12 ;  /* 0x00000076140c723c */ /* 0x000fe2000000180c */
[----:B------:R-:W4:Y:S07]  /*2d20*/  LDSM.16.M88.4 R20, [R249+0x11100] ;  /* 0x01110000f914783b */ /* 0x000f2e0000000200 */
[C---:B-----5:R-:W-:Y:S08]  /*2d30*/  HMMA.16816.F32 R80, R112.reuse, R104, R80 ;  /* 0x000000687050723c */ /* 0x060ff00000001850 */
[C---:B------:R-:W-:Y:S01]  /*2d40*/  HMMA.16816.F32 R76, R112.reuse, R106, R76 ;  /* 0x0000006a704c723c */ /* 0x040fe2000000184c */
[----:B------:R-:W-:Y:S07]  /*2d50*/  LDSM.16.M88.4 R104, [R244+0x10100] ;  /* 0x01010000f468783b */ /* 0x000fee0000000200 */
[C---:B------:R-:W-:Y:S08]  /*2d60*/  HMMA.16816.F32 R72, R112.reuse, R100, R72 ;  /* 0x000000647048723c */ /* 0x040ff00000001848 */
[C---:B------:R-:W-:Y:S01]  /*2d70*/  HMMA.16816.F32 R68, R112.reuse, R102, R68 ;  /* 0x000000667044723c */ /* 0x040fe20000001844 */
        /* <DEDUP_REMOVED lines=12> */
[----:B------:R-:W-:Y:S07]  /*2e40*/  LDSM.16.M88.4 R40, [R246+0x1c100] ;  /* 0x01c10000f628783b */ /* 0x000fee0000000200 */
[C---:B-1----:R-:W-:Y:S08]  /*2e50*/  HMMA.16816.F32 R72, R48.reuse, R36, R72 ;  /* 0x000000243048723c */ /* 0x042ff00000001848 */
        /* <DEDUP_REMOVED lines=9> */
[C---:B---3--:R-:W-:Y:S08]  /*2ef0*/  HMMA.16816.F32 R64, R48.reuse, R24, R64 ;  /* 0x000000183040723c */ /* 0x048ff00000001840 */
[C---:B------:R-:W-:Y:S01]  /*2f00*/  HMMA.16816.F32 R60, R48.reuse, R26, R60 ;  /* 0x0000001a303c723c */ /* 0x040fe2000000183c */
[----:B------:R-:W2:Y:S07]  /*2f10*/  LDSM.16.M88.4 R24, [R248+0x3800] ;  /* 0x00380000f818783b */ /* 0x000eae0000000200 */
[C---:B----4-:R-:W-:Y:S08]  /*2f20*/  HMMA.16816.F32 R56, R48.reuse, R20, R56 ;  /* 0x000000143038723c */ /* 0x050ff00000001838 */
[C---:B------:R-:W-:Y:S01]  /*2f30*/  HMMA.16816.F32 R52, R48.reuse, R22, R52 ;  /* 0x000000163034723c */ /* 0x040fe20000001834 */
[----:B------:R-:W3:Y:S07]  /*2f40*/  LDSM.16.M88.4 R20, [R248+0x4800] ;  /* 0x00480000f814783b */ /* 0x000eee0000000200 */
[C---:B-----5:R-:W-:Y:S08]  /*2f50*/  HMMA.16816.F32 R16, R48.reuse, R92, R16 ;  /* 0x0000005c3010723c */ /* 0x060ff00000001810 */
[----:B------:R-:W-:Y:S01]  /*2f60*/  HMMA.16816.F32 R92, R48, R94, R12 ;  /* 0x0000005e305c723c */ /* 0x000fe2000000180c */
[----:B------:R-:W-:Y:S04]  /*2f70*/  LDSM.16.M88.4 R48, [R245+0x1c100] ;  /* 0x01c10000f530783b */ /* 0x000fe80000000200 */
[----:B------:R-:W4:Y:S03]  /*2f80*/  LDSM.16.M88.4 R12, [R244+0xf100] ;  /* 0x00f10000f40c783b */ /* 0x000f260000000200 */
[C---:B-1----:R-:W-:Y:S08]  /*2f90*/  HMMA.16816.F32 R8, R40.reuse, R36, R8 ;  /* 0x000000242808723c */ /* 0x042ff00000001808 */
[C---:B------:R-:W-:Y:S01]  /*2fa0*/  HMMA.16816.F32 R84, R40.reuse, R38, R84 ;  /* 0x000000262854723c */ /* 0x040fe20000001854 */
[----:B------:R-:W1:Y:S07]  /*2fb0*/  LDSM.16.M88.4 R36, [R244+0x11100] ;  /* 0x01110000f424783b */ /* 0x000e6e0000000200 */
[C---:B--2---:R-:W-:Y:S08]  /*2fc0*/  HMMA.16816.F32 R80, R40.reuse, R24, R80 ;  /* 0x000000182850723c */ /* 0x044ff00000001850 */
[C---:B------:R-:W-:Y:S01]  /*2fd0*/  HMMA.16816.F32 R76, R40.reuse, R26, R76 ;  /* 0x0000001a284c723c */ /* 0x040fe2000000184c */
[----:B------:R-:W-:Y:S07]  /*2fe0*/  LDSM.16.M88.4 R24, [R243+0x1c100] ;  /* 0x01c10000f318783b */ /* 0x000fee0000000200 */
[C---:B---3--:R-:W-:Y:S08]  /*2ff0*/  HMMA.16816.F32 R64, R40.reuse, R20, R64 ;  /* 0x000000142840723c */ /* 0x048ff00000001840 */
        /* <DEDUP_REMOVED lines=10> */
[----:B------:R-:W3:Y:S04]  /*30a0*/  LDSM.16.M88.4 R40, [R234+0x3800] ;  /* 0x00380000ea28783b */ /* 0x000ee80000000200 */
[----:B------:R-:W-:Y:S03]  /*30b0*/  LDSM.16.M88.4 R88, [R234+0x5800] ;  /* 0x00580000ea58783b */ /* 0x000fe60000000200 */
[C---:B----4-:R-:W-:Y:S08]  /*30c0*/  HMMA.16816.F32 R8, R48.reuse, R12, R8 ;  /* 0x0000000c3008723c */ /* 0x050ff00000001808 */
        /* <DEDUP_REMOVED lines=140> */
[----:B------:R-:W-:Y:S02]  /*3990*/  FMUL.FTZ R59, R82, c[0x0][0x320] ;  /* 0x0000c800523b7a20 */ /* 0x000fe40000410000 */
[----:B------:R-:W-:Y:S02]  /*39a0*/  FMUL.FTZ R81, R83, c[0x0][0x320] ;  /* 0x0000c80053517a20 */ /* 0x000fe40000410000 */
[----:B------:R-:W-:Y:S01]  /*39b0*/  FMUL.FTZ R80, R80, c[0x0][0x320] ;  /* 0x0000c80050507a20 */ /* 0x000fe20000410000 */
[----:B------:R-:W-:Y:S01]  /*39c0*/  HMMA.16816.F32 R60, R20, R10, R60 ;  /* 0x0000000a143c723c */ /* 0x000fe2000000183c */
[----:B------:R-:W2:Y:S01]  /*39d0*/  LDSM.16.M88.4 R8, [R249+0x17900] ;  /* 0x01790000f908783b */ /* 0x000ea20000000200 */
[----:B------:R-:W4:Y:S06]  /*39e0*/  MUFU.TANH R58, R58 ;  /* 0x0000003a003a7308 */ /* 0x000f2c0000002400 */
[----:B------:R-:W-:Y:S01]  /*39f0*/  HMMA.16816.F32 R88, R72, R12, R88 ;  /* 0x0000000c4858723c */ /* 0x000fe20000001858 */
[----:B------:R-:W-:Y:S01]  /*3a00*/  FMUL.FTZ R76, R76, c[0x0][0x320] ;  /* 0x0000c8004c4c7a20 */ /* 0x000fe20000410000 */
[----:B------:R-:W1:Y:S01]  /*3a10*/  MUFU.TANH R80, R80 ;  /* 0x0000005000507308 */ /* 0x000e620000002400 */
[----:B------:R-:W-:-:S02]  /*3a20*/  FMUL.FTZ R77, R77, c[0x0][0x320] ;  /* 0x0000c8004d4d7a20 */ /* 0x000fc40000410000 */
        /* <DEDUP_REMOVED lines=12> */
[----:B------:R-:W-:Y:S01]  /*3af0*/  LDSM.16.M88.4 R44, [R234+0xb000] ;  /* 0x00b00000ea2c783b */ /* 0x000fe20000000200 */
[----:B------:R-:W1:Y:S06]  /*3b00*/  MUFU.TANH R78, R78 ;  /* 0x0000004e004e7308 */ /* 0x000e6c0000002400 */
[----:B------:R-:W-:Y:S01]  /*3b10*/  HMMA.16816.F32 R60, R72, R26, R60 ;  /* 0x0000001a483c723c */ /* 0x000fe2000000183c */
[----:B------:R-:W1:Y:S01]  /*3b20*/  LDSM.16.M88.4 R24, [R248+0xb800] ;  /* 0x00b80000f818783b */ /* 0x000e620000000200 */
[----:B------:R-:W1:Y:S06]  /*3b30*/  MUFU.TANH R79, R79 ;  /* 0x0000004f004f7308 */ /* 0x000e6c0000002400 */
[C---:B--2---:R-:W-:Y:S08]  /*3b40*/  HMMA.16816.F32 R92, R16.reuse, R10, R92 ;  /* 0x0000000a105c723c */ /* 0x044ff0000000185c */
[----:B------:R-:W-:Y:S01]  /*3b50*/  HMMA.16816.F32 R40, R16, R8, R40 ;  /* 0x000000081028723c */ /* 0x000fe20000001828 */
[----:B------:R-:W-:Y:S07]  /*3b60*/  LDSM.16.M88.4 R8, [R234+0xb800] ;  /* 0x00b80000ea08783b */ /* 0x000fee0000000200 */
[----:B------:R-:W-:Y:S08]  /*3b70*/  HMMA.16816.F32 R48, R104, R96, R48 ;  /* 0x000000606830723c */ /* 0x000ff00000001830 */
[C---:B-----5:R-:W-:Y:S08]  /*3b80*/  HMMA.16816.F32 R112, R20.reuse, R12, R112 ;  /* 0x0000000c1470723c */ /* 0x060ff00000001870 */
[----:B------:R-:W-:Y:S01]  /*3b90*/  HMMA.16816.F32 R52, R20, R14, R52 ;  /* 0x0000000e1434723c */ /* 0x000fe20000001834 */
[----:B------:R-:W2:Y:S07]  /*3ba0*/  LDSM.16.M88.4 R12, [R244+0x17900] ;  /* 0x01790000f40c783b */ /* 0x000eae0000000200 */
[----:B------:R-:W-:Y:S01]  /*3bb0*/  HMMA.16816.F32 R88, R104, R36, R88 ;  /* 0x000000246858723c */ /* 0x000fe20000001858 */
[----:B------:R-:W-:-:S02]  /*3bc0*/  FMUL.FTZ R49, R49, c[0x0][0x320] ;  /* 0x0000c80031317a20 */ /* 0x000fc40000410000 */
[----:B------:R-:W-:Y:S02]  /*3bd0*/  FMUL.FTZ R50, R50, c[0x0][0x320] ;  /* 0x0000c80032327a20 */ /* 0x000fe40000410000 */
[----:B------:R-:W-:Y:S01]  /*3be0*/  FMUL.FTZ R51, R51, c[0x0][0x320] ;  /* 0x0000c80033337a20 */ /* 0x000fe20000410000 */
[----:B------:R-:W2:Y:S01]  /*3bf0*/  MUFU.TANH R64, R49 ;  /* 0x0000003100407308 */ /* 0x000ea20000002400 */
[----:B------:R-:W-:Y:S01]  /*3c00*/  FMUL.FTZ R0, R48, c[0x0][0x320] ;  /* 0x0000c80030007a20 */ /* 0x000fe20000410000 */
[----:B------:R-:W-:Y:S01]  /*3c10*/  HMMA.16816.F32 R68, R104, R38, R68 ;  /* 0x000000266844723c */ /* 0x000fe20000001844 */
[----:B------:R-:W5:Y:S05]  /*3c20*/  LDSM.16.M88.4 R36, [R244+0x17100] ;  /* 0x01710000f424783b */ /* 0x000f6a0000000200 */
[----:B------:R-:W2:Y:S02]  /*3c30*/  MUFU.TANH R65, R50 ;  /* 0x0000003200417308 */ /* 0x000ea40000002400 */
[C---:B-1----:R-:W-:Y:S06]  /*3c40*/  HMMA.16816.F32 R92, R20.reuse, R26, R92 ;  /* 0x0000001a145c723c */ /* 0x042fec000000185c */
[----:B------:R-:W1:Y:S02]  /*3c50*/  MUFU.TANH R0, R0 ;  /* 0x0000000000007308 */ /* 0x000e640000002400 */
[----:B------:R-:W-:Y:S01]  /*3c60*/  HMMA.16816.F32 R40, R20, R24, R40 ;  /* 0x000000181428723c */ /* 0x000fe20000001828 */
[----:B------:R-:W-:-:S02]  /*3c70*/  FMUL.FTZ R82, R88, c[0x0][0x320] ;  /* 0x0000c80058527a20 */ /* 0x000fc40000410000 */
[----:B------:R-:W-:Y:S02]  /*3c80*/  FMUL.FTZ R83, R89, c[0x0][0x320] ;  /* 0x0000c80059537a20 */ /* 0x000fe40000410000 */
[----:B------:R-:W-:Y:S02]  /*3c90*/  FMUL.FTZ R91, R91, c[0x0][0x320] ;  /* 0x0000c8005b5b7a20 */ /* 0x000fe40000410000 */
[----:B------:R-:W1:Y:S01]  /*3ca0*/  MUFU.TANH R82, R82 ;  /* 0x0000005200527308 */ /* 0x000e620000002400 */
[----:B------:R-:W-:Y:S01]  /*3cb0*/  HMMA.16816.F32 R84, R72, R66, R84 ;  /* 0x000000424854723c */ /* 0x000fe20000001854 */
[----:B------:R-:W-:Y:S02]  /*3cc0*/  FMUL.FTZ R68, R68, c[0x0][0x320] ;  /* 0x0000c80044447a20 */ /* 0x000fe40000410000 */
[----:B------:R-:W-:Y:S02]  /*3cd0*/  FMUL.FTZ R69, R69, c[0x0][0x320] ;  /* 0x0000c80045457a20 */ /* 0x000fe40000410000 */
[----:B------:R-:W-:-:S02]  /*3ce0*/  FMUL.FTZ R70, R70, c[0x0][0x320] ;  /* 0x0000c80046467a20 */ /* 0x000fc40000410000 */
[----:B------:R1:W1:Y:S01]  /*3cf0*/  MUFU.TANH R66, R51 ;  /* 0x0000003300427308 */ /* 0x0002620000002400 */
[----:B--2---:R-:W-:Y:S01]  /*3d00*/  HMMA.16816.F32 R92, R72, R14, R92 ;  /* 0x0000000e485c723c */ /* 0x004fe2000000185c */
[----:B------:R-:W-:-:S06]  /*3d10*/  FMUL.FTZ R71, R71, c[0x0][0x320] ;  /* 0x0000c80047477a20 */ /* 0x000fcc0000410000 */
[----:B------:R-:W2:Y:S01]  /*3d20*/  MUFU.TANH R83, R83 ;  /* 0x0000005300537308 */ /* 0x000ea20000002400 */
[C---:B------:R-:W-:Y:S01]  /*3d30*/  HMMA.16816.F32 R40, R72.reuse, R12, R40 ;  /* 0x0000000c4828723c */ /* 0x040fe20000001828 */
[----:B-1----:R-:W1:Y:S07]  /*3d40*/  LDSM.16.M88.4 R48, [R234+0xa800] ;  /* 0x00a80000ea30783b */ /* 0x002e6e0000000200 */
[----:B-----5:R-:W-:Y:S01]  /*3d50*/  HMMA.16816.F32 R112, R72, R36, R112 ;  /* 0x000000244870723c */ /* 0x020fe20000001870 */
[----:B------:R1:W1:Y:S01]  /*3d60*/  MUFU.TANH R211, R91 ;  /* 0x0000005b00d37308 */ /* 0x0002620000002400 */
[----:B------:R-:W-:-:S06]  /*3d70*/  DEPBAR.LE SB0, 0x0 ;  /* 0x000080000000791a */ /* 0x000fcc0000000000 */
[----:B------:R-:W-:Y:S01]  /*3d80*/  HMMA.16816.F32 R52, R72, R38, R52 ;  /* 0x000000264834723c */ /* 0x000fe20000001834 */
[----:B------:R1:W1:Y:S07]  /*3d90*/  MUFU.TANH R213, R68 ;  /* 0x0000004400d57308 */ /* 0x00026e0000002400 */
[C---:B------:R-:W-:Y:S01]  /*3da0*/  HMMA.16816.F32 R84, R104.reuse, R98, R84 ;  /* 0x000000626854723c */ /* 0x040fe20000001854 */
[----:B------:R1:W1:Y:S07]  /*3db0*/  MUFU.TANH R212, R69 ;  /* 0x0000004500d47308 */ /* 0x00026e0000002400 */
[C---:B------:R-:W-:Y:S01]  /*3dc0*/  HMMA.16816.F32 R92, R104.reuse, R10, R92 ;  /* 0x0000000a685c723c */ /* 0x040fe2000000185c */
[----:B------:R2:W2:Y:S07]  /*3dd0*/  MUFU.TANH R210, R70 ;  /* 0x0000004600d27308 */ /* 0x0004ae0000002400 */
[C---:B------:R-:W-:Y:S01]  /*3de0*/  HMMA.16816.F32 R112, R104.reuse, R44, R112 ;  /* 0x0000002c6870723c */ /* 0x040fe20000001870 */
[----:B------:R2:W2:Y:S07]  /*3df0*/  MUFU.TANH R209, R71 ;  /* 0x0000004700d17308 */ /* 0x0004ae0000002400 */
[----:B-1----:R-:W-:Y:S01]  /*3e00*/  HMMA.16816.F32 R108, R104, R48, R108 ;  /* 0x00000030686c723c */ /* 0x002fe2000000186c */
[----:B------:R-:W-:-:S02]  /*3e10*/  FMUL.FTZ R67, R84, c[0x0][0x320] ;  /* 0x0000c80054437a20 */ /* 0x000fc40000410000 */
[----:B------:R-:W-:Y:S02]  /*3e20*/  FMUL.FTZ R56, R85, c[0x0][0x320] ;  /* 0x0000c80055387a20 */ /* 0x000fe40000410000 */
[----:B------:R-:W-:Y:S02]  /*3e30*/  FMUL.FTZ R57, R86, c[0x0][0x320] ;  /* 0x0000c80056397a20 */ /* 0x000fe40000410000 */
[----:B------:R-:W-:Y:S01]  /*3e40*/  FMUL.FTZ R84, R87, c[0x0][0x320] ;  /* 0x0000c80057547a20 */ /* 0x000fe20000410000 */
[----:B------:R-:W-:Y:S01]  /*3e50*/  HMMA.16816.F32 R60, R104, R50, R60 ;  /* 0x00000032683c723c */ /* 0x000fe2000000183c */
[----:B------:R-:W-:Y:S01]  /*3e60*/  FMUL.FTZ R85, R90, c[0x0][0x320] ;  /* 0x0000c8005a557a20 */ /* 0x000fe20000410000 */
[----:B------:R-:W1:Y:S01]  /*3e70*/  MUFU.TANH R67, R67 ;  /* 0x0000004300437308 */ /* 0x000e620000002400 */
[----:B------:R-:W-:Y:S02]  /*3e80*/  FMUL.FTZ R25, R94, c[0x0][0x320] ;  /* 0x0000c8005e197a20 */ /* 0x000fe40000410000 */
[----:B------:R-:W-:-:S02]  /*3e90*/  FMUL.FTZ R24, R95, c[0x0][0x320] ;  /* 0x0000c8005f187a20 */ /* 0x000fc40000410000 */
        /* <DEDUP_REMOVED lines=24> */
[----:B------:R1:W1:Y:S01]  /*4020*/  MUFU.TANH R198, R108 ;  /* 0x0000006c00c67308 */ /* 0x0002620000002400 */
        /* <DEDUP_REMOVED lines=44> */
[C---:B------:R-:W-:Y:S01]  /*42f0*/  IMAD.SHL.U32 R16, R33.reuse, 0x2, RZ ;  /* 0x0000000221107824 */ /* 0x040fe200078e00ff */
[----:B------:R-:W-:Y:S01]  /*4300*/  SHF.L.U64.HI R17, R33, 0x1, R35 ;  /* 0x0000000121117819 */ /* 0x000fe20000010223 */
[----:B------:R-:W-:Y:S01]  /*4310*/  IMAD R13, R8, c[0x0][0x2b8], R7 ;  /* 0x0000ae00080d7a24 */ /* 0x000fe200078e0207 */
[----:B-1----:R-:W-:Y:S02]  /*4320*/  IADD3 R40, -R15, 0x10, RZ ;  /* 0x000000100f287810 */ /* 0x002fe40007ffe1ff */
[----:B------:R-:W-:Y:S01]  /*4330*/  SEL R22, RZ, 0x10, P1 ;  /* 0x00000010ff167807 */ /* 0x000fe20000800000 */
[----:B------:R-:W-:Y:S01]  /*4340*/  IMAD.WIDE.U32 R8, R13, c[0x0][0x1e0], RZ ;  /* 0x000078000d087a25 */ /* 0x000fe200078e00ff */
[----:B------:R-:W-:-:S02]  /*4350*/  SHF.R.S32.HI R7, RZ, 0x1f, R13 ;  /* 0x0000001fff077819 */ /* 0x000fc4000001140d */
[----:B------:R-:W-:Y:S02]  /*4360*/  LOP3.LUT R40, R40, 0xf, RZ, 0xc0, !PT ;  /* 0x0000000f28287812 */ /* 0x000fe400078ec0ff */
[----:B------:R-:W-:Y:S01]  /*4370*/  SHF.L.U64.HI R14, R31, 0x1, R34 ;  /* 0x000000011f0e7819 */ /* 0x000fe20000010222 */
[----:B------:R-:W-:Y:S01]  /*4380*/  IMAD R7, R7, c[0x0][0x1e0], RZ ;  /* 0x0000780007077a24 */ /* 0x000fe200078e02ff */
[----:B------:R-:W-:-:S03]  /*4390*/  IADD3 R26, -R22, 0x10, RZ ;  /* 0x00000010161a7810 */ /* 0x000fc60007ffe1ff */
[----:B------:R-:W-:Y:S01]  /*43a0*/  IMAD R7, R13, c[0x0][0x1e4], R7 ;  /* 0x000079000d077a24 */ /* 0x000fe200078e0207 */
[----:B------:R-:W-:-:S03]  /*43b0*/  LOP3.LUT R26, R26, 0xf, RZ, 0xc0, !PT ;  /* 0x0000000f1a1a7812 */ /* 0x000fc600078ec0ff */
[----:B------:R-:W-:Y:S02]  /*43c0*/  IMAD.IADD R9, R9, 0x1, R7 ;  /* 0x0000000109097824 */ /* 0x000fe400078e0207 */
[C---:B--2---:R-:W-:Y:S01]  /*43d0*/  IMAD.SHL.U32 R10, R29.reuse, 0x2, RZ ;  /* 0x000000021d0a7824 */ /* 0x044fe200078e00ff */
[----:B------:R-:W-:Y:S02]  /*43e0*/  SHF.L.U64.HI R11, R29, 0x1, R32 ;  /* 0x000000011d0b7819 */ /* 0x000fe40000010220 */
[----:B---3--:R-:W-:Y:S01]  /*43f0*/  SHF.R.S32.HI R7, RZ, 0x1f, R12 ;  /* 0x0000001fff077819 */ /* 0x008fe2000001140c */
[----:B------:R-:W-:Y:S01]  /*4400*/  IMAD.WIDE.U32 R8, R12, c[0x0][0x1f0], R8 ;  /* 0x00007c000c087a25 */ /* 0x000fe200078e0008 */
[----:B------:R1:W-:Y:S03]  /*4410*/  STL [R1], R12 ;  /* 0x0000000c01007387 */ /* 0x0003e60000100800 */
[----:B------:R-:W-:Y:S01]  /*4420*/  IMAD R7, R7, c[0x0][0x1f0], RZ ;  /* 0x00007c0007077a24 */ /* 0x000fe200078e02ff */
[----:B------:R-:W-:Y:S01]  /*4430*/  IADD3 R18, P0, R8, UR20, RZ ;  /* 0x0000001408127c10 */ /* 0x000fe2000ff1e0ff */
[----:B------:R2:W-:Y:S01]  /*4440*/  STL [R1+0x4], R13 ;  /* 0x0000040d01007387 */ /* 0x0005e20000100800 */
[----:B------:R-:W-:Y:S01]  /*4450*/  SHF.L.U64.HI R8, R28, 0x1, R30 ;  /* 0x000000011c087819 */ /* 0x000fe2000001021e */
[----:B------:R-:W-:-:S05]  /*4460*/  IMAD R7, R12, c[0x0][0x1f4], R7 ;  /* 0x00007d000c077a24 */ /* 0x000fca00078e0207 */
[----:B------:R-:W-:Y:S02]  /*4470*/  IADD3.X R7, R9, UR18, R7, P0, !PT ;  /* 0x0000001209077c10 */ /* 0x000fe400087fe407 */
[C---:B------:R-:W-:Y:S02]  /*4480*/  LEA R19, P0, R18.reuse, c[0x0][0x1c8], 0x1 ;  /* 0x0000720012137a11 */ /* 0x040fe400078008ff */
[----:B------:R-:W-:Y:S02]  /*4490*/  SEL R9, RZ, 0x10, P2 ;  /* 0x00000010ff097807 */ /* 0x000fe40001000000 */
[----:B------:R-:W-:Y:S01]  /*44a0*/  LEA.HI.X R18, R18, c[0x0][0x1cc], R7, 0x1, P0 ;  /* 0x0000730012127a11 */ /* 0x000fe200000f0c07 */
[----:B------:R-:W3:Y:S01]  /*44b0*/  SHFL.IDX PT, R27, R19, 0x2, 0x181f ;  /* 0x00581f00131b7f89 */ /* 0x000ee200000e0000 */
[----:B------:R-:W-:Y:S01]  /*44c0*/  IADD3 R36, -R9, 0x10, RZ ;  /* 0x0000001009247810 */ /* 0x000fe20007ffe1ff */
[----:B------:R-:W-:Y:S02]  /*44d0*/  IMAD.SHL.U32 R7, R28, 0x2, RZ ;  /* 0x000000021c077824 */ /* 0x000fe400078e00ff */
[----:B------:R-:W4:Y:S01]  /*44e0*/  SHFL.IDX PT, R20, R18, 0x2, 0x181f ;  /* 0x00581f0012147f89 */ /* 0x000f2200000e0000 */
[----:B------:R-:W-:-:S02]  /*44f0*/  LOP3.LUT R36, R36, 0xf, RZ, 0xc0, !PT ;  /* 0x0000000f24247812 */ /* 0x000fc400078ec0ff */
[----:B-1----:R-:W-:Y:S01]  /*4500*/  SEL R12, RZ, 0x10, P3 ;  /* 0x00000010ff0c7807 */ /* 0x002fe20001800000 */
[----:B------:R-:W-:Y:S03]  /*4510*/  SHFL.IDX PT, R21, R18, RZ, 0x181f ;  /* 0x00181fff12157589 */ /* 0x000fe600000e0000 */
[----:B------:R-:W-:Y:S01]  /*4520*/  IADD3 R38, -R12, 0x10, RZ ;  /* 0x000000100c267810 */ /* 0x000fe20007ffe1ff */
[----:B--2---:R-:W-:Y:S01]  /*4530*/  IMAD.SHL.U32 R13, R31, 0x2, RZ ;  /* 0x000000021f0d7824 */ /* 0x004fe200078e00ff */
[----:B------:R-:W-:Y:S02]  /*4540*/  SHFL.IDX PT, R18, R18, 0x1, 0x181f ;  /* 0x00381f0012127f89 */ /* 0x000fe400000e0000 */
[----:B------:R-:W-:Y:S02]  /*4550*/  LOP3.LUT R38, R38, 0xf, RZ, 0xc0, !PT ;  /* 0x0000000f26267812 */ /* 0x000fe400078ec0ff */
[----:B---3--:R-:W-:-:S04]  /*4560*/  IADD3 R40, P6, P0, R40, R27, R16 ;  /* 0x0000001b28287210 */ /* 0x008fc800078de010 */
[----:B----4-:R-:W-:Y:S02]  /*4570*/  IADD3.X R41, RZ, R20, R17, P6, P0 ;  /* 0x00000014ff297210 */ /* 0x010fe400037e0411 */
[----:B------:R-:W-:-:S04]  /*4580*/  IADD3 R38, P6, P0, R38, R27, R13 ;  /* 0x0000001b26267210 */ /* 0x000fc800078de00d */
[----:B------:R-:W-:Y:S02]  /*4590*/  IADD3.X R39, RZ, R20, R14, P6, P0 ;  /* 0x00000014ff277210 */ /* 0x000fe400037e040e */
[----:B------:R-:W-:-:S04]  /*45a0*/  IADD3 R36, P6, P0, R36, R27, R10 ;  /* 0x0000001b24247210 */ /* 0x000fc800078de00a */
[----:B------:R-:W-:Y:S02]  /*45b0*/  IADD3.X R37, RZ, R20, R11, P6, P0 ;  /* 0x00000014ff257210 */ /* 0x000fe400037e040b */
[----:B------:R-:W-:-:S04]  /*45c0*/  IADD3 R26, P6, P0, R26, R27, R7 ;  /* 0x0000001b1a1a7210 */ /* 0x000fc800078de007 */
[----:B------:R-:W-:Y:S02]  /*45d0*/  IADD3.X R27, RZ, R20, R8, P6, P0 ;  /* 0x00000014ff1b7210 */ /* 0x000fe400037e0408 */
[----:B------:R-:W1:Y:S04]  /*45e0*/  SHFL.IDX PT, R20, R19, RZ, 0x181f ;  /* 0x00181fff13147589 */ /* 0x000e6800000e0000 */
[----:B------:R-:W2:Y:S01]  /*45f0*/  SHFL.IDX PT, R19, R19, 0x1, 0x181f ;  /* 0x00381f0013137f89 */ /* 0x000ea200000e0000 */
[----:B-1----:R-:W-:-:S05]  /*4600*/  IADD3 R46, P0, R20, R16, RZ ;  /* 0x00000010142e7210 */ /* 0x002fca0007f1e0ff */
[----:B------:R-:W-:Y:S01]  /*4610*/  IMAD.X R47, R21, 0x1, R17, P0 ;  /* 0x00000001152f7824 */ /* 0x000fe200000e0611 */
        /* <DEDUP_REMOVED lines=9> */
[----:B--2---:R-:W-:-:S04]  /*46b0*/  IADD3 R16, P0, R19, R16, RZ ;  /* 0x0000001013107210 */ /* 0x004fc80007f1e0ff */
        /* <DEDUP_REMOVED lines=20> */
.L_x_800:
[----:B--234-:R-:W-:Y:S01]  /*4800*/  LOP3.LUT R7, R6, 0xffffffe0, RZ, 0xc0, !PT ;  /* 0xffffffe006077812 */ /* 0x01cfe200078ec0ff */
[----:B------:R-:W-:Y:S01]  /*4810*/  IMAD.SHL.U32 R247, R5, 0x2, RZ ;  /* 0x0000000205f77824 */ /* 0x000fe200078e00ff */
[----:B------:R-:W0:Y:S03]  /*4820*/  LDGDEPBAR ;  /* 0x00000000000079af */ /* 0x000e260000000000 */
[----:B------:R-:W-:Y:S01]  /*4830*/  IMAD.IADD R7, R2, 0x1, -R7 ;  /* 0x0000000102077824 */ /* 0x000fe200078e0a07 */
[----:B------:R-:W-:Y:S01]  /*4840*/  LDSM.16.MT88.4 R172, [R247+0x100] ;  /* 0x00010000f7ac783b */ /* 0x000fe20000004200 */
[----:B------:R-:W-:Y:S02]  /*4850*/  IMAD.U32 R2, RZ, RZ, UR4 ;  /* 0x00000004ff027e24 */ /* 0x000fe4000f8e00ff */
[----:B------:R-:W-:Y:S01]  /*4860*/  IMAD R242, R4, 0x2, R247 ;  /* 0x0000000204f27824 */ /* 0x000fe200078e02f7 */
[----:B------:R-:W-:Y:S01]  /*4870*/  SHF.R.S32.HI R6, RZ, 0x1f, R7 ;  /* 0x0000001fff067819 */ /* 0x000fe20000011407 */
[----:B------:R-:W-:Y:S01]  /*4880*/  LDSM.16.MT88.4 R12, [R247+0x900] ;  /* 0x00090000f70c783b */ /* 0x000fe20000004200 */
[----:B------:R-:W-:-:S02]  /*4890*/  IMAD R241, R3, 0x2, R247 ;  /* 0x0000000203f17824 */ /* 0x000fc400078e02f7 */
[----:B------:R-:W-:Y:S01]  /*48a0*/  LEA.HI R6, R6, R7, RZ, 0x2 ;  /* 0x0000000706067211 */ /* 0x000fe200078f10ff */
[----:B------:R-:W-:Y:S01]  /*48b0*/  LDSM.16.MT88.4 R164, [R242+0x100] ;  /* 0x00010000f2a4783b */ /* 0x000fe20000004200 */
[----:B------:R-:W-:Y:S02]  /*48c0*/  IMAD R240, R3, 0x2, R242 ;  /* 0x0000000203f07824 */ /* 0x000fe400078e02f2 */
[----:B------:R-:W-:Y:S01]  /*48d0*/  LOP3.LUT R6, R6, 0x7ffffffc, RZ, 0xc0, !PT ;  /* 0x7ffffffc06067812 */ /* 0x000fe200078ec0ff */
[----:B------:R-:W-:Y:S04]  /*48e0*/  LDSM.16.MT88.4 R132, [R242+0x3100] ;  /* 0x00310000f284783b */ /* 0x000fe80000004200 */
        /* <DEDUP_REMOVED lines=8> */
[----:B------:R-:W-:-:S02]  /*4970*/  FSEL R0, R0, -INF , P0 ;  /* 0xff80000000007808 */ /* 0x000fc40000000000 */
[----:B------:R-:W-:Y:S01]  /*4980*/  ISETP.GT.AND P0, PT, R2, 0x1, PT ;  /* 0x000000010200780c */ /* 0x000fe20003f04270 */
[----:B-1----:R-:W-:Y:S03]  /*4990*/  LDSM.16.MT88.4 R20, [R240+0x900] ;  /* 0x00090000f014783b */ /* 0x002fe60000004200 */
        /* <DEDUP_REMOVED lines=68> */
[----:B------:R-:W-:Y:S02]  /*4de0*/  FMNMX.FTZ R6, R196, R6, !PT ;  /* 0x00000006c4067209 */ /* 0x000fe40007810000 */
[----:B------:R-:W-:Y:S02]  /*4df0*/  FSEL R208, R208, -INF , P0 ;  /* 0xff800000d0d07808 */ /* 0x000fe40000000000 */
[----:B------:R-:W-:Y:S02]  /*4e00*/  FSEL R207, R207, -INF , P0 ;  /* 0xff800000cfcf7808 */ /* 0x000fe40000000000 */
[----:B------:R-:W-:-:S02]  /*4e10*/  ISETP.GT.AND P0, PT, R2, 0x41, PT ;  /* 0x000000410200780c */ /* 0x000fc40003f04270 */
[----:B------:R-:W-:Y:S02]  /*4e20*/  FMNMX.FTZ R7, R59, R7, !PT ;  /* 0x000000073b077209 */ /* 0x000fe40007810000 */
[----:B------:R-:W-:Y:S02]  /*4e30*/  FMNMX.FTZ R6, R195, R6, !PT ;  /* 0x00000006c3067209 */ /* 0x000fe40007810000 */
[----:B------:R-:W-:Y:S02]  /*4e40*/  FSEL R206, R206, -INF , P0 ;  /* 0xff800000cece7808 */ /* 0x000fe40000000000 */
[----:B------:R-:W-:Y:S02]  /*4e50*/  FSEL R205, R205, -INF , P0 ;  /* 0xff800000cdcd7808 */ /* 0x000fe40000000000 */
[----:B------:R-:W-:Y:S02]  /*4e60*/  ISETP.GT.AND P0, PT, R2, 0x48, PT ;  /* 0x000000480200780c */ /* 0x000fe40003f04270 */
[----:B------:R-:W-:-:S02]  /*4e70*/  FMNMX.FTZ R7, R81, R7, !PT ;  /* 0x0000000751077209 */ /* 0x000fc40007810000 */
[----:B------:R-:W-:Y:S02]  /*4e80*/  FMNMX.FTZ R6, R193, R6, !PT ;  /* 0x00000006c1067209 */ /* 0x000fe40007810000 */
[----:B------:R-:W-:Y:S02]  /*4e90*/  FSEL R204, R204, -INF , P0 ;  /* 0xff800000cccc7808 */ /* 0x000fe40000000000 */
[----:B------:R-:W-:Y:S02]  /*4ea0*/  FSEL R203, R203, -INF , P0 ;  /* 0xff800000cbcb7808 */ /* 0x000fe40000000000 */
[----:B------:R-:W-:Y:S02]  /*4eb0*/  ISETP.GT.AND P0, PT, R2, 0x49, PT ;  /* 0x000000490200780c */ /* 0x000fe40003f04270 */
[----:B------:R-:W-:Y:S02]  /*4ec0*/  FMNMX.FTZ R7, R78, R7, !PT ;  /* 0x000000074e077209 */ /* 0x000fe40007810000 */
[----:B------:R-:W-:-:S02]  /*4ed0*/  FMNMX.FTZ R6, R207, R6, !PT ;  /* 0x00000006cf067209 */ /* 0x000fc40007810000 */
[----:B------:R-:W-:Y:S02]  /*4ee0*/  FSEL R201, R201, -INF , P0 ;  /* 0xff800000c9c97808 */ /* 0x000fe40000000000 */
[----:B------:R-:W-:Y:S02]  /*4ef0*/  FSEL R202, R202, -INF , P0 ;  /* 0xff800000caca7808 */ /* 0x000fe40000000000 */
[----:B------:R-:W-:Y:S02]  /*4f00*/  FMNMX.FTZ R7, R79, R7, !PT ;  /* 0x000000074f077209 */ /* 0x000fe40007810000 */
[----:B------:R-:W-:Y:S02]  /*4f10*/  FMNMX.FTZ R6, R205, R6, !PT ;  /* 0x00000006cd067209 */ /* 0x000fe40007810000 */
        /* <DEDUP_REMOVED lines=10> */
[----:B------:R-:W-:Y:S02]  /*4fc0*/  ISETP.GT.AND P0, PT, R2, 0x58, PT ;  /* 0x000000580200780c */ /* 0x000fe40003f04270 */
[----:B------:R-:W-:Y:S02]  /*4fd0*/  FMNMX.FTZ R7, R210, R7, !PT ;  /* 0x00000007d2077209 */ /* 0x000fe40007810000 */
[----:B------:R-:W-:Y:S02]  /*4fe0*/  FMNMX.FTZ R6, R191, R6, !PT ;  /* 0x00000006bf067209 */ /* 0x000fe40007810000 */
[----:B------:R-:W-:-:S02]  /*4ff0*/  FSEL R25, R25, -INF , P0 ;  /* 0xff80000019197808 */ /* 0x000fc40000000000 */
[----:B------:R-:W-:Y:S02]  /*5000*/  FSEL R189, R189, -INF , P0 ;  /* 0xff800000bdbd7808 */ /* 0x000fe40000000000 */
[----:B------:R-:W-:Y:S02]  /*5010*/  ISETP.GT.AND P0, PT, R2, 0x59, PT ;  /* 0x000000590200780c */ /* 0x000fe40003f04270 */
[----:B------:R-:W-:Y:S02]  /*5020*/  FMNMX.FTZ R7, R209, R7, !PT ;  /* 0x00000007d1077209 */ /* 0x000fe40007810000 */
[----:B------:R-:W-:Y:S02]  /*5030*/  FMNMX.FTZ R6, R190, R6, !PT ;  /* 0x00000006be067209 */ /* 0x000fe40007810000 */
[----:B------:R-:W-:Y:S02]  /*5040*/  FSEL R188, R188, -INF , P0 ;  /* 0xff800000bcbc7808 */ /* 0x000fe40000000000 */
[----:B------:R-:W-:-:S02]  /*5050*/  FMNMX.FTZ R7, R197, R7, !PT ;  /* 0x00000007c5077209 */ /* 0x000fc40007810000 */
[----:B------:R-:W-:Y:S02]  /*5060*/  FMNMX.FTZ R2, R189, R6, !PT ;  /* 0x00000006bd027209 */ /* 0x000fe40007810000 */
[----:B------:R-:W-:Y:S02]  /*5070*/  FMNMX.FTZ R6, R194, R7, !PT ;  /* 0x00000007c2067209 */ /* 0x000fe40007810000 */
[----:B------:R-:W-:Y:S02]  /*5080*/  FMNMX.FTZ R2, R188, R2, !PT ;  /* 0x00000002bc027209 */ /* 0x000fe40007810000 */
[----:B------:R-:W-:Y:S02]  /*5090*/  FMNMX.FTZ R6, R200, R6, !PT ;  /* 0x00000006c8067209 */ /* 0x000fe40007810000 */
[----:B------:R-:W-:Y:S01]  /*50a0*/  FSEL R24, R24, -INF , P0 ;  /* 0xff80000018187808 */ /* 0x000fe20000000000 */
[----:B------:R-:W1:Y:S01]  /*50b0*/  SHFL.BFLY PT, R7, R2, 0x2, 0x1f ;  /* 0x0c401f0002077f89 */ /* 0x000e6200000e0000 */
[----:B------:R-:W-:-:S04]  /*50c0*/  FMNMX.FTZ R6, R199, R6, !PT ;  /* 0x00000006c7067209 */ /* 0x000fc80007810000 */
        /* <DEDUP_REMOVED lines=8> */
[----:B------:R-:W-:-:S04]  /*5150*/  FMNMX.FTZ R6, R25, R6, !PT ;  /* 0x0000000619067209 */ /* 0x000fc80007810000 */
[----:B------:R-:W-:-:S05]  /*5160*/  FMNMX.FTZ R6, R24, R6, !PT ;  /* 0x0000000618067209 */ /* 0x000fca0007810000 */
[----:B------:R-:W2:Y:S01]  /*5170*/  SHFL.BFLY PT, R7, R6, 0x2, 0x1f ;  /* 0x0c401f0006077f89 */ /* 0x000ea200000e0000 */
[----:B-1----:R-:W-:-:S03]  /*5180*/  FMNMX.FTZ R2, R2, R8, !PT ;  /* 0x0000000802027209 */ /* 0x002fc60007810000 */
[----:B------:R-:W-:Y:S01]  /*5190*/  LDSM.16.MT88.4 R8, [R242+0x900] ;  /* 0x00090000f208783b */ /* 0x000fe20000004200 */
[C---:B------:R-:W-:Y:S01]  /*51a0*/  FSETP.NEU.FTZ.AND P0, PT, R2.reuse, -INF , PT ;  /* 0xff8000000200780b */ /* 0x040fe20003f1d000 */
[----:B------:R-:W-:-:S05]  /*51b0*/  FMUL.FTZ R192, R2, c[0x0][0x2d0] ;  /* 0x0000b40002c07a20 */ /* 0x000fca0000410000 */
[----:B------:R-:W-:Y:S02]  /*51c0*/  FSEL R192, R192, RZ, P0 ;  /* 0x000000ffc0c07208 */ /* 0x000fe40000000000 */
[----:B--2---:R-:W-:-:S03]  /*51d0*/  FMNMX.FTZ R6, R6, R7, !PT ;  /* 0x0000000706067209 */ /* 0x004fc60007810000 */
[--C-:B------:R-:W-:Y:S02]  /*51e0*/  FFMA.FTZ R185, R0, c[0x0][0x2d0], -R192.reuse ;  /* 0x0000b40000b97a23 */ /* 0x100fe400000108c0 */
[----:B------:R-:W1:Y:S01]  /*51f0*/  SHFL.BFLY PT, R0, R6, 0x1, 0x1f ;  /* 0x0c201f0006007f89 */ /* 0x000e6200000e0000 */
[--C-:B------:R-:W-:Y:S02]  /*5200*/  FFMA.FTZ R27, R64, c[0x0][0x2d0], -R192.reuse ;  /* 0x0000b400401b7a23 */ /* 0x100fe400000108c0 */
[--C-:B------:R-:W-:Y:S01]  /*5210*/  FFMA.FTZ R182, R67, c[0x0][0x2d0], -R192.reuse ;  /* 0x0000b40043b67a23 */ /* 0x100fe200000108c0 */
[----:B------:R-:W-:Y:S01]  /*5220*/  MUFU.EX2 R185, R185 ;  /* 0x000000b900b97308 */ /* 0x000fe20000000800 */
[--C-:B------:R-:W-:Y:S02]  /*5230*/  FFMA.FTZ R51, R56, c[0x0][0x2d0], -R192.reuse ;  /* 0x0000b40038337a23 */ /* 0x100fe400000108c0 */
[--C-:B------:R-:W-:Y:S02]  /*5240*/  FFMA.FTZ R50, R80, c[0x0][0x2d0], -R192.reuse ;  /* 0x0000b40050327a23 */ /* 0x100fe400000108c0 */
[----:B------:R-:W-:-:S02]  /*5250*/  FFMA.FTZ R46, R58, c[0x0][0x2d0], -R192 ;  /* 0x0000b4003a2e7a23 */ /* 0x000fc400000108c0 */
[--C-:B------:R-:W-:Y:S01]  /*5260*/  FFMA.FTZ R45, R76, c[0x0][0x2d0], -R192.reuse ;  /* 0x0000b4004c2d7a23 */ /* 0x100fe200000108c0 */
[----:B------:R-:W2:Y:S01]  /*5270*/  MUFU.EX2 R27, R27 ;  /* 0x0000001b001b7308 */ /* 0x000ea20000000800 */
[--C-:B------:R-:W-:Y:S02]  /*5280*/  FFMA.FTZ R41, R77, c[0x0][0x2d0], -R192.reuse ;  /* 0x0000b4004d297a23 */ /* 0x100fe400000108c0 */
[--C-:B------:R-:W-:Y:S02]  /*5290*/  FFMA.FTZ R44, R44, c[0x0][0x2d0], -R192.reuse ;  /* 0x0000b4002c2c7a23 */ /* 0x100fe400000108c0 */
[--C-:B------:R-:W-:Y:S02]  /*52a0*/  FFMA.FTZ R40, R40, c[0x0][0x2d0], -R192.reuse ;  /* 0x0000b40028287a23 */ /* 0x100fe400000108c0 */
[--C-:B------:R-:W-:Y:S01]  /*52b0*/  FFMA.FTZ R198, R198, c[0x0][0x2d0], -R192.reuse ;  /* 0x0000b400c6c67a23 */ /* 0x100fe200000108c0 */
[----:B------:R-:W-:Y:S01]  /*52c0*/  MUFU.EX2 R182, R182 ;  /* 0x000000b600b67308 */ /* 0x000fe20000000800 */
[----:B------:R-:W-:-:S02]  /*52d0*/  FFMA.FTZ R196, R196, c[0x0][0x2d0], -R192 ;  /* 0x0000b400c4c47a23 */ /* 0x000fc400000108c0 */
[--C-:B------:R-:W-:Y:S01]  /*52e0*/  FFMA.FTZ R195, R195, c[0x0][0x2d0], -R192.reuse ;  /* 0x0000b400c3c37a23 */ /* 0x100fe200000108c0 */
[----:B-1----:R-:W-:Y:S01]  /*52f0*/  FMNMX.FTZ R0, R0, R6, !PT ;  /* 0x0000000600007209 */ /* 0x002fe20007810000 */
[--C-:B------:R-:W-:Y:S02]  /*5300*/  FFMA.FTZ R193, R193, c[0x0][0x2d0], -R192.reuse ;  /* 0x0000b400c1c17a23 */ /* 0x100fe400000108c0 */
[--C-:B------:R-:W-:Y:S01]  /*5310*/  FFMA.FTZ R207, R207, c[0x0][0x2d0], -R192.reuse ;  /* 0x0000b400cfcf7a23 */ /* 0x100fe200000108c0 */
[C---:B------:R-:W-:Y:S01]  /*5320*/  FSETP.NEU.FTZ.AND P0, PT, R0.reuse, -INF , PT ;  /* 0xff8000000000780b */ /* 0x040fe20003f1d000 */
[----:B------:R-:W-:Y:S01]  /*5330*/  FMUL.FTZ R26, R0, c[0x0][0x2d0] ;  /* 0x0000b400001a7a20 */ /* 0x000fe20000410000 */
[----:B------:R-:W1:Y:S01]  /*5340*/  MUFU.EX2 R51, R51 ;  /* 0x0000003300337308 */ /* 0x000e620000000800 */
[----:B--2---:R-:W-:Y:S01]  /*5350*/  F2FP.PACK_AB R128, R27, R185 ;  /* 0x000000b91b80723e */ /* 0x004fe200000000ff */
[--C-:B------:R-:W-:Y:S02]  /*5360*/  FFMA.FTZ R205, R205, c[0x0][0x2d0], -R192.reuse ;  /* 0x0000b400cdcd7a23 */ /* 0x100fe400000108c0 */
[----:B------:R-:W-:Y:S01]  /*5370*/  FSEL R26, R26, RZ, P0 ;  /* 0x000000ff1a1a7208 */ /* 0x000fe20000000000 */
[--C-:B------:R-:W-:Y:S01]  /*5380*/  FFMA.FTZ R203, R203, c[0x0][0x2d0], -R192.reuse ;  /* 0x0000b400cbcb7a23 */ /* 0x100fe200000108c0 */
[----:B------:R-:W-:Y:S01]  /*5390*/  PLOP3.LUT P0, PT, PT, PT, UP0, 0x40, 0x0 ;  /* 0x000000000000781c */ /* 0x000fe20003f0e808 */
[----:B------:R-:W-:Y:S01]  /*53a0*/  FFMA.FTZ R202, R202, c[0x0][0x2d0], -R192 ;  /* 0x0000b400caca7a23 */ /* 0x000fe200000108c0 */
[----:B------:R-:W-:Y:S01]  /*53b0*/  MUFU.EX2 R50, R50 ;  /* 0x0000003200327308 */ /* 0x000fe20000000800 */
[----:B------:R-:W-:-:S02]  /*53c0*/  FFMA.FTZ R184, R65, c[0x0][0x2d0], -R26 ;  /* 0x0000b40041b87a23 */ /* 0x000fc4000001081a */
[--C-:B------:R-:W-:Y:S02]  /*53d0*/  FFMA.FTZ R183, R66, c[0x0][0x2d0], -R26.reuse ;  /* 0x0000b40042b77a23 */ /* 0x100fe4000001081a */
[--C-:B------:R-:W-:Y:S01]  /*53e0*/  FFMA.FTZ R181, R57, c[0x0][0x2d0], -R26.reuse ;  /* 0x0000b40039b57a23 */ /* 0x100fe2000001081a */
[----:B------:R-:W-:Y:S01]  /*53f0*/  LDSM.16.MT88.4 R64, [R240+0x3100] ;  /* 0x00310000f040783b */ /* 0x000fe20000004200 */
[--C-:B------:R-:W-:Y:S01]  /*5400*/  FFMA.FTZ R180, R84, c[0x0][0x2d0], -R26.reuse ;  /* 0x0000b40054b47a23 */ /* 0x100fe2000001081a */
[----:B------:R-:W-:Y:S01]  /*5410*/  MUFU.EX2 R184, R184 ;  /* 0x000000b800b87308 */ /* 0x000fe20000000800 */
[----:B-1----:R-:W-:Y:S01]  /*5420*/  F2FP.PACK_AB R130, R51, R182 ;  /* 0x000000b63382723e */ /* 0x002fe200000000ff */
[--C-:B------:R-:W-:Y:S02]  /*5430*/  FFMA.FTZ R49, R59, c[0x0][0x2d0], -R26.reuse ;  /* 0x0000b4003b317a23 */ /* 0x100fe4000001081a */
[--C-:B------:R-:W-:Y:S01]  /*5440*/  FFMA.FTZ R48, R81, c[0x0][0x2d0], -R26.reuse ;  /* 0x0000b40051307a23 */ /* 0x100fe2000001081a */
[----:B------:R-:W1:Y:S01]  /*5450*/  LDSM.16.MT88.4 R56, [R241+0x3100] ;  /* 0x00310000f138783b */ /* 0x000e620000004200 */
[----:B------:R-:W-:-:S02]  /*5460*/  FFMA.FTZ R47, R78, c[0x0][0x2d0], -R26 ;  /* 0x0000b4004e2f7a23 */ /* 0x000fc4000001081a */
[----:B------:R-:W2:Y:S01]  /*5470*/  MUFU.EX2 R183, R183 ;  /* 0x000000b700b77308 */ /* 0x000ea20000000800 */
[--C-:B------:R-:W-:Y:S01]  /*5480*/  FFMA.FTZ R43, R79, c[0x0][0x2d0], -R26.reuse ;  /* 0x0000b4004f2b7a23 */ /* 0x100fe2000001081a */
[----:B------:R-:W-:Y:S01]  /*5490*/  LDSM.16.MT88.4 R80, [R242+0x6100] ;  /* 0x00610000f250783b */ /* 0x000fe20000004200 */
[--C-:B------:R-:W-:Y:S02]  /*54a0*/  FFMA.FTZ R42, R42, c[0x0][0x2d0], -R26.reuse ;  /* 0x0000b4002a2a7a23 */ /* 0x100fe4000001081a */
[--C-:B------:R-:W-:Y:S02]  /*54b0*/  FFMA.FTZ R3, R209, c[0x0][0x2d0], -R26.reuse ;  /* 0x0000b400d1037a23 */ /* 0x100fe4000001081a */
[--C-:B------:R-:W-:Y:S01]  /*54c0*/  FFMA.FTZ R197, R197, c[0x0][0x2d0], -R26.reuse ;  /* 0x0000b400c5c57a23 */ /* 0x100fe2000001081a */
[----:B------:R-:W-:Y:S01]  /*54d0*/  MUFU.EX2 R181, R181 ;  /* 0x000000b500b57308 */ /* 0x000fe20000000800 */
[--C-:B------:R-:W-:Y:S02]  /*54e0*/  FFMA.FTZ R194, R194, c[0x0][0x2d0], -R26.reuse ;  /* 0x0000b400c2c27a23 */ /* 0x100fe4000001081a */
[----:B------:R-:W-:-:S02]  /*54f0*/  FFMA.FTZ R200, R200, c[0x0][0x2d0], -R26 ;  /* 0x0000b400c8c87a23 */ /* 0x000fc4000001081a */
[--C-:B------:R-:W-:Y:S02]  /*5500*/  FFMA.FTZ R199, R199, c[0x0][0x2d0], -R26.reuse ;  /* 0x0000b400c7c77a23 */ /* 0x100fe4000001081a */
[--C-:B------:R-:W-:Y:S01]  /*5510*/  FFMA.FTZ R208, R208, c[0x0][0x2d0], -R26.reuse ;  /* 0x0000b400d0d07a23 */ /* 0x100fe2000001081a */
[----:B------:R-:W3:Y:S01]  /*5520*/  MUFU.EX2 R180, R180 ;  /* 0x000000b400b47308 */ /* 0x000ee20000000800 */
[----:B--2---:R-:W-:Y:S01]  /*5530*/  F2FP.PACK_AB R129, R183, R184 ;  /* 0x000000b8b781723e */ /* 0x004fe200000000ff */
[--C-:B------:R-:W-:Y:S02]  /*5540*/  FFMA.FTZ R206, R206, c[0x0][0x2d0], -R26.reuse ;  /* 0x0000b400cece7a23 */ /* 0x100fe4000001081a */
[--C-:B------:R-:W-:Y:S02]  /*5550*/  FFMA.FTZ R204, R204, c[0x0][0x2d0], -R26.reuse ;  /* 0x0000b400cccc7a23 */ /* 0x100fe4000001081a */
[----:B------:R-:W-:Y:S02]  /*5560*/  FFMA.FTZ R201, R201, c[0x0][0x2d0], -R26 ;  /* 0x0000b400c9c97a23 */ /* 0x000fe4000001081a */
[----:B------:R-:W2:Y:S01]  /*5570*/  MUFU.EX2 R46, R46 ;  /* 0x0000002e002e7308 */ /* 0x000ea20000000800 */
[----:B------:R-:W-:-:S02]  /*5580*/  FFMA.FTZ R191, R191, c[0x0][0x2d0], -R192 ;  /* 0x0000b400bfbf7a23 */ /* 0x000fc400000108c0 */
[--C-:B------:R-:W-:Y:S02]  /*5590*/  FFMA.FTZ R190, R190, c[0x0][0x2d0], -R192.reuse ;  /* 0x0000b400bebe7a23 */ /* 0x100fe400000108c0 */
[--C-:B------:R-:W-:Y:S02]  /*55a0*/  FFMA.FTZ R189, R189, c[0x0][0x2d0], -R192.reuse ;  /* 0x0000b400bdbd7a23 */ /* 0x100fe400000108c0 */
[----:B------:R-:W-:Y:S01]  /*55b0*/  FFMA.FTZ R188, R188, c[0x0][0x2d0], -R192 ;  /* 0x0000b400bcbc7a23 */ /* 0x000fe200000108c0 */
[----:B---3--:R-:W-:Y:S01]  /*55c0*/  F2FP.PACK_AB R131, R180, R181 ;  /* 0x000000b5b483723e */ /* 0x008fe200000000ff */
[----:B------:R-:W-:Y:S01]  /*55d0*/  MUFU.EX2 R45, R45 ;  /* 0x0000002d002d7308 */ /* 0x000fe20000000800 */
[--C-:B------:R-:W-:Y:S02]  /*55e0*/  FFMA.FTZ R187, R187, c[0x0][0x2d0], -R26.reuse ;  /* 0x0000b400bbbb7a23 */ /* 0x100fe4000001081a */
[--C-:B------:R-:W-:Y:S02]  /*55f0*/  FFMA.FTZ R186, R186, c[0x0][0x2d0], -R26.reuse ;  /* 0x0000b400baba7a23 */ /* 0x100fe4000001081a */
[----:B------:R-:W-:Y:S01]  /*5600*/  FFMA.FTZ R209, R24, c[0x0][0x2d0], -R26 ;  /* 0x0000b40018d17a23 */ /* 0x000fe2000001081a */
[----:B------:R-:W-:Y:S01]  /*5610*/  HMMA.16816.F32 R176, R128, R172, RZ ;  /* 0x000000ac80b0723c */ /* 0x000fe200000018ff */
[----:B--2---:R-:W-:Y:S01]  /*5620*/  F2FP.PACK_AB R4, R46, R50 ;  /* 0x000000322e04723e */ /* 0x004fe200000000ff */
[----:B------:R-:W2:Y:S01]  /*5630*/  MUFU.EX2 R41, R41 ;  /* 0x0000002900297308 */ /* 0x000ea20000000800 */
[----:B------:R-:W-:-:S02]  /*5640*/  FADD.FTZ R185, R185, R27 ;  /* 0x0000001bb9b97221 */ /* 0x000fc40000010000 */
[----:B------:R-:W-:Y:S02]  /*5650*/  FADD.FTZ R183, R184, R183 ;  /* 0x000000b7b8b77221 */ /* 0x000fe40000010000 */
[----:B------:R-:W-:Y:S01]  /*5660*/  FADD.FTZ R185, R182, R185 ;  /* 0x000000b9b6b97221 */ /* 0x000fe20000010000 */
[C---:B------:R-:W-:Y:S01]  /*5670*/  HMMA.16816.F32 R172, R128.reuse, R174, RZ ;  /* 0x000000ae80ac723c */ /* 0x040fe200000018ff */
[----:B------:R-:W-:Y:S01]  /*5680*/  FADD.FTZ R183, R181, R183 ;  /* 0x000000b7b5b77221 */ /* 0x000fe20000010000 */
[----:B------:R-:W3:Y:S01]  /*5690*/  MUFU.EX2 R49, R49 ;  /* 0x0000003100317308 */ /* 0x000ee20000000800 */
[----:B------:R-:W-:Y:S02]  /*56a0*/  FADD.FTZ R185, R51, R185 ;  /* 0x000000b933b97221 */ /* 0x000fe40000010000 */
[----:B------:R-:W-:Y:S02]  /*56b0*/  FADD.FTZ R180, R180, R183 ;  /* 0x000000b7b4b47221 */ /* 0x000fe40000010000 */
[----:B------:R-:W-:Y:S01]  /*56c0*/  FADD.FTZ R50, R50, R185 ;  /* 0x000000b932327221 */ /* 0x000fe20000010000 */
[----:B------:R-:W-:Y:S02]  /*56d0*/  HMMA.16816.F32 R168, R128, R164, RZ ;  /* 0x000000a480a8723c */ /* 0x000fe400000018ff */
[----:B------:R-:W4:Y:S01]  /*56e0*/  MUFU.EX2 R48, R48 ;  /* 0x0000003000307308 */ /* 0x000f220000000800 */
[----:B--2---:R-:W-:Y:S01]  /*56f0*/  F2FP.PACK_AB R6, R41, R45 ;  /* 0x0000002d2906723e */ /* 0x004fe200000000ff */
[----:B------:R-:W-:-:S04]  /*5700*/  FADD.FTZ R50, R46, R50 ;  /* 0x000000322e327221 */ /* 0x000fc80000010000 */
[----:B------:R-:W-:Y:S01]  /*5710*/  HMMA.16816.F32 R164, R128, R166, RZ ;  /* 0x000000a680a4723c */ /* 0x000fe200000018ff */
[----:B------:R-:W-:Y:S01]  /*5720*/  FADD.FTZ R45, R45, R50 ;  /* 0x000000322d2d7221 */ /* 0x000fe20000010000 */
[----:B------:R-:W-:Y:S01]  /*5730*/  MUFU.EX2 R47, R47 ;  /* 0x0000002f002f7308 */ /* 0x000fe20000000800 */
[----:B---3--:R-:W-:Y:S02]  /*5740*/  FADD.FTZ R180, R49, R180 ;  /* 0x000000b431b47221 */ /* 0x008fe40000010000 */
[----:B------:R-:W-:-:S03]  /*5750*/  FADD.FTZ R45, R41, R45 ;  /* 0x0000002d292d7221 */ /* 0x000fc60000010000 */
[----:B------:R-:W-:Y:S02]  /*5760*/  HMMA.16816.F32 R136, R128, R132, RZ ;  /* 0x000000848088723c */ /* 0x000fe400000018ff */
[----:B------:R-:W2:Y:S01]  /*5770*/  MUFU.EX2 R43, R43 ;  /* 0x0000002b002b7308 */ /* 0x000ea20000000800 */
[C---:B----4-:R-:W-:Y:S01]  /*5780*/  F2FP.PACK_AB R5, R48.reuse, R49 ;  /* 0x000000313005723e */ /* 0x050fe200000000ff */
[----:B------:R-:W-:-:S04]  /*5790*/  FADD.FTZ R180, R48, R180 ;  /* 0x000000b430b47221 */ /* 0x000fc80000010000 */
[C---:B------:R-:W-:Y:S02]  /*57a0*/  HMMA.16816.F32 R132, R128.reuse, R134, RZ ;  /* 0x000000868084723c */ /* 0x040fe400000018ff */
[----:B------:R-:W-:Y:S06]  /*57b0*/  MUFU.EX2 R44, R44 ;  /* 0x0000002c002c7308 */ /* 0x000fec0000000800 */
[----:B------:R-:W-:Y:S01]  /*57c0*/  HMMA.16816.F32 R152, R128, R148, RZ ;  /* 0x000000948098723c */ /* 0x000fe200000018ff */
[----:B--2---:R-:W-:Y:S01]  /*57d0*/  F2FP.PACK_AB R7, R43, R47 ;  /* 0x0000002f2b07723e */ /* 0x004fe200000000ff */
[----:B------:R-:W2:Y:S01]  /*57e0*/  MUFU.EX2 R40, R40 ;  /* 0x0000002800287308 */ /* 0x000ea20000000800 */
[----:B------:R-:W-:-:S05]  /*57f0*/  FADD.FTZ R47, R47, R180 ;  /* 0x000000b42f2f7221 */ /* 0x000fca0000010000 */
[----:B------:R-:W-:Y:S01]  /*5800*/  HMMA.16816.F32 R144, R128, R140, RZ ;  /* 0x0000008c8090723c */ /* 0x000fe200000018ff */
[----:B------:R-:W-:Y:S01]  /*5810*/  FADD.FTZ R47, R43, R47 ;  /* 0x0000002f2b2f7221 */ /* 0x000fe20000010000 */
[----:B------:R-:W-:Y:S06]  /*5820*/  MUFU.EX2 R42, R42 ;  /* 0x0000002a002a7308 */ /* 0x000fec0000000800 */
[C---:B------:R-:W-:Y:S02]  /*5830*/  HMMA.16816.F32 R176, R4.reuse, R12, R176 ;  /* 0x0000000c04b0723c */ /* 0x040fe400000018b0 */
[----:B------:R-:W-:Y:S06]  /*5840*/  MUFU.EX2 R3, R3 ;  /* 0x0000000300037308 */ /* 0x000fec0000000800 */
[C---:B------:R-:W-:Y:S01]  /*5850*/  HMMA.16816.F32 R172, R4.reuse, R14, R172 ;  /* 0x0000000e04ac723c */ /* 0x040fe200000018ac */
[----:B------:R-:W3:Y:S01]  /*5860*/  LDSM.16.MT88.4 R12, [R242+0x3900] ;  /* 0x00390000f20c783b */ /* 0x000ee20000004200 */
[----:B------:R-:W-:Y:S06]  /*5870*/  MUFU.EX2 R198, R198 ;  /* 0x000000c600c67308 */ /* 0x000fec0000000800 */
[C---:B------:R-:W-:Y:S02]  /*5880*/  HMMA.16816.F32 R168, R4.reuse, R8, R168 ;  /* 0x0000000804a8723c */ /* 0x040fe400000018a8 */
[----:B------:R-:W-:Y:S06]  /*5890*/  MUFU.EX2 R196, R196 ;  /* 0x000000c400c47308 */ /* 0x000fec0000000800 */
[----:B------:R-:W-:Y:S01]  /*58a0*/  HMMA.16816.F32 R164, R4, R10, R164 ;  /* 0x0000000a04a4723c */ /* 0x000fe200000018a4 */
[----:B------:R-:W4:Y:S01]  /*58b0*/  LDSM.16.MT88.4 R8, [R241+0x3900] ;  /* 0x00390000f108783b */ /* 0x000f220000004200 */
[----:B------:R-:W-:Y:S06]  /*58c0*/  MUFU.EX2 R195, R195 ;  /* 0x000000c300c37308 */ /* 0x000fec0000000800 */
[C---:B-1----:R-:W-:Y:S02]  /*58d0*/  HMMA.16816.F32 R52, R128.reuse, R56, RZ ;  /* 0x000000388034723c */ /* 0x042fe400000018ff */
[----:B------:R-:W-:Y:S06]  /*58e0*/  MUFU.EX2 R193, R193 ;  /* 0x000000c100c17308 */ /* 0x000fec0000000800 */
[C---:B------:R-:W-:Y:S02]  /*58f0*/  HMMA.16816.F32 R148, R128.reuse, R150, RZ ;  /* 0x000000968094723c */ /* 0x040fe400000018ff */
[----:B------:R-:W-:Y:S06]  /*5900*/  MUFU.EX2 R197, R197 ;  /* 0x000000c500c57308 */ /* 0x000fec0000000800 */
[----:B------:R-:W-:Y:S02]  /*5910*/  HMMA.16816.F32 R140, R128, R142, RZ ;  /* 0x0000008e808c723c */ /* 0x000fe400000018ff */
[----:B------:R-:W-:Y:S06]  /*5920*/  MUFU.EX2 R194, R194 ;  /* 0x000000c200c27308 */ /* 0x000fec0000000800 */
[C---:B---3--:R-:W-:Y:S02]  /*5930*/  HMMA.16816.F32 R136, R4.reuse, R12, R136 ;  /* 0x0000000c0488723c */ /* 0x048fe40000001888 */
[----:B------:R-:W-:Y:S06]  /*5940*/  MUFU.EX2 R200, R200 ;  /* 0x000000c800c87308 */ /* 0x000fec0000000800 */
[----:B------:R-:W-:Y:S01]  /*5950*/  HMMA.16816.F32 R132, R4, R14, R132 ;  /* 0x0000000e0484723c */ /* 0x000fe20000001884 */
[----:B------:R-:W1:Y:S01]  /*5960*/  LDSM.16.MT88.4 R12, [R241+0x6900] ;  /* 0x00690000f10c783b */ /* 0x000e620000004200 */
[----:B------:R-:W-:Y:S06]  /*5970*/  MUFU.EX2 R199, R199 ;  /* 0x000000c700c77308 */ /* 0x000fec0000000800 */
[C---:B------:R-:W-:Y:S02]  /*5980*/  HMMA.16816.F32 R56, R128.reuse, R58, RZ ;  /* 0x0000003a8038723c */ /* 0x040fe400000018ff */
        /* <DEDUP_REMOVED lines=20> */
[C---:B------:R-:W-:Y:S01]  /*5ad0*/  HMMA.16816.F32 R140, R4.reuse, R18, R140 ;  /* 0x00000012048c723c */ /* 0x040fe2000000188c */
[----:B------:R-:W5:Y:S01]  /*5ae0*/  LDSM.16.MT88.4 R16, [R242+0x6900] ;  /* 0x00690000f210783b */ /* 0x000f620000004200 */
[----:B------:R-:W-:Y:S06]  /*5af0*/  MUFU.EX2 R189, R189 ;  /* 0x000000bd00bd7308 */ /* 0x000fec0000000800 */
[C---:B----4-:R-:W-:Y:S02]  /*5b00*/  HMMA.16816.F32 R52, R4.reuse, R8, R52 ;  /* 0x000000080434723c */ /* 0x050fe40000001834 */
[----:B------:R-:W-:Y:S06]  /*5b10*/  MUFU.EX2 R188, R188 ;  /* 0x000000bc00bc7308 */ /* 0x000fec0000000800 */
[C---:B------:R-:W-:Y:S01]  /*5b20*/  HMMA.16816.F32 R56, R4.reuse, R10, R56 ;  /* 0x0000000a0438723c */ /* 0x040fe20000001838 */
[----:B------:R-:W4:Y:S01]  /*5b30*/  LDSM.16.MT88.4 R8, [R240+0x6900] ;  /* 0x00690000f008783b */ /* 0x000f220000004200 */
[----:B------:R-:W-:Y:S06]  /*5b40*/  MUFU.EX2 R187, R187 ;  /* 0x000000bb00bb7308 */ /* 0x000fec0000000800 */
[C---:B-1----:R-:W-:Y:S02]  /*5b50*/  HMMA.16816.F32 R84, R4.reuse, R12, R84 ;  /* 0x0000000c0454723c */ /* 0x042fe40000001854 */
[----:B------:R-:W-:Y:S06]  /*5b60*/  MUFU.EX2 R186, R186 ;  /* 0x000000ba00ba7308 */ /* 0x000fec0000000800 */
[C---:B------:R-:W-:Y:S01]  /*5b70*/  HMMA.16816.F32 R88, R4.reuse, R14, R88 ;  /* 0x0000000e0458723c */ /* 0x040fe20000001858 */
[----:B------:R-:W1:Y:S01]  /*5b80*/  LDSM.16.MT88.4 R12, [R241+0x9900] ;  /* 0x00990000f10c783b */ /* 0x000e620000004200 */
[----:B------:R-:W-:Y:S06]  /*5b90*/  MUFU.EX2 R209, R209 ;  /* 0x000000d100d17308 */ /* 0x000fec0000000800 */
[C---:B------:R-:W-:Y:S08]  /*5ba0*/  HMMA.16816.F32 R60, R4.reuse, R68, R60 ;  /* 0x00000044043c723c */ /* 0x040ff0000000183c */
[C---:B------:R-:W-:Y:S08]  /*5bb0*/  HMMA.16816.F32 R64, R4.reuse, R70, R64 ;  /* 0x000000460440723c */ /* 0x040ff00000001840 */
[C---:B------:R-:W-:Y:S08]  /*5bc0*/  HMMA.16816.F32 R160, R4.reuse, R36, R160 ;  /* 0x0000002404a0723c */ /* 0x040ff000000018a0 */
[----:B------:R-:W-:Y:S01]  /*5bd0*/  HMMA.16816.F32 R156, R4, R38, R156 ;  /* 0x00000026049c723c */ /* 0x000fe2000000189c */
[----:B------:R-:W1:Y:S07]  /*5be0*/  LDSM.16.MT88.4 R36, [R240+0x9100] ;  /* 0x00910000f024783b */ /* 0x000e6e0000004200 */
[C---:B------:R-:W-:Y:S08]  /*5bf0*/  HMMA.16816.F32 R68, R128.reuse, R72, RZ ;  /* 0x000000488044723c */ /* 0x040ff000000018ff */
[C---:B------:R-:W-:Y:S08]  /*5c00*/  HMMA.16816.F32 R76, R128.reuse, R80, RZ ;  /* 0x00000050804c723c */ /* 0x040ff000000018ff */
[C---:B------:R-:W-:Y:S08]  /*5c10*/  HMMA.16816.F32 R92, R128.reuse, R96, RZ ;  /* 0x00000060805c723c */ /* 0x040ff000000018ff */
[C---:B------:R-:W-:Y:S08]  /*5c20*/  HMMA.16816.F32 R72, R128.reuse, R74, RZ ;  /* 0x0000004a8048723c */ /* 0x040ff000000018ff */
[C---:B------:R-:W-:Y:S08]  /*5c30*/  HMMA.16816.F32 R80, R128.reuse, R82, RZ ;  /* 0x000000528050723c */ /* 0x040ff000000018ff */
[C---:B------:R-:W-:Y:S08]  /*5c40*/  HMMA.16816.F32 R96, R128.reuse, R98, RZ ;  /* 0x000000628060723c */ /* 0x040ff000000018ff */
[C---:B------:R-:W-:Y:S08]  /*5c50*/  HMMA.16816.F32 R116, R128.reuse, R120, RZ ;  /* 0x000000788074723c */ /* 0x040ff000000018ff */
[----:B------:R-:W-:Y:S08]  /*5c60*/  HMMA.16816.F32 R120, R128, R122, RZ ;  /* 0x0000007a8078723c */ /* 0x000ff000000018ff */
[C---:B---3--:R-:W-:Y:S08]  /*5c70*/  HMMA.16816.F32 R68, R4.reuse, R20, R68 ;  /* 0x000000140444723c */ /* 0x048ff00000001844 */
[C---:B------:R-:W-:Y:S01]  /*5c80*/  HMMA.16816.F32 R72, R4.reuse, R22, R72 ;  /* 0x000000160448723c */ /* 0x040fe20000001848 */
[----:B------:R-:W3:Y:S07]  /*5c90*/  LDSM.16.MT88.4 R20, [R247+0x9900] ;  /* 0x00990000f714783b */ /* 0x000eee0000004200 */
[C---:B-----5:R-:W-:Y:S08]  /*5ca0*/  HMMA.16816.F32 R76, R4.reuse, R16, R76 ;  /* 0x00000010044c723c */ /* 0x060ff0000000184c */
[C---:B------:R-:W-:Y:S01]  /*5cb0*/  HMMA.16816.F32 R80, R4.reuse, R18, R80 ;  /* 0x000000120450723c */ /* 0x040fe20000001850 */
[----:B------:R-:W5:Y:S07]  /*5cc0*/  LDSM.16.MT88.4 R16, [R242+0x9900] ;  /* 0x00990000f210783b */ /* 0x000f6e0000004200 */
[C---:B----4-:R-:W-:Y:S08]  /*5cd0*/  HMMA.16816.F32 R92, R4.reuse, R8, R92 ;  /* 0x00000008045c723c */ /* 0x050ff0000000185c */
[C---:B------:R-:W-:Y:S01]  /*5ce0*/  HMMA.16816.F32 R96, R4.reuse, R10, R96 ;  /* 0x0000000a0460723c */ /* 0x040fe20000001860 */
[----:B------:R-:W4:Y:S07]  /*5cf0*/  LDSM.16.MT88.4 R8, [R240+0x9900] ;  /* 0x00990000f008783b */ /* 0x000f2e0000004200 */
[C---:B-1----:R-:W-:Y:S08]  /*5d00*/  HMMA.16816.F32 R116, R4.reuse, R12, R116 ;  /* 0x0000000c0474723c */ /* 0x042ff00000001874 */
[----:B------:R-:W-:Y:S01]  /*5d10*/  HMMA.16816.F32 R120, R4, R14, R120 ;  /* 0x0000000e0478723c */ /* 0x000fe20000001878 */
[----:B------:R-:W1:Y:S07]  /*5d20*/  LDSM.16.MT88.4 R12, [R241+0x1100] ;  /* 0x00110000f10c783b */ /* 0x000e6e0000004200 */
[C---:B------:R-:W-:Y:S08]  /*5d30*/  HMMA.16816.F32 R100, R128.reuse, R104, RZ ;  /* 0x000000688064723c */ /* 0x040ff000000018ff */
[C---:B------:R-:W-:Y:S08]  /*5d40*/  HMMA.16816.F32 R108, R128.reuse, R112, RZ ;  /* 0x00000070806c723c */ /* 0x040ff000000018ff */
[C---:B------:R-:W-:Y:S08]  /*5d50*/  HMMA.16816.F32 R104, R128.reuse, R106, RZ ;  /* 0x0000006a8068723c */ /* 0x040ff000000018ff */
[C---:B------:R-:W-:Y:S08]  /*5d60*/  HMMA.16816.F32 R112, R128.reuse, R114, RZ ;  /* 0x000000728070723c */ /* 0x040ff000000018ff */
[C---:B------:R-:W-:Y:S07]  /*5d70*/  HMMA.16816.F32 R124, R128.reuse, R36, RZ ;  /* 0x00000024807c723c */ /* 0x040fee00000018ff */
[----:B------:R-:W-:Y:S01]  /*5d80*/  FFMA.FTZ R36, R212, c[0x0][0x2d0], -R192 ;  /* 0x0000b400d4247a23 */ /* 0x000fe200000108c0 */
[----:B------:R-:W-:Y:S01]  /*5d90*/  HMMA.16816.F32 R128, R128, R38, RZ ;  /* 0x000000268080723c */ /* 0x000fe200000018ff */
[----:B------:R-:W-:-:S04]  /*5da0*/  FFMA.FTZ R37, R210, c[0x0][0x2d0], -R26 ;  /* 0x0000b400d2257a23 */ /* 0x000fc8000001081a */
[----:B------:R-:W-:Y:S02]  /*5db0*/  MUFU.EX2 R36, R36 ;  /* 0x0000002400247308 */ /* 0x000fe40000000800 */
[----:B------:R-:W-:Y:S01]  /*5dc0*/  FFMA.FTZ R39, R213, c[0x0][0x2d0], -R192 ;  /* 0x0000b400d5277a23 */ /* 0x000fe200000108c0 */
[C---:B---3--:R-:W-:Y:S01]  /*5dd0*/  HMMA.16816.F32 R100, R4.reuse, R20, R100 ;  /* 0x000000140464723c */ /* 0x048fe20000001864 */
[--C-:B------:R-:W-:Y:S02]  /*5de0*/  FFMA.FTZ R38, R211, c[0x0][0x2d0], -R26.reuse ;  /* 0x0000b400d3267a23 */ /* 0x100fe4000001081a */
[----:B------:R-:W-:Y:S02]  /*5df0*/  FFMA.FTZ R192, R25, c[0x0][0x2d0], -R26 ;  /* 0x0000b40019c07a23 */ /* 0x000fe4000001081a */
[----:B------:R-:W3:Y:S01]  /*5e00*/  MUFU.EX2 R39, R39 ;  /* 0x0000002700277308 */ /* 0x000ee20000000800 */
[----:B------:R-:W-:Y:S02]  /*5e10*/  LDSM.16.MT88.4 R24, [R241+0x2900] ;  /* 0x00290000f118783b */ /* 0x000fe40000004200 */
[C---:B------:R-:W-:Y:S02]  /*5e20*/  HMMA.16816.F32 R104, R4.reuse, R22, R104 ;  /* 0x000000160468723c */ /* 0x040fe40000001868 */
[----:B------:R-:W1:Y:S03]  /*5e30*/  LDSM.16.MT88.4 R20, [R247+0x1100] ;  /* 0x00110000f714783b */ /* 0x000e660000004200 */
[----:B------:R-:W1:Y:S03]  /*5e40*/  MUFU.EX2 R38, R38 ;  /* 0x0000002600267308 */ /* 0x000e660000000800 */
[C---:B-----5:R-:W-:Y:S05]  /*5e50*/  HMMA.16816.F32 R108, R4.reuse, R16, R108 ;  /* 0x00000010046c723c */ /* 0x060fea000000186c */
[----:B------:R-:W5:Y:S03]  /*5e60*/  MUFU.EX2 R37, R37 ;  /* 0x0000002500257308 */ /* 0x000f660000000800 */
[C---:B------:R-:W-:Y:S01]  /*5e70*/  HMMA.16816.F32 R112, R4.reuse, R18, R112 ;  /* 0x000000120470723c */ /* 0x040fe20000001870 */
[----:B------:R-:W5:Y:S04]  /*5e80*/  LDSM.16.MT88.4 R16, [R242+0x1100] ;  /* 0x00110000f210783b */ /* 0x000f680000004200 */
[----:B------:R-:W1:Y:S03]  /*5e90*/  MUFU.EX2 R192, R192 ;  /* 0x000000c000c07308 */ /* 0x000e660000000800 */
[C---:B----4-:R-:W-:Y:S08]  /*5ea0*/  HMMA.16816.F32 R124, R4.reuse, R8, R124 ;  /* 0x00000008047c723c */ /* 0x050ff0000000187c */
[----:B------:R-:W-:Y:S01]  /*5eb0*/  HMMA.16816.F32 R128, R4, R10, R128 ;  /* 0x0000000a0480723c */ /* 0x000fe20000001880 */
[----:B------:R-:W4:Y:S06]  /*5ec0*/  LDSM.16.MT88.4 R8, [R240+0x1100] ;  /* 0x00110000f008783b */ /* 0x000f2c0000004200 */
[----:B--2---:R-:W-:Y:S01]  /*5ed0*/  F2FP.PACK_AB R4, R40, R44 ;  /* 0x0000002c2804723e */ /* 0x004fe200000000ff */
[----:B------:R-:W-:Y:S01]  /*5ee0*/  FADD.FTZ R44, R44, R45 ;  /* 0x0000002d2c2c7221 */ /* 0x000fe20000010000 */
[----:B---3--:R-:W-:-:S02]  /*5ef0*/  F2FP.PACK_AB R6, R36, R39 ;  /* 0x000000272406723e */ /* 0x008fc400000000ff */
[----:B-1----:R-:W-:Y:S01]  /*5f00*/  F2FP.PACK_AB R5, R38, R42 ;  /* 0x0000002a2605723e */ /* 0x002fe200000000ff */
[----:B------:R-:W-:Y:S01]  /*5f10*/  FADD.FTZ R44, R40, R44 ;  /* 0x0000002c282c7221 */ /* 0x000fe20000010000 */
[----:B-----5:R-:W-:Y:S01]  /*5f20*/  F2FP.PACK_AB R7, R3, R37 ;  /* 0x000000250307723e */ /* 0x020fe200000000ff */
[----:B------:R-:W-:Y:S02]  /*5f30*/  FADD.FTZ R42, R42, R47 ;  /* 0x0000002f2a2a7221 */ /* 0x000fe40000010000 */
[----:B------:R-:W-:Y:S02]  /*5f40*/  FADD.FTZ R39, R39, R44 ;  /* 0x0000002c27277221 */ /* 0x000fe40000010000 */
[----:B------:R-:W-:Y:S02]  /*5f50*/  FADD.FTZ R42, R38, R42 ;  /* 0x0000002a262a7221 */ /* 0x000fe40000010000 */
[----:B------:R-:W-:Y:S01]  /*5f60*/  HMMA.16816.F32 R160, R4, R12, R160 ;  /* 0x0000000c04a0723c */ /* 0x000fe200000018a0 */
[----:B------:R-:W-:-:S02]  /*5f70*/  FADD.FTZ R39, R36, R39 ;  /* 0x0000002724277221 */ /* 0x000fc40000010000 */
[----:B------:R-:W-:-:S04]  /*5f80*/  FADD.FTZ R37, R37, R42 ;  /* 0x0000002a25257221 */ /* 0x000fc80000010000 */
[----:B------:R-:W-:Y:S01]  /*5f90*/  FADD.FTZ R37, R3, R37 ;  /* 0x0000002503257221 */ /* 0x000fe20000010000 */
        /* <DEDUP_REMOVED lines=8> */
[C---:B----4-:R-:W-:Y:S08]  /*6020*/  HMMA.16816.F32 R152, R4.reuse, R8, R152 ;  /* 0x000000080498723c */ /* 0x050ff00000001898 */
        /* <DEDUP_REMOVED lines=36> */
[----:B------:R-:W-:Y:S01]  /*6270*/  HMMA.16816.F32 R128, R4, R10, R128 ;  /* 0x0000000a0480723c */ /* 0x000fe20000001880 */
[----:B------:R-:W4:Y:S06]  /*6280*/  LDSM.16.MT88.4 R8, [R240+0x1900] ;  /* 0x00190000f008783b */ /* 0x000f2c0000004200 */
        /* <DEDUP_REMOVED lines=9> */
[----:B-1----:R-:W-:Y:S01]  /*6320*/  HMMA.16816.F32 R160, R4, R12, R160 ;  /* 0x0000000c04a0723c */ /* 0x002fe200000018a0 */
[----:B------:R-:W-:-:S02]  /*6330*/  FADD.FTZ R195, R193, R195 ;  /* 0x000000c3c1c37221 */ /* 0x000fc40000010000 */
[----:B------:R-:W-:-:S04]  /*6340*/  FADD.FTZ R200, R200, R197 ;  /* 0x000000c5c8c87221 */ /* 0x000fc80000010000 */
[----:B------:R-:W-:Y:S01]  /*6350*/  FADD.FTZ R200, R199, R200 ;  /* 0x000000c8c7c87221 */ /* 0x000fe20000010000 */
        /* <DEDUP_REMOVED lines=40> */
[----:B------:R-:W-:Y:S07]  /*65e0*/  LDSM.16.MT88.4 R20, [R240+0x2100] ;  /* 0x00210000f014783b */ /* 0x000fee0000004200 */
[C---:B---3--:R-:W-:Y:S08]  /*65f0*/  HMMA.16816.F32 R108, R4.reuse, R16, R108 ;  /* 0x00000010046c723c */ /* 0x048ff0000000186c */
[C---:B------:R-:W-:Y:S01]  /*6600*/  HMMA.16816.F32 R112, R4.reuse, R18, R112 ;  /* 0x000000120470723c */ /* 0x040fe20000001870 */
[----:B------:R-:W2:Y:S07]  /*6610*/  LDSM.16.MT88.4 R16, [R247+0x2100] ;  /* 0x00210000f710783b */ /* 0x000eae0000004200 */
[C---:B----4-:R-:W-:Y:S08]  /*6620*/  HMMA.16816.F32 R124, R4.reuse, R8, R124 ;  /* 0x00000008047c723c */ /* 0x050ff0000000187c */
[----:B------:R-:W-:Y:S01]  /*6630*/  HMMA.16816.F32 R128, R4, R10, R128 ;  /* 0x0000000a0480723c */ /* 0x000fe20000001880 */
[----:B------:R-:W3:Y:S06]  /*6640*/  LDSM.16.MT88.4 R8, [R241+0x2100] ;  /* 0x00210000f108783b */ /* 0x000eec0000004200 */
        /* <DEDUP_REMOVED lines=11> */
[----:B------:R-:W-:Y:S02]  /*6700*/  FADD.FTZ R204, R204, R208 ;  /* 0x000000d0cccc7221 */ /* 0x000fe40000010000 */
[----:B------:R-:W-:Y:S02]  /*6710*/  FADD.FTZ R203, R191, R203 ;  /* 0x000000cbbfcb7221 */ /* 0x000fe40000010000 */
[----:B------:R-:W-:Y:S01]  /*6720*/  FADD.FTZ R204, R201, R204 ;  /* 0x000000ccc9cc7221 */ /* 0x000fe20000010000 */
[----:B------:R-:W-:Y:S01]  /*6730*/  HMMA.16816.F32 R164, R4, R14, R164 ;  /* 0x0000000e04a4723c */ /* 0x000fe200000018a4 */
[----:B------:R-:W1:Y:S01]  /*6740*/  LDSM.16.MT88.4 R12, [R242+0x5100] ;  /* 0x00510000f20c783b */ /* 0x000e620000004200 */
[----:B------:R-:W-:Y:S02]  /*6750*/  FADD.FTZ R203, R190, R203 ;  /* 0x000000cbbecb7221 */ /* 0x000fe40000010000 */
[----:B------:R-:W-:Y:S02]  /*6760*/  FADD.FTZ R204, R187, R204 ;  /* 0x000000ccbbcc7221 */ /* 0x000fe40000010000 */
[----:B------:R-:W-:-:S02]  /*6770*/  FADD.FTZ R203, R189, R203 ;  /* 0x000000cbbdcb7221 */ /* 0x000fc40000010000 */
[----:B--2---:R-:W-:Y:S01]  /*6780*/  HMMA.16816.F32 R176, R4, R16, R176 ;  /* 0x0000001004b0723c */ /* 0x004fe200000018b0 */
[----:B------:R-:W-:Y:S02]  /*6790*/  FADD.FTZ R204, R186, R204 ;  /* 0x000000ccbacc7221 */ /* 0x000fe40000010000 */
[----:B------:R-:W-:Y:S02]  /*67a0*/  FADD.FTZ R3, R188, R203 ;  /* 0x000000cbbc037221 */ /* 0x000fe40000010000 */
[----:B------:R-:W-:-:S03]  /*67b0*/  FADD.FTZ R204, R192, R204 ;  /* 0x000000ccc0cc7221 */ /* 0x000fc60000010000 */
[----:B------:R-:W-:Y:S01]  /*67c0*/  HMMA.16816.F32 R172, R4, R18, R172 ;  /* 0x0000001204ac723c */ /* 0x000fe200000018ac */
[----:B------:R-:W2:Y:S01]  /*67d0*/  LDSM.16.MT88.4 R16, [R247+0x5100] ;  /* 0x00510000f710783b */ /* 0x000ea20000004200 */
[----:B------:R-:W-:-:S03]  /*67e0*/  FADD.FTZ R183, R209, R204 ;  /* 0x000000ccd1b77221 */ /* 0x000fc60000010000 */
[----:B------:R-:W-:Y:S03]  /*67f0*/  STL [R1+0x2c], R3 ;  /* 0x00002c0301007387 */ /* 0x000fe60000100800 */
[C---:B---3--:R-:W-:Y:S08]  /*6800*/  HMMA.16816.F32 R160, R4.reuse, R8, R160 ;  /* 0x0000000804a0723c */ /* 0x048ff000000018a0 */
[C---:B------:R-:W-:Y:S01]  /*6810*/  HMMA.16816.F32 R156, R4.reuse, R10, R156 ;  /* 0x0000000a049c723c */ /* 0x040fe2000000189c */
[----:B------:R-:W3:Y:S07]  /*6820*/  LDSM.16.MT88.4 R8, [R241+0x5100] ;  /* 0x00510000f108783b */ /* 0x000eee0000004200 */
        /* <DEDUP_REMOVED lines=22> */
[C---:B-1----:R-:W-:Y:S08]  /*6990*/  HMMA.16816.F32 R108, R4.reuse, R12, R108 ;  /* 0x0000000c046c723c */ /* 0x042ff0000000186c */
[C---:B------:R-:W-:Y:S01]  /*69a0*/  HMMA.16816.F32 R112, R4.reuse, R14, R112 ;  /* 0x0000000e0470723c */ /* 0x040fe20000001870 */
[----:B------:R-:W1:Y:S07]  /*69b0*/  LDSM.16.MT88.4 R12, [R240+0xb100] ;  /* 0x00b10000f00c783b */ /* 0x000e6e0000004200 */
[C---:B------:R-:W-:Y:S01]  /*69c0*/  HMMA.16816.F32 R64, R4.reuse, R22, R64 ;  /* 0x000000160440723c */ /* 0x040fe20000001840 */
[----:B------:R-:W4:Y:S07]  /*69d0*/  LDSM.16.MT88.4 R20, [R240+0x8100] ;  /* 0x00810000f014783b */ /* 0x000f2e0000004200 */
[C---:B--2---:R-:W-:Y:S08]  /*69e0*/  HMMA.16816.F32 R100, R4.reuse, R16, R100 ;  /* 0x000000100464723c */ /* 0x044ff00000001864 */
[C---:B------:R-:W-:Y:S01]  /*69f0*/  HMMA.16816.F32 R104, R4.reuse, R18, R104 ;  /* 0x000000120468723c */ /* 0x040fe20000001868 */
[----:B------:R-:W-:Y:S07]  /*6a00*/  LDSM.16.MT88.4 R16, [R247+0x5900] ;  /* 0x00590000f710783b */ /* 0x000fee0000004200 */
[C---:B---3--:R-:W-:Y:S08]  /*6a10*/  HMMA.16816.F32 R116, R4.reuse, R8, R116 ;  /* 0x000000080474723c */ /* 0x048ff00000001874 */
[C---:B------:R-:W-:Y:S01]  /*6a20*/  HMMA.16816.F32 R120, R4.reuse, R10, R120 ;  /* 0x0000000a0478723c */ /* 0x040fe20000001878 */
[----:B------:R-:W2:Y:S07]  /*6a30*/  LDSM.16.MT88.4 R8, [R242+0x2900] ;  /* 0x00290000f208783b */ /* 0x000eae0000004200 */
[C---:B-1----:R-:W-:Y:S08]  /*6a40*/  HMMA.16816.F32 R124, R4.reuse, R12, R124 ;  /* 0x0000000c047c723c */ /* 0x042ff0000000187c */
[C---:B------:R-:W-:Y:S01]  /*6a50*/  HMMA.16816.F32 R128, R4.reuse, R14, R128 ;  /* 0x0000000e0480723c */ /* 0x040fe20000001880 */
[----:B------:R-:W1:Y:S07]  /*6a60*/  LDSM.16.MT88.4 R12, [R247+0x2900] ;  /* 0x00290000f70c783b */ /* 0x000e6e0000004200 */
[C---:B----4-:R-:W-:Y:S08]  /*6a70*/  HMMA.16816.F32 R92, R4.reuse, R20, R92 ;  /* 0x00000014045c723c */ /* 0x050ff0000000185c */
[----:B------:R-:W-:Y:S01]  /*6a80*/  HMMA.16816.F32 R96, R4, R22, R96 ;  /* 0x000000160460723c */ /* 0x000fe20000001860 */
[----:B------:R-:W-:Y:S06]  /*6a90*/  LDSM.16.MT88.4 R20, [R240+0x2900] ;  /* 0x00290000f014783b */ /* 0x000fec0000004200 */
[----:B------:R-:W-:-:S02]  /*6aa0*/  F2FP.PACK_AB R4, R190, R191 ;  /* 0x000000bfbe04723e */ /* 0x000fc400000000ff */
[----:B------:R-:W-:Y:S02]  /*6ab0*/  F2FP.PACK_AB R6, R188, R189 ;  /* 0x000000bdbc06723e */ /* 0x000fe400000000ff */
[----:B------:R-:W-:Y:S02]  /*6ac0*/  F2FP.PACK_AB R5, R186, R187 ;  /* 0x000000bbba05723e */ /* 0x000fe400000000ff */
[----:B------:R-:W-:-:S07]  /*6ad0*/  F2FP.PACK_AB R7, R209, R192 ;  /* 0x000000c0d107723e */ /* 0x000fce00000000ff */
[C---:B--2---:R-:W-:Y:S08]  /*6ae0*/  HMMA.16816.F32 R168, R4.reuse, R8, R168 ;  /* 0x0000000804a8723c */ /* 0x044ff000000018a8 */
[C---:B-1----:R-:W-:Y:S08]  /*6af0*/  HMMA.16816.F32 R176, R4.reuse, R12, R176 ;  /* 0x0000000c04b0723c */ /* 0x042ff000000018b0 */
[C---:B------:R-:W-:Y:S01]  /*6b00*/  HMMA.16816.F32 R172, R4.reuse, R14, R172 ;  /* 0x0000000e04ac723c */ /* 0x040fe200000018ac */
[----:B------:R-:W1:Y:S07]  /*6b10*/  LDSM.16.MT88.4 R12, [R242+0x5900] ;  /* 0x00590000f20c783b */ /* 0x000e6e0000004200 */
[C---:B------:R-:W-:Y:S01]  /*6b20*/  HMMA.16816.F32 R164, R4.reuse, R10, R164 ;  /* 0x0000000a04a4723c */ /* 0x040fe200000018a4 */
[----:B------:R-:W2:Y:S07]  /*6b30*/  LDSM.16.MT88.4 R8, [R241+0x5900] ;  /* 0x00590000f108783b */ /* 0x000eae0000004200 */
[C---:B------:R-:W-:Y:S08]  /*6b40*/  HMMA.16816.F32 R144, R4.reuse, R16, R144 ;  /* 0x000000100490723c */ /* 0x040ff00000001890 */
        /* <DEDUP_REMOVED lines=27> */
[C---:B------:R-:W-:Y:S08]  /*6d00*/  HMMA.16816.F32 R64, R4.reuse, R26, R64 ;  /* 0x0000001a0440723c */ /* 0x040ff00000001840 */
[C---:B----4-:R-:W-:Y:S08]  /*6d10*/  HMMA.16816.F32 R68, R4.reuse, R20, R68 ;  /* 0x000000140444723c */ /* 0x050ff00000001844 */
[C---:B------:R-:W-:Y:S08]  /*6d20*/  HMMA.16816.F32 R72, R4.reuse, R22, R72 ;  /* 0x000000160448723c */ /* 0x040ff00000001848 */
[C---:B-1----:R-:W-:Y:S08]  /*6d30*/  HMMA.16816.F32 R108, R4.reuse, R12, R108 ;  /* 0x0000000c046c723c */ /* 0x042ff0000000186c */
[C---:B------:R-:W-:Y:S08]  /*6d40*/  HMMA.16816.F32 R112, R4.reuse, R14, R112 ;  /* 0x0000000e0470723c */ /* 0x040ff00000001870 */
[C---:B--2---:R-:W-:Y:S08]  /*6d50*/  HMMA.16816.F32 R116, R4.reuse, R8, R116 ;  /* 0x000000080474723c */ /* 0x044ff00000001874 */
[C---:B------:R-:W-:Y:S08]  /*6d60*/  HMMA.16816.F32 R120, R4.reuse, R10, R120 ;  /* 0x0000000a0478723c */ /* 0x040ff00000001878 */
[C---:B---3--:R-:W-:Y:S08]  /*6d70*/  HMMA.16816.F32 R124, R4.reuse, R16, R124 ;  /* 0x00000010047c723c */ /* 0x048ff0000000187c */
[----:B------:R-:W-:Y:S01]  /*6d80*/  HMMA.16816.F32 R128, R4, R18, R128 ;  /* 0x000000120480723c */ /* 0x000fe20000001880 */
[----:B------:R-:W-:Y:S07]  /*6d90*/  @P0 BRA `(.L_x_801) ;  /* 0x000051e000000947 */ /* 0x000fee0003800000 */
[C---:B------:R-:W-:Y:S01]  /*6da0*/  SHF.L.U64.HI R3, R33.reuse, 0x1, R35 ;  /* 0x0000000121037819 */ /* 0x040fe20000010223 */
[----:B------:R-:W-:Y:S01]  /*6db0*/  IMAD.SHL.U32 R5, R33, 0x2, RZ ;  /* 0x0000000221057824 */ /* 0x000fe200078e00ff */
[----:B------:R-:W-:Y:S01]  /*6dc0*/  SHF.L.U64.HI R4, R31, 0x1, R34 ;  /* 0x000000011f047819 */ /* 0x000fe20000010222 */
[----:B------:R-:W-:Y:S01]  /*6dd0*/  IMAD.MOV.U32 R180, RZ, RZ, R2 ;  /* 0x000000ffffb47224 */ /* 0x000fe200078e0002 */
[----:B------:R-:W-:Y:S01]  /*6de0*/  SHF.L.U64.HI R2, R28, 0x1, R30 ;  /* 0x000000011c027819 */ /* 0x000fe2000001021e */
[----:B------:R1:W-:Y:S01]  /*6df0*/  STL [R1+0x28], R3 ;  /* 0x0000280301007387 */ /* 0x0003e20000100800 */
[----:B------:R-:W-:-:S03]  /*6e00*/  UIADD3 UR6, UR6, -0x2, URZ ;  /* 0xfffffffe06067890 */ /* 0x000fc6000fffe03f */
[----:B------:R2:W-:Y:S04]  /*6e10*/  STL [R1+0x24], R5 ;  /* 0x0000240501007387 */ /* 0x0005e80000100800 */
[----:B------:R3:W-:Y:S01]  /*6e20*/  STL [R1+0x20], R4 ;  /* 0x0000200401007387 */ /* 0x0007e20000100800 */
[----:B-1----:R-:W-:Y:S01]  /*6e30*/  IMAD.SHL.U32 R3, R31, 0x2, RZ ;  /* 0x000000021f037824 */ /* 0x002fe200078e00ff */
[----:B--2---:R-:W-:-:S04]  /*6e40*/  SHF.L.U64.HI R5, R29, 0x1, R32 ;  /* 0x000000011d057819 */ /* 0x004fc80000010220 */
[----:B------:R1:W-:Y:S01]  /*6e50*/  STL [R1+0x1c], R3 ;  /* 0x00001c0301007387 */ /* 0x0003e20000100800 */
[----:B---3--:R-:W-:-:S03]  /*6e60*/  IMAD.SHL.U32 R4, R29, 0x2, RZ ;  /* 0x000000021d047824 */ /* 0x008fc600078e00ff */
[----:B------:R2:W-:Y:S04]  /*6e70*/  STL [R1+0x18], R5 ;  /* 0x0000180501007387 */ /* 0x0005e80000100800 */
[----:B------:R2:W-:Y:S01]  /*6e80*/  STL [R1+0x14], R4 ;  /* 0x0000140401007387 */ /* 0x0005e20000100800 */
[----:B-1----:R-:W-:Y:S02]  /*6e90*/  MOV R3, R0 ;  /* 0x0000000000037202 */ /* 0x002fe40000000f00 */
[----:B------:R-:W-:-:S05]  /*6ea0*/  SHF.L.U32 R0, R28, 0x1, RZ ;  /* 0x000000011c007819 */ /* 0x000fca00000006ff */
[----:B------:R2:W-:Y:S04]  /*6eb0*/  STL [R1+0xc], R0 ;  /* 0x00000c0001007387 */ /* 0x0005e80000100800 */
[----:B------:R2:W-:Y:S01]  /*6ec0*/  STL [R1+0x10], R2 ;  /* 0x0000100201007387 */ /* 0x0005e20000100800 */
[----:B------:R-:W-:Y:S05]  /*6ed0*/  BRA `(.L_x_802) ;  /* 0x0000052000007947 */ /* 0x000fea0003800000 */
.L_x_804:
[----:B------:R-:W2:Y:S01]  /*6ee0*/  LDL R2, [R1+0x8] ;  /* 0x0000080001027983 */ /* 0x000ea20000100800 */
[----:B------:R-:W-:Y:S01]  /*6ef0*/  UIMAD UR4, UR6, 0x60, UR10 ;  /* 0x00000060060478a4 */ /* 0x000fe2000f8e020a */
[----:B------:R-:W-:Y:S01]  /*6f00*/  ISETP.NE.AND P6, PT, R252, 0x1, PT ;  /* 0x00000001fc00780c */ /* 0x000fe20003fc5270 */
[----:B------:R-:W-:Y:S01]  /*6f10*/  IMAD.MOV.U32 R7, RZ, RZ, RZ ;  /* 0x000000ffff077224 */ /* 0x000fe200078e00ff */
        /* <DEDUP_REMOVED lines=16> */
[----:B------:R-:W-:Y:S03]  /*7020*/  @!P5 LEA R4, P0, R6, c[0x0][0x2a0], 0x2 ;  /* 0x0000a8000604da11 */ /* 0x000fe600078010ff */
[----:B------:R-:W-:Y:S01]  /*7030*/  IMAD R8, R2, c[0x0][0x2b8], R0 ;  /* 0x0000ae0002087a24 */ /* 0x000fe200078e0200 */
[----:B------:R-:W-:Y:S04]  /*7040*/  @!P5 LEA.HI.X R5, R6, c[0x0][0x2a4], R5, 0x2, P0 ;  /* 0x0000a9000605da11 */ /* 0x000fe800000f1405 */
[----:B------:R-:W-:Y:S01]  /*7050*/  SHF.R.S32.HI R0, RZ, 0x1f, R8 ;  /* 0x0000001fff007819 */ /* 0x000fe20000011408 */
[----:B------:R1:W2:Y:S04]  /*7060*/  @!P5 LDG.E R7, [R4.64] ;  /* 0x0000000c0407d981 */ /* 0x0002a8000c1e1900 */
[----:B------:R-:W-:Y:S04]  /*7070*/  IMAD R0, R0, c[0x0][0x1e0], RZ ;  /* 0x0000780000007a24 */ /* 0x000fe800078e02ff */
[C---:B------:R-:W-:Y:S02]  /*7080*/  IMAD R0, R8.reuse, c[0x0][0x1e4], R0 ;  /* 0x0000790008007a24 */ /* 0x040fe400078e0200 */
[----:B-1----:R-:W-:Y:S04]  /*7090*/  IMAD.WIDE.U32 R4, R8, c[0x0][0x1e0], RZ ;  /* 0x0000780008047a25 */ /* 0x002fe800078e00ff */
[----:B------:R-:W-:Y:S01]  /*70a0*/  IMAD.IADD R5, R5, 0x1, R0 ;  /* 0x0000000105057824 */ /* 0x000fe200078e0200 */
[----:B--2---:R-:W-:Y:S01]  /*70b0*/  STL [R1], R7 ;  /* 0x0000000701007387 */ /* 0x004fe20000100800 */
[----:B------:R-:W-:Y:S02]  /*70c0*/  SHF.R.S32.HI R0, RZ, 0x1f, R7 ;  /* 0x0000001fff007819 */ /* 0x000fe40000011407 */
[C---:B------:R-:W-:Y:S01]  /*70d0*/  IMAD.WIDE.U32 R4, R7.reuse, c[0x0][0x1f0], R4 ;  /* 0x00007c0007047a25 */ /* 0x040fe200078e0004 */
[----:B------:R-:W-:Y:S03]  /*70e0*/  STL [R1+0x4], R8 ;  /* 0x0000040801007387 */ /* 0x000fe60000100800 */
        /* <DEDUP_REMOVED lines=9> */
[----:B------:R-:W2:Y:S04]  /*7180*/  SHFL.IDX PT, R5, R0, 0x1, 0x181f ;  /* 0x00381f0000057f89 */ /* 0x000ea800000e0000 */
[----:B------:R-:W1:Y:S04]  /*7190*/  SHFL.IDX PT, R2, R2, 0x2, 0x181f ;  /* 0x00581f0002027f89 */ /* 0x000e6800000e0000 */
[----:B------:R-:W1:Y:S01]  /*71a0*/  SHFL.IDX PT, R0, R0, 0x2, 0x181f ;  /* 0x00581f0000007f89 */ /* 0x000e6200000e0000 */
[CC--:B---3--:R-:W-:Y:S05]  /*71b0*/  IADD3 R12, P0, R6.reuse, R20.reuse, RZ ;  /* 0x00000014060c7210 */ /* 0x0c8fea0007f1e0ff */
[C---:B----4-:R-:W-:Y:S01]  /*71c0*/  IMAD.X R13, R7.reuse, 0x1, R36, P0 ;  /* 0x00000001070d7824 */ /* 0x050fe200000e0624 */
[C---:B-----5:R-:W-:Y:S04]  /*71d0*/  IADD3 R10, P0, R6.reuse, R35, RZ ;  /* 0x00000023060a7210 */ /* 0x060fe80007f1e0ff */
[----:B------:R3:W-:Y:S01]  /*71e0*/  LDGSTS.E.BYPASS.LTC128B.128 [R251+0xc100], [R12.64], !P4 ;  /* 0x0c1000000cfb7fae */ /* 0x0007e2000e101d4c */
[C---:B------:R-:W-:Y:S01]  /*71f0*/  IMAD.X R11, R7.reuse, 0x1, R34, P0 ;  /* 0x00000001070b7824 */ /* 0x040fe200000e0622 */
[C---:B------:R-:W-:Y:S04]  /*7200*/  IADD3 R8, P0, R6.reuse, R31, RZ ;  /* 0x0000001f06087210 */ /* 0x040fe80007f1e0ff */
[----:B------:R4:W-:Y:S01]  /*7210*/  LDGSTS.E.BYPASS.LTC128B.128 [R251+0xf100], [R10.64], !P3 ;  /* 0x0f1000000afb7fae */ /* 0x0009e2000d901d4c */
[C---:B------:R-:W-:Y:S01]  /*7220*/  IMAD.X R9, R7.reuse, 0x1, R30, P0 ;  /* 0x0000000107097824 */ /* 0x040fe200000e061e */
[----:B------:R-:W-:Y:S04]  /*7230*/  IADD3 R6, P0, R6, R29, RZ ;  /* 0x0000001d06067210 */ /* 0x000fe80007f1e0ff */
[----:B------:R5:W-:Y:S01]  /*7240*/  LDGSTS.E.BYPASS.LTC128B.128 [R251+0x12100], [R8.64], !P2 ;  /* 0x1210000008fb7fae */ /* 0x000be2000d101d4c */
[----:B------:R-:W-:Y:S01]  /*7250*/  IMAD.X R7, R7, 0x1, R28, P0 ;  /* 0x0000000107077824 */ /* 0x000fe200000e061c */
[CC--:B-1----:R-:W-:Y:S04]  /*7260*/  IADD3 R14, P0, R4.reuse, R20.reuse, RZ ;  /* 0x00000014040e7210 */ /* 0x0c2fe80007f1e0ff */
[----:B------:R1:W-:Y:S01]  /*7270*/  LDGSTS.E.BYPASS.LTC128B.128 [R251+0x15100], [R6.64], !P1 ;  /* 0x1510000006fb7fae */ /* 0x0003e2000c901d4c */
[C---:B--2---:R-:W-:Y:S01]  /*7280*/  IMAD.X R15, R5.reuse, 0x1, R36, P0 ;  /* 0x00000001050f7824 */ /* 0x044fe200000e0624 */
[C---:B------:R-:W-:Y:S04]  /*7290*/  IADD3 R18, P0, R4.reuse, R35, RZ ;  /* 0x0000002304127210 */ /* 0x040fe80007f1e0ff */
        /* <DEDUP_REMOVED lines=8> */
[----:B------:R-:W-:Y:S04]  /*7320*/  IADD3 R20, P0, R2, R20, RZ ;  /* 0x0000001402147210 */ /* 0x000fe80007f1e0ff */
[----:B------:R3:W-:Y:S01]  /*7330*/  LDGSTS.E.BYPASS.LTC128B.128 [R251+0x16100], [R4.64], !P1 ;  /* 0x1610000004fb7fae */ /* 0x0007e2000c901d4c */
[----:B------:R-:W-:Y:S01]  /*7340*/  IMAD.X R21, R0, 0x1, R36, P0 ;  /* 0x0000000100157824 */ /* 0x000fe200000e0624 */
[----:B----4-:R-:W-:Y:S04]  /*7350*/  IADD3 R10, P0, R2, R35, RZ ;  /* 0x00000023020a7210 */ /* 0x010fe80007f1e0ff */
[----:B------:R3:W-:Y:S01]  /*7360*/  LDGSTS.E.BYPASS.LTC128B.128 [R251+0xe100], [R20.64], !P4 ;  /* 0x0e10000014fb7fae */ /* 0x0007e2000e101d4c */
[----:B------:R-:W-:Y:S01]  /*7370*/  IMAD.X R11, R0, 0x1, R34, P0 ;  /* 0x00000001000b7824 */ /* 0x000fe200000e0622 */
[----:B-1----:R-:W-:Y:S04]  /*7380*/  IADD3 R6, P0, R2, R31, RZ ;  /* 0x0000001f02067210 */ /* 0x002fe80007f1e0ff */
[----:B------:R3:W-:Y:S01]  /*7390*/  LDGSTS.E.BYPASS.LTC128B.128 [R251+0x11100], [R10.64], !P3 ;  /* 0x111000000afb7fae */ /* 0x0007e2000d901d4c */
[----:B------:R-:W-:Y:S01]  /*73a0*/  IMAD.X R7, R0, 0x1, R30, P0 ;  /* 0x0000000100077824 */ /* 0x000fe200000e061e */
[----:B-----5:R-:W-:Y:S04]  /*73b0*/  IADD3 R8, P0, R2, R29, RZ ;  /* 0x0000001d02087210 */ /* 0x020fe80007f1e0ff */
[----:B------:R3:W-:Y:S01]  /*73c0*/  LDGSTS.E.BYPASS.LTC128B.128 [R251+0x14100], [R6.64], !P2 ;  /* 0x1410000006fb7fae */ /* 0x0007e2000d101d4c */
[----:B------:R-:W-:Y:S05]  /*73d0*/  IMAD.X R9, R0, 0x1, R28, P0 ;  /* 0x0000000100097824 */ /* 0x000fea00000e061c */
[----:B------:R3:W-:Y:S01]  /*73e0*/  LDGSTS.E.BYPASS.LTC128B.128 [R251+0x17100], [R8.64], !P1 ;  /* 0x1710000008fb7fae */ /* 0x0007e2000c901d4c */
[----:B------:R-:W-:-:S05]  /*73f0*/  BRA `(.L_x_803) ;  /* 0x00001ec000007947 */ /* 0x000fca0003800000 */
.L_x_802:
[----:B--2---:R-:W2:Y:S01]  /*7400*/  LDL R2, [R1+0x4] ;  /* 0x0000040001027983 */ /* 0x004ea20000100800 */
[----:B------:R-:W-:Y:S04]  /*7410*/  DEPBAR.LE SB0, 0x0 ;  /* 0x000080000000791a */ /* 0x000fe80000000000 */
[----:B------:R-:W3:Y:S01]  /*7420*/  LDL R6, [R1] ;  /* 0x0000000001067983 */ /* 0x000ee20000100800 */
[----:B------:R-:W-:Y:S01]  /*7430*/  IADD3 R181, R251, 0x100, RZ ;  /* 0x00000100fbb57810 */ /* 0x000fe20007ffe0ff */
[----:B------:R-:W-:Y:S03]  /*7440*/  UISETP.GE.AND UP0, UPT, UR6, 0x1, UPT ;  /* 0x000000010600788c */ /* 0x000fe6000bf06270 */
[----:B------:R1:W-:Y:S05]  /*7450*/  STL [R1+0x58], R55 ;  /* 0x0000583701007387 */ /* 0x0003ea0000100800 */
[----:B------:R4:W-:Y:S05]  /*7460*/  STL [R1+0x54], R54 ;  /* 0x0000543601007387 */ /* 0x0009ea0000100800 */
[----:B------:R4:W-:Y:S05]  /*7470*/  STL [R1+0x50], R53 ;  /* 0x0000503501007387 */ /* 0x0009ea0000100800 */
[----:B------:R4:W-:Y:S05]  /*7480*/  STL [R1+0x4c], R52 ;  /* 0x00004c3401007387 */ /* 0x0009ea0000100800 */
[----:B------:R4:W-:Y:S05]  /*7490*/  STL [R1+0x48], R3 ;  /* 0x0000480301007387 */ /* 0x0009ea0000100800 */
        /* <DEDUP_REMOVED lines=10> */
[----:B------:R-:W1:Y:S05]  /*7540*/  LDSM.16.M88.4 R8, [R249+0xc100] ;  /* 0x00c10000f908783b */ /* 0x000e6a0000000200 */
[----:B------:R-:W1:Y:S05]  /*7550*/  LDSM.16.M88.4 R16, [R249+0xc900] ;  /* 0x00c90000f910783b */ /* 0x000e6a0000000200 */
[----:B------:R-:W-:Y:S05]  /*7560*/  LDSM.16.M88.4 R24, [R249+0xd100] ;  /* 0x00d10000f918783b */ /* 0x000fea0000000200 */
        /* <DEDUP_REMOVED lines=9> */
[----:B------:R-:W-:Y:S01]  /*7600*/  LDSM.16.M88.4 R212, [R235] ;  /* 0x00000000ebd4783b */ /* 0x000fe20000000200 */
        /* <DEDUP_REMOVED lines=12> */
[----:B------:R-:W-:Y:S01]  /*76d0*/  LEA.HI.X R0, R0, c[0x0][0x1fc], R4, 0x1, P0 ;  /* 0x00007f0000007a11 */ /* 0x000fe200000f0c04 */
[----:B------:R-:W2:Y:S01]  /*76e0*/  SHFL.IDX PT, R44, R2, RZ, 0x181f ;  /* 0x00181fff022c7589 */ /* 0x000ea200000e0000 */
[C---:B-1----:R-:W-:Y:S04]  /*76f0*/  HMMA.16816.F32 R4, R48.reuse, R8, RZ ;  /* 0x000000083004723c */ /* 0x042fe800000018ff */
[----:B------:R-:W4:Y:S04]  /*7700*/  SHFL.IDX PT, R20, R0, RZ, 0x181f ;  /* 0x00181fff00147589 */ /* 0x000f2800000e0000 */
[C---:B------:R-:W-:Y:S01]  /*7710*/  HMMA.16816.F32 R8, R48.reuse, R10, RZ ;  /* 0x0000000a3008723c */ /* 0x040fe200000018ff */
[----:B------:R-:W1:Y:S05]  /*7720*/  SHFL.IDX PT, R38, R2, 0x1, 0x181f ;  /* 0x00381f0002267f89 */ /* 0x000e6a00000e0000 */
[----:B------:R-:W3:Y:S02]  /*7730*/  SHFL.IDX PT, R28, R0, 0x1, 0x181f ;  /* 0x00381f00001c7f89 */ /* 0x000ee400000e0000 */
[C---:B------:R-:W-:Y:S03]  /*7740*/  HMMA.16816.F32 R12, R48.reuse, R16, RZ ;  /* 0x00000010300c723c */ /* 0x040fe600000018ff */
[----:B------:R-:W1:Y:S01]  /*7750*/  SHFL.IDX PT, R2, R2, 0x2, 0x181f ;  /* 0x00581f0002027f89 */ /* 0x000e6200000e0000 */
[----:B--2---:R-:W-:Y:S04]  /*7760*/  IADD3 R30, P0, R44, R55, RZ ;  /* 0x000000372c1e7210 */ /* 0x004fe80007f1e0ff */
[C---:B------:R-:W-:Y:S01]  /*7770*/  HMMA.16816.F32 R16, R48.reuse, R18, RZ ;  /* 0x000000123010723c */ /* 0x040fe200000018ff */
[----:B------:R-:W2:Y:S03]  /*7780*/  SHFL.IDX PT, R0, R0, 0x2, 0x181f ;  /* 0x00581f0000007f89 */ /* 0x000ea600000e0000 */
[----:B----4-:R-:W-:Y:S02]  /*7790*/  IADD3.X R31, R20, R54, RZ, P0, !PT ;  /* 0x00000036141f7210 */ /* 0x010fe400007fe4ff */
[----:B------:R-:W-:Y:S03]  /*77a0*/  IADD3 R22, P0, R44, R29, RZ ;  /* 0x0000001d2c167210 */ /* 0x000fe60007f1e0ff */
[----:B------:R4:W-:Y:S03]  /*77b0*/  LDGSTS.E.BYPASS.LTC128B.128 [R181], [R30.64], !P4 ;  /* 0x000000001eb57fae */ /* 0x0009e6000e101d4c */
[----:B------:R-:W-:Y:S02]  /*77c0*/  IADD3.X R23, R20, R53, RZ, P0, !PT ;  /* 0x0000003514177210 */ /* 0x000fe400007fe4ff */
[----:B------:R-:W-:Y:S03]  /*77d0*/  IADD3 R36, P0, R44, R52, RZ ;  /* 0x000000342c247210 */ /* 0x000fe60007f1e0ff */
[----:B------:R2:W-:Y:S01]  /*77e0*/  LDGSTS.E.BYPASS.LTC128B.128 [R181+0x3000], [R22.64], !P3 ;  /* 0x0300000016b57fae */ /* 0x0005e2000d901d4c */
[----:B------:R-:W-:Y:S02]  /*77f0*/  IADD3.X R37, R20, R3, RZ, P0, !PT ;  /* 0x0000000314257210 */ /* 0x000fe400007fe4ff */
[----:B------:R-:W-:Y:S03]  /*7800*/  IADD3 R44, P0, R44, R252, RZ ;  /* 0x000000fc2c2c7210 */ /* 0x000fe60007f1e0ff */
[----:B------:R2:W-:Y:S01]  /*7810*/  LDGSTS.E.BYPASS.LTC128B.128 [R181+0x6000], [R36.64], !P2 ;  /* 0x0600000024b57fae */ /* 0x0005e2000d101d4c */
[----:B------:R-:W-:Y:S02]  /*7820*/  IADD3.X R45, R20, R182, RZ, P0, !PT ;  /* 0x000000b6142d7210 */ /* 0x000fe400007fe4ff */
[----:B-1----:R-:W-:Y:S03]  /*7830*/  IADD3 R46, P0, R38, R55, RZ ;  /* 0x00000037262e7210 */ /* 0x002fe60007f1e0ff */
[----:B------:R1:W-:Y:S01]  /*7840*/  LDGSTS.E.BYPASS.LTC128B.128 [R181+0x9000], [R44.64], !P1 ;  /* 0x090000002cb57fae */ /* 0x0003e2000c901d4c */
[----:B---3--:R-:W-:Y:S05]  /*7850*/  IADD3.X R47, R28, R54, RZ, P0, !PT ;  /* 0x000000361c2f7210 */ /* 0x008fea00007fe4ff */
[----:B------:R3:W-:Y:S01]  /*7860*/  LDGSTS.E.BYPASS.LTC128B.128 [R181+0x1000], [R46.64], !P4 ;  /* 0x010000002eb57fae */ /* 0x0007e2000e101d4c */
[----:B----4-:R-:W-:Y:S04]  /*7870*/  IADD3 R30, P0, R38, R29, RZ ;  /* 0x0000001d261e7210 */ /* 0x010fe80007f1e0ff */
[----:B------:R-:W-:Y:S01]  /*7880*/  IADD3.X R31, R28, R53, RZ, P0, !PT ;  /* 0x000000351c1f7210 */ /* 0x000fe200007fe4ff */
[C---:B--2---:R-:W-:Y:S04]  /*7890*/  HMMA.16816.F32 R20, R48.reuse, R24, RZ ;  /* 0x000000183014723c */ /* 0x044fe800000018ff */
[----:B------:R2:W-:Y:S01]  /*78a0*/  LDGSTS.E.BYPASS.LTC128B.128 [R181+0x4000], [R30.64], !P3 ;  /* 0x040000001eb57fae */ /* 0x0005e2000d901d4c */
[----:B------:R-:W-:Y:S03]  /*78b0*/  IADD3 R36, P0, R38, R52, RZ ;  /* 0x0000003426247210 */ /* 0x000fe60007f1e0ff */
[C---:B------:R-:W-:Y:S01]  /*78c0*/  HMMA.16816.F32 R24, R48.reuse, R26, RZ ;  /* 0x0000001a3018723c */ /* 0x040fe200000018ff */
[----:B------:R-:W-:Y:S03]  /*78d0*/  IADD3.X R37, R28, R3, RZ, P0, !PT ;  /* 0x000000031c257210 */ /* 0x000fe600007fe4ff */
[----:B------:R-:W-:Y:S02]  /*78e0*/  IADD3 R38, P0, R38, R252, RZ ;  /* 0x000000fc26267210 */ /* 0x000fe40007f1e0ff */
[----:B------:R4:W-:Y:S02]  /*78f0*/  LDGSTS.E.BYPASS.LTC128B.128 [R181+0x7000], [R36.64], !P2 ;  /* 0x0700000024b57fae */ /* 0x0009e4000d101d4c */
[----:B------:R-:W-:Y:S04]  /*7900*/  IADD3.X R39, R28, R182, RZ, P0, !PT ;  /* 0x000000b61c277210 */ /* 0x000fe800007fe4ff */
[----:B-1----:R-:W-:Y:S02]  /*7910*/  IADD3 R44, P0, R2, R55, RZ ;  /* 0x00000037022c7210 */ /* 0x002fe40007f1e0ff */
[----:B------:R1:W5:Y:S02]  /*7920*/  LDL.LU R55, [R1+0x58] ;  /* 0x0000580001377983 */ /* 0x0003640000300800 */
[----:B------:R-:W-:Y:S03]  /*7930*/  IADD3.X R45, R0, R54, RZ, P0, !PT ;  /* 0x00000036002d7210 */ /* 0x000fe600007fe4ff */
[----:B------:R1:W-:Y:S05]  /*7940*/  LDGSTS.E.BYPASS.LTC128B.128 [R181+0xa000], [R38.64], !P1 ;  /* 0x0a00000026b57fae */ /* 0x0003ea000c901d4c */
[----:B------:R3:W-:Y:S05]  /*7950*/  LDGSTS.E.BYPASS.LTC128B.128 [R181+0x2000], [R44.64], !P4 ;  /* 0x020000002cb57fae */ /* 0x0007ea000e101d4c */
[----:B------:R3:W5:Y:S01]  /*7960*/  LDL.LU R54, [R1+0x54] ;  /* 0x0000540001367983 */ /* 0x0007620000300800 */
[----:B----4-:R-:W-:Y:S02]  /*7970*/  IADD3 R36, P0, R2, R29, RZ ;  /* 0x0000001d02247210 */ /* 0x010fe40007f1e0ff */
[C---:B--2---:R-:W-:Y:S02]  /*7980*/  HMMA.16816.F32 R28, R48.reuse, R32, RZ ;  /* 0x00000020301c723c */ /* 0x044fe400000018ff */
[----:B------:R-:W-:Y:S02]  /*7990*/  IADD3.X R37, R0, R53, RZ, P0, !PT ;  /* 0x0000003500257210 */ /* 0x000fe400007fe4ff */
[----:B------:R2:W5:Y:S04]  /*79a0*/  LDL.LU R53, [R1+0x50] ;  /* 0x0000500001357983 */ /* 0x0005680000300800 */
[C---:B------:R-:W-:Y:S01]  /*79b0*/  HMMA.16816.F32 R32, R48.reuse, R34, RZ ;  /* 0x000000223020723c */ /* 0x040fe200000018ff */
[----:B------:R4:W-:Y:S03]  /*79c0*/  LDGSTS.E.BYPASS.LTC128B.128 [R181+0x5000], [R36.64], !P3 ;  /* 0x0500000024b57fae */ /* 0x0009e6000d901d4c */
[----:B-1----:R-:W-:Y:S02]  /*79d0*/  IADD3 R38, P0, R2, R52, RZ ;  /* 0x0000003402267210 */ /* 0x002fe40007f1e0ff */
[----:B------:R2:W5:Y:S02]  /*79e0*/  LDL.LU R52, [R1+0x4c] ;  /* 0x00004c0001347983 */ /* 0x0005640000300800 */
[----:B------:R-:W-:Y:S03]  /*79f0*/  IADD3.X R39, R0, R3, RZ, P0, !PT ;  /* 0x0000000300277210 */ /* 0x000fe600007fe4ff */
[----:B------:R2:W5:Y:S01]  /*7a00*/  LDL.LU R3, [R1+0x48] ;  /* 0x0000480001037983 */ /* 0x0005620000300800 */
[----:B---3--:R-:W-:Y:S02]  /*7a10*/  IADD3 R44, P0, R2, R252, RZ ;  /* 0x000000fc022c7210 */ /* 0x008fe40007f1e0ff */
[----:B------:R-:W-:Y:S02]  /*7a20*/  MOV R252, c[0x0][0x2b8] ;  /* 0x0000ae0000fc7a02 */ /* 0x000fe40000000f00 */
[----:B------:R4:W-:Y:S01]  /*7a30*/  LDGSTS.E.BYPASS.LTC128B.128 [R181+0x8000], [R38.64], !P2 ;  /* 0x0800000026b57fae */ /* 0x0009e2000d101d4c */
[----:B------:R-:W-:Y:S02]  /*7a40*/  IADD3.X R45, R0, R182, RZ, P0, !PT ;  /* 0x000000b6002d7210 */ /* 0x000fe400007fe4ff */
[----:B------:R-:W-:Y:S03]  /*7a50*/  PLOP3.LUT P0, PT, PT, PT, UP0, 0x80, 0x0 ;  /* 0x000000000000781c */ /* 0x000fe60003f0f008 */
[----:B------:R1:W-:Y:S05]  /*7a60*/  LDGSTS.E.BYPASS.LTC128B.128 [R181+0xb000], [R44.64], !P1 ;  /* 0x0b0000002cb57fae */ /* 0x0003ea000c901d4c */
[----:B------:R-:W0:Y:S01]  /*7a70*/  LDGDEPBAR ;  /* 0x00000000000079af */ /* 0x000e220000000000 */
[C---:B----4-:R-:W-:Y:S08]  /*7a80*/  HMMA.16816.F32 R36, R48.reuse, R40, RZ ;  /* 0x000000283024723c */ /* 0x050ff000000018ff */
[C---:B------:R-:W-:Y:S08]  /*7a90*/  HMMA.16816.F32 R40, R48.reuse, R42, RZ ;  /* 0x0000002a3028723c */ /* 0x040ff000000018ff */
[C---:B-1----:R-:W-:Y:S08]  /*7aa0*/  HMMA.16816.F32 R44, R48.reuse, R184, RZ ;  /* 0x000000b8302c723c */ /* 0x042ff000000018ff */
[----:B------:R-:W-:Y:S01]  /*7ab0*/  HMMA.16816.F32 R48, R48, R186, RZ ;  /* 0x000000ba3030723c */ /* 0x000fe200000018ff */
[----:B------:R-:W-:Y:S07]  /*7ac0*/  LDSM.16.M88.4 R184, [R245+0x18100] ;  /* 0x01810000f5b8783b */ /* 0x000fee0000000200 */
        /* <DEDUP_REMOVED lines=11> */
[----:B------:R-:W2:Y:S07]  /*7b80*/  LDSM.16.M88.4 R204, [R244+0xd900] ;  /* 0x00d90000f4cc783b */ /* 0x000eae0000000200 */
[C---:B------:R-:W-:Y:S08]  /*7b90*/  HMMA.16816.F32 R36, R188.reuse, R208, R36 ;  /* 0x000000d0bc24723c */ /* 0x040ff00000001824 */
[C---:B------:R-:W-:Y:S01]  /*7ba0*/  HMMA.16816.F32 R40, R188.reuse, R210, R40 ;  /* 0x000000d2bc28723c */ /* 0x040fe20000001828 */
[----:B------:R-:W-:Y:S07]  /*7bb0*/  LDSM.16.M88.4 R208, [R244+0xe900] ;  /* 0x00e90000f4d0783b */ /* 0x000fee0000000200 */
[C---:B------:R-:W-:Y:S08]  /*7bc0*/  HMMA.16816.F32 R44, R188.reuse, R212, R44 ;  /* 0x000000d4bc2c723c */ /* 0x040ff0000000182c */
[----:B------:R-:W-:Y:S01]  /*7bd0*/  HMMA.16816.F32 R48, R188, R214, R48 ;  /* 0x000000d6bc30723c */ /* 0x000fe20000001830 */
[----:B------:R-:W2:Y:S07]  /*7be0*/  LDSM.16.M88.4 R188, [R244+0xe100] ;  /* 0x00e10000f4bc783b */ /* 0x000eae0000000200 */
[C---:B-1----:R-:W-:Y:S08]  /*7bf0*/  HMMA.16816.F32 R4, R184.reuse, R192, R4 ;  /* 0x000000c0b804723c */ /* 0x042ff00000001804 */
[C---:B------:R-:W-:Y:S01]  /*7c00*/  HMMA.16816.F32 R8, R184.reuse, R194, R8 ;  /* 0x000000c2b808723c */ /* 0x040fe20000001808 */
[----:B------:R-:W-:Y:S07]  /*7c10*/  LDSM.16.M88.4 R192, [R234] ;  /* 0x00000000eac0783b */ /* 0x000fee0000000200 */
[C---:B---3--:R-:W-:Y:S08]  /*7c20*/  HMMA.16816.F32 R12, R184.reuse, R196, R12 ;  /* 0x000000c4b80c723c */ /* 0x048ff0000000180c */
[C---:B------:R-:W-:Y:S01]  /*7c30*/  HMMA.16816.F32 R16, R184.reuse, R198, R16 ;  /* 0x000000c6b810723c */ /* 0x040fe20000001810 */
[----:B------:R-:W-:Y:S07]  /*7c40*/  LDSM.16.M88.4 R196, [R234+0x800] ;  /* 0x00080000eac4783b */ /* 0x000fee0000000200 */
[C---:B----4-:R-:W-:Y:S08]  /*7c50*/  HMMA.16816.F32 R20, R184.reuse, R200, R20 ;  /* 0x000000c8b814723c */ /* 0x050ff00000001814 */
        /* <DEDUP_REMOVED lines=182> */
[----:B------:R-:W1:Y:S02]  /*87c0*/  LDSM.16.M88.4 R192, [R249+0x17900] ;  /* 0x01790000f9c0783b */ /* 0x000e640000000200 */
        /* <DEDUP_REMOVED lines=15> */
[C---:B------:R-:W-:Y:S08]  /*88c0*/  HMMA.16816.F32 R44, R196.reuse, R192, R44 ;  /* 0x000000c0c42c723c */ /* 0x040ff0000000182c */
[----:B------:R-:W-:Y:S01]  /*88d0*/  HMMA.16816.F32 R48, R196, R194, R48 ;  /* 0x000000c2c430723c */ /* 0x000fe20000001830 */
[----:B------:R-:W1:Y:S05]  /*88e0*/  LDSM.16.M88.4 R192, [R217] ;  /* 0x00000000d9c0783b */ /* 0x000e6a0000000200 */
        /* <DEDUP_REMOVED lines=13> */
[C---:B------:R-:W-:Y:S08]  /*89c0*/  HMMA.16816.F32 R36, R200.reuse, R192, R36 ;  /* 0x000000c0c824723c */ /* 0x040ff00000001824 */
[C---:B------:R-:W-:Y:S01]  /*89d0*/  HMMA.16816.F32 R40, R200.reuse, R194, R40 ;  /* 0x000000c2c828723c */ /* 0x040fe20000001828 */
[----:B------:R-:W4:Y:S07]  /*89e0*/  LDSM.16.M88.4 R192, [R244+0x16900] ;  /* 0x01690000f4c0783b */ /* 0x000f2e0000000200 */
[C---:B------:R-:W-:Y:S08]  /*89f0*/  HMMA.16816.F32 R44, R200.reuse, R196, R44 ;  /* 0x000000c4c82c723c */ /* 0x040ff0000000182c */
[----:B------:R-:W-:Y:S01]  /*8a00*/  HMMA.16816.F32 R48, R200, R198, R48 ;  /* 0x000000c6c830723c */ /* 0x000fe20000001830 */
[----:B------:R-:W4:Y:S05]  /*8a10*/  LDSM.16.M88.4 R196, [R244+0x17100] ;  /* 0x01710000f4c4783b */ /* 0x000f2a0000000200 */
        /* <DEDUP_REMOVED lines=11> */
[C---:B------:R-:W-:Y:S08]  /*8ad0*/  HMMA.16816.F32 R36, R204.reuse, R196, R36 ;  /* 0x000000c4cc24723c */ /* 0x040ff00000001824 */
        /* <DEDUP_REMOVED lines=9> */
[----:B------:R-:W-:Y:S01]  /*8b70*/  MUFU.TANH R213, R4 ;  /* 0x0000000400d57308 */ /* 0x000fe20000002400 */
        /* <DEDUP_REMOVED lines=9> */
[----:B------:R-:W-:Y:S10]  /*8c10*/  MUFU.TANH R189, R5 ;  /* 0x0000000500bd7308 */ /* 0x000ff40000002400 */
        /* <DEDUP_REMOVED lines=8> */
[----:B------:R-:W-:Y:S02]  /*8ca0*/  FMUL.FTZ R17, R17, c[0x0][0x320] ;  /* 0x0000c80011117a20 */ /* 0x000fe40000410000 */
[----:B------:R-:W-:Y:S02]  /*8cb0*/  FMUL.FTZ R18, R18, c[0x0][0x320] ;  /* 0x0000c80012127a20 */ /* 0x000fe40000410000 */
[----:B------:R-:W-:Y:S05]  /*8cc0*/  FMUL.FTZ R19, R19, c[0x0][0x320] ;  /* 0x0000c80013137a20 */ /* 0x000fea0000410000 */
[----:B------:R-:W-:Y:S10]  /*8cd0*/  MUFU.TANH R185, R9 ;  /* 0x0000000900b97308 */ /* 0x000ff40000002400 */
[----:B-1----:R-:W1:Y:S01]  /*8ce0*/  MUFU.TANH R0, R10 ;  /* 0x0000000a00007308 */ /* 0x002e620000002400 */
[----:B--2---:R-:W2:Y:S09]  /*8cf0*/  LDSM.16.M88.4 R4, [R234+0xa000] ;  /* 0x00a00000ea04783b */ /* 0x004eb20000000200 */
[----:B------:R3:W-:Y:S10]  /*8d00*/  MUFU.TANH R184, R11 ;  /* 0x0000000b00b87308 */ /* 0x0007f40000002400 */
[----:B------:R-:W-:Y:S01]  /*8d10*/  MUFU.TANH R191, R12 ;  /* 0x0000000c00bf7308 */ /* 0x000fe20000002400 */
[----:B-1----:R-:W-:Y:S09]  /*8d20*/  STL [R1+0x44], R0 ;  /* 0x0000440001007387 */ /* 0x002ff20000100800 */
[----:B------:R-:W-:Y:S01]  /*8d30*/  MUFU.TANH R192, R13 ;  /* 0x0000000d00c07308 */ /* 0x000fe20000002400 */
[----:B---3--:R-:W1:Y:S09]  /*8d40*/  LDSM.16.M88.4 R8, [R234+0xa800] ;  /* 0x00a80000ea08783b */ /* 0x008e720000000200 */
[----:B------:R-:W-:Y:S01]  /*8d50*/  MUFU.TANH R193, R14 ;  /* 0x0000000e00c17308 */ /* 0x000fe20000002400 */
[C---:B--2---:R-:W-:Y:S09]  /*8d60*/  HMMA.16816.F32 R20, R200.reuse, R4, R20 ;  /* 0x00000004c814723c */ /* 0x044ff20000001814 */
[----:B------:R-:W-:Y:S01]  /*8d70*/  MUFU.TANH R194, R15 ;  /* 0x0000000f00c27308 */ /* 0x000fe20000002400 */
[C---:B------:R-:W-:Y:S01]  /*8d80*/  HMMA.16816.F32 R24, R200.reuse, R6, R24 ;  /* 0x00000006c818723c */ /* 0x040fe20000001818 */
[----:B------:R-:W2:Y:S08]  /*8d90*/  LDSM.16.M88.4 R4, [R234+0xb000] ;  /* 0x00b00000ea04783b */ /* 0x000eb00000000200 */
[----:B------:R-:W-:Y:S05]  /*8da0*/  MUFU.TANH R195, R16 ;  /* 0x0000001000c37308 */ /* 0x000fea0000002400 */
[----:B------:R-:W-:Y:S05]  /*8db0*/  FMUL.FTZ R21, R21, c[0x0][0x320] ;  /* 0x0000c80015157a20 */ /* 0x000fea0000410000 */
[----:B------:R-:W-:Y:S01]  /*8dc0*/  MUFU.TANH R196, R17 ;  /* 0x0000001100c47308 */ /* 0x000fe20000002400 */
[----:B------:R-:W-:Y:S02]  /*8dd0*/  FMUL.FTZ R22, R22, c[0x0][0x320] ;  /* 0x0000c80016167a20 */ /* 0x000fe40000410000 */
[----:B------:R-:W-:Y:S01]  /*8de0*/  FMUL.FTZ R23, R23, c[0x0][0x320] ;  /* 0x0000c80017177a20 */ /* 0x000fe20000410000 */
[C---:B-1----:R-:W-:Y:S03]  /*8df0*/  HMMA.16816.F32 R28, R200.reuse, R8, R28 ;  /* 0x00000008c81c723c */ /* 0x042fe6000000181c */
[----:B------:R-:W-:Y:S02]  /*8e00*/  FMUL.FTZ R24, R24, c[0x0][0x320] ;  /* 0x0000c80018187a20 */ /* 0x000fe40000410000 */
[----:B------:R-:W-:Y:S01]  /*8e10*/  FMUL.FTZ R25, R25, c[0x0][0x320] ;  /* 0x0000c80019197a20 */ /* 0x000fe20000410000 */
[----:B------:R-:W1:Y:S01]  /*8e20*/  MUFU.TANH R0, R21 ;  /* 0x0000001500007308 */ /* 0x000e620000002400 */
[----:B------:R-:W-:Y:S01]  /*8e30*/  FMUL.FTZ R26, R26, c[0x0][0x320] ;  /* 0x0000c8001a1a7a20 */ /* 0x000fe20000410000 */
[C---:B------:R-:W-:Y:S01]  /*8e40*/  HMMA.16816.F32 R32, R200.reuse, R10, R32 ;  /* 0x0000000ac820723c */ /* 0x040fe20000001820 */
[----:B------:R-:W3:Y:S01]  /*8e50*/  LDSM.16.M88.4 R8, [R234+0xb800] ;  /* 0x00b80000ea08783b */ /* 0x000ee20000000200 */
[----:B------:R-:W-:Y:S04]  /*8e60*/  DEPBAR.LE SB0, 0x0 ;  /* 0x000080000000791a */ /* 0x000fe80000000000 */
[----:B------:R-:W-:Y:S02]  /*8e70*/  FMUL.FTZ R27, R27, c[0x0][0x320] ;  /* 0x0000c8001b1b7a20 */ /* 0x000fe40000410000 */
[----:B------:R-:W-:Y:S01]  /*8e80*/  MUFU.TANH R197, R18 ;  /* 0x0000001200c57308 */ /* 0x000fe20000002400 */
[----:B------:R-:W-:Y:S01]  /*8e90*/  BAR.SYNC.DEFER_BLOCKING 0x0 ;  /* 0x0000000000007b1d */ /* 0x000fe20000010000 */
[C---:B--2---:R-:W-:Y:S05]  /*8ea0*/  HMMA.16816.F32 R36, R200.reuse, R4, R36 ;  /* 0x00000004c824723c */ /* 0x044fea0000001824 */
[----:B------:R-:W-:Y:S03]  /*8eb0*/  FMUL.FTZ R20, R20, c[0x0][0x320] ;  /* 0x0000c80014147a20 */ /* 0x000fe60000410000 */
[----:B------:R-:W-:Y:S01]  /*8ec0*/  MUFU.TANH R198, R19 ;  /* 0x0000001300c67308 */ /* 0x000fe20000002400 */
[C---:B------:R-:W-:Y:S01]  /*8ed0*/  HMMA.16816.F32 R40, R200.reuse, R6, R40 ;  /* 0x00000006c828723c */ /* 0x040fe20000001828 */
[----:B-1----:R1:W-:Y:S02]  /*8ee0*/  STL [R1+0x30], R0 ;  /* 0x0000300001007387 */ /* 0x0023e40000100800 */
[----:B------:R-:W-:Y:S02]  /*8ef0*/  FMUL.FTZ R28, R28, c[0x0][0x320] ;  /* 0x0000c8001c1c7a20 */ /* 0x000fe40000410000 */
[----:B------:R-:W-:Y:S02]  /*8f00*/  FMUL.FTZ R32, R32, c[0x0][0x320] ;  /* 0x0000c80020207a20 */ /* 0x000fe40000410000 */
[----:B------:R-:W-:Y:S02]  /*8f10*/  FMUL.FTZ R33, R33, c[0x0][0x320] ;  /* 0x0000c80021217a20 */ /* 0x000fe40000410000 */
[----:B------:R-:W-:Y:S03]  /*8f20*/  MUFU.TANH R214, R20 ;  /* 0x0000001400d67308 */ /* 0x000fe60000002400 */
[----:B------:R-:W-:Y:S02]  /*8f30*/  FMUL.FTZ R29, R29, c[0x0][0x320] ;  /* 0x0000c8001d1d7a20 */ /* 0x000fe40000410000 */
[----:B------:R-:W-:Y:S02]  /*8f40*/  FMUL.FTZ R30, R30, c[0x0][0x320] ;  /* 0x0000c8001e1e7a20 */ /* 0x000fe40000410000 */
[----:B------:R-:W-:Y:S02]  /*8f50*/  FMUL.FTZ R31, R31, c[0x0][0x320] ;  /* 0x0000c8001f1f7a20 */ /* 0x000fe40000410000 */
[----:B------:R-:W-:Y:S01]  /*8f60*/  FMUL.FTZ R34, R34, c[0x0][0x320] ;  /* 0x0000c80022227a20 */ /* 0x000fe20000410000 */
[----:B------:R-:W-:Y:S01]  /*8f70*/  MUFU.TANH R23, R23 ;  /* 0x0000001700177308 */ /* 0x000fe20000002400 */
[----:B------:R-:W-:Y:S01]  /*8f80*/  FMUL.FTZ R35, R35, c[0x0][0x320] ;  /* 0x0000c80023237a20 */ /* 0x000fe20000410000 */
[C---:B---3--:R-:W-:Y:S03]  /*8f90*/  HMMA.16816.F32 R44, R200.reuse, R8, R44 ;  /* 0x00000008c82c723c */ /* 0x048fe6000000182c */
[----:B------:R-:W-:Y:S02]  /*8fa0*/  FMUL.FTZ R36, R36, c[0x0][0x320] ;  /* 0x0000c80024247a20 */ /* 0x000fe40000410000 */
[----:B------:R-:W-:Y:S03]  /*8fb0*/  FMUL.FTZ R37, R37, c[0x0][0x320] ;  /* 0x0000c80025257a20 */ /* 0x000fe60000410000 */
[----:B-1----:R-:W1:Y:S01]  /*8fc0*/  MUFU.TANH R0, R22 ;  /* 0x0000001600007308 */ /* 0x002e620000002400 */
[----:B------:R-:W-:Y:S03]  /*8fd0*/  HMMA.16816.F32 R48, R200, R10, R48 ;  /* 0x0000000ac830723c */ /* 0x000fe60000001830 */
        /* <DEDUP_REMOVED lines=15> */
[----:B------:R-:W-:Y:S01]  /*90d0*/  MUFU.TANH R187, R31 ;  /* 0x0000001f00bb7308 */ /* 0x000fe20000002400 */
[----:B------:R-:W-:Y:S02]  /*90e0*/  FMUL.FTZ R50, R50, c[0x0][0x320] ;  /* 0x0000c80032327a20 */ /* 0x000fe40000410000 */
[----:B------:R-:W-:Y:S07]  /*90f0*/  FMUL.FTZ R51, R51, c[0x0][0x320] ;  /* 0x0000c80033337a20 */ /* 0x000fee0000410000 */
        /* <DEDUP_REMOVED lines=27> */
[----:B-12345:R-:W-:-:S05]  /*92b0*/  @P0 BRA `(.L_x_804) ;  /* 0xffffdc2000000947 */ /* 0x03efca000383ffff */
.L_x_803:
[----:B---3--:R-:W2:Y:S01]  /*92c0*/  LDL.LU R5, [R1+0x3c] ;  /* 0x00003c0001057983 */ /* 0x008ea20000300800 */
[----:B------:R-:W-:Y:S02]  /*92d0*/  MOV R47, R24 ;  /* 0x00000018002f7202 */ /* 0x000fe40000000f00 */
[----:B------:R-:W-:Y:S01]  /*92e0*/  MOV R24, R214 ;  /* 0x000000d600187202 */ /* 0x000fe20000000f00 */
[----:B------:R-:W3:Y:S01]  /*92f0*/  LDL.LU R4, [R1+0x34] ;  /* 0x0000340001047983 */ /* 0x000ee20000300800 */
[----:B------:R-:W-:Y:S02]  /*9300*/  MOV R44, R23 ;  /* 0x00000017002c7202 */ /* 0x000fe40000000f00 */
[----:B------:R-:W-:Y:S01]  /*9310*/  MOV R41, R22 ;  /* 0x0000001600297202 */ /* 0x000fe20000000f00 */
[----:B------:R-:W4:Y:S01]  /*9320*/  LDL.LU R2, [R1+0x38] ;  /* 0x0000380001027983 */ /* 0x000f220000300800 */
[----:B------:R-:W-:Y:S02]  /*9330*/  MOV R40, R186 ;  /* 0x000000ba00287202 */ /* 0x000fe40000000f00 */
[----:B------:R-:W-:Y:S01]  /*9340*/  MOV R35, R187 ;  /* 0x000000bb00237202 */ /* 0x000fe20000000f00 */
[----:B------:R-:W5:Y:S01]  /*9350*/  LDL.LU R0, [R1+0x30] ;  /* 0x0000300001007983 */ /* 0x000f620000300800 */
[----:B------:R-:W-:Y:S02]  /*9360*/  MOV R34, R215 ;  /* 0x000000d700227202 */ /* 0x000fe40000000f00 */
[----:B------:R-:W-:Y:S01]  /*9370*/  ISETP.LT.AND P0, PT, RZ, UR6, PT ;  /* 0x00000006ff007c0c */ /* 0x000fe2000bf01270 */
[----:B------:R-:W5:Y:S01]  /*9380*/  LDL.LU R7, [R1+0x40] ;  /* 0x0000400001077983 */ /* 0x000f620000300800 */
[----:B------:R-:W-:Y:S03]  /*9390*/  UIADD3 UR6, UR6, -0x1, URZ ;  /* 0xffffffff06067890 */ /* 0x000fe6000fffe03f */
[----:B------:R-:W5:Y:S04]  /*93a0*/  LDL.LU R6, [R1+0x44] ;  /* 0x0000440001067983 */ /* 0x000f680000300800 */
[----:B------:R-:W-:Y:S08]  /*93b0*/  LDSM.16.MT88.4 R12, [R247+0x100] ;  /* 0x00010000f70c783b */ /* 0x000ff00000004200 */
[----:B------:R-:W-:Y:S08]  /*93c0*/  LDSM.16.MT88.4 R20, [R242+0x100] ;  /* 0x00010000f214783b */ /* 0x000ff00000004200 */
[----:B------:R-:W-:Y:S08]  /*93d0*/  LDSM.16.MT88.4 R28, [R241+0x100] ;  /* 0x00010000f11c783b */ /* 0x000ff00000004200 */
[----:B------:R-:W-:Y:S08]  /*93e0*/  LDSM.16.MT88.4 R36, [R240+0x100] ;  /* 0x00010000f024783b */ /* 0x000ff00000004200 */
[----:B------:R-:W0:Y:S01]  /*93f0*/  LDGDEPBAR ;  /* 0x00000000000079af */ /* 0x000e220000000000 */
[----:B--2---:R-:W-:Y:S02]  /*9400*/  MOV R46, R5 ;  /* 0x00000005002e7202 */ /* 0x004fe40000000f00 */
[----:B------:R-:W-:Y:S02]  /*9410*/  FMNMX.FTZ R5, R190, R3, !PT ;  /* 0x00000003be057209 */ /* 0x000fe40007810000 */
[----:B---3--:R-:W-:Y:S02]  /*9420*/  MOV R45, R4 ;  /* 0x00000004002d7202 */ /* 0x008fe40000000f00 */
[----:B------:R-:W-:Y:S02]  /*9430*/  FMNMX.FTZ R4, R213, R180, !PT ;  /* 0x000000b4d5047209 */ /* 0x000fe40007810000 */
[----:B------:R-:W-:Y:S02]  /*9440*/  FMNMX.FTZ R5, R188, R5, !PT ;  /* 0x00000005bc057209 */ /* 0x000fe40007810000 */
[----:B------:R-:W-:Y:S02]  /*9450*/  FMNMX.FTZ R4, R189, R4, !PT ;  /* 0x00000004bd047209 */ /* 0x000fe40007810000 */
[----:B----4-:R-:W-:Y:S02]  /*9460*/  MOV R43, R2 ;  /* 0x00000002002b7202 */ /* 0x010fe40000000f00 */
[----:B-----5:R-:W-:Y:S02]  /*9470*/  MOV R42, R0 ;  /* 0x00000000002a7202 */ /* 0x020fe40000000f00 */
        /* <DEDUP_REMOVED lines=44> */
[----:B------:R-:W1:Y:S08]  /*9740*/  SHFL.BFLY PT, R2, R4, 0x2, 0x1f ;  /* 0x0c401f0004027f89 */ /* 0x000e7000000e0000 */
[----:B------:R-:W2:Y:S01]  /*9750*/  SHFL.BFLY PT, R0, R5, 0x2, 0x1f ;  /* 0x0c401f0005007f89 */ /* 0x000ea200000e0000 */
[----:B-1----:R-:W-:Y:S07]  /*9760*/  FMNMX.FTZ R4, R4, R2, !PT ;  /* 0x0000000204047209 */ /* 0x002fee0007810000 */
[----:B------:R-:W1:Y:S01]  /*9770*/  SHFL.BFLY PT, R2, R4, 0x1, 0x1f ;  /* 0x0c201f0004027f89 */ /* 0x000e6200000e0000 */
[----:B--2---:R-:W-:Y:S07]  /*9780*/  FMNMX.FTZ R5, R5, R0, !PT ;  /* 0x0000000005057209 */ /* 0x004fee0007810000 */
[----:B------:R-:W2:Y:S01]  /*9790*/  SHFL.BFLY PT, R0, R5, 0x1, 0x1f ;  /* 0x0c201f0005007f89 */ /* 0x000ea200000e0000 */
[----:B-1----:R-:W-:Y:S05]  /*97a0*/  FMNMX.FTZ R2, R4, R2, !PT ;  /* 0x0000000204027209 */ /* 0x002fea0007810000 */
[C---:B------:R-:W-:Y:S02]  /*97b0*/  FMUL.FTZ R215, R2.reuse, c[0x0][0x2d0] ;  /* 0x0000b40002d77a20 */ /* 0x040fe40000410000 */
[----:B------:R-:W-:Y:S01]  /*97c0*/  FADD.FTZ R4, -R2, R180 ;  /* 0x000000b402047221 */ /* 0x000fe20000010100 */
[----:B--2---:R-:W-:Y:S01]  /*97d0*/  FMNMX.FTZ R0, R0, R5, !PT ;  /* 0x0000000500007209 */ /* 0x004fe20007810000 */
[--C-:B------:R-:W-:Y:S02]  /*97e0*/  FFMA.FTZ R214, R213, c[0x0][0x2d0], -R215.reuse ;  /* 0x0000b400d5d67a23 */ /* 0x100fe400000108d7 */
[----:B------:R-:W-:Y:S02]  /*97f0*/  FFMA.FTZ R189, R189, c[0x0][0x2d0], -R215 ;  /* 0x0000b400bdbd7a23 */ /* 0x000fe400000108d7 */
[C---:B------:R-:W-:Y:S02]  /*9800*/  FMUL.FTZ R213, R0.reuse, c[0x0][0x2d0] ;  /* 0x0000b40000d57a20 */ /* 0x040fe40000410000 */
[----:B------:R-:W-:Y:S01]  /*9810*/  FADD.FTZ R3, -R0, R3 ;  /* 0x0000000300037221 */ /* 0x000fe20000010100 */
[----:B------:R-:W-:Y:S01]  /*9820*/  MUFU.EX2 R214, R214 ;  /* 0x000000d600d67308 */ /* 0x000fe20000000800 */
[--C-:B------:R-:W-:Y:S02]  /*9830*/  FFMA.FTZ R187, R7, c[0x0][0x2d0], -R215.reuse ;  /* 0x0000b40007bb7a23 */ /* 0x100fe400000108d7 */
[----:B------:R-:W-:Y:S02]  /*9840*/  FMUL.FTZ R3, R3, c[0x0][0x2d0] ;  /* 0x0000b40003037a20 */ /* 0x000fe40000410000 */
[----:B------:R-:W-:Y:S02]  /*9850*/  FFMA.FTZ R185, R185, c[0x0][0x2d0], -R215 ;  /* 0x0000b400b9b97a23 */ /* 0x000fe400000108d7 */
[--C-:B------:R-:W-:Y:S02]  /*9860*/  FFMA.FTZ R190, R190, c[0x0][0x2d0], -R213.reuse ;  /* 0x0000b400bebe7a23 */ /* 0x100fe400000108d5 */
[--C-:B------:R-:W-:Y:S01]  /*9870*/  FFMA.FTZ R188, R188, c[0x0][0x2d0], -R213.reuse ;  /* 0x0000b400bcbc7a23 */ /* 0x100fe200000108d5 */
[----:B------:R-:W1:Y:S01]  /*9880*/  MUFU.EX2 R3, R3 ;  /* 0x0000000300037308 */ /* 0x000e620000000800 */
[--C-:B------:R-:W-:Y:S02]  /*9890*/  FFMA.FTZ R186, R6, c[0x0][0x2d0], -R213.reuse ;  /* 0x0000b40006ba7a23 */ /* 0x100fe400000108d5 */
[----:B------:R-:W-:Y:S02]  /*98a0*/  FFMA.FTZ R184, R184, c[0x0][0x2d0], -R213 ;  /* 0x0000b400b8b87a23 */ /* 0x000fe400000108d5 */
[----:B------:R-:W-:Y:S02]  /*98b0*/  FMUL.FTZ R4, R4, c[0x0][0x2d0] ;  /* 0x0000b40004047a20 */ /* 0x000fe40000410000 */
[--C-:B------:R-:W-:Y:S02]  /*98c0*/  FFMA.FTZ R210, R210, c[0x0][0x2d0], -R215.reuse ;  /* 0x0000b400d2d27a23 */ /* 0x100fe400000108d7 */
[----:B------:R-:W-:Y:S01]  /*98d0*/  FFMA.FTZ R212, R212, c[0x0][0x2d0], -R215 ;  /* 0x0000b400d4d47a23 */ /* 0x000fe200000108d7 */
[----:B------:R-:W2:Y:S01]  /*98e0*/  MUFU.EX2 R180, R4 ;  /* 0x0000000400b47308 */ /* 0x000ea20000000800 */
[--C-:B------:R-:W-:Y:S02]  /*98f0*/  FFMA.FTZ R206, R206, c[0x0][0x2d0], -R213.reuse ;  /* 0x0000b400cece7a23 */ /* 0x100fe400000108d5 */
[----:B------:R-:W-:Y:S02]  /*9900*/  FFMA.FTZ R208, R208, c[0x0][0x2d0], -R213 ;  /* 0x0000b400d0d07a23 */ /* 0x000fe400000108d5 */
[--C-:B------:R-:W-:Y:S02]  /*9910*/  FFMA.FTZ R209, R209, c[0x0][0x2d0], -R215.reuse ;  /* 0x0000b400d1d17a23 */ /* 0x100fe400000108d7 */
[----:B------:R-:W-:Y:S02]  /*9920*/  FFMA.FTZ R207, R207, c[0x0][0x2d0], -R215 ;  /* 0x0000b400cfcf7a23 */ /* 0x000fe400000108d7 */
[--C-:B------:R-:W-:Y:S01]  /*9930*/  FFMA.FTZ R205, R205, c[0x0][0x2d0], -R213.reuse ;  /* 0x0000b400cdcd7a23 */ /* 0x100fe200000108d5 */
[----:B------:R-:W3:Y:S01]  /*9940*/  MUFU.EX2 R189, R189 ;  /* 0x000000bd00bd7308 */ /* 0x000ee20000000800 */
[----:B------:R-:W-:Y:S02]  /*9950*/  FFMA.FTZ R199, R199, c[0x0][0x2d0], -R213 ;  /* 0x0000b400c7c77a23 */ /* 0x000fe400000108d5 */
[--C-:B------:R-:W-:Y:S02]  /*9960*/  FFMA.FTZ R191, R191, c[0x0][0x2d0], -R215.reuse ;  /* 0x0000b400bfbf7a23 */ /* 0x100fe400000108d7 */
[C---:B-1----:R-:W-:Y:S02]  /*9970*/  FMUL.FTZ R6, R3.reuse, R178 ;  /* 0x000000b203067220 */ /* 0x042fe40000410000 */
[C---:B------:R-:W-:Y:S02]  /*9980*/  FMUL.FTZ R7, R3.reuse, R179 ;  /* 0x000000b303077220 */ /* 0x040fe40000410000 */
[C---:B------:R-:W-:Y:S01]  /*9990*/  FMUL.FTZ R10, R3.reuse, R174 ;  /* 0x000000ae030a7220 */ /* 0x040fe20000410000 */
[----:B------:R-:W-:Y:S01]  /*99a0*/  MUFU.EX2 R187, R187 ;  /* 0x000000bb00bb7308 */ /* 0x000fe20000000800 */
[C---:B------:R-:W-:Y:S01]  /*99b0*/  FMUL.FTZ R11, R3.reuse, R175 ;  /* 0x000000af030b7220 */ /* 0x040fe20000410000 */
[----:B------:R-:W-:Y:S01]  /*99c0*/  MOV R175, R34 ;  /* 0x0000002200af7202 */ /* 0x000fe20000000f00 */
[----:B------:R-:W-:Y:S01]  /*99d0*/  FMUL.FTZ R18, R3, R166 ;  /* 0x000000a603127220 */ /* 0x000fe20000410000 */
[----:B------:R-:W-:Y:S01]  /*99e0*/  MOV R174, R33 ;  /* 0x0000002100ae7202 */ /* 0x000fe20000000f00 */
[C---:B--2---:R-:W-:Y:S01]  /*99f0*/  FMUL.FTZ R4, R180.reuse, R176 ;  /* 0x000000b0b4047220 */ /* 0x044fe20000410000 */
[----:B------:R-:W-:Y:S01]  /*9a00*/  MOV R166, R41 ;  /* 0x0000002900a67202 */ /* 0x000fe20000000f00 */
[C---:B------:R-:W-:Y:S02]  /*9a10*/  FMUL.FTZ R5, R180.reuse, R177 ;  /* 0x000000b1b4057220 */ /* 0x040fe40000410000 */
[C---:B------:R-:W-:Y:S01]  /*9a20*/  FMUL.FTZ R8, R180.reuse, R172 ;  /* 0x000000acb4087220 */ /* 0x040fe20000410000 */
[----:B------:R-:W1:Y:S01]  /*9a30*/  MUFU.EX2 R185, R185 ;  /* 0x000000b900b97308 */ /* 0x000e620000000800 */
[C---:B------:R-:W-:Y:S01]  /*9a40*/  FMUL.FTZ R9, R180.reuse, R173 ;  /* 0x000000adb4097220 */ /* 0x040fe20000410000 */
[----:B------:R-:W-:Y:S01]  /*9a50*/  MOV R172, R27 ;  /* 0x0000001b00ac7202 */ /* 0x000fe20000000f00 */
[C---:B------:R-:W-:Y:S01]  /*9a60*/  FMUL.FTZ R16, R180.reuse, R164 ;  /* 0x000000a4b4107220 */ /* 0x040fe20000410000 */
[----:B---3--:R-:W-:Y:S01]  /*9a70*/  F2FP.PACK_AB R176, R189, R214 ;  /* 0x000000d6bdb0723e */ /* 0x008fe200000000ff */
[C---:B------:R-:W-:Y:S01]  /*9a80*/  FMUL.FTZ R17, R180.reuse, R165 ;  /* 0x000000a5b4117220 */ /* 0x040fe20000410000 */
[----:B------:R-:W-:Y:S01]  /*9a90*/  MOV R164, R35 ;  /* 0x0000002300a47202 */ /* 0x000fe20000000f00 */
[C---:B------:R-:W-:Y:S01]  /*9aa0*/  FMUL.FTZ R19, R3.reuse, R167 ;  /* 0x000000a703137220 */ /* 0x040fe20000410000 */
[----:B------:R-:W-:Y:S01]  /*9ab0*/  MOV R167, R25 ;  /* 0x0000001900a77202 */ /* 0x000fe20000000f00 */
[C---:B------:R-:W-:Y:S01]  /*9ac0*/  FMUL.FTZ R27, R3.reuse, R159 ;  /* 0x0000009f031b7220 */ /* 0x040fe20000410000 */
[----:B------:R-:W-:Y:S01]  /*9ad0*/  MUFU.EX2 R190, R190 ;  /* 0x000000be00be7308 */ /* 0x000fe20000000800 */
[C---:B------:R-:W-:Y:S01]  /*9ae0*/  FMUL.FTZ R25, R180.reuse, R157 ;  /* 0x0000009db4197220 */ /* 0x040fe20000410000 */
[----:B------:R-:W-:Y:S01]  /*9af0*/  MOV R173, R32 ;  /* 0x0000002000ad7202 */ /* 0x000fe20000000f00 */
[C---:B------:R-:W-:Y:S01]  /*9b00*/  FMUL.FTZ R33, R180.reuse, R149 ;  /* 0x00000095b4217220 */ /* 0x040fe20000410000 */
[----:B------:R-:W-:Y:S01]  /*9b10*/  MOV R165, R40 ;  /* 0x0000002800a57202 */ /* 0x000fe20000000f00 */
[C---:B------:R-:W-:Y:S02]  /*9b20*/  FMUL.FTZ R34, R3.reuse, R150 ;  /* 0x0000009603227220 */ /* 0x040fe40000410000 */
[----:B------:R-:W-:Y:S02]  /*9b30*/  FMUL.FTZ R35, R3, R151 ;  /* 0x0000009703237220 */ /* 0x000fe40000410000 */
[C---:B------:R-:W-:Y:S01]  /*9b40*/  FMUL.FTZ R32, R180.reuse, R148 ;  /* 0x00000094b4207220 */ /* 0x040fe20000410000 */
[----:B------:R-:W2:Y:S01]  /*9b50*/  MUFU.EX2 R188, R188 ;  /* 0x000000bc00bc7308 */ /* 0x000ea20000000800 */
[C---:B------:R-:W-:Y:S02]  /*9b60*/  FMUL.FTZ R40, R180.reuse, R140 ;  /* 0x0000008cb4287220 */ /* 0x040fe40000410000 */
[C---:B------:R-:W-:Y:S01]  /*9b70*/  FMUL.FTZ R41, R180.reuse, R141 ;  /* 0x0000008db4297220 */ /* 0x040fe20000410000 */
[----:B-1----:R-:W-:Y:S01]  /*9b80*/  F2FP.PACK_AB R178, R185, R187 ;  /* 0x000000bbb9b2723e */ /* 0x002fe200000000ff */
[C---:B------:R-:W-:Y:S02]  /*9b90*/  FMUL.FTZ R48, R180.reuse, R132 ;  /* 0x00000084b4307220 */ /* 0x040fe40000410000 */
[C---:B------:R-:W-:Y:S02]  /*9ba0*/  FMUL.FTZ R49, R180.reuse, R133 ;  /* 0x00000085b4317220 */ /* 0x040fe40000410000 */
[C---:B------:R-:W-:Y:S01]  /*9bb0*/  FMUL.FTZ R50, R3.reuse, R134 ;  /* 0x0000008603327220 */ /* 0x040fe20000410000 */
        /* <DEDUP_REMOVED lines=9> */
[----:B--2---:R-:W-:Y:S01]  /*9c50*/  F2FP.PACK_AB R177, R188, R190 ;  /* 0x000000bebcb1723e */ /* 0x004fe200000000ff */
        /* <DEDUP_REMOVED lines=10> */
[----:B------:R-:W-:Y:S02]  /*9d00*/  FMUL.FTZ R65, R180, R65 ;  /* 0x00000041b4417220 */ /* 0x000fe40000410000 */
[C---:B------:R-:W-:Y:S01]  /*9d10*/  FMUL.FTZ R66, R3.reuse, R66 ;  /* 0x0000004203427220 */ /* 0x040fe20000410000 */
[----:B-1----:R-:W-:Y:S01]  /*9d20*/  F2FP.PACK_AB R179, R184, R186 ;  /* 0x000000bab8b3723e */ /* 0x002fe200000000ff */
[C---:B------:R-:W-:Y:S02]  /*9d30*/  FMUL.FTZ R67, R3.reuse, R67 ;  /* 0x0000004303437220 */ /* 0x040fe40000410000 */
[C---:B------:R-:W-:Y:S02]  /*9d40*/  FMUL.FTZ R68, R180.reuse, R68 ;  /* 0x00000044b4447220 */ /* 0x040fe40000410000 */
[C---:B------:R-:W-:Y:S01]  /*9d50*/  FMUL.FTZ R69, R180.reuse, R69 ;  /* 0x00000045b4457220 */ /* 0x040fe20000410000 */
[----:B------:R-:W-:Y:S01]  /*9d60*/  MUFU.EX2 R206, R206 ;  /* 0x000000ce00ce7308 */ /* 0x000fe20000000800 */
[C---:B------:R-:W-:Y:S05]  /*9d70*/  HMMA.16816.F32 R4, R176.reuse, R12, R4 ;  /* 0x0000000cb004723c */ /* 0x040fea0000001804 */
[C---:B------:R-:W-:Y:S02]  /*9d80*/  FMUL.FTZ R70, R3.reuse, R70 ;  /* 0x0000004603467220 */ /* 0x040fe40000410000 */
[C---:B------:R-:W-:Y:S01]  /*9d90*/  FMUL.FTZ R71, R3.reuse, R71 ;  /* 0x0000004703477220 */ /* 0x040fe20000410000 */
[C---:B------:R-:W-:Y:S01]  /*9da0*/  HMMA.16816.F32 R8, R176.reuse, R14, R8 ;  /* 0x0000000eb008723c */ /* 0x040fe20000001808 */
[----:B------:R-:W-:Y:S03]  /*9db0*/  MUFU.EX2 R208, R208 ;  /* 0x000000d000d07308 */ /* 0x000fe60000000800 */
[C---:B------:R-:W-:Y:S01]  /*9dc0*/  FMUL.FTZ R12, R180.reuse, R168 ;  /* 0x000000a8b40c7220 */ /* 0x040fe20000410000 */
[----:B------:R-:W-:Y:S01]  /*9dd0*/  MOV R168, R42 ;  /* 0x0000002a00a87202 */ /* 0x000fe20000000f00 */
[C---:B------:R-:W-:Y:S01]  /*9de0*/  FMUL.FTZ R13, R180.reuse, R169 ;  /* 0x000000a9b40d7220 */ /* 0x040fe20000410000 */
[----:B------:R-:W-:Y:S01]  /*9df0*/  MOV R169, R43 ;  /* 0x0000002b00a97202 */ /* 0x000fe20000000f00 */
[C---:B------:R-:W-:Y:S01]  /*9e00*/  FMUL.FTZ R14, R3.reuse, R170 ;  /* 0x000000aa030e7220 */ /* 0x040fe20000410000 */
[----:B------:R-:W-:Y:S02]  /*9e10*/  MOV R170, R44 ;  /* 0x0000002c00aa7202 */ /* 0x000fe40000000f00 */
[----:B------:R-:W-:Y:S01]  /*9e20*/  MUFU.EX2 R209, R209 ;  /* 0x000000d100d17308 */ /* 0x000fe20000000800 */
[C---:B------:R-:W-:Y:S01]  /*9e30*/  FMUL.FTZ R15, R3.reuse, R171 ;  /* 0x000000ab030f7220 */ /* 0x040fe20000410000 */
[----:B------:R-:W-:Y:S01]  /*9e40*/  MOV R171, R45 ;  /* 0x0000002d00ab7202 */ /* 0x000fe20000000f00 */
[C---:B------:R-:W-:Y:S02]  /*9e50*/  FMUL.FTZ R42, R3.reuse, R142 ;  /* 0x0000008e032a7220 */ /* 0x040fe40000410000 */
[C---:B------:R-:W-:Y:S02]  /*9e60*/  FMUL.FTZ R43, R3.reuse, R143 ;  /* 0x0000008f032b7220 */ /* 0x040fe40000410000 */
[----:B------:R-:W-:Y:S01]  /*9e70*/  LDSM.16.MT88.4 R140, [R242+0x6100] ;  /* 0x00610000f28c783b */ /* 0x000fe20000004200 */
[C---:B------:R-:W-:Y:S02]  /*9e80*/  HMMA.16816.F32 R12, R176.reuse, R20, R12 ;  /* 0x00000014b00c723c */ /* 0x040fe4000000180c */
[----:B------:R-:W-:Y:S01]  /*9e90*/  MUFU.EX2 R207, R207 ;  /* 0x000000cf00cf7308 */ /* 0x000fe20000000800 */
[C---:B------:R-:W-:Y:S02]  /*9ea0*/  FMUL.FTZ R72, R180.reuse, R72 ;  /* 0x00000048b4487220 */ /* 0x040fe40000410000 */
[C---:B------:R-:W-:Y:S02]  /*9eb0*/  FMUL.FTZ R73, R180.reuse, R73 ;  /* 0x00000049b4497220 */ /* 0x040fe40000410000 */
[C---:B------:R-:W-:Y:S01]  /*9ec0*/  FMUL.FTZ R21, R180.reuse, R161 ;  /* 0x000000a1b4157220 */ /* 0x040fe20000410000 */
[C---:B------:R-:W-:Y:S04]  /*9ed0*/  HMMA.16816.F32 R16, R176.reuse, R22, R16 ;  /* 0x00000016b010723c */ /* 0x040fe80000001810 */
[C---:B------:R-:W-:Y:S01]  /*9ee0*/  FMUL.FTZ R20, R180.reuse, R160 ;  /* 0x000000a0b4147220 */ /* 0x040fe20000410000 */
[----:B------:R-:W-:Y:S01]  /*9ef0*/  MOV R160, R26 ;  /* 0x0000001a00a07202 */ /* 0x000fe20000000f00 */
[C---:B------:R-:W-:Y:S01]  /*9f00*/  FMUL.FTZ R26, R3.reuse, R158 ;  /* 0x0000009e031a7220 */ /* 0x040fe20000410000 */
[----:B------:R-:W-:Y:S01]  /*9f10*/  MOV R161, R47 ;  /* 0x0000002f00a17202 */ /* 0x000fe20000000f00 */
[C---:B------:R-:W-:Y:S01]  /*9f20*/  FMUL.FTZ R22, R3.reuse, R162 ;  /* 0x000000a203167220 */ /* 0x040fe20000410000 */
[----:B------:R-:W-:Y:S01]  /*9f30*/  MOV R162, R46 ;  /* 0x0000002e00a27202 */ /* 0x000fe20000000f00 */
[----:B------:R-:W2:Y:S01]  /*9f40*/  LDL.LU R158, [R1+0x2c] ;  /* 0x00002c00019e7983 */ /* 0x000ea20000300800 */
[----:B------:R-:W-:Y:S01]  /*9f50*/  MUFU.EX2 R205, R205 ;  /* 0x000000cd00cd7308 */ /* 0x000fe20000000800 */
[C---:B------:R-:W-:Y:S01]  /*9f60*/  FMUL.FTZ R23, R3.reuse, R163 ;  /* 0x000000a303177220 */ /* 0x040fe20000410000 */
[----:B------:R-:W-:Y:S01]  /*9f70*/  MOV R163, R24 ;  /* 0x0000001800a37202 */ /* 0x000fe20000000f00 */
[----:B------:R-:W1:Y:S01]  /*9f80*/  LDSM.16.MT88.4 R44, [R247+0x3100] ;  /* 0x00310000f72c783b */ /* 0x000e620000004200 */
[C---:B------:R-:W-:Y:S02]  /*9f90*/  FMUL.FTZ R24, R180.reuse, R156 ;  /* 0x0000009cb4187220 */ /* 0x040fe40000410000 */
[C---:B------:R-:W-:Y:S02]  /*9fa0*/  FMUL.FTZ R74, R3.reuse, R74 ;  /* 0x0000004a034a7220 */ /* 0x040fe40000410000 */
[C---:B------:R-:W-:Y:S02]  /*9fb0*/  HMMA.16816.F32 R20, R176.reuse, R28, R20 ;  /* 0x0000001cb014723c */ /* 0x040fe40000001814 */
[----:B------:R-:W-:Y:S01]  /*9fc0*/  MUFU.EX2 R199, R199 ;  /* 0x000000c700c77308 */ /* 0x000fe20000000800 */
[C---:B------:R-:W-:Y:S02]  /*9fd0*/  FMUL.FTZ R75, R3.reuse, R75 ;  /* 0x0000004b034b7220 */ /* 0x040fe40000410000 */
        /* <DEDUP_REMOVED lines=8> */
[----:B------:R-:W3:Y:S01]  /*a060*/  LDSM.16.MT88.4 R152, [R242+0x3100] ;  /* 0x00310000f298783b */ /* 0x000ee20000004200 */
[C---:B------:R-:W-:Y:S02]  /*a070*/  FMUL.FTZ R78, R3.reuse, R78 ;  /* 0x0000004e034e7220 */ /* 0x040fe40000410000 */
[C---:B------:R-:W-:Y:S02]  /*a080*/  FMUL.FTZ R79, R3.reuse, R79 ;  /* 0x0000004f034f7220 */ /* 0x040fe40000410000 */
[C---:B------:R-:W-:Y:S03]  /*a090*/  HMMA.16816.F32 R28, R176.reuse, R36, R28 ;  /* 0x00000024b01c723c */ /* 0x040fe6000000181c */
[C---:B------:R-:W-:Y:S02]  /*a0a0*/  FMUL.FTZ R80, R180.reuse, R80 ;  /* 0x00000050b4507220 */ /* 0x040fe40000410000 */
[C---:B------:R-:W-:Y:S02]  /*a0b0*/  FMUL.FTZ R81, R180.reuse, R81 ;  /* 0x00000051b4517220 */ /* 0x040fe40000410000 */
[C---:B------:R-:W-:Y:S01]  /*a0c0*/  FMUL.FTZ R36, R180.reuse, R144 ;  /* 0x00000090b4247220 */ /* 0x040fe20000410000 */
[C---:B------:R-:W-:Y:S04]  /*a0d0*/  HMMA.16816.F32 R32, R176.reuse, R38, R32 ;  /* 0x00000026b020723c */ /* 0x040fe80000001820 */
[C---:B------:R-:W-:Y:S02]  /*a0e0*/  FMUL.FTZ R37, R180.reuse, R145 ;  /* 0x00000091b4257220 */ /* 0x040fe40000410000 */
[C---:B------:R-:W-:Y:S02]  /*a0f0*/  FMUL.FTZ R82, R3.reuse, R82 ;  /* 0x0000005203527220 */ /* 0x040fe40000410000 */
[C---:B------:R-:W-:Y:S04]  /*a100*/  FMUL.FTZ R38, R3.reuse, R146 ;  /* 0x0000009203267220 */ /* 0x040fe80000410000 */
[C---:B------:R-:W-:Y:S02]  /*a110*/  FMUL.FTZ R39, R3.reuse, R147 ;  /* 0x0000009303277220 */ /* 0x040fe40000410000 */
[----:B------:R-:W4:Y:S01]  /*a120*/  LDSM.16.MT88.4 R144, [R241+0x3100] ;  /* 0x00310000f190783b */ /* 0x000f220000004200 */
[C---:B------:R-:W-:Y:S02]  /*a130*/  FMUL.FTZ R83, R3.reuse, R83 ;  /* 0x0000005303537220 */ /* 0x040fe40000410000 */
[C---:B------:R-:W-:Y:S02]  /*a140*/  FMUL.FTZ R84, R180.reuse, R84 ;  /* 0x00000054b4547220 */ /* 0x040fe40000410000 */
[C---:B-1----:R-:W-:Y:S03]  /*a150*/  HMMA.16816.F32 R36, R176.reuse, R44, R36 ;  /* 0x0000002cb024723c */ /* 0x042fe60000001824 */
        /* <DEDUP_REMOVED lines=8> */
[----:B------:R-:W1:Y:S01]  /*a1e0*/  LDSM.16.MT88.4 R136, [R240+0x3100] ;  /* 0x00310000f088783b */ /* 0x000e620000004200 */
[C---:B------:R-:W-:Y:S02]  /*a1f0*/  FMUL.FTZ R88, R180.reuse, R88 ;  /* 0x00000058b4587220 */ /* 0x040fe40000410000 */
[C---:B------:R-:W-:Y:S02]  /*a200*/  FMUL.FTZ R89, R180.reuse, R89 ;  /* 0x00000059b4597220 */ /* 0x040fe40000410000 */
[C---:B---3--:R-:W-:Y:S03]  /*a210*/  HMMA.16816.F32 R44, R176.reuse, R152, R44 ;  /* 0x00000098b02c723c */ /* 0x048fe6000000182c */
[C---:B------:R-:W-:Y:S02]  /*a220*/  FMUL.FTZ R90, R3.reuse, R90 ;  /* 0x0000005a035a7220 */ /* 0x040fe40000410000 */
[C---:B------:R-:W-:Y:S02]  /*a230*/  FMUL.FTZ R91, R3.reuse, R91 ;  /* 0x0000005b035b7220 */ /* 0x040fe40000410000 */
[C---:B------:R-:W-:Y:S01]  /*a240*/  FMUL.FTZ R92, R180.reuse, R92 ;  /* 0x0000005cb45c7220 */ /* 0x040fe20000410000 */
[C---:B------:R-:W-:Y:S04]  /*a250*/  HMMA.16816.F32 R48, R176.reuse, R154, R48 ;  /* 0x0000009ab030723c */ /* 0x040fe80000001830 */
[C---:B------:R-:W-:Y:S02]  /*a260*/  FMUL.FTZ R93, R180.reuse, R93 ;  /* 0x0000005db45d7220 */ /* 0x040fe40000410000 */
[C---:B------:R-:W-:Y:S02]  /*a270*/  FMUL.FTZ R94, R3.reuse, R94 ;  /* 0x0000005e035e7220 */ /* 0x040fe40000410000 */
[C---:B----4-:R-:W-:Y:S04]  /*a280*/  HMMA.16816.F32 R52, R176.reuse, R144, R52 ;  /* 0x00000090b034723c */ /* 0x050fe80000001834 */
[C---:B------:R-:W-:Y:S02]  /*a290*/  FMUL.FTZ R95, R3.reuse, R95 ;  /* 0x0000005f035f7220 */ /* 0x040fe40000410000 */
[C---:B------:R-:W-:Y:S02]  /*a2a0*/  FMUL.FTZ R96, R180.reuse, R96 ;  /* 0x00000060b4607220 */ /* 0x040fe40000410000 */
[C---:B------:R-:W-:Y:S01]  /*a2b0*/  HMMA.16816.F32 R56, R176.reuse, R146, R56 ;  /* 0x00000092b038723c */ /* 0x040fe20000001838 */
[----:B------:R-:W-:Y:S03]  /*a2c0*/  LDSM.16.MT88.4 R144, [R242+0x900] ;  /* 0x00090000f290783b */ /* 0x000fe60000004200 */
        /* <DEDUP_REMOVED lines=51> */
[----:B------:R-:W-:Y:S02]  /*a600*/  FMUL.FTZ R121, R180, R121 ;  /* 0x00000079b4797220 */ /* 0x000fe40000410000 */
[----:B------:R-:W-:Y:S01]  /*a610*/  FMUL.FTZ R122, R3, R122 ;  /* 0x0000007a037a7220 */ /* 0x000fe20000410000 */
[C---:B------:R-:W-:Y:S01]  /*a620*/  HMMA.16816.F32 R112, R176.reuse, R138, R112 ;  /* 0x0000008ab070723c */ /* 0x040fe20000001870 */
[----:B------:R-:W1:Y:S03]  /*a630*/  LDSM.16.MT88.4 R136, [R247+0x900] ;  /* 0x00090000f788783b */ /* 0x000e660000004200 */
[----:B------:R-:W-:Y:S02]  /*a640*/  FFMA.FTZ R192, R192, c[0x0][0x2d0], -R215 ;  /* 0x0000b400c0c07a23 */ /* 0x000fe400000108d7 */
[--C-:B------:R-:W-:Y:S02]  /*a650*/  FFMA.FTZ R193, R193, c[0x0][0x2d0], -R213.reuse ;  /* 0x0000b400c1c17a23 */ /* 0x100fe400000108d5 */
[C---:B---3--:R-:W-:Y:S02]  /*a660*/  HMMA.16816.F32 R116, R176.reuse, R132, R116 ;  /* 0x00000084b074723c */ /* 0x048fe40000001874 */
[----:B------:R-:W3:Y:S02]  /*a670*/  MUFU.EX2 R192, R192 ;  /* 0x000000c000c07308 */ /* 0x000ee40000000800 */
[----:B------:R-:W-:Y:S02]  /*a680*/  FFMA.FTZ R194, R194, c[0x0][0x2d0], -R213 ;  /* 0x0000b400c2c27a23 */ /* 0x000fe400000108d5 */
[--C-:B------:R-:W-:Y:S02]  /*a690*/  FFMA.FTZ R195, R195, c[0x0][0x2d0], -R215.reuse ;  /* 0x0000b400c3c37a23 */ /* 0x100fe400000108d7 */
[----:B------:R-:W-:Y:S04]  /*a6a0*/  FFMA.FTZ R196, R196, c[0x0][0x2d0], -R215 ;  /* 0x0000b400c4c47a23 */ /* 0x000fe800000108d7 */
[--C-:B------:R-:W-:Y:S01]  /*a6b0*/  FFMA.FTZ R197, R197, c[0x0][0x2d0], -R213.reuse ;  /* 0x0000b400c5c57a23 */ /* 0x100fe200000108d5 */
[----:B------:R-:W-:Y:S01]  /*a6c0*/  MUFU.EX2 R193, R193 ;  /* 0x000000c100c17308 */ /* 0x000fe20000000800 */
[----:B------:R-:W-:Y:S02]  /*a6d0*/  FFMA.FTZ R198, R198, c[0x0][0x2d0], -R213 ;  /* 0x0000b400c6c67a23 */ /* 0x000fe400000108d5 */
[C---:B------:R-:W-:Y:S02]  /*a6e0*/  FMUL.FTZ R123, R3.reuse, R123 ;  /* 0x0000007b037b7220 */ /* 0x040fe40000410000 */
[--C-:B------:R-:W-:Y:S02]  /*a6f0*/  FFMA.FTZ R148, R168, c[0x0][0x2d0], -R215.reuse ;  /* 0x0000b400a8947a23 */ /* 0x100fe400000108d7 */
[----:B------:R-:W-:Y:S02]  /*a700*/  FFMA.FTZ R152, R204, c[0x0][0x2d0], -R215 ;  /* 0x0000b400cc987a23 */ /* 0x000fe400000108d7 */
[----:B------:R-:W-:Y:S01]  /*a710*/  FFMA.FTZ R153, R200, c[0x0][0x2d0], -R213 ;  /* 0x0000b400c8997a23 */ /* 0x000fe200000108d5 */
[C---:B------:R-:W-:Y:S01]  /*a720*/  HMMA.16816.F32 R120, R176.reuse, R134, R120 ;  /* 0x00000086b078723c */ /* 0x040fe20000001878 */
[----:B------:R-:W5:Y:S02]  /*a730*/  MUFU.EX2 R194, R194 ;  /* 0x000000c200c27308 */ /* 0x000f640000000800 */
[----:B---3--:R-:W-:Y:S01]  /*a740*/  F2FP.PACK_AB R132, R192, R191 ;  /* 0x000000bfc084723e */ /* 0x008fe200000000ff */
[----:B------:R-:W-:Y:S02]  /*a750*/  FFMA.FTZ R190, R3, R183, R190 ;  /* 0x000000b703be7223 */ /* 0x000fe400000100be */
[--C-:B------:R-:W-:Y:S02]  /*a760*/  FFMA.FTZ R202, R202, c[0x0][0x2d0], -R215.reuse ;  /* 0x0000b400caca7a23 */ /* 0x100fe400000108d7 */
[C---:B----4-:R-:W-:Y:S03]  /*a770*/  HMMA.16816.F32 R124, R176.reuse, R140, R124 ;  /* 0x0000008cb07c723c */ /* 0x050fe6000000187c */
[----:B------:R-:W-:Y:S01]  /*a780*/  MUFU.EX2 R195, R195 ;  /* 0x000000c300c37308 */ /* 0x000fe20000000800 */
[----:B------:R-:W-:Y:S02]  /*a790*/  FADD.FTZ R190, R188, R190 ;  /* 0x000000bebcbe7221 */ /* 0x000fe40000010000 */
[----:B------:R-:W-:Y:S02]  /*a7a0*/  FFMA.FTZ R204, R203, c[0x0][0x2d0], -R215 ;  /* 0x0000b400cbcc7a23 */ /* 0x000fe400000108d7 */
[----:B------:R-:W-:Y:S01]  /*a7b0*/  HMMA.16816.F32 R128, R176, R142, R128 ;  /* 0x0000008eb080723c */ /* 0x000fe20000001880 */
[----:B------:R-:W3:Y:S03]  /*a7c0*/  LDSM.16.MT88.4 R140, [R241+0x900] ;  /* 0x00090000f18c783b */ /* 0x000ee60000004200 */
[----:B------:R-:W-:Y:S01]  /*a7d0*/  FADD.FTZ R186, R186, R190 ;  /* 0x000000bebaba7221 */ /* 0x000fe20000010000 */
[----:B------:R-:W4:Y:S01]  /*a7e0*/  MUFU.EX2 R196, R196 ;  /* 0x000000c400c47308 */ /* 0x000f220000000800 */
[----:B------:R-:W-:Y:S02]  /*a7f0*/  FFMA.FTZ R200, R201, c[0x0][0x2d0], -R213 ;  /* 0x0000b400c9c87a23 */ /* 0x000fe400000108d5 */
[----:B------:R-:W-:Y:S01]  /*a800*/  FADD.FTZ R186, R184, R186 ;  /* 0x000000bab8ba7221 */ /* 0x000fe20000010000 */
[C---:B-----5:R-:W-:Y:S03]  /*a810*/  F2FP.PACK_AB R133, R194.reuse, R193 ;  /* 0x000000c1c285723e */ /* 0x060fe600000000ff */
[----:B------:R-:W-:Y:S03]  /*a820*/  FADD.FTZ R186, R193, R186 ;  /* 0x000000bac1ba7221 */ /* 0x000fe60000010000 */
[----:B------:R-:W5:Y:S01]  /*a830*/  MUFU.EX2 R197, R197 ;  /* 0x000000c500c57308 */ /* 0x000f620000000800 */
[----:B------:R-:W-:Y:S02]  /*a840*/  FADD.FTZ R194, R194, R186 ;  /* 0x000000bac2c27221 */ /* 0x000fe40000010000 */
[----:B--2---:R-:W-:Y:S07]  /*a850*/  FFMA.FTZ R214, R180, R158, R214 ;  /* 0x0000009eb4d67223 */ /* 0x004fee00000100d6 */
[----:B------:R-:W2:Y:S01]  /*a860*/  MUFU.EX2 R198, R198 ;  /* 0x000000c600c67308 */ /* 0x000ea20000000800 */
[----:B------:R-:W-:Y:S01]  /*a870*/  FADD.FTZ R214, R189, R214 ;  /* 0x000000d6bdd67221 */ /* 0x000fe20000010000 */
[----:B----4-:R-:W-:Y:S03]  /*a880*/  F2FP.PACK_AB R134, R196, R195 ;  /* 0x000000c3c486723e */ /* 0x010fe600000000ff */
[----:B------:R-:W-:Y:S04]  /*a890*/  FADD.FTZ R187, R187, R214 ;  /* 0x000000d6bbbb7221 */ /* 0x000fe80000010000 */
[----:B------:R-:W-:Y:S01]  /*a8a0*/  FADD.FTZ R185, R185, R187 ;  /* 0x000000bbb9b97221 */ /* 0x000fe20000010000 */
[----:B------:R4:W-:Y:S03]  /*a8b0*/  MUFU.EX2 R168, R148 ;  /* 0x0000009400a87308 */ /* 0x0009e60000000800 */
[----:B------:R-:W-:Y:S02]  /*a8c0*/  FADD.FTZ R185, R191, R185 ;  /* 0x000000b9bfb97221 */ /* 0x000fe40000010000 */
[----:B-----5:R-:W-:Y:S02]  /*a8d0*/  FADD.FTZ R194, R197, R194 ;  /* 0x000000c2c5c27221 */ /* 0x020fe40000010000 */
[----:B------:R-:W-:Y:S03]  /*a8e0*/  FADD.FTZ R192, R192, R185 ;  /* 0x000000b9c0c07221 */ /* 0x000fe60000010000 */
[----:B------:R-:W-:Y:S01]  /*a8f0*/  MUFU.EX2 R203, R152 ;  /* 0x0000009800cb7308 */ /* 0x000fe20000000800 */
[----:B------:R-:W-:Y:S01]  /*a900*/  FADD.FTZ R192, R195, R192 ;  /* 0x000000c0c3c07221 */ /* 0x000fe20000010000 */
[----:B--2---:R-:W-:Y:S03]  /*a910*/  F2FP.PACK_AB R135, R198, R197 ;  /* 0x000000c5c687723e */ /* 0x004fe600000000ff */
[----:B------:R-:W-:Y:S02]  /*a920*/  FADD.FTZ R196, R196, R192 ;  /* 0x000000c0c4c47221 */ /* 0x000fe40000010000 */
[----:B------:R-:W-:Y:S03]  /*a930*/  FADD.FTZ R198, R198, R194 ;  /* 0x000000c2c6c67221 */ /* 0x000fe60000010000 */
[----:B------:R-:W2:Y:S01]  /*a940*/  MUFU.EX2 R202, R202 ;  /* 0x000000ca00ca7308 */ /* 0x000ea20000000800 */
[C---:B-1----:R-:W-:Y:S05]  /*a950*/  HMMA.16816.F32 R4, R132.reuse, R136, R4 ;  /* 0x000000888404723c */ /* 0x042fea0000001804 */
[----:B----4-:R-:W-:Y:S03]  /*a960*/  FFMA.FTZ R148, R170, c[0x0][0x2d0], -R213 ;  /* 0x0000b400aa947a23 */ /* 0x010fe600000108d5 */
[C---:B------:R-:W-:Y:S01]  /*a970*/  HMMA.16816.F32 R8, R132.reuse, R138, R8 ;  /* 0x0000008a8408723c */ /* 0x040fe20000001808 */
[----:B------:R-:W1:Y:S01]  /*a980*/  LDSM.16.MT88.4 R136, [R240+0x900] ;  /* 0x00090000f088783b */ /* 0x000e620000004200 */
[----:B------:R4:W-:Y:S06]  /*a990*/  MUFU.EX2 R170, R148 ;  /* 0x0000009400aa7308 */ /* 0x0009ec0000000800 */
[C---:B------:R-:W-:Y:S04]  /*a9a0*/  HMMA.16816.F32 R12, R132.reuse, R144, R12 ;  /* 0x00000090840c723c */ /* 0x040fe8000000180c */
[----:B------:R-:W-:Y:S01]  /*a9b0*/  MUFU.EX2 R201, R153 ;  /* 0x0000009900c97308 */ /* 0x000fe20000000800 */
[----:B--2---:R-:W-:Y:S03]  /*a9c0*/  F2FP.PACK_AB R180, R202, R203 ;  /* 0x000000cbcab4723e */ /* 0x004fe600000000ff */
[C---:B------:R-:W-:Y:S01]  /*a9d0*/  HMMA.16816.F32 R16, R132.reuse, R146, R16 ;  /* 0x000000928410723c */ /* 0x040fe20000001810 */
[----:B------:R-:W2:Y:S05]  /*a9e0*/  LDSM.16.MT88.4 R144, [R247+0x3900] ;  /* 0x00390000f790783b */ /* 0x000eaa0000004200 */
[----:B------:R-:W-:Y:S02]  /*a9f0*/  MUFU.EX2 R200, R200 ;  /* 0x000000c800c87308 */ /* 0x000fe40000000800 */
[C---:B---3--:R-:W-:Y:S04]  /*aa00*/  HMMA.16816.F32 R20, R132.reuse, R140, R20 ;  /* 0x0000008c8414723c */ /* 0x048fe80000001814 */
[--C-:B----4-:R-:W-:Y:S04]  /*aa10*/  FFMA.FTZ R148, R171, c[0x0][0x2d0], -R215.reuse ;  /* 0x0000b400ab947a23 */ /* 0x110fe800000108d7 */
[C---:B------:R-:W-:Y:S01]  /*aa20*/  HMMA.16816.F32 R24, R132.reuse, R142, R24 ;  /* 0x0000008e8418723c */ /* 0x040fe20000001818 */
[----:B------:R-:W3:Y:S01]  /*aa30*/  LDSM.16.MT88.4 R140, [R242+0x3900] ;  /* 0x00390000f28c783b */ /* 0x000ee20000004200 */
[----:B------:R4:W-:Y:S06]  /*aa40*/  MUFU.EX2 R171, R148 ;  /* 0x0000009400ab7308 */ /* 0x0009ec0000000800 */
[C---:B-1----:R-:W-:Y:S04]  /*aa50*/  HMMA.16816.F32 R28, R132.reuse, R136, R28 ;  /* 0x00000088841c723c */ /* 0x042fe8000000181c */
[----:B------:R-:W-:Y:S04]  /*aa60*/  MUFU.EX2 R204, R204 ;  /* 0x000000cc00cc7308 */ /* 0x000fe80000000800 */
[C---:B------:R-:W-:Y:S01]  /*aa70*/  HMMA.16816.F32 R32, R132.reuse, R138, R32 ;  /* 0x0000008a8420723c */ /* 0x040fe20000001820 */
[----:B------:R-:W1:Y:S07]  /*aa80*/  LDSM.16.MT88.4 R136, [R241+0x3900] ;  /* 0x00390000f188783b */ /* 0x000e6e0000004200 */
[C---:B--2---:R-:W-:Y:S04]  /*aa90*/  HMMA.16816.F32 R36, R132.reuse, R144, R36 ;  /* 0x000000908424723c */ /* 0x044fe80000001824 */
[--C-:B----4-:R-:W-:Y:S04]  /*aaa0*/  FFMA.FTZ R148, R167, c[0x0][0x2d0], -R215.reuse ;  /* 0x0000b400a7947a23 */ /* 0x110fe800000108d7 */
        /* <DEDUP_REMOVED lines=20> */
[C---:B---3--:R-:W-:Y:S07]  /*abf0*/  HMMA.16816.F32 R92, R132.reuse, R140, R92 ;  /* 0x0000008c845c723c */ /* 0x048fee000000185c */
[----:B------:R-:W-:Y:S01]  /*ac00*/  FFMA.FTZ R140, R163, c[0x0][0x2d0], -R215 ;  /* 0x0000b400a38c7a23 */ /* 0x000fe200000108d7 */
[C---:B------:R-:W-:Y:S03]  /*ac10*/  HMMA.16816.F32 R96, R132.reuse, R142, R96 ;  /* 0x0000008e8460723c */ /* 0x040fe60000001860 */
[----:B------:R3:W4:Y:S05]  /*ac20*/  MUFU.EX2 R178, R140 ;  /* 0x0000008c00b27308 */ /* 0x00072a0000000800 */
[C---:B-1----:R-:W-:Y:S07]  /*ac30*/  HMMA.16816.F32 R100, R132.reuse, R136, R100 ;  /* 0x000000888464723c */ /* 0x042fee0000001864 */
[----:B------:R-:W-:Y:S01]  /*ac40*/  FFMA.FTZ R136, R169, c[0x0][0x2d0], -R213 ;  /* 0x0000b400a9887a23 */ /* 0x000fe200000108d5 */
[C---:B------:R-:W-:Y:S03]  /*ac50*/  HMMA.16816.F32 R104, R132.reuse, R138, R104 ;  /* 0x0000008a8468723c */ /* 0x040fe60000001868 */
[----:B------:R1:W5:Y:S05]  /*ac60*/  MUFU.EX2 R169, R136 ;  /* 0x0000008800a97308 */ /* 0x00036a0000000800 */
[C---:B--2---:R-:W-:Y:S01]  /*ac70*/  HMMA.16816.F32 R108, R132.reuse, R144, R108 ;  /* 0x00000090846c723c */ /* 0x044fe2000000186c */
[----:B---3--:R-:W2:Y:S03]  /*ac80*/  LDSM.16.MT88.4 R140, [R241+0x9900] ;  /* 0x00990000f18c783b */ /* 0x008ea60000004200 */
[-C--:B----4-:R-:W-:Y:S03]  /*ac90*/  MOV R3, R178.reuse ;  /* 0x000000b200037202 */ /* 0x090fe60000000f00 */
[----:B------:R-:W-:Y:S01]  /*aca0*/  FFMA.FTZ R144, R162, c[0x0][0x2d0], -R215 ;  /* 0x0000b400a2907a23 */ /* 0x000fe200000108d7 */
[C---:B------:R-:W-:Y:S01]  /*acb0*/  HMMA.16816.F32 R112, R132.reuse, R146, R112 ;  /* 0x000000928470723c */ /* 0x040fe20000001870 */
[----:B------:R3:W-:Y:S03]  /*acc0*/  MUFU.EX2 R162, R148 ;  /* 0x0000009400a27308 */ /* 0x0007e60000000800 */
[----:B------:R-:W-:Y:S07]  /*acd0*/  FADD.FTZ R3, R3, R196 ;  /* 0x000000c403037221 */ /* 0x000fee0000010000 */
[----:B------:R4:W4:Y:S01]  /*ace0*/  MUFU.EX2 R177, R144 ;  /* 0x0000009000b17308 */ /* 0x0009220000000800 */
[----:B-1----:R-:W1:Y:S01]  /*acf0*/  LDSM.16.MT88.4 R136, [R240+0x9900] ;  /* 0x00990000f088783b */ /* 0x002e620000004200 */
[--C-:B---3--:R-:W-:Y:S08]  /*ad00*/  FFMA.FTZ R148, R165, c[0x0][0x2d0], -R213.reuse ;  /* 0x0000b400a5947a23 */ /* 0x108ff000000108d5 */
[----:B------:R3:W-:Y:S01]  /*ad10*/  MUFU.EX2 R154, R148 ;  /* 0x00000094009a7308 */ /* 0x0007e20000000800 */
[C---:B--2---:R-:W-:Y:S03]  /*ad20*/  HMMA.16816.F32 R116, R132.reuse, R140, R116 ;  /* 0x0000008c8474723c */ /* 0x044fe60000001874 */
[--C-:B----4-:R-:W-:Y:S06]  /*ad30*/  FFMA.FTZ R144, R161, c[0x0][0x2d0], -R213.reuse ;  /* 0x0000b400a1907a23 */ /* 0x110fec00000108d5 */
[----:B------:R2:W-:Y:S01]  /*ad40*/  MUFU.EX2 R176, R144 ;  /* 0x0000009000b07308 */ /* 0x0005e20000000800 */
[C---:B------:R-:W-:Y:S03]  /*ad50*/  HMMA.16816.F32 R120, R132.reuse, R142, R120 ;  /* 0x0000008e8478723c */ /* 0x040fe60000001878 */
[--C-:B------:R-:W-:Y:S06]  /*ad60*/  FFMA.FTZ R140, R160, c[0x0][0x2d0], -R213.reuse ;  /* 0x0000b400a08c7a23 */ /* 0x100fec00000108d5 */
[----:B------:R-:W4:Y:S01]  /*ad70*/  MUFU.EX2 R161, R140 ;  /* 0x0000008c00a17308 */ /* 0x000f220000000800 */
[C---:B-1----:R-:W-:Y:S03]  /*ad80*/  HMMA.16816.F32 R124, R132.reuse, R136, R124 ;  /* 0x00000088847c723c */ /* 0x042fe6000000187c */
[----:B---3--:R-:W-:Y:S05]  /*ad90*/  FFMA.FTZ R148, R164, c[0x0][0x2d0], -R213 ;  /* 0x0000b400a4947a23 */ /* 0x008fea00000108d5 */
[----:B------:R-:W-:Y:S01]  /*ada0*/  HMMA.16816.F32 R128, R132, R138, R128 ;  /* 0x0000008a8480723c */ /* 0x000fe20000001880 */
[----:B------:R-:W-:Y:S01]  /*adb0*/  LDSM.16.MT88.4 R136, [R241+0x1100] ;  /* 0x00110000f188783b */ /* 0x000fe20000004200 */
[----:B------:R1:W3:Y:S05]  /*adc0*/  MUFU.EX2 R160, R148 ;  /* 0x0000009400a07308 */ /* 0x0002ea0000000800 */
[----:B------:R-:W-:Y:S02]  /*add0*/  F2FP.PACK_AB R132, R168, R178 ;  /* 0x000000b2a884723e */ /* 0x000fe400000000ff */
[----:B--2---:R-:W2:Y:S03]  /*ade0*/  LDSM.16.MT88.4 R144, [R247+0x1100] ;  /* 0x00110000f790783b */ /* 0x004ea60000004200 */
[----:B-----5:R-:W-:Y:S02]  /*adf0*/  F2FP.PACK_AB R133, R170, R169 ;  /* 0x000000a9aa85723e */ /* 0x020fe400000000ff */
[----:B------:R-:W-:Y:S02]  /*ae00*/  F2FP.PACK_AB R134, R177, R171 ;  /* 0x000000abb186723e */ /* 0x000fe400000000ff */
[----:B----4-:R-:W-:Y:S01]  /*ae10*/  F2FP.PACK_AB R135, R161, R176 ;  /* 0x000000b0a187723e */ /* 0x010fe200000000ff */
[----:B------:R-:W4:Y:S01]  /*ae20*/  LDSM.16.MT88.4 R140, [R242+0x1100] ;  /* 0x00110000f28c783b */ /* 0x000f220000004200 */
[----:B-1----:R-:W-:Y:S01]  /*ae30*/  FFMA.FTZ R148, R174, c[0x0][0x2d0], -R215 ;  /* 0x0000b400ae947a23 */ /* 0x002fe200000108d7 */
[----:B---3--:R-:W-:Y:S03]  /*ae40*/  MOV R187, R160 ;  /* 0x000000a000bb7202 */ /* 0x008fe60000000f00 */
[----:B------:R1:W-:Y:S01]  /*ae50*/  MUFU.EX2 R157, R148 ;  /* 0x00000094009d7308 */ /* 0x0003e20000000800 */
[C---:B--2---:R-:W-:Y:S03]  /*ae60*/  HMMA.16816.F32 R4, R132.reuse, R144, R4 ;  /* 0x000000908404723c */ /* 0x044fe60000001804 */
[----:B-1----:R-:W-:Y:S05]  /*ae70*/  FFMA.FTZ R148, R172, c[0x0][0x2d0], -R213 ;  /* 0x0000b400ac947a23 */ /* 0x002fea00000108d5 */
[C---:B------:R-:W-:Y:S01]  /*ae80*/  HMMA.16816.F32 R8, R132.reuse, R146, R8 ;  /* 0x000000928408723c */ /* 0x040fe20000001808 */
[----:B------:R-:W1:Y:S01]  /*ae90*/  LDSM.16.MT88.4 R144, [R240+0x1100] ;  /* 0x00110000f090783b */ /* 0x000e620000004200 */
[----:B------:R2:W3:Y:S06]  /*aea0*/  MUFU.EX2 R156, R148 ;  /* 0x00000094009c7308 */ /* 0x0004ec0000000800 */
[C---:B----4-:R-:W-:Y:S08]  /*aeb0*/  HMMA.16816.F32 R12, R132.reuse, R140, R12 ;  /* 0x0000008c840c723c */ /* 0x050ff0000000180c */
[C---:B------:R-:W-:Y:S01]  /*aec0*/  HMMA.16816.F32 R16, R132.reuse, R142, R16 ;  /* 0x0000008e8410723c */ /* 0x040fe20000001810 */
[----:B------:R-:W4:Y:S07]  /*aed0*/  LDSM.16.MT88.4 R140, [R247+0x4100] ;  /* 0x00410000f78c783b */ /* 0x000f2e0000004200 */
[C---:B------:R-:W-:Y:S01]  /*aee0*/  HMMA.16816.F32 R20, R132.reuse, R136, R20 ;  /* 0x000000888414723c */ /* 0x040fe20000001814 */
[----:B--2---:R-:W-:Y:S03]  /*aef0*/  LDSM.16.MT88.4 R148, [R241+0x2100] ;  /* 0x00210000f194783b */ /* 0x004fe60000004200 */
[----:B---3--:R-:W-:Y:S04]  /*af00*/  MOV R189, R156 ;  /* 0x0000009c00bd7202 */ /* 0x008fe80000000f00 */
[C---:B------:R-:W-:Y:S01]  /*af10*/  HMMA.16816.F32 R24, R132.reuse, R138, R24 ;  /* 0x0000008a8418723c */ /* 0x040fe20000001818 */
[----:B------:R-:W2:Y:S07]  /*af20*/  LDSM.16.MT88.4 R136, [R242+0x4100] ;  /* 0x00410000f288783b */ /* 0x000eae0000004200 */
[C---:B-1----:R-:W-:Y:S08]  /*af30*/  HMMA.16816.F32 R28, R132.reuse, R144, R28 ;  /* 0x00000090841c723c */ /* 0x042ff0000000181c */
[C---:B------:R-:W-:Y:S01]  /*af40*/  HMMA.16816.F32 R32, R132.reuse, R146, R32 ;  /* 0x000000928420723c */ /* 0x040fe20000001820 */
[----:B------:R-:W1:Y:S07]  /*af50*/  LDSM.16.MT88.4 R144, [R241+0x4100] ;  /* 0x00410000f190783b */ /* 0x000e6e0000004200 */
[C---:B----4-:R-:W-:Y:S08]  /*af60*/  HMMA.16816.F32 R36, R132.reuse, R140, R36 ;  /* 0x0000008c8424723c */ /* 0x050ff00000001824 */
        /* <DEDUP_REMOVED lines=20> */
[C---:B--2---:R-:W-:Y:S07]  /*b0b0*/  HMMA.16816.F32 R92, R132.reuse, R136, R92 ;  /* 0x00000088845c723c */ /* 0x044fee000000185c */
[--C-:B------:R-:W-:Y:S01]  /*b0c0*/  FFMA.FTZ R136, R166, c[0x0][0x2d0], -R215.reuse ;  /* 0x0000b400a6887a23 */ /* 0x100fe200000108d7 */
[C---:B------:R-:W-:Y:S01]  /*b0d0*/  HMMA.16816.F32 R96, R132.reuse, R138, R96 ;  /* 0x0000008a8460723c */ /* 0x040fe20000001860 */
[----:B------:R-:W-:Y:S02]  /*b0e0*/  LDSM.16.MT88.4 R164, [R242+0x2900] ;  /* 0x00290000f2a4783b */ /* 0x000fe40000004200 */
[----:B------:R2:W-:Y:S05]  /*b0f0*/  MUFU.EX2 R155, R136 ;  /* 0x00000088009b7308 */ /* 0x0005ea0000000800 */
[C---:B-1----:R-:W-:Y:S07]  /*b100*/  HMMA.16816.F32 R100, R132.reuse, R144, R100 ;  /* 0x000000908464723c */ /* 0x042fee0000001864 */
[--C-:B------:R-:W-:Y:S01]  /*b110*/  FFMA.FTZ R144, R175, c[0x0][0x2d0], -R215.reuse ;  /* 0x0000b400af907a23 */ /* 0x100fe200000108d7 */
[C---:B------:R-:W-:Y:S03]  /*b120*/  HMMA.16816.F32 R104, R132.reuse, R146, R104 ;  /* 0x000000928468723c */ /* 0x040fe60000001868 */
[----:B------:R1:W4:Y:S01]  /*b130*/  MUFU.EX2 R163, R144 ;  /* 0x0000009000a37308 */ /* 0x0003220000000800 */
[----:B------:R-:W-:Y:S02]  /*b140*/  FFMA.FTZ R215, R211, c[0x0][0x2d0], -R215 ;  /* 0x0000b400d3d77a23 */ /* 0x000fe400000108d7 */
[--C-:B------:R-:W-:Y:S01]  /*b150*/  FFMA.FTZ R211, R182, c[0x0][0x2d0], -R213.reuse ;  /* 0x0000b400b6d37a23 */ /* 0x100fe200000108d5 */
[----:B------:R-:W-:Y:S01]  /*b160*/  MOV R182, R157 ;  /* 0x0000009d00b67202 */ /* 0x000fe20000000f00 */
[C---:B---3--:R-:W-:Y:S01]  /*b170*/  HMMA.16816.F32 R108, R132.reuse, R140, R108 ;  /* 0x0000008c846c723c */ /* 0x048fe2000000186c */
[----:B--2---:R-:W2:Y:S03]  /*b180*/  LDSM.16.MT88.4 R136, [R241+0xa100] ;  /* 0x00a10000f188783b */ /* 0x004ea60000004200 */
[----:B------:R-:W-:Y:S01]  /*b190*/  MOV R188, R182 ;  /* 0x000000b600bc7202 */ /* 0x000fe20000000f00 */
[----:B------:R-:W3:Y:S02]  /*b1a0*/  MUFU.EX2 R215, R215 ;  /* 0x000000d700d77308 */ /* 0x000ee40000000800 */
[--C-:B------:R-:W-:Y:S01]  /*b1b0*/  FFMA.FTZ R140, R173, c[0x0][0x2d0], -R213.reuse ;  /* 0x0000b400ad8c7a23 */ /* 0x100fe200000108d5 */
[C---:B------:R-:W-:Y:S01]  /*b1c0*/  HMMA.16816.F32 R112, R132.reuse, R142, R112 ;  /* 0x0000008e8470723c */ /* 0x040fe20000001870 */
[----:B------:R-:W-:Y:S03]  /*b1d0*/  LDSM.16.MT88.4 R172, [R247+0x2900] ;  /* 0x00290000f7ac783b */ /* 0x000fe60000004200 */
[----:B------:R-:W-:Y:S01]  /*b1e0*/  FFMA.FTZ R213, R181, c[0x0][0x2d0], -R213 ;  /* 0x0000b400b5d57a23 */ /* 0x000fe200000108d5 */
[----:B------:R-:W-:Y:S02]  /*b1f0*/  F2FP.PACK_AB R181, R200, R201 ;  /* 0x000000c9c8b5723e */ /* 0x000fe400000000ff */
[----:B------:R5:W5:Y:S02]  /*b200*/  MUFU.EX2 R179, R140 ;  /* 0x0000008c00b37308 */ /* 0x000b640000000800 */
[----:B-1----:R-:W1:Y:S03]  /*b210*/  LDSM.16.MT88.4 R144, [R240+0xa100] ;  /* 0x00a10000f090783b */ /* 0x002e660000004200 */
[----:B----4-:R-:W-:Y:S05]  /*b220*/  MOV R190, R163 ;  /* 0x000000a300be7202 */ /* 0x010fea0000000f00 */
[----:B------:R-:W-:Y:S01]  /*b230*/  MUFU.EX2 R211, R211 ;  /* 0x000000d300d37308 */ /* 0x000fe20000000800 */
[----:B---3--:R-:W-:Y:S09]  /*b240*/  F2FP.PACK_AB R182, R215, R204 ;  /* 0x000000ccd7b6723e */ /* 0x008ff200000000ff */
[----:B------:R-:W3:Y:S01]  /*b250*/  MUFU.EX2 R213, R213 ;  /* 0x000000d500d57308 */ /* 0x000ee20000000800 */
[----:B-----5:R-:W4:Y:S01]  /*b260*/  LDSM.16.MT88.4 R140, [R247+0x1900] ;  /* 0x00190000f78c783b */ /* 0x020f220000004200 */
[----:B------:R-:W-:Y:S01]  /*b270*/  MOV R214, R179 ;  /* 0x000000b300d67202 */ /* 0x000fe20000000f00 */
[C---:B--2---:R-:W-:Y:S08]  /*b280*/  HMMA.16816.F32 R116, R132.reuse, R136, R116 ;  /* 0x000000888474723c */ /* 0x044ff00000001874 */
[C---:B------:R-:W-:Y:S01]  /*b290*/  HMMA.16816.F32 R120, R132.reuse, R138, R120 ;  /* 0x0000008a8478723c */ /* 0x040fe20000001878 */
[----:B------:R-:W2:Y:S07]  /*b2a0*/  LDSM.16.MT88.4 R136, [R242+0x1900] ;  /* 0x00190000f288783b */ /* 0x000eae0000004200 */
[C---:B-1----:R-:W-:Y:S04]  /*b2b0*/  HMMA.16816.F32 R124, R132.reuse, R144, R124 ;  /* 0x00000090847c723c */ /* 0x042fe8000000187c */
[----:B---3--:R-:W-:Y:S04]  /*b2c0*/  F2FP.PACK_AB R183, R213, R211 ;  /* 0x000000d3d5b7723e */ /* 0x008fe800000000ff */
[----:B------:R-:W-:Y:S01]  /*b2d0*/  HMMA.16816.F32 R128, R132, R146, R128 ;  /* 0x000000928480723c */ /* 0x000fe20000001880 */
[----:B------:R-:W1:Y:S06]  /*b2e0*/  LDSM.16.MT88.4 R144, [R241+0x1900] ;  /* 0x00190000f190783b */ /* 0x000e6c0000004200 */
[----:B------:R-:W-:Y:S02]  /*b2f0*/  F2FP.PACK_AB R134, R157, R163 ;  /* 0x000000a39d86723e */ /* 0x000fe400000000ff */
[----:B------:R-:W-:Y:S02]  /*b300*/  F2FP.PACK_AB R135, R156, R179 ;  /* 0x000000b39c87723e */ /* 0x000fe400000000ff */
[----:B------:R-:W-:Y:S01]  /*b310*/  LDSM.16.MT88.4 R156, [R241+0x2900] ;  /* 0x00290000f19c783b */ /* 0x000fe20000004200 */
[----:B------:R-:W-:Y:S02]  /*b320*/  F2FP.PACK_AB R132, R155, R162 ;  /* 0x000000a29b84723e */ /* 0x000fe400000000ff */
[----:B------:R-:W-:Y:S07]  /*b330*/  F2FP.PACK_AB R133, R160, R154 ;  /* 0x0000009aa085723e */ /* 0x000fee00000000ff */
        /* <DEDUP_REMOVED lines=46> */
[----:B------:R-:W-:Y:S01]  /*b620*/  HMMA.16816.F32 R128, R132, R142, R128 ;  /* 0x0000008e8480723c */ /* 0x000fe20000001880 */
[----:B------:R-:W-:Y:S06]  /*b630*/  LDSM.16.MT88.4 R140, [R247+0x5100] ;  /* 0x00510000f78c783b */ /* 0x000fec0000004200 */
[----:B------:R-:W-:Y:S02]  /*b640*/  F2FP.PACK_AB R132, R212, R210 ;  /* 0x000000d2d484723e */ /* 0x000fe400000000ff */
[----:B------:R-:W-:Y:S03]  /*b650*/  F2FP.PACK_AB R133, R208, R206 ;  /* 0x000000ced085723e */ /* 0x000fe600000000ff */
[----:B------:R-:W-:Y:S02]  /*b660*/  F2FP.PACK_AB R134, R207, R209 ;  /* 0x000000d1cf86723e */ /* 0x000fe400000000ff */
[----:B------:R-:W-:Y:S07]  /*b670*/  F2FP.PACK_AB R135, R199, R205 ;  /* 0x000000cdc787723e */ /* 0x000fee00000000ff */
        /* <DEDUP_REMOVED lines=14> */
[----:B------:R-:W4:Y:S07]  /*b760*/  LDSM.16.MT88.4 R140, [R247+0x8100] ;  /* 0x00810000f78c783b */ /* 0x000f2e0000004200 */
        /* <DEDUP_REMOVED lines=23> */
[----:B------:R-:W-:Y:S07]  /*b8e0*/  LDSM.16.MT88.4 R140, [R247+0x5900] ;  /* 0x00590000f78c783b */ /* 0x000fee0000004200 */
[C---:B-1----:R-:W-:Y:S07]  /*b8f0*/  HMMA.16816.F32 R108, R132.reuse, R144, R108 ;  /* 0x00000090846c723c */ /* 0x042fee000000186c */
[----:B------:R-:W-:Y:S01]  /*b900*/  MOV R144, R171 ;  /* 0x000000ab00907202 */ /* 0x000fe20000000f00 */
[C---:B------:R-:W-:Y:S04]  /*b910*/  HMMA.16816.F32 R112, R132.reuse, R146, R112 ;  /* 0x000000928470723c */ /* 0x040fe80000001870 */
[----:B------:R-:W-:Y:S03]  /*b920*/  MOV R145, R170 ;  /* 0x000000aa00917202 */ /* 0x000fe60000000f00 */
[----:B------:R-:W-:Y:S01]  /*b930*/  MOV R146, R177 ;  /* 0x000000b100927202 */ /* 0x000fe20000000f00 */
[C---:B---3--:R-:W-:Y:S04]  /*b940*/  HMMA.16816.F32 R116, R132.reuse, R148, R116 ;  /* 0x000000948474723c */ /* 0x048fe80000001874 */
[----:B------:R-:W-:Y:S04]  /*b950*/  MOV R147, R176 ;  /* 0x000000b000937202 */ /* 0x000fe80000000f00 */
[C---:B------:R-:W-:Y:S01]  /*b960*/  HMMA.16816.F32 R120, R132.reuse, R150, R120 ;  /* 0x000000968478723c */ /* 0x040fe20000001878 */
[----:B------:R-:W1:Y:S07]  /*b970*/  LDSM.16.MT88.4 R148, [R240+0x2900] ;  /* 0x00290000f094783b */ /* 0x000e6e0000004200 */
[C---:B--2---:R-:W-:Y:S07]  /*b980*/  HMMA.16816.F32 R124, R132.reuse, R136, R124 ;  /* 0x00000088847c723c */ /* 0x044fee000000187c */
[----:B------:R-:W-:Y:S01]  /*b990*/  MOV R137, R169 ;  /* 0x000000a900897202 */ /* 0x000fe20000000f00 */
[----:B------:R-:W-:Y:S01]  /*b9a0*/  HMMA.16816.F32 R128, R132, R138, R128 ;  /* 0x0000008a8480723c */ /* 0x000fe20000001880 */
[----:B------:R-:W2:Y:S03]  /*b9b0*/  LDSM.16.MT88.4 R132, [R242+0x5900] ;  /* 0x00590000f284783b */ /* 0x000ea60000004200 */
[----:B------:R-:W-:Y:S03]  /*b9c0*/  MOV R136, R168 ;  /* 0x000000a800887202 */ /* 0x000fe60000000f00 */
[----:B------:R-:W-:Y:S01]  /*b9d0*/  MOV R138, R162 ;  /* 0x000000a2008a7202 */ /* 0x000fe20000000f00 */
[C---:B------:R-:W-:Y:S01]  /*b9e0*/  HMMA.16816.F32 R176, R180.reuse, R172, R4 ;  /* 0x000000acb4b0723c */ /* 0x040fe20000001804 */
[----:B------:R-:W3:Y:S04]  /*b9f0*/  LDSM.16.MT88.4 R4, [R241+0x5900] ;  /* 0x00590000f104783b */ /* 0x000ee80000004200 */
[----:B------:R-:W-:Y:S03]  /*ba00*/  MOV R139, R161 ;  /* 0x000000a1008b7202 */ /* 0x000fe60000000f00 */
[C---:B------:R-:W-:Y:S07]  /*ba10*/  HMMA.16816.F32 R172, R180.reuse, R174, R8 ;  /* 0x000000aeb4ac723c */ /* 0x040fee0000001808 */
[----:B------:R-:W-:Y:S01]  /*ba20*/  MOV R10, R155 ;  /* 0x0000009b000a7202 */ /* 0x000fe20000000f00 */
[C---:B------:R-:W-:Y:S01]  /*ba30*/  HMMA.16816.F32 R168, R180.reuse, R164, R12 ;  /* 0x000000a4b4a8723c */ /* 0x040fe2000000180c */
[----:B------:R-:W-:Y:S03]  /*ba40*/  LDSM.16.MT88.4 R12, [R247+0x8900] ;  /* 0x00890000f70c783b */ /* 0x000fe60000004200 */
[----:B------:R-:W-:Y:S04]  /*ba50*/  MOV R11, R154 ;  /* 0x0000009a000b7202 */ /* 0x000fe80000000f00 */
[C---:B------:R-:W-:Y:S01]  /*ba60*/  HMMA.16816.F32 R164, R180.reuse, R166, R16 ;  /* 0x000000a6b4a4723c */ /* 0x040fe20000001810 */
[----:B------:R-:W-:Y:S07]  /*ba70*/  LDSM.16.MT88.4 R16, [R242+0x8900] ;  /* 0x00890000f210783b */ /* 0x000fee0000004200 */
[C---:B------:R-:W-:Y:S01]  /*ba80*/  HMMA.16816.F32 R160, R180.reuse, R156, R20 ;  /* 0x0000009cb4a0723c */ /* 0x040fe20000001814 */
[----:B------:R-:W-:Y:S07]  /*ba90*/  LDSM.16.MT88.4 R20, [R241+0x8900] ;  /* 0x00890000f114783b */ /* 0x000fee0000004200 */
[C---:B------:R-:W-:Y:S01]  /*baa0*/  HMMA.16816.F32 R156, R180.reuse, R158, R24 ;  /* 0x0000009eb49c723c */ /* 0x040fe20000001818 */
[----:B------:R-:W-:Y:S07]  /*bab0*/  LDSM.16.MT88.4 R24, [R240+0x8900] ;  /* 0x00890000f018783b */ /* 0x000fee0000004200 */
[C---:B-1----:R-:W-:Y:S07]  /*bac0*/  HMMA.16816.F32 R152, R180.reuse, R148, R28 ;  /* 0x00000094b498723c */ /* 0x042fee000000181c */
[----:B------:R-:W-:Y:S01]  /*bad0*/  MOV R31, R10 ;  /* 0x0000000a001f7202 */ /* 0x000fe20000000f00 */
[C---:B------:R-:W-:Y:S04]  /*bae0*/  HMMA.16816.F32 R148, R180.reuse, R150, R32 ;  /* 0x00000096b494723c */ /* 0x040fe80000001820 */
[----:B------:R-:W-:Y:S02]  /*baf0*/  MOV R30, R11 ;  /* 0x0000000b001e7202 */ /* 0x000fe40000000f00 */
[----:B------:R-:W1:Y:S01]  /*bb00*/  LDSM.16.MT88.4 R8, [R240+0x5900] ;  /* 0x00590000f008783b */ /* 0x000e620000004200 */
[----:B------:R-:W-:Y:S02]  /*bb10*/  MOV R35, R146 ;  /* 0x0000009200237202 */ /* 0x000fe40000000f00 */
[----:B------:R-:W-:Y:S03]  /*bb20*/  MOV R34, R147 ;  /* 0x0000009300227202 */ /* 0x000fe60000000f00 */
[----:B------:R-:W-:Y:S02]  /*bb30*/  MOV R33, R144 ;  /* 0x0000009000217202 */ /* 0x000fe40000000f00 */
[----:B------:R-:W-:Y:S02]  /*bb40*/  MOV R32, R145 ;  /* 0x0000009100207202 */ /* 0x000fe40000000f00 */
[C---:B------:R-:W-:Y:S03]  /*bb50*/  HMMA.16816.F32 R144, R180.reuse, R140, R36 ;  /* 0x0000008cb490723c */ /* 0x040fe60000001824 */
[----:B------:R-:W-:Y:S02]  /*bb60*/  MOV R29, R138 ;  /* 0x0000008a001d7202 */ /* 0x000fe40000000f00 */
[----:B------:R-:W-:Y:S02]  /*bb70*/  MOV R28, R139 ;  /* 0x0000008b001c7202 */ /* 0x000fe40000000f00 */
[----:B------:R-:W-:Y:S01]  /*bb80*/  MOV R39, R136 ;  /* 0x0000008800277202 */ /* 0x000fe20000000f00 */
[C---:B------:R-:W-:Y:S04]  /*bb90*/  HMMA.16816.F32 R140, R180.reuse, R142, R40 ;  /* 0x0000008eb48c723c */ /* 0x040fe80000001828 */
[----:B------:R-:W-:Y:S01]  /*bba0*/  MOV R38, R137 ;  /* 0x0000008900267202 */ /* 0x000fe20000000f00 */
[----:B------:R-:W-:Y:S03]  /*bbb0*/  FADD.FTZ R3, R39, R3 ;  /* 0x0000000327037221 */ /* 0x000fe60000010000 */
[C---:B--2---:R-:W-:Y:S04]  /*bbc0*/  HMMA.16816.F32 R136, R180.reuse, R132, R44 ;  /* 0x00000084b488723c */ /* 0x044fe8000000182c */
[----:B------:R-:W-:Y:S04]  /*bbd0*/  FADD.FTZ R3, R33, R3 ;  /* 0x0000000321037221 */ /* 0x000fe80000010000 */
[C---:B------:R-:W-:Y:S04]  /*bbe0*/  HMMA.16816.F32 R132, R180.reuse, R134, R48 ;  /* 0x00000086b484723c */ /* 0x040fe80000001830 */
[----:B------:R-:W-:Y:S04]  /*bbf0*/  FADD.FTZ R3, R35, R3 ;  /* 0x0000000323037221 */ /* 0x000fe80000010000 */
[C---:B---3--:R-:W-:Y:S04]  /*bc00*/  HMMA.16816.F32 R52, R180.reuse, R4, R52 ;  /* 0x00000004b434723c */ /* 0x048fe80000001834 */
[----:B------:R-:W-:Y:S04]  /*bc10*/  FADD.FTZ R3, R29, R3 ;  /* 0x000000031d037221 */ /* 0x000fe80000010000 */
[C---:B------:R-:W-:Y:S01]  /*bc20*/  HMMA.16816.F32 R56, R180.reuse, R6, R56 ;  /* 0x00000006b438723c */ /* 0x040fe20000001838 */
[----:B------:R-:W2:Y:S03]  /*bc30*/  LDSM.16.MT88.4 R4, [R247+0xb900] ;  /* 0x00b90000f704783b */ /* 0x000ea60000004200 */
[----:B------:R-:W-:Y:S04]  /*bc40*/  FADD.FTZ R3, R31, R3 ;  /* 0x000000031f037221 */ /* 0x000fe80000010000 */
[C---:B-1----:R-:W-:Y:S04]  /*bc50*/  HMMA.16816.F32 R60, R180.reuse, R8, R60 ;  /* 0x00000008b43c723c */ /* 0x042fe8000000183c */
[----:B------:R-:W-:Y:S04]  /*bc60*/  FADD.FTZ R3, R190, R3 ;  /* 0x00000003be037221 */ /* 0x000fe80000010000 */
[C---:B------:R-:W-:Y:S01]  /*bc70*/  HMMA.16816.F32 R64, R180.reuse, R10, R64 ;  /* 0x0000000ab440723c */ /* 0x040fe20000001840 */
[----:B------:R-:W1:Y:S03]  /*bc80*/  LDSM.16.MT88.4 R8, [R242+0xb900] ;  /* 0x00b90000f208783b */ /* 0x000e660000004200 */
[----:B------:R-:W-:Y:S04]  /*bc90*/  FADD.FTZ R3, R188, R3 ;  /* 0x00000003bc037221 */ /* 0x000fe80000010000 */
[C---:B------:R-:W-:Y:S04]  /*bca0*/  HMMA.16816.F32 R68, R180.reuse, R12, R68 ;  /* 0x0000000cb444723c */ /* 0x040fe80000001844 */
[----:B------:R-:W-:Y:S04]  /*bcb0*/  FADD.FTZ R3, R210, R3 ;  /* 0x00000003d2037221 */ /* 0x000fe80000010000 */
[C---:B------:R-:W-:Y:S01]  /*bcc0*/  HMMA.16816.F32 R72, R180.reuse, R14, R72 ;  /* 0x0000000eb448723c */ /* 0x040fe20000001848 */
[----:B------:R-:W3:Y:S03]  /*bcd0*/  LDSM.16.MT88.4 R12, [R241+0xb900] ;  /* 0x00b90000f10c783b */ /* 0x000ee60000004200 */
[----:B------:R-:W-:Y:S04]  /*bce0*/  FADD.FTZ R212, R212, R3 ;  /* 0x00000003d4d47221 */ /* 0x000fe80000010000 */
[C---:B------:R-:W-:Y:S04]  /*bcf0*/  HMMA.16816.F32 R76, R180.reuse, R16, R76 ;  /* 0x00000010b44c723c */ /* 0x040fe8000000184c */
[----:B------:R-:W-:Y:S03]  /*bd00*/  FADD.FTZ R212, R209, R212 ;  /* 0x000000d4d1d47221 */ /* 0x000fe60000010000 */
[----:B------:R-:W-:Y:S01]  /*bd10*/  FADD.FTZ R16, R38, R198 ;  /* 0x000000c626107221 */ /* 0x000fe20000010000 */
[C---:B------:R-:W-:Y:S04]  /*bd20*/  HMMA.16816.F32 R80, R180.reuse, R18, R80 ;  /* 0x00000012b450723c */ /* 0x040fe80000001850 */
[----:B------:R-:W-:Y:S02]  /*bd30*/  FADD.FTZ R207, R207, R212 ;  /* 0x000000d4cfcf7221 */ /* 0x000fe40000010000 */
[----:B------:R-:W-:Y:S02]  /*bd40*/  FADD.FTZ R16, R32, R16 ;  /* 0x0000001020107221 */ /* 0x000fe40000010000 */
        /* <DEDUP_REMOVED lines=8> */
[C---:B--2---:R-:W-:Y:S01]  /*bdd0*/  HMMA.16816.F32 R100, R180.reuse, R4, R100 ;  /* 0x00000004b464723c */ /* 0x044fe20000001864 */
[----:B------:R2:W-:Y:S07]  /*bde0*/  STL [R1+0x2c], R3 ;  /* 0x00002c0301007387 */ /* 0x0005ee0000100800 */
[C---:B------:R-:W-:Y:S01]  /*bdf0*/  HMMA.16816.F32 R104, R180.reuse, R6, R104 ;  /* 0x00000006b468723c */ /* 0x040fe20000001868 */
[----:B------:R-:W4:Y:S07]  /*be00*/  LDSM.16.MT88.4 R4, [R240+0xb900] ;  /* 0x00b90000f004783b */ /* 0x000f2e0000004200 */
[C---:B-1----:R-:W-:Y:S07]  /*be10*/  HMMA.16816.F32 R108, R180.reuse, R8, R108 ;  /* 0x00000008b46c723c */ /* 0x042fee000000186c */
[----:B------:R-:W-:Y:S01]  /*be20*/  FADD.FTZ R8, R34, R16 ;  /* 0x0000001022087221 */ /* 0x000fe20000010000 */
[C---:B------:R-:W-:Y:S04]  /*be30*/  HMMA.16816.F32 R112, R180.reuse, R10, R112 ;  /* 0x0000000ab470723c */ /* 0x040fe80000001870 */
[----:B------:R-:W-:Y:S01]  /*be40*/  FADD.FTZ R8, R28, R8 ;  /* 0x000000081c087221 */ /* 0x000fe20000010000 */
[----:B--2---:R-:W-:Y:S03]  /*be50*/  MOV R3, R0 ;  /* 0x0000000000037202 */ /* 0x004fe60000000f00 */
[C---:B---3--:R-:W-:Y:S04]  /*be60*/  HMMA.16816.F32 R116, R180.reuse, R12, R116 ;  /* 0x0000000cb474723c */ /* 0x048fe80000001874 */
[----:B------:R-:W-:Y:S04]  /*be70*/  FADD.FTZ R8, R30, R8 ;  /* 0x000000081e087221 */ /* 0x000fe80000010000 */
[C---:B------:R-:W-:Y:S04]  /*be80*/  HMMA.16816.F32 R120, R180.reuse, R14, R120 ;  /* 0x0000000eb478723c */ /* 0x040fe80000001878 */
[----:B------:R-:W-:Y:S04]  /*be90*/  FADD.FTZ R8, R187, R8 ;  /* 0x00000008bb087221 */ /* 0x000fe80000010000 */
[----:B------:R-:W-:Y:S01]  /*bea0*/  FADD.FTZ R8, R214, R8 ;  /* 0x00000008d6087221 */ /* 0x000fe20000010000 */
[C---:B----4-:R-:W-:Y:S03]  /*beb0*/  HMMA.16816.F32 R124, R180.reuse, R4, R124 ;  /* 0x00000004b47c723c */ /* 0x050fe6000000187c */
[----:B------:R-:W-:Y:S04]  /*bec0*/  FADD.FTZ R8, R189, R8 ;  /* 0x00000008bd087221 */ /* 0x000fe80000010000 */
[----:B------:R-:W-:Y:S01]  /*bed0*/  FADD.FTZ R8, R206, R8 ;  /* 0x00000008ce087221 */ /* 0x000fe20000010000 */
[----:B------:R-:W-:Y:S04]  /*bee0*/  HMMA.16816.F32 R128, R180, R6, R128 ;  /* 0x00000006b480723c */ /* 0x000fe80000001880 */
[----:B------:R-:W-:Y:S03]  /*bef0*/  FADD.FTZ R208, R208, R8 ;  /* 0x00000008d0d07221 */ /* 0x000fe60000010000 */
[----:B------:R-:W-:Y:S01]  /*bf00*/  MOV R180, R2 ;  /* 0x0000000200b47202 */ /* 0x000fe20000000f00 */
[----:B------:R-:W-:Y:S04]  /*bf10*/  FADD.FTZ R208, R205, R208 ;  /* 0x000000d0cdd07221 */ /* 0x000fe80000010000 */
[----:B------:R-:W-:Y:S04]  /*bf20*/  FADD.FTZ R199, R199, R208 ;  /* 0x000000d0c7c77221 */ /* 0x000fe80000010000 */
[----:B------:R-:W-:Y:S04]  /*bf30*/  FADD.FTZ R199, R201, R199 ;  /* 0x000000c7c9c77221 */ /* 0x000fe80000010000 */
[----:B------:R-:W-:Y:S04]  /*bf40*/  FADD.FTZ R199, R200, R199 ;  /* 0x000000c7c8c77221 */ /* 0x000fe80000010000 */
[----:B------:R-:W-:Y:S04]  /*bf50*/  FADD.FTZ R199, R211, R199 ;  /* 0x000000c7d3c77221 */ /* 0x000fe80000010000 */
[----:B------:R-:W-:Y:S01]  /*bf60*/  FADD.FTZ R183, R213, R199 ;  /* 0x000000c7d5b77221 */ /* 0x000fe20000010000 */
[----:B------:R-:W-:-:S05]  /*bf70*/  @P0 BRA `(.L_x_802) ;  /* 0xffffb48000000947 */ /* 0x000fca000383ffff */
.L_x_801:
[----:B------:R-:W2:Y:S01]  /*bf80*/  LDL.LU R4, [R1+0x2c] ;  /* 0x00002c0001047983 */ /* 0x000ea20000300800 */
[----:B------:R-:W-:-:S02]  /*bf90*/  MOV R7, 0xff800000 ;  /* 0xff80000000077802 */ /* 0x000fc40000000f00 */
[----:B------:R-:W-:Y:S01]  /*bfa0*/  MOV R8, 0xff800000 ;  /* 0xff80000000087802 */ /* 0x000fe20000000f00 */
[----:B------:R-:W1:Y:S01]  /*bfb0*/  SHFL.BFLY PT, R3, R183, 0x2, 0x1f ;  /* 0x0c401f00b7037f89 */ /* 0x000e6200000e0000 */
[----:B------:R-:W-:Y:S01]  /*bfc0*/  PLOP3.LUT P2, PT, PT, PT, PT, 0x8, 0x0 ;  /* 0x000000000000781c */ /* 0x000fe20003f4e170 */
[----:B-1----:R-:W-:-:S05]  /*bfd0*/  FADD.FTZ R183, R3, R183 ;  /* 0x000000b703b77221 */ /* 0x002fca0000010000 */
[----:B------:R-:W1:Y:S02]  /*bfe0*/  SHFL.BFLY PT, R3, R183, 0x1, 0x1f ;  /* 0x0c201f00b7037f89 */ /* 0x000e6400000e0000 */
[----:B-1----:R-:W-:-:S05]  /*bff0*/  FADD.FTZ R3, R3, R183 ;  /* 0x000000b703037221 */ /* 0x002fca0000010000 */
[----:B------:R-:W-:-:S13]  /*c000*/  FSETP.NE.FTZ.AND P0, PT, R3, RZ, PT ;  /* 0x000000ff0300720b */ /* 0x000fda0003f15000 */
[----:B------:R-:W-:-:S05]  /*c010*/  @P0 MOV R9, 0x3f317218 ;  /* 0x3f31721800090802 */ /* 0x000fca0000000f00 */
[----:B------:R-:W-:Y:S01]  /*c020*/  @P0 FMUL.FTZ R9, R9, c[0x0][0x2d0] ;  /* 0x0000b40009090a20 */ /* 0x000fe20000410000 */
[----:B--2---:R-:W1:Y:S02]  /*c030*/  SHFL.BFLY PT, R6, R4, 0x2, 0x1f ;  /* 0x0c401f0004067f89 */ /* 0x004e6400000e0000 */
[----:B-1----:R-:W-:-:S05]  /*c040*/  FADD.FTZ R6, R6, R4 ;  /* 0x0000000406067221 */ /* 0x002fca0000010000 */
[----:B------:R-:W1:Y:S02]  /*c050*/  SHFL.BFLY PT, R4, R6, 0x1, 0x1f ;  /* 0x0c201f0006047f89 */ /* 0x000e6400000e0000 */
[----:B-1----:R-:W-:Y:S02]  /*c060*/  FADD.FTZ R6, R6, R4 ;  /* 0x0000000406067221 */ /* 0x002fe40000010000 */
[----:B------:R-:W-:-:S03]  /*c070*/  CS2R R4, SRZ ;  /* 0x0000000000047805 */ /* 0x000fc6000001ff00 */
[----:B------:R-:W-:-:S03]  /*c080*/  FSETP.NE.FTZ.AND P1, PT, R6, RZ, PT ;  /* 0x000000ff0600720b */ /* 0x000fc60003f35000 */
[----:B------:R-:W1:Y:S08]  /*c090*/  @P0 MUFU.RCP R4, R3 ;  /* 0x0000000300040308 */ /* 0x000e700000001000 */
[----:B------:R-:W2:Y:S02]  /*c0a0*/  @P0 MUFU.LG2 R3, R3 ;  /* 0x0000000300030308 */ /* 0x000ea40000000c00 */
[----:B------:R-:W-:-:S05]  /*c0b0*/  @P1 MOV R10, 0x3f317218 ;  /* 0x3f317218000a1802 */ /* 0x000fca0000000f00 */
[----:B------:R-:W-:Y:S01]  /*c0c0*/  @P1 FMUL.FTZ R10, R10, c[0x0][0x2d0] ;  /* 0x0000b4000a0a1a20 */ /* 0x000fe20000410000 */
[----:B------:R-:W3:Y:S01]  /*c0d0*/  @P1 MUFU.RCP R5, R6 ;  /* 0x0000000600051308 */ /* 0x000ee20000001000 */
[C---:B-1----:R-:W-:Y:S02]  /*c0e0*/  FMUL.FTZ R178, R4.reuse, R178 ;  /* 0x000000b204b27220 */ /* 0x042fe40000410000 */
[C---:B------:R-:W-:Y:S02]  /*c0f0*/  FMUL.FTZ R179, R4.reuse, R179 ;  /* 0x000000b304b37220 */ /* 0x040fe40000410000 */
[C---:B------:R-:W-:Y:S02]  /*c100*/  FMUL.FTZ R174, R4.reuse, R174 ;  /* 0x000000ae04ae7220 */ /* 0x040fe40000410000 */
[----:B------:R-:W-:Y:S01]  /*c110*/  FMUL.FTZ R175, R4, R175 ;  /* 0x000000af04af7220 */ /* 0x000fe20000410000 */
[----:B------:R-:W1:Y:S01]  /*c120*/  @P1 MUFU.LG2 R6, R6 ;  /* 0x0000000600061308 */ /* 0x000e620000000c00 */
[----:B--2---:R-:W-:-:S02]  /*c130*/  @P0 FMUL.FTZ R3, R3, 0.69314718246459960938 ;  /* 0x3f31721803030820 */ /* 0x004fc40000410000 */
[C---:B------:R-:W-:Y:S02]  /*c140*/  FMUL.FTZ R170, R4.reuse, R170 ;  /* 0x000000aa04aa7220 */ /* 0x040fe40000410000 */
[C---:B------:R-:W-:Y:S02]  /*c150*/  FMUL.FTZ R171, R4.reuse, R171 ;  /* 0x000000ab04ab7220 */ /* 0x040fe40000410000 */
[----:B------:R-:W-:Y:S02]  /*c160*/  FMUL.FTZ R166, R4, R166 ;  /* 0x000000a604a67220 */ /* 0x000fe40000410000 */
[C---:B---3--:R-:W-:Y:S02]  /*c170*/  FMUL.FTZ R176, R5.reuse, R176 ;  /* 0x000000b005b07220 */ /* 0x048fe40000410000 */
[C---:B------:R-:W-:Y:S02]  /*c180*/  FMUL.FTZ R177, R5.reuse, R177 ;  /* 0x000000b105b17220 */ /* 0x040fe40000410000 */
[----:B------:R-:W-:-:S02]  /*c190*/  FMUL.FTZ R172, R5, R172 ;  /* 0x000000ac05ac7220 */ /* 0x000fc40000410000 */
[C---:B------:R-:W-:Y:S02]  /*c1a0*/  FMUL.FTZ R173, R5.reuse, R173 ;  /* 0x000000ad05ad7220 */ /* 0x040fe40000410000 */
[----:B-1----:R-:W-:Y:S02]  /*c1b0*/  @P1 FMUL.FTZ R6, R6, 0.69314718246459960938 ;  /* 0x3f31721806061820 */ /* 0x002fe40000410000 */
        /* <DEDUP_REMOVED lines=58> */
[----:B------:R-:W-:Y:S02]  /*c560*/  FMUL.FTZ R128, R5, R128 ;  /* 0x0000008005807220 */ /* 0x000fe40000410000 */
        /* <DEDUP_REMOVED lines=57> */
[----:B------:R-:W-:Y:S02]  /*c900*/  FMUL.FTZ R4, R4, R131 ;  /* 0x0000008304047220 */ /* 0x000fe40000410000 */
[----:B------:R-:W-:-:S02]  /*c910*/  @P1 FFMA.FTZ R7, R10, R2, R6 ;  /* 0x000000020a071223 */ /* 0x000fc40000010006 */
[----:B------:R-:W-:Y:S02]  /*c920*/  @P0 FFMA.FTZ R8, R9, R0, R3 ;  /* 0x0000000009080223 */ /* 0x000fe40000010003 */
.L_x_793:
[----:B------:R-:W-:Y:S01]  /*c930*/  USHF.R.S32.HI UR8, URZ, 0x1f, UR9 ;  /* 0x0000001f3f087899 */ /* 0x000fe20008011409 */
[----:B------:R-:W-:Y:S05]  /*c940*/  @P2 BRA `(.L_x_805) ;  /* 0x00001be000002947 */ /* 0x000fea0003800000 */
[----:B-----5:R-:W1:Y:S01]  /*c950*/  S2R R0, SR_TID.X ;  /* 0x0000000000007919 */ /* 0x020e620000002100 */
        /* <DEDUP_REMOVED lines=194> */
.L_x_806:
[----:B-1----:R-:W-:Y:S01]  /*d580*/  SHF.R.S32.HI R9, RZ, 0x1f, R10 ;  /* 0x0000001fff097819 */ /* 0x002fe2000001140a */
[----:B------:R-:W1:Y:S01]  /*d590*/  S2R R73, SR_CTAID.X ;  /* 0x0000000000497919 */ /* 0x000e620000002500 */
[----:B------:R-:W-:Y:S01]  /*d5a0*/  LOP3.LUT R5, R6, 0xffffffe0, RZ, 0xc0, !PT ;  /* 0xffffffe006057812 */ /* 0x000fe200078ec0ff */
[----:B------:R-:W-:Y:S01]  /*d5b0*/  IMAD.MOV.U32 R6, RZ, RZ, c[0x0][0x4e8] ;  /* 0x00013a00ff067624 */ /* 0x000fe200078e00ff */
[----:B------:R-:W-:Y:S01]  /*d5c0*/  LEA.HI R9, R9, R10, RZ, 0x3 ;  /* 0x0000000a09097211 */ /* 0x000fe200078f18ff */
[----:B------:R-:W-:Y:S01]  /*d5d0*/  ULDC.64 UR4, c[0x0][0x3a0] ;  /* 0x0000e80000047ab9 */ /* 0x000fe20000000a00 */
[----:B------:R-:W-:Y:S01]  /*d5e0*/  BSSY B0, `(.L_x_807) ;  /* 0x0000097000007945 */ /* 0x000fe20003800000 */
[----:B------:R-:W-:Y:S01]  /*d5f0*/  IMAD.IADD R5, R0, 0x1, -R5 ;  /* 0x0000000100057824 */ /* 0x000fe200078e0a05 */
[----:B------:R-:W-:Y:S01]  /*d600*/  LOP3.LUT R9, R9, 0xffffff8, RZ, 0xc0, !PT ;  /* 0x0ffffff809097812 */ /* 0x000fe200078ec0ff */
[----:B------:R-:W-:Y:S01]  /*d610*/  UMOV UR15, UR17 ;  /* 0x00000011000f7c82 */ /* 0x000fe20008000000 */
[----:B------:R-:W-:Y:S01]  /*d620*/  ISETP.NE.AND P1, PT, R6, 0x1, PT ;  /* 0x000000010600780c */ /* 0x000fe20003f25270 */
        /* <DEDUP_REMOVED lines=16> */
[----:B------:R-:W-:Y:S01]  /*d730*/  LEA.HI R3, R2, R0, RZ, 0x3 ;  /* 0x0000000002037211 */ /* 0x000fe200078f18ff */
[----:B------:R-:W-:Y:S01]  /*d740*/  USEL UR16, UR16, URZ, !UP1 ;  /* 0x0000003f10107287 */ /* 0x000fe2000c800000 */
[--C-:B------:R-:W-:Y:S01]  /*d750*/  IMAD R9, R9, 0x8, R6.reuse ;  /* 0x0000000809097824 */ /* 0x100fe200078e0206 */
[----:B------:R-:W-:Y:S01]  /*d760*/  UIMAD.WIDE.U32 UR14, UR9, UR6, UR14 ;  /* 0x00000006090e72a5 */ /* 0x000fe2000f8e000e */
[----:B------:R-:W-:Y:S01]  /*d770*/  LOP3.LUT R10, R3, 0xfffffff8, RZ, 0xc0, !PT ;  /* 0xfffffff8030a7812 */ /* 0x000fe200078ec0ff */
[----:B------:R-:W-:Y:S01]  /*d780*/  UIMAD UR10, UR9, UR7, UR10 ;  /* 0x00000007090a72a4 */ /* 0x000fe2000f8e020a */
[----:B------:R-:W-:Y:S01]  /*d790*/  SHF.R.S32.HI R3, RZ, 0x3, R3 ;  /* 0x00000003ff037819 */ /* 0x000fe20000011403 */
[----:B------:R-:W-:Y:S01]  /*d7a0*/  USEL UR11, UR11, URZ, !UP1 ;  /* 0x0000003f0b0b7287 */ /* 0x000fe2000c800000 */
[C---:B-1----:R-:W-:Y:S01]  /*d7b0*/  LEA R9, R73.reuse, R9, 0x7 ;  /* 0x0000000949097211 */ /* 0x042fe200078e38ff */
[----:B------:R-:W-:Y:S01]  /*d7c0*/  ULDC.64 UR6, c[0x0][0x498] ;  /* 0x0001260000067ab9 */ /* 0x000fe20000000a00 */
[----:B------:R-:W-:Y:S01]  /*d7d0*/  IMAD R6, R73, 0x80, R6 ;  /* 0x0000008049067824 */ /* 0x000fe200078e0206 */
[----:B------:R-:W-:Y:S01]  /*d7e0*/  UIMAD UR20, UR16, UR6, URZ ;  /* 0x00000006101472a4 */ /* 0x000fe2000f8e023f */
[----:B------:R-:W-:Y:S01]  /*d7f0*/  IMAD.SHL.U32 R12, R3, 0x40, RZ ;  /* 0x00000040030c7824 */ /* 0x000fe200078e00ff */
[----:B------:R-:W-:Y:S01]  /*d800*/  UIADD3 UR15, UR15, UR10, URZ ;  /* 0x0000000a0f0f7290 */ /* 0x000fe2000fffe03f */
[----:B------:R-:W-:Y:S01]  /*d810*/  @P1 IMAD.HI.U32 R5, R9, c[0x0][0x4ec], RZ ;  /* 0x00013b0009051a27 */ /* 0x000fe200078e00ff */
[----:B------:R-:W-:-:S02]  /*d820*/  UIMAD UR7, UR11, UR7, UR20 ;  /* 0x000000070b0772a4 */ /* 0x000fc4000f8e0214 */
[----:B------:R-:W-:Y:S01]  /*d830*/  UIMAD.WIDE.U32 UR14, UR11, UR6, UR14 ;  /* 0x000000060b0e72a5 */ /* 0x000fe2000f8e000e */
[----:B------:R-:W-:Y:S01]  /*d840*/  IMAD.MOV.U32 R16, RZ, RZ, R9 ;  /* 0x000000ffff107224 */ /* 0x000fe200078e0009 */
[----:B------:R-:W-:Y:S01]  /*d850*/  @P1 SHF.R.U32.HI R16, RZ, c[0x0][0x4f0], R5 ;  /* 0x00013c00ff101a19 */ /* 0x000fe20000011605 */
[----:B------:R-:W-:Y:S01]  /*d860*/  ULDC.64 UR4, c[0x0][0x3e8] ;  /* 0x0000fa0000047ab9 */ /* 0x000fe20000000a00 */
[----:B------:R-:W-:Y:S01]  /*d870*/  LEA.HI R5, R2, R0, RZ, 0x6 ;  /* 0x0000000002057211 */ /* 0x000fe200078f30ff */
[----:B------:R-:W-:Y:S01]  /*d880*/  IMAD.IADD R0, R0, 0x1, -R10 ;  /* 0x0000000100007824 */ /* 0x000fe200078e0a0a */
[--C-:B------:R-:W-:Y:S01]  /*d890*/  SHF.R.S32.HI R10, RZ, 0x1f, R16.reuse ;  /* 0x0000001fff0a7819 */ /* 0x100fe20000011410 */
[----:B------:R-:W-:Y:S01]  /*d8a0*/  IMAD.MOV R2, RZ, RZ, -R16 ;  /* 0x000000ffff027224 */ /* 0x000fe200078e0a10 */
[----:B------:R-:W-:Y:S01]  /*d8b0*/  IADD3 R16, P0, R16, UR14, RZ ;  /* 0x0000000e10107c10 */ /* 0x000fe2000ff1e0ff */
[----:B------:R-:W-:Y:S01]  /*d8c0*/  UIMAD UR8, UR8, UR4, URZ ;  /* 0x00000004080872a4 */ /* 0x000fe2000f8e023f */
[----:B------:R-:W-:Y:S01]  /*d8d0*/  LOP3.LUT R12, R12, 0x1c0, RZ, 0xc0, !PT ;  /* 0x000001c00c0c7812 */ /* 0x000fe200078ec0ff */
[----:B------:R-:W-:Y:S01]  /*d8e0*/  IMAD R9, R2, c[0x0][0x4e8], R9 ;  /* 0x00013a0002097a24 */ /* 0x000fe200078e0209 */
[----:B------:R-:W-:Y:S01]  /*d8f0*/  UIADD3 UR19, UR19, UR17, URZ ;  /* 0x0000001113137290 */ /* 0x000fe2000fffe03f */
[----:B------:R-:W-:Y:S01]  /*d900*/  IMAD.U32 R2, RZ, RZ, UR7 ;  /* 0x00000007ff027e24 */ /* 0x000fe2000f8e00ff */
[----:B------:R-:W-:Y:S01]  /*d910*/  UIMAD UR5, UR9, UR5, UR8 ;  /* 0x00000005090572a4 */ /* 0x000fe2000f8e0208 */
[----:B------:R-:W-:Y:S01]  /*d920*/  IMAD.SHL.U32 R5, R5, 0x8, RZ ;  /* 0x0000000805057824 */ /* 0x000fe200078e00ff */
[----:B------:R-:W-:Y:S01]  /*d930*/  SHF.R.S32.HI R11, RZ, 0x1f, R9 ;  /* 0x0000001fff0b7819 */ /* 0x000fe20000011409 */
[----:B------:R-:W-:Y:S01]  /*d940*/  UIMAD.WIDE.U32 UR18, UR9, UR4, UR18 ;  /* 0x00000004091272a5 */ /* 0x000fe2000f8e0012 */
[----:B------:R-:W-:Y:S01]  /*d950*/  IADD3.X R17, R10, UR15, R2, P0, !PT ;  /* 0x0000000f0a117c10 */ /* 0x000fe200087fe402 */
[----:B------:R-:W-:Y:S01]  /*d960*/  ULDC.64 UR6, c[0x0][0x3f0] ;  /* 0x0000fc0000067ab9 */ /* 0x000fe20000000a00 */
[----:B------:R-:W-:Y:S01]  /*d970*/  LEA R2, R0, R3, 0x5 ;  /* 0x0000000300027211 */ /* 0x000fe200078e28ff */
[----:B------:R-:W-:Y:S01]  /*d980*/  IMAD R11, R11, c[0x0][0x488], RZ ;  /* 0x000122000b0b7a24 */ /* 0x000fe200078e02ff */
[----:B------:R-:W-:Y:S01]  /*d990*/  UIMAD UR16, UR16, UR6, URZ ;  /* 0x00000006101072a4 */ /* 0x000fe2000f8e023f */
[----:B------:R-:W-:Y:S01]  /*d9a0*/  IMAD.WIDE.U32 R16, R9, c[0x0][0x488], R16 ;  /* 0x0001220009107a25 */ /* 0x000fe200078e0010 */
[----:B------:R-:W-:-:S02]  /*d9b0*/  UIADD3 UR19, UR19, UR5, URZ ;  /* 0x0000000513137290 */ /* 0x000fc4000fffe03f */
[----:B------:R-:W-:Y:S01]  /*d9c0*/  UIMAD UR7, UR11, UR7, UR16 ;  /* 0x000000070b0772a4 */ /* 0x000fe2000f8e0210 */
[----:B------:R-:W-:Y:S01]  /*d9d0*/  IMAD R11, R9, c[0x0][0x48c], R11 ;  /* 0x00012300090b7a24 */ /* 0x000fe200078e020b */
[----:B------:R-:W-:Y:S01]  /*d9e0*/  LEA R10, P0, R16, c[0x0][0x450], 0x2 ;  /* 0x00011400100a7a11 */ /* 0x000fe200078010ff */
[----:B------:R-:W-:Y:S01]  /*d9f0*/  IMAD R2, R73, 0x80, R2 ;  /* 0x0000008049027824 */ /* 0x000fe200078e0202 */
[----:B------:R-:W-:Y:S01]  /*da00*/  SHF.R.U32.HI R9, RZ, 0x3, R12 ;  /* 0x00000003ff097819 */ /* 0x000fe2000001160c */
[----:B------:R-:W-:Y:S01]  /*da10*/  IMAD.SHL.U32 R0, R0, 0x8, RZ ;  /* 0x0000000800007824 */ /* 0x000fe200078e00ff */
[----:B------:R-:W-:Y:S01]  /*da20*/  UIMAD.WIDE.U32 UR18, UR11, UR6, UR18 ;  /* 0x000000060b1272a5 */ /* 0x000fe2000f8e0012 */
[----:B------:R-:W-:Y:S02]  /*da30*/  IMAD.IADD R11, R17, 0x1, R11 ;  /* 0x00000001110b7824 */ /* 0x000fe400078e020b */
[----:B------:R-:W-:Y:S01]  /*da40*/  @P1 IMAD.HI.U32 R13, R2, c[0x0][0x4ec], RZ ;  /* 0x00013b00020d1a27 */ /* 0x000fe200078e00ff */
[----:B------:R-:W-:Y:S01]  /*da50*/  LOP3.LUT R12, R12, 0x38, R0, 0xf8, !PT ;  /* 0x000000380c0c7812 */ /* 0x000fe200078ef800 */
[----:B------:R-:W-:Y:S01]  /*da60*/  UIADD3 UR7, UR19, UR7, URZ ;  /* 0x0000000713077290 */ /* 0x000fe2000fffe03f */
[----:B------:R-:W-:Y:S01]  /*da70*/  LEA.HI.X R11, R16, c[0x0][0x454], R11, 0x2, P0 ;  /* 0x00011500100b7a11 */ /* 0x000fe200000f140b */
[----:B------:R-:W-:Y:S01]  /*da80*/  IMAD.MOV.U32 R14, RZ, RZ, R2 ;  /* 0x000000ffff0e7224 */ /* 0x000fe200078e0002 */
[----:B------:R-:W-:Y:S01]  /*da90*/  @P1 SHF.R.U32.HI R14, RZ, c[0x0][0x4f0], R13 ;  /* 0x00013c00ff0e1a19 */ /* 0x000fe2000001160d */
[----:B------:R-:W-:Y:S01]  /*daa0*/  IMAD.U32 R19, RZ, RZ, UR19 ;  /* 0x00000013ff137e24 */ /* 0x000fe2000f8e00ff */
[----:B------:R-:W-:Y:S01]  /*dab0*/  LOP3.LUT R9, R12, R9, RZ, 0x3c, !PT ;  /* 0x000000090c097212 */ /* 0x000fe200078e3cff */
[----:B------:R-:W-:Y:S01]  /*dac0*/  SHFL.IDX PT, R13, R11, RZ, 0x1c1f ;  /* 0x001c1fff0b0d7589 */ /* 0x000fe200000e0000 */
[--C-:B------:R-:W-:Y:S01]  /*dad0*/  SHF.R.S32.HI R16, RZ, 0x1f, R14.reuse ;  /* 0x0000001fff107819 */ /* 0x100fe2000001140e */
[----:B------:R-:W-:Y:S01]  /*dae0*/  IMAD.MOV R15, RZ, RZ, -R14 ;  /* 0x000000ffff0f7224 */ /* 0x000fe200078e0a0e */
[----:B------:R-:W-:Y:S01]  /*daf0*/  MOV R18, UR18 ;  /* 0x0000001200127c02 */ /* 0x000fe20008000f00 */
[----:B------:R-:W1:Y:S01]  /*db00*/  SHFL.IDX PT, R12, R10, RZ, 0x1c1f ;  /* 0x001c1fff0a0c7589 */ /* 0x000e6200000e0000 */
[----:B------:R-:W-:Y:S01]  /*db10*/  IMAD.U32 R19, RZ, RZ, UR7 ;  /* 0x00000007ff137e24 */ /* 0x000fe2000f8e00ff */
[----:B------:R-:W-:Y:S01]  /*db20*/  LOP3.LUT R5, R9, 0x7ffffe00, R5, 0xf8, !PT ;  /* 0x7ffffe0009057812 */ /* 0x000fe200078ef805 */
[----:B------:R-:W-:Y:S01]  /*db30*/  IMAD R15, R15, c[0x0][0x4e8], R2 ;  /* 0x00013a000f0f7a24 */ /* 0x000fe200078e0202 */
[----:B------:R-:W-:Y:S01]  /*db40*/  SHFL.IDX PT, R10, R10, 0x1, 0x1c1f ;  /* 0x003c1f000a0a7f89 */ /* 0x000fe200000e0000 */
[----:B-----5:R-:W-:Y:S01]  /*db50*/  IMAD R2, R4, c[0x0][0x4e8], RZ ;  /* 0x00013a0004027a24 */ /* 0x020fe200078e02ff */
[----:B------:R-:W-:Y:S01]  /*db60*/  IADD3 R4, R6, 0x8, RZ ;  /* 0x0000000806047810 */ /* 0x000fe20007ffe0ff */
[----:B------:R-:W-:Y:S01]  /*db70*/  IMAD R16, R16, c[0x0][0x3e0], RZ ;  /* 0x0000f80010107a24 */ /* 0x000fe200078e02ff */
[----:B------:R-:W2:Y:S01]  /*db80*/  SHFL.IDX PT, R11, R11, 0x1, 0x1c1f ;  /* 0x003c1f000b0b7f89 */ /* 0x000ea200000e0000 */
[----:B------:R-:W-:Y:S01]  /*db90*/  IMAD.WIDE.U32 R18, R14, c[0x0][0x3e0], R18 ;  /* 0x0000f8000e127a25 */ /* 0x000fe200078e0012 */
[----:B------:R-:W-:-:S02]  /*dba0*/  ISETP.GE.OR P1, PT, R6, R2, P2 ;  /* 0x000000020600720c */ /* 0x000fc40001726670 */
[----:B------:R-:W-:Y:S01]  /*dbb0*/  ISETP.GE.OR P0, PT, R4, R2, P2 ;  /* 0x000000020400720c */ /* 0x000fe20001706670 */
[----:B------:R-:W-:Y:S01]  /*dbc0*/  IMAD R16, R14, c[0x0][0x3e4], R16 ;  /* 0x0000f9000e107a24 */ /* 0x000fe200078e0210 */
[----:B------:R-:W-:Y:S01]  /*dbd0*/  SHF.R.S32.HI R6, RZ, 0x1f, R15 ;  /* 0x0000001fff067819 */ /* 0x000fe2000001140f */
[----:B------:R-:W-:-:S03]  /*dbe0*/  IMAD R73, R73, 0x80, R3 ;  /* 0x0000008049497824 */ /* 0x000fc600078e0203 */
[----:B------:R-:W-:Y:S01]  /*dbf0*/  IADD3 R19, R19, R16, RZ ;  /* 0x0000001013137210 */ /* 0x000fe20007ffe0ff */
[----:B------:R-:W-:Y:S02]  /*dc00*/  IMAD R6, R6, c[0x0][0x3d8], RZ ;  /* 0x0000f60006067a24 */ /* 0x000fe400078e02ff */
[----:B------:R-:W-:Y:S02]  /*dc10*/  IMAD.SHL.U32 R16, R5, 0x2, RZ ;  /* 0x0000000205107824 */ /* 0x000fe400078e00ff */
[C---:B------:R-:W-:Y:S01]  /*dc20*/  IMAD R17, R15.reuse, c[0x0][0x3dc], R6 ;  /* 0x0000f7000f117a24 */ /* 0x040fe200078e0206 */
[----:B-1----:R1:W-:Y:S01]  /*dc30*/  @!P1 ST.E [R12.64], R7 ;  /* 0x000000070c009985 */ /* 0x0023e2000c10190c */
[----:B------:R-:W-:-:S04]  /*dc40*/  IMAD.WIDE.U32 R74, R15, c[0x0][0x3d8], R18 ;  /* 0x0000f6000f4a7a25 */ /* 0x000fc800078e0012 */
[----:B------:R-:W-:Y:S01]  /*dc50*/  IMAD.IADD R17, R75, 0x1, R17 ;  /* 0x000000014b117824 */ /* 0x000fe200078e0211 */
[----:B--2---:R1:W-:Y:S01]  /*dc60*/  @!P0 ST.E [R10.64], R8 ;  /* 0x000000080a008985 */ /* 0x0043e2000c10190c */
        /* <DEDUP_REMOVED lines=46> */
.L_x_808:
[----:B--234-:R-:W-:Y:S05]  /*df50*/  BSYNC B0 ;  /* 0x0000000000007941 */ /* 0x01cfea0003800000 */
.L_x_807:
        /* <DEDUP_REMOVED lines=30> */
.L_x_810:
[----:B------:R-:W-:Y:S05]  /*e140*/  BSYNC B0 ;  /* 0x0000000000007941 */ /* 0x000fea0003800000 */
.L_x_809:
        /* <DEDUP_REMOVED lines=30> */
.L_x_812:
[----:B------:R-:W-:Y:S05]  /*e330*/  BSYNC B0 ;  /* 0x0000000000007941 */ /* 0x000fea0003800000 */
.L_x_811:
        /* <DEDUP_REMOVED lines=31> */
.L_x_805:
        /* <DEDUP_REMOVED lines=10> */
[----:B-----5:R-:W2:Y:S01]  /*e5d0*/  @P0 LDG.E R0, [R6.64] ;  /* 0x0000000c06000981 */ /* 0x020ea2000c1e1900 */
        /* <DEDUP_REMOVED lines=20> */
.L_x_813:
        /* <DEDUP_REMOVED lines=43> */
.L_x_815:
[----:B------:R-:W-:Y:S05]  /*e9d0*/  BSYNC B0 ;  /* 0x0000000000007941 */ /* 0x000fea0003800000 */
.L_x_814:
        /* <DEDUP_REMOVED lines=20> */
[----:B------:R-:W-:Y:S01]  /*eb20*/  UIMAD UR7, UR9, UR5, UR7 ;  /* 0x00000005090772a4 */ /* 0x000fe2000f8e0207 */
[C---:B-1----:R-:W-:Y:S02]  /*eb30*/  IMAD R4, R0.reuse, 0x80, R4 ;  /* 0x0000008000047824 */ /* 0x042fe400078e0204 */
[----:B------:R-:W-:Y:S01]  /*eb40*/  IMAD R3, R0, 0x80, R3 ;  /* 0x0000008000037824 */ /* 0x000fe200078e0203 */
[----:B------:R-:W-:Y:S01]  /*eb50*/  ULDC.64 UR4, c[0x0][0x3f0] ;  /* 0x0000fc0000047ab9 */ /* 0x000fe20000000a00 */
[----:B------:R-:W-:Y:S01]  /*eb60*/  IADD3 R8, R9, 0x40, RZ ;  /* 0x0000004009087810 */ /* 0x000fe20007ffe0ff */
[----:B------:R-:W-:Y:S01]  /*eb70*/  UIMAD UR6, UR6, UR4, URZ ;  /* 0x00000004060672a4 */ /* 0x000fe2000f8e023f */
[----:B------:R-:W-:Y:S01]  /*eb80*/  @P0 IMAD.HI.U32 R2, R3, c[0x0][0x4ec], RZ ;  /* 0x00013b0003020a27 */ /* 0x000fe200078e00ff */
[----:B------:R-:W-:-:S02]  /*eb90*/  UIADD3 UR17, UR7, UR17, URZ ;  /* 0x0000001107117290 */ /* 0x000fc4000fffe03f */
        /* <DEDUP_REMOVED lines=49> */
.L_x_817:
[----:B------:R-:W-:Y:S05]  /*eeb0*/  BSYNC B0 ;  /* 0x0000000000007941 */ /* 0x000fea0003800000 */
.L_x_816:
        /* <DEDUP_REMOVED lines=27> */
.L_x_819:
[----:B------:R-:W-:Y:S05]  /*f070*/  BSYNC B0 ;  /* 0x0000000000007941 */ /* 0x000fea0003800000 */
.L_x_818:
        /* <DEDUP_REMOVED lines=27> */
.L_x_821:
[----:B------:R-:W-:Y:S05]  /*f230*/  BSYNC B0 ;  /* 0x0000000000007941 */ /* 0x000fea0003800000 */
.L_x_820:
        /* <DEDUP_REMOVED lines=28> */
.L_x_822:
        /* <DEDUP_REMOVED lines=16> */
.L_x_3546:


//--------------------- .text._ZN7cutlass13device_kernelIN5flash19enable_sm80_to_sm89INS1_16FlashAttnFwdSm80INS1_25CollectiveMainloopFwdSm80ILi8ELi1ELb0EN4cute5tupleIJNS5_1CILi128EEENS7_ILi48EEENS7_ILi256EEEEEELi256ENS_6half_tEfNS_4arch4Sm80ELb0ELb0ELb1ELb1ELb1ELb1ELb1ELb0EEENS1_21CollectiveEpilogueFwdINS6_IJS8_SA_S9_EEENS6_IJNS7_ILi1EEESI_SI_EEESC_SE_Li256ELb1ELb1ELb0ELb0EEENS1_19SingleTileSchedulerILb1ELb0ELb1ELi128EEEEEEEEEvNT_6ParamsE --------------------------
	.section	.text._ZN7cutlass13device_kernelIN5flash19enable_sm80_to_sm89INS1_16FlashAttnFwdSm80INS1_25CollectiveMainloopFwdSm80ILi8ELi1ELb0EN4cute5tupleIJNS5_1CILi128EEENS7_ILi48EEENS7_ILi256EEEEEELi256ENS_6half_tEfNS_4arch4Sm80ELb0ELb0ELb1ELb1ELb1ELb1ELb1ELb0EEENS1_21CollectiveEpilogueFwdINS6_IJS8_SA_S9_EEENS6_IJNS7_ILi1EEESI_SI_EEESC_SE_Li256ELb1ELb1ELb0ELb0EEENS1_19SingleTileSchedulerILb1ELb0ELb1ELi128EEEEEEEEEvNT_6ParamsE,"ax",@progbits
	.sectioninfo	@"SHI_REGISTERS=255"
	.align	128
.text._ZN7cutlass13device_kernelIN5flash19enable_sm80_to_sm89INS1_16FlashAttnFwdSm80INS1_25CollectiveMainloopFwdSm80ILi8ELi1ELb0EN4cute5tupleIJNS5_1CILi128EEENS7_ILi48EEENS7_ILi256EEEEEELi256ENS_6half_tEfNS_4arch4Sm80ELb0ELb0ELb1ELb1ELb1ELb1ELb1ELb0EEENS1_21CollectiveEpilogueFwdINS6_IJS8_SA_S9_EEENS6_IJNS7_ILi1EEESI_SI_EEESC_SE_Li256ELb1ELb1ELb0ELb0EEENS1_19SingleTileSchedulerILb1ELb0ELb1ELi128EEEEEEEEEvNT_6ParamsE:
        .type           _ZN7cutlass13device_kernelIN5flash19enable_sm80_to_sm89INS1_16FlashAttnFwdSm80INS1_25CollectiveMainloopFwdSm80ILi8ELi1ELb0EN4cute5tupleIJNS5_1CILi128EEENS7_ILi48EEENS7_ILi256EEEEEELi256ENS_6half_tEfNS_4arch4Sm80ELb0ELb0ELb1ELb1ELb1ELb1ELb1ELb0EEENS1_21CollectiveEpilogueFwdINS6_IJS8_SA_S9_EEENS6_IJNS7_ILi1EEESI_SI_EEESC_SE_Li256ELb1ELb1ELb0ELb0EEENS1_19SingleTileSchedulerILb1ELb0ELb1ELi128EEEEEEEEEvNT_6ParamsE,@function
        .size           _ZN7cutlass13device_kernelIN5flash19enable_sm80_to_sm89INS1_16FlashAttnFwdSm80INS1_25CollectiveMainloopFwdSm80ILi8ELi1ELb0EN4cute5tupleIJNS5_1CILi128EEENS7_ILi48EEENS7_ILi256EEEEEELi256ENS_6half_tEfNS_4arch4Sm80ELb0ELb0ELb1ELb1ELb1ELb1ELb1ELb0EEENS1_21CollectiveEpilogueFwdINS6_IJS8_SA_S9_EEENS6_IJNS7_ILi1EEESI_SI_EEESC_SE_Li256ELb1ELb1ELb0ELb0EEENS1_19SingleTileSchedulerILb1ELb0ELb1ELi128EEEEEEEEEvNT_6ParamsE,(.L_x_3547 - _ZN7cutlass13device_kernelIN5flash19enable_sm80_to_sm89INS1_16FlashAttnFwdSm80INS1_25CollectiveMainloopFwdSm80ILi8ELi1ELb0EN4cute5tupleIJNS5_1CILi128EEENS7_ILi48EEENS7_ILi256EEEEEELi256ENS_6half_tEfNS_4arch4Sm80ELb0ELb0ELb1ELb1ELb1ELb1ELb1ELb0EEENS1_21CollectiveEpilogueFwdINS6_IJS8_SA_S9_EEENS6_IJNS7_ILi1EEESI_SI_EEESC_SE_Li256ELb1ELb1ELb0ELb0EEENS1_19SingleTileSchedulerILb1ELb0ELb1ELi128EEEEEEEEEvNT_6ParamsE)
        .other          _ZN7cutlass13device_kernelIN5flash19enable_sm80_to_sm89INS1_16FlashAttnFwdSm80INS1_25CollectiveMainloopFwdSm80ILi8ELi1ELb0EN4cute5tupleIJNS5_1CILi128EEENS7_ILi48EEENS7_ILi256EEEEEELi256ENS_6half_tEfNS_4arch4Sm80ELb0ELb0ELb1ELb1ELb1ELb1ELb1ELb0EEENS1_21CollectiveEpilogueFwdINS6_IJS8_SA_S9_EEENS6_IJNS7_ILi1EEESI_SI_EEESC_SE_Li256ELb1ELb1ELb0ELb0EEENS1_19SingleTileSchedulerILb1ELb0ELb1ELi128EEEEEEEEEvNT_6ParamsE,@"STO_CUDA_ENTRY STV_DEFAULT"
_ZN7cutlass13device_kernelIN5flash19enable_sm80_to_sm89INS1_16FlashAttnFwdSm80INS1_25CollectiveMainloopFwdSm80ILi8ELi1ELb0EN4cute5tupleIJNS5_1CILi128EEENS7_ILi48EEENS7_ILi256EEEEEELi256ENS_6half_tEfNS_4arch4Sm80ELb0ELb0ELb1ELb1ELb1ELb1ELb1ELb0EEENS1_21CollectiveEpilogueFwdINS6_IJS8_SA_S9_EEENS6_IJNS7_ILi1EEESI_SI_EEESC_SE_Li256ELb1ELb1ELb0ELb0EEENS1_19SingleTileSchedulerILb1ELb0ELb1ELi128EEEEEEEEEvNT_6ParamsE:
[----:B------:R-:W-:Y:S02]  /*0000*/  MOV R1, c[0x0][0x28] ;  /* 0x00000a0000017a02 */ /* 0x000fe40000000f00 */
[----:B------:R-:W1:Y:S01]  /*0010*/  S2R R224, SR_TID.X ;  /* 0x0000000000e07919 */ /* 0x000e620000002100 */
[----:B------:R-:W-:Y:S01]  /*0020*/  MOV R7, 0x4 ;  /* 0x0000000400077802 */ /* 0x000fe20000000f00 */
[----:B------:R-:W-:Y:S02]  /*0030*/  ULDC.64 UR16, c[0x0][0x118] ;  /* 0x0000460000107ab9 */ /* 0x000fe40000000a00 */
[----:B------:R-:W2:Y:S04]  /*0040*/  S2R R226, SR_CTAID.Z ;  /* 0x0000000000e27919 */ /* 0x000ea80000002700 */
[----:B------:R-:W3:Y:S01]  /*0050*/  S2R R97, SR_CTAID.X ;  /* 0x0000000000617919 */ /* 0x000ee20000002500 */
[----:B-1----:R-:W-:Y:S01]  /*0060*/  SHF.R.U32.HI R0, RZ, 0x5, R224 ;  /* 0x00000005ff007819 */ /* 0x002fe200000116e0 */
[----:B--2---:R-:W-:-:S05]  /*0070*/  IMAD.WIDE R2, R226, R7, c[0x0][0x568] ;  /* 0x00015a00e2027625 */ /* 0x004fca00078e0207 */
[----:B------:R-:W1:Y:S02]  /*0080*/  SHFL.IDX PT, R0, R0, RZ, 0x1f ;  /* 0x00001fff00007589 */ /* 0x000e6400000e0000 */
[----:B-1----:R-:W-:-:S13]  /*0090*/  ISETP.NE.AND P0, PT, R0, RZ, PT ;  /* 0x000000ff0000720c */ /* 0x002fda0003f05270 */
[----:B------:R-:W-:Y:S05]  /*00a0*/  @!P0 BRA `(.L_x_823) ;  /* 0x0000013000008947 */ /* 0x000fea0003800000 */
[----:B---3--:R-:W-:-:S04]  /*00b0*/  ISETP.NE.U32.AND P0, PT, RZ, c[0x0][0x568], PT ;  /* 0x00015a00ff007a0c */ /* 0x008fc80003f05070 */
[----:B------:R-:W-:-:S13]  /*00c0*/  ISETP.NE.AND.EX P0, PT, RZ, c[0x0][0x56c], PT, P0 ;  /* 0x00015b00ff007a0c */ /* 0x000fda0003f05300 */
[----:B------:R-:W-:Y:S05]  /*00d0*/  @!P0 BRA `(.L_x_824) ;  /* 0x0000002000008947 */ /* 0x000fea0003800000 */
[----:B------:R1:W5:Y:S01]  /*00e0*/  LDG.E R3, [R2.64] ;  /* 0x0000001002037981 */ /* 0x000362000c1e1900 */
[----:B------:R-:W-:Y:S05]  /*00f0*/  BRA `(.L_x_825) ;  /* 0x0000009000007947 */ /* 0x000fea0003800000 */
.L_x_824:
[----:B------:R-:W-:-:S04]  /*0100*/  ISETP.NE.U32.AND P0, PT, RZ, c[0x0][0x560], PT ;  /* 0x00015800ff007a0c */ /* 0x000fc80003f05070 */
[----:B------:R-:W-:-:S13]  /*0110*/  ISETP.NE.AND.EX P0, PT, RZ, c[0x0][0x564], PT, P0 ;  /* 0x00015900ff007a0c */ /* 0x000fda0003f05300 */
[----:B------:R-:W-:Y:S05]  /*0120*/  @!P0 BRA `(.L_x_826) ;  /* 0x0000005000008947 */ /* 0x000fea0003800000 */
[----:B------:R-:W-:-:S05]  /*0130*/  IMAD.WIDE R4, R226, R7, c[0x0][0x560] ;  /* 0x00015800e2047625 */ /* 0x000fca00078e0207 */
[----:B------:R-:W2:Y:S04]  /*0140*/  LDG.E R3, [R4.64] ;  /* 0x0000001004037981 */ /* 0x000ea8000c1e1900 */
[----:B------:R-:W2:Y:S02]  /*0150*/  LDG.E R0, [R4.64+0x4] ;  /* 0x0000041004007981 */ /* 0x000ea4000c1e1900 */
[----:B--2---:R-:W-:Y:S01]  /*0160*/  IADD3 R3, -R3, R0, RZ ;  /* 0x0000000003037210 */ /* 0x004fe20007ffe1ff */
[----:B------:R-:W-:Y:S05]  /*0170*/  BRA `(.L_x_825) ;  /* 0x0000001000007947 */ /* 0x000fea0003800000 */
.L_x_826:
[----:B------:R-:W-:-:S05]  /*0180*/  MOV R3, c[0x0][0x54c] ;  /* 0x0001530000037a02 */ /* 0x000fca0000000f00 */
.L_x_825:
[----:B-----5:R-:W-:Y:S01]  /*0190*/  IMAD R3, R3, c[0x0][0x548], RZ ;  /* 0x0001520003037a24 */ /* 0x020fe200078e02ff */
[----:B------:R-:W-:-:S04]  /*01a0*/  SHF.L.U32 R0, R97, 0x7, RZ ;  /* 0x0000000761007819 */ /* 0x000fc800000006ff */
[----:B------:R-:W-:-:S04]  /*01b0*/  ISETP.GE.AND P0, PT, R0, R3, PT ;  /* 0x000000030000720c */ /* 0x000fc80003f06270 */
[----:B------:R-:W-:Y:S01]  /*01c0*/  SEL R226, R226, 0xffffffff, !P0 ;  /* 0xffffffffe2e27807 */ /* 0x000fe20004000000 */
[----:B------:R-:W-:Y:S05]  /*01d0*/  BRA `(.L_x_827) ;  /* 0x0000012000007947 */ /* 0x000fea0003800000 */
.L_x_823:
[----:B---3--:R-:W-:-:S04]  /*01e0*/  ISETP.NE.U32.AND P0, PT, RZ, c[0x0][0x568], PT ;  /* 0x00015a00ff007a0c */ /* 0x008fc80003f05070 */
[----:B------:R-:W-:-:S13]  /*01f0*/  ISETP.NE.AND.EX P0, PT, RZ, c[0x0][0x56c], PT, P0 ;  /* 0x00015b00ff007a0c */ /* 0x000fda0003f05300 */
[----:B------:R-:W-:Y:S05]  /*0200*/  @!P0 BRA `(.L_x_828) ;  /* 0x0000002000008947 */ /* 0x000fea0003800000 */
[----:B------:R1:W5:Y:S01]  /*0210*/  LDG.E R3, [R2.64] ;  /* 0x0000001002037981 */ /* 0x000362000c1e1900 */
[----:B------:R-:W-:Y:S05]  /*0220*/  BRA `(.L_x_829) ;  /* 0x0000009000007947 */ /* 0x000fea0003800000 */
.L_x_828:
        /* <DEDUP_REMOVED lines=8> */
.L_x_830:
[----:B------:R-:W-:-:S05]  /*02b0*/  MOV R3, c[0x0][0x54c] ;  /* 0x0001530000037a02 */ /* 0x000fca0000000f00 */
.L_x_829:
[----:B-----5:R-:W-:Y:S01]  /*02c0*/  IMAD R3, R3, c[0x0][0x548], RZ ;  /* 0x0001520003037a24 */ /* 0x020fe200078e02ff */
[----:B------:R-:W-:-:S04]  /*02d0*/  SHF.L.U32 R0, R97, 0x7, RZ ;  /* 0x0000000761007819 */ /* 0x000fc800000006ff */
[----:B------:R-:W-:-:S04]  /*02e0*/  ISETP.GE.AND P0, PT, R0, R3, PT ;  /* 0x000000030000720c */ /* 0x000fc80003f06270 */
[----:B------:R-:W-:-:S04]  /*02f0*/  SEL R226, R226, 0xffffffff, !P0 ;  /* 0xffffffffe2e27807 */ /* 0x000fc80004000000 */
.L_x_827:
[----:B------:R-:W-:-:S13]  /*0300*/  ISETP.GE.AND P0, PT, R226, RZ, PT ;  /* 0x000000ffe200720c */ /* 0x000fda0003f06270 */
[----:B------:R-:W-:Y:S05]  /*0310*/  @!P0 EXIT ;  /* 0x000000000000894d */ /* 0x000fea0003800000 */
[----:B------:R-:W-:Y:S01]  /*0320*/  ISETP.NE.U32.AND P0, PT, RZ, c[0x0][0x370], PT ;  /* 0x0000dc00ff007a0c */ /* 0x000fe20003f05070 */
[----:B------:R-:W-:Y:S01]  /*0330*/  IMAD.MOV.U32 R225, RZ, RZ, RZ ;  /* 0x000000ffffe17224 */ /* 0x000fe200078e00ff */
[----:B------:R-:W-:Y:S01]  /*0340*/  ISETP.NE.U32.AND P1, PT, RZ, c[0x0][0x360], PT ;  /* 0x0000d800ff007a0c */ /* 0x000fe20003f25070 */
[----:B------:R-:W-:Y:S01]  /*0350*/  IMAD.MOV.U32 R99, RZ, RZ, c[0x0][0x168] ;  /* 0x00005a00ff637624 */ /* 0x000fe200078e00ff */
[----:B------:R-:W-:Y:S01]  /*0360*/  ISETP.NE.AND.EX P2, PT, RZ, c[0x0][0x374], PT, P0 ;  /* 0x0000dd00ff007a0c */ /* 0x000fe20003f45300 */
[----:B------:R-:W-:Y:S01]  /*0370*/  CS2R R100, SRZ ;  /* 0x0000000000647805 */ /* 0x000fe2000001ff00 */
[----:B------:R-:W-:Y:S01]  /*0380*/  ISETP.NE.AND.EX P0, PT, RZ, c[0x0][0x364], PT, P1 ;  /* 0x0000d900ff007a0c */ /* 0x000fe20003f05310 */
[----:B------:R-:W-:Y:S01]  /*0390*/  IMAD.MOV.U32 R4, RZ, RZ, RZ ;  /* 0x000000ffff047224 */ /* 0x000fe200078e00ff */
[----:B------:R-:W-:Y:S01]  /*03a0*/  ISETP.NE.U32.AND P1, PT, RZ, c[0x0][0x348], PT ;  /* 0x0000d200ff007a0c */ /* 0x000fe20003f25070 */
[----:B------:R-:W-:Y:S01]  /*03b0*/  IMAD.WIDE R12, R226, R7, c[0x0][0x348] ;  /* 0x0000d200e20c7625 */ /* 0x000fe200078e0207 */
[----:B------:R-:W-:-:S02]  /*03c0*/  ISETP.NE.U32.AND P3, PT, RZ, c[0x0][0x350], PT ;  /* 0x0000d400ff007a0c */ /* 0x000fc40003f65070 */
[----:B------:R-:W-:Y:S01]  /*03d0*/  ISETP.NE.U32.AND P4, PT, RZ, c[0x0][0x358], PT ;  /* 0x0000d600ff007a0c */ /* 0x000fe20003f85070 */
[CC--:B------:R-:W-:Y:S01]  /*03e0*/  IMAD.WIDE R8, R226.reuse, R7.reuse, c[0x0][0x350] ;  /* 0x0000d400e2087625 */ /* 0x0c0fe200078e0207 */
[----:B------:R-:W-:Y:S02]  /*03f0*/  ISETP.NE.AND.EX P1, PT, RZ, c[0x0][0x34c], PT, P1 ;  /* 0x0000d300ff007a0c */ /* 0x000fe40003f25310 */
[----:B------:R-:W-:Y:S01]  /*0400*/  ISETP.NE.AND.EX P3, PT, RZ, c[0x0][0x354], PT, P3 ;  /* 0x0000d500ff007a0c */ /* 0x000fe20003f65330 */
[----:B------:R-:W-:Y:S01]  /*0410*/  @P2 IMAD.WIDE R16, R226, R7, c[0x0][0x370] ;  /* 0x0000dc00e2102625 */ /* 0x000fe200078e0207 */
[----:B------:R-:W-:-:S03]  /*0420*/  ISETP.NE.AND.EX P4, PT, RZ, c[0x0][0x35c], PT, P4 ;  /* 0x0000d700ff007a0c */ /* 0x000fc60003f85340 */
[CC--:B------:R-:W-:Y:S01]  /*0430*/  @P0 IMAD.WIDE R14, R226.reuse, R7.reuse, c[0x0][0x360] ;  /* 0x0000d800e20e0625 */ /* 0x0c0fe200078e0207 */
[----:B------:R2:W5:Y:S03]  /*0440*/  @P2 LDG.E R225, [R16.64] ;  /* 0x0000001010e12981 */ /* 0x000566000c1e1900 */
[----:B------:R-:W-:Y:S01]  /*0450*/  IMAD.WIDE R10, R226, R7, c[0x0][0x358] ;  /* 0x0000d600e20a7625 */ /* 0x000fe200078e0207 */
[----:B------:R2:W5:Y:S04]  /*0460*/  @P0 LDG.E R99, [R14.64] ;  /* 0x000000100e630981 */ /* 0x000568000c1e1900 */
[----:B------:R2:W5:Y:S04]  /*0470*/  @P1 LDG.E R101, [R12.64] ;  /* 0x000000100c651981 */ /* 0x000568000c1e1900 */
[----:B------:R2:W5:Y:S04]  /*0480*/  @P3 LDG.E R100, [R8.64] ;  /* 0x0000001008643981 */ /* 0x000568000c1e1900 */
[----:B------:R2:W5:Y:S04]  /*0490*/  @P4 LDG.E R4, [R10.64] ;  /* 0x000000100a044981 */ /* 0x000568000c1e1900 */
[----:B------:R-:W3:Y:S01]  /*04a0*/  S2R R223, SR_CTAID.Y ;  /* 0x0000000000df7919 */ /* 0x000ee20000002600 */
[----:B------:R-:W-:-:S02]  /*04b0*/  IMAD.MOV.U32 R5, RZ, RZ, c[0x0][0x2ac] ;  /* 0x0000ab00ff057624 */ /* 0x000fc400078e00ff */
[----:B-1----:R-:W-:Y:S02]  /*04c0*/  IMAD.MOV.U32 R2, RZ, RZ, c[0x0][0x228] ;  /* 0x00008a00ff027624 */ /* 0x002fe400078e00ff */
[----:B------:R-:W-:Y:S01]  /*04d0*/  IMAD R5, R5, c[0x0][0x1d0], RZ ;  /* 0x0000740005057a24 */ /* 0x000fe200078e02ff */
[----:B---3--:R-:W-:Y:S01]  /*04e0*/  SHF.R.S32.HI R96, RZ, 0x1f, R223 ;  /* 0x0000001fff607819 */ /* 0x008fe200000114df */
[----:B------:R-:W-:Y:S05]  /*04f0*/  @P0 BRA `(.L_x_831) ;  /* 0x0000004000000947 */ /* 0x000fea0003800000 */
[----:B--2---:R-:W-:Y:S05]  /*0500*/  @!P1 BRA `(.L_x_831) ;  /* 0x0000003000009947 */ /* 0x004fea0003800000 */
[----:B-----5:R-:W2:Y:S04]  /*0510*/  LDG.E R99, [R12.64] ;  /* 0x000000100c637981 */ /* 0x020ea8000c1e1900 */
[----:B------:R-:W2:Y:S02]  /*0520*/  LDG.E R0, [R12.64+0x4] ;  /* 0x000004100c007981 */ /* 0x000ea4000c1e1900 */
[----:B--2---:R-:W-:-:S02]  /*0530*/  IADD3 R99, -R99, R0, RZ ;  /* 0x0000000063637210 */ /* 0x004fc40007ffe1ff */
.L_x_831:
[----:B--2---:R-:W-:-:S04]  /*0540*/  ISETP.NE.U32.AND P0, PT, RZ, c[0x0][0x368], PT ;  /* 0x0000da00ff007a0c */ /* 0x004fc80003f05070 */
[----:B------:R-:W-:-:S13]  /*0550*/  ISETP.NE.AND.EX P0, PT, RZ, c[0x0][0x36c], PT, P0 ;  /* 0x0000db00ff007a0c */ /* 0x000fda0003f05300 */
[----:B------:R-:W-:Y:S05]  /*0560*/  @!P0 BRA `(.L_x_832) ;  /* 0x0000003000008947 */ /* 0x000fea0003800000 */
[----:B------:R-:W-:-:S05]  /*0570*/  IMAD.WIDE R8, R226, R7, c[0x0][0x368] ;  /* 0x0000da00e2087625 */ /* 0x000fca00078e0207 */
[----:B------:R1:W5:Y:S01]  /*0580*/  LDG.E R5, [R8.64] ;  /* 0x0000001008057981 */ /* 0x000362000c1e1900 */
[----:B------:R-:W-:Y:S05]  /*0590*/  BRA `(.L_x_833) ;  /* 0x0000004000007947 */ /* 0x000fea0003800000 */
.L_x_832:
[----:B------:R-:W-:Y:S05]  /*05a0*/  @!P3 BRA `(.L_x_833) ;  /* 0x000000300000b947 */ /* 0x000fea0003800000 */
[----:B------:R-:W2:Y:S04]  /*05b0*/  LDG.E R5, [R8.64] ;  /* 0x0000001008057981 */ /* 0x000ea8000c1e1900 */
[----:B------:R-:W2:Y:S02]  /*05c0*/  LDG.E R0, [R8.64+0x4] ;  /* 0x0000041008007981 */ /* 0x000ea4000c1e1900 */
[----:B--2---:R-:W-:Y:S02]  /*05d0*/  IADD3 R5, -R5, R0, RZ ;  /* 0x0000000005057210 */ /* 0x004fe40007ffe1ff */
.L_x_833:
[----:B------:R-:W2:Y:S04]  /*05e0*/  @P4 LDG.E R0, [R10.64] ;  /* 0x000000100a004981 */ /* 0x000ea8000c1e1900 */
[----:B------:R-:W2:Y:S01]  /*05f0*/  @P4 LDG.E R3, [R10.64+0x4] ;  /* 0x000004100a034981 */ /* 0x000ea2000c1e1900 */
[----:B-1---5:R-:W-:Y:S01]  /*0600*/  IMAD.IADD R9, R5, 0x1, -R225 ;  /* 0x0000000105097824 */ /* 0x022fe200078e0ae1 */
[----:B------:R-:W-:Y:S01]  /*0610*/  ISETP.NE.U32.AND P0, PT, RZ, c[0x0][0x378], PT ;  /* 0x0000de00ff007a0c */ /* 0x000fe20003f05070 */
[----:B------:R-:W-:-:S03]  /*0620*/  IMAD.MOV.U32 R98, RZ, RZ, R5 ;  /* 0x000000ffff627224 */ /* 0x000fc600078e0005 */
[----:B------:R-:W-:Y:S01]  /*0630*/  ISETP.NE.AND.EX P0, PT, RZ, c[0x0][0x37c], PT, P0 ;  /* 0x0000df00ff007a0c */ /* 0x000fe20003f05300 */
[----:B------:R-:W-:-:S05]  /*0640*/  IMAD.MOV R102, RZ, RZ, -R9 ;  /* 0x000000ffff667224 */ /* 0x000fca00078e0a09 */
[----:B------:R-:W-:-:S07]  /*0650*/  IMNMX R102, RZ, R102, !PT ;  /* 0x00000066ff667217 */ /* 0x000fce0007800200 */
[----:B------:R-:W-:-:S05]  /*0660*/  @P0 IMAD.WIDE R12, R226, R7, c[0x0][0x378] ;  /* 0x0000de00e20c0625 */ /* 0x000fca00078e0207 */
[----:B------:R1:W5:Y:S01]  /*0670*/  @P0 LDG.E R98, [R12.64] ;  /* 0x000000100c620981 */ /* 0x000362000c1e1900 */
[----:B--2---:R-:W-:-:S04]  /*0680*/  @P4 IMAD.IADD R2, R3, 0x1, -R0 ;  /* 0x0000000103024824 */ /* 0x004fc800078e0a00 */
[----:B------:R-:W-:-:S05]  /*0690*/  IMAD.IADD R95, R9, 0x1, R2 ;  /* 0x00000001095f7824 */ /* 0x000fca00078e0202 */
[----:B------:R-:W-:-:S05]  /*06a0*/  IADD3 R3, R95, 0x2f, RZ ;  /* 0x0000002f5f037810 */ /* 0x000fca0007ffe0ff */
[----:B------:R-:W-:-:S05]  /*06b0*/  IMAD.HI R3, R3, 0x2aaaaaab, RZ ;  /* 0x2aaaaaab03037827 */ /* 0x000fca00078e02ff */
[----:B------:R-:W-:-:S04]  /*06c0*/  SHF.R.U32.HI R156, RZ, 0x1f, R3 ;  /* 0x0000001fff9c7819 */ /* 0x000fc80000011603 */
[----:B------:R-:W-:-:S05]  /*06d0*/  LEA.HI.SX32 R156, R3, R156, 0x1d ;  /* 0x0000009c039c7211 */ /* 0x000fca00078feaff */
[----:B------:R-:W-:-:S05]  /*06e0*/  IMAD R9, R156, 0x30, -R9 ;  /* 0x000000309c097824 */ /* 0x000fca00078e0a09 */
[----:B------:R-:W-:-:S04]  /*06f0*/  IMNMX R9, R9, R2, PT ;  /* 0x0000000209097217 */ /* 0x000fc80003800200 */
[----:B------:R-:W-:Y:S01]  /*0700*/  ISETP.GT.AND P0, PT, R9, R102, PT ;  /* 0x000000660900720c */ /* 0x000fe20003f04270 */
[----:B------:R-:W-:-:S05]  /*0710*/  IMAD.WIDE.U32 R102, R102, -0x55555555, RZ ;  /* 0xaaaaaaab66667825 */ /* 0x000fca00078e00ff */
[----:B------:R-:W-:-:S05]  /*0720*/  SHF.R.U32.HI R102, RZ, 0x5, R103 ;  /* 0x00000005ff667819 */ /* 0x000fca0000011667 */
[----:B------:R-:W-:Y:S02]  /*0730*/  IMAD.MOV.U32 R3, RZ, RZ, R102 ;  /* 0x000000ffff037224 */ /* 0x000fe400078e0066 */
[----:B------:R-:W-:-:S05]  /*0740*/  @P0 IADD3 R9, R9, 0x2f, RZ ;  /* 0x0000002f09090810 */ /* 0x000fca0007ffe0ff */
[----:B------:R-:W-:-:S05]  /*0750*/  @P0 IMAD.HI R9, R9, 0x2aaaaaab, RZ ;  /* 0x2aaaaaab09090827 */ /* 0x000fca00078e02ff */
[----:B------:R-:W-:-:S04]  /*0760*/  @P0 SHF.R.U32.HI R0, RZ, 0x1f, R9 ;  /* 0x0000001fff000819 */ /* 0x000fc80000011609 */
[----:B------:R-:W-:-:S04]  /*0770*/  @P0 LEA.HI.SX32 R3, R9, R0, 0x1d ;  /* 0x0000000009030211 */ /* 0x000fc800078feaff */
[----:B------:R-:W-:-:S13]  /*0780*/  ISETP.GT.AND P0, PT, R3, R102, PT ;  /* 0x000000660300720c */ /* 0x000fda0003f04270 */
[----:B------:R-:W-:Y:S05]  /*0790*/  @!P0 BRA `(.L_x_834) ;  /* 0x00006bb000008947 */ /* 0x000fea0003800000 */
[----:B-1----:R-:W-:Y:S01]  /*07a0*/  ISETP.NE.U32.AND P1, PT, RZ, c[0x0][0x340], PT ;  /* 0x0000d000ff007a0c */ /* 0x002fe20003f25070 */
[----:B------:R-:W-:Y:S01]  /*07b0*/  UMOV UR7, 0x30 ;  /* 0x0000003000077882 */ /* 0x000fe20000000000 */
[----:B------:R-:W-:Y:S01]  /*07c0*/  IADD3 R55, R3, -0x1, RZ ;  /* 0xffffffff03377810 */ /* 0x000fe20007ffe0ff */
[----:B------:R-:W-:Y:S01]  /*07d0*/  ULDC.64 UR4, c[0x0][0x238] ;  /* 0x00008e0000047ab9 */ /* 0x000fe20000000a00 */
[----:B------:R-:W-:-:S13]  /*07e0*/  ISETP.NE.AND.EX P1, PT, RZ, c[0x0][0x344], PT, P1 ;  /* 0x0000d100ff007a0c */ /* 0x000fda0003f25310 */
[----:B------:R-:W-:-:S06]  /*07f0*/  @P1 IMAD.WIDE R164, R226, R7, c[0x0][0x340] ;  /* 0x0000d000e2a41625 */ /* 0x000fcc00078e0207 */
[----:B------:R-:W2:Y:S01]  /*0800*/  @P1 LDG.E R164, [R164.64] ;  /* 0x00000010a4a41981 */ /* 0x000ea2000c1e1900 */
[----:B------:R-:W-:Y:S01]  /*0810*/  SHF.R.S32.HI R7, RZ, 0x1f, R224 ;  /* 0x0000001fff077819 */ /* 0x000fe200000114e0 */
[----:B------:R-:W-:Y:S01]  /*0820*/  IMAD R150, R96, c[0x0][0x240], RZ ;  /* 0x0000900060967a24 */ /* 0x000fe200078e02ff */
[----:B------:R-:W-:Y:S01]  /*0830*/  SHF.R.S32.HI R127, RZ, 0x1f, R226 ;  /* 0x0000001fff7f7819 */ /* 0x000fe200000114e2 */
[----:B------:R-:W-:Y:S01]  /*0840*/  UIMAD.WIDE.U32 UR10, UR7, UR4, URZ ;  /* 0x00000004070a72a5 */ /* 0x000fe2000f8e003f */
[----:B------:R-:W-:Y:S01]  /*0850*/  LEA.HI R9, R7, R224, RZ, 0x3 ;  /* 0x000000e007097211 */ /* 0x000fe200078f18ff */
[----:B------:R-:W-:Y:S01]  /*0860*/  IMAD R150, R223, c[0x0][0x244], R150 ;  /* 0x00009100df967a24 */ /* 0x000fe200078e0296 */
[----:B------:R-:W-:Y:S01]  /*0870*/  SEL R148, R226, RZ, !P4 ;  /* 0x000000ffe2947207 */ /* 0x000fe20006000000 */
[----:B------:R-:W-:Y:S01]  /*0880*/  UIMAD UR8, UR7, UR5, URZ ;  /* 0x00000005070872a4 */ /* 0x000fe2000f8e023f */
[----:B------:R-:W-:Y:S01]  /*0890*/  SHF.R.S32.HI R17, RZ, 0x3, R9 ;  /* 0x00000003ff117819 */ /* 0x000fe20000011409 */
[----:B------:R-:W-:Y:S01]  /*08a0*/  IMAD.IADD R100, R100, 0x1, R5 ;  /* 0x0000000164647824 */ /* 0x000fe200078e0205 */
[----:B------:R-:W-:Y:S01]  /*08b0*/  LOP3.LUT R9, R9, 0xfffffff8, RZ, 0xc0, !PT ;  /* 0xfffffff809097812 */ /* 0x000fe200078ec0ff */
[----:B------:R-:W-:Y:S01]  /*08c0*/  UIADD3 UR8, UR11, UR8, URZ ;  /* 0x000000080b087290 */ /* 0x000fe2000fffe03f */
[----:B------:R-:W-:Y:S01]  /*08d0*/  SHF.R.S32.HI R160, RZ, 0x1f, R17 ;  /* 0x0000001fffa07819 */ /* 0x000fe20000011411 */
[C---:B------:R-:W-:Y:S01]  /*08e0*/  IMAD.SHL.U32 R108, R17.reuse, 0x40, RZ ;  /* 0x00000040116c7824 */ /* 0x040fe200078e00ff */
[----:B------:R-:W-:Y:S01]  /*08f0*/  IADD3 R146, P0, R17, R4, RZ ;  /* 0x0000000411927210 */ /* 0x000fe20007f1e0ff */
[----:B------:R-:W-:Y:S01]  /*0900*/  IMAD.IADD R0, R224, 0x1, -R9 ;  /* 0x00000001e0007824 */ /* 0x000fe200078e0a09 */
[----:B------:R-:W-:Y:S01]  /*0910*/  LEA.HI R7, R7, R224, RZ, 0x6 ;  /* 0x000000e007077211 */ /* 0x000fe200078f30ff */
[C---:B------:R-:W-:Y:S01]  /*0920*/  IMAD R3, R55.reuse, UR8, RZ ;  /* 0x0000000837037c24 */ /* 0x040fe2000f8e02ff */
[----:B------:R-:W-:Y:S01]  /*0930*/  LEA.HI.X.SX32 R147, R4, R160, 0x1, P0 ;  /* 0x000000a004937211 */ /* 0x000fe200000f0eff */
[----:B------:R-:W-:Y:S01]  /*0940*/  IMAD.SHL.U32 R18, R0, 0x8, RZ ;  /* 0x0000000800127824 */ /* 0x000fe200078e00ff */
[----:B------:R-:W-:Y:S01]  /*0950*/  SHF.R.S32.HI R6, RZ, 0x1f, R55 ;  /* 0x0000001fff067819 */ /* 0x000fe20000011437 */
[----:B------:R-:W-:Y:S01]  /*0960*/  IMAD R4, R55, -0x30, R2 ;  /* 0xffffffd037047824 */ /* 0x000fe200078e0202 */
[----:B------:R-:W-:Y:S01]  /*0970*/  LOP3.LUT R108, R108, 0x1c0, RZ, 0xc0, !PT ;  /* 0x000001c06c6c7812 */ /* 0x000fe200078ec0ff */
[----:B------:R-:W-:Y:S01]  /*0980*/  IMAD R9, R147, c[0x0][0x238], RZ ;  /* 0x00008e0093097a24 */ /* 0x000fe200078e02ff */
[--C-:B------:R-:W-:Y:S01]  /*0990*/  SHF.R.S32.HI R19, RZ, 0x1f, R18.reuse ;  /* 0x0000001fff137819 */ /* 0x100fe20000011412 */
[----:B------:R-:W-:Y:S01]  /*09a0*/  IMAD.SHL.U32 R20, R0, 0x4, RZ ;  /* 0x0000000400147824 */ /* 0x000fe200078e00ff */
[----:B------:R-:W-:Y:S01]  /*09b0*/  IMNMX R4, R4, 0x30, PT ;  /* 0x0000003004047817 */ /* 0x000fe20003800200 */
[----:B------:R-:W-:Y:S01]  /*09c0*/  IMAD R8, R146, c[0x0][0x23c], R9 ;  /* 0x00008f0092087a24 */ /* 0x000fe200078e0209 */
[----:B------:R-:W-:Y:S01]  /*09d0*/  IADD3 R109, R18, 0x80, RZ ;  /* 0x00000080126d7810 */ /* 0x000fe20007ffe0ff */
[----:B------:R-:W-:Y:S01]  /*09e0*/  IMAD.WIDE.U32 R10, R146, c[0x0][0x238], R18 ;  /* 0x00008e00920a7a25 */ /* 0x000fe200078e0012 */
[----:B------:R-:W-:Y:S01]  /*09f0*/  IADD3 R16, R20, 0x40, RZ ;  /* 0x0000004014107810 */ /* 0x000fe20007ffe0ff */
[----:B------:R-:W-:Y:S01]  /*0a00*/  USHF.L.U32 UR12, UR4, 0x5, URZ ;  /* 0x00000005040c7899 */ /* 0x000fe2000800063f */
[----:B------:R-:W-:Y:S01]  /*0a10*/  LOP3.LUT R105, R108, 0x38, R18, 0xf8, !PT ;  /* 0x000000386c697812 */ /* 0x000fe200078ef812 */
[----:B------:R-:W-:Y:S01]  /*0a20*/  IMAD.IADD R9, R11, 0x1, R8 ;  /* 0x000000010b097824 */ /* 0x000fe200078e0208 */
[----:B------:R-:W-:Y:S01]  /*0a30*/  SHF.R.U32.HI R106, RZ, 0x3, R108 ;  /* 0x00000003ff6a7819 */ /* 0x000fe2000001166c */
[----:B------:R-:W-:Y:S01]  /*0a40*/  IMAD.MOV.U32 R8, RZ, RZ, R10 ;  /* 0x000000ffff087224 */ /* 0x000fe200078e000a */
[----:B------:R-:W-:Y:S01]  /*0a50*/  IADD3 R107, R18, 0xc0, RZ ;  /* 0x000000c0126b7810 */ /* 0x000fe20007ffe0ff */
[----:B------:R-:W-:Y:S01]  /*0a60*/  IMAD.IADD R4, R4, 0x1, -R17 ;  /* 0x0000000104047824 */ /* 0x000fe200078e0a11 */
[----:B------:R-:W-:Y:S01]  /*0a70*/  ISETP.GE.AND P2, PT, R18, c[0x0][0x1d4], PT ;  /* 0x0000750012007a0c */ /* 0x000fe20003f46270 */
[----:B------:R-:W-:Y:S01]  /*0a80*/  IMAD.WIDE.U32 R8, R223, c[0x0][0x240], R8 ;  /* 0x00009000df087a25 */ /* 0x000fe200078e0008 */
[----:B------:R-:W-:Y:S01]  /*0a90*/  ISETP.GE.AND P6, PT, R109, c[0x0][0x1d4], PT ;  /* 0x000075006d007a0c */ /* 0x000fe20003fc6270 */
[----:B------:R-:W-:Y:S01]  /*0aa0*/  UMOV UR6, 0x5 ;  /* 0x0000000500067882 */ /* 0x000fe20000000000 */
[C---:B------:R-:W-:Y:S01]  /*0ab0*/  ISETP.GE.AND P0, PT, R4.reuse, 0x1, PT ;  /* 0x000000010400780c */ /* 0x040fe20003f06270 */
[----:B------:R-:W-:Y:S01]  /*0ac0*/  IMAD.IADD R151, R9, 0x1, R150 ;  /* 0x0000000109977824 */ /* 0x000fe200078e0296 */
[----:B------:R-:W-:Y:S01]  /*0ad0*/  ISETP.GT.AND P3, PT, R4, 0x20, PT ;  /* 0x000000200400780c */ /* 0x000fe20003f64270 */
[----:B------:R-:W-:Y:S01]  /*0ae0*/  IMAD.MOV.U32 R150, RZ, RZ, R8 ;  /* 0x000000ffff967224 */ /* 0x000fe200078e0008 */
[----:B------:R-:W-:Y:S01]  /*0af0*/  ISETP.GE.AND P5, PT, R107, c[0x0][0x1d4], PT ;  /* 0x000075006b007a0c */ /* 0x000fe20003fa6270 */
[----:B------:R-:W-:Y:S01]  /*0b00*/  IMAD.SHL.U32 R7, R7, 0x8, RZ ;  /* 0x0000000807077824 */ /* 0x000fe200078e00ff */
[----:B------:R-:W-:Y:S01]  /*0b10*/  USHF.L.U64.HI UR9, UR4, UR6, UR5 ;  /* 0x0000000604097299 */ /* 0x000fe20008010205 */
[----:B------:R-:W-:Y:S01]  /*0b20*/  IMAD.WIDE.U32 R150, R148, c[0x0][0x248], R150 ;  /* 0x0000920094967a25 */ /* 0x000fe200078e0096 */
[----:B------:R-:W-:Y:S01]  /*0b30*/  P2R R113, PR, RZ, 0x4 ;  /* 0x00000004ff717803 */ /* 0x000fe20000000000 */
[----:B------:R-:W-:Y:S01]  /*0b40*/  ULDC.64 UR4, c[0x0][0x280] ;  /* 0x0000a00000047ab9 */ /* 0x000fe20000000a00 */
[----:B------:R-:W-:Y:S01]  /*0b50*/  LOP3.LUT R7, R7, 0xfffffe00, RZ, 0xc0, !PT ;  /* 0xfffffe0007077812 */ /* 0x000fe200078ec0ff */
[----:B------:R-:W-:Y:S01]  /*0b60*/  IMAD.IADD R15, R20, 0x1, R16 ;  /* 0x00000001140f7824 */ /* 0x000fe200078e0210 */
[----:B------:R-:W-:Y:S01]  /*0b70*/  MOV R152, R150 ;  /* 0x0000009600987202 */ /* 0x000fe20000000f00 */
[----:B------:R-:W-:Y:S01]  /*0b80*/  IMAD R3, R6, UR10, R3 ;  /* 0x0000000a06037c24 */ /* 0x000fe2000f8e0203 */
[----:B------:R-:W-:Y:S01]  /*0b90*/  LOP3.LUT R105, R7, R105, R106, 0xf6, !PT ;  /* 0x0000006907697212 */ /* 0x000fe200078ef66a */
[----:B------:R-:W-:Y:S01]  /*0ba0*/  IMAD R22, R96, c[0x0][0x260], RZ ;  /* 0x0000980060167a24 */ /* 0x000fe200078e02ff */
[----:B------:R-:W-:Y:S01]  /*0bb0*/  SHF.R.S32.HI R21, RZ, 0x1f, R20 ;  /* 0x0000001fff157819 */ /* 0x000fe20000011414 */
[----:B------:R-:W-:Y:S01]  /*0bc0*/  IMAD.WIDE.U32 R10, R223, c[0x0][0x260], R18 ;  /* 0x00009800df0a7a25 */ /* 0x000fe200078e0012 */
[----:B------:R-:W-:Y:S01]  /*0bd0*/  IADD3 R103, R17, 0x20, RZ ;  /* 0x0000002011677810 */ /* 0x000fe20007ffe0ff */
[----:B------:R-:W-:Y:S01]  /*0be0*/  USHF.L.U64.HI UR13, UR4, UR6, UR5 ;  /* 0x00000006040d7299 */ /* 0x000fe20008010205 */
[----:B------:R-:W-:Y:S01]  /*0bf0*/  SHF.R.S32.HI R122, RZ, 0x1f, R107 ;  /* 0x0000001fff7a7819 */ /* 0x000fe2000001146b */
[----:B------:R-:W-:Y:S01]  /*0c00*/  IMAD.SHL.U32 R105, R105, 0x2, RZ ;  /* 0x0000000269697824 */ /* 0x000fe200078e00ff */
[----:B------:R-:W-:Y:S01]  /*0c10*/  USHF.L.U32 UR14, UR4, 0x5, URZ ;  /* 0x00000005040e7899 */ /* 0x000fe2000800063f */
[----:B------:R-:W-:Y:S01]  /*0c20*/  IMAD R22, R223, c[0x0][0x264], R22 ;  /* 0x00009900df167a24 */ /* 0x000fe200078e0216 */
[----:B------:R-:W-:Y:S01]  /*0c30*/  LEA.HI R122, R122, R107, RZ, 0x3 ;  /* 0x0000006b7a7a7211 */ /* 0x000fe200078f18ff */
[----:B------:R-:W-:Y:S01]  /*0c40*/  IMAD R162, R160, c[0x0][0x280], RZ ;  /* 0x0000a000a0a27a24 */ /* 0x000fe200078e02ff */
[----:B------:R-:W-:Y:S01]  /*0c50*/  UIMAD.WIDE.U32 UR20, UR4, 0x30, URZ ;  /* 0x00000030041478a5 */ /* 0x000fe2000f8e003f */
[----:B------:R-:W-:Y:S01]  /*0c60*/  IMAD.IADD R23, R11, 0x1, R22 ;  /* 0x000000010b177824 */ /* 0x000fe200078e0216 */
[----:B------:R-:W-:Y:S01]  /*0c70*/  UIMAD UR15, UR7, UR5, URZ ;  /* 0x00000005070f72a4 */ /* 0x000fe2000f8e023f */
[----:B------:R-:W-:Y:S01]  /*0c80*/  IMAD.MOV.U32 R22, RZ, RZ, R10 ;  /* 0x000000ffff167224 */ /* 0x000fe200078e000a */
[----:B------:R-:W-:Y:S01]  /*0c90*/  LOP3.LUT R122, R122, 0xfffffff8, RZ, 0xc0, !PT ;  /* 0xfffffff87a7a7812 */ /* 0x000fe200078ec0ff */
[----:B------:R-:W-:Y:S01]  /*0ca0*/  IMAD R160, R160, c[0x0][0x290], RZ ;  /* 0x0000a400a0a07a24 */ /* 0x000fe200078e02ff */
[----:B------:R-:W-:Y:S01]  /*0cb0*/  ULDC.64 UR4, c[0x0][0x290] ;  /* 0x0000a40000047ab9 */ /* 0x000fe20000000a00 */
[C---:B------:R-:W-:Y:S01]  /*0cc0*/  IMAD.WIDE.U32 R8, R17.reuse, c[0x0][0x290], R18 ;  /* 0x0000a40011087a25 */ /* 0x040fe200078e0012 */
[----:B------:R-:W-:Y:S01]  /*0cd0*/  USHF.L.U64.HI UR6, UR4, UR6, UR5 ;  /* 0x0000000604067299 */ /* 0x000fe20008010205 */
[----:B------:R-:W-:Y:S01]  /*0ce0*/  P2R R111, PR, RZ, 0x40 ;  /* 0x00000040ff6f7803 */ /* 0x000fe20000000000 */
[----:B------:R-:W-:Y:S01]  /*0cf0*/  UIMAD.WIDE.U32 UR22, UR4, 0x30, URZ ;  /* 0x00000030041678a5 */ /* 0x000fe2000f8e003f */
[C---:B------:R-:W-:Y:S01]  /*0d00*/  IMAD R160, R17.reuse, c[0x0][0x294], R160 ;  /* 0x0000a50011a07a24 */ /* 0x040fe200078e02a0 */
[----:B------:R-:W-:Y:S01]  /*0d10*/  UIMAD UR5, UR7, UR5, URZ ;  /* 0x00000005070572a4 */ /* 0x000fe2000f8e023f */
[C---:B------:R-:W-:Y:S01]  /*0d20*/  IMAD R162, R17.reuse, c[0x0][0x284], R162 ;  /* 0x0000a10011a27a24 */ /* 0x040fe200078e02a2 */
[----:B------:R-:W-:Y:S01]  /*0d30*/  P2R R110, PR, RZ, 0x20 ;  /* 0x00000020ff6e7803 */ /* 0x000fe20000000000 */
[C---:B------:R-:W-:Y:S01]  /*0d40*/  IMAD.WIDE.U32 R168, R17.reuse, c[0x0][0x280], R20 ;  /* 0x0000a00011a87a25 */ /* 0x040fe200078e0014 */
[C---:B------:R-:W-:Y:S01]  /*0d50*/  IADD3 R117, -R17.reuse, 0x30, RZ ;  /* 0x0000003011757810 */ /* 0x040fe20007ffe1ff */
[----:B------:R-:W-:Y:S01]  /*0d60*/  USHF.L.U32 UR18, UR4, 0x5, URZ ;  /* 0x0000000504127899 */ /* 0x000fe2000800063f */
[----:B------:R-:W-:Y:S01]  /*0d70*/  IADD3 R14, R20, 0x20, RZ ;  /* 0x00000020140e7810 */ /* 0x000fe20007ffe0ff */
[----:B------:R-:W-:Y:S01]  /*0d80*/  IMAD.WIDE.U32 R12, R17, c[0x0][0x280], R18 ;  /* 0x0000a000110c7a25 */ /* 0x000fe200078e0012 */
[----:B------:R-:W-:Y:S01]  /*0d90*/  SHF.R.S32.HI R119, RZ, 0x1f, R122 ;  /* 0x0000001fff777819 */ /* 0x000fe2000001147a */
[----:B------:R-:W-:-:S02]  /*0da0*/  UIADD3 UR15, UR21, UR15, URZ ;  /* 0x0000000f150f7290 */ /* 0x000fc4000fffe03f */
[----:B------:R-:W-:Y:S01]  /*0db0*/  IMAD.IADD R161, R160, 0x1, R9 ;  /* 0x00000001a0a17824 */ /* 0x000fe200078e0209 */
[----:B------:R-:W-:Y:S01]  /*0dc0*/  UIADD3 UR5, UR23, UR5, URZ ;  /* 0x0000000517057290 */ /* 0x000fe2000fffe03f */
[----:B------:R-:W-:Y:S01]  /*0dd0*/  IMAD.IADD R169, R169, 0x1, R162 ;  /* 0x00000001a9a97824 */ /* 0x000fe200078e02a2 */
[----:B------:R-:W-:Y:S01]  /*0de0*/  ULDC.U8 UR4, c[0x0][0x298] ;  /* 0x0000a60000047ab9 */ /* 0x000fe20000000000 */
[----:B------:R-:W-:Y:S02]  /*0df0*/  IMAD.IADD R163, R162, 0x1, R13 ;  /* 0x00000001a2a37824 */ /* 0x000fe400078e020d */
[----:B------:R-:W-:Y:S01]  /*0e00*/  IMAD.MOV.U32 R162, RZ, RZ, R12 ;  /* 0x000000ffffa27224 */ /* 0x000fe200078e000c */
[----:B------:R-:W-:Y:S01]  /*0e10*/  SHF.R.S32.HI R12, RZ, 0x1f, R103 ;  /* 0x0000001fff0c7819 */ /* 0x000fe20000011467 */
[----:B------:R-:W-:Y:S02]  /*0e20*/  IMAD.SHL.U32 R104, R103, 0x40, RZ ;  /* 0x0000004067687824 */ /* 0x000fe400078e00ff */
[----:B------:R-:W-:Y:S01]  /*0e30*/  IMAD.WIDE.U32 R154, R223, c[0x0][0x210], RZ ;  /* 0x00008400df9a7a25 */ /* 0x000fe200078e00ff */
[----:B------:R-:W-:-:S02]  /*0e40*/  LEA.HI R12, R12, R103, RZ, 0x3 ;  /* 0x000000670c0c7211 */ /* 0x000fc400078f18ff */
[----:B------:R-:W-:Y:S01]  /*0e50*/  LOP3.LUT R104, R104, 0x1c0, RZ, 0xc0, !PT ;  /* 0x000001c068687812 */ /* 0x000fe200078ec0ff */
[----:B------:R-:W-:Y:S01]  /*0e60*/  IMAD.WIDE.U32 R166, R17, c[0x0][0x290], R20 ;  /* 0x0000a40011a67a25 */ /* 0x000fe200078e0014 */
[----:B------:R-:W-:Y:S02]  /*0e70*/  SHF.L.U32 R12, R12, 0x6, RZ ;  /* 0x000000060c0c7819 */ /* 0x000fe400000006ff */
[----:B------:R-:W-:Y:S01]  /*0e80*/  SHF.R.U32.HI R114, RZ, 0x3, R104 ;  /* 0x00000003ff727819 */ /* 0x000fe20000011668 */
[----:B------:R-:W-:Y:S01]  /*0e90*/  IMAD.MOV.U32 R134, RZ, RZ, c[0x0][0x27c] ;  /* 0x00009f00ff867624 */ /* 0x000fe200078e00ff */
[----:B------:R-:W-:Y:S01]  /*0ea0*/  LOP3.LUT R12, R12, 0xfffffe00, RZ, 0xc0, !PT ;  /* 0xfffffe000c0c7812 */ /* 0x000fe200078ec0ff */
[----:B------:R-:W-:Y:S02]  /*0eb0*/  IMAD.IADD R167, R167, 0x1, R160 ;  /* 0x00000001a7a77824 */ /* 0x000fe400078e02a0 */
[----:B------:R-:W-:Y:S02]  /*0ec0*/  IMAD.MOV.U32 R135, RZ, RZ, c[0x0][0x2b8] ;  /* 0x0000ae00ff877624 */ /* 0x000fe400078e00ff */
[----:B------:R-:W-:-:S02]  /*0ed0*/  IMAD.MOV.U32 R160, RZ, RZ, R8 ;  /* 0x000000ffffa07224 */ /* 0x000fc400078e0008 */
[----:B-----5:R-:W-:-:S04]  /*0ee0*/  IMAD.WIDE.U32 R168, R98, c[0x0][0x280], R168 ;  /* 0x0000a00062a87a25 */ /* 0x020fc800078e00a8 */
[----:B------:R-:W-:Y:S02]  /*0ef0*/  IMAD.MOV.U32 R68, RZ, RZ, c[0x0][0x27c] ;  /* 0x00009f00ff447624 */ /* 0x000fe400078e00ff */
[----:B------:R-:W-:-:S04]  /*0f00*/  IMAD.WIDE.U32 R158, R223, c[0x0][0x1e8], RZ ;  /* 0x00007a00df9e7a25 */ /* 0x000fc800078e00ff */
[----:B------:R-:W-:-:S04]  /*0f10*/  IMAD.WIDE.U32 R166, R98, c[0x0][0x290], R166 ;  /* 0x0000a40062a67a25 */ /* 0x000fc800078e00a6 */
[----:B------:R-:W-:-:S04]  /*0f20*/  IMAD.WIDE.U32 R162, R98, c[0x0][0x280], R162 ;  /* 0x0000a00062a27a25 */ /* 0x000fc800078e00a2 */
[----:B------:R-:W-:-:S04]  /*0f30*/  IMAD.WIDE.U32 R160, R98, c[0x0][0x290], R160 ;  /* 0x0000a40062a07a25 */ /* 0x000fc800078e00a0 */
[----:B------:R-:W-:Y:S02]  /*0f40*/  IMAD.SHL.U32 R68, R68, 0x2, RZ ;  /* 0x0000000244447824 */ /* 0x000fe400078e00ff */
[----:B------:R-:W-:Y:S01]  /*0f50*/  IMAD R0, R0, 0x20, R17 ;  /* 0x0000002000007824 */ /* 0x000fe200078e0211 */
[----:B--2---:R-:W-:Y:S01]  /*0f60*/  @P1 SHF.R.S32.HI R165, RZ, 0x1f, R164 ;  /* 0x0000001fffa51819 */ /* 0x004fe200000114a4 */
[----:B------:R-:W-:Y:S01]  /*0f70*/  @!P1 IMAD.MOV.U32 R165, RZ, RZ, R127 ;  /* 0x000000ffffa59224 */ /* 0x000fe200078e007f */
[----:B------:R-:W-:Y:S01]  /*0f80*/  SEL R127, R127, RZ, !P4 ;  /* 0x000000ff7f7f7207 */ /* 0x000fe20006000000 */
[----:B------:R-:W-:Y:S01]  /*0f90*/  @!P1 IMAD.MOV.U32 R164, RZ, RZ, R226 ;  /* 0x000000ffffa49224 */ /* 0x000fe200078e00e2 */
[----:B------:R-:W-:-:S03]  /*0fa0*/  ISETP.GE.AND P4, PT, R15, c[0x0][0x1d4], PT ;  /* 0x000075000f007a0c */ /* 0x000fc60003f86270 */
[C---:B------:R-:W-:Y:S01]  /*0fb0*/  IMAD R153, R127.reuse, c[0x0][0x248], RZ ;  /* 0x000092007f997a24 */ /* 0x040fe200078e02ff */
[----:B------:R-:W-:Y:S01]  /*0fc0*/  P2R R112, PR, RZ, 0x10 ;  /* 0x00000010ff707803 */ /* 0x000fe20000000000 */
[----:B------:R-:W-:Y:S02]  /*0fd0*/  IMAD R127, R127, c[0x0][0x268], RZ ;  /* 0x00009a007f7f7a24 */ /* 0x000fe400078e02ff */
[C---:B------:R-:W-:Y:S02]  /*0fe0*/  IMAD R153, R148.reuse, c[0x0][0x24c], R153 ;  /* 0x0000930094997a24 */ /* 0x040fe400078e0299 */
[C---:B------:R-:W-:Y:S02]  /*0ff0*/  IMAD R127, R148.reuse, c[0x0][0x26c], R127 ;  /* 0x00009b00947f7a24 */ /* 0x040fe400078e027f */
[----:B------:R-:W-:Y:S02]  /*1000*/  IMAD.IADD R153, R151, 0x1, R153 ;  /* 0x0000000197997824 */ /* 0x000fe400078e0299 */
[----:B------:R-:W-:-:S04]  /*1010*/  IMAD.WIDE.U32 R148, R148, c[0x0][0x268], R22 ;  /* 0x00009a0094947a25 */ /* 0x000fc800078e0016 */
[----:B------:R-:W-:-:S04]  /*1020*/  IMAD.WIDE.U32 R4, R55, UR10, R152 ;  /* 0x0000000a37047c25 */ /* 0x000fc8000f8e0098 */
[----:B------:R-:W-:Y:S01]  /*1030*/  IMAD.IADD R3, R5, 0x1, R3 ;  /* 0x0000000105037824 */ /* 0x000fe200078e0203 */
[----:B------:R-:W-:Y:S01]  /*1040*/  @P0 LEA R24, P1, R4, c[0x0][0x220], 0x1 ;  /* 0x0000880004180a11 */ /* 0x000fe200078208ff */
[----:B------:R-:W-:-:S03]  /*1050*/  IMAD.IADD R127, R149, 0x1, R127 ;  /* 0x00000001957f7824 */ /* 0x000fc600078e027f */
[C---:B------:R-:W-:Y:S02]  /*1060*/  @P0 LEA.HI.X R25, R4.reuse, c[0x0][0x224], R3, 0x1, P1 ;  /* 0x0000890004190a11 */ /* 0x040fe400008f0c03 */
[----:B------:R-:W-:-:S03]  /*1070*/  @P3 IADD3 R4, P1, R4, UR12, RZ ;  /* 0x0000000c04043c10 */ /* 0x000fc6000ff3e0ff */
[----:B------:R-:W-:Y:S01]  /*1080*/  @!PT LDS RZ, [RZ] ;  /* 0x00000000fffff984 */ /* 0x000fe20000000800 */
[----:B------:R-:W-:Y:S01]  /*1090*/  @!PT LDS RZ, [RZ] ;  /* 0x00000000fffff984 */ /* 0x000fe20000000800 */
[----:B------:R-:W-:Y:S01]  /*10a0*/  @!PT LDS RZ, [RZ] ;  /* 0x00000000fffff984 */ /* 0x000fe20000000800 */
[----:B------:R1:W-:Y:S01]  /*10b0*/  @P0 LDGSTS.E.BYPASS.LTC128B.128 [R105+0xa080], [R24.64], !P2 ;  /* 0x0a08000018690fae */ /* 0x0003e2000d101d50 */
[----:B------:R-:W-:Y:S02]  /*10c0*/  @P3 IADD3.X R3, R3, UR9, RZ, P1, !PT ;  /* 0x0000000903033c10 */ /* 0x000fe40008ffe4ff */
[----:B------:R-:W-:Y:S01]  /*10d0*/  ISETP.GE.AND P1, PT, R18, c[0x0][0x27c], PT ;  /* 0x00009f0012007a0c */ /* 0x000fe20003f26270 */
[----:B------:R1:W-:Y:S01]  /*10e0*/  @P0 LDGSTS.E.BYPASS.LTC128B.128 [R105+0xb880], [R24.64+0x80], !P4 ;  /* 0x0b88008018690fae */ /* 0x0003e2000e101d50 */
[----:B------:R-:W-:Y:S02]  /*10f0*/  ISETP.GE.AND P2, PT, R15, c[0x0][0x27c], PT ;  /* 0x00009f000f007a0c */ /* 0x000fe40003f46270 */
[----:B------:R-:W-:Y:S01]  /*1100*/  SEL R5, RZ, c[0x0][0x27c], !P1 ;  /* 0x00009f00ff057a07 */ /* 0x000fe20004800000 */
[----:B------:R1:W-:Y:S01]  /*1110*/  @P0 LDGSTS.E.BYPASS.LTC128B.128 [R105+0xd080], [R24.64+0x100], !P6 ;  /* 0x0d08010018690fae */ /* 0x0003e2000f101d50 */
[----:B------:R-:W-:-:S03]  /*1120*/  SEL R6, RZ, c[0x0][0x27c], !P2 ;  /* 0x00009f00ff067a07 */ /* 0x000fc60005000000 */
[----:B------:R1:W-:Y:S01]  /*1130*/  @P0 LDGSTS.E.BYPASS.LTC128B.128 [R105+0xe880], [R24.64+0x180], !P5 ;  /* 0x0e88018018690fae */ /* 0x0003e2000e901d50 */
[----:B------:R-:W-:Y:S01]  /*1140*/  @P3 LEA R10, P0, R4, c[0x0][0x220], 0x1 ;  /* 0x00008800040a3a11 */ /* 0x000fe200078008ff */
[----:B------:R-:W-:-:S03]  /*1150*/  IMAD.IADD R9, R15, 0x1, R6 ;  /* 0x000000010f097824 */ /* 0x000fc600078e0206 */
[----:B------:R-:W-:Y:S01]  /*1160*/  @P3 LEA.HI.X R11, R4, c[0x0][0x224], R3, 0x1, P0 ;  /* 0x00008900040b3a11 */ /* 0x000fe200000f0c03 */
[----:B------:R-:W-:Y:S01]  /*1170*/  IMAD.IADD R4, R18, 0x1, R5 ;  /* 0x0000000112047824 */ /* 0x000fe200078e0205 */
[----:B------:R-:W-:-:S04]  /*1180*/  ISETP.NE.AND P0, PT, R113, RZ, PT ;  /* 0x000000ff7100720c */ /* 0x000fc80003f05270 */
[----:B------:R-:W-:-:S04]  /*1190*/  SHF.R.S32.HI R5, RZ, 0x1f, R4 ;  /* 0x0000001fff057819 */ /* 0x000fc80000011404 */
[CC--:B------:R-:W-:Y:S02]  /*11a0*/  LEA.HI R3, R5.reuse, R4.reuse, RZ, 0x3 ;  /* 0x0000000405037211 */ /* 0x0c0fe400078f18ff */
[----:B------:R-:W-:Y:S02]  /*11b0*/  LEA.HI R5, R5, R4, RZ, 0x6 ;  /* 0x0000000405057211 */ /* 0x000fe400078f30ff */
[----:B------:R-:W-:Y:S01]  /*11c0*/  SHF.R.S32.HI R4, RZ, 0x1f, R9 ;  /* 0x0000001fff047819 */ /* 0x000fe20000011409 */
[----:B------:R1:W-:Y:S01]  /*11d0*/  @P3 LDGSTS.E.BYPASS.LTC128B.128 [R105+0xb080], [R10.64], !P0 ;  /* 0x0b0800000a693fae */ /* 0x0003e2000c101d50 */
[----:B------:R-:W-:Y:S02]  /*11e0*/  SHF.R.S32.HI R5, RZ, 0x6, R5 ;  /* 0x00000006ff057819 */ /* 0x000fe40000011405 */
[CC--:B------:R-:W-:Y:S01]  /*11f0*/  LEA.HI R69, R4.reuse, R9.reuse, RZ, 0x3 ;  /* 0x0000000904457211 */ /* 0x0c0fe200078f18ff */
[----:B------:R1:W-:Y:S01]  /*1200*/  @P3 LDGSTS.E.BYPASS.LTC128B.128 [R105+0xc880], [R10.64+0x80], !P4 ;  /* 0x0c8800800a693fae */ /* 0x0003e2000e101d50 */
[----:B------:R-:W-:Y:S01]  /*1210*/  LEA.HI R4, R4, R9, RZ, 0x6 ;  /* 0x0000000904047211 */ /* 0x000fe200078f30ff */
[C---:B------:R-:W-:Y:S01]  /*1220*/  IMAD R9, R5.reuse, 0xc00, R7 ;  /* 0x00000c0005097824 */ /* 0x040fe200078e0207 */
[----:B------:R-:W-:Y:S01]  /*1230*/  LOP3.LUT R137, R104, 0x38, R69, 0xf8, !PT ;  /* 0x0000003868897812 */ /* 0x000fe200078ef845 */
[----:B------:R1:W-:Y:S01]  /*1240*/  @P3 LDGSTS.E.BYPASS.LTC128B.128 [R105+0xe080], [R10.64+0x100], !P6 ;  /* 0x0e0801000a693fae */ /* 0x0003e2000f101d50 */
[----:B------:R-:W-:Y:S01]  /*1250*/  SHF.R.S32.HI R4, RZ, 0x6, R4 ;  /* 0x00000006ff047819 */ /* 0x000fe20000011404 */
[--C-:B------:R-:W-:Y:S01]  /*1260*/  IMAD R5, R5, 0xc00, R12.reuse ;  /* 0x00000c0005057824 */ /* 0x100fe200078e020c */
[----:B------:R-:W-:Y:S01]  /*1270*/  LOP3.LUT R23, R108, 0x38, R3, 0xf8, !PT ;  /* 0x000000386c177812 */ /* 0x000fe200078ef803 */
[----:B------:R1:W-:Y:S01]  /*1280*/  @P3 LDGSTS.E.BYPASS.LTC128B.128 [R105+0xf880], [R10.64+0x180], !P5 ;  /* 0x0f8801800a693fae */ /* 0x0003e2000e901d50 */
[----:B------:R-:W-:Y:S01]  /*1290*/  LOP3.LUT R137, R137, R114, RZ, 0x3c, !PT ;  /* 0x0000007289897212 */ /* 0x000fe200078e3cff */
[----:B------:R-:W-:Y:S01]  /*12a0*/  IMAD R6, R4, 0xc00, R7 ;  /* 0x00000c0004067824 */ /* 0x000fe200078e0207 */
[----:B------:R-:W-:Y:S01]  /*12b0*/  LOP3.LUT R13, R104, 0x38, R3, 0xf8, !PT ;  /* 0x00000038680d7812 */ /* 0x000fe200078ef803 */
[----:B------:R-:W-:Y:S01]  /*12c0*/  IMAD R4, R4, 0xc00, R12 ;  /* 0x00000c0004047824 */ /* 0x000fe200078e020c */
[----:B------:R-:W-:Y:S01]  /*12d0*/  LOP3.LUT R140, R23, R106, RZ, 0x3c, !PT ;  /* 0x0000006a178c7212 */ /* 0x000fe200078e3cff */
[----:B------:R-:W0:Y:S01]  /*12e0*/  LDGDEPBAR ;  /* 0x00000000000079af */ /* 0x000e220000000000 */
[----:B------:R-:W-:Y:S01]  /*12f0*/  LOP3.LUT R138, R13, R114, RZ, 0x3c, !PT ;  /* 0x000000720d8a7212 */ /* 0x000fe200078e3cff */
[----:B------:R-:W-:Y:S01]  /*1300*/  IMAD.IADD R137, R4, 0x1, R137 ;  /* 0x0000000104897824 */ /* 0x000fe200078e0289 */
[----:B------:R-:W-:Y:S01]  /*1310*/  LOP3.LUT R139, R108, 0x38, R69, 0xf8, !PT ;  /* 0x000000386c8b7812 */ /* 0x000fe200078ef845 */
[----:B------:R-:W-:Y:S01]  /*1320*/  IMAD R4, R96, c[0x0][0x210], RZ ;  /* 0x0000840060047a24 */ /* 0x000fe200078e02ff */
[----:B------:R-:W-:Y:S01]  /*1330*/  ISETP.GE.AND P0, PT, R134, 0x1, PT ;  /* 0x000000018600780c */ /* 0x000fe20003f06270 */
[----:B------:R-:W-:Y:S01]  /*1340*/  IMAD.IADD R140, R9, 0x1, R140 ;  /* 0x00000001098c7824 */ /* 0x000fe200078e028c */
[----:B------:R-:W-:Y:S01]  /*1350*/  LOP3.LUT R139, R139, R106, RZ, 0x3c, !PT ;  /* 0x0000006a8b8b7212 */ /* 0x000fe200078e3cff */
[----:B------:R-:W-:Y:S01]  /*1360*/  IMAD R9, R223, c[0x0][0x214], R4 ;  /* 0x00008500df097a24 */ /* 0x000fe200078e0204 */
[----:B------:R-:W-:Y:S01]  /*1370*/  SHF.R.S32.HI R4, RZ, 0x1f, R109 ;  /* 0x0000001fff047819 */ /* 0x000fe2000001146d */
[----:B------:R-:W-:Y:S01]  /*1380*/  IMAD.IADD R138, R5, 0x1, R138 ;  /* 0x00000001058a7824 */ /* 0x000fe200078e028a */
[----:B------:R-:W-:Y:S01]  /*1390*/  SHF.R.S32.HI R5, RZ, 0x1f, R98 ;  /* 0x0000001fff057819 */ /* 0x000fe20000011462 */
[----:B------:R-:W-:Y:S01]  /*13a0*/  IMAD.IADD R116, R155, 0x1, R9 ;  /* 0x000000019b747824 */ /* 0x000fe200078e0209 */
[----:B------:R-:W-:Y:S01]  /*13b0*/  LEA.HI R121, R4, R109, RZ, 0x3 ;  /* 0x0000006d04797211 */ /* 0x000fe200078f18ff */
[----:B------:R-:W-:Y:S01]  /*13c0*/  IMAD.IADD R139, R6, 0x1, R139 ;  /* 0x00000001068b7824 */ /* 0x000fe200078e028b */
[----:B------:R-:W-:Y:S01]  /*13d0*/  SHF.R.S32.HI R4, RZ, 0x1f, R15 ;  /* 0x0000001fff047819 */ /* 0x000fe2000001140f */
[----:B------:R-:W-:Y:S01]  /*13e0*/  IMAD R125, R5, c[0x0][0x280], RZ ;  /* 0x0000a000057d7a24 */ /* 0x000fe200078e02ff */
[----:B------:R-:W-:Y:S01]  /*13f0*/  LOP3.LUT R121, R121, 0xfffffff8, RZ, 0xc0, !PT ;  /* 0xfffffff879797812 */ /* 0x000fe200078ec0ff */
[----:B------:R-:W-:Y:S01]  /*1400*/  IMAD R9, R165, c[0x0][0x2b0], RZ ;  /* 0x0000ac00a5097a24 */ /* 0x000fe200078e02ff */
[----:B------:R-:W-:Y:S01]  /*1410*/  LEA.HI R123, R4, R15, RZ, 0x3 ;  /* 0x0000000f047b7211 */ /* 0x000fe200078f18ff */
[----:B------:R-:W-:Y:S01]  /*1420*/  IMAD R6, R96, c[0x0][0x1e8], RZ ;  /* 0x00007a0060067a24 */ /* 0x000fe200078e02ff */
[----:B------:R-:W-:Y:S01]  /*1430*/  LOP3.LUT R133, R3, 0xfffffff8, RZ, 0xc0, !PT ;  /* 0xfffffff803857812 */ /* 0x000fe200078ec0ff */
[----:B------:R-:W-:Y:S01]  /*1440*/  IMAD R5, R5, c[0x0][0x290], RZ ;  /* 0x0000a40005057a24 */ /* 0x000fe200078e02ff */
[----:B------:R-:W-:Y:S01]  /*1450*/  LOP3.LUT R123, R123, 0xfffffff8, RZ, 0xc0, !PT ;  /* 0xfffffff87b7b7812 */ /* 0x000fe200078ec0ff */
[----:B------:R-:W-:Y:S01]  /*1460*/  IMAD R125, R98, c[0x0][0x284], R125 ;  /* 0x0000a100627d7a24 */ /* 0x000fe200078e027d */
[----:B------:R-:W-:Y:S01]  /*1470*/  LOP3.LUT R131, R69, 0xfffffff8, RZ, 0xc0, !PT ;  /* 0xfffffff845837812 */ /* 0x000fe200078ec0ff */
[----:B------:R-:W-:Y:S01]  /*1480*/  IMAD R9, R164, c[0x0][0x2b4], R9 ;  /* 0x0000ad00a4097a24 */ /* 0x000fe200078e0209 */
[----:B------:R-:W-:Y:S01]  /*1490*/  ISETP.NE.AND P3, PT, R135, 0x1, PT ;  /* 0x000000018700780c */ /* 0x000fe20003f65270 */
[----:B------:R-:W-:Y:S01]  /*14a0*/  IMAD R115, R223, c[0x0][0x1ec], R6 ;  /* 0x00007b00df737a24 */ /* 0x000fe200078e0206 */
[----:B------:R-:W-:Y:S01]  /*14b0*/  SHF.R.S32.HI R70, RZ, 0x3, R3 ;  /* 0x00000003ff467819 */ /* 0x000fe20000011403 */
[----:B------:R-:W-:Y:S01]  /*14c0*/  IMAD R5, R98, c[0x0][0x294], R5 ;  /* 0x0000a50062057a24 */ /* 0x000fe200078e0205 */
[----:B------:R-:W-:Y:S01]  /*14d0*/  IADD3 R129, R169, R125, RZ ;  /* 0x0000007da9817210 */ /* 0x000fe20007ffe0ff */
[----:B------:R-:W-:Y:S01]  /*14e0*/  IMAD.WIDE.U32 R164, R164, c[0x0][0x2b0], RZ ;  /* 0x0000ac00a4a47a25 */ /* 0x000fe200078e00ff */
[----:B------:R-:W-:-:S02]  /*14f0*/  P2R R3, PR, RZ, 0x1 ;  /* 0x00000001ff037803 */ /* 0x000fc40000000000 */
[----:B------:R-:W-:Y:S01]  /*1500*/  IADD3 R13, R20, 0x60, RZ ;  /* 0x00000060140d7810 */ /* 0x000fe20007ffe0ff */
[----:B------:R-:W-:Y:S01]  /*1510*/  IMAD.IADD R115, R159, 0x1, R115 ;  /* 0x000000019f737824 */ /* 0x000fe200078e0273 */
[----:B------:R-:W-:Y:S01]  /*1520*/  SHF.R.S32.HI R120, RZ, 0x1f, R121 ;  /* 0x0000001fff787819 */ /* 0x000fe20000011479 */
        /* <DEDUP_REMOVED lines=8> */
[----:B------:R-:W-:Y:S01]  /*15b0*/  IMAD.SHL.U32 R140, R140, 0x2, RZ ;  /* 0x000000028c8c7824 */ /* 0x000fe200078e00ff */
[----:B------:R-:W-:Y:S01]  /*15c0*/  P2R R3, PR, RZ, 0x8 ;  /* 0x00000008ff037803 */ /* 0x000fe20000000000 */
[----:B------:R-:W-:-:S02]  /*15d0*/  IMAD.SHL.U32 R138, R138, 0x2, RZ ;  /* 0x000000028a8a7824 */ /* 0x000fc400078e00ff */
[----:B------:R-:W-:Y:S02]  /*15e0*/  IMAD.SHL.U32 R139, R139, 0x2, RZ ;  /* 0x000000028b8b7824 */ /* 0x000fe400078e00ff */
[----:B------:R-:W-:Y:S01]  /*15f0*/  IMAD.SHL.U32 R137, R137, 0x2, RZ ;  /* 0x0000000289897824 */ /* 0x000fe200078e00ff */
[----:B-1----:R-:W-:Y:S06]  /*1600*/  BAR.SYNC.DEFER_BLOCKING 0x0 ;  /* 0x0000000000007b1d */ /* 0x002fec0000010000 */
.L_x_874:
[----:B-1----:R-:W-:Y:S01]  /*1610*/  IMAD R3, R55, 0x30, R0 ;  /* 0x0000003037037824 */ /* 0x002fe200078e0200 */
[----:B------:R-:W-:Y:S01]  /*1620*/  ISETP.NE.AND P3, PT, R135, 0x1, PT ;  /* 0x000000018700780c */ /* 0x000fe20003f65270 */
[----:B------:R-:W-:Y:S01]  /*1630*/  IMAD.MOV.U32 R144, RZ, RZ, RZ ;  /* 0x000000ffff907224 */ /* 0x000fe200078e00ff */
[----:B------:R-:W-:Y:S04]  /*1640*/  DEPBAR.LE SB0, 0x0 ;  /* 0x000080000000791a */ /* 0x000fe80000000000 */
[----:B------:R-:W-:Y:S01]  /*1650*/  IMAD.IADD R143, R100, 0x1, R3 ;  /* 0x00000001648f7824 */ /* 0x000fe200078e0203 */
[----:B------:R-:W-:Y:S01]  /*1660*/  ISETP.GE.AND P0, PT, R3, R2, PT ;  /* 0x000000020300720c */ /* 0x000fe20003f06270 */
[----:B------:R-:W-:Y:S01]  /*1670*/  BSSY B2, `(.L_x_835) ;  /* 0x0000538000027945 */ /* 0x000fe20003800000 */
[----:B------:R-:W-:Y:S01]  /*1680*/  ISETP.GE.AND P4, PT, R134, 0x1, PT ;  /* 0x000000018600780c */ /* 0x000fe20003f86270 */
[----:B------:R-:W-:Y:S01]  /*1690*/  IMAD.MOV.U32 R5, RZ, RZ, R143 ;  /* 0x000000ffff057224 */ /* 0x000fe200078e008f */
[----:B------:R-:W-:Y:S02]  /*16a0*/  ISETP.GT.OR P0, PT, R0, 0x2f, P0 ;  /* 0x0000002f0000780c */ /* 0x000fe40000704670 */
[----:B---3--:R-:W-:Y:S05]  /*16b0*/  @P3 IMAD.HI.U32 R4, R143, c[0x0][0x2bc], RZ ;  /* 0x0000af008f043a27 */ /* 0x008fea00078e00ff */
[----:B------:R-:W-:Y:S06]  /*16c0*/  @P3 SHF.R.U32.HI R5, RZ, c[0x0][0x2c0], R4 ;  /* 0x0000b000ff053a19 */ /* 0x000fec0000011604 */
[C---:B------:R-:W-:Y:S04]  /*16d0*/  @!P0 IADD3 R9, P3, R5.reuse, R164, RZ ;  /* 0x000000a405098210 */ /* 0x040fe80007f7e0ff */
[----:B------:R-:W-:Y:S02]  /*16e0*/  @!P0 LEA.HI.X.SX32 R4, R5, R118, 0x1, P3 ;  /* 0x0000007605048211 */ /* 0x000fe400018f0eff */
[C---:B------:R-:W-:Y:S04]  /*16f0*/  @!P0 LEA R10, P3, R9.reuse, c[0x0][0x2a0], 0x2 ;  /* 0x0000a800090a8a11 */ /* 0x040fe800078610ff */
[----:B------:R-:W-:Y:S01]  /*1700*/  @!P0 LEA.HI.X R11, R9, c[0x0][0x2a4], R4, 0x2, P3 ;  /* 0x0000a900090b8a11 */ /* 0x000fe200018f1404 */
[----:B------:R-:W-:Y:S04]  /*1710*/  IMAD.MOV R4, RZ, RZ, -R5 ;  /* 0x000000ffff047224 */ /* 0x000fe800078e0a05 */
[----:B------:R-:W-:Y:S01]  /*1720*/  IMAD R143, R4, c[0x0][0x2b8], R143 ;  /* 0x0000ae00048f7a24 */ /* 0x000fe200078e028f */
[----:B--2---:R-:W2:Y:S03]  /*1730*/  @!P0 LDG.E R144, [R10.64] ;  /* 0x000000100a908981 */ /* 0x004ea6000c1e1900 */
[C---:B------:R-:W-:Y:S01]  /*1740*/  IMAD.WIDE.U32 R8, R143.reuse, c[0x0][0x1e0], RZ ;  /* 0x000078008f087a25 */ /* 0x040fe200078e00ff */
[----:B------:R-:W-:Y:S01]  /*1750*/  SHF.R.S32.HI R142, RZ, 0x1f, R143 ;  /* 0x0000001fff8e7819 */ /* 0x000fe2000001148f */
[----:B------:R-:W-:Y:S04]  /*1760*/  BAR.SYNC.DEFER_BLOCKING 0x0 ;  /* 0x0000000000007b1d */ /* 0x000fe80000010000 */
[----:B------:R-:W-:Y:S04]  /*1770*/  IMAD R4, R142, c[0x0][0x1e0], RZ ;  /* 0x000078008e047a24 */ /* 0x000fe800078e02ff */
[----:B------:R-:W-:Y:S04]  /*1780*/  IMAD R4, R143, c[0x0][0x1e4], R4 ;  /* 0x000079008f047a24 */ /* 0x000fe800078e0204 */
[----:B------:R-:W-:Y:S02]  /*1790*/  IMAD.IADD R5, R9, 0x1, R4 ;  /* 0x0000000109057824 */ /* 0x000fe400078e0204 */
[----:B------:R-:W-:Y:S01]  /*17a0*/  IMAD.MOV.U32 R4, RZ, RZ, R8 ;  /* 0x000000ffff047224 */ /* 0x000fe200078e0008 */
[----:B--2---:R-:W-:Y:S03]  /*17b0*/  SHF.R.S32.HI R141, RZ, 0x1f, R144 ;  /* 0x0000001fff8d7819 */ /* 0x004fe60000011490 */
[----:B------:R-:W-:Y:S04]  /*17c0*/  IMAD.WIDE.U32 R4, R144, c[0x0][0x1f0], R4 ;  /* 0x00007c0090047a25 */ /* 0x000fe800078e0004 */
[----:B------:R-:W-:Y:S01]  /*17d0*/  IMAD R6, R141, c[0x0][0x1f0], RZ ;  /* 0x00007c008d067a24 */ /* 0x000fe200078e02ff */
[----:B------:R-:W-:Y:S03]  /*17e0*/  IADD3 R4, P0, R158, R4, RZ ;  /* 0x000000049e047210 */ /* 0x000fe60007f1e0ff */
[----:B------:R-:W-:Y:S05]  /*17f0*/  IMAD R6, R144, c[0x0][0x1f4], R6 ;  /* 0x00007d0090067a24 */ /* 0x000fea00078e0206 */
[----:B------:R-:W-:Y:S02]  /*1800*/  IADD3.X R145, R115, R5, R6, P0, !PT ;  /* 0x0000000573917210 */ /* 0x000fe400007fe406 */
[C---:B------:R-:W-:Y:S04]  /*1810*/  LEA R157, P0, R4.reuse, c[0x0][0x1c8], 0x1 ;  /* 0x00007200049d7a11 */ /* 0x040fe800078008ff */
[----:B------:R-:W-:Y:S01]  /*1820*/  LEA.HI.X R145, R4, c[0x0][0x1cc], R145, 0x1, P0 ;  /* 0x0000730004917a11 */ /* 0x000fe200000f0c91 */
[----:B------:R-:W-:-:S05]  /*1830*/  @!P4 BRA `(.L_x_836) ;  /* 0x00004e300000c947 */ /* 0x000fca0003800000 */
[C---:B------:R-:W-:Y:S01]  /*1840*/  IMAD R5, R55.reuse, UR15, RZ ;  /* 0x0000000f37057c24 */ /* 0x040fe2000f8e02ff */
[----:B------:R-:W-:Y:S01]  /*1850*/  ISETP.NE.AND P0, PT, RZ, UR4, PT ;  /* 0x00000004ff007c0c */ /* 0x000fe2000bf05270 */
[C---:B------:R-:W-:Y:S01]  /*1860*/  IMAD R57, R55.reuse, UR5, RZ ;  /* 0x0000000537397c24 */ /* 0x040fe2000f8e02ff */
[----:B------:R-:W-:Y:S01]  /*1870*/  SHF.R.S32.HI R4, RZ, 0x1f, R55 ;  /* 0x0000001fff047819 */ /* 0x000fe20000011437 */
[C---:B------:R-:W-:Y:S02]  /*1880*/  IMAD R3, R55.reuse, -0x30, R2 ;  /* 0xffffffd037037824 */ /* 0x040fe400078e0202 */
[----:B------:R-:W-:Y:S03]  /*1890*/  IMAD.WIDE.U32 R88, R55, UR20, RZ ;  /* 0x0000001437587c25 */ /* 0x000fe6000f8e00ff */
[----:B------:R-:W-:Y:S01]  /*18a0*/  IMNMX R126, R3, 0x30, PT ;  /* 0x00000030037e7817 */ /* 0x000fe20003800200 */
[C---:B------:R-:W-:Y:S02]  /*18b0*/  IMAD R5, R4.reuse, UR20, R5 ;  /* 0x0000001404057c24 */ /* 0x040fe4000f8e0205 */
        /* <DEDUP_REMOVED lines=15> */
[----:B------:R-:W-:Y:S03]  /*19b0*/  CS2R R40, SRZ ;  /* 0x0000000000287805 */ /* 0x000fe6000001ff00 */
[----:B------:R-:W-:-:S05]  /*19c0*/  @P4 BRA `(.L_x_839) ;  /* 0x0000020000004947 */ /* 0x000fca0003800000 */
[----:B------:R-:W-:Y:S01]  /*19d0*/  IADD3 R4, P0, R168, R88, RZ ;  /* 0x00000058a8047210 */ /* 0x000fe20007f1e0ff */
[----:B------:R-:W-:Y:S01]  /*19e0*/  CS2R R80, SRZ ;  /* 0x0000000000507805 */ /* 0x000fe2000001ff00 */
[----:B------:R-:W-:Y:S01]  /*19f0*/  CS2R R40, SRZ ;  /* 0x0000000000287805 */ /* 0x000fe2000001ff00 */
[----:B------:R-:W-:Y:S01]  /*1a00*/  CS2R R78, SRZ ;  /* 0x00000000004e7805 */ /* 0x000fe2000001ff00 */
[----:B------:R-:W-:Y:S01]  /*1a10*/  CS2R R48, SRZ ;  /* 0x0000000000307805 */ /* 0x000fe2000001ff00 */
[----:B------:R-:W-:Y:S01]  /*1a20*/  IMAD.X R3, R54, 0x1, R129, P0 ;  /* 0x0000000136037824 */ /* 0x000fe200000e0681 */
[----:B------:R-:W-:Y:S01]  /*1a30*/  IADD3 R6, P0, R166, R82, RZ ;  /* 0x00000052a6067210 */ /* 0x000fe20007f1e0ff */
[----:B------:R-:W-:Y:S01]  /*1a40*/  CS2R R76, SRZ ;  /* 0x00000000004c7805 */ /* 0x000fe2000001ff00 */
[----:B------:R-:W-:Y:S01]  /*1a50*/  CS2R R42, SRZ ;  /* 0x00000000002a7805 */ /* 0x000fe2000001ff00 */
[----:B------:R-:W-:Y:S01]  /*1a60*/  CS2R R74, SRZ ;  /* 0x00000000004a7805 */ /* 0x000fe2000001ff00 */
[----:B------:R-:W-:Y:S01]  /*1a70*/  CS2R R38, SRZ ;  /* 0x0000000000267805 */ /* 0x000fe2000001ff00 */
[----:B------:R-:W-:Y:S01]  /*1a80*/  IMAD.X R5, R57, 0x1, R128, P0 ;  /* 0x0000000139057824 */ /* 0x000fe200000e0680 */
[C---:B------:R-:W-:Y:S04]  /*1a90*/  LEA R8, P0, R4.reuse, c[0x0][0x270], 0x1 ;  /* 0x00009c0004087a11 */ /* 0x040fe800078008ff */
[----:B------:R-:W-:Y:S02]  /*1aa0*/  LEA.HI.X R9, R4, c[0x0][0x274], R3, 0x1, P0 ;  /* 0x00009d0004097a11 */ /* 0x000fe400000f0c03 */
[C---:B------:R-:W-:Y:S04]  /*1ab0*/  LEA R10, P0, R6.reuse, c[0x0][0x288], 0x1 ;  /* 0x0000a200060a7a11 */ /* 0x040fe800078008ff */
[----:B------:R-:W-:Y:S02]  /*1ac0*/  LEA.HI.X R11, R6, c[0x0][0x28c], R5, 0x1, P0 ;  /* 0x0000a300060b7a11 */ /* 0x000fe400000f0c05 */
[----:B------:R-:W-:Y:S11]  /*1ad0*/  ISETP.GE.AND P0, PT, R20, c[0x0][0x27c], PT ;  /* 0x00009f0014007a0c */ /* 0x000ff60003f06270 */
[----:B------:R-:W-:Y:S02]  /*1ae0*/  @!UPT UIADD3 URZ, URZ, URZ, URZ ;  /* 0x0000003f3f3ff290 */ /* 0x000fe4000fffe03f */
[----:B------:R1:W5:Y:S04]  /*1af0*/  @!P0 LDG.E.64 R80, [R8.64] ;  /* 0x0000001008508981 */ /* 0x000368000c1e1b00 */
[----:B------:R1:W5:Y:S01]  /*1b00*/  @!P0 LDG.E.64 R40, [R10.64] ;  /* 0x000000100a288981 */ /* 0x000362000c1e1b00 */
[----:B------:R-:W-:Y:S11]  /*1b10*/  ISETP.GE.AND P0, PT, R14, c[0x0][0x27c], PT ;  /* 0x00009f000e007a0c */ /* 0x000ff60003f06270 */
[----:B------:R-:W-:Y:S02]  /*1b20*/  @!UPT UIADD3 URZ, URZ, URZ, URZ ;  /* 0x0000003f3f3ff290 */ /* 0x000fe4000fffe03f */
[----:B------:R1:W5:Y:S04]  /*1b30*/  @!P0 LDG.E.64 R78, [R8.64+0x40] ;  /* 0x00004010084e8981 */ /* 0x000368000c1e1b00 */
[----:B------:R1:W5:Y:S01]  /*1b40*/  @!P0 LDG.E.64 R48, [R10.64+0x40] ;  /* 0x000040100a308981 */ /* 0x000362000c1e1b00 */
[----:B------:R-:W-:Y:S11]  /*1b50*/  ISETP.GE.AND P0, PT, R16, c[0x0][0x27c], PT ;  /* 0x00009f0010007a0c */ /* 0x000ff60003f06270 */
[----:B------:R-:W-:Y:S02]  /*1b60*/  @!UPT UIADD3 URZ, URZ, URZ, URZ ;  /* 0x0000003f3f3ff290 */ /* 0x000fe4000fffe03f */
[----:B------:R1:W5:Y:S04]  /*1b70*/  @!P0 LDG.E.64 R76, [R8.64+0x80] ;  /* 0x00008010084c8981 */ /* 0x000368000c1e1b00 */
[----:B------:R1:W5:Y:S01]  /*1b80*/  @!P0 LDG.E.64 R42, [R10.64+0x80] ;  /* 0x000080100a2a8981 */ /* 0x000362000c1e1b00 */
[----:B------:R-:W-:Y:S11]  /*1b90*/  ISETP.GE.AND P0, PT, R13, c[0x0][0x27c], PT ;  /* 0x00009f000d007a0c */ /* 0x000ff60003f06270 */
[----:B------:R-:W-:Y:S02]  /*1ba0*/  @!UPT UIADD3 URZ, URZ, URZ, URZ ;  /* 0x0000003f3f3ff290 */ /* 0x000fe4000fffe03f */
[----:B------:R1:W5:Y:S04]  /*1bb0*/  @!P0 LDG.E.64 R74, [R8.64+0xc0] ;  /* 0x0000c010084a8981 */ /* 0x000368000c1e1b00 */
[----:B------:R1:W5:Y:S02]  /*1bc0*/  @!P0 LDG.E.64 R38, [R10.64+0xc0] ;  /* 0x0000c0100a268981 */ /* 0x000364000c1e1b00 */
.L_x_839:
[----:B------:R-:W-:Y:S05]  /*1bd0*/  BSYNC B0 ;  /* 0x0000000000007941 */ /* 0x000fea0003800000 */
.L_x_838:
[----:B------:R-:W-:Y:S01]  /*1be0*/  ISETP.GE.AND P5, PT, R103, R126, PT ;  /* 0x0000007e6700720c */ /* 0x000fe20003fa6270 */
[----:B-----5:R-:W-:Y:S01]  /*1bf0*/  IMAD.MOV.U32 R23, RZ, RZ, R74 ;  /* 0x000000ffff177224 */ /* 0x020fe200078e004a */
[----:B------:R-:W-:Y:S01]  /*1c00*/  MOV R6, R38 ;  /* 0x0000002600067202 */ /* 0x000fe20000000f00 */
[----:B------:R-:W-:Y:S01]  /*1c10*/  IMAD.MOV.U32 R22, RZ, RZ, R75 ;  /* 0x000000ffff167224 */ /* 0x000fe200078e004b */
[----:B------:R-:W-:Y:S01]  /*1c20*/  MOV R3, R43 ;  /* 0x0000002b00037202 */ /* 0x000fe20000000f00 */
[----:B-1----:R-:W-:Y:S01]  /*1c30*/  IMAD.MOV.U32 R9, RZ, RZ, R76 ;  /* 0x000000ffff097224 */ /* 0x002fe200078e004c */
[----:B------:R-:W-:Y:S01]  /*1c40*/  BSSY B0, `(.L_x_840) ;  /* 0x000003e000007945 */ /* 0x000fe20003800000 */
        /* <DEDUP_REMOVED lines=18> */
[----:B------:R-:W-:Y:S01]  /*1d70*/  CS2R R62, SRZ ;  /* 0x00000000003e7805 */ /* 0x000fe2000001ff00 */
[----:B------:R-:W-:Y:S01]  /*1d80*/  PRMT R36, R5, 0x5410, R6 ;  /* 0x0000541005247816 */ /* 0x000fe20000000006 */
        /* <DEDUP_REMOVED lines=8> */
[----:B------:R-:W-:-:S05]  /*1e10*/  @P5 BRA `(.L_x_841) ;  /* 0x0000020000005947 */ /* 0x000fca0003800000 */
[----:B------:R-:W-:Y:S01]  /*1e20*/  IADD3 R88, P3, P0, R168, UR14, R88 ;  /* 0x0000000ea8587c10 */ /* 0x000fe2000f87e058 */
[----:B------:R-:W-:Y:S01]  /*1e30*/  CS2R R72, SRZ ;  /* 0x0000000000487805 */ /* 0x000fe2000001ff00 */
[----:B------:R-:W-:Y:S01]  /*1e40*/  CS2R R34, SRZ ;  /* 0x0000000000227805 */ /* 0x000fe2000001ff00 */
[----:B------:R-:W-:Y:S01]  /*1e50*/  CS2R R66, SRZ ;  /* 0x0000000000427805 */ /* 0x000fe2000001ff00 */
[----:B------:R-:W-:Y:S01]  /*1e60*/  IADD3.X R3, R129, UR13, R54, P3, P0 ;  /* 0x0000000d81037c10 */ /* 0x000fe20009fe0436 */
[----:B------:R-:W-:Y:S01]  /*1e70*/  CS2R R32, SRZ ;  /* 0x0000000000207805 */ /* 0x000fe2000001ff00 */
[----:B------:R-:W-:Y:S01]  /*1e80*/  IADD3 R82, P3, P0, R166, UR18, R82 ;  /* 0x00000012a6527c10 */ /* 0x000fe2000f87e052 */
[----:B------:R-:W-:Y:S01]  /*1e90*/  CS2R R62, SRZ ;  /* 0x00000000003e7805 */ /* 0x000fe2000001ff00 */
[----:B------:R-:W-:Y:S01]  /*1ea0*/  CS2R R30, SRZ ;  /* 0x00000000001e7805 */ /* 0x000fe2000001ff00 */
[----:B------:R-:W-:Y:S01]  /*1eb0*/  CS2R R58, SRZ ;  /* 0x00000000003a7805 */ /* 0x000fe2000001ff00 */
[----:B------:R-:W-:Y:S01]  /*1ec0*/  IADD3.X R57, R128, UR6, R57, P3, P0 ;  /* 0x0000000680397c10 */ /* 0x000fe20009fe0439 */
[----:B------:R-:W-:Y:S01]  /*1ed0*/  CS2R R10, SRZ ;  /* 0x00000000000a7805 */ /* 0x000fe2000001ff00 */
        /* <DEDUP_REMOVED lines=20> */
.L_x_841:
[----:B------:R-:W-:Y:S05]  /*2020*/  BSYNC B0 ;  /* 0x0000000000007941 */ /* 0x000fea0003800000 */
.L_x_840:
[----:B-1---5:R-:W-:Y:S01]  /*2030*/  MOV R5, R11 ;  /* 0x0000000b00057202 */ /* 0x022fe20000000f00 */
[----:B------:R1:W2:Y:S01]  /*2040*/  SHFL.IDX PT, R83, R145, RZ, 0x181f ;  /* 0x00181fff91537589 */ /* 0x0002a200000e0000 */
[----:B------:R-:W-:Y:S01]  /*2050*/  IMAD.MOV.U32 R26, RZ, RZ, R58 ;  /* 0x000000ffff1a7224 */ /* 0x000fe200078e003a */
[----:B------:R-:W-:Y:S01]  /*2060*/  BSSY B1, `(.L_x_842) ;  /* 0x0000103000017945 */ /* 0x000fe20003800000 */
[----:B------:R-:W-:Y:S02]  /*2070*/  IMAD.MOV.U32 R25, RZ, RZ, R59 ;  /* 0x000000ffff197224 */ /* 0x000fe400078e003b */
[----:B------:R-:W-:Y:S02]  /*2080*/  IMAD.MOV.U32 R24, RZ, RZ, R62 ;  /* 0x000000ffff187224 */ /* 0x000fe400078e003e */
[----:B------:R-:W-:Y:S01]  /*2090*/  IMAD.MOV.U32 R6, RZ, RZ, R10 ;  /* 0x000000ffff067224 */ /* 0x000fe200078e000a */
[----:B------:R-:W-:Y:S01]  /*20a0*/  PRMT R57, R25, 0x5410, R26 ;  /* 0x0000541019397816 */ /* 0x000fe2000000001a */
[----:B------:R1:W3:Y:S01]  /*20b0*/  SHFL.IDX PT, R82, R157, RZ, 0x181f ;  /* 0x00181fff9d527589 */ /* 0x0002e200000e0000 */
[----:B------:R-:W-:Y:S01]  /*20c0*/  MOV R25, R63 ;  /* 0x0000003f00197202 */ /* 0x000fe20000000f00 */
        /* <DEDUP_REMOVED lines=12> */
[----:B------:R-:W-:Y:S01]  /*2190*/  IMAD.MOV.U32 R4, RZ, RZ, R34 ;  /* 0x000000ffff047224 */ /* 0x000fe200078e0022 */
[----:B------:R-:W-:Y:S02]  /*21a0*/  MOV R3, R35 ;  /* 0x0000002300037202 */ /* 0x000fe40000000f00 */
[----:B------:R-:W-:Y:S02]  /*21b0*/  PRMT R64, R24, 0x5410, R25 ;  /* 0x0000541018407816 */ /* 0x000fe40000000019 */
[----:B------:R-:W-:Y:S02]  /*21c0*/  PRMT R22, R5, 0x5410, R6 ;  /* 0x0000541005167816 */ /* 0x000fe40000000006 */
[----:B------:R-:W-:Y:S01]  /*21d0*/  PRMT R23, R3, 0x5410, R4 ;  /* 0x0000541003177816 */ /* 0x000fe20000000004 */
[----:B------:R-:W-:-:S05]  /*21e0*/  @P4 BRA `(.L_x_843) ;  /* 0x00000ea000004947 */ /* 0x000fca0003800000 */
[----:B--2---:R-:W-:Y:S01]  /*21f0*/  ISETP.GE.AND P0, PT, R18, c[0x0][0x1d4], PT ;  /* 0x0000750012007a0c */ /* 0x004fe20003f06270 */
[----:B------:R-:W-:Y:S01]  /*2200*/  @!UPT UIADD3 URZ, URZ, URZ, URZ ;  /* 0x0000003f3f3ff290 */ /* 0x000fe2000fffe03f */
[----:B------:R-:W-:Y:S11]  /*2210*/  BSSY B0, `(.L_x_844) ;  /* 0x0000038000007945 */ /* 0x000ff60003800000 */
[----:B------:R-:W-:-:S05]  /*2220*/  @P0 BRA `(.L_x_845) ;  /* 0x0000036000000947 */ /* 0x000fca0003800000 */
[C---:B---3--:R-:W-:Y:S01]  /*2230*/  LEA R88, P0, R18.reuse, R82, 0x1 ;  /* 0x0000005212587211 */ /* 0x048fe200078008ff */
[----:B------:R-:W2:Y:S03]  /*2240*/  LDS.128 R24, [R105+0xa080] ;  /* 0x00a0800069187984 */ /* 0x000ea60000000c00 */
[----:B------:R-:W-:Y:S02]  /*2250*/  LEA.HI.X R89, R18, R83, R19, 0x1, P0 ;  /* 0x0000005312597211 */ /* 0x000fe400000f0c13 */
[----:B------:R-:W-:Y:S11]  /*2260*/  ISETP.GE.AND P0, PT, R20, c[0x0][0x27c], PT ;  /* 0x00009f0014007a0c */ /* 0x000ff60003f06270 */
[----:B------:R-:W-:Y:S02]  /*2270*/  @!UPT UIADD3 URZ, URZ, URZ, URZ ;  /* 0x0000003f3f3ff290 */ /* 0x000fe4000fffe03f */
        /* <DEDUP_REMOVED lines=11> */
[----:B--2---:R-:W-:Y:S02]  /*2330*/  @!P0 MOV R37, R24 ;  /* 0x0000001800258202 */ /* 0x004fe40000000f00 */
        /* <DEDUP_REMOVED lines=8> */
[----:B------:R-:W-:Y:S01]  /*23c0*/  @!P0 FMUL.FTZ R85, R47, R46 ;  /* 0x0000002e2f558220 */ /* 0x000fe20000410000 */
[----:B------:R-:W-:Y:S01]  /*23d0*/  @!P0 MOV R41, R26 ;  /* 0x0000001a00298202 */ /* 0x000fe20000000f00 */
[----:B------:R-:W-:Y:S01]  /*23e0*/  @!P0 FFMA.FTZ R3, R45, R52, R3 ;  /* 0x000000342d038223 */ /* 0x000fe20000010003 */
[----:B------:R-:W-:Y:S01]  /*23f0*/  @!P0 HADD2.F32 R52, -RZ, R51.H0_H0 ;  /* 0x20000033ff348230 */ /* 0x000fe20000004100 */
[C---:B------:R-:W-:Y:S02]  /*2400*/  @!P0 FMUL.FTZ R4, R37.reuse, R46 ;  /* 0x0000002e25048220 */ /* 0x040fe40000410000 */
[-C--:B------:R-:W-:Y:S01]  /*2410*/  @!P0 FFMA.FTZ R85, R37, R54.reuse, -R85 ;  /* 0x0000003625558223 */ /* 0x080fe20000010855 */
[----:B------:R-:W-:Y:S01]  /*2420*/  @!P0 MOV R37, R27 ;  /* 0x0000001b00258202 */ /* 0x000fe20000000f00 */
[----:B------:R-:W-:Y:S01]  /*2430*/  @!P0 FFMA.FTZ R4, R47, R54, R4 ;  /* 0x000000362f048223 */ /* 0x000fe20000010004 */
[----:B------:R-:W-:Y:S01]  /*2440*/  @!P0 F2FP.PACK_AB R84, R3, R84 ;  /* 0x000000540354823e */ /* 0x000fe200000000ff */
[--C-:B------:R-:W-:Y:S02]  /*2450*/  @!P0 HADD2.F32 R45, -RZ, R41.reuse.H1_H1 ;  /* 0x30000029ff2d8230 */ /* 0x100fe40000004100 */
[----:B------:R-:W-:Y:S01]  /*2460*/  @!P0 HADD2.F32 R41, -RZ, R41.H0_H0 ;  /* 0x20000029ff298230 */ /* 0x000fe20000004100 */
[----:B------:R-:W-:Y:S01]  /*2470*/  @!P0 MOV R24, R84 ;  /* 0x0000005400188202 */ /* 0x000fe20000000f00 */
[--C-:B------:R-:W-:Y:S01]  /*2480*/  @!P0 HADD2.F32 R51, -RZ, R37.reuse.H1_H1 ;  /* 0x30000025ff338230 */ /* 0x100fe20000004100 */
[-C--:B------:R-:W-:Y:S01]  /*2490*/  @!P0 FMUL.FTZ R86, R45, R44.reuse ;  /* 0x0000002c2d568220 */ /* 0x080fe20000410000 */
[----:B------:R-:W-:Y:S01]  /*24a0*/  @!P0 HADD2.F32 R37, -RZ, R37.H0_H0 ;  /* 0x20000025ff258230 */ /* 0x000fe20000004100 */
[----:B------:R-:W-:Y:S01]  /*24b0*/  @!P0 FMUL.FTZ R5, R41, R44 ;  /* 0x0000002c29058220 */ /* 0x000fe20000410000 */
[----:B------:R-:W-:Y:S01]  /*24c0*/  @!P0 F2FP.PACK_AB R85, R4, R85 ;  /* 0x000000550455823e */ /* 0x000fe200000000ff */
[-C--:B------:R-:W-:Y:S02]  /*24d0*/  @!P0 FMUL.FTZ R87, R51, R40.reuse ;  /* 0x0000002833578220 */ /* 0x080fe40000410000 */
[----:B------:R-:W-:Y:S01]  /*24e0*/  @!P0 FMUL.FTZ R6, R37, R40 ;  /* 0x0000002825068220 */ /* 0x000fe20000410000 */
[----:B------:R-:W-:Y:S01]  /*24f0*/  @!P0 MOV R25, R85 ;  /* 0x0000005500198202 */ /* 0x000fe20000000f00 */
[-C--:B------:R-:W-:Y:S02]  /*2500*/  @!P0 FFMA.FTZ R5, R45, R52.reuse, R5 ;  /* 0x000000342d058223 */ /* 0x080fe40000010005 */
        /* <DEDUP_REMOVED lines=8> */
.L_x_845:
[----:B------:R-:W-:Y:S05]  /*2590*/  BSYNC B0 ;  /* 0x0000000000007941 */ /* 0x000fea0003800000 */
.L_x_844:
[----:B------:R-:W-:Y:S01]  /*25a0*/  ISETP.GE.AND P0, PT, R15, c[0x0][0x1d4], PT ;  /* 0x000075000f007a0c */ /* 0x000fe20003f06270 */
[----:B------:R-:W-:Y:S01]  /*25b0*/  @!UPT UIADD3 URZ, URZ, URZ, URZ ;  /* 0x0000003f3f3ff290 */ /* 0x000fe2000fffe03f */
[----:B------:R-:W-:Y:S11]  /*25c0*/  BSSY B0, `(.L_x_846) ;  /* 0x0000038000007945 */ /* 0x000ff60003800000 */
[----:B------:R-:W-:-:S05]  /*25d0*/  @P0 BRA `(.L_x_847) ;  /* 0x0000036000000947 */ /* 0x000fca0003800000 */
[C---:B---3--:R-:W-:Y:S01]  /*25e0*/  LEA R84, P0, R123.reuse, R82, 0x1 ;  /* 0x000000527b547211 */ /* 0x048fe200078008ff */
[----:B--2---:R-:W2:Y:S03]  /*25f0*/  LDS.128 R24, [R105+0xb880] ;  /* 0x00b8800069187984 */ /* 0x004ea60000000c00 */
[----:B------:R-:W-:Y:S02]  /*2600*/  LEA.HI.X R85, R123, R83, R132, 0x1, P0 ;  /* 0x000000537b557211 */ /* 0x000fe400000f0c84 */
[----:B------:R-:W-:Y:S11]  /*2610*/  ISETP.GE.AND P0, PT, R14, c[0x0][0x27c], PT ;  /* 0x00009f000e007a0c */ /* 0x000ff60003f06270 */
[----:B------:R-:W-:Y:S02]  /*2620*/  @!UPT UIADD3 URZ, URZ, URZ, URZ ;  /* 0x0000003f3f3ff290 */ /* 0x000fe4000fffe03f */
        /* <DEDUP_REMOVED lines=14> */
[----:B------:R-:W-:Y:S01]  /*2710*/  @!P0 HADD2.F32 R45, -RZ, R40.H0_H0 ;  /* 0x20000028ff2d8230 */ /* 0x000fe20000004100 */
[----:B------:R-:W-:Y:S01]  /*2720*/  @!P0 MOV R40, R26 ;  /* 0x0000001a00288202 */ /* 0x000fe20000000f00 */
[--C-:B------:R-:W-:Y:S01]  /*2730*/  @!P0 HADD2.F32 R47, -RZ, R41.reuse.H1_H1 ;  /* 0x30000029ff2f8230 */ /* 0x100fe20000004100 */
[-C--:B------:R-:W-:Y:S02]  /*2740*/  @!P0 FMUL.FTZ R54, R46, R44.reuse ;  /* 0x0000002c2e368220 */ /* 0x080fe40000410000 */
[----:B------:R-:W-:Y:S01]  /*2750*/  @!P0 FMUL.FTZ R3, R45, R44 ;  /* 0x0000002c2d038220 */ /* 0x000fe20000410000 */
[----:B------:R-:W-:Y:S01]  /*2760*/  @!P0 HADD2.F32 R44, -RZ, R41.H0_H0 ;  /* 0x20000029ff2c8230 */ /* 0x000fe20000004100 */
[-C--:B------:R-:W-:Y:S01]  /*2770*/  @!P0 FMUL.FTZ R81, R47, R37.reuse ;  /* 0x000000252f518220 */ /* 0x080fe20000410000 */
[--C-:B------:R-:W-:Y:S01]  /*2780*/  @!P0 HADD2.F32 R41, -RZ, R40.reuse.H0_H0 ;  /* 0x20000028ff298230 */ /* 0x100fe20000004100 */
[-C--:B------:R-:W-:Y:S02]  /*2790*/  @!P0 FFMA.FTZ R54, R45, R50.reuse, -R54 ;  /* 0x000000322d368223 */ /* 0x080fe40000010836 */
[----:B------:R-:W-:Y:S01]  /*27a0*/  @!P0 FMUL.FTZ R4, R44, R37 ;  /* 0x000000252c048220 */ /* 0x000fe20000410000 */
[----:B------:R-:W-:Y:S01]  /*27b0*/  @!P0 MOV R37, R27 ;  /* 0x0000001b00258202 */ /* 0x000fe20000000f00 */
[----:B------:R-:W-:Y:S01]  /*27c0*/  @!P0 FFMA.FTZ R3, R46, R50, R3 ;  /* 0x000000322e038223 */ /* 0x000fe20000010003 */
[----:B------:R-:W-:Y:S01]  /*27d0*/  @!P0 HADD2.F32 R50, -RZ, R53.H0_H0 ;  /* 0x20000035ff328230 */ /* 0x000fe20000004100 */
[----:B------:R-:W-:Y:S01]  /*27e0*/  @!P0 FMUL.FTZ R5, R41, R36 ;  /* 0x0000002429058220 */ /* 0x000fe20000410000 */
[----:B------:R-:W-:Y:S01]  /*27f0*/  @!P0 HADD2.F32 R46, -RZ, R40.H1_H1 ;  /* 0x30000028ff2e8230 */ /* 0x000fe20000004100 */
[-C--:B------:R-:W-:Y:S01]  /*2800*/  @!P0 FFMA.FTZ R4, R47, R51.reuse, R4 ;  /* 0x000000332f048223 */ /* 0x080fe20000010004 */
[----:B------:R-:W-:Y:S01]  /*2810*/  @!P0 F2FP.PACK_AB R54, R3, R54 ;  /* 0x000000360336823e */ /* 0x000fe200000000ff */
[----:B------:R-:W-:Y:S01]  /*2820*/  @!P0 FFMA.FTZ R81, R44, R51, -R81 ;  /* 0x000000332c518223 */ /* 0x000fe20000010851 */
[--C-:B------:R-:W-:Y:S01]  /*2830*/  @!P0 HADD2.F32 R53, -RZ, R37.reuse.H1_H1 ;  /* 0x30000025ff358230 */ /* 0x100fe20000004100 */
[----:B------:R-:W-:Y:S01]  /*2840*/  @!P0 FMUL.FTZ R56, R46, R36 ;  /* 0x000000242e388220 */ /* 0x000fe20000410000 */
[----:B------:R-:W-:Y:S01]  /*2850*/  @!P0 MOV R24, R54 ;  /* 0x0000003600188202 */ /* 0x000fe20000000f00 */
[----:B------:R-:W-:Y:S01]  /*2860*/  @!P0 HADD2.F32 R37, -RZ, R37.H0_H0 ;  /* 0x20000025ff258230 */ /* 0x000fe20000004100 */
[----:B------:R-:W-:Y:S01]  /*2870*/  @!P0 F2FP.PACK_AB R81, R4, R81 ;  /* 0x000000510451823e */ /* 0x000fe200000000ff */
[----:B------:R-:W-:Y:S02]  /*2880*/  @!P0 FMUL.FTZ R80, R53, R48 ;  /* 0x0000003035508220 */ /* 0x000fe40000410000 */
[----:B------:R-:W-:Y:S01]  /*2890*/  @!P0 FFMA.FTZ R5, R46, R50, R5 ;  /* 0x000000322e058223 */ /* 0x000fe20000010005 */
[----:B------:R-:W-:Y:S01]  /*28a0*/  @!P0 MOV R25, R81 ;  /* 0x0000005100198202 */ /* 0x000fe20000000f00 */
        /* <DEDUP_REMOVED lines=9> */
.L_x_847:
[----:B------:R-:W-:Y:S05]  /*2940*/  BSYNC B0 ;  /* 0x0000000000007941 */ /* 0x000fea0003800000 */
.L_x_846:
        /* <DEDUP_REMOVED lines=31> */
[----:B------:R-:W-:Y:S01]  /*2b40*/  @!P0 FFMA.FTZ R3, R46, R45, R3 ;  /* 0x0000002d2e038223 */ /* 0x000fe20000010003 */
[----:B------:R-:W-:Y:S01]  /*2b50*/  @!P0 HADD2.F32 R46, -RZ, R37.H1_H1 ;  /* 0x30000025ff2e8230 */ /* 0x000fe20000004100 */
[----:B------:R-:W-:Y:S01]  /*2b60*/  @!P0 FMUL.FTZ R4, R41, R36 ;  /* 0x0000002429048220 */ /* 0x000fe20000410000 */
[----:B------:R-:W-:Y:S01]  /*2b70*/  @!P0 MOV R36, R27 ;  /* 0x0000001b00248202 */ /* 0x000fe20000000f00 */
[----:B------:R-:W-:Y:S01]  /*2b80*/  @!P0 FFMA.FTZ R52, R44, R45, -R52 ;  /* 0x0000002d2c348223 */ /* 0x000fe20000010834 */
[----:B------:R-:W-:Y:S01]  /*2b90*/  @!P0 HADD2.F32 R45, -RZ, R71.H0_H0 ;  /* 0x20000047ff2d8230 */ /* 0x000fe20000004100 */
[-C--:B------:R-:W-:Y:S02]  /*2ba0*/  @!P0 FMUL.FTZ R5, R40, R29.reuse ;  /* 0x0000001d28058220 */ /* 0x080fe40000410000 */
[C---:B------:R-:W-:Y:S01]  /*2bb0*/  @!P0 FMUL.FTZ R54, R46.reuse, R29 ;  /* 0x0000001d2e368220 */ /* 0x040fe20000410000 */
[----:B------:R-:W-:Y:S01]  /*2bc0*/  @!P0 F2FP.PACK_AB R52, R3, R52 ;  /* 0x000000340334823e */ /* 0x000fe200000000ff */
[----:B------:R-:W-:Y:S01]  /*2bd0*/  @!P0 FFMA.FTZ R4, R47, R48, R4 ;  /* 0x000000302f048223 */ /* 0x000fe20000010004 */
        /* <DEDUP_REMOVED lines=9> */
[-C--:B------:R-:W-:Y:S01]  /*2c70*/  @!P0 FFMA.FTZ R53, R37, R50.reuse, -R53 ;  /* 0x0000003225358223 */ /* 0x080fe20000010835 */
[----:B------:R-:W-:Y:S01]  /*2c80*/  @!P0 MOV R25, R51 ;  /* 0x0000003300198202 */ /* 0x000fe20000000f00 */
[----:B------:R-:W-:Y:S01]  /*2c90*/  @!P0 FFMA.FTZ R6, R49, R50, R6 ;  /* 0x0000003231068223 */ /* 0x000fe20000010006 */
[----:B------:R-:W-:Y:S04]  /*2ca0*/  @!P0 F2FP.PACK_AB R54, R5, R54 ;  /* 0x000000360536823e */ /* 0x000fe800000000ff */
[----:B------:R-:W-:Y:S02]  /*2cb0*/  @!P0 F2FP.PACK_AB R53, R6, R53 ;  /* 0x000000350635823e */ /* 0x000fe400000000ff */
[----:B------:R-:W-:Y:S02]  /*2cc0*/  @!P0 MOV R26, R54 ;  /* 0x00000036001a8202 */ /* 0x000fe40000000f00 */
[----:B------:R-:W-:Y:S05]  /*2cd0*/  @!P0 MOV R27, R53 ;  /* 0x00000035001b8202 */ /* 0x000fea0000000f00 */
[----:B------:R2:W-:Y:S02]  /*2ce0*/  ST.E.128 [R78.64], R24 ;  /* 0x000000184e007985 */ /* 0x0005e4000c101d10 */
.L_x_849:
[----:B------:R-:W-:Y:S05]  /*2cf0*/  BSYNC B0 ;  /* 0x0000000000007941 */ /* 0x000fea0003800000 */
.L_x_848:
[----:B------:R-:W-:Y:S11]  /*2d00*/  ISETP.GE.AND P0, PT, R107, c[0x0][0x1d4], PT ;  /* 0x000075006b007a0c */ /* 0x000ff60003f06270 */
[----:B------:R-:W-:Y:S02]  /*2d10*/  @!UPT UIADD3 URZ, URZ, URZ, URZ ;  /* 0x0000003f3f3ff290 */ /* 0x000fe4000fffe03f */
[----:B------:R-:W-:-:S05]  /*2d20*/  @P0 BRA `(.L_x_843) ;  /* 0x0000036000000947 */ /* 0x000fca0003800000 */
[C---:B---3--:R-:W-:Y:S01]  /*2d30*/  LEA R82, P0, R122.reuse, R82, 0x1 ;  /* 0x000000527a527211 */ /* 0x048fe200078008ff */
[----:B--2---:R-:W2:Y:S03]  /*2d40*/  LDS.128 R24, [R105+0xe880] ;  /* 0x00e8800069187984 */ /* 0x004ea60000000c00 */
[----:B------:R-:W-:Y:S02]  /*2d50*/  LEA.HI.X R83, R122, R83, R119, 0x1, P0 ;  /* 0x000000537a537211 */ /* 0x000fe400000f0c77 */
[----:B------:R-:W-:Y:S11]  /*2d60*/  ISETP.GE.AND P0, PT, R13, c[0x0][0x27c], PT ;  /* 0x00009f000d007a0c */ /* 0x000ff60003f06270 */
[----:B------:R-:W-:Y:S02]  /*2d70*/  @!UPT UIADD3 URZ, URZ, URZ, URZ ;  /* 0x0000003f3f3ff290 */ /* 0x000fe4000fffe03f */
[----:B------:R-:W-:Y:S01]  /*2d80*/  @!P0 HADD2.F32 R41, -RZ, R65.H1_H1 ;  /* 0x30000041ff298230 */ /* 0x000fe20000004100 */
[--C-:B------:R-:W-:Y:S02]  /*2d90*/  @!P0 SHF.R.U64 R29, R38, 0x10, R39.reuse ;  /* 0x00000010261d8819 */ /* 0x100fe40000001227 */
        /* <DEDUP_REMOVED lines=14> */
[-C--:B------:R-:W-:Y:S01]  /*2e80*/  @!P0 FMUL.FTZ R46, R42, R39.reuse ;  /* 0x000000272a2e8220 */ /* 0x080fe20000410000 */
[----:B------:R-:W-:Y:S01]  /*2e90*/  @!P0 HADD2.F32 R40, -RZ, R37.H0_H0 ;  /* 0x20000025ff288230 */ /* 0x000fe20000004100 */
[C---:B------:R-:W-:Y:S02]  /*2ea0*/  @!P0 FMUL.FTZ R3, R36.reuse, R39 ;  /* 0x0000002724038220 */ /* 0x040fe40000410000 */
[----:B------:R-:W-:Y:S01]  /*2eb0*/  @!P0 FFMA.FTZ R46, R36, R41, -R46 ;  /* 0x00000029242e8223 */ /* 0x000fe2000001082e */
[----:B------:R-:W-:Y:S01]  /*2ec0*/  @!P0 MOV R36, R26 ;  /* 0x0000001a00248202 */ /* 0x000fe20000000f00 */
[CC--:B------:R-:W-:Y:S02]  /*2ed0*/  @!P0 FMUL.FTZ R49, R43.reuse, R29.reuse ;  /* 0x0000001d2b318220 */ /* 0x0c0fe40000410000 */
        /* <DEDUP_REMOVED lines=14> */
[-C--:B------:R-:W-:Y:S01]  /*2fc0*/  @!P0 FMUL.FTZ R50, R47, R38.reuse ;  /* 0x000000262f328220 */ /* 0x080fe20000410000 */
[----:B------:R-:W-:Y:S01]  /*2fd0*/  @!P0 MOV R25, R49 ;  /* 0x0000003100198202 */ /* 0x000fe20000000f00 */
[----:B------:R-:W-:Y:S01]  /*2fe0*/  @!P0 HADD2.F32 R42, -RZ, R65.H0_H0 ;  /* 0x20000041ff2a8230 */ /* 0x000fe20000004100 */
[C---:B------:R-:W-:Y:S02]  /*2ff0*/  @!P0 FMUL.FTZ R6, R29.reuse, R38 ;  /* 0x000000261d068220 */ /* 0x040fe40000410000 */
[----:B------:R-:W-:Y:S02]  /*3000*/  @!P0 FFMA.FTZ R50, R29, R44, -R50 ;  /* 0x0000002c1d328223 */ /* 0x000fe40000010832 */
        /* <DEDUP_REMOVED lines=8> */
.L_x_843:
[----:B--2---:R-:W-:Y:S05]  /*3090*/  BSYNC B1 ;  /* 0x0000000000017941 */ /* 0x004fea0003800000 */
.L_x_842:
[----:B-1----:R-:W1:Y:S04]  /*30a0*/  SHFL.IDX PT, R145, R145, 0x1, 0x181f ;  /* 0x00381f0091917f89 */ /* 0x002e6800000e0000 */
[----:B------:R-:W2:Y:S01]  /*30b0*/  SHFL.IDX PT, R157, R157, 0x1, 0x181f ;  /* 0x00381f009d9d7f89 */ /* 0x000ea200000e0000 */
[----:B------:R-:W-:-:S05]  /*30c0*/  @P5 BRA `(.L_x_850) ;  /* 0x0000392000005947 */ /* 0x000fca0003800000 */
[----:B------:R-:W-:Y:S01]  /*30d0*/  ISETP.GE.AND P0, PT, R18, c[0x0][0x1d4], PT ;  /* 0x0000750012007a0c */ /* 0x000fe20003f06270 */
[----:B------:R-:W-:Y:S01]  /*30e0*/  @!UPT UIADD3 URZ, URZ, URZ, URZ ;  /* 0x0000003f3f3ff290 */ /* 0x000fe2000fffe03f */
[----:B------:R-:W-:Y:S11]  /*30f0*/  BSSY B0, `(.L_x_851) ;  /* 0x0000038000007945 */ /* 0x000ff60003800000 */
[----:B------:R-:W-:-:S05]  /*3100*/  @P0 BRA `(.L_x_852) ;  /* 0x0000036000000947 */ /* 0x000fca0003800000 */
[C---:B--2---:R-:W-:Y:S01]  /*3110*/  LEA R46, P0, R18.reuse, R157, 0x1 ;  /* 0x0000009d122e7211 */ /* 0x044fe200078008ff */
[----:B------:R-:W2:Y:S03]  /*3120*/  LDS.128 R24, [R105+0xb080] ;  /* 0x00b0800069187984 */ /* 0x000ea60000000c00 */
[----:B-1----:R-:W-:Y:S02]  /*3130*/  LEA.HI.X R47, R18, R145, R19, 0x1, P0 ;  /* 0x00000091122f7211 */ /* 0x002fe400000f0c13 */
[----:B------:R-:W-:Y:S11]  /*3140*/  ISETP.GE.AND P0, PT, R20, c[0x0][0x27c], PT ;  /* 0x00009f0014007a0c */ /* 0x000ff60003f06270 */
[----:B------:R-:W-:Y:S02]  /*3150*/  @!UPT UIADD3 URZ, URZ, URZ, URZ ;  /* 0x0000003f3f3ff290 */ /* 0x000fe4000fffe03f */
[--C-:B------:R-:W-:Y:S01]  /*3160*/  @!P0 HADD2.F32 R36, -RZ, R23.reuse.H1_H1 ;  /* 0x30000017ff248230 */ /* 0x100fe20000004100 */
[--C-:B------:R-:W-:Y:S01]  /*3170*/  @!P0 SHF.R.U64 R28, R34, 0x10, R35.reuse ;  /* 0x00000010221c8819 */ /* 0x100fe20000001223 */
[----:B------:R-:W-:Y:S01]  /*3180*/  @!P0 HADD2.F32 R38, -RZ, R64.H1_H1 ;  /* 0x30000040ff268230 */ /* 0x000fe20000004100 */
        /* <DEDUP_REMOVED lines=37> */
[-C--:B------:R-:W-:Y:S02]  /*33e0*/  @!P0 FFMA.FTZ R45, R29, R42.reuse, -R45 ;  /* 0x0000002a1d2d8223 */ /* 0x080fe4000001082d */
        /* <DEDUP_REMOVED lines=8> */
.L_x_852:
[----:B------:R-:W-:Y:S05]  /*3470*/  BSYNC B0 ;  /* 0x0000000000007941 */ /* 0x000fea0003800000 */
.L_x_851:
[----:B------:R-:W-:Y:S01]  /*3480*/  ISETP.GE.AND P0, PT, R15, c[0x0][0x1d4], PT ;  /* 0x000075000f007a0c */ /* 0x000fe20003f06270 */
[----:B------:R-:W-:Y:S01]  /*3490*/  @!UPT UIADD3 URZ, URZ, URZ, URZ ;  /* 0x0000003f3f3ff290 */ /* 0x000fe2000fffe03f */
[----:B------:R-:W-:Y:S11]  /*34a0*/  BSSY B0, `(.L_x_853) ;  /* 0x0000038000007945 */ /* 0x000ff60003800000 */
[----:B------:R-:W-:-:S05]  /*34b0*/  @P0 BRA `(.L_x_854) ;  /* 0x0000036000000947 */ /* 0x000fca0003800000 */
[C---:B--2---:R-:W-:Y:S01]  /*34c0*/  LEA R44, P0, R123.reuse, R157, 0x1 ;  /* 0x0000009d7b2c7211 */ /* 0x044fe200078008ff */
[----:B-1----:R-:W1:Y:S03]  /*34d0*/  LDS.128 R24, [R105+0xc880] ;  /* 0x00c8800069187984 */ /* 0x002e660000000c00 */
        /* <DEDUP_REMOVED lines=52> */
.L_x_854:
[----:B------:R-:W-:Y:S05]  /*3820*/  BSYNC B0 ;  /* 0x0000000000007941 */ /* 0x000fea0003800000 */
.L_x_853:
        /* <DEDUP_REMOVED lines=58> */
.L_x_856:
[----:B------:R-:W-:Y:S05]  /*3bd0*/  BSYNC B0 ;  /* 0x0000000000007941 */ /* 0x000fea0003800000 */
.L_x_855:
[----:B------:R-:W-:Y:S11]  /*3be0*/  ISETP.GE.AND P0, PT, R107, c[0x0][0x1d4], PT ;  /* 0x000075006b007a0c */ /* 0x000ff60003f06270 */
[----:B------:R-:W-:Y:S02]  /*3bf0*/  @!UPT UIADD3 URZ, URZ, URZ, URZ ;  /* 0x0000003f3f3ff290 */ /* 0x000fe4000fffe03f */
[----:B------:R-:W-:-:S05]  /*3c00*/  @P0 BRA `(.L_x_850) ;  /* 0x00002de000000947 */ /* 0x000fca0003800000 */
[C---:B--2---:R-:W-:Y:S01]  /*3c10*/  LEA R38, P0, R122.reuse, R157, 0x1 ;  /* 0x0000009d7a267211 */ /* 0x044fe200078008ff */
[----:B-1----:R-:W1:Y:S03]  /*3c20*/  LDS.128 R24, [R105+0xf880] ;  /* 0x00f8800069187984 */ /* 0x002e660000000c00 */
[----:B------:R-:W-:Y:S02]  /*3c30*/  LEA.HI.X R39, R122, R145, R119, 0x1, P0 ;  /* 0x000000917a277211 */ /* 0x000fe400000f0c77 */
        /* <DEDUP_REMOVED lines=25> */
[----:B------:R-:W-:Y:S02]  /*3dd0*/  @!P0 FFMA.FTZ R3, R28, R29, R3 ;  /* 0x0000001d1c038223 */ /* 0x000fe40000010003 */
[C---:B------:R-:W-:Y:S01]  /*3de0*/  @!P0 FMUL.FTZ R4, R22.reuse, R9 ;  /* 0x0000000916048220 */ /* 0x040fe20000410000 */
[----:B------:R-:W-:Y:S01]  /*3df0*/  @!P0 MOV R9, R27 ;  /* 0x0000001b00098202 */ /* 0x000fe20000000f00 */
[-C--:B------:R-:W-:Y:S01]  /*3e00*/  @!P0 FFMA.FTZ R33, R22, R31.reuse, -R33 ;  /* 0x0000001f16218223 */ /* 0x080fe20000010821 */
[--C-:B------:R-:W-:Y:S01]  /*3e10*/  @!P0 HADD2.F32 R28, -RZ, R11.reuse.H1_H1 ;  /* 0x3000000bff1c8230 */ /* 0x100fe20000004100 */
[----:B------:R-:W-:Y:S01]  /*3e20*/  @!P0 FFMA.FTZ R4, R30, R31, R4 ;  /* 0x0000001f1e048223 */ /* 0x000fe20000010004 */
[----:B------:R-:W-:Y:S01]  /*3e30*/  @!P0 F2FP.PACK_AB R36, R3, R36 ;  /* 0x000000240324823e */ /* 0x000fe200000000ff */
[----:B------:R-:W-:Y:S02]  /*3e40*/  @!P0 HADD2.F32 R11, -RZ, R11.H0_H0 ;  /* 0x2000000bff0b8230 */ /* 0x000fe40000004100 */
[-C--:B------:R-:W-:Y:S01]  /*3e50*/  @!P0 FMUL.FTZ R40, R28, R8.reuse ;  /* 0x000000081c288220 */ /* 0x080fe20000410000 */
[----:B------:R-:W-:Y:S01]  /*3e60*/  @!P0 F2FP.PACK_AB R33, R4, R33 ;  /* 0x000000210421823e */ /* 0x000fe200000000ff */
[--C-:B------:R-:W-:Y:S01]  /*3e70*/  @!P0 HADD2.F32 R29, -RZ, R9.reuse.H1_H1 ;  /* 0x30000009ff1d8230 */ /* 0x100fe20000004100 */
[C---:B------:R-:W-:Y:S01]  /*3e80*/  @!P0 FMUL.FTZ R5, R11.reuse, R8 ;  /* 0x000000080b058220 */ /* 0x040fe20000410000 */
[----:B------:R-:W-:Y:S01]  /*3e90*/  @!P0 MOV R24, R36 ;  /* 0x0000002400188202 */ /* 0x000fe20000000f00 */
[----:B------:R-:W-:Y:S01]  /*3ea0*/  @!P0 FFMA.FTZ R40, R11, R32, -R40 ;  /* 0x000000200b288223 */ /* 0x000fe20000010828 */
[----:B------:R-:W-:Y:S01]  /*3eb0*/  @!P0 MOV R25, R33 ;  /* 0x0000002100198202 */ /* 0x000fe20000000f00 */
[----:B------:R-:W-:Y:S01]  /*3ec0*/  @!P0 FMUL.FTZ R35, R29, R10 ;  /* 0x0000000a1d238220 */ /* 0x000fe20000410000 */
[----:B------:R-:W-:Y:S01]  /*3ed0*/  @!P0 HADD2.F32 R9, -RZ, R9.H0_H0 ;  /* 0x20000009ff098230 */ /* 0x000fe20000004100 */
[----:B------:R-:W-:Y:S04]  /*3ee0*/  @!P0 FFMA.FTZ R5, R28, R32, R5 ;  /* 0x000000201c058223 */ /* 0x000fe80000010005 */
[----:B------:R-:W-:Y:S01]  /*3ef0*/  @!P0 FMUL.FTZ R6, R9, R10 ;  /* 0x0000000a09068220 */ /* 0x000fe20000410000 */
[----:B------:R-:W-:Y:S01]  /*3f00*/  @!P0 F2FP.PACK_AB R40, R5, R40 ;  /* 0x000000280528823e */ /* 0x000fe200000000ff */
[-C--:B------:R-:W-:Y:S02]  /*3f10*/  @!P0 FFMA.FTZ R35, R9, R34.reuse, -R35 ;  /* 0x0000002209238223 */ /* 0x080fe40000010823 */
[----:B------:R-:W-:Y:S01]  /*3f20*/  @!P0 FFMA.FTZ R6, R29, R34, R6 ;  /* 0x000000221d068223 */ /* 0x000fe20000010006 */
[----:B------:R-:W-:Y:S04]  /*3f30*/  @!P0 MOV R26, R40 ;  /* 0x00000028001a8202 */ /* 0x000fe80000000f00 */
[----:B------:R-:W-:Y:S04]  /*3f40*/  @!P0 F2FP.PACK_AB R35, R6, R35 ;  /* 0x000000230623823e */ /* 0x000fe800000000ff */
[----:B------:R-:W-:Y:S05]  /*3f50*/  @!P0 MOV R27, R35 ;  /* 0x00000023001b8202 */ /* 0x000fea0000000f00 */
[----:B------:R1:W-:Y:S01]  /*3f60*/  ST.E.128 [R38.64], R24 ;  /* 0x0000001826007985 */ /* 0x0003e2000c101d10 */
[----:B------:R-:W-:-:S05]  /*3f70*/  BRA `(.L_x_850) ;  /* 0x00002a7000007947 */ /* 0x000fca0003800000 */
.L_x_837:
        /* <DEDUP_REMOVED lines=30> */
[----:B------:R1:W5:Y:S04]  /*4160*/  @!P0 LDG.E.128 R60, [R8.64] ;  /* 0x00000010083c8981 */ /* 0x000368000c1e1d00 */
[----:B------:R1:W5:Y:S01]  /*4170*/  @!P0 LDG.E.128 R44, [R4.64] ;  /* 0x00000010042c8981 */ /* 0x000362000c1e1d00 */
[----:B------:R-:W-:Y:S11]  /*4180*/  ISETP.GE.AND P0, PT, R15, c[0x0][0x27c], PT ;  /* 0x00009f000f007a0c */ /* 0x000ff60003f06270 */
[----:B------:R-:W-:Y:S02]  /*4190*/  @!UPT UIADD3 URZ, URZ, URZ, URZ ;  /* 0x0000003f3f3ff290 */ /* 0x000fe4000fffe03f */
[----:B------:R1:W5:Y:S04]  /*41a0*/  @!P0 LDG.E.128 R84, [R8.64+0x80] ;  /* 0x0000801008548981 */ /* 0x000368000c1e1d00 */
[----:B------:R1:W5:Y:S02]  /*41b0*/  @!P0 LDG.E.128 R36, [R4.64+0x80] ;  /* 0x0000801004248981 */ /* 0x000364000c1e1d00 */
.L_x_858:
[----:B------:R-:W-:Y:S05]  /*41c0*/  BSYNC B0 ;  /* 0x0000000000007941 */ /* 0x000fea0003800000 */
.L_x_857:
        /* <DEDUP_REMOVED lines=60> */
.L_x_860:
[----:B------:R-:W-:Y:S05]  /*4590*/  BSYNC B0 ;  /* 0x0000000000007941 */ /* 0x000fea0003800000 */
.L_x_859:
[----:B-1---5:R-:W-:Y:S01]  /*45a0*/  MOV R8, R73 ;  /* 0x0000004900087202 */ /* 0x022fe20000000f00 */
[----:B------:R1:W2:Y:S01]  /*45b0*/  SHFL.IDX PT, R171, R145, RZ, 0x181f ;  /* 0x00181fff91ab7589 */ /* 0x0002a200000e0000 */
[----:B------:R-:W-:Y:S01]  /*45c0*/  MOV R5, R27 ;  /* 0x0000001b00057202 */ /* 0x000fe20000000f00 */
[----:B------:R-:W-:Y:S01]  /*45d0*/  IMAD.MOV.U32 R11, RZ, RZ, R74 ;  /* 0x000000ffff0b7224 */ /* 0x000fe200078e004a */
[----:B------:R-:W-:Y:S01]  /*45e0*/  IADD3 R81, -R68, c[0x0][0x1d4], RZ ;  /* 0x0000750044517a10 */ /* 0x000fe20007ffe1ff */
[----:B------:R-:W-:Y:S01]  /*45f0*/  IMAD.MOV.U32 R10, RZ, RZ, R75 ;  /* 0x000000ffff0a7224 */ /* 0x000fe200078e004b */
[----:B------:R-:W-:Y:S01]  /*4600*/  BSSY B1, `(.L_x_861) ;  /* 0x000010b000017945 */ /* 0x000fe20003800000 */
[----:B------:R-:W-:Y:S02]  /*4610*/  IMAD.MOV.U32 R9, RZ, RZ, R72 ;  /* 0x000000ffff097224 */ /* 0x000fe400078e0048 */
[----:B------:R1:W3:Y:S01]  /*4620*/  SHFL.IDX PT, R170, R157, RZ, 0x181f ;  /* 0x00181fff9daa7589 */ /* 0x0002e200000e0000 */
        /* <DEDUP_REMOVED lines=24> */
[----:B------:R-:W-:Y:S01]  /*47b0*/  SEL R57, R68, R81, !P1 ;  /* 0x0000005144397207 */ /* 0x000fe20004800000 */
[----:B------:R-:W2:Y:S01]  /*47c0*/  LDS.128 R32, [R140+0xa080] ;  /* 0x00a080008c207984 */ /* 0x000ea20000000c00 */
[----:B------:R-:W-:Y:S02]  /*47d0*/  ISETP.GE.AND P0, PT, R18, c[0x0][0x27c], PT ;  /* 0x00009f0012007a0c */ /* 0x000fe40003f06270 */
[----:B------:R-:W-:Y:S04]  /*47e0*/  SHF.R.S32.HI R56, RZ, 0x1f, R57 ;  /* 0x0000001fff387819 */ /* 0x000fe80000011439 */
[----:B------:R-:W-:Y:S04]  /*47f0*/  LEA.HI R57, R56, R57, RZ, 0x4 ;  /* 0x0000003938397211 */ /* 0x000fe800078f20ff */
[----:B------:R-:W-:Y:S03]  /*4800*/  LEA.HI.SX32 R57, R57, R70, 0x1c ;  /* 0x0000004639397211 */ /* 0x000fe600078fe2ff */
[----:B------:R-:W-:Y:S01]  /*4810*/  @!P0 SHF.R.U64 R50, R44, 0x10, R45 ;  /* 0x000000102c328819 */ /* 0x000fe2000000122d */
[----:B------:R-:W-:Y:S01]  /*4820*/  @!P0 HADD2.F32 R52, -RZ, R49.H1_H1 ;  /* 0x30000031ff348230 */ /* 0x000fe20000004100 */
[----:B------:R-:W-:Y:S01]  /*4830*/  SHF.R.S32.HI R56, RZ, 0x1f, R57 ;  /* 0x0000001fff387819 */ /* 0x000fe20000011439 */
[----:B------:R-:W-:Y:S01]  /*4840*/  @!P0 HADD2.F32 R58, -RZ, R58.H0_H0 ;  /* 0x2000003aff3a8230 */ /* 0x000fe20000004100 */
[----:B------:R-:W-:Y:S01]  /*4850*/  SHF.L.U32 R173, R57, 0x3, RZ ;  /* 0x0000000339ad7819 */ /* 0x000fe200000006ff */
[----:B------:R-:W-:Y:S01]  /*4860*/  @!P0 HADD2.F32 R51, -RZ, R50.H0_H0 ;  /* 0x20000032ff338230 */ /* 0x000fe20000004100 */
[----:B------:R-:W-:Y:S01]  /*4870*/  LEA.HI R56, R56, R57, RZ, 0x3 ;  /* 0x0000003938387211 */ /* 0x000fe200078f18ff */
[----:B------:R-:W-:Y:S01]  /*4880*/  @!P0 HADD2.F32 R65, -RZ, R65.H0_H0 ;  /* 0x20000041ff418230 */ /* 0x000fe20000004100 */
[----:B------:R-:W-:Y:S02]  /*4890*/  LOP3.LUT R175, R108, 0x38, R173, 0xf8, !PT ;  /* 0x000000386caf7812 */ /* 0x000fe400078ef8ad */
[----:B------:R-:W-:Y:S02]  /*48a0*/  SHF.R.S32.HI R56, RZ, 0x3, R56 ;  /* 0x00000003ff387819 */ /* 0x000fe40000011438 */
[----:B------:R-:W-:Y:S02]  /*48b0*/  LOP3.LUT R175, R175, R106, RZ, 0x3c, !PT ;  /* 0x0000006aafaf7212 */ /* 0x000fe400078e3cff */
[----:B------:R-:W-:Y:S01]  /*48c0*/  @!P0 SHF.R.U32.HI R44, RZ, 0x10, R47 ;  /* 0x00000010ff2c8819 */ /* 0x000fe2000001162f */
[----:B------:R-:W-:Y:S01]  /*48d0*/  IMAD R54, R56, 0xc00, R7 ;  /* 0x00000c0038367824 */ /* 0x000fe200078e0207 */
[----:B------:R-:W-:Y:S02]  /*48e0*/  @!P0 SHF.R.U64 R46, R46, 0x10, R47 ;  /* 0x000000102e2e8819 */ /* 0x000fe4000000122f */
[----:B------:R-:W-:Y:S01]  /*48f0*/  @!P0 SHF.R.U64 R59, R60, 0x10, R61 ;  /* 0x000000103c3b8819 */ /* 0x000fe2000000123d */
[----:B------:R-:W-:Y:S01]  /*4900*/  IMAD.IADD R175, R54, 0x1, R175 ;  /* 0x0000000136af7824 */ /* 0x000fe200078e02af */
[----:B------:R-:W-:Y:S02]  /*4910*/  @!P0 SHF.R.U32.HI R45, RZ, 0x10, R45 ;  /* 0x00000010ff2d8819 */ /* 0x000fe4000001162d */
[----:B------:R-:W-:Y:S01]  /*4920*/  @!P0 SHF.R.U32.HI R60, RZ, 0x10, R61 ;  /* 0x00000010ff3c8819 */ /* 0x000fe2000001163d */
[----:B------:R-:W-:Y:S01]  /*4930*/  @!P0 HADD2.F32 R59, -RZ, R59.H0_H0 ;  /* 0x2000003bff3b8230 */ /* 0x000fe20000004100 */
[----:B------:R-:W-:Y:S01]  /*4940*/  SHF.L.U32 R172, R175, 0x1, RZ ;  /* 0x00000001afac7819 */ /* 0x000fe200000006ff */
[----:B------:R-:W-:Y:S01]  /*4950*/  @!P0 HADD2.F32 R61, -RZ, R94.H0_H0 ;  /* 0x2000005eff3d8230 */ /* 0x000fe20000004100 */
[----:B--2---:R-:W-:Y:S01]  /*4960*/  @!P0 IMAD.MOV.U32 R53, RZ, RZ, R32 ;  /* 0x000000ffff358224 */ /* 0x004fe200078e0020 */
[--C-:B------:R-:W-:Y:S02]  /*4970*/  @!P0 SHF.R.U32.HI R67, RZ, 0x10, R63.reuse ;  /* 0x00000010ff438819 */ /* 0x100fe4000001163f */
[----:B------:R-:W2:Y:S01]  /*4980*/  LDS.128 R88, [R172+0xa080] ;  /* 0x00a08000ac587984 */ /* 0x000ea20000000c00 */
[----:B------:R-:W-:Y:S01]  /*4990*/  @!P0 SHF.R.U64 R63, R62, 0x10, R63 ;  /* 0x000000103e3f8819 */ /* 0x000fe2000000123f */
[--C-:B------:R-:W-:Y:S02]  /*49a0*/  @!P0 HADD2.F32 R47, -RZ, R53.reuse.H0_H0 ;  /* 0x20000035ff2f8230 */ /* 0x100fe40000004100 */
[----:B------:R-:W-:Y:S02]  /*49b0*/  @!P0 HADD2.F32 R50, -RZ, R53.H1_H1 ;  /* 0x30000035ff328230 */ /* 0x000fe40000004100 */
[----:B------:R-:W-:Y:S01]  /*49c0*/  @!P0 HADD2.F32 R67, -RZ, R67.H0_H0 ;  /* 0x20000043ff438230 */ /* 0x000fe20000004100 */
[C---:B------:R-:W-:Y:S01]  /*49d0*/  @!P0 FMUL.FTZ R3, R47.reuse, R52 ;  /* 0x000000342f038220 */ /* 0x040fe20000410000 */
[----:B------:R-:W-:Y:S01]  /*49e0*/  @!P0 HADD2.F32 R63, -RZ, R63.H0_H0 ;  /* 0x2000003fff3f8230 */ /* 0x000fe20000004100 */
[----:B------:R-:W-:Y:S01]  /*49f0*/  @!P0 FMUL.FTZ R4, R50, R51 ;  /* 0x0000003332048220 */ /* 0x000fe20000410000 */
[----:B--2---:R-:W-:Y:S02]  /*4a00*/  @!P0 MOV R57, R88 ;  /* 0x0000005800398202 */ /* 0x004fe40000000f00 */
[----:B------:R-:W-:Y:S03]  /*4a10*/  @!P0 MOV R62, R90 ;  /* 0x0000005a003e8202 */ /* 0x000fe60000000f00 */
[--C-:B------:R-:W-:Y:S02]  /*4a20*/  @!P0 HADD2.F32 R56, -RZ, R57.reuse.H0_H0 ;  /* 0x20000039ff388230 */ /* 0x100fe40000004100 */
[----:B------:R-:W-:Y:S03]  /*4a30*/  @!P0 HADD2.F32 R57, -RZ, R57.H1_H1 ;  /* 0x30000039ff398230 */ /* 0x000fe60000004100 */
[C---:B------:R-:W-:Y:S02]  /*4a40*/  @!P0 FMUL.FTZ R172, R56.reuse, R52 ;  /* 0x0000003438ac8220 */ /* 0x040fe40000410000 */
[-C--:B------:R-:W-:Y:S02]  /*4a50*/  @!P0 FFMA.FTZ R3, R56, R58.reuse, R3 ;  /* 0x0000003a38038223 */ /* 0x080fe40000010003 */
[----:B------:R-:W-:Y:S01]  /*4a60*/  @!P0 FFMA.FTZ R172, R47, R58, -R172 ;  /* 0x0000003a2fac8223 */ /* 0x000fe200000108ac */
[----:B------:R-:W-:Y:S01]  /*4a70*/  @!P0 HADD2.F32 R47, -RZ, R49.H0_H0 ;  /* 0x20000031ff2f8230 */ /* 0x000fe20000004100 */
[----:B------:R-:W-:Y:S01]  /*4a80*/  @!P0 IMAD.MOV.U32 R58, RZ, RZ, R89 ;  /* 0x000000ffff3a8224 */ /* 0x000fe200078e0059 */
[----:B------:R-:W-:Y:S01]  /*4a90*/  @!P0 MOV R49, R35 ;  /* 0x0000002300318202 */ /* 0x000fe20000000f00 */
[C---:B------:R-:W-:Y:S01]  /*4aa0*/  @!P0 FMUL.FTZ R175, R57.reuse, R51 ;  /* 0x0000003339af8220 */ /* 0x040fe20000410000 */
[----:B------:R-:W-:Y:S01]  /*4ab0*/  @!P0 MOV R51, R33 ;  /* 0x0000002100338202 */ /* 0x000fe20000000f00 */
[-C--:B------:R-:W-:Y:S01]  /*4ac0*/  @!P0 FFMA.FTZ R4, R57, R59.reuse, R4 ;  /* 0x0000003b39048223 */ /* 0x080fe20000010004 */
[--C-:B------:R-:W-:Y:S01]  /*4ad0*/  @!P0 HADD2.F32 R56, -RZ, R58.reuse.H0_H0 ;  /* 0x2000003aff388230 */ /* 0x100fe20000004100 */
[----:B------:R-:W-:Y:S01]  /*4ae0*/  @!P0 FFMA.FTZ R175, R50, R59, -R175 ;  /* 0x0000003b32af8223 */ /* 0x000fe200000108af */
[----:B------:R-:W-:Y:S02]  /*4af0*/  @!P0 HADD2.F32 R50, -RZ, R45.H0_H0 ;  /* 0x2000002dff328230 */ /* 0x000fe40000004100 */
[----:B------:R-:W-:Y:S01]  /*4b00*/  @!P0 HADD2.F32 R59, -RZ, R58.H1_H1 ;  /* 0x3000003aff3b8230 */ /* 0x000fe20000004100 */
[----:B------:R-:W-:Y:S01]  /*4b10*/  @!P0 FMUL.FTZ R174, R56, R47 ;  /* 0x0000002f38ae8220 */ /* 0x000fe20000410000 */
[--C-:B------:R-:W-:Y:S01]  /*4b20*/  @!P0 HADD2.F32 R45, -RZ, R51.reuse.H1_H1 ;  /* 0x30000033ff2d8230 */ /* 0x100fe20000004100 */
[----:B------:R-:W-:Y:S01]  /*4b30*/  @!P0 F2FP.PACK_AB R175, R175, R172 ;  /* 0x000000acafaf823e */ /* 0x000fe200000000ff */
[----:B------:R-:W-:Y:S01]  /*4b40*/  @!P0 HADD2.F32 R58, -RZ, R60.H0_H0 ;  /* 0x2000003cff3a8230 */ /* 0x000fe20000004100 */
[----:B------:R-:W-:Y:S01]  /*4b50*/  @!P0 IMAD.MOV.U32 R60, RZ, RZ, R91 ;  /* 0x000000ffff3c8224 */ /* 0x000fe200078e005b */
[----:B------:R-:W-:Y:S01]  /*4b60*/  @!P0 HADD2.F32 R52, -RZ, R51.H0_H0 ;  /* 0x20000033ff348230 */ /* 0x000fe20000004100 */
[-C--:B------:R-:W-:Y:S01]  /*4b70*/  @!P0 FMUL.FTZ R177, R59, R50.reuse ;  /* 0x000000323bb18220 */ /* 0x080fe20000410000 */
[----:B------:R-:W-:Y:S01]  /*4b80*/  @!P0 MOV R32, R175 ;  /* 0x000000af00208202 */ /* 0x000fe20000000f00 */
[C---:B------:R-:W-:Y:S01]  /*4b90*/  @!P0 FMUL.FTZ R6, R45.reuse, R50 ;  /* 0x000000322d068220 */ /* 0x040fe20000410000 */
[----:B------:R-:W-:Y:S01]  /*4ba0*/  @!P0 HADD2.F32 R66, -RZ, R60.H1_H1 ;  /* 0x3000003cff428230 */ /* 0x000fe20000004100 */
[----:B------:R-:W-:Y:S01]  /*4bb0*/  @!P0 FFMA.FTZ R177, R45, R58, -R177 ;  /* 0x0000003a2db18223 */ /* 0x000fe200000108b1 */
[----:B------:R-:W-:Y:S01]  /*4bc0*/  @!P0 HADD2.F32 R45, -RZ, R44.H0_H0 ;  /* 0x2000002cff2d8230 */ /* 0x000fe20000004100 */
[----:B------:R-:W-:Y:S01]  /*4bd0*/  @!P0 FMUL.FTZ R5, R52, R47 ;  /* 0x0000002f34058220 */ /* 0x000fe20000410000 */
[--C-:B------:R-:W-:Y:S01]  /*4be0*/  @!P0 HADD2.F32 R44, -RZ, R49.reuse.H1_H1 ;  /* 0x30000031ff2c8230 */ /* 0x100fe20000004100 */
[----:B------:R-:W-:Y:S01]  /*4bf0*/  @!P0 F2FP.PACK_AB R172, R4, R3 ;  /* 0x0000000304ac823e */ /* 0x000fe200000000ff */
[----:B------:R-:W-:Y:S01]  /*4c00*/  @!P0 HADD2.F32 R57, -RZ, R64.H0_H0 ;  /* 0x20000040ff398230 */ /* 0x000fe20000004100 */
[-C--:B------:R-:W-:Y:S01]  /*4c10*/  @!P0 FMUL.FTZ R179, R66, R45.reuse ;  /* 0x0000002d42b38220 */ /* 0x080fe20000410000 */
[----:B------:R-:W-:Y:S01]  /*4c20*/  @!P0 HADD2.F32 R47, -RZ, R48.H1_H1 ;  /* 0x30000030ff2f8230 */ /* 0x000fe20000004100 */
[C---:B------:R-:W-:Y:S01]  /*4c30*/  @!P0 FMUL.FTZ R11, R44.reuse, R45 ;  /* 0x0000002d2c0b8220 */ /* 0x040fe20000410000 */
[----:B------:R-:W-:Y:S01]  /*4c40*/  @!P0 MOV R88, R172 ;  /* 0x000000ac00588202 */ /* 0x000fe20000000f00 */
[----:B------:R-:W-:Y:S01]  /*4c50*/  @!P0 FFMA.FTZ R179, R44, R67, -R179 ;  /* 0x000000432cb38223 */ /* 0x000fe200000108b3 */
[----:B------:R-:W-:Y:S01]  /*4c60*/  @!P0 HADD2.F32 R64, -RZ, R60.H0_H0 ;  /* 0x2000003cff408230 */ /* 0x000fe20000004100 */
[----:B------:R-:W-:Y:S01]  /*4c70*/  @!P0 IMAD.MOV.U32 R44, RZ, RZ, R34 ;  /* 0x000000ffff2c8224 */ /* 0x000fe200078e0022 */
[----:B------:R-:W-:Y:S01]  /*4c80*/  @!P0 HADD2.F32 R50, -RZ, R49.H0_H0 ;  /* 0x20000031ff328230 */ /* 0x000fe20000004100 */
[----:B------:R-:W-:Y:S01]  /*4c90*/  @!P0 FFMA.FTZ R5, R56, R57, R5 ;  /* 0x0000003938058223 */ /* 0x000fe20000010005 */
[----:B------:R-:W-:Y:S01]  /*4ca0*/  @!P0 HADD2.F32 R45, -RZ, R46.H0_H0 ;  /* 0x2000002eff2d8230 */ /* 0x000fe20000004100 */
[-C--:B------:R-:W-:Y:S01]  /*4cb0*/  @!P0 FMUL.FTZ R176, R64, R47.reuse ;  /* 0x0000002f40b08220 */ /* 0x080fe20000410000 */
[----:B------:R-:W-:Y:S01]  /*4cc0*/  @!P0 HADD2.F32 R46, -RZ, R44.H0_H0 ;  /* 0x2000002cff2e8230 */ /* 0x000fe20000004100 */
[----:B------:R-:W-:Y:S01]  /*4cd0*/  @!P0 FMUL.FTZ R10, R50, R47 ;  /* 0x0000002f320a8220 */ /* 0x000fe20000410000 */
[----:B------:R-:W-:Y:S01]  /*4ce0*/  @!P0 HADD2.F32 R47, -RZ, R48.H0_H0 ;  /* 0x20000030ff2f8230 */ /* 0x000fe20000004100 */
[----:B------:R-:W-:Y:S01]  /*4cf0*/  @!P0 FFMA.FTZ R6, R59, R58, R6 ;  /* 0x0000003a3b068223 */ /* 0x000fe20000010006 */
[----:B------:R-:W-:Y:S01]  /*4d00*/  @!P0 HADD2.F32 R44, -RZ, R44.H1_H1 ;  /* 0x3000002cff2c8230 */ /* 0x000fe20000004100 */
[----:B------:R-:W-:Y:S01]  /*4d10*/  @!P0 FFMA.FTZ R174, R52, R57, -R174 ;  /* 0x0000003934ae8223 */ /* 0x000fe200000108ae */
[--C-:B------:R-:W-:Y:S01]  /*4d20*/  @!P0 HADD2.F32 R60, -RZ, R62.reuse.H0_H0 ;  /* 0x2000003eff3c8230 */ /* 0x100fe20000004100 */
[----:B------:R-:W-:Y:S01]  /*4d30*/  @!P0 FMUL.FTZ R8, R46, R47 ;  /* 0x0000002f2e088220 */ /* 0x000fe20000410000 */
[----:B------:R-:W-:Y:S01]  /*4d40*/  @!P0 HADD2.F32 R62, -RZ, R62.H1_H1 ;  /* 0x3000003eff3e8230 */ /* 0x000fe20000004100 */
[----:B------:R-:W-:Y:S01]  /*4d50*/  @!P0 FMUL.FTZ R9, R44, R45 ;  /* 0x0000002d2c098220 */ /* 0x000fe20000410000 */
[----:B------:R-:W-:Y:S01]  /*4d60*/  @!P0 F2FP.PACK_AB R174, R177, R174 ;  /* 0x000000aeb1ae823e */ /* 0x000fe200000000ff */
[----:B------:R-:W-:Y:S01]  /*4d70*/  @!P0 FFMA.FTZ R8, R60, R61, R8 ;  /* 0x0000003d3c088223 */ /* 0x000fe20000010008 */
[----:B------:R-:W-:Y:S01]  /*4d80*/  @!P0 F2FP.PACK_AB R177, R6, R5 ;  /* 0x0000000506b1823e */ /* 0x000fe200000000ff */
[----:B------:R-:W-:Y:S01]  /*4d90*/  @!P0 FMUL.FTZ R178, R60, R47 ;  /* 0x0000002f3cb28220 */ /* 0x000fe20000410000 */
[----:B------:R-:W-:Y:S01]  /*4da0*/  @!P0 MOV R33, R174 ;  /* 0x000000ae00218202 */ /* 0x000fe20000000f00 */
[C---:B------:R-:W-:Y:S02]  /*4db0*/  @!P0 FMUL.FTZ R181, R62.reuse, R45 ;  /* 0x0000002d3eb58220 */ /* 0x040fe40000410000 */
[----:B------:R-:W-:Y:S02]  /*4dc0*/  @!P0 FFMA.FTZ R9, R62, R63, R9 ;  /* 0x0000003f3e098223 */ /* 0x000fe40000010009 */
[----:B------:R-:W-:Y:S02]  /*4dd0*/  @!P0 FFMA.FTZ R10, R64, R65, R10 ;  /* 0x00000041400a8223 */ /* 0x000fe4000001000a */
[----:B------:R-:W-:Y:S02]  /*4de0*/  @!P0 FFMA.FTZ R178, R46, R61, -R178 ;  /* 0x0000003d2eb28223 */ /* 0x000fe400000108b2 */
[----:B------:R-:W-:Y:S02]  /*4df0*/  @!P0 FFMA.FTZ R181, R44, R63, -R181 ;  /* 0x0000003f2cb58223 */ /* 0x000fe400000108b5 */
[----:B------:R-:W-:Y:S02]  /*4e00*/  @!P0 FFMA.FTZ R176, R50, R65, -R176 ;  /* 0x0000004132b08223 */ /* 0x000fe400000108b0 */
[----:B------:R-:W-:Y:S01]  /*4e10*/  @!P0 FFMA.FTZ R11, R66, R67, R11 ;  /* 0x00000043420b8223 */ /* 0x000fe2000001000b */
[----:B------:R-:W-:Y:S01]  /*4e20*/  @!P0 F2FP.PACK_AB R181, R181, R178 ;  /* 0x000000b2b5b5823e */ /* 0x000fe200000000ff */
[----:B------:R-:W-:Y:S01]  /*4e30*/  @!P0 IMAD.MOV.U32 R89, RZ, RZ, R177 ;  /* 0x000000ffff598224 */ /* 0x000fe200078e00b1 */
[----:B------:R-:W-:Y:S02]  /*4e40*/  @!P0 F2FP.PACK_AB R176, R179, R176 ;  /* 0x000000b0b3b0823e */ /* 0x000fe400000000ff */
[----:B------:R-:W-:Y:S01]  /*4e50*/  @!P0 F2FP.PACK_AB R178, R9, R8 ;  /* 0x0000000809b2823e */ /* 0x000fe200000000ff */
[----:B------:R-:W-:Y:S01]  /*4e60*/  @!P0 IMAD.MOV.U32 R34, RZ, RZ, R181 ;  /* 0x000000ffff228224 */ /* 0x000fe200078e00b5 */
[----:B------:R-:W-:Y:S02]  /*4e70*/  @!P0 F2FP.PACK_AB R179, R11, R10 ;  /* 0x0000000a0bb3823e */ /* 0x000fe400000000ff */
[----:B------:R-:W-:Y:S02]  /*4e80*/  @!P0 MOV R35, R176 ;  /* 0x000000b000238202 */ /* 0x000fe40000000f00 */
[----:B------:R-:W-:Y:S02]  /*4e90*/  @!P0 MOV R90, R178 ;  /* 0x000000b2005a8202 */ /* 0x000fe40000000f00 */
[----:B------:R-:W-:Y:S02]  /*4ea0*/  @!P0 MOV R91, R179 ;  /* 0x000000b3005b8202 */ /* 0x000fe40000000f00 */
[C---:B---3--:R-:W-:Y:S04]  /*4eb0*/  LEA R174, P0, R133.reuse, R170, 0x1 ;  /* 0x000000aa85ae7211 */ /* 0x048fe800078008ff */
[----:B------:R-:W-:Y:S02]  /*4ec0*/  LEA.HI.X R175, R133, R171, R130, 0x1, P0 ;  /* 0x000000ab85af7211 */ /* 0x000fe400000f0c82 */
[C---:B------:R-:W-:Y:S03]  /*4ed0*/  ISETP.GE.AND P0, PT, R173.reuse, c[0x0][0x1d4], PT ;  /* 0x00007500ad007a0c */ /* 0x040fe60003f06270 */
[----:B------:R2:W-:Y:S10]  /*4ee0*/  ST.E.128 [R174.64], R32 ;  /* 0x00000020ae007985 */ /* 0x0005f4000c101d10 */
[----:B------:R-:W-:Y:S05]  /*4ef0*/  @!P0 IMAD.WIDE R172, R173, 0x2, R170 ;  /* 0x00000002adac8825 */ /* 0x000fea00078e02aa */
[----:B------:R2:W-:Y:S02]  /*4f00*/  @!P0 ST.E.128 [R172.64], R88 ;  /* 0x00000058ac008985 */ /* 0x0005e4000c101d10 */
.L_x_864:
[----:B------:R-:W-:Y:S05]  /*4f10*/  BSYNC B0 ;  /* 0x0000000000007941 */ /* 0x000fea0003800000 */
.L_x_863:
[----:B------:R-:W-:Y:S11]  /*4f20*/  ISETP.GE.AND P0, PT, R15, c[0x0][0x1d4], PT ;  /* 0x000075000f007a0c */ /* 0x000ff60003f06270 */
[----:B------:R-:W-:Y:S02]  /*4f30*/  @!UPT UIADD3 URZ, URZ, URZ, URZ ;  /* 0x0000003f3f3ff290 */ /* 0x000fe4000fffe03f */
[----:B------:R-:W-:-:S05]  /*4f40*/  @P0 BRA `(.L_x_862) ;  /* 0x0000076000000947 */ /* 0x000fca0003800000 */
[----:B------:R-:W-:Y:S01]  /*4f50*/  SEL R50, R68, R81, !P2 ;  /* 0x0000005144327207 */ /* 0x000fe20005000000 */
[----:B--2---:R-:W2:Y:S01]  /*4f60*/  LDS.128 R32, [R139+0xa080] ;  /* 0x00a080008b207984 */ /* 0x004ea20000000c00 */
        /* <DEDUP_REMOVED lines=11> */
[----:B------:R-:W-:Y:S01]  /*5020*/  @!P0 HADD2.F32 R61, -RZ, R92.H1_H1 ;  /* 0x3000005cff3d8230 */ /* 0x000fe20000004100 */
[----:B------:R-:W-:Y:S02]  /*5030*/  LOP3.LUT R91, R108, 0x38, R89, 0xf8, !PT ;  /* 0x000000386c5b7812 */ /* 0x000fe400078ef859 */
[----:B------:R-:W-:Y:S02]  /*5040*/  SHF.R.S32.HI R50, RZ, 0x3, R50 ;  /* 0x00000003ff327819 */ /* 0x000fe40000011432 */
[----:B------:R-:W-:Y:S02]  /*5050*/  LOP3.LUT R91, R91, R106, RZ, 0x3c, !PT ;  /* 0x0000006a5b5b7212 */ /* 0x000fe400078e3cff */
[----:B------:R-:W-:Y:S01]  /*5060*/  @!P0 SHF.R.U32.HI R36, RZ, 0x10, R39 ;  /* 0x00000010ff248819 */ /* 0x000fe20000011627 */
[----:B------:R-:W-:Y:S01]  /*5070*/  IMAD R48, R50, 0xc00, R7 ;  /* 0x00000c0032307824 */ /* 0x000fe200078e0207 */
[----:B------:R-:W-:Y:S01]  /*5080*/  @!P0 SHF.R.U64 R38, R38, 0x10, R39 ;  /* 0x0000001026268819 */ /* 0x000fe20000001227 */
[----:B------:R-:W-:Y:S01]  /*5090*/  @!P0 HADD2.F32 R50, -RZ, R93.H1_H1 ;  /* 0x3000005dff328230 */ /* 0x000fe20000004100 */
[----:B------:R-:W-:Y:S01]  /*50a0*/  @!P0 SHF.R.U64 R53, R84, 0x10, R85 ;  /* 0x0000001054358819 */ /* 0x000fe20000001255 */
[----:B------:R-:W-:Y:S01]  /*50b0*/  IMAD.IADD R91, R48, 0x1, R91 ;  /* 0x00000001305b7824 */ /* 0x000fe200078e025b */
[----:B------:R-:W-:Y:S02]  /*50c0*/  @!P0 SHF.R.U32.HI R37, RZ, 0x10, R37 ;  /* 0x00000010ff258819 */ /* 0x000fe40000011625 */
[----:B------:R-:W-:Y:S01]  /*50d0*/  @!P0 SHF.R.U32.HI R52, RZ, 0x10, R85 ;  /* 0x00000010ff348819 */ /* 0x000fe20000011655 */
[----:B------:R-:W-:Y:S01]  /*50e0*/  @!P0 HADD2.F32 R53, -RZ, R53.H0_H0 ;  /* 0x20000035ff358230 */ /* 0x000fe20000004100 */
[----:B------:R-:W-:Y:S01]  /*50f0*/  SHF.L.U32 R60, R91, 0x1, RZ ;  /* 0x000000015b3c7819 */ /* 0x000fe200000006ff */
[----:B--2---:R-:W-:Y:S02]  /*5100*/  @!P0 IMAD.MOV.U32 R47, RZ, RZ, R32 ;  /* 0x000000ffff2f8224 */ /* 0x004fe400078e0020 */
[----:B------:R-:W-:Y:S01]  /*5110*/  @!P0 HADD2.F32 R52, -RZ, R52.H0_H0 ;  /* 0x20000034ff348230 */ /* 0x000fe20000004100 */
[--C-:B------:R-:W-:Y:S01]  /*5120*/  @!P0 SHF.R.U32.HI R63, RZ, 0x10, R87.reuse ;  /* 0x00000010ff3f8819 */ /* 0x100fe20000011657 */
[----:B------:R-:W2:Y:S01]  /*5130*/  LDS.128 R64, [R60+0xa080] ;  /* 0x00a080003c407984 */ /* 0x000ea20000000c00 */
[----:B------:R-:W-:Y:S01]  /*5140*/  @!P0 SHF.R.U64 R59, R86, 0x10, R87 ;  /* 0x00000010563b8819 */ /* 0x000fe20000001257 */
[--C-:B------:R-:W-:Y:S02]  /*5150*/  @!P0 HADD2.F32 R39, -RZ, R47.reuse.H0_H0 ;  /* 0x2000002fff278230 */ /* 0x100fe40000004100 */
[----:B------:R-:W-:Y:S02]  /*5160*/  @!P0 HADD2.F32 R44, -RZ, R47.H1_H1 ;  /* 0x3000002fff2c8230 */ /* 0x000fe40000004100 */
[----:B------:R-:W-:Y:S01]  /*5170*/  @!P0 HADD2.F32 R63, -RZ, R63.H0_H0 ;  /* 0x2000003fff3f8230 */ /* 0x000fe20000004100 */
[----:B------:R-:W-:Y:S01]  /*5180*/  @!P0 FMUL.FTZ R3, R39, R46 ;  /* 0x0000002e27038220 */ /* 0x000fe20000410000 */
[----:B------:R-:W-:Y:S01]  /*5190*/  @!P0 HADD2.F32 R59, -RZ, R59.H0_H0 ;  /* 0x2000003bff3b8230 */ /* 0x000fe20000004100 */
[CC--:B------:R-:W-:Y:S02]  /*51a0*/  @!P0 FMUL.FTZ R4, R44.reuse, R45.reuse ;  /* 0x0000002d2c048220 */ /* 0x0c0fe40000410000 */
[----:B--2---:R-:W-:Y:S01]  /*51b0*/  @!P0 IMAD.MOV.U32 R54, RZ, RZ, R65 ;  /* 0x000000ffff368224 */ /* 0x004fe200078e0041 */
[----:B------:R-:W-:Y:S05]  /*51c0*/  @!P0 MOV R51, R64 ;  /* 0x0000004000338202 */ /* 0x000fea0000000f00 */
[--C-:B------:R-:W-:Y:S02]  /*51d0*/  @!P0 HADD2.F32 R49, -RZ, R51.reuse.H0_H0 ;  /* 0x20000033ff318230 */ /* 0x100fe40000004100 */
[----:B------:R-:W-:Y:S03]  /*51e0*/  @!P0 HADD2.F32 R51, -RZ, R51.H1_H1 ;  /* 0x30000033ff338230 */ /* 0x000fe60000004100 */
[----:B------:R-:W-:Y:S02]  /*51f0*/  @!P0 FFMA.FTZ R3, R49, R50, R3 ;  /* 0x0000003231038223 */ /* 0x000fe40000010003 */
[C---:B------:R-:W-:Y:S01]  /*5200*/  @!P0 FMUL.FTZ R91, R51.reuse, R45 ;  /* 0x0000002d335b8220 */ /* 0x040fe20000410000 */
[----:B------:R-:W-:Y:S01]  /*5210*/  @!P0 MOV R45, R33 ;  /* 0x00000021002d8202 */ /* 0x000fe20000000f00 */
[-C--:B------:R-:W-:Y:S01]  /*5220*/  @!P0 FFMA.FTZ R4, R51, R53.reuse, R4 ;  /* 0x0000003533048223 */ /* 0x080fe20000010004 */
[----:B------:R-:W-:Y:S01]  /*5230*/  @!P0 HADD2.F32 R51, -RZ, R54.H1_H1 ;  /* 0x30000036ff338230 */ /* 0x000fe20000004100 */
[----:B------:R-:W-:Y:S01]  /*5240*/  @!P0 FFMA.FTZ R91, R44, R53, -R91 ;  /* 0x000000352c5b8223 */ /* 0x000fe2000001085b */
[----:B------:R-:W-:Y:S01]  /*5250*/  @!P0 HADD2.F32 R44, -RZ, R37.H0_H0 ;  /* 0x20000025ff2c8230 */ /* 0x000fe20000004100 */
[----:B------:R-:W-:Y:S01]  /*5260*/  @!P0 FMUL.FTZ R60, R49, R46 ;  /* 0x0000002e313c8220 */ /* 0x000fe20000410000 */
[--C-:B------:R-:W-:Y:S01]  /*5270*/  @!P0 HADD2.F32 R37, -RZ, R45.reuse.H1_H1 ;  /* 0x3000002dff258230 */ /* 0x100fe20000004100 */
[----:B------:R-:W-:Y:S01]  /*5280*/  @!P0 IMAD.MOV.U32 R53, RZ, RZ, R67 ;  /* 0x000000ffff358224 */ /* 0x000fe200078e0043 */
[----:B------:R-:W-:Y:S01]  /*5290*/  @!P0 HADD2.F32 R46, -RZ, R45.H0_H0 ;  /* 0x2000002dff2e8230 */ /* 0x000fe20000004100 */
[----:B------:R-:W-:Y:S01]  /*52a0*/  @!P0 FMUL.FTZ R173, R51, R44 ;  /* 0x0000002c33ad8220 */ /* 0x000fe20000410000 */
[----:B------:R-:W-:Y:S01]  /*52b0*/  @!P0 HADD2.F32 R49, -RZ, R93.H0_H0 ;  /* 0x2000005dff318230 */ /* 0x000fe20000004100 */
[----:B------:R-:W-:Y:S01]  /*52c0*/  @!P0 FFMA.FTZ R60, R39, R50, -R60 ;  /* 0x00000032273c8223 */ /* 0x000fe2000001083c */
[----:B------:R-:W-:Y:S01]  /*52d0*/  @!P0 HADD2.F32 R39, -RZ, R43.H0_H0 ;  /* 0x2000002bff278230 */ /* 0x000fe20000004100 */
[C---:B------:R-:W-:Y:S01]  /*52e0*/  @!P0 FMUL.FTZ R6, R37.reuse, R44 ;  /* 0x0000002c25068220 */ /* 0x040fe20000410000 */
[----:B------:R-:W-:Y:S01]  /*52f0*/  @!P0 MOV R43, R35 ;  /* 0x00000023002b8202 */ /* 0x000fe20000000f00 */
[----:B------:R-:W-:Y:S01]  /*5300*/  @!P0 FFMA.FTZ R173, R37, R52, -R173 ;  /* 0x0000003425ad8223 */ /* 0x000fe200000108ad */
[----:B------:R-:W-:Y:S01]  /*5310*/  @!P0 HADD2.F32 R37, -RZ, R36.H0_H0 ;  /* 0x20000024ff258230 */ /* 0x000fe20000004100 */
[----:B------:R-:W-:Y:S01]  /*5320*/  @!P0 FMUL.FTZ R5, R46, R39 ;  /* 0x000000272e058220 */ /* 0x000fe20000410000 */
[----:B------:R-:W-:Y:S01]  /*5330*/  @!P0 HADD2.F32 R58, -RZ, R53.H1_H1 ;  /* 0x30000035ff3a8230 */ /* 0x000fe20000004100 */
[----:B------:R-:W-:Y:S01]  /*5340*/  @!P0 F2FP.PACK_AB R91, R91, R60 ;  /* 0x0000003c5b5b823e */ /* 0x000fe200000000ff */
[----:B------:R-:W-:Y:S01]  /*5350*/  @!P0 HADD2.F32 R50, -RZ, R54.H0_H0 ;  /* 0x20000036ff328230 */ /* 0x000fe20000004100 */
[----:B------:R-:W-:Y:S01]  /*5360*/  @!P0 MOV R54, R66 ;  /* 0x0000004200368202 */ /* 0x000fe20000000f00 */
[----:B------:R-:W-:Y:S01]  /*5370*/  @!P0 HADD2.F32 R36, -RZ, R43.H1_H1 ;  /* 0x3000002bff248230 */ /* 0x000fe20000004100 */
[----:B------:R-:W-:Y:S01]  /*5380*/  @!P0 FMUL.FTZ R175, R58, R37 ;  /* 0x000000253aaf8220 */ /* 0x000fe20000410000 */
[----:B------:R-:W-:Y:S01]  /*5390*/  @!P0 MOV R32, R91 ;  /* 0x0000005b00208202 */ /* 0x000fe20000000f00 */
[----:B------:R-:W-:Y:S01]  /*53a0*/  @!P0 FMUL.FTZ R62, R50, R39 ;  /* 0x00000027323e8220 */ /* 0x000fe20000410000 */
[----:B------:R-:W-:Y:S01]  /*53b0*/  @!P0 HADD2.F32 R39, -RZ, R42.H1_H1 ;  /* 0x3000002aff278230 */ /* 0x000fe20000004100 */
[C---:B------:R-:W-:Y:S01]  /*53c0*/  @!P0 FMUL.FTZ R11, R36.reuse, R37 ;  /* 0x00000025240b8220 */ /* 0x040fe20000410000 */
[----:B------:R-:W-:Y:S01]  /*53d0*/  @!P0 HADD2.F32 R56, -RZ, R53.H0_H0 ;  /* 0x20000035ff388230 */ /* 0x000fe20000004100 */
[----:B------:R-:W-:Y:S01]  /*53e0*/  @!P0 FFMA.FTZ R175, R36, R63, -R175 ;  /* 0x0000003f24af8223 */ /* 0x000fe200000108af */
[----:B------:R-:W-:Y:S01]  /*53f0*/  @!P0 HADD2.F32 R44, -RZ, R43.H0_H0 ;  /* 0x2000002bff2c8230 */ /* 0x000fe20000004100 */
[----:B------:R-:W-:Y:S01]  /*5400*/  @!P0 IMAD.MOV.U32 R36, RZ, RZ, R34 ;  /* 0x000000ffff248224 */ /* 0x000fe200078e0022 */
[----:B------:R-:W-:Y:S01]  /*5410*/  @!P0 HADD2.F32 R37, -RZ, R38.H0_H0 ;  /* 0x20000026ff258230 */ /* 0x000fe20000004100 */
[-C--:B------:R-:W-:Y:S01]  /*5420*/  @!P0 FMUL.FTZ R88, R56, R39.reuse ;  /* 0x0000002738588220 */ /* 0x080fe20000410000 */
[----:B------:R-:W-:Y:S01]  /*5430*/  @!P0 HADD2.F32 R53, -RZ, R54.H0_H0 ;  /* 0x20000036ff358230 */ /* 0x000fe20000004100 */
[----:B------:R-:W-:Y:S01]  /*5440*/  @!P0 FMUL.FTZ R10, R44, R39 ;  /* 0x000000272c0a8220 */ /* 0x000fe20000410000 */
[----:B------:R-:W-:Y:S01]  /*5450*/  @!P0 HADD2.F32 R39, -RZ, R42.H0_H0 ;  /* 0x2000002aff278230 */ /* 0x000fe20000004100 */
[----:B------:R-:W-:Y:S01]  /*5460*/  @!P0 FFMA.FTZ R5, R50, R49, R5 ;  /* 0x0000003132058223 */ /* 0x000fe20000010005 */
[--C-:B------:R-:W-:Y:S01]  /*5470*/  @!P0 HADD2.F32 R38, -RZ, R36.reuse.H0_H0 ;  /* 0x20000024ff268230 */ /* 0x100fe20000004100 */
[----:B------:R-:W-:Y:S01]  /*5480*/  @!P0 FFMA.FTZ R6, R51, R52, R6 ;  /* 0x0000003433068223 */ /* 0x000fe20000010006 */
[----:B------:R-:W-:Y:S01]  /*5490*/  @!P0 HADD2.F32 R36, -RZ, R36.H1_H1 ;  /* 0x30000024ff248230 */ /* 0x000fe20000004100 */
[C---:B------:R-:W-:Y:S01]  /*54a0*/  @!P0 FMUL.FTZ R90, R53.reuse, R39 ;  /* 0x00000027355a8220 */ /* 0x040fe20000410000 */
[----:B------:R-:W-:Y:S01]  /*54b0*/  @!P0 F2FP.PACK_AB R60, R4, R3 ;  /* 0x00000003043c823e */ /* 0x000fe200000000ff */
[----:B------:R-:W-:Y:S01]  /*54c0*/  @!P0 FMUL.FTZ R8, R38, R39 ;  /* 0x0000002726088220 */ /* 0x000fe20000410000 */
[----:B------:R-:W-:Y:S01]  /*54d0*/  @!P0 HADD2.F32 R54, -RZ, R54.H1_H1 ;  /* 0x30000036ff368230 */ /* 0x000fe20000004100 */
[----:B------:R-:W-:Y:S01]  /*54e0*/  @!P0 FMUL.FTZ R9, R36, R37 ;  /* 0x0000002524098220 */ /* 0x000fe20000410000 */
[----:B------:R-:W-:Y:S01]  /*54f0*/  @!P0 MOV R64, R60 ;  /* 0x0000003c00408202 */ /* 0x000fe20000000f00 */
[----:B------:R-:W-:Y:S02]  /*5500*/  @!P0 FFMA.FTZ R8, R53, R57, R8 ;  /* 0x0000003935088223 */ /* 0x000fe40000010008 */
[C---:B------:R-:W-:Y:S02]  /*5510*/  @!P0 FMUL.FTZ R177, R54.reuse, R37 ;  /* 0x0000002536b18220 */ /* 0x040fe40000410000 */
[----:B------:R-:W-:Y:S02]  /*5520*/  @!P0 FFMA.FTZ R9, R54, R59, R9 ;  /* 0x0000003b36098223 */ /* 0x000fe40000010009 */
[----:B------:R-:W-:Y:S02]  /*5530*/  @!P0 FFMA.FTZ R10, R56, R61, R10 ;  /* 0x0000003d380a8223 */ /* 0x000fe4000001000a */
[----:B------:R-:W-:Y:S02]  /*5540*/  @!P0 FFMA.FTZ R62, R46, R49, -R62 ;  /* 0x000000312e3e8223 */ /* 0x000fe4000001083e */
[----:B------:R-:W-:Y:S02]  /*5550*/  @!P0 FFMA.FTZ R90, R38, R57, -R90 ;  /* 0x00000039265a8223 */ /* 0x000fe4000001085a */
[----:B------:R-:W-:Y:S01]  /*5560*/  @!P0 FFMA.FTZ R177, R36, R59, -R177 ;  /* 0x0000003b24b18223 */ /* 0x000fe200000108b1 */
[----:B------:R-:W-:Y:S01]  /*5570*/  @!P0 F2FP.PACK_AB R62, R173, R62 ;  /* 0x0000003ead3e823e */ /* 0x000fe200000000ff */
[----:B------:R-:W-:Y:S01]  /*5580*/  @!P0 FFMA.FTZ R88, R44, R61, -R88 ;  /* 0x0000003d2c588223 */ /* 0x000fe20000010858 */
[----:B------:R-:W-:Y:S01]  /*5590*/  @!P0 F2FP.PACK_AB R173, R6, R5 ;  /* 0x0000000506ad823e */ /* 0x000fe200000000ff */
[----:B------:R-:W-:Y:S01]  /*55a0*/  @!P0 FFMA.FTZ R11, R58, R63, R11 ;  /* 0x0000003f3a0b8223 */ /* 0x000fe2000001000b */
[----:B------:R-:W-:Y:S02]  /*55b0*/  @!P0 F2FP.PACK_AB R177, R177, R90 ;  /* 0x0000005ab1b1823e */ /* 0x000fe400000000ff */
[----:B------:R-:W-:Y:S01]  /*55c0*/  @!P0 F2FP.PACK_AB R88, R175, R88 ;  /* 0x00000058af58823e */ /* 0x000fe200000000ff */
[----:B------:R-:W-:Y:S01]  /*55d0*/  @!P0 IMAD.MOV.U32 R65, RZ, RZ, R173 ;  /* 0x000000ffff418224 */ /* 0x000fe200078e00ad */
[----:B------:R-:W-:Y:S01]  /*55e0*/  @!P0 F2FP.PACK_AB R90, R9, R8 ;  /* 0x00000008095a823e */ /* 0x000fe200000000ff */
[----:B------:R-:W-:Y:S01]  /*55f0*/  @!P0 IMAD.MOV.U32 R34, RZ, RZ, R177 ;  /* 0x000000ffff228224 */ /* 0x000fe200078e00b1 */
[----:B------:R-:W-:Y:S02]  /*5600*/  @!P0 F2FP.PACK_AB R175, R11, R10 ;  /* 0x0000000a0baf823e */ /* 0x000fe400000000ff */
[----:B------:R-:W-:Y:S02]  /*5610*/  @!P0 MOV R33, R62 ;  /* 0x0000003e00218202 */ /* 0x000fe40000000f00 */
        /* <DEDUP_REMOVED lines=9> */
.L_x_862:
[----:B--2---:R-:W-:Y:S05]  /*56b0*/  BSYNC B1 ;  /* 0x0000000000017941 */ /* 0x004fea0003800000 */
.L_x_861:
[----:B------:R2:W4:Y:S04]  /*56c0*/  SHFL.IDX PT, R65, R145, 0x1, 0x181f ;  /* 0x00381f0091417f89 */ /* 0x00052800000e0000 */
[----:B------:R2:W1:Y:S01]  /*56d0*/  SHFL.IDX PT, R64, R157, 0x1, 0x181f ;  /* 0x00381f009d407f89 */ /* 0x00046200000e0000 */
[----:B------:R-:W-:-:S05]  /*56e0*/  @P5 BRA `(.L_x_850) ;  /* 0x0000130000005947 */ /* 0x000fca0003800000 */
[----:B------:R-:W-:Y:S01]  /*56f0*/  ISETP.GE.AND P0, PT, R18, c[0x0][0x1d4], PT ;  /* 0x0000750012007a0c */ /* 0x000fe20003f06270 */
[----:B------:R-:W-:Y:S01]  /*5700*/  @!UPT UIADD3 URZ, URZ, URZ, URZ ;  /* 0x0000003f3f3ff290 */ /* 0x000fe2000fffe03f */
[----:B------:R-:W-:Y:S11]  /*5710*/  BSSY B0, `(.L_x_865) ;  /* 0x0000078000007945 */ /* 0x000ff60003800000 */
[----:B------:R-:W-:-:S05]  /*5720*/  @P0 BRA `(.L_x_866) ;  /* 0x0000076000000947 */ /* 0x000fca0003800000 */
[----:B------:R-:W-:Y:S01]  /*5730*/  SEL R44, R68, R81, !P1 ;  /* 0x00000051442c7207 */ /* 0x000fe20004800000 */
[----:B------:R-:W5:Y:S01]  /*5740*/  LDS.128 R32, [R138+0xa080] ;  /* 0x00a080008a207984 */ /* 0x000f620000000c00 */
        /* <DEDUP_REMOVED lines=12> */
[----:B------:R-:W-:Y:S01]  /*5810*/  LOP3.LUT R67, R104, 0x38, R59, 0xf8, !PT ;  /* 0x0000003868437812 */ /* 0x000fe200078ef83b */
[----:B------:R-:W-:Y:S01]  /*5820*/  @!P0 HADD2.F32 R53, -RZ, R82.H1_H1 ;  /* 0x30000052ff358230 */ /* 0x000fe20000004100 */
[----:B------:R-:W-:Y:S02]  /*5830*/  SHF.R.S32.HI R43, RZ, 0x3, R43 ;  /* 0x00000003ff2b7819 */ /* 0x000fe4000001142b */
[----:B------:R-:W-:Y:S02]  /*5840*/  LOP3.LUT R67, R67, R114, RZ, 0x3c, !PT ;  /* 0x0000007243437212 */ /* 0x000fe400078e3cff */
[--C-:B------:R-:W-:Y:S01]  /*5850*/  @!P0 SHF.R.U32.HI R28, RZ, 0x10, R31.reuse ;  /* 0x00000010ff1c8819 */ /* 0x100fe2000001161f */
        /* <DEDUP_REMOVED lines=8> */
[----:B-----5:R-:W-:Y:S02]  /*58e0*/  @!P0 IMAD.MOV.U32 R39, RZ, RZ, R32 ;  /* 0x000000ffff278224 */ /* 0x020fe400078e0020 */
[----:B------:R-:W-:Y:S01]  /*58f0*/  @!P0 HADD2.F32 R46, -RZ, R46.H0_H0 ;  /* 0x2000002eff2e8230 */ /* 0x000fe20000004100 */
[--C-:B------:R-:W-:Y:S01]  /*5900*/  @!P0 SHF.R.U32.HI R57, RZ, 0x10, R79.reuse ;  /* 0x00000010ff398819 */ /* 0x100fe2000001164f */
[----:B------:R-:W5:Y:S01]  /*5910*/  LDS.128 R60, [R54+0xa080] ;  /* 0x00a08000363c7984 */ /* 0x000f620000000c00 */
[----:B------:R-:W-:Y:S01]  /*5920*/  @!P0 SHF.R.U64 R51, R78, 0x10, R79 ;  /* 0x000000104e338819 */ /* 0x000fe2000000124f */
[--C-:B------:R-:W-:Y:S02]  /*5930*/  @!P0 HADD2.F32 R31, -RZ, R39.reuse.H0_H0 ;  /* 0x20000027ff1f8230 */ /* 0x100fe40000004100 */
[----:B------:R-:W-:Y:S02]  /*5940*/  @!P0 HADD2.F32 R36, -RZ, R39.H1_H1 ;  /* 0x30000027ff248230 */ /* 0x000fe40000004100 */
[----:B------:R-:W-:Y:S01]  /*5950*/  @!P0 HADD2.F32 R57, -RZ, R57.H0_H0 ;  /* 0x20000039ff398230 */ /* 0x000fe20000004100 */
[----:B------:R-:W-:Y:S01]  /*5960*/  @!P0 FMUL.FTZ R3, R31, R38 ;  /* 0x000000261f038220 */ /* 0x000fe20000410000 */
[----:B------:R-:W-:Y:S01]  /*5970*/  @!P0 HADD2.F32 R51, -RZ, R51.H0_H0 ;  /* 0x20000033ff338230 */ /* 0x000fe20000004100 */
[CC--:B------:R-:W-:Y:S02]  /*5980*/  @!P0 FMUL.FTZ R4, R36.reuse, R37.reuse ;  /* 0x0000002524048220 */ /* 0x0c0fe40000410000 */
[----:B-----5:R-:W-:Y:S01]  /*5990*/  @!P0 IMAD.MOV.U32 R48, RZ, RZ, R61 ;  /* 0x000000ffff308224 */ /* 0x020fe200078e003d */
        /* <DEDUP_REMOVED lines=10> */
[----:B------:R-:W-:Y:S01]  /*5a40*/  @!P0 IMAD.MOV.U32 R47, RZ, RZ, R63 ;  /* 0x000000ffff2f8224 */ /* 0x000fe200078e003f */
[--C-:B------:R-:W-:Y:S01]  /*5a50*/  @!P0 HADD2.F32 R29, -RZ, R37.reuse.H1_H1 ;  /* 0x30000025ff1d8230 */ /* 0x100fe20000004100 */
[----:B------:R-:W-:Y:S01]  /*5a60*/  @!P0 FMUL.FTZ R54, R43, R38 ;  /* 0x000000262b368220 */ /* 0x000fe20000410000 */
[----:B------:R-:W-:Y:S01]  /*5a70*/  @!P0 HADD2.F32 R38, -RZ, R37.H0_H0 ;  /* 0x20000025ff268230 */ /* 0x000fe20000004100 */
[-C--:B------:R-:W-:Y:S01]  /*5a80*/  @!P0 FMUL.FTZ R85, R45, R36.reuse ;  /* 0x000000242d558220 */ /* 0x080fe20000410000 */
[----:B------:R-:W-:Y:S01]  /*5a90*/  @!P0 MOV R37, R35 ;  /* 0x0000002300258202 */ /* 0x000fe20000000f00 */
[C---:B------:R-:W-:Y:S01]  /*5aa0*/  @!P0 FMUL.FTZ R6, R29.reuse, R36 ;  /* 0x000000241d068220 */ /* 0x040fe20000410000 */
[----:B------:R-:W-:Y:S01]  /*5ab0*/  @!P0 HADD2.F32 R52, -RZ, R47.H1_H1 ;  /* 0x3000002fff348230 */ /* 0x000fe20000004100 */
[----:B------:R-:W-:Y:S01]  /*5ac0*/  @!P0 FFMA.FTZ R85, R29, R46, -R85 ;  /* 0x0000002e1d558223 */ /* 0x000fe20000010855 */
[----:B------:R-:W-:Y:S01]  /*5ad0*/  @!P0 HADD2.F32 R29, -RZ, R28.H0_H0 ;  /* 0x2000001cff1d8230 */ /* 0x000fe20000004100 */
[----:B------:R-:W-:Y:S01]  /*5ae0*/  @!P0 FFMA.FTZ R54, R31, R44, -R54 ;  /* 0x0000002c1f368223 */ /* 0x000fe20000010836 */
[----:B------:R-:W-:Y:S02]  /*5af0*/  @!P0 HADD2.F32 R31, -RZ, R41.H0_H0 ;  /* 0x20000029ff1f8230 */ /* 0x000fe40000004100 */
[----:B------:R-:W-:Y:S01]  /*5b00*/  @!P0 HADD2.F32 R44, -RZ, R48.H0_H0 ;  /* 0x20000030ff2c8230 */ /* 0x000fe20000004100 */
[----:B------:R-:W-:Y:S01]  /*5b10*/  @!P0 FMUL.FTZ R87, R52, R29 ;  /* 0x0000001d34578220 */ /* 0x000fe20000410000 */
[----:B------:R-:W-:Y:S01]  /*5b20*/  @!P0 HADD2.F32 R28, -RZ, R37.H1_H1 ;  /* 0x30000025ff1c8230 */ /* 0x000fe20000004100 */
[-C--:B------:R-:W-:Y:S01]  /*5b30*/  @!P0 FMUL.FTZ R5, R38, R31.reuse ;  /* 0x0000001f26058220 */ /* 0x080fe20000410000 */
[----:B------:R-:W-:Y:S01]  /*5b40*/  @!P0 HADD2.F32 R50, -RZ, R47.H0_H0 ;  /* 0x2000002fff328230 */ /* 0x000fe20000004100 */
[----:B------:R-:W-:Y:S01]  /*5b50*/  @!P0 FMUL.FTZ R56, R44, R31 ;  /* 0x0000001f2c388220 */ /* 0x000fe20000410000 */
[----:B------:R-:W-:Y:S01]  /*5b60*/  @!P0 HADD2.F32 R31, -RZ, R40.H1_H1 ;  /* 0x30000028ff1f8230 */ /* 0x000fe20000004100 */
[C---:B------:R-:W-:Y:S01]  /*5b70*/  @!P0 FMUL.FTZ R11, R28.reuse, R29 ;  /* 0x0000001d1c0b8220 */ /* 0x040fe20000410000 */
[----:B------:R-:W-:Y:S01]  /*5b80*/  @!P0 HADD2.F32 R36, -RZ, R37.H0_H0 ;  /* 0x20000025ff248230 */ /* 0x000fe20000004100 */
[----:B------:R-:W-:Y:S01]  /*5b90*/  @!P0 FFMA.FTZ R87, R28, R57, -R87 ;  /* 0x000000391c578223 */ /* 0x000fe20000010857 */
[----:B------:R-:W-:Y:S01]  /*5ba0*/  @!P0 MOV R48, R62 ;  /* 0x0000003e00308202 */ /* 0x000fe20000000f00 */
[----:B------:R-:W-:Y:S01]  /*5bb0*/  @!P0 IMAD.MOV.U32 R28, RZ, RZ, R34 ;  /* 0x000000ffff1c8224 */ /* 0x000fe200078e0022 */
[----:B------:R-:W-:Y:S01]  /*5bc0*/  @!P0 HADD2.F32 R43, -RZ, R83.H0_H0 ;  /* 0x20000053ff2b8230 */ /* 0x000fe20000004100 */
[-C--:B------:R-:W-:Y:S01]  /*5bd0*/  @!P0 FMUL.FTZ R58, R50, R31.reuse ;  /* 0x0000001f323a8220 */ /* 0x080fe20000410000 */
[----:B------:R-:W-:Y:S01]  /*5be0*/  @!P0 HADD2.F32 R29, -RZ, R30.H0_H0 ;  /* 0x2000001eff1d8230 */ /* 0x000fe20000004100 */
[----:B------:R-:W-:Y:S01]  /*5bf0*/  @!P0 FMUL.FTZ R10, R36, R31 ;  /* 0x0000001f240a8220 */ /* 0x000fe20000410000 */
[----:B------:R-:W-:Y:S01]  /*5c00*/  @!P0 HADD2.F32 R31, -RZ, R40.H0_H0 ;  /* 0x20000028ff1f8230 */ /* 0x000fe20000004100 */
[----:B------:R-:W-:Y:S01]  /*5c10*/  @!P0 FFMA.FTZ R5, R44, R43, R5 ;  /* 0x0000002b2c058223 */ /* 0x000fe20000010005 */
[----:B------:R-:W-:Y:S01]  /*5c20*/  @!P0 F2FP.PACK_AB R67, R67, R54 ;  /* 0x000000364343823e */ /* 0x000fe200000000ff */
[----:B------:R-:W-:Y:S01]  /*5c30*/  @!P0 FFMA.FTZ R6, R45, R46, R6 ;  /* 0x0000002e2d068223 */ /* 0x000fe20000010006 */
[----:B------:R-:W-:Y:S01]  /*5c40*/  @!P0 F2FP.PACK_AB R54, R4, R3 ;  /* 0x000000030436823e */ /* 0x000fe200000000ff */
[----:B------:R-:W-:Y:S01]  /*5c50*/  @!P0 FFMA.FTZ R56, R38, R43, -R56 ;  /* 0x0000002b26388223 */ /* 0x000fe20000010838 */
[----:B------:R-:W-:Y:S01]  /*5c60*/  @!P0 MOV R32, R67 ;  /* 0x0000004300208202 */ /* 0x000fe20000000f00 */
[----:B------:R-:W-:Y:S01]  /*5c70*/  @!P0 FFMA.FTZ R58, R36, R53, -R58 ;  /* 0x00000035243a8223 */ /* 0x000fe2000001083a */
[----:B------:R-:W-:Y:S01]  /*5c80*/  @!P0 MOV R60, R54 ;  /* 0x00000036003c8202 */ /* 0x000fe20000000f00 */
[--C-:B------:R-:W-:Y:S01]  /*5c90*/  @!P0 HADD2.F32 R30, -RZ, R28.reuse.H0_H0 ;  /* 0x2000001cff1e8230 */ /* 0x100fe20000004100 */
[----:B------:R-:W-:Y:S01]  /*5ca0*/  @!P0 F2FP.PACK_AB R56, R85, R56 ;  /* 0x000000385538823e */ /* 0x000fe200000000ff */
[----:B------:R-:W-:Y:S01]  /*5cb0*/  @!P0 HADD2.F32 R28, -RZ, R28.H1_H1 ;  /* 0x3000001cff1c8230 */ /* 0x000fe20000004100 */
[----:B------:R-:W-:Y:S01]  /*5cc0*/  @!P0 F2FP.PACK_AB R85, R6, R5 ;  /* 0x000000050655823e */ /* 0x000fe200000000ff */
[--C-:B------:R-:W-:Y:S01]  /*5cd0*/  @!P0 HADD2.F32 R47, -RZ, R48.reuse.H0_H0 ;  /* 0x20000030ff2f8230 */ /* 0x100fe20000004100 */
[----:B------:R-:W-:Y:S01]  /*5ce0*/  @!P0 FMUL.FTZ R8, R30, R31 ;  /* 0x0000001f1e088220 */ /* 0x000fe20000410000 */
[----:B------:R-:W-:Y:S01]  /*5cf0*/  @!P0 HADD2.F32 R48, -RZ, R48.H1_H1 ;  /* 0x30000030ff308230 */ /* 0x000fe20000004100 */
[----:B------:R-:W-:Y:S01]  /*5d00*/  @!P0 FMUL.FTZ R9, R28, R29 ;  /* 0x0000001d1c098220 */ /* 0x000fe20000410000 */
[----:B------:R-:W-:Y:S01]  /*5d10*/  @!P0 MOV R33, R56 ;  /* 0x0000003800218202 */ /* 0x000fe20000000f00 */
[----:B------:R-:W-:Y:S01]  /*5d20*/  @!P0 FFMA.FTZ R8, R47, R49, R8 ;  /* 0x000000312f088223 */ /* 0x000fe20000010008 */
[----:B------:R-:W-:Y:S01]  /*5d30*/  @!P0 F2FP.PACK_AB R58, R87, R58 ;  /* 0x0000003a573a823e */ /* 0x000fe200000000ff */
[----:B------:R-:W-:Y:S02]  /*5d40*/  @!P0 FMUL.FTZ R66, R47, R31 ;  /* 0x0000001f2f428220 */ /* 0x000fe40000410000 */
[C---:B------:R-:W-:Y:S01]  /*5d50*/  @!P0 FMUL.FTZ R89, R48.reuse, R29 ;  /* 0x0000001d30598220 */ /* 0x040fe20000410000 */
[----:B------:R-:W-:Y:S01]  /*5d60*/  @!P0 MOV R35, R58 ;  /* 0x0000003a00238202 */ /* 0x000fe20000000f00 */
[----:B------:R-:W-:Y:S02]  /*5d70*/  @!P0 FFMA.FTZ R9, R48, R51, R9 ;  /* 0x0000003330098223 */ /* 0x000fe40000010009 */
[----:B------:R-:W-:Y:S02]  /*5d80*/  @!P0 FFMA.FTZ R10, R50, R53, R10 ;  /* 0x00000035320a8223 */ /* 0x000fe4000001000a */
[----:B------:R-:W-:Y:S02]  /*5d90*/  @!P0 FFMA.FTZ R66, R30, R49, -R66 ;  /* 0x000000311e428223 */ /* 0x000fe40000010842 */
[----:B------:R-:W-:Y:S02]  /*5da0*/  @!P0 FFMA.FTZ R89, R28, R51, -R89 ;  /* 0x000000331c598223 */ /* 0x000fe40000010859 */
[----:B------:R-:W-:Y:S02]  /*5db0*/  @!P0 FFMA.FTZ R11, R52, R57, R11 ;  /* 0x00000039340b8223 */ /* 0x000fe4000001000b */
[----:B------:R-:W-:Y:S01]  /*5dc0*/  @!P0 IMAD.MOV.U32 R61, RZ, RZ, R85 ;  /* 0x000000ffff3d8224 */ /* 0x000fe200078e0055 */
[----:B------:R-:W-:Y:S02]  /*5dd0*/  @!P0 F2FP.PACK_AB R89, R89, R66 ;  /* 0x000000425959823e */ /* 0x000fe400000000ff */
[----:B------:R-:W-:Y:S02]  /*5de0*/  @!P0 F2FP.PACK_AB R66, R9, R8 ;  /* 0x000000080942823e */ /* 0x000fe400000000ff */
[----:B------:R-:W-:Y:S01]  /*5df0*/  @!P0 F2FP.PACK_AB R87, R11, R10 ;  /* 0x0000000a0b57823e */ /* 0x000fe200000000ff */
[----:B------:R-:W-:Y:S01]  /*5e00*/  @!P0 IMAD.MOV.U32 R34, RZ, RZ, R89 ;  /* 0x000000ffff228224 */ /* 0x000fe200078e0059 */
[----:B------:R-:W-:Y:S02]  /*5e10*/  @!P0 MOV R62, R66 ;  /* 0x00000042003e8202 */ /* 0x000fe40000000f00 */
[----:B------:R-:W-:Y:S02]  /*5e20*/  @!P0 MOV R63, R87 ;  /* 0x00000057003f8202 */ /* 0x000fe40000000f00 */
[C---:B-1----:R-:W-:Y:S04]  /*5e30*/  LEA R84, P0, R133.reuse, R64, 0x1 ;  /* 0x0000004085547211 */ /* 0x042fe800078008ff */
[----:B----4-:R-:W-:Y:S02]  /*5e40*/  LEA.HI.X R85, R133, R65, R130, 0x1, P0 ;  /* 0x0000004185557211 */ /* 0x010fe400000f0c82 */
[C---:B------:R-:W-:Y:S03]  /*5e50*/  ISETP.GE.AND P0, PT, R59.reuse, c[0x0][0x1d4], PT ;  /* 0x000075003b007a0c */ /* 0x040fe60003f06270 */
[----:B------:R1:W-:Y:S10]  /*5e60*/  ST.E.128 [R84.64], R32 ;  /* 0x0000002054007985 */ /* 0x0003f4000c101d10 */
[----:B------:R-:W-:Y:S05]  /*5e70*/  @!P0 IMAD.WIDE R58, R59, 0x2, R64 ;  /* 0x000000023b3a8825 */ /* 0x000fea00078e0240 */
[----:B------:R1:W-:Y:S02]  /*5e80*/  @!P0 ST.E.128 [R58.64], R60 ;  /* 0x0000003c3a008985 */ /* 0x0003e4000c101d10 */
.L_x_866:
[----:B------:R-:W-:Y:S05]  /*5e90*/  BSYNC B0 ;  /* 0x0000000000007941 */ /* 0x000fea0003800000 */
.L_x_865:
[----:B------:R-:W-:Y:S11]  /*5ea0*/  ISETP.GE.AND P0, PT, R15, c[0x0][0x1d4], PT ;  /* 0x000075000f007a0c */ /* 0x000ff60003f06270 */
[----:B------:R-:W-:Y:S02]  /*5eb0*/  @!UPT UIADD3 URZ, URZ, URZ, URZ ;  /* 0x0000003f3f3ff290 */ /* 0x000fe4000fffe03f */
[----:B------:R-:W-:-:S05]  /*5ec0*/  @P0 BRA `(.L_x_850) ;  /* 0x00000b2000000947 */ /* 0x000fca0003800000 */
[----:B------:R-:W-:Y:S01]  /*5ed0*/  SEL R38, R68, R81, !P2 ;  /* 0x0000005144267207 */ /* 0x000fe20005000000 */
[----:B------:R-:W5:Y:S01]  /*5ee0*/  LDS.128 R28, [R137+0xa080] ;  /* 0x00a08000891c7984 */ /* 0x000f620000000c00 */
[C---:B-1----:R-:W-:Y:S02]  /*5ef0*/  LEA R50, P0, R131.reuse, R64, 0x1 ;  /* 0x0000004083327211 */ /* 0x042fe400078008ff */
[----:B------:R-:W-:Y:S02]  /*5f00*/  SHF.R.S32.HI R37, RZ, 0x1f, R38 ;  /* 0x0000001fff257819 */ /* 0x000fe40000011426 */
[----:B----4-:R-:W-:Y:S02]  /*5f10*/  LEA.HI.X R51, R131, R65, R136, 0x1, P0 ;  /* 0x0000004183337211 */ /* 0x010fe400000f0c88 */
[----:B------:R-:W-:Y:S02]  /*5f20*/  LEA.HI R38, R37, R38, RZ, 0x4 ;  /* 0x0000002625267211 */ /* 0x000fe400078f20ff */
[----:B------:R-:W-:Y:S02]  /*5f30*/  ISETP.GE.AND P0, PT, R15, c[0x0][0x27c], PT ;  /* 0x00009f000f007a0c */ /* 0x000fe40003f06270 */
[----:B------:R-:W-:Y:S04]  /*5f40*/  LEA.HI.SX32 R38, R38, R69, 0x1c ;  /* 0x0000004526267211 */ /* 0x000fe800078fe2ff */
[----:B------:R-:W-:Y:S02]  /*5f50*/  SHF.R.S32.HI R37, RZ, 0x1f, R38 ;  /* 0x0000001fff257819 */ /* 0x000fe40000011426 */
[----:B------:R-:W-:Y:S02]  /*5f60*/  SHF.L.U32 R49, R38, 0x3, RZ ;  /* 0x0000000326317819 */ /* 0x000fe400000006ff */
[----:B------:R-:W-:Y:S02]  /*5f70*/  LEA.HI R37, R37, R38, RZ, 0x3 ;  /* 0x0000002625257211 */ /* 0x000fe400078f18ff */
[----:B------:R-:W-:Y:S01]  /*5f80*/  LOP3.LUT R53, R104, 0x38, R49, 0xf8, !PT ;  /* 0x0000003868357812 */ /* 0x000fe200078ef831 */
[----:B------:R-:W-:Y:S01]  /*5f90*/  @!P0 HADD2.F32 R34, -RZ, R23.H1_H1 ;  /* 0x30000017ff228230 */ /* 0x000fe20000004100 */
[----:B------:R-:W-:Y:S01]  /*5fa0*/  SHF.R.S32.HI R37, RZ, 0x3, R37 ;  /* 0x00000003ff257819 */ /* 0x000fe20000011425 */
[----:B------:R-:W-:Y:S01]  /*5fb0*/  @!P0 HADD2.F32 R38, -RZ, R80.H1_H1 ;  /* 0x30000050ff268230 */ /* 0x000fe20000004100 */
[----:B------:R-:W-:Y:S01]  /*5fc0*/  LOP3.LUT R53, R53, R114, RZ, 0x3c, !PT ;  /* 0x0000007235357212 */ /* 0x000fe200078e3cff */
[----:B------:R-:W-:Y:S01]  /*5fd0*/  @!P0 HADD2.F32 R47, -RZ, R71.H1_H1 ;  /* 0x30000047ff2f8230 */ /* 0x000fe20000004100 */
[--C-:B------:R-:W-:Y:S01]  /*5fe0*/  @!P0 SHF.R.U64 R32, R24, 0x10, R25.reuse ;  /* 0x0000001018208819 */ /* 0x100fe20000001219 */
[----:B------:R-:W-:Y:S01]  /*5ff0*/  IMAD R36, R37, 0xc00, R12 ;  /* 0x00000c0025247824 */ /* 0x000fe200078e020c */
[----:B------:R-:W-:Y:S02]  /*6000*/  @!P0 SHF.R.U32.HI R25, RZ, 0x10, R25 ;  /* 0x00000010ff198819 */ /* 0x000fe40000011619 */
[----:B------:R-:W-:Y:S01]  /*6010*/  @!P0 SHF.R.U32.HI R24, RZ, 0x10, R27 ;  /* 0x00000010ff188819 */ /* 0x000fe2000001161b */
[----:B------:R-:W-:Y:S01]  /*6020*/  IMAD.IADD R53, R36, 0x1, R53 ;  /* 0x0000000124357824 */ /* 0x000fe200078e0235 */
[----:B------:R-:W-:Y:S01]  /*6030*/  @!P0 HADD2.F32 R33, -RZ, R32.H0_H0 ;  /* 0x20000020ff218230 */ /* 0x000fe20000004100 */
[----:B------:R-:W-:Y:S02]  /*6040*/  @!P0 SHF.R.U64 R26, R26, 0x10, R27 ;  /* 0x000000101a1a8819 */ /* 0x000fe4000000121b */
[----:B------:R-:W-:Y:S01]  /*6050*/  @!P0 HADD2.F32 R24, -RZ, R24.H0_H0 ;  /* 0x20000018ff188230 */ /* 0x000fe20000004100 */
[----:B------:R-:W-:Y:S02]  /*6060*/  SHF.L.U32 R52, R53, 0x1, RZ ;  /* 0x0000000135347819 */ /* 0x000fe400000006ff */
[--C-:B------:R-:W-:Y:S01]  /*6070*/  @!P0 SHF.R.U64 R41, R72, 0x10, R73.reuse ;  /* 0x0000001048298819 */ /* 0x100fe20000001249 */
[----:B-----5:R-:W-:Y:S01]  /*6080*/  @!P0 IMAD.MOV.U32 R35, RZ, RZ, R28 ;  /* 0x000000ffff238224 */ /* 0x020fe200078e001c */
[----:B------:R-:W-:Y:S01]  /*6090*/  @!P0 SHF.R.U32.HI R40, RZ, 0x10, R73 ;  /* 0x00000010ff288819 */ /* 0x000fe20000011649 */
[----:B------:R-:W1:Y:S01]  /*60a0*/  LDS.128 R56, [R52+0xa080] ;  /* 0x00a0800034387984 */ /* 0x000e620000000c00 */
[--C-:B------:R-:W-:Y:S01]  /*60b0*/  @!P0 SHF.R.U32.HI R48, RZ, 0x10, R75.reuse ;  /* 0x00000010ff308819 */ /* 0x100fe2000001164b */
[----:B------:R-:W-:Y:S01]  /*60c0*/  @!P0 HADD2.F32 R41, -RZ, R41.H0_H0 ;  /* 0x20000029ff298230 */ /* 0x000fe20000004100 */
[----:B------:R-:W-:Y:S01]  /*60d0*/  @!P0 SHF.R.U64 R43, R74, 0x10, R75 ;  /* 0x000000104a2b8819 */ /* 0x000fe2000000124b */
[--C-:B------:R-:W-:Y:S02]  /*60e0*/  @!P0 HADD2.F32 R27, -RZ, R35.reuse.H0_H0 ;  /* 0x20000023ff1b8230 */ /* 0x100fe40000004100 */
[----:B------:R-:W-:Y:S02]  /*60f0*/  @!P0 HADD2.F32 R32, -RZ, R35.H1_H1 ;  /* 0x30000023ff208230 */ /* 0x000fe40000004100 */
[----:B------:R-:W-:Y:S01]  /*6100*/  @!P0 HADD2.F32 R40, -RZ, R40.H0_H0 ;  /* 0x20000028ff288230 */ /* 0x000fe20000004100 */
[----:B------:R-:W-:Y:S01]  /*6110*/  @!P0 FMUL.FTZ R3, R27, R34 ;  /* 0x000000221b038220 */ /* 0x000fe20000410000 */
[----:B------:R-:W-:Y:S01]  /*6120*/  @!P0 HADD2.F32 R48, -RZ, R48.H0_H0 ;  /* 0x20000030ff308230 */ /* 0x000fe20000004100 */
[CC--:B------:R-:W-:Y:S01]  /*6130*/  @!P0 FMUL.FTZ R4, R32.reuse, R33.reuse ;  /* 0x0000002120048220 */ /* 0x0c0fe20000410000 */
[----:B------:R-:W-:Y:S01]  /*6140*/  @!P0 HADD2.F32 R43, -RZ, R43.H0_H0 ;  /* 0x2000002bff2b8230 */ /* 0x000fe20000004100 */
[----:B-1----:R-:W-:Y:S01]  /*6150*/  @!P0 IMAD.MOV.U32 R42, RZ, RZ, R57 ;  /* 0x000000ffff2a8224 */ /* 0x002fe200078e0039 */
[----:B------:R-:W-:Y:S02]  /*6160*/  @!P0 MOV R39, R56 ;  /* 0x0000003800278202 */ /* 0x000fe40000000f00 */
[----:B------:R-:W-:Y:S03]  /*6170*/  @!P0 MOV R44, R58 ;  /* 0x0000003a002c8202 */ /* 0x000fe60000000f00 */
[--C-:B------:R-:W-:Y:S02]  /*6180*/  @!P0 HADD2.F32 R37, -RZ, R39.reuse.H0_H0 ;  /* 0x20000027ff258230 */ /* 0x100fe40000004100 */
[----:B------:R-:W-:Y:S03]  /*6190*/  @!P0 HADD2.F32 R39, -RZ, R39.H1_H1 ;  /* 0x30000027ff278230 */ /* 0x000fe60000004100 */
[----:B------:R-:W-:Y:S02]  /*61a0*/  @!P0 FFMA.FTZ R3, R37, R38, R3 ;  /* 0x0000002625038223 */ /* 0x000fe40000010003 */
[----:B------:R-:W-:Y:S01]  /*61b0*/  @!P0 FMUL.FTZ R53, R39, R33 ;  /* 0x0000002127358220 */ /* 0x000fe20000410000 */
[----:B------:R-:W-:Y:S01]  /*61c0*/  @!P0 MOV R33, R29 ;  /* 0x0000001d00218202 */ /* 0x000fe20000000f00 */
[----:B------:R-:W-:Y:S01]  /*61d0*/  @!P0 FMUL.FTZ R52, R37, R34 ;  /* 0x0000002225348220 */ /* 0x000fe20000410000 */
[----:B------:R-:W-:Y:S01]  /*61e0*/  @!P0 HADD2.F32 R37, -RZ, R80.H0_H0 ;  /* 0x20000050ff258230 */ /* 0x000fe20000004100 */
[-C--:B------:R-:W-:Y:S01]  /*61f0*/  @!P0 FFMA.FTZ R53, R32, R41.reuse, -R53 ;  /* 0x0000002920358223 */ /* 0x080fe20000010835 */
[----:B------:R-:W-:Y:S01]  /*6200*/  @!P0 HADD2.F32 R32, -RZ, R25.H0_H0 ;  /* 0x20000019ff208230 */ /* 0x000fe20000004100 */
[----:B------:R-:W-:Y:S01]  /*6210*/  @!P0 FFMA.FTZ R4, R39, R41, R4 ;  /* 0x0000002927048223 */ /* 0x000fe20000010004 */
[----:B------:R-:W-:Y:S01]  /*6220*/  @!P0 HADD2.F32 R39, -RZ, R42.H1_H1 ;  /* 0x3000002aff278230 */ /* 0x000fe20000004100 */
[----:B------:R-:W-:Y:S01]  /*6230*/  @!P0 FFMA.FTZ R52, R27, R38, -R52 ;  /* 0x000000261b348223 */ /* 0x000fe20000010834 */
[----:B------:R-:W-:Y:S01]  /*6240*/  @!P0 HADD2.F32 R27, -RZ, R23.H0_H0 ;  /* 0x20000017ff1b8230 */ /* 0x000fe20000004100 */
[----:B------:R-:W-:Y:S01]  /*6250*/  @!P0 IMAD.MOV.U32 R41, RZ, RZ, R59 ;  /* 0x000000ffff298224 */ /* 0x000fe200078e003b */
[----:B------:R-:W-:Y:S01]  /*6260*/  @!P0 HADD2.F32 R23, -RZ, R33.H1_H1 ;  /* 0x30000021ff178230 */ /* 0x000fe20000004100 */
[----:B------:R-:W-:Y:S01]  /*6270*/  @!P0 FMUL.FTZ R61, R39, R32 ;  /* 0x00000020273d8220 */ /* 0x000fe20000410000 */
[----:B------:R-:W-:Y:S01]  /*6280*/  @!P0 F2FP.PACK_AB R53, R53, R52 ;  /* 0x000000343535823e */ /* 0x000fe200000000ff */
[----:B------:R-:W-:Y:S01]  /*6290*/  @!P0 HADD2.F32 R25, -RZ, R22.H1_H1 ;  /* 0x30000016ff198230 */ /* 0x000fe20000004100 */
[----:B------:R-:W-:Y:S01]  /*62a0*/  @!P0 F2FP.PACK_AB R52, R4, R3 ;  /* 0x000000030434823e */ /* 0x000fe200000000ff */
[C---:B------:R-:W-:Y:S01]  /*62b0*/  @!P0 FMUL.FTZ R6, R23.reuse, R32 ;  /* 0x0000002017068220 */ /* 0x040fe20000410000 */
[----:B------:R-:W-:Y:S01]  /*62c0*/  @!P0 MOV R28, R53 ;  /* 0x00000035001c8202 */ /* 0x000fe20000000f00 */
[----:B------:R-:W-:Y:S01]  /*62d0*/  @!P0 FFMA.FTZ R61, R23, R40, -R61 ;  /* 0x00000028173d8223 */ /* 0x000fe2000001083d */
[----:B------:R-:W-:Y:S01]  /*62e0*/  @!P0 MOV R23, R31 ;  /* 0x0000001f00178202 */ /* 0x000fe20000000f00 */
[----:B------:R-:W-:Y:S01]  /*62f0*/  @!P0 HADD2.F32 R46, -RZ, R41.H1_H1 ;  /* 0x30000029ff2e8230 */ /* 0x000fe20000004100 */
[----:B------:R-:W-:Y:S01]  /*6300*/  @!P0 MOV R56, R52 ;  /* 0x0000003400388202 */ /* 0x000fe20000000f00 */
[----:B------:R-:W-:Y:S02]  /*6310*/  @!P0 HADD2.F32 R34, -RZ, R33.H0_H0 ;  /* 0x20000021ff228230 */ /* 0x000fe40000004100 */
[--C-:B------:R-:W-:Y:S01]  /*6320*/  @!P0 HADD2.F32 R32, -RZ, R23.reuse.H0_H0 ;  /* 0x20000017ff208230 */ /* 0x100fe20000004100 */
[-C--:B------:R-:W-:Y:S01]  /*6330*/  @!P0 FMUL.FTZ R63, R46, R24.reuse ;  /* 0x000000182e3f8220 */ /* 0x080fe20000410000 */
[----:B------:R-:W-:Y:S01]  /*6340*/  @!P0 HADD2.F32 R23, -RZ, R23.H1_H1 ;  /* 0x30000017ff178230 */ /* 0x000fe20000004100 */
[----:B------:R-:W-:Y:S01]  /*6350*/  @!P0 FMUL.FTZ R5, R34, R27 ;  /* 0x0000001b22058220 */ /* 0x000fe20000410000 */
[----:B------:R-:W-:Y:S01]  /*6360*/  @!P0 HADD2.F32 R45, -RZ, R41.H0_H0 ;  /* 0x20000029ff2d8230 */ /* 0x000fe20000004100 */
[-C--:B------:R-:W-:Y:S01]  /*6370*/  @!P0 FMUL.FTZ R10, R32, R25.reuse ;  /* 0x00000019200a8220 */ /* 0x080fe20000410000 */
[----:B------:R-:W-:Y:S01]  /*6380*/  @!P0 HADD2.F32 R41, -RZ, R44.H0_H0 ;  /* 0x2000002cff298230 */ /* 0x000fe20000004100 */
[C---:B------:R-:W-:Y:S01]  /*6390*/  @!P0 FMUL.FTZ R11, R23.reuse, R24 ;  /* 0x00000018170b8220 */ /* 0x040fe20000410000 */
[----:B------:R-:W-:Y:S01]  /*63a0*/  @!P0 HADD2.F32 R24, -RZ, R22.H0_H0 ;  /* 0x20000016ff188230 */ /* 0x000fe20000004100 */
[----:B------:R-:W-:Y:S01]  /*63b0*/  @!P0 IMAD.MOV.U32 R22, RZ, RZ, R30 ;  /* 0x000000ffff168224 */ /* 0x000fe200078e001e */
[----:B------:R-:W-:Y:S01]  /*63c0*/  @!P0 HADD2.F32 R44, -RZ, R44.H1_H1 ;  /* 0x3000002cff2c8230 */ /* 0x000fe20000004100 */
[----:B------:R-:W-:Y:S01]  /*63d0*/  @!P0 FFMA.FTZ R63, R23, R48, -R63 ;  /* 0x00000030173f8223 */ /* 0x000fe2000001083f */
[----:B------:R-:W-:Y:S01]  /*63e0*/  @!P0 HADD2.F32 R23, -RZ, R26.H0_H0 ;  /* 0x2000001aff178230 */ /* 0x000fe20000004100 */
[----:B------:R-:W-:Y:S01]  /*63f0*/  @!P0 FMUL.FTZ R60, R45, R25 ;  /* 0x000000192d3c8220 */ /* 0x000fe20000410000 */
[----:B------:R-:W-:Y:S01]  /*6400*/  @!P0 HADD2.F32 R38, -RZ, R42.H0_H0 ;  /* 0x2000002aff268230 */ /* 0x000fe20000004100 */
[----:B------:R-:W-:Y:S01]  /*6410*/  @!P0 FMUL.FTZ R62, R41, R24 ;  /* 0x00000018293e8220 */ /* 0x000fe20000410000 */
[----:B------:R-:W-:Y:S01]  /*6420*/  @!P0 HADD2.F32 R42, -RZ, R71.H0_H0 ;  /* 0x20000047ff2a8230 */ /* 0x000fe20000004100 */
[----:B------:R-:W-:Y:S01]  /*6430*/  @!P0 FMUL.FTZ R67, R44, R23 ;  /* 0x000000172c438220 */ /* 0x000fe20000410000 */
[--C-:B------:R-:W-:Y:S01]  /*6440*/  @!P0 HADD2.F32 R25, -RZ, R22.reuse.H0_H0 ;  /* 0x20000016ff198230 */ /* 0x100fe20000004100 */
[----:B------:R-:W-:Y:S01]  /*6450*/  @!P0 FMUL.FTZ R54, R38, R27 ;  /* 0x0000001b26368220 */ /* 0x000fe20000410000 */
[----:B------:R-:W-:Y:S01]  /*6460*/  @!P0 HADD2.F32 R22, -RZ, R22.H1_H1 ;  /* 0x30000016ff168230 */ /* 0x000fe20000004100 */
[----:B------:R-:W-:Y:S02]  /*6470*/  @!P0 FFMA.FTZ R60, R32, R47, -R60 ;  /* 0x0000002f203c8223 */ /* 0x000fe4000001083c */
[----:B------:R-:W-:Y:S02]  /*6480*/  @!P0 FFMA.FTZ R62, R25, R42, -R62 ;  /* 0x0000002a193e8223 */ /* 0x000fe4000001083e */
[----:B------:R-:W-:Y:S01]  /*6490*/  @!P0 FFMA.FTZ R67, R22, R43, -R67 ;  /* 0x0000002b16438223 */ /* 0x000fe20000010843 */
[----:B------:R-:W-:Y:S01]  /*64a0*/  @!P0 F2FP.PACK_AB R60, R63, R60 ;  /* 0x0000003c3f3c823e */ /* 0x000fe200000000ff */
[-C--:B------:R-:W-:Y:S02]  /*64b0*/  @!P0 FFMA.FTZ R54, R34, R37.reuse, -R54 ;  /* 0x0000002522368223 */ /* 0x080fe40000010836 */
[----:B------:R-:W-:Y:S01]  /*64c0*/  @!P0 FMUL.FTZ R8, R25, R24 ;  /* 0x0000001819088220 */ /* 0x000fe20000410000 */
[----:B------:R-:W-:Y:S01]  /*64d0*/  @!P0 F2FP.PACK_AB R67, R67, R62 ;  /* 0x0000003e4343823e */ /* 0x000fe200000000ff */
[----:B------:R-:W-:Y:S01]  /*64e0*/  @!P0 FFMA.FTZ R5, R38, R37, R5 ;  /* 0x0000002526058223 */ /* 0x000fe20000010005 */
[----:B------:R-:W-:Y:S01]  /*64f0*/  @!P0 F2FP.PACK_AB R54, R61, R54 ;  /* 0x000000363d36823e */ /* 0x000fe200000000ff */
[----:B------:R-:W-:Y:S01]  /*6500*/  @!P0 FMUL.FTZ R9, R22, R23 ;  /* 0x0000001716098220 */ /* 0x000fe20000410000 */
[----:B------:R-:W-:Y:S01]  /*6510*/  @!P0 MOV R31, R60 ;  /* 0x0000003c001f8202 */ /* 0x000fe20000000f00 */
[----:B------:R-:W-:Y:S01]  /*6520*/  @!P0 FFMA.FTZ R6, R39, R40, R6 ;  /* 0x0000002827068223 */ /* 0x000fe20000010006 */
[----:B------:R-:W-:Y:S01]  /*6530*/  @!P0 MOV R29, R54 ;  /* 0x00000036001d8202 */ /* 0x000fe20000000f00 */
[----:B------:R-:W-:Y:S02]  /*6540*/  @!P0 FFMA.FTZ R8, R41, R42, R8 ;  /* 0x0000002a29088223 */ /* 0x000fe40000010008 */
[----:B------:R-:W-:Y:S01]  /*6550*/  @!P0 FFMA.FTZ R9, R44, R43, R9 ;  /* 0x0000002b2c098223 */ /* 0x000fe20000010009 */
[----:B------:R-:W-:Y:S01]  /*6560*/  @!P0 F2FP.PACK_AB R61, R6, R5 ;  /* 0x00000005063d823e */ /* 0x000fe200000000ff */
[----:B------:R-:W-:Y:S02]  /*6570*/  @!P0 FFMA.FTZ R10, R45, R47, R10 ;  /* 0x0000002f2d0a8223 */ /* 0x000fe4000001000a */
[----:B------:R-:W-:Y:S01]  /*6580*/  @!P0 IMAD.MOV.U32 R30, RZ, RZ, R67 ;  /* 0x000000ffff1e8224 */ /* 0x000fe200078e0043 */
[----:B------:R-:W-:Y:S01]  /*6590*/  @!P0 F2FP.PACK_AB R62, R9, R8 ;  /* 0x00000008093e823e */ /* 0x000fe200000000ff */
[----:B------:R-:W-:Y:S02]  /*65a0*/  @!P0 FFMA.FTZ R11, R46, R48, R11 ;  /* 0x000000302e0b8223 */ /* 0x000fe4000001000b */
[----:B------:R-:W-:Y:S01]  /*65b0*/  @!P0 IMAD.MOV.U32 R57, RZ, RZ, R61 ;  /* 0x000000ffff398224 */ /* 0x000fe200078e003d */
[----:B------:R1:W-:Y:S01]  /*65c0*/  ST.E.128 [R50.64], R28 ;  /* 0x0000001c32007985 */ /* 0x0003e2000c101d10 */
[----:B------:R-:W-:Y:S02]  /*65d0*/  @!P0 MOV R58, R62 ;  /* 0x0000003e003a8202 */ /* 0x000fe40000000f00 */
[----:B------:R-:W-:Y:S04]  /*65e0*/  @!P0 F2FP.PACK_AB R63, R11, R10 ;  /* 0x0000000a0b3f823e */ /* 0x000fe800000000ff */
[----:B------:R-:W-:Y:S02]  /*65f0*/  @!P0 MOV R59, R63 ;  /* 0x0000003f003b8202 */ /* 0x000fe40000000f00 */
[----:B------:R-:W-:Y:S11]  /*6600*/  ISETP.GE.AND P0, PT, R49, c[0x0][0x1d4], PT ;  /* 0x0000750031007a0c */ /* 0x000ff60003f06270 */
[----:B------:R-:W-:Y:S02]  /*6610*/  @!UPT UIADD3 URZ, URZ, URZ, URZ ;  /* 0x0000003f3f3ff290 */ /* 0x000fe4000fffe03f */
[----:B------:R-:W-:-:S05]  /*6620*/  @P0 BRA `(.L_x_850) ;  /* 0x000003c000000947 */ /* 0x000fca0003800000 */
[C---:B------:R-:W-:Y:S04]  /*6630*/  LEA R4, P0, R49.reuse, R64, 0x1 ;  /* 0x0000004031047211 */ /* 0x040fe800078008ff */
[----:B------:R-:W-:Y:S05]  /*6640*/  LEA.HI.X.SX32 R5, R49, R65, 0x1, P0 ;  /* 0x0000004131057211 */ /* 0x000fea00000f0eff */
[----:B------:R4:W-:Y:S01]  /*6650*/  ST.E.128 [R4.64], R56 ;  /* 0x0000003804007985 */ /* 0x0009e2000c101d10 */
[----:B------:R-:W-:-:S05]  /*6660*/  BRA `(.L_x_850) ;  /* 0x0000038000007947 */ /* 0x000fca0003800000 */
.L_x_836:
[----:B------:R1:W2:Y:S01]  /*6670*/  SHFL.IDX PT, R9, R145, RZ, 0x181f ;  /* 0x00181fff91097589 */ /* 0x0002a200000e0000 */
[----:B------:R-:W-:Y:S01]  /*6680*/  IMAD R3, R55, -0x30, R2 ;  /* 0xffffffd037037824 */ /* 0x000fe200078e0202 */
[----:B------:R-:W-:Y:S02]  /*6690*/  BSSY B0, `(.L_x_867) ;  /* 0x000001c000007945 */ /* 0x000fe40003800000 */
[----:B------:R1:W3:Y:S02]  /*66a0*/  SHFL.IDX PT, R5, R157, RZ, 0x181f ;  /* 0x00181fff9d057589 */ /* 0x0002e400000e0000 */
[----:B------:R-:W-:Y:S04]  /*66b0*/  IMNMX R126, R3, 0x30, PT ;  /* 0x00000030037e7817 */ /* 0x000fe80003800200 */
[----:B------:R-:W-:Y:S04]  /*66c0*/  IADD3 R4, -R17, R126, RZ ;  /* 0x0000007e11047210 */ /* 0x000fe80007ffe1ff */
[----:B------:R-:W-:Y:S11]  /*66d0*/  ISETP.GE.AND P0, PT, R4, 0x1, PT ;  /* 0x000000010400780c */ /* 0x000ff60003f06270 */
[----:B------:R-:W-:Y:S02]  /*66e0*/  @!UPT UIADD3 URZ, URZ, URZ, URZ ;  /* 0x0000003f3f3ff290 */ /* 0x000fe4000fffe03f */
[----:B------:R-:W-:-:S05]  /*66f0*/  @!P0 BRA `(.L_x_868) ;  /* 0x0000015000008947 */ /* 0x000fca0003800000 */
[C---:B-12---:R-:W-:Y:S02]  /*6700*/  ISETP.GE.AND P0, PT, R18.reuse, c[0x0][0x1d4], PT ;  /* 0x0000750012007a0c */ /* 0x046fe40003f06270 */
[----:B------:R-:W-:Y:S11]  /*6710*/  ISETP.GE.AND P4, PT, R15, c[0x0][0x1d4], PT ;  /* 0x000075000f007a0c */ /* 0x000ff60003f86270 */
[----:B------:R-:W1:Y:S01]  /*6720*/  @!P0 LDS.128 R32, [R105+0xa080] ;  /* 0x00a0800069208984 */ /* 0x000e620000000c00 */
[C---:B---3--:R-:W-:Y:S04]  /*6730*/  @!P0 LEA R40, P3, R18.reuse, R5, 0x1 ;  /* 0x0000000512288211 */ /* 0x048fe800078608ff */
[----:B------:R-:W-:Y:S02]  /*6740*/  @!P0 LEA.HI.X R41, R18, R9, R19, 0x1, P3 ;  /* 0x0000000912298211 */ /* 0x000fe400018f0c13 */
[C---:B------:R-:W-:Y:S04]  /*6750*/  @!P4 LEA R38, P3, R123.reuse, R5, 0x1 ;  /* 0x000000057b26c211 */ /* 0x040fe800078608ff */
[----:B------:R-:W-:Y:S02]  /*6760*/  @!P4 LEA.HI.X R39, R123, R9, R132, 0x1, P3 ;  /* 0x000000097b27c211 */ /* 0x000fe400018f0c84 */
[----:B------:R-:W-:Y:S11]  /*6770*/  ISETP.GE.AND P3, PT, R109, c[0x0][0x1d4], PT ;  /* 0x000075006d007a0c */ /* 0x000ff60003f66270 */
[----:B------:R-:W-:Y:S02]  /*6780*/  @!UPT UIADD3 URZ, URZ, URZ, URZ ;  /* 0x0000003f3f3ff290 */ /* 0x000fe4000fffe03f */
[C---:B------:R-:W-:Y:S04]  /*6790*/  @!P3 LEA R22, P5, R121.reuse, R5, 0x1 ;  /* 0x000000057916b211 */ /* 0x040fe800078a08ff */
[----:B------:R-:W-:Y:S01]  /*67a0*/  @!P3 LEA.HI.X R23, R121, R9, R120, 0x1, P5 ;  /* 0x000000097917b211 */ /* 0x000fe200028f0c78 */
[----:B-1----:R-:W-:Y:S01]  /*67b0*/  @!P0 ST.E.128 [R40.64], R32 ;  /* 0x0000002028008985 */ /* 0x002fe2000c101d10 */
[----:B------:R-:W-:Y:S03]  /*67c0*/  ISETP.GE.AND P0, PT, R107, c[0x0][0x1d4], PT ;  /* 0x000075006b007a0c */ /* 0x000fe60003f06270 */
[----:B------:R-:W1:Y:S10]  /*67d0*/  @!P4 LDS.128 R28, [R105+0xb880] ;  /* 0x00b88000691cc984 */ /* 0x000e740000000c00 */
[C---:B------:R-:W-:Y:S04]  /*67e0*/  @!P0 LEA R36, P5, R122.reuse, R5, 0x1 ;  /* 0x000000057a248211 */ /* 0x040fe800078a08ff */
[----:B------:R-:W-:Y:S01]  /*67f0*/  @!P0 LEA.HI.X R37, R122, R9, R119, 0x1, P5 ;  /* 0x000000097a258211 */ /* 0x000fe200028f0c77 */
[----:B-1----:R-:W-:Y:S04]  /*6800*/  @!P4 ST.E.128 [R38.64], R28 ;  /* 0x0000001c2600c985 */ /* 0x002fe8000c101d10 */
[----:B------:R-:W1:Y:S04]  /*6810*/  @!P3 LDS.128 R24, [R105+0xd080] ;  /* 0x00d080006918b984 */ /* 0x000e680000000c00 */
[----:B-1----:R-:W-:Y:S04]  /*6820*/  @!P3 ST.E.128 [R22.64], R24 ;  /* 0x000000181600b985 */ /* 0x002fe8000c101d10 */
[----:B------:R-:W1:Y:S04]  /*6830*/  @!P0 LDS.128 R8, [R105+0xe880] ;  /* 0x00e8800069088984 */ /* 0x000e680000000c00 */
[----:B-1----:R1:W-:Y:S02]  /*6840*/  @!P0 ST.E.128 [R36.64], R8 ;  /* 0x0000000824008985 */ /* 0x0023e4000c101d10 */
.L_x_868:
[----:B-12---:R-:W-:Y:S05]  /*6850*/  BSYNC B0 ;  /* 0x0000000000007941 */ /* 0x006fea0003800000 */
.L_x_867:
[----:B------:R-:W1:Y:S01]  /*6860*/  SHFL.IDX PT, R145, R145, 0x1, 0x181f ;  /* 0x00381f0091917f89 */ /* 0x000e6200000e0000 */
[----:B------:R-:W-:Y:S03]  /*6870*/  ISETP.GE.AND P0, PT, R4, 0x21, PT ;  /* 0x000000210400780c */ /* 0x000fe60003f06270 */
[----:B------:R-:W2:Y:S10]  /*6880*/  SHFL.IDX PT, R157, R157, 0x1, 0x181f ;  /* 0x00381f009d9d7f89 */ /* 0x000eb400000e0000 */
[----:B------:R-:W-:-:S05]  /*6890*/  @!P0 BRA `(.L_x_850) ;  /* 0x0000015000008947 */ /* 0x000fca0003800000 */
[C---:B------:R-:W-:Y:S02]  /*68a0*/  ISETP.GE.AND P0, PT, R18.reuse, c[0x0][0x1d4], PT ;  /* 0x0000750012007a0c */ /* 0x040fe40003f06270 */
[----:B------:R-:W-:Y:S11]  /*68b0*/  ISETP.GE.AND P4, PT, R15, c[0x0][0x1d4], PT ;  /* 0x000075000f007a0c */ /* 0x000ff60003f86270 */
[----:B------:R-:W4:Y:S01]  /*68c0*/  @!P0 LDS.128 R32, [R105+0xb080] ;  /* 0x00b0800069208984 */ /* 0x000f220000000c00 */
[C---:B--2---:R-:W-:Y:S04]  /*68d0*/  @!P0 LEA R38, P3, R18.reuse, R157, 0x1 ;  /* 0x0000009d12268211 */ /* 0x044fe800078608ff */
[----:B-1----:R-:W-:Y:S02]  /*68e0*/  @!P0 LEA.HI.X R39, R18, R145, R19, 0x1, P3 ;  /* 0x0000009112278211 */ /* 0x002fe400018f0c13 */
[C---:B------:R-:W-:Y:S04]  /*68f0*/  @!P4 LEA R36, P3, R123.reuse, R157, 0x1 ;  /* 0x0000009d7b24c211 */ /* 0x040fe800078608ff */
[----:B------:R-:W-:Y:S02]  /*6900*/  @!P4 LEA.HI.X R37, R123, R145, R132, 0x1, P3 ;  /* 0x000000917b25c211 */ /* 0x000fe400018f0c84 */
[----:B------:R-:W-:Y:S11]  /*6910*/  ISETP.GE.AND P3, PT, R109, c[0x0][0x1d4], PT ;  /* 0x000075006d007a0c */ /* 0x000ff60003f66270 */
[----:B------:R-:W-:Y:S02]  /*6920*/  @!UPT UIADD3 URZ, URZ, URZ, URZ ;  /* 0x0000003f3f3ff290 */ /* 0x000fe4000fffe03f */
[C---:B------:R-:W-:Y:S04]  /*6930*/  @!P3 LEA R4, P5, R121.reuse, R157, 0x1 ;  /* 0x0000009d7904b211 */ /* 0x040fe800078a08ff */
[----:B---3--:R-:W-:Y:S01]  /*6940*/  @!P3 LEA.HI.X R5, R121, R145, R120, 0x1, P5 ;  /* 0x000000917905b211 */ /* 0x008fe200028f0c78 */
[----:B----4-:R-:W-:Y:S01]  /*6950*/  @!P0 ST.E.128 [R38.64], R32 ;  /* 0x0000002026008985 */ /* 0x010fe2000c101d10 */
        /* <DEDUP_REMOVED lines=9> */
.L_x_850:
[----:B------:R-:W-:Y:S05]  /*69f0*/  BSYNC B2 ;  /* 0x0000000000027941 */ /* 0x000fea0003800000 */
.L_x_835:
[----:B------:R-:W-:Y:S01]  /*6a00*/  IMAD.IADD R126, R126, 0x1, -R17 ;  /* 0x000000017e7e7824 */ /* 0x000fe200078e0a11 */
[----:B---34-:R-:W-:Y:S01]  /*6a10*/  P2R R5, PR, RZ, 0x2 ;  /* 0x00000002ff057803 */ /* 0x018fe20000000000 */
[----:B-1----:R-:W-:Y:S01]  /*6a20*/  IMAD.WIDE R22, R55, 0x30, R146 ;  /* 0x0000003037167825 */ /* 0x002fe200078e0292 */
[----:B------:R-:W-:Y:S01]  /*6a30*/  ISETP.NE.AND P1, PT, R113, RZ, PT ;  /* 0x000000ff7100720c */ /* 0x000fe20003f25270 */
[----:B------:R-:W-:Y:S01]  /*6a40*/  BSSY B0, `(.L_x_869) ;  /* 0x0000049000007945 */ /* 0x000fe20003800000 */
[----:B------:R-:W-:Y:S01]  /*6a50*/  ISETP.GE.AND P3, PT, R126, 0x21, PT ;  /* 0x000000217e00780c */ /* 0x000fe20003f66270 */
[----:B------:R-:W-:Y:S01]  /*6a60*/  IMAD.WIDE.U32 R26, R143, c[0x0][0x208], RZ ;  /* 0x000082008f1a7a25 */ /* 0x000fe200078e00ff */
[----:B------:R-:W-:Y:S02]  /*6a70*/  ISETP.NE.AND P6, PT, R111, RZ, PT ;  /* 0x000000ff6f00720c */ /* 0x000fe40003fc5270 */
[----:B------:R-:W-:Y:S09]  /*6a80*/  ISETP.NE.AND P5, PT, R110, RZ, PT ;  /* 0x000000ff6e00720c */ /* 0x000ff20003fa5270 */
[----:B------:R-:W-:Y:S05]  /*6a90*/  @P3 IADD3 R9, P0, R22, 0x20, RZ ;  /* 0x0000002016093810 */ /* 0x000fea0007f1e0ff */
[----:B------:R-:W-:Y:S01]  /*6aa0*/  @P3 IMAD.X R3, RZ, RZ, R23, P0 ;  /* 0x000000ffff033224 */ /* 0x000fe200000e0617 */
[----:B------:R-:W-:Y:S11]  /*6ab0*/  ISETP.GE.AND P0, PT, R126, 0x1, PT ;  /* 0x000000017e00780c */ /* 0x000ff60003f06270 */
[----:B------:R-:W-:Y:S02]  /*6ac0*/  @!UPT UIADD3 URZ, URZ, URZ, URZ ;  /* 0x0000003f3f3ff290 */ /* 0x000fe4000fffe03f */
[----:B------:R-:W-:Y:S01]  /*6ad0*/  @P0 MOV R126, R148 ;  /* 0x00000094007e0202 */ /* 0x000fe20000000f00 */
[----:B------:R-:W-:Y:S02]  /*6ae0*/  @P0 IMAD R4, R23, c[0x0][0x258], RZ ;  /* 0x0000960017040a24 */ /* 0x000fe400078e02ff */
[----:B------:R-:W-:Y:S02]  /*6af0*/  IMAD R23, R141, c[0x0][0x218], RZ ;  /* 0x000086008d177a24 */ /* 0x000fe400078e02ff */
[C---:B------:R-:W-:Y:S04]  /*6b00*/  @P0 IMAD.WIDE.U32 R10, R22.reuse, c[0x0][0x258], R126 ;  /* 0x00009600160a0a25 */ /* 0x040fe800078e007e */
[----:B------:R-:W-:Y:S01]  /*6b10*/  @P0 IMAD R4, R22, c[0x0][0x25c], R4 ;  /* 0x0000970016040a24 */ /* 0x000fe200078e0204 */
[----:B------:R-:W-:Y:S01]  /*6b20*/  @P0 LEA R24, P4, R10, c[0x0][0x250], 0x1 ;  /* 0x000094000a180a11 */ /* 0x000fe200078808ff */
[----:B------:R-:W-:Y:S02]  /*6b30*/  IMAD R23, R144, c[0x0][0x21c], R23 ;  /* 0x0000870090177a24 */ /* 0x000fe400078e0217 */
[----:B------:R-:W-:Y:S02]  /*6b40*/  @P0 IMAD.IADD R4, R11, 0x1, R4 ;  /* 0x000000010b040824 */ /* 0x000fe400078e0204 */
[----:B------:R-:W-:Y:S03]  /*6b50*/  @P3 IMAD.MOV.U32 R126, RZ, RZ, R148 ;  /* 0x000000ffff7e3224 */ /* 0x000fe600078e0094 */
[----:B------:R-:W-:Y:S01]  /*6b60*/  @P0 LEA.HI.X R25, R10, c[0x0][0x254], R4, 0x1, P4 ;  /* 0x000095000a190a11 */ /* 0x000fe200020f0c04 */
[----:B------:R-:W-:Y:S04]  /*6b70*/  IMAD R4, R142, c[0x0][0x208], RZ ;  /* 0x000082008e047a24 */ /* 0x000fe800078e02ff */
[----:B------:R-:W-:Y:S01]  /*6b80*/  @!PT LDS RZ, [RZ] ;  /* 0x00000000fffff984 */ /* 0x000fe20000000800 */
[----:B------:R-:W-:Y:S01]  /*6b90*/  @!PT LDS RZ, [RZ] ;  /* 0x00000000fffff984 */ /* 0x000fe20000000800 */
[----:B------:R-:W-:Y:S01]  /*6ba0*/  @!PT LDS RZ, [RZ] ;  /* 0x00000000fffff984 */ /* 0x000fe20000000800 */
[----:B------:R1:W-:Y:S01]  /*6bb0*/  @P0 LDGSTS.E.BYPASS.LTC128B.128 [R105+0x4080], [R24.64], !P1 ;  /* 0x0408000018690fae */ /* 0x0003e2000c901d50 */
[----:B------:R-:W-:Y:S05]  /*6bc0*/  IMAD R4, R143, c[0x0][0x20c], R4 ;  /* 0x000083008f047a24 */ /* 0x000fea00078e0204 */
[----:B------:R-:W-:Y:S01]  /*6bd0*/  IADD3 R27, R27, R4, RZ ;  /* 0x000000041b1b7210 */ /* 0x000fe20007ffe0ff */
[----:B------:R-:W-:Y:S04]  /*6be0*/  @P3 IMAD R4, R3, c[0x0][0x258], RZ ;  /* 0x0000960003043a24 */ /* 0x000fe800078e02ff */
[----:B------:R-:W-:Y:S04]  /*6bf0*/  IMAD.WIDE.U32 R26, R144, c[0x0][0x218], R26 ;  /* 0x00008600901a7a25 */ /* 0x000fe800078e001a */
[C---:B------:R-:W-:Y:S01]  /*6c00*/  @P3 IMAD R4, R9.reuse, c[0x0][0x25c], R4 ;  /* 0x0000970009043a24 */ /* 0x040fe200078e0204 */
[----:B------:R-:W-:Y:S04]  /*6c10*/  IADD3 R11, P4, R154, R26, RZ ;  /* 0x0000001a9a0b7210 */ /* 0x000fe80007f9e0ff */
[----:B------:R-:W-:Y:S01]  /*6c20*/  IADD3.X R6, R116, R27, R23, P4, !PT ;  /* 0x0000001b74067210 */ /* 0x000fe200027fe417 */
[----:B------:R-:W-:Y:S05]  /*6c30*/  @P3 IMAD.WIDE.U32 R22, R9, c[0x0][0x258], R126 ;  /* 0x0000960009163a25 */ /* 0x000fea00078e007e */
[C---:B------:R-:W-:Y:S02]  /*6c40*/  @P3 LEA R26, P4, R22.reuse, c[0x0][0x250], 0x1 ;  /* 0x00009400161a3a11 */ /* 0x040fe400078808ff */
[----:B------:R-:W-:Y:S04]  /*6c50*/  @P3 IADD3 R4, R23, R4, RZ ;  /* 0x0000000417043210 */ /* 0x000fe80007ffe0ff */
[----:B------:R-:W-:Y:S02]  /*6c60*/  @P3 LEA.HI.X R27, R22, c[0x0][0x254], R4, 0x1, P4 ;  /* 0x00009500161b3a11 */ /* 0x000fe400020f0c04 */
[C---:B------:R-:W-:Y:S04]  /*6c70*/  LEA R4, P4, R11.reuse, c[0x0][0x1f8], 0x1 ;  /* 0x00007e000b047a11 */ /* 0x040fe800078808ff */
[----:B------:R-:W-:Y:S02]  /*6c80*/  LEA.HI.X R3, R11, c[0x0][0x1fc], R6, 0x1, P4 ;  /* 0x00007f000b037a11 */ /* 0x000fe400020f0c06 */
[----:B------:R-:W-:Y:S03]  /*6c90*/  ISETP.NE.AND P4, PT, R112, RZ, PT ;  /* 0x000000ff7000720c */ /* 0x000fe60003f85270 */
[----:B------:R1:W3:Y:S10]  /*6ca0*/  SHFL.IDX PT, R9, R3, RZ, 0x181f ;  /* 0x00181fff03097589 */ /* 0x0002f400000e0000 */
[----:B------:R1:W-:Y:S04]  /*6cb0*/  @P0 LDGSTS.E.BYPASS.LTC128B.128 [R105+0x5880], [R24.64+0x80], !P4 ;  /* 0x0588008018690fae */ /* 0x0003e8000e101d50 */
[----:B------:R1:W-:Y:S04]  /*6cc0*/  @P0 LDGSTS.E.BYPASS.LTC128B.128 [R105+0x7080], [R24.64+0x100], !P6 ;  /* 0x0708010018690fae */ /* 0x0003e8000f101d50 */
[----:B------:R1:W-:Y:S04]  /*6cd0*/  @P0 LDGSTS.E.BYPASS.LTC128B.128 [R105+0x8880], [R24.64+0x180], !P5 ;  /* 0x0888018018690fae */ /* 0x0003e8000e901d50 */
[----:B------:R1:W-:Y:S01]  /*6ce0*/  @P3 LDGSTS.E.BYPASS.LTC128B.128 [R105+0x5080], [R26.64], !P1 ;  /* 0x050800001a693fae */ /* 0x0003e2000c901d50 */
[----:B------:R-:W-:Y:S03]  /*6cf0*/  ISETP.NE.AND P1, PT, R5, RZ, PT ;  /* 0x000000ff0500720c */ /* 0x000fe60003f25270 */
[----:B------:R1:W-:Y:S04]  /*6d00*/  @P3 LDGSTS.E.BYPASS.LTC128B.128 [R105+0x6880], [R26.64+0x80], !P4 ;  /* 0x068800801a693fae */ /* 0x0003e8000e101d50 */
[----:B------:R1:W-:Y:S04]  /*6d10*/  @P3 LDGSTS.E.BYPASS.LTC128B.128 [R105+0x8080], [R26.64+0x100], !P6 ;  /* 0x080801001a693fae */ /* 0x0003e8000f101d50 */
[----:B------:R1:W-:Y:S04]  /*6d20*/  @P3 LDGSTS.E.BYPASS.LTC128B.128 [R105+0x9880], [R26.64+0x180], !P5 ;  /* 0x098801801a693fae */ /* 0x0003e8000e901d50 */
[----:B------:R-:W0:Y:S04]  /*6d30*/  LDGDEPBAR ;  /* 0x00000000000079af */ /* 0x000e280000000000 */
[----:B------:R1:W4:Y:S01]  /*6d40*/  SHFL.IDX PT, R5, R4, RZ, 0x181f ;  /* 0x00181fff04057589 */ /* 0x00032200000e0000 */
[----:B------:R-:W-:Y:S04]  /*6d50*/  DEPBAR.LE SB0, 0x0 ;  /* 0x000080000000791a */ /* 0x000fe80000000000 */
[----:B------:R-:W-:Y:S06]  /*6d60*/  BAR.SYNC.DEFER_BLOCKING 0x0 ;  /* 0x0000000000007b1d */ /* 0x000fec0000010000 */
[----:B------:R-:W-:-:S05]  /*6d70*/  @!P0 BRA `(.L_x_870) ;  /* 0x0000015000008947 */ /* 0x000fca0003800000 */
[C---:B-1-34-:R-:W-:Y:S02]  /*6d80*/  ISETP.GE.AND P0, PT, R18.reuse, c[0x0][0x1d4], PT ;  /* 0x0000750012007a0c */ /* 0x05afe40003f06270 */
[----:B------:R-:W-:Y:S11]  /*6d90*/  ISETP.GE.AND P5, PT, R15, c[0x0][0x1d4], PT ;  /* 0x000075000f007a0c */ /* 0x000ff60003fa6270 */
[----:B------:R-:W1:Y:S01]  /*6da0*/  @!P0 LDS.128 R32, [R105+0x4080] ;  /* 0x0040800069208984 */ /* 0x000e620000000c00 */
[C---:B------:R-:W-:Y:S04]  /*6db0*/  @!P0 LEA R40, P4, R18.reuse, R5, 0x1 ;  /* 0x0000000512288211 */ /* 0x040fe800078808ff */
        /* <DEDUP_REMOVED lines=17> */
.L_x_870:
[----:B-1-34-:R-:W-:Y:S05]  /*6ed0*/  BSYNC B0 ;  /* 0x0000000000007941 */ /* 0x01afea0003800000 */
.L_x_869:
[----:B------:R-:W1:Y:S01]  /*6ee0*/  SHFL.IDX PT, R3, R3, 0x1, 0x181f ;  /* 0x00381f0003037f89 */ /* 0x000e6200000e0000 */
[----:B------:R-:W-:Y:S03]  /*6ef0*/  BSSY B0, `(.L_x_871) ;  /* 0x0000018000007945 */ /* 0x000fe60003800000 */
[----:B------:R-:W3:Y:S01]  /*6f00*/  SHFL.IDX PT, R4, R4, 0x1, 0x181f ;  /* 0x00381f0004047f89 */ /* 0x000ee200000e0000 */
[----:B------:R-:W-:-:S05]  /*6f10*/  @!P3 BRA `(.L_x_872) ;  /* 0x000001500000b947 */ /* 0x000fca0003800000 */
[C---:B------:R-:W-:Y:S02]  /*6f20*/  ISETP.GE.AND P0, PT, R18.reuse, c[0x0][0x1d4], PT ;  /* 0x0000750012007a0c */ /* 0x040fe40003f06270 */
[----:B------:R-:W-:Y:S11]  /*6f30*/  ISETP.GE.AND P4, PT, R15, c[0x0][0x1d4], PT ;  /* 0x000075000f007a0c */ /* 0x000ff60003f86270 */
[----:B------:R-:W4:Y:S01]  /*6f40*/  @!P0 LDS.128 R32, [R105+0x5080] ;  /* 0x0050800069208984 */ /* 0x000f220000000c00 */
[CC--:B---3--:R-:W-:Y:S04]  /*6f50*/  @!P0 LEA R38, P3, R18.reuse, R4.reuse, 0x1 ;  /* 0x0000000412268211 */ /* 0x0c8fe800078608ff */
[-C--:B-1----:R-:W-:Y:S02]  /*6f60*/  @!P0 LEA.HI.X R39, R18, R3.reuse, R19, 0x1, P3 ;  /* 0x0000000312278211 */ /* 0x082fe400018f0c13 */
[CC--:B------:R-:W-:Y:S04]  /*6f70*/  @!P4 LEA R36, P3, R123.reuse, R4.reuse, 0x1 ;  /* 0x000000047b24c211 */ /* 0x0c0fe800078608ff */
[-C--:B------:R-:W-:Y:S02]  /*6f80*/  @!P4 LEA.HI.X R37, R123, R3.reuse, R132, 0x1, P3 ;  /* 0x000000037b25c211 */ /* 0x080fe400018f0c84 */
[----:B------:R-:W-:Y:S11]  /*6f90*/  ISETP.GE.AND P3, PT, R109, c[0x0][0x1d4], PT ;  /* 0x000075006d007a0c */ /* 0x000ff60003f66270 */
[----:B------:R-:W-:Y:S02]  /*6fa0*/  @!UPT UIADD3 URZ, URZ, URZ, URZ ;  /* 0x0000003f3f3ff290 */ /* 0x000fe4000fffe03f */
[CC--:B------:R-:W-:Y:S04]  /*6fb0*/  @!P3 LEA R22, P5, R121.reuse, R4.reuse, 0x1 ;  /* 0x000000047916b211 */ /* 0x0c0fe800078a08ff */
[-C--:B------:R-:W-:Y:S01]  /*6fc0*/  @!P3 LEA.HI.X R23, R121, R3.reuse, R120, 0x1, P5 ;  /* 0x000000037917b211 */ /* 0x080fe200028f0c78 */
        /* <DEDUP_REMOVED lines=10> */
.L_x_872:
[----:B------:R-:W-:Y:S05]  /*7070*/  BSYNC B0 ;  /* 0x0000000000007941 */ /* 0x000fea0003800000 */
.L_x_871:
[----:B------:R-:W-:Y:S11]  /*7080*/  ISETP.GT.AND P5, PT, R55, R102, PT ;  /* 0x000000663700720c */ /* 0x000ff60003fa4270 */
[----:B------:R-:W-:Y:S02]  /*7090*/  @!UPT UIADD3 URZ, URZ, URZ, URZ ;  /* 0x0000003f3f3ff290 */ /* 0x000fe4000fffe03f */
[----:B------:R-:W-:-:S05]  /*70a0*/  @!P5 BRA `(.L_x_873) ;  /* 0x000002600000d947 */ /* 0x000fca0003800000 */
[----:B-1----:R-:W-:Y:S01]  /*70b0*/  IADD3 R5, R55, -0x1, RZ ;  /* 0xffffffff37057810 */ /* 0x002fe20007ffe0ff */
[----:B------:R-:W-:Y:S01]  /*70c0*/  IMAD.MOV.U32 R10, RZ, RZ, R150 ;  /* 0x000000ffff0a7224 */ /* 0x000fe200078e0096 */
[----:B------:R-:W-:Y:S01]  /*70d0*/  ISETP.GE.AND P3, PT, R117, 0x1, PT ;  /* 0x000000017500780c */ /* 0x000fe20003f66270 */
[----:B------:R-:W-:Y:S01]  /*70e0*/  IMAD.MOV.U32 R11, RZ, RZ, R153 ;  /* 0x000000ffff0b7224 */ /* 0x000fe200078e0099 */
[----:B---3--:R-:W-:Y:S01]  /*70f0*/  SHF.R.S32.HI R4, RZ, 0x1f, R5 ;  /* 0x0000001fff047819 */ /* 0x008fe20000011405 */
[C---:B------:R-:W-:Y:S01]  /*7100*/  IMAD R3, R5.reuse, UR8, RZ ;  /* 0x0000000805037c24 */ /* 0x040fe2000f8e02ff */
[----:B------:R-:W-:Y:S01]  /*7110*/  P2R R8, PR, RZ, 0x4 ;  /* 0x00000004ff087803 */ /* 0x000fe20000000000 */
[----:B------:R-:W-:Y:S01]  /*7120*/  IMAD.WIDE.U32 R10, R5, UR10, R10 ;  /* 0x0000000a050a7c25 */ /* 0x000fe2000f8e000a */
[----:B------:R-:W-:Y:S02]  /*7130*/  ISETP.NE.AND P2, PT, R113, RZ, PT ;  /* 0x000000ff7100720c */ /* 0x000fe40003f45270 */
[----:B------:R-:W-:Y:S01]  /*7140*/  P2R R6, PR, RZ, 0x2 ;  /* 0x00000002ff067803 */ /* 0x000fe20000000000 */
[----:B------:R-:W-:Y:S01]  /*7150*/  IMAD R3, R4, UR10, R3 ;  /* 0x0000000a04037c24 */ /* 0x000fe2000f8e0203 */
[----:B------:R-:W-:Y:S02]  /*7160*/  ISETP.NE.AND P1, PT, R112, RZ, PT ;  /* 0x000000ff7000720c */ /* 0x000fe40003f25270 */
[----:B------:R-:W-:Y:S01]  /*7170*/  ISETP.NE.AND P6, PT, R110, RZ, PT ;  /* 0x000000ff6e00720c */ /* 0x000fe20003fc5270 */
[----:B------:R-:W-:Y:S01]  /*7180*/  IMAD.IADD R3, R11, 0x1, R3 ;  /* 0x000000010b037824 */ /* 0x000fe200078e0203 */
[C---:B------:R-:W-:Y:S04]  /*7190*/  @P3 LEA R22, P0, R10.reuse, c[0x0][0x220], 0x1 ;  /* 0x000088000a163a11 */ /* 0x040fe800078008ff */
[----:B------:R-:W-:Y:S02]  /*71a0*/  @P3 LEA.HI.X R23, R10, c[0x0][0x224], R3, 0x1, P0 ;  /* 0x000089000a173a11 */ /* 0x000fe400000f0c03 */
[----:B------:R-:W-:Y:S03]  /*71b0*/  ISETP.GE.AND P0, PT, R117, 0x21, PT ;  /* 0x000000217500780c */ /* 0x000fe60003f06270 */
[----:B------:R-:W-:Y:S01]  /*71c0*/  @!PT LDS RZ, [RZ] ;  /* 0x00000000fffff984 */ /* 0x000fe20000000800 */
[----:B------:R-:W-:Y:S01]  /*71d0*/  @!PT LDS RZ, [RZ] ;  /* 0x00000000fffff984 */ /* 0x000fe20000000800 */
[----:B------:R-:W-:Y:S01]  /*71e0*/  @!PT LDS RZ, [RZ] ;  /* 0x00000000fffff984 */ /* 0x000fe20000000800 */
[----:B------:R1:W-:Y:S01]  /*71f0*/  @P3 LDGSTS.E.BYPASS.LTC128B.128 [R105+0xa080], [R22.64], !P2 ;  /* 0x0a08000016693fae */ /* 0x0003e2000d101d50 */
[----:B------:R-:W-:Y:S03]  /*7200*/  ISETP.NE.AND P2, PT, R8, RZ, PT ;  /* 0x000000ff0800720c */ /* 0x000fe60003f45270 */
[----:B------:R1:W-:Y:S06]  /*7210*/  @P3 LDGSTS.E.BYPASS.LTC128B.128 [R105+0xb880], [R22.64+0x80], !P1 ;  /* 0x0b88008016693fae */ /* 0x0003ec000c901d50 */
[----:B------:R-:W-:Y:S04]  /*7220*/  @P0 IADD3 R4, P4, R10, UR12, RZ ;  /* 0x0000000c0a040c10 */ /* 0x000fe8000ff9e0ff */
[----:B------:R-:W-:Y:S02]  /*7230*/  @P0 IADD3.X R3, R3, UR9, RZ, P4, !PT ;  /* 0x0000000903030c10 */ /* 0x000fe4000a7fe4ff */
[C---:B------:R-:W-:Y:S04]  /*7240*/  @P0 LEA R10, P4, R4.reuse, c[0x0][0x220], 0x1 ;  /* 0x00008800040a0a11 */ /* 0x040fe800078808ff */
[----:B------:R-:W-:Y:S02]  /*7250*/  @P0 LEA.HI.X R11, R4, c[0x0][0x224], R3, 0x1, P4 ;  /* 0x00008900040b0a11 */ /* 0x000fe400020f0c03 */
[----:B------:R-:W-:Y:S11]  /*7260*/  ISETP.NE.AND P4, PT, R111, RZ, PT ;  /* 0x000000ff6f00720c */ /* 0x000ff60003f85270 */
[----:B------:R-:W-:Y:S02]  /*7270*/  @!UPT UIADD3 URZ, URZ, URZ, URZ ;  /* 0x0000003f3f3ff290 */ /* 0x000fe4000fffe03f */
[----:B------:R1:W-:Y:S04]  /*7280*/  @P3 LDGSTS.E.BYPASS.LTC128B.128 [R105+0xd080], [R22.64+0x100], !P4 ;  /* 0x0d08010016693fae */ /* 0x0003e8000e101d50 */
[----:B------:R1:W-:Y:S01]  /*7290*/  @P3 LDGSTS.E.BYPASS.LTC128B.128 [R105+0xe880], [R22.64+0x180], !P6 ;  /* 0x0e88018016693fae */ /* 0x0003e2000f101d50 */
[----:B------:R-:W-:Y:S11]  /*72a0*/  ISETP.NE.AND P3, PT, R113, RZ, PT ;  /* 0x000000ff7100720c */ /* 0x000ff60003f65270 */
[----:B------:R-:W-:Y:S02]  /*72b0*/  @!UPT UIADD3 URZ, URZ, URZ, URZ ;  /* 0x0000003f3f3ff290 */ /* 0x000fe4000fffe03f */
[----:B------:R1:W-:Y:S04]  /*72c0*/  @P0 LDGSTS.E.BYPASS.LTC128B.128 [R105+0xb080], [R10.64], !P3 ;  /* 0x0b0800000a690fae */ /* 0x0003e8000d901d50 */
[----:B------:R1:W-:Y:S01]  /*72d0*/  @P0 LDGSTS.E.BYPASS.LTC128B.128 [R105+0xc880], [R10.64+0x80], !P1 ;  /* 0x0c8800800a690fae */ /* 0x0003e2000c901d50 */
[----:B------:R-:W-:Y:S03]  /*72e0*/  ISETP.NE.AND P1, PT, R6, RZ, PT ;  /* 0x000000ff0600720c */ /* 0x000fe60003f25270 */
[----:B------:R1:W-:Y:S04]  /*72f0*/  @P0 LDGSTS.E.BYPASS.LTC128B.128 [R105+0xe080], [R10.64+0x100], !P4 ;  /* 0x0e0801000a690fae */ /* 0x0003e8000e101d50 */
[----:B------:R1:W-:Y:S04]  /*7300*/  @P0 LDGSTS.E.BYPASS.LTC128B.128 [R105+0xf880], [R10.64+0x180], !P6 ;  /* 0x0f8801800a690fae */ /* 0x0003e8000f101d50 */
.L_x_873:
[----:B------:R-:W0:Y:S01]  /*7310*/  LDGDEPBAR ;  /* 0x00000000000079af */ /* 0x000e220000000000 */
[----:B------:R-:W-:Y:S01]  /*7320*/  IADD3 R55, R55, -0x1, RZ ;  /* 0xffffffff37377810 */ /* 0x000fe20007ffe0ff */
[----:B------:R-:W-:-:S05]  /*7330*/  @P5 BRA `(.L_x_874) ;  /* 0xffffa2d000005947 */ /* 0x000fca000383ffff */
[----:B------:R-:W-:Y:S06]  /*7340*/  BAR.SYNC.DEFER_BLOCKING 0x0 ;  /* 0x0000000000007b1d */ /* 0x000fec0000010000 */
.L_x_834:
[----:B-1----:R-:W-:Y:S01]  /*7350*/  ISETP.GE.AND P0, PT, R95, 0x1, PT ;  /* 0x000000015f00780c */ /* 0x002fe20003f06270 */
[----:B------:R-:W-:Y:S01]  /*7360*/  CS2R R2, SRZ ;  /* 0x0000000000027805 */ /* 0x000fe2000001ff00 */
[----:B------:R-:W-:Y:S01]  /*7370*/  PLOP3.LUT P2, PT, PT, PT, PT, 0x80, 0x0 ;  /* 0x000000000000781c */ /* 0x000fe20003f4f070 */
        /* <DEDUP_REMOVED lines=17> */
[----:B------:R-:W-:Y:S01]  /*7490*/  MOV R13, RZ ;  /* 0x000000ff000d7202 */ /* 0x000fe20000000f00 */
[----:B---3--:R-:W-:Y:S01]  /*74a0*/  IMAD.MOV.U32 R4, RZ, RZ, RZ ;  /* 0x000000ffff047224 */ /* 0x008fe200078e00ff */
[----:B------:R-:W-:Y:S01]  /*74b0*/  CS2R R6, SRZ ;  /* 0x0000000000067805 */ /* 0x000fe2000001ff00 */
[----:B------:R-:W-:Y:S01]  /*74c0*/  MOV R11, RZ ;  /* 0x000000ff000b7202 */ /* 0x000fe20000000f00 */
        /* <DEDUP_REMOVED lines=41> */
[----:B--2---:R-:W-:Y:S01]  /*7760*/  CS2R R144, SRZ ;  /* 0x0000000000907805 */ /* 0x004fe2000001ff00 */
[----:B------:R-:W-:Y:S01]  /*7770*/  CS2R R150, SRZ ;  /* 0x0000000000967805 */ /* 0x000fe2000001ff00 */
[----:B------:R-:W-:Y:S01]  /*7780*/  CS2R R148, SRZ ;  /* 0x0000000000947805 */ /* 0x000fe2000001ff00 */
[----:B------:R-:W-:Y:S01]  /*7790*/  CS2R R154, SRZ ;  /* 0x00000000009a7805 */ /* 0x000fe2000001ff00 */
[----:B------:R-:W-:Y:S01]  /*77a0*/  CS2R R152, SRZ ;  /* 0x0000000000987805 */ /* 0x000fe2000001ff00 */
[----:B------:R-:W-:Y:S05]  /*77b0*/  @!P0 BRA `(.L_x_875) ;  /* 0x0000e47000008947 */ /* 0x000fea0003800000 */
[----:B------:R-:W-:-:S04]  /*77c0*/  ISETP.NE.U32.AND P0, PT, RZ, c[0x0][0x340], PT ;  /* 0x0000d000ff007a0c */ /* 0x000fc80003f05070 */
[----:B------:R-:W-:-:S13]  /*77d0*/  ISETP.NE.AND.EX P2, PT, RZ, c[0x0][0x344], PT, P0 ;  /* 0x0000d100ff007a0c */ /* 0x000fda0003f45300 */
[----:B------:R-:W-:-:S04]  /*77e0*/  @P2 IMAD.MOV.U32 R237, RZ, RZ, 0x4 ;  /* 0x00000004ffed2424 */ /* 0x000fc800078e00ff */
[----:B------:R-:W-:-:S06]  /*77f0*/  @P2 IMAD.WIDE R236, R226, R237, c[0x0][0x340] ;  /* 0x0000d000e2ec2625 */ /* 0x000fcc00078e02ed */
[----:B------:R1:W5:Y:S01]  /*7800*/  @P2 LDG.E R236, [R236.64] ;  /* 0x00000010ecec2981 */ /* 0x000362000c1e1900 */
[----:B------:R-:W-:Y:S01]  /*7810*/  SHF.R.S32.HI R0, RZ, 0x1f, R101 ;  /* 0x0000001fff007819 */ /* 0x000fe20000011465 */
[----:B------:R-:W-:Y:S01]  /*7820*/  IMAD.WIDE.U32 R2, R101, c[0x0][0x178], RZ ;  /* 0x00005e0065027a25 */ /* 0x000fe200078e00ff */
[----:B------:R-:W-:Y:S01]  /*7830*/  SHF.R.S32.HI R15, RZ, 0x1f, R224 ;  /* 0x0000001fff0f7819 */ /* 0x000fe200000114e0 */
[----:B------:R-:W-:Y:S01]  /*7840*/  BSSY B0, `(.L_x_876) ;  /* 0x0000064000007945 */ /* 0x000fe20003800000 */
[----:B------:R-:W-:Y:S01]  /*7850*/  ISETP.NE.U32.AND P0, PT, RZ, c[0x0][0x348], PT ;  /* 0x0000d200ff007a0c */ /* 0x000fe20003f05070 */
[----:B------:R-:W-:Y:S01]  /*7860*/  IMAD R0, R0, c[0x0][0x178], RZ ;  /* 0x00005e0000007a24 */ /* 0x000fe200078e02ff */
[-C--:B------:R-:W-:Y:S01]  /*7870*/  LEA.HI R80, R15, R224.reuse, RZ, 0x3 ;  /* 0x000000e00f507211 */ /* 0x080fe200078f18ff */
[----:B------:R-:W-:Y:S01]  /*7880*/  IMAD R38, R99, c[0x0][0x2c4], RZ ;  /* 0x0000b10063267a24 */ /* 0x000fe200078e02ff */
[----:B------:R-:W-:Y:S01]  /*7890*/  SHF.R.S32.HI R9, RZ, 0x1f, R226 ;  /* 0x0000001fff097819 */ /* 0x000fe200000114e2 */
[----:B------:R-:W-:Y:S01]  /*78a0*/  IMAD R101, R101, c[0x0][0x17c], R0 ;  /* 0x00005f0065657a24 */ /* 0x000fe200078e0200 */
[----:B------:R-:W-:Y:S01]  /*78b0*/  LOP3.LUT R13, R80, 0xfffffff8, RZ, 0xc0, !PT ;  /* 0xfffffff8500d7812 */ /* 0x000fe200078ec0ff */
[----:B------:R-:W-:Y:S01]  /*78c0*/  IMAD.MOV.U32 R0, RZ, RZ, c[0x0][0x2c4] ;  /* 0x0000b100ff007624 */ /* 0x000fe200078e00ff */
[----:B------:R-:W-:Y:S01]  /*78d0*/  SHF.R.S32.HI R80, RZ, 0x3, R80 ;  /* 0x00000003ff507819 */ /* 0x000fe20000011450 */
[----:B------:R-:W-:Y:S01]  /*78e0*/  IMAD.IADD R3, R3, 0x1, R101 ;  /* 0x0000000103037824 */ /* 0x000fe200078e0265 */
[----:B------:R-:W-:Y:S01]  /*78f0*/  ISETP.NE.AND.EX P0, PT, RZ, c[0x0][0x34c], PT, P0 ;  /* 0x0000d300ff007a0c */ /* 0x000fe20003f05300 */
[----:B------:R-:W-:Y:S01]  /*7900*/  IMAD.IADD R13, R224, 0x1, -R13 ;  /* 0x00000001e00d7824 */ /* 0x000fe200078e0a0d */
[----:B------:R-:W-:Y:S01]  /*7910*/  ISETP.NE.AND P1, PT, R0, 0x1, PT ;  /* 0x000000010000780c */ /* 0x000fe20003f25270 */
[----:B------:R-:W-:Y:S01]  /*7920*/  IMAD R0, R96, c[0x0][0x1b8], RZ ;  /* 0x00006e0060007a24 */ /* 0x000fe200078e02ff */
[----:B------:R-:W-:Y:S01]  /*7930*/  SEL R9, R9, RZ, !P0 ;  /* 0x000000ff09097207 */ /* 0x000fe20004000000 */
[----:B------:R-:W-:Y:S01]  /*7940*/  IMAD R228, R13, 0x20, R80 ;  /* 0x000000200de47824 */ /* 0x000fe200078e0250 */
[----:B------:R-:W-:Y:S01]  /*7950*/  SEL R4, R226, RZ, !P0 ;  /* 0x000000ffe2047207 */ /* 0x000fe20004000000 */
[----:B------:R-:W-:Y:S01]  /*7960*/  IMAD R5, R223, c[0x0][0x1bc], R0 ;  /* 0x00006f00df057a24 */ /* 0x000fe200078e0200 */
[-C--:B------:R-:W-:Y:S01]  /*7970*/  LEA.HI R14, R15, R224.reuse, RZ, 0x4 ;  /* 0x000000e00f0e7211 */ /* 0x080fe200078f20ff */
[----:B------:R-:W-:Y:S01]  /*7980*/  IMAD R7, R97, 0x80, R228 ;  /* 0x0000008061077824 */ /* 0x000fe200078e02e4 */
[----:B------:R-:W-:Y:S01]  /*7990*/  LEA.HI R42, R15, R224, RZ, 0x6 ;  /* 0x000000e00f2a7211 */ /* 0x000fe200078f30ff */
[----:B------:R-:W-:-:S04]  /*79a0*/  IMAD.WIDE.U32 R2, R223, c[0x0][0x1b8], R2 ;  /* 0x00006e00df027a25 */ /* 0x000fc800078e0002 */
[----:B------:R-:W-:-:S04]  /*79b0*/  @P1 IMAD.HI.U32 R0, R7, c[0x0][0x2c8], RZ ;  /* 0x0000b20007001a27 */ /* 0x000fc800078e00ff */
[----:B------:R-:W-:Y:S02]  /*79c0*/  IMAD R9, R9, c[0x0][0x1c0], RZ ;  /* 0x0000700009097a24 */ /* 0x000fe400078e02ff */
[----:B------:R-:W-:Y:S02]  /*79d0*/  IMAD.IADD R3, R3, 0x1, R5 ;  /* 0x0000000103037824 */ /* 0x000fe400078e0205 */
[----:B------:R-:W-:Y:S01]  /*79e0*/  IMAD.MOV.U32 R8, RZ, RZ, R7 ;  /* 0x000000ffff087224 */ /* 0x000fe200078e0007 */
[----:B------:R-:W-:Y:S01]  /*79f0*/  @P1 SHF.R.U32.HI R8, RZ, c[0x0][0x2cc], R0 ;  /* 0x0000b300ff081a19 */ /* 0x000fe20000011600 */
[C---:B------:R-:W-:Y:S02]  /*7a00*/  IMAD R9, R4.reuse, c[0x0][0x1c4], R9 ;  /* 0x0000710004097a24 */ /* 0x040fe400078e0209 */
[----:B------:R-:W-:Y:S01]  /*7a10*/  IMAD.WIDE.U32 R4, R4, c[0x0][0x1c0], R2 ;  /* 0x0000700004047a25 */ /* 0x000fe200078e0002 */
[----:B------:R-:W-:-:S03]  /*7a20*/  SHF.R.S32.HI R3, RZ, 0x1f, R8 ;  /* 0x0000001fff037819 */ /* 0x000fc60000011408 */
[----:B------:R-:W-:Y:S02]  /*7a30*/  IMAD.IADD R5, R5, 0x1, R9 ;  /* 0x0000000105057824 */ /* 0x000fe400078e0209 */
[----:B------:R-:W-:Y:S02]  /*7a40*/  IMAD R3, R3, c[0x0][0x1b0], RZ ;  /* 0x00006c0003037a24 */ /* 0x000fe400078e02ff */
[----:B------:R-:W-:Y:S02]  /*7a50*/  IMAD.MOV R2, RZ, RZ, -R8 ;  /* 0x000000ffff027224 */ /* 0x000fe400078e0a08 */
[C---:B------:R-:W-:Y:S02]  /*7a60*/  IMAD R3, R8.reuse, c[0x0][0x1b4], R3 ;  /* 0x00006d0008037a24 */ /* 0x040fe400078e0203 */
[----:B------:R-:W-:Y:S01]  /*7a70*/  IMAD.WIDE.U32 R8, R8, c[0x0][0x1b0], R4 ;  /* 0x00006c0008087a25 */ /* 0x000fe200078e0004 */
[----:B------:R-:W-:-:S03]  /*7a80*/  LOP3.LUT R5, R14, 0xfffffff0, RZ, 0xc0, !PT ;  /* 0xfffffff00e057812 */ /* 0x000fc600078ec0ff */
[----:B------:R-:W-:Y:S02]  /*7a90*/  IMAD R2, R2, c[0x0][0x2c4], R7 ;  /* 0x0000b10002027a24 */ /* 0x000fe400078e0207 */
[----:B------:R-:W-:Y:S02]  /*7aa0*/  IMAD.IADD R5, R224, 0x1, -R5 ;  /* 0x00000001e0057824 */ /* 0x000fe400078e0a05 */
[----:B------:R-:W-:Y:S01]  /*7ab0*/  IMAD.IADD R9, R9, 0x1, R3 ;  /* 0x0000000109097824 */ /* 0x000fe200078e0203 */
[----:B------:R-:W-:Y:S01]  /*7ac0*/  SHF.R.S32.HI R7, RZ, 0x1f, R2 ;  /* 0x0000001fff077819 */ /* 0x000fe20000011402 */
[----:B------:R-:W-:Y:S01]  /*7ad0*/  IMAD.SHL.U32 R44, R80, 0x40, RZ ;  /* 0x00000040502c7824 */ /* 0x000fe200078e00ff */
[----:B------:R-:W-:Y:S01]  /*7ae0*/  SHF.R.S32.HI R0, RZ, 0x1f, R5 ;  /* 0x0000001fff007819 */ /* 0x000fe20000011405 */
[----:B------:R-:W-:Y:S02]  /*7af0*/  IMAD.SHL.U32 R42, R42, 0x8, RZ ;  /* 0x000000082a2a7824 */ /* 0x000fe400078e00ff */
[----:B------:R-:W-:Y:S01]  /*7b00*/  IMAD R7, R7, c[0x0][0x1a8], RZ ;  /* 0x00006a0007077a24 */ /* 0x000fe200078e02ff */
[----:B------:R-:W-:Y:S01]  /*7b10*/  LEA.HI R0, R0, R5, RZ, 0x3 ;  /* 0x0000000500007211 */ /* 0x000fe200078f18ff */
[----:B------:R-:W-:Y:S01]  /*7b20*/  IMAD.MOV.U32 R221, RZ, RZ, 0x10 ;  /* 0x00000010ffdd7424 */ /* 0x000fe200078e00ff */
[----:B------:R-:W-:Y:S01]  /*7b30*/  LOP3.LUT R44, R44, 0x1c0, RZ, 0xc0, !PT ;  /* 0x000001c02c2c7812 */ /* 0x000fe200078ec0ff */
[----:B------:R-:W-:Y:S01]  /*7b40*/  IMAD R7, R2, c[0x0][0x1ac], R7 ;  /* 0x00006b0002077a24 */ /* 0x000fe200078e0207 */
[----:B------:R-:W-:Y:S01]  /*7b50*/  LOP3.LUT R12, R0, 0xfffffff8, RZ, 0xc0, !PT ;  /* 0xfffffff8000c7812 */ /* 0x000fe200078ec0ff */
[----:B------:R-:W-:Y:S01]  /*7b60*/  IMAD.WIDE.U32 R2, R2, c[0x0][0x1a8], R8 ;  /* 0x00006a0002027a25 */ /* 0x000fe200078e0008 */
[----:B------:R-:W-:-:S02]  /*7b70*/  SHF.R.U32.HI R43, RZ, 0x3, R44 ;  /* 0x00000003ff2b7819 */ /* 0x000fc4000001162c */
[----:B------:R-:W-:Y:S01]  /*7b80*/  LOP3.LUT R42, R42, 0xfffffe00, RZ, 0xc0, !PT ;  /* 0xfffffe002a2a7812 */ /* 0x000fe200078ec0ff */
[----:B------:R-:W-:Y:S01]  /*7b90*/  IMAD.IADD R12, R5, 0x1, -R12 ;  /* 0x00000001050c7824 */ /* 0x000fe200078e0a0c */
[----:B------:R-:W-:Y:S01]  /*7ba0*/  IADD3 R7, R3, R7, RZ ;  /* 0x0000000703077210 */ /* 0x000fe20007ffe0ff */
[----:B------:R-:W-:Y:S01]  /*7bb0*/  IMAD R5, R97, 0x80, R80 ;  /* 0x0000008061057824 */ /* 0x000fe200078e0250 */
[C---:B------:R-:W-:Y:S01]  /*7bc0*/  LEA R6, P0, R2.reuse, c[0x0][0x160], 0x1 ;  /* 0x0000580002067a11 */ /* 0x040fe200078008ff */
[----:B------:R-:W-:Y:S02]  /*7bd0*/  IMAD.SHL.U32 R3, R13, 0x8, RZ ;  /* 0x000000080d037824 */ /* 0x000fe400078e00ff */
[----:B------:R-:W-:Y:S01]  /*7be0*/  IMAD.MOV.U32 R219, RZ, RZ, 0x20 ;  /* 0x00000020ffdb7424 */ /* 0x000fe200078e00ff */
[----:B------:R-:W-:Y:S01]  /*7bf0*/  LEA.HI.X R7, R2, c[0x0][0x164], R7, 0x1, P0 ;  /* 0x0000590002077a11 */ /* 0x000fe200000f0c07 */
[----:B------:R1:W2:Y:S01]  /*7c00*/  SHFL.IDX PT, R8, R6, RZ, 0x181f ;  /* 0x00181fff06087589 */ /* 0x0002a200000e0000 */
[----:B------:R-:W-:Y:S01]  /*7c10*/  ISETP.GE.AND P0, PT, R5, R38, PT ;  /* 0x000000260500720c */ /* 0x000fe20003f06270 */
[----:B------:R-:W-:Y:S01]  /*7c20*/  IMAD.MOV.U32 R230, RZ, RZ, 0x181f ;  /* 0x0000181fffe67424 */ /* 0x000fe200078e00ff */
[C---:B------:R-:W-:Y:S01]  /*7c30*/  IADD3 R229, R3.reuse, 0x40, RZ ;  /* 0x0000004003e57810 */ /* 0x040fe20007ffe0ff */
[----:B------:R1:W3:Y:S01]  /*7c40*/  SHFL.IDX PT, R9, R7, RZ, 0x181f ;  /* 0x00181fff07097589 */ /* 0x0002e200000e0000 */
[C---:B------:R-:W-:Y:S01]  /*7c50*/  IADD3 R19, R3.reuse, 0x80, RZ ;  /* 0x0000008003137810 */ /* 0x040fe20007ffe0ff */
[----:B------:R-:W-:Y:S01]  /*7c60*/  IMAD.MOV.U32 R227, RZ, RZ, -0x1 ;  /* 0xffffffffffe37424 */ /* 0x000fe200078e00ff */
[----:B------:R-:W-:-:S02]  /*7c70*/  IADD3 R18, R3, 0xc0, RZ ;  /* 0x000000c003127810 */ /* 0x000fc40007ffe0ff */
[----:B------:R-:W-:Y:S02]  /*7c80*/  ISETP.GE.AND P3, PT, R3, c[0x0][0x198], PT ;  /* 0x0000660003007a0c */ /* 0x000fe40003f66270 */
[----:B------:R-:W-:Y:S02]  /*7c90*/  LOP3.LUT R2, R44, 0x38, R3, 0xf8, !PT ;  /* 0x000000382c027812 */ /* 0x000fe400078ef803 */
[----:B------:R-:W-:Y:S02]  /*7ca0*/  ISETP.GE.AND P4, PT, R229, c[0x0][0x198], PT ;  /* 0x00006600e5007a0c */ /* 0x000fe40003f86270 */
[----:B------:R-:W-:Y:S02]  /*7cb0*/  ISETP.GE.AND P6, PT, R18, c[0x0][0x198], PT ;  /* 0x0000660012007a0c */ /* 0x000fe40003fc6270 */
[----:B------:R-:W-:Y:S02]  /*7cc0*/  ISETP.GE.AND P5, PT, R19, c[0x0][0x198], PT ;  /* 0x0000660013007a0c */ /* 0x000fe40003fa6270 */
[----:B------:R-:W-:-:S02]  /*7cd0*/  LOP3.LUT R11, R2, R43, RZ, 0x3c, !PT ;  /* 0x0000002b020b7212 */ /* 0x000fc400078e3cff */
[----:B------:R-:W-:-:S03]  /*7ce0*/  P2R R4, PR, RZ, 0x1 ;  /* 0x00000001ff047803 */ /* 0x000fc60000000000 */
[----:B------:R-:W-:Y:S01]  /*7cf0*/  IMAD.IADD R2, R11, 0x1, R42 ;  /* 0x000000010b027824 */ /* 0x000fe200078e022a */
[----:B------:R-:W-:Y:S02]  /*7d00*/  @!P2 MOV R236, R226 ;  /* 0x000000e200eca202 */ /* 0x000fe40000000f00 */
[----:B------:R-:W-:-:S05]  /*7d10*/  R2P PR, R12, 0x6 ;  /* 0x000000060c007804 */ /* 0x000fca0000000000 */
[----:B------:R-:W-:Y:S02]  /*7d20*/  SEL R221, R221, 0xfffffff0, !P1 ;  /* 0xfffffff0dddd7807 */ /* 0x000fe40004800000 */
[----:B------:R-:W-:Y:S01]  /*7d30*/  SEL R219, R219, 0xffffffe0, !P2 ;  /* 0xffffffe0dbdb7807 */ /* 0x000fe20005000000 */
[----:B------:R-:W-:Y:S05]  /*7d40*/  @P0 BRA `(.L_x_877) ;  /* 0x0000013000000947 */ /* 0x000fea0003800000 */
[----:B-123--:R-:W-:Y:S01]  /*7d50*/  SHF.R.S32.HI R16, RZ, 0x1f, R229 ;  /* 0x0000001fff107819 */ /* 0x00efe200000114e5 */
[----:B------:R-:W-:Y:S01]  /*7d60*/  IMAD.WIDE R22, R3, 0x2, R8 ;  /* 0x0000000203167825 */ /* 0x000fe200078e0208 */
[----:B------:R-:W-:Y:S02]  /*7d70*/  SHF.R.S32.HI R10, RZ, 0x1f, R19 ;  /* 0x0000001fff0a7819 */ /* 0x000fe40000011413 */
[----:B------:R-:W-:Y:S02]  /*7d80*/  SHF.R.S32.HI R11, RZ, 0x1f, R18 ;  /* 0x0000001fff0b7819 */ /* 0x000fe40000011412 */
[----:B------:R-:W-:Y:S02]  /*7d90*/  LEA.HI R21, R16, R229, RZ, 0x3 ;  /* 0x000000e510157211 */ /* 0x000fe400078f18ff */
[----:B------:R-:W-:Y:S01]  /*7da0*/  LEA.HI R17, R10, R19, RZ, 0x3 ;  /* 0x000000130a117211 */ /* 0x000fe200078f18ff */
[----:B------:R-:W-:Y:S01]  /*7db0*/  IMAD.SHL.U32 R10, R2, 0x2, RZ ;  /* 0x00000002020a7824 */ /* 0x000fe200078e00ff */
[----:B------:R-:W-:-:S02]  /*7dc0*/  LEA.HI R11, R11, R18, RZ, 0x3 ;  /* 0x000000120b0b7211 */ /* 0x000fc400078f18ff */
[----:B------:R-:W-:Y:S02]  /*7dd0*/  LOP3.LUT R21, R21, 0xfffffff8, RZ, 0xc0, !PT ;  /* 0xfffffff815157812 */ /* 0x000fe400078ec0ff */
[----:B------:R-:W-:Y:S01]  /*7de0*/  LOP3.LUT R17, R17, 0xfffffff8, RZ, 0xc0, !PT ;  /* 0xfffffff811117812 */ /* 0x000fe200078ec0ff */
[----:B------:R-:W-:Y:S01]  /*7df0*/  @!PT LDS RZ, [RZ] ;  /* 0x00000000fffff984 */ /* 0x000fe20000000800 */
[----:B------:R1:W-:Y:S01]  /*7e00*/  LDGSTS.E.BYPASS.LTC128B.128 [R10+0x10080], [R22.64], !P3 ;  /* 0x10080000160a7fae */ /* 0x0003e2000d901d50 */
[----:B------:R-:W-:Y:S01]  /*7e10*/  LOP3.LUT R11, R11, 0xfffffff8, RZ, 0xc0, !PT ;  /* 0xfffffff80b0b7812 */ /* 0x000fe200078ec0ff */
[----:B------:R-:W-:-:S04]  /*7e20*/  IMAD.WIDE R20, R21, 0x2, R8 ;  /* 0x0000000215147825 */ /* 0x000fc800078e0208 */
[--C-:B------:R-:W-:Y:S01]  /*7e30*/  IMAD.WIDE R16, R17, 0x2, R8.reuse ;  /* 0x0000000211107825 */ /* 0x100fe200078e0208 */
[----:B------:R1:W-:Y:S03]  /*7e40*/  LDGSTS.E.BYPASS.LTC128B.128 [R10+0x14080], [R20.64], !P4 ;  /* 0x14080000140a7fae */ /* 0x0003e6000e101d50 */
[----:B------:R-:W-:Y:S01]  /*7e50*/  IMAD.WIDE R8, R11, 0x2, R8 ;  /* 0x000000020b087825 */ /* 0x000fe200078e0208 */
[----:B------:R1:W-:Y:S04]  /*7e60*/  LDGSTS.E.BYPASS.LTC128B.128 [R10+0x18080], [R16.64], !P5 ;  /* 0x18080000100a7fae */ /* 0x0003e8000e901d50 */
[----:B------:R1:W-:Y:S02]  /*7e70*/  LDGSTS.E.BYPASS.LTC128B.128 [R10+0x1c080], [R8.64], !P6 ;  /* 0x1c080000080a7fae */ /* 0x0003e4000f101d50 */
.L_x_877:
[----:B-123--:R-:W-:Y:S05]  /*7e80*/  BSYNC B0 ;  /* 0x0000000000007941 */ /* 0x00efea0003800000 */
.L_x_876:
[----:B------:R-:W-:Y:S01]  /*7e90*/  IADD3 R9, R5, 0x20, RZ ;  /* 0x0000002005097810 */ /* 0x000fe20007ffe0ff */
[----:B------:R1:W2:Y:S01]  /*7ea0*/  SHFL.IDX PT, R17, R7, 0x1, 0x181f ;  /* 0x00381f0007117f89 */ /* 0x0002a200000e0000 */
[----:B------:R-:W-:Y:S02]  /*7eb0*/  BSSY B0, `(.L_x_878) ;  /* 0x0000017000007945 */ /* 0x000fe40003800000 */
[----:B------:R-:W-:Y:S01]  /*7ec0*/  ISETP.GE.AND P0, PT, R9, R38, PT ;  /* 0x000000260900720c */ /* 0x000fe20003f06270 */
[----:B------:R1:W3:-:S12]  /*7ed0*/  SHFL.IDX PT, R16, R6, 0x1, 0x181f ;  /* 0x00381f0006107f89 */ /* 0x0002d800000e0000 */
        /* <DEDUP_REMOVED lines=20> */
.L_x_879:
[----:B------:R-:W-:Y:S05]  /*8020*/  BSYNC B0 ;  /* 0x0000000000007941 */ /* 0x000fea0003800000 */
.L_x_878:
[----:B--2---:R-:W-:Y:S01]  /*8030*/  IADD3 R9, R5, 0x40, RZ ;  /* 0x0000004005097810 */ /* 0x004fe20007ffe0ff */
[----:B------:R2:W4:Y:S01]  /*8040*/  SHFL.IDX PT, R17, R7, 0x2, 0x181f ;  /* 0x00581f0007117f89 */ /* 0x00052200000e0000 */
[----:B------:R-:W-:Y:S02]  /*8050*/  BSSY B0, `(.L_x_880) ;  /* 0x0000017000007945 */ /* 0x000fe40003800000 */
[----:B------:R-:W-:Y:S01]  /*8060*/  ISETP.GE.AND P0, PT, R9, R38, PT ;  /* 0x000000260900720c */ /* 0x000fe20003f06270 */
[----:B---3--:R2:W3:-:S12]  /*8070*/  SHFL.IDX PT, R16, R6, 0x2, 0x181f ;  /* 0x00581f0006107f89 */ /* 0x0084d800000e0000 */
[----:B------:R-:W-:Y:S05]  /*8080*/  @P0 BRA `(.L_x_881) ;  /* 0x0000013000000947 */ /* 0x000fea0003800000 */
[----:B------:R-:W-:Y:S01]  /*8090*/  SHF.R.S32.HI R10, RZ, 0x1f, R229 ;  /* 0x0000001fff0a7819 */ /* 0x000fe200000114e5 */
[----:B---34-:R-:W-:Y:S01]  /*80a0*/  IMAD.WIDE R20, R3, 0x2, R16 ;  /* 0x0000000203147825 */ /* 0x018fe200078e0210 */
        /* <DEDUP_REMOVED lines=17> */
.L_x_881:
[----:B------:R-:W-:Y:S05]  /*81c0*/  BSYNC B0 ;  /* 0x0000000000007941 */ /* 0x000fea0003800000 */
.L_x_880:
[----:B---3--:R3:W-:Y:S01]  /*81d0*/  SHFL.IDX PT, R20, R6, 0x3, 0x181f ;  /* 0x00781f0006147f89 */ /* 0x0087e200000e0000 */
[----:B------:R-:W-:Y:S01]  /*81e0*/  IADD3 R5, R5, 0x60, RZ ;  /* 0x0000006005057810 */ /* 0x000fe20007ffe0ff */
[----:B------:R-:W-:Y:S01]  /*81f0*/  IMAD.MOV.U32 R85, RZ, RZ, 0x30 ;  /* 0x00000030ff557424 */ /* 0x000fe200078e00ff */
[----:B-----5:R-:W-:Y:S01]  /*8200*/  SHF.R.S32.HI R9, RZ, 0x1f, R236 ;  /* 0x0000001fff097819 */ /* 0x020fe200000114ec */
[----:B------:R-:W1:Y:S01]  /*8210*/  SHFL.IDX PT, R21, R7, 0x3, 0x181f ;  /* 0x00781f0007157f89 */ /* 0x000e6200000e0000 */
[----:B------:R-:W-:Y:S01]  /*8220*/  ISETP.GE.AND P0, PT, R5, R38, PT ;  /* 0x000000260500720c */ /* 0x000fe20003f06270 */
[----:B------:R-:W-:Y:S01]  /*8230*/  IMAD.MOV.U32 R231, RZ, RZ, c[0x0][0x2b8] ;  /* 0x0000ae00ffe77624 */ /* 0x000fe200078e00ff */
[----:B------:R-:W-:Y:S01]  /*8240*/  LOP3.LUT R16, R16, 0xffffffef, RZ, 0xc0, !PT ;  /* 0xffffffef10107812 */ /* 0x000fe200078ec0ff */
[----:B------:R-:W-:-:S02]  /*8250*/  IMAD R85, R156, R85, -0x30 ;  /* 0xffffffd09c557424 */ /* 0x000fc400078e0255 */
[----:B------:R-:W-:Y:S01]  /*8260*/  IMAD R9, R9, c[0x0][0x2b0], RZ ;  /* 0x0000ac0009097a24 */ /* 0x000fe200078e02ff */
[----:B------:R-:W-:Y:S01]  /*8270*/  ISETP.NE.AND P2, PT, R231, 0x1, PT ;  /* 0x00000001e700780c */ /* 0x000fe20003f45270 */
[----:B------:R-:W-:Y:S02]  /*8280*/  IMAD.IADD R234, R228, 0x1, R85 ;  /* 0x00000001e4ea7824 */ /* 0x000fe400078e0255 */
[C---:B------:R-:W-:Y:S02]  /*8290*/  IMAD R9, R236.reuse, c[0x0][0x2b4], R9 ;  /* 0x0000ad00ec097a24 */ /* 0x040fe400078e0209 */
[----:B------:R-:W-:Y:S01]  /*82a0*/  IMAD.WIDE.U32 R236, R236, c[0x0][0x2b0], RZ ;  /* 0x0000ac00ecec7a25 */ /* 0x000fe200078e00ff */
[----:B------:R-:W-:-:S03]  /*82b0*/  ISETP.GE.AND P1, PT, R234, R95, PT ;  /* 0x0000005fea00720c */ /* 0x000fc60003f26270 */
[----:B------:R-:W-:Y:S01]  /*82c0*/  @!P0 IMAD.SHL.U32 R5, R2, 0x2, RZ ;  /* 0x0000000202058824 */ /* 0x000fe200078e00ff */
[----:B------:R-:W-:Y:S01]  /*82d0*/  ISETP.GT.OR P1, PT, R228, 0x2f, P1 ;  /* 0x0000002fe400780c */ /* 0x000fe20000f24670 */
[----:B------:R-:W-:Y:S01]  /*82e0*/  IMAD.IADD R234, R234, 0x1, R225 ;  /* 0x00000001eaea7824 */ /* 0x000fe200078e02e1 */
[----:B-123--:R-:W-:Y:S01]  /*82f0*/  @!P0 SHF.R.S32.HI R6, RZ, 0x1f, R229 ;  /* 0x0000001fff068819 */ /* 0x00efe200000114e5 */
[----:B------:R-:W-:Y:S01]  /*8300*/  IMAD.IADD R232, R237, 0x1, R9 ;  /* 0x00000001ede87824 */ /* 0x000fe200078e0209 */
[----:B------:R-:W-:Y:S01]  /*8310*/  @P2 LOP3.LUT R16, R16, 0x10, RZ, 0xfc, !PT ;  /* 0x0000001010102812 */ /* 0x000fe200078efcff */
[----:B------:R-:W-:Y:S01]  /*8320*/  @P2 IMAD.HI.U32 R8, R234, c[0x0][0x2bc], RZ ;  /* 0x0000af00ea082a27 */ /* 0x000fe200078e00ff */
[----:B------:R-:W-:Y:S02]  /*8330*/  @!P0 LEA.HI R23, R6, R229, RZ, 0x3 ;  /* 0x000000e506178211 */ /* 0x000fe400078f18ff */
[----:B------:R-:W-:Y:S01]  /*8340*/  @!P0 SHF.R.S32.HI R6, RZ, 0x1f, R19 ;  /* 0x0000001fff068819 */ /* 0x000fe20000011413 */
[----:B------:R-:W-:Y:S01]  /*8350*/  @!P0 IMAD.WIDE R10, R3, 0x2, R20 ;  /* 0x00000002030a8825 */ /* 0x000fe200078e0214 */
[----:B------:R-:W-:-:S02]  /*8360*/  @!P0 LOP3.LUT R23, R23, 0xfffffff8, RZ, 0xc0, !PT ;  /* 0xfffffff817178812 */ /* 0x000fc400078ec0ff */
[----:B------:R-:W-:Y:S01]  /*8370*/  @!P0 LEA.HI R6, R6, R19, RZ, 0x3 ;  /* 0x0000001306068211 */ /* 0x000fe200078f18ff */
[----:B------:R-:W-:Y:S01]  /*8380*/  IMAD.MOV.U32 R7, RZ, RZ, R234 ;  /* 0x000000ffff077224 */ /* 0x000fe200078e00ea */
[----:B------:R-:W-:Y:S01]  /*8390*/  @!PT LDS RZ, [RZ] ;  /* 0x00000000fffff984 */ /* 0x000fe20000000800 */
[----:B------:R1:W-:Y:S01]  /*83a0*/  @!P0 LDGSTS.E.BYPASS.LTC128B.128 [R5+0x13080], [R10.64], !P3 ;  /* 0x130800000a058fae */ /* 0x0003e2000d901d50 */
[----:B------:R-:W-:Y:S01]  /*83b0*/  @!P0 IMAD.WIDE R22, R23, 0x2, R20 ;  /* 0x0000000217168825 */ /* 0x000fe200078e0214 */
[----:B----4-:R-:W-:Y:S02]  /*83c0*/  @!P0 LOP3.LUT R17, R6, 0xfffffff8, RZ, 0xc0, !PT ;  /* 0xfffffff806118812 */ /* 0x010fe400078ec0ff */
[----:B------:R-:W-:Y:S01]  /*83d0*/  @P2 SHF.R.U32.HI R7, RZ, c[0x0][0x2c0], R8 ;  /* 0x0000b000ff072a19 */ /* 0x000fe20000011608 */
[----:B------:R-:W-:Y:S01]  /*83e0*/  IMAD.MOV.U32 R233, RZ, RZ, RZ ;  /* 0x000000ffffe97224 */ /* 0x000fe200078e00ff */
[----:B------:R2:W-:Y:S01]  /*83f0*/  @!P0 LDGSTS.E.BYPASS.LTC128B.128 [R5+0x17080], [R22.64], !P4 ;  /* 0x1708000016058fae */ /* 0x0005e2000e101d50 */
[----:B------:R-:W-:Y:S01]  /*8400*/  @!P0 IMAD.WIDE R24, R17, 0x2, R20 ;  /* 0x0000000211188825 */ /* 0x000fe200078e0214 */
[----:B------:R-:W-:-:S04]  /*8410*/  @!P1 IADD3 R6, P2, R7, R236, RZ ;  /* 0x000000ec07069210 */ /* 0x000fc80007f5e0ff */
[----:B------:R3:W-:Y:S01]  /*8420*/  @!P0 LDGSTS.E.BYPASS.LTC128B.128 [R5+0x1b080], [R24.64], !P5 ;  /* 0x1b08000018058fae */ /* 0x0007e2000e901d50 */
[----:B------:R-:W-:Y:S02]  /*8430*/  @!P1 LEA.HI.X.SX32 R9, R7, R232, 0x1, P2 ;  /* 0x000000e807099211 */ /* 0x000fe400010f0eff */
[----:B------:R-:W-:-:S04]  /*8440*/  @!P1 LEA R8, P2, R6, c[0x0][0x2a0], 0x2 ;  /* 0x0000a80006089a11 */ /* 0x000fc800078410ff */
[----:B------:R-:W-:Y:S02]  /*8450*/  @!P1 LEA.HI.X R9, R6, c[0x0][0x2a4], R9, 0x2, P2 ;  /* 0x0000a90006099a11 */ /* 0x000fe400010f1409 */
[----:B-1----:R-:W-:-:S04]  /*8460*/  @!P0 SHF.R.S32.HI R11, RZ, 0x1f, R18 ;  /* 0x0000001fff0b8819 */ /* 0x002fc80000011412 */
[----:B------:R-:W-:-:S04]  /*8470*/  @!P0 LEA.HI R11, R11, R18, RZ, 0x3 ;  /* 0x000000120b0b8211 */ /* 0x000fc800078f18ff */
[----:B------:R-:W-:-:S05]  /*8480*/  @!P0 LOP3.LUT R11, R11, 0xfffffff8, RZ, 0xc0, !PT ;  /* 0xfffffff80b0b8812 */ /* 0x000fca00078ec0ff */
[----:B------:R-:W-:-:S05]  /*8490*/  @!P0 IMAD.WIDE R26, R11, 0x2, R20 ;  /* 0x000000020b1a8825 */ /* 0x000fca00078e0214 */
[----:B------:R3:W-:Y:S04]  /*84a0*/  @!P0 LDGSTS.E.BYPASS.LTC128B.128 [R5+0x1f080], [R26.64], !P6 ;  /* 0x1f0800001a058fae */ /* 0x0007e8000f101d50 */
[----:B------:R-:W0:Y:S04]  /*84b0*/  LDGDEPBAR ;  /* 0x00000000000079af */ /* 0x000e280000000000 */
[----:B------:R-:W-:Y:S06]  /*84c0*/  BAR.SYNC.DEFER_BLOCKING 0x0 ;  /* 0x0000000000007b1d */ /* 0x000fec0000010000 */
[----:B------:R1:W4:Y:S01]  /*84d0*/  @!P1 LDG.E R233, [R8.64] ;  /* 0x0000001008e99981 */ /* 0x000322000c1e1900 */
[----:B------:R-:W-:Y:S01]  /*84e0*/  IMAD.MOV R7, RZ, RZ, -R7 ;  /* 0x000000ffff077224 */ /* 0x000fe200078e0a07 */
[----:B------:R-:W-:Y:S01]  /*84f0*/  ISETP.GE.AND P6, PT, R3, c[0x0][0x1d4], PT ;  /* 0x0000750003007a0c */ /* 0x000fe20003fc6270 */
[----:B------:R-:W-:Y:S01]  /*8500*/  IMAD R6, R96, c[0x0][0x1e8], RZ ;  /* 0x00007a0060067a24 */ /* 0x000fe200078e02ff */
[----:B------:R-:W-:Y:S01]  /*8510*/  ISETP.GE.AND P3, PT, R229, c[0x0][0x1d4], PT ;  /* 0x00007500e5007a0c */ /* 0x000fe20003f66270 */
[----:B------:R-:W-:Y:S01]  /*8520*/  IMAD R234, R7, c[0x0][0x2b8], R234 ;  /* 0x0000ae0007ea7a24 */ /* 0x000fe200078e02ea */
[----:B------:R-:W-:Y:S01]  /*8530*/  ISETP.GE.AND P5, PT, R19, c[0x0][0x1d4], PT ;  /* 0x0000750013007a0c */ /* 0x000fe20003fa6270 */
[----:B------:R-:W-:Y:S01]  /*8540*/  IMAD R81, R223, c[0x0][0x1ec], R6 ;  /* 0x00007b00df517a24 */ /* 0x000fe200078e0206 */
[----:B------:R-:W-:Y:S01]  /*8550*/  ISETP.GE.AND P4, PT, R18, c[0x0][0x1d4], PT ;  /* 0x0000750012007a0c */ /* 0x000fe20003f86270 */
[----:B--2---:R-:W-:Y:S01]  /*8560*/  IMAD.WIDE.U32 R22, R234, c[0x0][0x1e0], RZ ;  /* 0x00007800ea167a25 */ /* 0x004fe200078e00ff */
[----:B------:R-:W-:-:S02]  /*8570*/  SHF.R.S32.HI R21, RZ, 0x1f, R234 ;  /* 0x0000001fff157819 */ /* 0x000fc400000114ea */
[----:B------:R-:W-:Y:S01]  /*8580*/  LOP3.LUT R16, R16, 0xfffffffe, RZ, 0xc0, !PT ;  /* 0xfffffffe10107812 */ /* 0x000fe200078ec0ff */
[----:B------:R-:W-:-:S04]  /*8590*/  IMAD.WIDE.U32 R86, R223, c[0x0][0x1e8], RZ ;  /* 0x00007a00df567a25 */ /* 0x000fc800078e00ff */
[----:B------:R-:W-:Y:S01]  /*85a0*/  IMAD R7, R21, c[0x0][0x1e0], RZ ;  /* 0x0000780015077a24 */ /* 0x000fe200078e02ff */
[----:B------:R-:W-:Y:S01]  /*85b0*/  @P3 LOP3.LUT R16, R16, 0x1, RZ, 0xfc, !PT ;  /* 0x0000000110103812 */ /* 0x000fe200078efcff */
[----:B------:R-:W-:Y:S02]  /*85c0*/  IMAD.IADD R81, R87, 0x1, R81 ;  /* 0x0000000157517824 */ /* 0x000fe400078e0251 */
[----:B------:R-:W-:Y:S02]  /*85d0*/  IMAD R10, R234, c[0x0][0x1e4], R7 ;  /* 0x00007900ea0a7a24 */ /* 0x000fe400078e0207 */
[----:B------:R-:W-:Y:S02]  /*85e0*/  IMAD R96, R96, c[0x0][0x210], RZ ;  /* 0x0000840060607a24 */ /* 0x000fe400078e02ff */
[----:B------:R-:W-:Y:S01]  /*85f0*/  IMAD.IADD R11, R23, 0x1, R10 ;  /* 0x00000001170b7824 */ /* 0x000fe200078e020a */
[----:B-1----:R-:W-:Y:S01]  /*8600*/  IADD3 R8, R156, -0x1, RZ ;  /* 0xffffffff9c087810 */ /* 0x002fe20007ffe0ff */
[----:B------:R-:W-:-:S04]  /*8610*/  IMAD.MOV.U32 R10, RZ, RZ, R22 ;  /* 0x000000ffff0a7224 */ /* 0x000fc800078e0016 */
[----:B------:R-:W-:-:S05]  /*8620*/  IMAD R83, R8, -0x30, R95 ;  /* 0xffffffd008537824 */ /* 0x000fca00078e025f */
[----:B------:R-:W-:-:S05]  /*8630*/  IMNMX R9, R83, 0x30, PT ;  /* 0x0000003053097817 */ /* 0x000fca0003800200 */
[----:B------:R-:W-:Y:S01]  /*8640*/  IMAD.IADD R9, R9, 0x1, -R80 ;  /* 0x0000000109097824 */ /* 0x000fe200078e0a50 */
[----:B----4-:R-:W-:Y:S01]  /*8650*/  SHF.R.S32.HI R20, RZ, 0x1f, R233 ;  /* 0x0000001fff147819 */ /* 0x010fe200000114e9 */
[----:B------:R-:W-:-:S04]  /*8660*/  IMAD.WIDE.U32 R6, R233, c[0x0][0x1f0], R10 ;  /* 0x00007c00e9067a25 */ /* 0x000fc800078e000a */
[----:B------:R-:W-:Y:S01]  /*8670*/  IMAD R10, R20, c[0x0][0x1f0], RZ ;  /* 0x00007c00140a7a24 */ /* 0x000fe200078e02ff */
[----:B---3--:R-:W-:-:S03]  /*8680*/  IADD3 R5, P0, R86, R6, RZ ;  /* 0x0000000656057210 */ /* 0x008fc60007f1e0ff */
[----:B------:R-:W-:-:S05]  /*8690*/  IMAD R10, R233, c[0x0][0x1f4], R10 ;  /* 0x00007d00e90a7a24 */ /* 0x000fca00078e020a */
[----:B------:R-:W-:Y:S02]  /*86a0*/  IADD3.X R10, R81, R7, R10, P0, !PT ;  /* 0x00000007510a7210 */ /* 0x000fe400007fe40a */
[----:B------:R-:W-:-:S04]  /*86b0*/  LEA R11, P0, R5, c[0x0][0x1c8], 0x1 ;  /* 0x00007200050b7a11 */ /* 0x000fc800078008ff */
[----:B------:R-:W-:Y:S01]  /*86c0*/  LEA.HI.X R10, R5, c[0x0][0x1cc], R10, 0x1, P0 ;  /* 0x00007300050a7a11 */ /* 0x000fe200000f0c0a */
[----:B------:R-:W-:Y:S01]  /*86d0*/  SHFL.IDX PT, R22, R11, RZ, 0x181f ;  /* 0x00181fff0b167589 */ /* 0x000fe200000e0000 */
[----:B------:R-:W-:-:S03]  /*86e0*/  ISETP.GE.AND P0, PT, R9, 0x1, PT ;  /* 0x000000010900780c */ /* 0x000fc60003f06270 */
[----:B------:R-:W1:Y:S10]  /*86f0*/  SHFL.IDX PT, R23, R10, RZ, 0x181f ;  /* 0x00181fff0a177589 */ /* 0x000e7400000e0000 */
[----:B------:R-:W-:-:S02]  /*8700*/  @P0 SHF.R.S32.HI R8, RZ, 0x1f, R229 ;  /* 0x0000001fff080819 */ /* 0x000fc400000114e5 */
[----:B------:R-:W-:Y:S02]  /*8710*/  @P0 SHF.R.S32.HI R6, RZ, 0x1f, R19 ;  /* 0x0000001fff060819 */ /* 0x000fe40000011413 */
[----:B------:R-:W-:Y:S02]  /*8720*/  @P0 SHF.R.S32.HI R5, RZ, 0x1f, R18 ;  /* 0x0000001fff050819 */ /* 0x000fe40000011412 */
[----:B------:R-:W-:Y:S01]  /*8730*/  @P0 LEA.HI R7, R8, R229, RZ, 0x3 ;  /* 0x000000e508070211 */ /* 0x000fe200078f18ff */
[----:B------:R-:W-:Y:S01]  /*8740*/  @P0 IMAD.SHL.U32 R8, R2, 0x2, RZ ;  /* 0x0000000202080824 */ /* 0x000fe200078e00ff */
[----:B------:R-:W-:Y:S02]  /*8750*/  @P0 LEA.HI R6, R6, R19, RZ, 0x3 ;  /* 0x0000001306060211 */ /* 0x000fe400078f18ff */
[----:B------:R-:W-:Y:S02]  /*8760*/  @P0 LEA.HI R5, R5, R18, RZ, 0x3 ;  /* 0x0000001205050211 */ /* 0x000fe400078f18ff */
[----:B------:R-:W-:-:S02]  /*8770*/  @P0 LOP3.LUT R7, R7, 0xfffffff8, RZ, 0xc0, !PT ;  /* 0xfffffff807070812 */ /* 0x000fc400078ec0ff */
[----:B------:R-:W-:Y:S01]  /*8780*/  @P0 LOP3.LUT R6, R6, 0xfffffff8, RZ, 0xc0, !PT ;  /* 0xfffffff806060812 */ /* 0x000fe200078ec0ff */
[----:B-1----:R-:W-:Y:S01]  /*8790*/  @P0 IMAD.WIDE R24, R3, 0x2, R22 ;  /* 0x0000000203180825 */ /* 0x002fe200078e0216 */
[----:B------:R-:W-:-:S03]  /*87a0*/  @P0 LOP3.LUT R5, R5, 0xfffffff8, RZ, 0xc0, !PT ;  /* 0xfffffff805050812 */ /* 0x000fc600078ec0ff */
        /* <DEDUP_REMOVED lines=8> */
[----:B------:R-:W-:-:S03]  /*8830*/  ISETP.GE.AND P0, PT, R9, 0x21, PT ;  /* 0x000000210900780c */ /* 0x000fc60003f06270 */
[----:B------:R-:W-:Y:S04]  /*8840*/  SHFL.IDX PT, R22, R11, 0x1, 0x181f ;  /* 0x00381f000b167f89 */ /* 0x000fe800000e0000 */
[----:B------:R-:W1:Y:S06]  /*8850*/  SHFL.IDX PT, R23, R10, 0x1, 0x181f ;  /* 0x00381f000a177f89 */ /* 0x000e6c00000e0000 */
[----:B------:R-:W-:Y:S01]  /*8860*/  @P0 SHF.R.S32.HI R28, RZ, 0x1f, R229 ;  /* 0x0000001fff1c0819 */ /* 0x000fe200000114e5 */
[----:B------:R-:W-:Y:S01]  /*8870*/  @P0 IMAD.SHL.U32 R9, R2, 0x2, RZ ;  /* 0x0000000202090824 */ /* 0x000fe200078e00ff */
[----:B------:R-:W-:-:S02]  /*8880*/  @P0 SHF.R.S32.HI R32, RZ, 0x1f, R19 ;  /* 0x0000001fff200819 */ /* 0x000fc40000011413 */
[----:B------:R-:W-:Y:S02]  /*8890*/  @P0 SHF.R.S32.HI R5, RZ, 0x1f, R18 ;  /* 0x0000001fff050819 */ /* 0x000fe40000011412 */
[----:B------:R-:W-:Y:S02]  /*88a0*/  @P0 LEA.HI R28, R28, R229, RZ, 0x3 ;  /* 0x000000e51c1c0211 */ /* 0x000fe400078f18ff */
[----:B------:R-:W-:Y:S02]  /*88b0*/  @P0 LEA.HI R17, R32, R19, RZ, 0x3 ;  /* 0x0000001320110211 */ /* 0x000fe400078f18ff */
[----:B------:R-:W-:Y:S02]  /*88c0*/  @P0 LEA.HI R5, R5, R18, RZ, 0x3 ;  /* 0x0000001205050211 */ /* 0x000fe400078f18ff */
[----:B---3--:R-:W-:Y:S02]  /*88d0*/  @P0 LOP3.LUT R7, R28, 0xfffffff8, RZ, 0xc0, !PT ;  /* 0xfffffff81c070812 */ /* 0x008fe400078ec0ff */
[----:B------:R-:W-:Y:S01]  /*88e0*/  @P0 LOP3.LUT R6, R17, 0xfffffff8, RZ, 0xc0, !PT ;  /* 0xfffffff811060812 */ /* 0x000fe200078ec0ff */
[----:B------:R-:W-:Y:S01]  /*88f0*/  IMAD R17, R223, c[0x0][0x214], R96 ;  /* 0x00008500df117a24 */ /* 0x000fe200078e0260 */
[----:B------:R-:W-:Y:S01]  /*8900*/  @P0 LOP3.LUT R5, R5, 0xfffffff8, RZ, 0xc0, !PT ;  /* 0xfffffff805050812 */ /* 0x000fe200078ec0ff */
[----:B-1----:R-:W-:-:S04]  /*8910*/  @P0 IMAD.WIDE R10, R3, 0x2, R22 ;  /* 0x00000002030a0825 */ /* 0x002fc800078e0216 */
[--C-:B------:R-:W-:Y:S01]  /*8920*/  @P0 IMAD.WIDE R24, R7, 0x2, R22.reuse ;  /* 0x0000000207180825 */ /* 0x100fe200078e0216 */
[----:B------:R4:W-:Y:S03]  /*8930*/  @P0 LDGSTS.E.BYPASS.LTC128B.128 [R9+0xb080], [R10.64], !P6 ;  /* 0x0b0800000a090fae */ /* 0x0009e6000f101d50 */
[--C-:B------:R-:W-:Y:S01]  /*8940*/  @P0 IMAD.WIDE R6, R6, 0x2, R22.reuse ;  /* 0x0000000206060825 */ /* 0x100fe200078e0216 */
[----:B------:R4:W-:Y:S01]  /*8950*/  @P0 LDGSTS.E.BYPASS.LTC128B.128 [R9+0xc880], [R24.64], !P3 ;  /* 0x0c88000018090fae */ /* 0x0009e2000d901d50 */
[----:B------:R-:W-:Y:S02]  /*8960*/  ISETP.GT.AND P3, PT, R228, 0x2f, PT ;  /* 0x0000002fe400780c */ /* 0x000fe40003f64270 */
[----:B--2---:R-:W-:Y:S01]  /*8970*/  @P0 IMAD.WIDE R26, R5, 0x2, R22 ;  /* 0x00000002051a0825 */ /* 0x004fe200078e0216 */
[----:B------:R4:W-:Y:S03]  /*8980*/  @P0 LDGSTS.E.BYPASS.LTC128B.128 [R9+0xe080], [R6.64], !P5 ;  /* 0x0e08000006090fae */ /* 0x0009e6000e901d50 */
[----:B------:R-:W-:Y:S01]  /*8990*/  IMAD.WIDE.U32 R22, R223, c[0x0][0x210], RZ ;  /* 0x00008400df167a25 */ /* 0x000fe200078e00ff */
[----:B------:R4:W-:Y:S01]  /*89a0*/  @P0 LDGSTS.E.BYPASS.LTC128B.128 [R9+0xf880], [R26.64], !P4 ;  /* 0x0f8800001a090fae */ /* 0x0009e2000e101d50 */
[----:B------:R-:W-:-:S02]  /*89b0*/  ISETP.LT.AND P0, PT, RZ, c[0x0][0x27c], PT ;  /* 0x00009f00ff007a0c */ /* 0x000fc40003f01270 */
[----:B------:R-:W-:Y:S01]  /*89c0*/  IMAD.IADD R17, R23, 0x1, R17 ;  /* 0x0000000117117824 */ /* 0x000fe200078e0211 */
[----:B------:R-:W0:Y:S10]  /*89d0*/  LDGDEPBAR ;  /* 0x00000000000079af */ /* 0x000e340000000000 */
[----:B------:R-:W-:Y:S05]  /*89e0*/  @P0 BRA `(.L_x_882) ;  /* 0x0000002000000947 */ /* 0x000fea0003800000 */
[----:B------:R-:W-:-:S04]  /*89f0*/  DEPBAR.LE SB0, 0x1 ;  /* 0x000080400000791a */ /* 0x000fc80000000000 */
[----:B------:R-:W-:Y:S05]  /*8a00*/  BRA `(.L_x_883) ;  /* 0x00006a9000007947 */ /* 0x000fea0003800000 */
.L_x_882:
[----:B------:R-:W-:Y:S01]  /*8a10*/  SHF.R.S32.HI R5, RZ, 0x1f, R98 ;  /* 0x0000001fff057819 */ /* 0x000fe20000011462 */
[----:B----4-:R-:W-:Y:S01]  /*8a20*/  IMAD.WIDE.U32 R8, R98, c[0x0][0x280], RZ ;  /* 0x0000a00062087a25 */ /* 0x010fe200078e00ff */
[----:B------:R-:W-:Y:S01]  /*8a30*/  ULDC.U8 UR4, c[0x0][0x298] ;  /* 0x0000a60000047ab9 */ /* 0x000fe20000000000 */
[----:B------:R-:W-:Y:S01]  /*8a40*/  BSSY B2, `(.L_x_883) ;  /* 0x00006a5000027945 */ /* 0x000fe20003800000 */
[----:B------:R-:W-:Y:S01]  /*8a50*/  SHF.L.U32 R40, R2, 0x1, RZ ;  /* 0x0000000102287819 */ /* 0x000fe200000006ff */
[C---:B------:R-:W-:Y:S01]  /*8a60*/  IMAD R7, R5.reuse, c[0x0][0x280], RZ ;  /* 0x0000a00005077a24 */ /* 0x040fe200078e02ff */
[----:B------:R-:W-:Y:S01]  /*8a70*/  LEA R32, P0, R8, c[0x0][0x270], 0x1 ;  /* 0x00009c0008207a11 */ /* 0x000fe200078008ff */
[----:B------:R-:W-:Y:S02]  /*8a80*/  IMAD R5, R5, c[0x0][0x290], RZ ;  /* 0x0000a40005057a24 */ /* 0x000fe400078e02ff */
[C---:B------:R-:W-:Y:S02]  /*8a90*/  IMAD R6, R98.reuse, c[0x0][0x284], R7 ;  /* 0x0000a10062067a24 */ /* 0x040fe400078e0207 */
[----:B------:R-:W-:-:S03]  /*8aa0*/  IMAD R5, R98, c[0x0][0x294], R5 ;  /* 0x0000a50062057a24 */ /* 0x000fc600078e0205 */
[----:B------:R-:W-:-:S04]  /*8ab0*/  IADD3 R6, R6, R9, RZ ;  /* 0x0000000906067210 */ /* 0x000fc80007ffe0ff */
[----:B------:R-:W-:Y:S01]  /*8ac0*/  LEA.HI.X R33, R8, c[0x0][0x274], R6, 0x1, P0 ;  /* 0x00009d0008217a11 */ /* 0x000fe200000f0c06 */
[----:B------:R-:W-:-:S05]  /*8ad0*/  IMAD.WIDE.U32 R6, R98, c[0x0][0x290], RZ ;  /* 0x0000a40062067a25 */ /* 0x000fca00078e00ff */
[----:B------:R-:W-:Y:S02]  /*8ae0*/  IADD3 R5, R5, R7, RZ ;  /* 0x0000000705057210 */ /* 0x000fe40007ffe0ff */
[----:B------:R-:W-:-:S04]  /*8af0*/  LEA R34, P0, R6, c[0x0][0x288], 0x1 ;  /* 0x0000a20006227a11 */ /* 0x000fc800078008ff */
        /* <DEDUP_REMOVED lines=35> */
[----:B-1----:R-:W-:Y:S01]  /*8d30*/  CS2R R10, SRZ ;  /* 0x00000000000a7805 */ /* 0x002fe2000001ff00 */
[----:B--2---:R-:W-:-:S11]  /*8d40*/  IADD3 R8, R24, 0x60, RZ ;  /* 0x0000006018087810 */ /* 0x004fd60007ffe0ff */
[----:B------:R-:W-:-:S04]  /*8d50*/  @!P0 SHF.R.S32.HI R5, RZ, 0x1f, R4 ;  /* 0x0000001fff058819 */ /* 0x000fc80000011404 */
[----:B------:R-:W-:-:S04]  /*8d60*/  @!P0 LEA.HI R5, R5, R4, RZ, 0x2 ;  /* 0x0000000405058211 */ /* 0x000fc800078f10ff */
[----:B------:R-:W-:Y:S02]  /*8d70*/  @!P0 LOP3.LUT R9, R5, 0xfffffffc, RZ, 0xc0, !PT ;  /* 0xfffffffc05098812 */ /* 0x000fe400078ec0ff */
[----:B------:R-:W-:-:S03]  /*8d80*/  CS2R R4, SRZ ;  /* 0x0000000000047805 */ /* 0x000fc6000001ff00 */
[----:B------:R-:W-:-:S04]  /*8d90*/  @!P0 IMAD.WIDE R30, R9, 0x2, R32 ;  /* 0x00000002091e8825 */ /* 0x000fc800078e0220 */
[----:B------:R-:W-:Y:S01]  /*8da0*/  @!P0 IMAD.WIDE R36, R9, 0x2, R34 ;  /* 0x0000000209248825 */ /* 0x000fe200078e0222 */
[----:B------:R3:W5:Y:S04]  /*8db0*/  @!P0 LD.E.64 R10, [R30.64] ;  /* 0x000000101e0a8980 */ /* 0x000768000c101b00 */
[----:B------:R3:W5:Y:S01]  /*8dc0*/  @!P0 LD.E.64 R4, [R36.64] ;  /* 0x0000001024048980 */ /* 0x000762000c101b00 */
[----:B------:R-:W-:Y:S01]  /*8dd0*/  ISETP.GE.AND P0, PT, R8, c[0x0][0x27c], PT ;  /* 0x00009f0008007a0c */ /* 0x000fe20003f06270 */
[----:B------:R-:W-:-:S12]  /*8de0*/  CS2R R52, SRZ ;  /* 0x0000000000347805 */ /* 0x000fd8000001ff00 */
[----:B------:R-:W-:-:S04]  /*8df0*/  @!P0 SHF.R.S32.HI R9, RZ, 0x1f, R8 ;  /* 0x0000001fff098819 */ /* 0x000fc80000011408 */
[----:B------:R-:W-:-:S04]  /*8e00*/  @!P0 LEA.HI R9, R9, R8, RZ, 0x2 ;  /* 0x0000000809098211 */ /* 0x000fc800078f10ff */
[----:B------:R-:W-:-:S05]  /*8e10*/  @!P0 LOP3.LUT R9, R9, 0xfffffffc, RZ, 0xc0, !PT ;  /* 0xfffffffc09098812 */ /* 0x000fca00078ec0ff */
[----:B------:R-:W-:-:S04]  /*8e20*/  @!P0 IMAD.WIDE R32, R9, 0x2, R32 ;  /* 0x0000000209208825 */ /* 0x000fc800078e0220 */
[----:B------:R-:W-:Y:S02]  /*8e30*/  @!P0 IMAD.WIDE R34, R9, 0x2, R34 ;  /* 0x0000000209228825 */ /* 0x000fe400078e0222 */
[----:B------:R-:W-:-:S03]  /*8e40*/  CS2R R8, SRZ ;  /* 0x0000000000087805 */ /* 0x000fc6000001ff00 */
[----:B------:R3:W5:Y:S04]  /*8e50*/  @!P0 LD.E.64 R52, [R34.64] ;  /* 0x0000001022348980 */ /* 0x000768000c101b00 */
[----:B------:R3:W5:Y:S02]  /*8e60*/  @!P0 LD.E.64 R8, [R32.64] ;  /* 0x0000001020088980 */ /* 0x000764000c101b00 */
.L_x_886:
[----:B------:R-:W-:Y:S05]  /*8e70*/  BSYNC B0 ;  /* 0x0000000000007941 */ /* 0x000fea0003800000 */
.L_x_885:
[----:B---3--:R-:W-:Y:S01]  /*8e80*/  IMAD R37, R97, -0x80, R38 ;  /* 0xffffff8061257824 */ /* 0x008fe200078e0226 */
[----:B-----5:R-:W-:Y:S01]  /*8e90*/  SHF.R.U64 R50, R28, 0x10, R29 ;  /* 0x000000101c327819 */ /* 0x020fe2000000121d */
[----:B------:R-:W-:Y:S01]  /*8ea0*/  IMAD.MOV.U32 R36, RZ, RZ, R28 ;  /* 0x000000ffff247224 */ /* 0x000fe200078e001c */
[--C-:B------:R-:W-:Y:S01]  /*8eb0*/  SHF.R.U64 R47, R26, 0x10, R27.reuse ;  /* 0x000000101a2f7819 */ /* 0x100fe2000000121b */
[----:B------:R-:W-:Y:S01]  /*8ec0*/  IMAD.MOV.U32 R32, RZ, RZ, R26 ;  /* 0x000000ffff207224 */ /* 0x000fe200078e001a */
[----:B------:R-:W-:Y:S01]  /*8ed0*/  IMNMX R37, R37, 0x80, PT ;  /* 0x0000008025257817 */ /* 0x000fe20003800200 */
[--C-:B------:R-:W-:Y:S01]  /*8ee0*/  IMAD.MOV.U32 R49, RZ, RZ, R27.reuse ;  /* 0x000000ffff317224 */ /* 0x100fe200078e001b */
[----:B------:R-:W-:Y:S01]  /*8ef0*/  SHF.R.U32.HI R30, RZ, 0x10, R27 ;  /* 0x00000010ff1e7819 */ /* 0x000fe2000001161b */
[----:B------:R-:W-:Y:S01]  /*8f00*/  IMAD.MOV.U32 R46, RZ, RZ, R6 ;  /* 0x000000ffff2e7224 */ /* 0x000fe200078e0006 */
[----:B------:R-:W-:Y:S01]  /*8f10*/  ISETP.GE.AND P0, PT, R80, R37, PT ;  /* 0x000000255000720c */ /* 0x000fe20003f06270 */
[----:B------:R-:W-:Y:S01]  /*8f20*/  IMAD.MOV.U32 R28, RZ, RZ, R10 ;  /* 0x000000ffff1c7224 */ /* 0x000fe200078e000a */
[----:B------:R-:W-:Y:S01]  /*8f30*/  SHF.R.U64 R39, R6, 0x10, R7 ;  /* 0x0000001006277819 */ /* 0x000fe20000001207 */
[--C-:B------:R-:W-:Y:S01]  /*8f40*/  IMAD.MOV.U32 R45, RZ, RZ, R11.reuse ;  /* 0x000000ffff2d7224 */ /* 0x100fe200078e000b */
        /* <DEDUP_REMOVED lines=16> */
[--C-:B------:R-:W-:Y:S01]  /*9050*/  SHF.R.U64 R7, R54, 0x10, R55.reuse ;  /* 0x0000001036077819 */ /* 0x100fe20000001237 */
[----:B------:R-:W-:Y:S01]  /*9060*/  IMAD.MOV.U32 R10, RZ, RZ, R52 ;  /* 0x000000ffff0a7224 */ /* 0x000fe200078e0034 */
[----:B------:R-:W-:Y:S01]  /*9070*/  SHF.R.U32.HI R29, RZ, 0x10, R55 ;  /* 0x00000010ff1d7819 */ /* 0x000fe20000011637 */
[--C-:B------:R-:W-:Y:S01]  /*9080*/  IMAD.MOV.U32 R5, RZ, RZ, R53.reuse ;  /* 0x000000ffff057224 */ /* 0x100fe200078e0035 */
[----:B------:R-:W-:Y:S01]  /*9090*/  SHF.R.U64 R4, R52, 0x10, R53 ;  /* 0x0000001034047819 */ /* 0x000fe20000001235 */
[----:B------:R-:W-:-:S04]  /*90a0*/  DEPBAR.LE SB0, 0x1 ;  /* 0x000080400000791a */ /* 0x000fc80000000000 */
[----:B------:R-:W-:Y:S01]  /*90b0*/  SHF.R.U32.HI R8, RZ, 0x10, R53 ;  /* 0x00000010ff087819 */ /* 0x000fe20000011635 */
[----:B------:R-:W-:Y:S01]  /*90c0*/  BSSY B1, `(.L_x_887) ;  /* 0x00000bc000017945 */ /* 0x000fe20003800000 */
        /* <DEDUP_REMOVED lines=39> */
[----:B------:R-:W-:Y:S01]  /*9340*/  HADD2.F32 R48, -RZ, R36.H0_H0 ;  /* 0x20000024ff307230 */ /* 0x000fe20000004100 */
[----:B------:R-:W-:Y:S01]  /*9350*/  FMUL.FTZ R39, R47, R49 ;  /* 0x000000312f277220 */ /* 0x000fe20000410000 */
[----:B------:R-:W-:Y:S01]  /*9360*/  HADD2.F32 R46, -RZ, R34.H0_H0 ;  /* 0x20000022ff2e7230 */ /* 0x000fe20000004100 */
[-C--:B------:R-:W-:Y:S02]  /*9370*/  FMUL.FTZ R38, R42, R7.reuse ;  /* 0x000000072a267220 */ /* 0x080fe40000410000 */
[C---:B------:R-:W-:Y:S02]  /*9380*/  FMUL.FTZ R7, R4.reuse, R7 ;  /* 0x0000000704077220 */ /* 0x040fe40000410000 */
[-C--:B------:R-:W-:Y:S01]  /*9390*/  FFMA.FTZ R38, R4, R45.reuse, -R38 ;  /* 0x0000002d04267223 */ /* 0x080fe20000010826 */
[----:B------:R-:W-:Y:S01]  /*93a0*/  HADD2.F32 R4, -RZ, R35.H0_H0 ;  /* 0x20000023ff047230 */ /* 0x000fe20000004100 */
[----:B------:R-:W-:-:S02]  /*93b0*/  FFMA.FTZ R45, R42, R45, R7 ;  /* 0x0000002d2a2d7223 */ /* 0x000fc40000010007 */
[C---:B------:R-:W-:Y:S02]  /*93c0*/  FFMA.FTZ R39, R6.reuse, R46, -R39 ;  /* 0x0000002e06277223 */ /* 0x040fe40000010827 */
[-C--:B------:R-:W-:Y:S02]  /*93d0*/  FMUL.FTZ R7, R43, R4.reuse ;  /* 0x000000042b077220 */ /* 0x080fe40000410000 */
[C---:B------:R-:W-:Y:S02]  /*93e0*/  FMUL.FTZ R42, R5.reuse, R4 ;  /* 0x00000004052a7220 */ /* 0x040fe40000410000 */
[----:B------:R-:W-:Y:S02]  /*93f0*/  FMUL.FTZ R4, R6, R49 ;  /* 0x0000003106047220 */ /* 0x000fe40000410000 */
[----:B------:R-:W-:Y:S01]  /*9400*/  FFMA.FTZ R7, R5, R48, -R7 ;  /* 0x0000003005077223 */ /* 0x000fe20000010807 */
[----:B------:R-:W-:Y:S01]  /*9410*/  F2FP.PACK_AB R5, R45, R38 ;  /* 0x000000262d05723e */ /* 0x000fe200000000ff */
[----:B------:R-:W-:-:S02]  /*9420*/  FFMA.FTZ R42, R43, R48, R42 ;  /* 0x000000302b2a7223 */ /* 0x000fc4000001002a */
[----:B------:R-:W-:Y:S01]  /*9430*/  FFMA.FTZ R46, R47, R46, R4 ;  /* 0x0000002e2f2e7223 */ /* 0x000fe20000010004 */
[----:B------:R-:W-:Y:S02]  /*9440*/  F2FP.PACK_AB R4, R41, R44 ;  /* 0x0000002c2904723e */ /* 0x000fe400000000ff */
[----:B------:R-:W-:Y:S02]  /*9450*/  F2FP.PACK_AB R6, R42, R7 ;  /* 0x000000072a06723e */ /* 0x000fe400000000ff */
[----:B------:R-:W-:-:S05]  /*9460*/  F2FP.PACK_AB R7, R46, R39 ;  /* 0x000000272e07723e */ /* 0x000fca00000000ff */
[----:B------:R1:W-:Y:S02]  /*9470*/  STS.128 [R40+0x10080], R4 ;  /* 0x0100800428007388 */ /* 0x0003e40000000c00 */
.L_x_890:
[----:B------:R-:W-:Y:S05]  /*9480*/  BSYNC B0 ;  /* 0x0000000000007941 */ /* 0x000fea0003800000 */
.L_x_889:
        /* <DEDUP_REMOVED lines=42> */
.L_x_892:
[----:B------:R-:W-:Y:S05]  /*9730*/  BSYNC B0 ;  /* 0x0000000000007941 */ /* 0x000fea0003800000 */
.L_x_891:
        /* <DEDUP_REMOVED lines=42> */
.L_x_894:
[----:B------:R-:W-:Y:S05]  /*99e0*/  BSYNC B0 ;  /* 0x0000000000007941 */ /* 0x000fea0003800000 */
.L_x_893:
        /* <DEDUP_REMOVED lines=41> */
.L_x_888:
[----:B------:R-:W-:Y:S05]  /*9c80*/  BSYNC B1 ;  /* 0x0000000000017941 */ /* 0x000fea0003800000 */
.L_x_887:
[----:B-1----:R-:W-:Y:S01]  /*9c90*/  IADD3 R4, R80, 0x20, RZ ;  /* 0x0000002050047810 */ /* 0x002fe20007ffe0ff */
[----:B------:R-:W-:Y:S03]  /*9ca0*/  BSSY B1, `(.L_x_895) ;  /* 0x00000ac000017945 */ /* 0x000fe60003800000 */
[----:B------:R-:W-:-:S13]  /*9cb0*/  ISETP.GE.AND P0, PT, R4, R37, PT ;  /* 0x000000250400720c */ /* 0x000fda0003f06270 */
        /* <DEDUP_REMOVED lines=8> */
[--C-:B-1----:R-:W-:Y:S02]  /*9d40*/  HADD2.F32 R43, -RZ, R4.reuse.H1_H1 ;  /* 0x30000004ff2b7230 */ /* 0x102fe40000004100 */
[----:B------:R-:W-:Y:S02]  /*9d50*/  HADD2.F32 R47, -RZ, R4.H0_H0 ;  /* 0x20000004ff2f7230 */ /* 0x000fe40000004100 */
[----:B------:R-:W-:Y:S01]  /*9d60*/  HADD2.F32 R38, -RZ, R5.H0_H0 ;  /* 0x20000005ff267230 */ /* 0x000fe20000004100 */
[C---:B------:R-:W-:Y:S01]  /*9d70*/  FMUL.FTZ R44, R42.reuse, R43 ;  /* 0x0000002b2a2c7220 */ /* 0x040fe20000410000 */
[--C-:B------:R-:W-:Y:S01]  /*9d80*/  HADD2.F32 R4, -RZ, R7.reuse.H0_H0 ;  /* 0x20000007ff047230 */ /* 0x100fe20000004100 */
[-C--:B------:R-:W-:Y:S01]  /*9d90*/  FMUL.FTZ R42, R42, R47.reuse ;  /* 0x0000002f2a2a7220 */ /* 0x080fe20000410000 */
[----:B------:R-:W-:Y:S01]  /*9da0*/  HADD2.F32 R48, -RZ, R7.H1_H1 ;  /* 0x30000007ff307230 */ /* 0x000fe20000004100 */
[C---:B------:R-:W-:Y:S01]  /*9db0*/  FFMA.FTZ R47, R46.reuse, R47, -R44 ;  /* 0x0000002f2e2f7223 */ /* 0x040fe2000001082c */
[----:B------:R-:W-:Y:S01]  /*9dc0*/  HADD2.F32 R5, -RZ, R5.H1_H1 ;  /* 0x30000005ff057230 */ /* 0x000fe20000004100 */
[----:B------:R-:W-:Y:S01]  /*9dd0*/  FFMA.FTZ R46, R46, R43, R42 ;  /* 0x0000002b2e2e7223 */ /* 0x000fe2000001002a */
[----:B------:R-:W-:Y:S01]  /*9de0*/  HADD2.F32 R7, -RZ, R33.H1_H1 ;  /* 0x30000021ff077230 */ /* 0x000fe20000004100 */
[----:B------:R-:W-:Y:S01]  /*9df0*/  FMUL.FTZ R43, R49, R48 ;  /* 0x00000030312b7220 */ /* 0x000fe20000410000 */
[----:B------:R-:W-:-:S02]  /*9e00*/  HADD2.F32 R41, -RZ, R6.H0_H0 ;  /* 0x20000006ff297230 */ /* 0x000fc40000004100 */
[----:B------:R-:W-:Y:S01]  /*9e10*/  HADD2.F32 R39, -RZ, R6.H1_H1 ;  /* 0x30000006ff277230 */ /* 0x000fe20000004100 */
[CC--:B------:R-:W-:Y:S01]  /*9e20*/  FMUL.FTZ R45, R7.reuse, R5.reuse ;  /* 0x00000005072d7220 */ /* 0x0c0fe20000410000 */
[----:B------:R-:W-:Y:S01]  /*9e30*/  HADD2.F32 R6, -RZ, R34.H1_H1 ;  /* 0x30000022ff067230 */ /* 0x000fe20000004100 */
[-C--:B------:R-:W-:Y:S01]  /*9e40*/  FMUL.FTZ R7, R7, R38.reuse ;  /* 0x0000002607077220 */ /* 0x080fe20000410000 */
[----:B------:R-:W-:Y:S02]  /*9e50*/  HADD2.F32 R44, -RZ, R35.H0_H0 ;  /* 0x20000023ff2c7230 */ /* 0x000fe40000004100 */
[----:B------:R-:W-:Y:S01]  /*9e60*/  HADD2.F32 R42, -RZ, R36.H0_H0 ;  /* 0x20000024ff2a7230 */ /* 0x000fe20000004100 */
[C---:B------:R-:W-:Y:S02]  /*9e70*/  FFMA.FTZ R38, R6.reuse, R38, -R45 ;  /* 0x0000002606267223 */ /* 0x040fe4000001082d */
[----:B------:R-:W-:Y:S01]  /*9e80*/  FFMA.FTZ R5, R6, R5, R7 ;  /* 0x0000000506057223 */ /* 0x000fe20000010007 */
[----:B------:R-:W-:Y:S01]  /*9e90*/  HADD2.F32 R7, -RZ, R34.H0_H0 ;  /* 0x20000022ff077230 */ /* 0x000fe20000004100 */
[----:B------:R-:W-:-:S02]  /*9ea0*/  FMUL.FTZ R6, R44, R39 ;  /* 0x000000272c067220 */ /* 0x000fc40000410000 */
        /* <DEDUP_REMOVED lines=11> */
.L_x_898:
[----:B------:R-:W-:Y:S05]  /*9f60*/  BSYNC B0 ;  /* 0x0000000000007941 */ /* 0x000fea0003800000 */
.L_x_897:
        /* <DEDUP_REMOVED lines=42> */
.L_x_900:
[----:B------:R-:W-:Y:S05]  /*a210*/  BSYNC B0 ;  /* 0x0000000000007941 */ /* 0x000fea0003800000 */
.L_x_899:
        /* <DEDUP_REMOVED lines=42> */
.L_x_902:
[----:B------:R-:W-:Y:S05]  /*a4c0*/  BSYNC B0 ;  /* 0x0000000000007941 */ /* 0x000fea0003800000 */
.L_x_901:
[----:B-1----:R-:W-:-:S04]  /*a4d0*/  IADD3 R4, R24, 0x60, RZ ;  /* 0x0000006018047810 */ /* 0x002fc80007ffe0ff */
        /* <DEDUP_REMOVED lines=40> */
.L_x_896:
[----:B------:R-:W-:Y:S05]  /*a760*/  BSYNC B1 ;  /* 0x0000000000017941 */ /* 0x000fea0003800000 */
.L_x_895:
        /* <DEDUP_REMOVED lines=45> */
.L_x_906:
[----:B------:R-:W-:Y:S05]  /*aa40*/  BSYNC B0 ;  /* 0x0000000000007941 */ /* 0x000fea0003800000 */
.L_x_905:
        /* <DEDUP_REMOVED lines=42> */
.L_x_908:
[----:B------:R-:W-:Y:S05]  /*acf0*/  BSYNC B0 ;  /* 0x0000000000007941 */ /* 0x000fea0003800000 */
.L_x_907:
        /* <DEDUP_REMOVED lines=42> */
.L_x_910:
[----:B------:R-:W-:Y:S05]  /*afa0*/  BSYNC B0 ;  /* 0x0000000000007941 */ /* 0x000fea0003800000 */
.L_x_909:
        /* <DEDUP_REMOVED lines=41> */
.L_x_904:
[----:B------:R-:W-:Y:S05]  /*b240*/  BSYNC B1 ;  /* 0x0000000000017941 */ /* 0x000fea0003800000 */
.L_x_903:
[----:B-1----:R-:W-:-:S04]  /*b250*/  IADD3 R4, R80, 0x60, RZ ;  /* 0x0000006050047810 */ /* 0x002fc80007ffe0ff */
[----:B------:R-:W-:-:S13]  /*b260*/  ISETP.GE.AND P0, PT, R4, R37, PT ;  /* 0x000000250400720c */ /* 0x000fda0003f06270 */
[----:B------:R-:W-:Y:S05]  /*b270*/  @P0 BRA `(.L_x_911) ;  /* 0x0000421000000947 */ /* 0x000fea0003800000 */
[----:B------:R-:W-:Y:S01]  /*b280*/  ISETP.GE.AND P0, PT, R24, c[0x0][0x27c], PT ;  /* 0x00009f0018007a0c */ /* 0x000fe20003f06270 */
[----:B------:R-:W-:-:S12]  /*b290*/  BSSY B0, `(.L_x_912) ;  /* 0x0000028000007945 */ /* 0x000fd80003800000 */
[----:B------:R-:W-:Y:S05]  /*b2a0*/  @P0 BRA `(.L_x_913) ;  /* 0x0000026000000947 */ /* 0x000fea0003800000 */
[----:B------:R-:W1:Y:S01]  /*b2b0*/  LDS.128 R4, [R40+0x13080] ;  /* 0x0130800028047984 */ /* 0x000e620000000c00 */
[----:B------:R-:W-:Y:S02]  /*b2c0*/  HADD2.F32 R37, -RZ, R35.H1_H1 ;  /* 0x30000023ff257230 */ /* 0x000fe40000004100 */
[--C-:B------:R-:W-:Y:S02]  /*b2d0*/  HADD2.F32 R43, -RZ, R33.reuse.H1_H1 ;  /* 0x30000021ff2b7230 */ /* 0x100fe40000004100 */
[----:B------:R-:W-:Y:S02]  /*b2e0*/  HADD2.F32 R46, -RZ, R34.H1_H1 ;  /* 0x30000022ff2e7230 */ /* 0x000fe40000004100 */
[----:B------:R-:W-:Y:S02]  /*b2f0*/  HADD2.F32 R33, -RZ, R33.H0_H0 ;  /* 0x20000021ff217230 */ /* 0x000fe40000004100 */
[--C-:B------:R-:W-:Y:S02]  /*b300*/  HADD2.F32 R45, -RZ, R36.reuse.H1_H1 ;  /* 0x30000024ff2d7230 */ /* 0x100fe40000004100 */
[----:B------:R-:W-:-:S02]  /*b310*/  HADD2.F32 R36, -RZ, R36.H0_H0 ;  /* 0x20000024ff247230 */ /* 0x000fc40000004100 */
        /* <DEDUP_REMOVED lines=8> */
[CC--:B------:R-:W-:Y:S01]  /*b3a0*/  FMUL.FTZ R37, R43.reuse, R39.reuse ;  /* 0x000000272b257220 */ /* 0x0c0fe20000410000 */
[----:B------:R-:W-:Y:S01]  /*b3b0*/  HADD2.F32 R41, -RZ, R6.H1_H1 ;  /* 0x30000006ff297230 */ /* 0x000fe20000004100 */
[-C--:B------:R-:W-:Y:S01]  /*b3c0*/  FMUL.FTZ R43, R43, R4.reuse ;  /* 0x000000042b2b7220 */ /* 0x080fe20000410000 */
[--C-:B------:R-:W-:Y:S01]  /*b3d0*/  HADD2.F32 R6, -RZ, R7.reuse.H0_H0 ;  /* 0x20000007ff067230 */ /* 0x100fe20000004100 */
[C---:B------:R-:W-:Y:S01]  /*b3e0*/  FFMA.FTZ R37, R46.reuse, R4, -R37 ;  /* 0x000000042e257223 */ /* 0x040fe20000010825 */
[----:B------:R-:W-:Y:S01]  /*b3f0*/  HADD2.F32 R7, -RZ, R7.H1_H1 ;  /* 0x30000007ff077230 */ /* 0x000fe20000004100 */
[----:B------:R-:W-:Y:S01]  /*b400*/  FFMA.FTZ R46, R46, R39, R43 ;  /* 0x000000272e2e7223 */ /* 0x000fe2000001002b */
[----:B------:R-:W-:Y:S01]  /*b410*/  HADD2.F32 R4, -RZ, R35.H0_H0 ;  /* 0x20000023ff047230 */ /* 0x000fe20000004100 */
[----:B------:R-:W-:-:S02]  /*b420*/  FFMA.FTZ R44, R45, R38, -R44 ;  /* 0x000000262d2c7223 */ /* 0x000fc4000001082c */
[C---:B------:R-:W-:Y:S02]  /*b430*/  FMUL.FTZ R39, R33.reuse, R7 ;  /* 0x0000000721277220 */ /* 0x040fe40000410000 */
[C---:B------:R-:W-:Y:S02]  /*b440*/  FMUL.FTZ R35, R4.reuse, R41 ;  /* 0x0000002904237220 */ /* 0x040fe40000410000 */
[-C--:B------:R-:W-:Y:S02]  /*b450*/  FMUL.FTZ R4, R4, R5.reuse ;  /* 0x0000000504047220 */ /* 0x080fe40000410000 */
[-C--:B------:R-:W-:Y:S02]  /*b460*/  FMUL.FTZ R33, R33, R6.reuse ;  /* 0x0000000621217220 */ /* 0x080fe40000410000 */
[----:B------:R-:W-:Y:S01]  /*b470*/  FFMA.FTZ R35, R36, R5, -R35 ;  /* 0x0000000524237223 */ /* 0x000fe20000010823 */
[----:B------:R-:W-:Y:S01]  /*b480*/  F2FP.PACK_AB R5, R46, R37 ;  /* 0x000000252e05723e */ /* 0x000fe200000000ff */
[----:B------:R-:W-:-:S02]  /*b490*/  FFMA.FTZ R39, R34, R6, -R39 ;  /* 0x0000000622277223 */ /* 0x000fc40000010827 */
[----:B------:R-:W-:Y:S02]  /*b4a0*/  FFMA.FTZ R47, R45, R42, R47 ;  /* 0x0000002a2d2f7223 */ /* 0x000fe4000001002f */
[----:B------:R-:W-:Y:S02]  /*b4b0*/  FFMA.FTZ R36, R36, R41, R4 ;  /* 0x0000002924247223 */ /* 0x000fe40000010004 */
[----:B------:R-:W-:Y:S01]  /*b4c0*/  FFMA.FTZ R34, R34, R7, R33 ;  /* 0x0000000722227223 */ /* 0x000fe20000010021 */
[----:B------:R-:W-:Y:S02]  /*b4d0*/  F2FP.PACK_AB R4, R47, R44 ;  /* 0x0000002c2f04723e */ /* 0x000fe400000000ff */
[----:B------:R-:W-:Y:S02]  /*b4e0*/  F2FP.PACK_AB R6, R36, R35 ;  /* 0x000000232406723e */ /* 0x000fe400000000ff */
[----:B------:R-:W-:-:S05]  /*b4f0*/  F2FP.PACK_AB R7, R34, R39 ;  /* 0x000000272207723e */ /* 0x000fca00000000ff */
[----:B------:R1:W-:Y:S02]  /*b500*/  STS.128 [R40+0x13080], R4 ;  /* 0x0130800428007388 */ /* 0x0003e40000000c00 */
.L_x_913:
[----:B------:R-:W-:Y:S05]  /*b510*/  BSYNC B0 ;  /* 0x0000000000007941 */ /* 0x000fea0003800000 */
.L_x_912:
[----:B-1----:R-:W-:Y:S01]  /*b520*/  IADD3 R4, R24, 0x20, RZ ;  /* 0x0000002018047810 */ /* 0x002fe20007ffe0ff */
[----:B------:R-:W-:Y:S03]  /*b530*/  BSSY B0, `(.L_x_914) ;  /* 0x0000029000007945 */ /* 0x000fe60003800000 */
[----:B------:R-:W-:-:S13]  /*b540*/  ISETP.GE.AND P0, PT, R4, c[0x0][0x27c], PT ;  /* 0x00009f0004007a0c */ /* 0x000fda0003f06270 */
        /* <DEDUP_REMOVED lines=39> */
.L_x_915:
[----:B------:R-:W-:Y:S05]  /*b7c0*/  BSYNC B0 ;  /* 0x0000000000007941 */ /* 0x000fea0003800000 */
.L_x_914:
        /* <DEDUP_REMOVED lines=42> */
.L_x_917:
[----:B------:R-:W-:Y:S05]  /*ba70*/  BSYNC B0 ;  /* 0x0000000000007941 */ /* 0x000fea0003800000 */
.L_x_916:
        /* <DEDUP_REMOVED lines=42> */
.L_x_884:
        /* <DEDUP_REMOVED lines=28> */
.L_x_919:
[----:B------:R-:W-:Y:S05]  /*bee0*/  BSYNC B0 ;  /* 0x0000000000007941 */ /* 0x000fea0003800000 */
.L_x_918:
[--C-:B-----5:R-:W-:Y:S01]  /*bef0*/  SHF.R.U64 R41, R6, 0x10, R7.reuse ;  /* 0x0000001006297819 */ /* 0x120fe20000001207 */
[----:B------:R-:W-:Y:S01]  /*bf00*/  IMAD R97, R97, -0x80, R38 ;  /* 0xffffff8061617824 */ /* 0x000fe200078e0226 */
[----:B-1----:R-:W-:Y:S01]  /*bf10*/  SHF.R.U32.HI R32, RZ, 0x10, R7 ;  /* 0x00000010ff207819 */ /* 0x002fe20000011607 */
[--C-:B------:R-:W-:Y:S01]  /*bf20*/  IMAD.MOV.U32 R39, RZ, RZ, R27.reuse ;  /* 0x000000ffff277224 */ /* 0x100fe200078e001b */
[----:B------:R-:W-:Y:S01]  /*bf30*/  SHF.R.U64 R34, R26, 0x10, R27 ;  /* 0x000000101a227819 */ /* 0x000fe2000000121b */
[----:B------:R-:W-:Y:S01]  /*bf40*/  IMAD.MOV.U32 R53, RZ, RZ, R28 ;  /* 0x000000ffff357224 */ /* 0x000fe200078e001c */
[----:B------:R-:W-:Y:S01]  /*bf50*/  PRMT R32, R32, 0x5410, R41 ;  /* 0x0000541020207816 */ /* 0x000fe20000000029 */
[----:B------:R-:W-:Y:S01]  /*bf60*/  IMAD.MOV.U32 R52, RZ, RZ, R29 ;  /* 0x000000ffff347224 */ /* 0x000fe200078e001d */
[----:B------:R-:W-:Y:S01]  /*bf70*/  IMNMX R41, R97, 0x80, PT ;  /* 0x0000008061297817 */ /* 0x000fe20003800200 */
[----:B------:R-:W-:Y:S01]  /*bf80*/  IMAD.MOV.U32 R36, RZ, RZ, R5 ;  /* 0x000000ffff247224 */ /* 0x000fe200078e0005 */
[----:B------:R-:W-:Y:S01]  /*bf90*/  SHF.R.U32.HI R54, RZ, 0x10, R27 ;  /* 0x00000010ff367819 */ /* 0x000fe2000001161b */
[----:B------:R-:W-:Y:S01]  /*bfa0*/  IMAD.MOV.U32 R37, RZ, RZ, R7 ;  /* 0x000000ffff257224 */ /* 0x000fe200078e0007 */
[----:B------:R-:W-:Y:S01]  /*bfb0*/  ISETP.GE.AND P0, PT, R80, R41, PT ;  /* 0x000000295000720c */ /* 0x000fe20003f06270 */
        /* <DEDUP_REMOVED lines=16> */
[--C-:B------:R-:W-:Y:S01]  /*c0c0*/  IMAD.MOV.U32 R28, RZ, RZ, R9.reuse ;  /* 0x000000ffff1c7224 */ /* 0x100fe200078e0009 */
        /* <DEDUP_REMOVED lines=32> */
[----:B------:R-:W-:Y:S02]  /*c2d0*/  HADD2.F32 R62, -RZ, R36.H1_H1 ;  /* 0x30000024ff3e7230 */ /* 0x000fe40000004100 */
[----:B------:R-:W-:Y:S01]  /*c2e0*/  SHF.R.S32.HI R4, RZ, 0x1f, R7 ;  /* 0x0000001fff047819 */ /* 0x000fe20000011407 */
[----:B------:R-:W-:Y:S01]  /*c2f0*/  HADD2.F32 R60, -RZ, R33.H1_H1 ;  /* 0x30000021ff3c7230 */ /* 0x000fe20000004100 */
[----:B------:R-:W-:Y:S01]  /*c300*/  SHF.L.U32 R5, R7, 0x3, RZ ;  /* 0x0000000307057819 */ /* 0x000fe200000006ff */
[----:B------:R-:W-:Y:S01]  /*c310*/  HADD2.F32 R70, -RZ, R38.H1_H1 ;  /* 0x30000026ff467230 */ /* 0x000fe20000004100 */
[----:B------:R-:W-:Y:S01]  /*c320*/  LEA.HI R4, R4, R7, RZ, 0x3 ;  /* 0x0000000704047211 */ /* 0x000fe200078f18ff */
[----:B------:R-:W-:Y:S01]  /*c330*/  HADD2.F32 R69, -RZ, R35.H1_H1 ;  /* 0x30000023ff457230 */ /* 0x000fe20000004100 */
[----:B------:R-:W-:Y:S01]  /*c340*/  LOP3.LUT R6, R44, 0x38, R5, 0xf8, !PT ;  /* 0x000000382c067812 */ /* 0x000fe200078ef805 */
[----:B------:R-:W-:Y:S01]  /*c350*/  HADD2.F32 R59, -RZ, R36.H0_H0 ;  /* 0x20000024ff3b7230 */ /* 0x000fe20000004100 */
[----:B------:R-:W-:Y:S01]  /*c360*/  SHF.L.U32 R4, R4, 0xa, RZ ;  /* 0x0000000a04047819 */ /* 0x000fe200000006ff */
[----:B------:R-:W-:Y:S01]  /*c370*/  HADD2.F32 R57, -RZ, R33.H0_H0 ;  /* 0x20000021ff397230 */ /* 0x000fe20000004100 */
[----:B------:R-:W-:Y:S01]  /*c380*/  LOP3.LUT R5, R6, R43, RZ, 0x3c, !PT ;  /* 0x0000002b06057212 */ /* 0x000fe200078e3cff */
[----:B------:R-:W-:Y:S01]  /*c390*/  HADD2.F32 R56, -RZ, R37.H1_H1 ;  /* 0x30000025ff387230 */ /* 0x000fe20000004100 */
[----:B------:R-:W-:Y:S01]  /*c3a0*/  LOP3.LUT R4, R4, 0x7fffe000, RZ, 0xc0, !PT ;  /* 0x7fffe00004047812 */ /* 0x000fe200078ec0ff */
[----:B------:R-:W-:-:S02]  /*c3b0*/  HADD2.F32 R68, -RZ, R38.H0_H0 ;  /* 0x20000026ff447230 */ /* 0x000fc40000004100 */
[----:B------:R-:W-:Y:S01]  /*c3c0*/  HADD2.F32 R67, -RZ, R35.H0_H0 ;  /* 0x20000023ff437230 */ /* 0x000fe20000004100 */
[----:B------:R-:W-:Y:S01]  /*c3d0*/  IADD3 R4, R5, R4, R42 ;  /* 0x0000000405047210 */ /* 0x000fe20007ffe02a */
[--C-:B------:R-:W-:Y:S02]  /*c3e0*/  HADD2.F32 R66, -RZ, R39.reuse.H1_H1 ;  /* 0x30000027ff427230 */ /* 0x100fe40000004100 */
[----:B------:R-:W-:Y:S01]  /*c3f0*/  HADD2.F32 R54, -RZ, R32.H1_H1 ;  /* 0x30000020ff367230 */ /* 0x000fe20000004100 */
[----:B------:R-:W-:Y:S01]  /*c400*/  SHF.L.U32 R45, R4, 0x1, RZ ;  /* 0x00000001042d7819 */ /* 0x000fe200000006ff */
[--C-:B------:R-:W-:Y:S02]  /*c410*/  HADD2.F32 R65, -RZ, R34.reuse.H1_H1 ;  /* 0x30000022ff417230 */ /* 0x100fe40000004100 */
[----:B------:R-:W-:Y:S02]  /*c420*/  HADD2.F32 R64, -RZ, R39.H0_H0 ;  /* 0x20000027ff407230 */ /* 0x000fe40000004100 */
[----:B------:R-:W2:Y:S01]  /*c430*/  LDS.128 R4, [R45+0x10080] ;  /* 0x010080002d047984 */ /* 0x000ea20000000c00 */
[----:B------:R-:W-:-:S02]  /*c440*/  HADD2.F32 R63, -RZ, R34.H0_H0 ;  /* 0x20000022ff3f7230 */ /* 0x000fc40000004100 */
[--C-:B-1----:R-:W-:Y:S02]  /*c450*/  HADD2.F32 R47, -RZ, R8.reuse.H0_H0 ;  /* 0x20000008ff2f7230 */ /* 0x102fe40000004100 */
[----:B------:R-:W-:Y:S02]  /*c460*/  HADD2.F32 R49, -RZ, R8.H1_H1 ;  /* 0x30000008ff317230 */ /* 0x000fe40000004100 */
[--C-:B------:R-:W-:Y:S02]  /*c470*/  HADD2.F32 R8, -RZ, R9.reuse.H0_H0 ;  /* 0x20000009ff087230 */ /* 0x100fe40000004100 */
[----:B------:R-:W-:Y:S01]  /*c480*/  HADD2.F32 R50, -RZ, R9.H1_H1 ;  /* 0x30000009ff327230 */ /* 0x000fe20000004100 */
[----:B------:R-:W-:Y:S01]  /*c490*/  FMUL.FTZ R58, R49, R60 ;  /* 0x0000003c313a7220 */ /* 0x000fe20000410000 */
[--C-:B------:R-:W-:Y:S01]  /*c4a0*/  HADD2.F32 R9, -RZ, R10.reuse.H0_H0 ;  /* 0x2000000aff097230 */ /* 0x100fe20000004100 */
[----:B------:R-:W-:Y:S01]  /*c4b0*/  FMUL.FTZ R52, R8, R59 ;  /* 0x0000003b08347220 */ /* 0x000fe20000410000 */
[----:B------:R-:W-:-:S02]  /*c4c0*/  HADD2.F32 R51, -RZ, R10.H1_H1 ;  /* 0x3000000aff337230 */ /* 0x000fc40000004100 */
[--C-:B------:R-:W-:Y:S02]  /*c4d0*/  HADD2.F32 R10, -RZ, R11.reuse.H0_H0 ;  /* 0x2000000bff0a7230 */ /* 0x100fe40000004100 */
[----:B------:R-:W-:Y:S02]  /*c4e0*/  HADD2.F32 R11, -RZ, R11.H1_H1 ;  /* 0x3000000bff0b7230 */ /* 0x000fe40000004100 */
[--C-:B--2---:R-:W-:Y:S02]  /*c4f0*/  HADD2.F32 R61, -RZ, R4.reuse.H0_H0 ;  /* 0x20000004ff3d7230 */ /* 0x104fe40000004100 */
[----:B------:R-:W-:Y:S02]  /*c500*/  HADD2.F32 R4, -RZ, R4.H1_H1 ;  /* 0x30000004ff047230 */ /* 0x000fe40000004100 */
[--C-:B------:R-:W-:Y:S02]  /*c510*/  HADD2.F32 R55, -RZ, R5.reuse.H0_H0 ;  /* 0x20000005ff377230 */ /* 0x100fe40000004100 */
[----:B------:R-:W-:Y:S01]  /*c520*/  HADD2.F32 R48, -RZ, R5.H1_H1 ;  /* 0x30000005ff307230 */ /* 0x000fe20000004100 */
[-C--:B------:R-:W-:Y:S01]  /*c530*/  FMUL.FTZ R5, R47, R62.reuse ;  /* 0x0000003e2f057220 */ /* 0x080fe20000410000 */
[--C-:B------:R-:W-:Y:S01]  /*c540*/  HADD2.F32 R53, -RZ, R6.reuse.H0_H0 ;  /* 0x20000006ff357230 */ /* 0x100fe20000004100 */
[C---:B------:R-:W-:Y:S01]  /*c550*/  FMUL.FTZ R62, R61.reuse, R62 ;  /* 0x0000003e3d3e7220 */ /* 0x040fe20000410000 */
[----:B------:R-:W-:Y:S01]  /*c560*/  HADD2.F32 R6, -RZ, R6.H1_H1 ;  /* 0x30000006ff067230 */ /* 0x000fe20000004100 */
[----:B------:R-:W-:Y:S01]  /*c570*/  FFMA.FTZ R61, R61, R70, R5 ;  /* 0x000000463d3d7223 */ /* 0x000fe20000010005 */
[--C-:B------:R-:W-:Y:S01]  /*c580*/  HADD2.F32 R71, -RZ, R7.reuse.H0_H0 ;  /* 0x20000007ff477230 */ /* 0x100fe20000004100 */
[C---:B------:R-:W-:Y:S01]  /*c590*/  FMUL.FTZ R60, R4.reuse, R60 ;  /* 0x0000003c043c7220 */ /* 0x040fe20000410000 */
[----:B------:R-:W-:Y:S01]  /*c5a0*/  HADD2.F32 R7, -RZ, R7.H1_H1 ;  /* 0x30000007ff077230 */ /* 0x000fe20000004100 */
[----:B------:R-:W-:-:S02]  /*c5b0*/  FFMA.FTZ R58, R4, R69, R58 ;  /* 0x00000045043a7223 */ /* 0x000fc4000001003a */
[----:B------:R-:W-:Y:S02]  /*c5c0*/  FMUL.FTZ R5, R50, R57 ;  /* 0x0000003932057220 */ /* 0x000fe40000410000 */
[-C--:B------:R-:W-:Y:S02]  /*c5d0*/  FMUL.FTZ R4, R9, R56.reuse ;  /* 0x0000003809047220 */ /* 0x080fe40000410000 */
[----:B------:R-:W-:Y:S02]  /*c5e0*/  FMUL.FTZ R56, R53, R56 ;  /* 0x0000003835387220 */ /* 0x000fe40000410000 */
[C---:B------:R-:W-:Y:S02]  /*c5f0*/  FMUL.FTZ R59, R55.reuse, R59 ;  /* 0x0000003b373b7220 */ /* 0x040fe40000410000 */
[----:B------:R-:W-:Y:S01]  /*c600*/  FFMA.FTZ R52, R55, R68, R52 ;  /* 0x0000004437347223 */ /* 0x000fe20000010034 */
[----:B------:R-:W-:Y:S01]  /*c610*/  HADD2.F32 R55, -RZ, R37.H0_H0 ;  /* 0x20000025ff377230 */ /* 0x000fe20000004100 */
[----:B------:R-:W-:-:S02]  /*c620*/  FMUL.FTZ R57, R48, R57 ;  /* 0x0000003930397220 */ /* 0x000fc40000410000 */
[----:B------:R-:W-:Y:S02]  /*c630*/  FFMA.FTZ R5, R48, R67, R5 ;  /* 0x0000004330057223 */ /* 0x000fe40000010005 */
[----:B------:R-:W-:Y:S01]  /*c640*/  FFMA.FTZ R53, R53, R66, R4 ;  /* 0x0000004235357223 */ /* 0x000fe20000010004 */
[----:B------:R-:W-:Y:S01]  /*c650*/  HADD2.F32 R4, -RZ, R32.H0_H0 ;  /* 0x20000020ff047230 */ /* 0x000fe20000004100 */
[----:B------:R-:W-:Y:S01]  /*c660*/  FMUL.FTZ R48, R51, R54 ;  /* 0x0000003633307220 */ /* 0x000fe20000410000 */
[----:B------:R-:W-:Y:S01]  /*c670*/  F2FP.PACK_AB R5, R5, R52 ;  /* 0x000000340505723e */ /* 0x000fe200000000ff */
[C---:B------:R-:W-:Y:S02]  /*c680*/  FMUL.FTZ R54, R6.reuse, R54 ;  /* 0x0000003606367220 */ /* 0x040fe40000410000 */
[----:B------:R-:W-:Y:S02]  /*c690*/  FFMA.FTZ R6, R6, R65, R48 ;  /* 0x0000004106067223 */ /* 0x000fe40000010030 */
[----:B------:R-:W-:-:S02]  /*c6a0*/  FMUL.FTZ R48, R10, R55 ;  /* 0x000000370a307220 */ /* 0x000fc40000410000 */
[-C--:B------:R-:W-:Y:S01]  /*c6b0*/  FMUL.FTZ R72, R11, R4.reuse ;  /* 0x000000040b487220 */ /* 0x080fe20000410000 */
[----:B------:R-:W-:Y:S01]  /*c6c0*/  F2FP.PACK_AB R6, R6, R53 ;  /* 0x000000350606723e */ /* 0x000fe200000000ff */
[----:B------:R-:W-:Y:S02]  /*c6d0*/  FMUL.FTZ R55, R71, R55 ;  /* 0x0000003747377220 */ /* 0x000fe40000410000 */
[----:B------:R-:W-:Y:S02]  /*c6e0*/  FMUL.FTZ R4, R7, R4 ;  /* 0x0000000407047220 */ /* 0x000fe40000410000 */
[----:B------:R-:W-:Y:S02]  /*c6f0*/  FFMA.FTZ R51, R51, R65, -R54 ;  /* 0x0000004133337223 */ /* 0x000fe40000010836 */
        /* <DEDUP_REMOVED lines=17> */
.L_x_923:
[----:B------:R-:W-:Y:S05]  /*c810*/  BSYNC B0 ;  /* 0x0000000000007941 */ /* 0x000fea0003800000 */
.L_x_922:
        /* <DEDUP_REMOVED lines=8> */
[----:B------:R-:W-:Y:S01]  /*c8a0*/  HADD2.F32 R65, -RZ, R27.H1_H1 ;  /* 0x3000001bff417230 */ /* 0x000fe20000004100 */
[----:B------:R-:W-:Y:S01]  /*c8b0*/  LEA.HI.SX32 R7, R5, R46, 0x1d ;  /* 0x0000002e05077211 */ /* 0x000fe200078feaff */
[----:B------:R-:W-:Y:S01]  /*c8c0*/  HADD2.F32 R55, -RZ, R28.H0_H0 ;  /* 0x2000001cff377230 */ /* 0x000fe20000004100 */
[----:B------:R-:W-:Y:S01]  /*c8d0*/  LOP3.LUT R8, R44, 0x38, R5, 0xf8, !PT ;  /* 0x000000382c087812 */ /* 0x000fe200078ef805 */
[----:B------:R-:W-:Y:S01]  /*c8e0*/  HADD2.F32 R53, -RZ, R25.H0_H0 ;  /* 0x20000019ff357230 */ /* 0x000fe20000004100 */
[----:B------:R-:W-:Y:S01]  /*c8f0*/  SHF.R.S32.HI R4, RZ, 0x1f, R7 ;  /* 0x0000001fff047819 */ /* 0x000fe20000011407 */
[----:B------:R-:W-:Y:S01]  /*c900*/  HADD2.F32 R52, -RZ, R29.H1_H1 ;  /* 0x3000001dff347230 */ /* 0x000fe20000004100 */
[----:B------:R-:W-:Y:S01]  /*c910*/  SHF.L.U32 R5, R7, 0x3, RZ ;  /* 0x0000000307057819 */ /* 0x000fe200000006ff */
[----:B------:R-:W-:Y:S01]  /*c920*/  HADD2.F32 R64, -RZ, R30.H0_H0 ;  /* 0x2000001eff407230 */ /* 0x000fe20000004100 */
[----:B------:R-:W-:Y:S01]  /*c930*/  LEA.HI R4, R4, R7, RZ, 0x3 ;  /* 0x0000000704047211 */ /* 0x000fe200078f18ff */
[----:B------:R-:W-:Y:S01]  /*c940*/  HADD2.F32 R63, -RZ, R27.H0_H0 ;  /* 0x2000001bff3f7230 */ /* 0x000fe20000004100 */
[----:B------:R-:W-:Y:S01]  /*c950*/  SHF.L.U32 R6, R6, 0x7, RZ ;  /* 0x0000000706067819 */ /* 0x000fe200000006ff */
[--C-:B------:R-:W-:Y:S01]  /*c960*/  HADD2.F32 R62, -RZ, R31.reuse.H1_H1 ;  /* 0x3000001fff3e7230 */ /* 0x100fe20000004100 */
[----:B------:R-:W-:Y:S01]  /*c970*/  LOP3.LUT R44, R44, 0x38, R5, 0xf8, !PT ;  /* 0x000000382c2c7812 */ /* 0x000fe200078ef805 */
[----:B------:R-:W-:Y:S01]  /*c980*/  HADD2.F32 R50, -RZ, R24.H1_H1 ;  /* 0x30000018ff327230 */ /* 0x000fe20000004100 */
[----:B------:R-:W-:Y:S01]  /*c990*/  SHF.L.U32 R4, R4, 0xa, RZ ;  /* 0x0000000a04047819 */ /* 0x000fe200000006ff */
[--C-:B------:R-:W-:Y:S01]  /*c9a0*/  HADD2.F32 R61, -RZ, R26.reuse.H1_H1 ;  /* 0x3000001aff3d7230 */ /* 0x100fe20000004100 */
[----:B------:R-:W-:Y:S01]  /*c9b0*/  LOP3.LUT R6, R6, 0x7fffe000, RZ, 0xc0, !PT ;  /* 0x7fffe00006067812 */ /* 0x000fe200078ec0ff */
[----:B------:R-:W-:Y:S01]  /*c9c0*/  HADD2.F32 R60, -RZ, R31.H0_H0 ;  /* 0x2000001fff3c7230 */ /* 0x000fe20000004100 */
[-C--:B------:R-:W-:Y:S01]  /*c9d0*/  LOP3.LUT R9, R8, R43.reuse, RZ, 0x3c, !PT ;  /* 0x0000002b08097212 */ /* 0x080fe200078e3cff */
[----:B------:R-:W-:Y:S01]  /*c9e0*/  HADD2.F32 R59, -RZ, R26.H0_H0 ;  /* 0x2000001aff3b7230 */ /* 0x000fe20000004100 */
[----:B------:R-:W-:-:S02]  /*c9f0*/  LOP3.LUT R43, R44, R43, RZ, 0x3c, !PT ;  /* 0x0000002b2c2b7212 */ /* 0x000fc400078e3cff */
[----:B------:R-:W-:Y:S02]  /*ca00*/  LOP3.LUT R4, R4, 0x7fffe000, RZ, 0xc0, !PT ;  /* 0x7fffe00004047812 */ /* 0x000fe400078ec0ff */
[--C-:B------:R-:W-:Y:S02]  /*ca10*/  IADD3 R6, R9, R6, R42.reuse ;  /* 0x0000000609067210 */ /* 0x100fe40007ffe02a */
[----:B------:R-:W-:Y:S02]  /*ca20*/  IADD3 R42, R43, R4, R42 ;  /* 0x000000042b2a7210 */ /* 0x000fe40007ffe02a */
[----:B------:R-:W-:Y:S02]  /*ca30*/  SHF.L.U32 R40, R6, 0x1, RZ ;  /* 0x0000000106287819 */ /* 0x000fe400000006ff */
[----:B------:R-:W-:-:S03]  /*ca40*/  SHF.L.U32 R42, R42, 0x1, RZ ;  /* 0x000000012a2a7819 */ /* 0x000fc600000006ff */
[----:B------:R-:W1:Y:S04]  /*ca50*/  LDS.128 R8, [R40+0x10080] ;  /* 0x0100800028087984 */ /* 0x000e680000000c00 */
[----:B------:R-:W2:Y:S01]  /*ca60*/  LDS.128 R4, [R42+0x10080] ;  /* 0x010080002a047984 */ /* 0x000ea20000000c00 */
[--C-:B-1----:R-:W-:Y:S02]  /*ca70*/  HADD2.F32 R43, -RZ, R8.reuse.H0_H0 ;  /* 0x20000008ff2b7230 */ /* 0x102fe40000004100 */
[----:B------:R-:W-:Y:S02]  /*ca80*/  HADD2.F32 R45, -RZ, R8.H1_H1 ;  /* 0x30000008ff2d7230 */ /* 0x000fe40000004100 */
[----:B--2---:R-:W-:Y:S02]  /*ca90*/  HADD2.F32 R57, -RZ, R4.H0_H0 ;  /* 0x20000004ff397230 */ /* 0x004fe40000004100 */
[--C-:B------:R-:W-:Y:S01]  /*caa0*/  HADD2.F32 R8, -RZ, R9.reuse.H0_H0 ;  /* 0x20000009ff087230 */ /* 0x100fe20000004100 */
[----:B------:R-:W-:Y:S01]  /*cab0*/  FMUL.FTZ R54, R45, R56 ;  /* 0x000000382d367220 */ /* 0x000fe20000410000 */
[----:B------:R-:W-:-:S02]  /*cac0*/  HADD2.F32 R46, -RZ, R9.H1_H1 ;  /* 0x30000009ff2e7230 */ /* 0x000fc40000004100 */
[----:B------:R-:W-:Y:S01]  /*cad0*/  HADD2.F32 R4, -RZ, R4.H1_H1 ;  /* 0x30000004ff047230 */ /* 0x000fe20000004100 */
[----:B------:R-:W-:Y:S01]  /*cae0*/  FMUL.FTZ R48, R8, R55 ;  /* 0x0000003708307220 */ /* 0x000fe20000410000 */
[--C-:B------:R-:W-:Y:S02]  /*caf0*/  HADD2.F32 R51, -RZ, R5.reuse.H0_H0 ;  /* 0x20000005ff337230 */ /* 0x100fe40000004100 */
[----:B------:R-:W-:Y:S01]  /*cb00*/  HADD2.F32 R44, -RZ, R5.H1_H1 ;  /* 0x30000005ff2c7230 */ /* 0x000fe20000004100 */
[-C--:B------:R-:W-:Y:S01]  /*cb10*/  FMUL.FTZ R5, R43, R58.reuse ;  /* 0x0000003a2b057220 */ /* 0x080fe20000410000 */
[----:B------:R-:W-:Y:S01]  /*cb20*/  HADD2.F32 R9, -RZ, R10.H0_H0 ;  /* 0x2000000aff097230 */ /* 0x000fe20000004100 */
        /* <DEDUP_REMOVED lines=9> */
[----:B------:R-:W-:Y:S01]  /*cbc0*/  HADD2.F32 R11, -RZ, R11.H1_H1 ;  /* 0x3000000bff0b7230 */ /* 0x000fe20000004100 */
[-C--:B------:R-:W-:Y:S01]  /*cbd0*/  FMUL.FTZ R4, R9, R52.reuse ;  /* 0x0000003409047220 */ /* 0x080fe20000410000 */
[--C-:B------:R-:W-:Y:S01]  /*cbe0*/  HADD2.F32 R67, -RZ, R7.reuse.H0_H0 ;  /* 0x20000007ff437230 */ /* 0x100fe20000004100 */
[----:B------:R-:W-:Y:S01]  /*cbf0*/  FMUL.FTZ R52, R49, R52 ;  /* 0x0000003431347220 */ /* 0x000fe20000410000 */
[----:B------:R-:W-:Y:S01]  /*cc00*/  HADD2.F32 R7, -RZ, R7.H1_H1 ;  /* 0x30000007ff077230 */ /* 0x000fe20000004100 */
[----:B------:R-:W-:-:S02]  /*cc10*/  FMUL.FTZ R55, R51, R55 ;  /* 0x0000003733377220 */ /* 0x000fc40000410000 */
[----:B------:R-:W-:Y:S01]  /*cc20*/  FFMA.FTZ R48, R51, R64, R48 ;  /* 0x0000004033307223 */ /* 0x000fe20000010030 */
[----:B------:R-:W-:Y:S01]  /*cc30*/  HADD2.F32 R51, -RZ, R29.H0_H0 ;  /* 0x2000001dff337230 */ /* 0x000fe20000004100 */
[C---:B------:R-:W-:Y:S02]  /*cc40*/  FMUL.FTZ R53, R44.reuse, R53 ;  /* 0x000000352c357220 */ /* 0x040fe40000410000 */
[----:B------:R-:W-:Y:S02]  /*cc50*/  FFMA.FTZ R5, R44, R63, R5 ;  /* 0x0000003f2c057223 */ /* 0x000fe40000010005 */
[----:B------:R-:W-:Y:S01]  /*cc60*/  FFMA.FTZ R49, R49, R62, R4 ;  /* 0x0000003e31317223 */ /* 0x000fe20000010004 */
[----:B------:R-:W-:Y:S01]  /*cc70*/  HADD2.F32 R4, -RZ, R24.H0_H0 ;  /* 0x20000018ff047230 */ /* 0x000fe20000004100 */
[----:B------:R-:W-:Y:S01]  /*cc80*/  FMUL.FTZ R44, R47, R50 ;  /* 0x000000322f2c7220 */ /* 0x000fe20000410000 */
[----:B------:R-:W-:Y:S01]  /*cc90*/  F2FP.PACK_AB R5, R5, R48 ;  /* 0x000000300505723e */ /* 0x000fe200000000ff */
[----:B------:R-:W-:-:S02]  /*cca0*/  FMUL.FTZ R50, R6, R50 ;  /* 0x0000003206327220 */ /* 0x000fc40000410000 */
[----:B------:R-:W-:Y:S02]  /*ccb0*/  FFMA.FTZ R6, R6, R61, R44 ;  /* 0x0000003d06067223 */ /* 0x000fe4000001002c */
[----:B------:R-:W-:Y:S02]  /*ccc0*/  FMUL.FTZ R44, R10, R51 ;  /* 0x000000330a2c7220 */ /* 0x000fe40000410000 */
[-C--:B------:R-:W-:Y:S01]  /*ccd0*/  FMUL.FTZ R68, R11, R4.reuse ;  /* 0x000000040b447220 */ /* 0x080fe20000410000 */
[----:B------:R-:W-:Y:S01]  /*cce0*/  F2FP.PACK_AB R6, R6, R49 ;  /* 0x000000310606723e */ /* 0x000fe200000000ff */
[----:B------:R-:W-:Y:S02]  /*ccf0*/  FMUL.FTZ R51, R67, R51 ;  /* 0x0000003343337220 */ /* 0x000fe40000410000 */
[----:B------:R-:W-:Y:S02]  /*cd00*/  FMUL.FTZ R4, R7, R4 ;  /* 0x0000000407047220 */ /* 0x000fe40000410000 */
[----:B------:R-:W-:-:S02]  /*cd10*/  FFMA.FTZ R47, R47, R61, -R50 ;  /* 0x0000003d2f2f7223 */ /* 0x000fc40000010832 */
[----:B------:R-:W-:Y:S02]  /*cd20*/  FFMA.FTZ R58, R43, R66, -R58 ;  /* 0x000000422b3a7223 */ /* 0x000fe4000001083a */
[----:B------:R-:W-:Y:S02]  /*cd30*/  FFMA.FTZ R45, R45, R65, -R56 ;  /* 0x000000412d2d7223 */ /* 0x000fe40000010838 */
        /* <DEDUP_REMOVED lines=15> */
.L_x_921:
[----:B------:R-:W-:Y:S05]  /*ce30*/  BSYNC B1 ;  /* 0x0000000000017941 */ /* 0x000fea0003800000 */
.L_x_920:
[----:B-1----:R-:W-:Y:S01]  /*ce40*/  IADD3 R4, R80, 0x20, RZ ;  /* 0x0000002050047810 */ /* 0x002fe20007ffe0ff */
[----:B------:R-:W-:Y:S03]  /*ce50*/  BSSY B1, `(.L_x_924) ;  /* 0x00000cb000017945 */ /* 0x000fe60003800000 */
[----:B------:R-:W-:-:S13]  /*ce60*/  ISETP.GE.AND P0, PT, R4, R41, PT ;  /* 0x000000290400720c */ /* 0x000fda0003f06270 */
        /* <DEDUP_REMOVED lines=18> */
[----:B------:R-:W-:Y:S01]  /*cf90*/  HADD2.F32 R60, -RZ, R38.H1_H1 ;  /* 0x30000026ff3c7230 */ /* 0x000fe20000004100 */
[----:B------:R-:W-:Y:S01]  /*cfa0*/  SHF.L.U32 R7, R4, 0x3, RZ ;  /* 0x0000000304077819 */ /* 0x000fe200000006ff */
[----:B------:R-:W-:Y:S01]  /*cfb0*/  HADD2.F32 R65, -RZ, R36.H0_H0 ;  /* 0x20000024ff417230 */ /* 0x000fe20000004100 */
[----:B------:R-:W-:Y:S01]  /*cfc0*/  LEA.HI R5, R5, R4, RZ, 0x3 ;  /* 0x0000000405057211 */ /* 0x000fe200078f18ff */
[----:B------:R-:W-:Y:S01]  /*cfd0*/  HADD2.F32 R59, -RZ, R38.H0_H0 ;  /* 0x20000026ff3b7230 */ /* 0x000fe20000004100 */
[----:B------:R-:W-:Y:S01]  /*cfe0*/  LOP3.LUT R7, R44, 0x38, R7, 0xf8, !PT ;  /* 0x000000382c077812 */ /* 0x000fe200078ef807 */
[--C-:B------:R-:W-:Y:S01]  /*cff0*/  HADD2.F32 R62, -RZ, R32.reuse.H1_H1 ;  /* 0x30000020ff3e7230 */ /* 0x100fe20000004100 */
[----:B------:R-:W-:Y:S01]  /*d000*/  SHF.L.U32 R5, R5, 0xa, RZ ;  /* 0x0000000a05057819 */ /* 0x000fe200000006ff */
[----:B------:R-:W-:Y:S01]  /*d010*/  HADD2.F32 R56, -RZ, R39.H1_H1 ;  /* 0x30000027ff387230 */ /* 0x000fe20000004100 */
[-C--:B------:R-:W-:Y:S01]  /*d020*/  LOP3.LUT R4, R7, R42.reuse, RZ, 0x3c, !PT ;  /* 0x0000002a07047212 */ /* 0x080fe200078e3cff */
[----:B------:R-:W-:Y:S01]  /*d030*/  HADD2.F32 R61, -RZ, R37.H0_H0 ;  /* 0x20000025ff3d7230 */ /* 0x000fe20000004100 */
[----:B------:R-:W-:Y:S01]  /*d040*/  LOP3.LUT R5, R5, 0x7fffe000, RZ, 0xc0, !PT ;  /* 0x7fffe00005057812 */ /* 0x000fe200078ec0ff */
[----:B------:R-:W-:Y:S01]  /*d050*/  HADD2.F32 R70, -RZ, R32.H0_H0 ;  /* 0x20000020ff467230 */ /* 0x000fe20000004100 */
[----:B------:R-:W-:-:S02]  /*d060*/  LOP3.LUT R45, R45, R42, RZ, 0x3c, !PT ;  /* 0x0000002a2d2d7212 */ /* 0x000fc400078e3cff */
[----:B------:R-:W-:Y:S02]  /*d070*/  IADD3 R4, R4, R5, R40 ;  /* 0x0000000504047210 */ /* 0x000fe40007ffe028 */
[----:B------:R-:W-:Y:S02]  /*d080*/  IADD3 R45, R40, R45, RZ ;  /* 0x0000002d282d7210 */ /* 0x000fe40007ffe0ff */
[----:B------:R-:W-:Y:S02]  /*d090*/  SHF.L.U32 R43, R4, 0x1, RZ ;  /* 0x00000001042b7819 */ /* 0x000fe400000006ff */
[----:B------:R-:W-:-:S03]  /*d0a0*/  SHF.L.U32 R45, R45, 0x1, RZ ;  /* 0x000000012d2d7819 */ /* 0x000fc600000006ff */
[----:B------:R-:W1:Y:S04]  /*d0b0*/  LDS.128 R4, [R43+0x10080] ;  /* 0x010080002b047984 */ /* 0x000e680000000c00 */
[----:B------:R-:W2:Y:S01]  /*d0c0*/  LDS.128 R8, [R45+0x10080] ;  /* 0x010080002d087984 */ /* 0x000ea20000000c00 */
[--C-:B-1----:R-:W-:Y:S02]  /*d0d0*/  HADD2.F32 R53, -RZ, R6.reuse.H0_H0 ;  /* 0x20000006ff357230 */ /* 0x102fe40000004100 */
[----:B------:R-:W-:Y:S02]  /*d0e0*/  HADD2.F32 R55, -RZ, R6.H1_H1 ;  /* 0x30000006ff377230 */ /* 0x000fe40000004100 */
[----:B--2---:R-:W-:Y:S02]  /*d0f0*/  HADD2.F32 R49, -RZ, R8.H1_H1 ;  /* 0x30000008ff317230 */ /* 0x004fe40000004100 */
[----:B------:R-:W-:-:S02]  /*d100*/  HADD2.F32 R6, -RZ, R33.H1_H1 ;  /* 0x30000021ff067230 */ /* 0x000fc40000004100 */
[----:B------:R-:W-:Y:S02]  /*d110*/  HADD2.F32 R47, -RZ, R8.H0_H0 ;  /* 0x20000008ff2f7230 */ /* 0x000fe40000004100 */
[--C-:B------:R-:W-:Y:S01]  /*d120*/  HADD2.F32 R69, -RZ, R4.reuse.H0_H0 ;  /* 0x20000004ff457230 */ /* 0x100fe20000004100 */
[----:B------:R-:W-:Y:S01]  /*d130*/  FMUL.FTZ R66, R6, R49 ;  /* 0x0000003106427220 */ /* 0x000fe20000410000 */
[----:B------:R-:W-:Y:S01]  /*d140*/  HADD2.F32 R57, -RZ, R4.H1_H1 ;  /* 0x30000004ff397230 */ /* 0x000fe20000004100 */
[C---:B------:R-:W-:Y:S01]  /*d150*/  FMUL.FTZ R4, R68.reuse, R47 ;  /* 0x0000002f44047220 */ /* 0x040fe20000410000 */
[--C-:B------:R-:W-:Y:S01]  /*d160*/  HADD2.F32 R48, -RZ, R7.reuse.H0_H0 ;  /* 0x20000007ff307230 */ /* 0x100fe20000004100 */
[----:B------:R-:W-:Y:S01]  /*d170*/  FMUL.FTZ R68, R68, R69 ;  /* 0x0000004544447220 */ /* 0x000fe20000410000 */
[----:B------:R-:W-:Y:S01]  /*d180*/  HADD2.F32 R71, -RZ, R7.H1_H1 ;  /* 0x30000007ff477230 */ /* 0x000fe20000004100 */
[-C--:B------:R-:W-:Y:S01]  /*d190*/  FMUL.FTZ R67, R6, R57.reuse ;  /* 0x0000003906437220 */ /* 0x080fe20000410000 */
[--C-:B------:R-:W-:Y:S01]  /*d1a0*/  HADD2.F32 R8, -RZ, R9.reuse.H0_H0 ;  /* 0x20000009ff087230 */ /* 0x100fe20000004100 */
[----:B------:R-:W-:Y:S01]  /*d1b0*/  FFMA.FTZ R66, R58, R57, R66 ;  /* 0x000000393a427223 */ /* 0x000fe20000010042 */
[----:B------:R-:W-:Y:S01]  /*d1c0*/  HADD2.F32 R50, -RZ, R9.H1_H1 ;  /* 0x30000009ff327230 */ /* 0x000fe20000004100 */
[C---:B------:R-:W-:Y:S01]  /*d1d0*/  FFMA.FTZ R69, R60.reuse, R69, R4 ;  /* 0x000000453c457223 */ /* 0x040fe20000010004 */
[----:B------:R-:W-:Y:S01]  /*d1e0*/  HADD2.F32 R7, -RZ, R33.H0_H0 ;  /* 0x20000021ff077230 */ /* 0x000fe20000004100 */
[----:B------:R-:W-:Y:S01]  /*d1f0*/  FMUL.FTZ R4, R65, R8 ;  /* 0x0000000841047220 */ /* 0x000fe20000410000 */
[--C-:B------:R-:W-:Y:S01]  /*d200*/  HADD2.F32 R52, -RZ, R5.reuse.H0_H0 ;  /* 0x20000005ff347230 */ /* 0x100fe20000004100 */
[----:B------:R-:W-:Y:S01]  /*d210*/  FFMA.FTZ R68, R60, R47, -R68 ;  /* 0x0000002f3c447223 */ /* 0x000fe20000010844 */
[----:B------:R-:W-:Y:S01]  /*d220*/  HADD2.F32 R54, -RZ, R5.H1_H1 ;  /* 0x30000005ff367230 */ /* 0x000fe20000004100 */
[----:B------:R-:W-:Y:S01]  /*d230*/  FMUL.FTZ R5, R7, R50 ;  /* 0x0000003207057220 */ /* 0x000fe20000410000 */
[----:B------:R-:W-:Y:S01]  /*d240*/  HADD2.F32 R57, -RZ, R35.H0_H0 ;  /* 0x20000023ff397230 */ /* 0x000fe20000004100 */
[-C--:B------:R-:W-:Y:S01]  /*d250*/  FMUL.FTZ R65, R65, R52.reuse ;  /* 0x0000003441417220 */ /* 0x080fe20000410000 */
[--C-:B------:R-:W-:Y:S01]  /*d260*/  HADD2.F32 R9, -RZ, R10.reuse.H0_H0 ;  /* 0x2000000aff097230 */ /* 0x100fe20000004100 */
[----:B------:R-:W-:Y:S01]  /*d270*/  FFMA.FTZ R52, R59, R52, R4 ;  /* 0x000000343b347223 */ /* 0x000fe20000010004 */
[----:B------:R-:W-:Y:S01]  /*d280*/  HADD2.F32 R6, -RZ, R37.H1_H1 ;  /* 0x30000025ff067230 */ /* 0x000fe20000004100 */
[-C--:B------:R-:W-:Y:S01]  /*d290*/  FMUL.FTZ R64, R7, R54.reuse ;  /* 0x0000003607407220 */ /* 0x080fe20000410000 */
[----:B------:R-:W-:Y:S01]  /*d2a0*/  HADD2.F32 R51, -RZ, R10.H1_H1 ;  /* 0x3000000aff337230 */ /* 0x000fe20000004100 */
[----:B------:R-:W-:Y:S01]  /*d2b0*/  FFMA.FTZ R5, R57, R54, R5 ;  /* 0x0000003639057223 */ /* 0x000fe20000010005 */
[--C-:B------:R-:W-:Y:S01]  /*d2c0*/  HADD2.F32 R10, -RZ, R11.reuse.H0_H0 ;  /* 0x2000000bff0a7230 */ /* 0x100fe20000004100 */
[C---:B------:R-:W-:Y:S01]  /*d2d0*/  FMUL.FTZ R4, R6.reuse, R9 ;  /* 0x0000000906047220 */ /* 0x040fe20000410000 */
[--C-:B------:R-:W-:Y:S01]  /*d2e0*/  HADD2.F32 R54, -RZ, R34.reuse.H1_H1 ;  /* 0x30000022ff367230 */ /* 0x100fe20000004100 */
        /* <DEDUP_REMOVED lines=16> */
[----:B------:R-:W-:Y:S01]  /*d3f0*/  FFMA.FTZ R64, R57, R50, -R64 ;  /* 0x0000003239407223 */ /* 0x000fe20000010840 */
[----:B------:R-:W-:Y:S01]  /*d400*/  F2FP.PACK_AB R8, R67, R68 ;  /* 0x000000444308723e */ /* 0x000fe200000000ff */
[----:B------:R-:W-:Y:S02]  /*d410*/  FFMA.FTZ R63, R56, R9, -R63 ;  /* 0x00000009383f7223 */ /* 0x000fe4000001083f */
[----:B------:R-:W-:Y:S01]  /*d420*/  FFMA.FTZ R62, R54, R51, -R62 ;  /* 0x00000033363e7223 */ /* 0x000fe2000001083e */
[----:B------:R-:W-:Y:S01]  /*d430*/  F2FP.PACK_AB R9, R64, R65 ;  /* 0x000000414009723e */ /* 0x000fe200000000ff */
[C---:B------:R-:W-:Y:S02]  /*d440*/  FFMA.FTZ R61, R55.reuse, R10, -R61 ;  /* 0x0000000a373d7223 */ /* 0x040fe4000001083d */
[----:B------:R-:W-:Y:S01]  /*d450*/  FFMA.FTZ R70, R4, R11, -R70 ;  /* 0x0000000b04467223 */ /* 0x000fe20000010846 */
[----:B------:R-:W-:Y:S01]  /*d460*/  F2FP.PACK_AB R10, R62, R63 ;  /* 0x0000003f3e0a723e */ /* 0x000fe200000000ff */
[----:B------:R-:W-:-:S02]  /*d470*/  FFMA.FTZ R48, R55, R48, R72 ;  /* 0x0000003037307223 */ /* 0x000fc40000010048 */
[----:B------:R-:W-:Y:S01]  /*d480*/  FFMA.FTZ R7, R4, R71, R7 ;  /* 0x0000004704077223 */ /* 0x000fe20000010007 */
[----:B------:R-:W-:Y:S02]  /*d490*/  F2FP.PACK_AB R11, R70, R61 ;  /* 0x0000003d460b723e */ /* 0x000fe400000000ff */
[----:B------:R-:W-:Y:S02]  /*d4a0*/  F2FP.PACK_AB R4, R66, R69 ;  /* 0x000000454204723e */ /* 0x000fe400000000ff */
[----:B------:R-:W-:Y:S01]  /*d4b0*/  F2FP.PACK_AB R7, R7, R48 ;  /* 0x000000300707723e */ /* 0x000fe200000000ff */
[----:B------:R1:W-:Y:S04]  /*d4c0*/  STS.128 [R45+0x10080], R8 ;  /* 0x010080082d007388 */ /* 0x0003e80000000c00 */
[----:B------:R1:W-:Y:S02]  /*d4d0*/  STS.128 [R43+0x10080], R4 ;  /* 0x010080042b007388 */ /* 0x0003e40000000c00 */
.L_x_927:
[----:B------:R-:W-:Y:S05]  /*d4e0*/  BSYNC B0 ;  /* 0x0000000000007941 */ /* 0x000fea0003800000 */
.L_x_926:
[----:B------:R-:W-:-:S13]  /*d4f0*/  ISETP.GE.AND P0, PT, R229, c[0x0][0x27c], PT ;  /* 0x00009f00e5007a0c */ /* 0x000fda0003f06270 */
[----:B------:R-:W-:Y:S05]  /*d500*/  @P0 BRA `(.L_x_925) ;  /* 0x000005f000000947 */ /* 0x000fea0003800000 */
[----:B-1----:R-:W-:Y:S01]  /*d510*/  SHF.R.S32.HI R4, RZ, 0x1f, R229 ;  /* 0x0000001fff047819 */ /* 0x002fe200000114e5 */
[--C-:B------:R-:W-:Y:S02]  /*d520*/  HADD2.F32 R55, -RZ, R28.reuse.H1_H1 ;  /* 0x3000001cff377230 */ /* 0x100fe40000004100 */
[----:B------:R-:W-:Y:S01]  /*d530*/  HADD2.F32 R54, -RZ, R27.H1_H1 ;  /* 0x3000001bff367230 */ /* 0x000fe20000004100 */
[CC--:B------:R-:W-:Y:S01]  /*d540*/  LEA.HI R5, R4.reuse, R229.reuse, RZ, 0x3 ;  /* 0x000000e504057211 */ /* 0x0c0fe200078f18ff */
[----:B------:R-:W-:Y:S01]  /*d550*/  HADD2.F32 R61, -RZ, R28.H0_H0 ;  /* 0x2000001cff3d7230 */ /* 0x000fe20000004100 */
[----:B------:R-:W-:Y:S01]  /*d560*/  LEA.HI R9, R4, R229, RZ, 0x6 ;  /* 0x000000e504097211 */ /* 0x000fe200078f30ff */
[----:B------:R-:W-:Y:S01]  /*d570*/  HADD2.F32 R57, -RZ, R30.H1_H1 ;  /* 0x3000001eff397230 */ /* 0x000fe20000004100 */
[----:B------:R-:W-:Y:S01]  /*d580*/  LEA.HI.SX32 R7, R5, R46, 0x1d ;  /* 0x0000002e05077211 */ /* 0x000fe200078feaff */
[--C-:B------:R-:W-:Y:S01]  /*d590*/  HADD2.F32 R58, -RZ, R24.reuse.H1_H1 ;  /* 0x30000018ff3a7230 */ /* 0x100fe20000004100 */
[----:B------:R-:W-:Y:S01]  /*d5a0*/  LOP3.LUT R5, R44, 0x38, R5, 0xf8, !PT ;  /* 0x000000382c057812 */ /* 0x000fe200078ef805 */
[----:B------:R-:W-:Y:S01]  /*d5b0*/  HADD2.F32 R66, -RZ, R24.H0_H0 ;  /* 0x20000018ff427230 */ /* 0x000fe20000004100 */
[----:B------:R-:W-:Y:S01]  /*d5c0*/  SHF.R.S32.HI R4, RZ, 0x1f, R7 ;  /* 0x0000001fff047819 */ /* 0x000fe20000011407 */
[----:B------:R-:W-:Y:S01]  /*d5d0*/  HADD2.F32 R69, -RZ, R29.H0_H0 ;  /* 0x2000001dff457230 */ /* 0x000fe20000004100 */
        /* <DEDUP_REMOVED lines=18> */
[----:B------:R-:W-:Y:S01]  /*d700*/  HADD2.F32 R51, -RZ, R6.H1_H1 ;  /* 0x30000006ff337230 */ /* 0x000fe20000004100 */
[----:B------:R-:W-:Y:S01]  /*d710*/  FMUL.FTZ R65, R55, R42 ;  /* 0x0000002a37417220 */ /* 0x000fe20000410000 */
[----:B------:R-:W-:-:S02]  /*d720*/  HADD2.F32 R6, -RZ, R25.H1_H1 ;  /* 0x30000019ff067230 */ /* 0x000fc40000004100 */
[--C-:B------:R-:W-:Y:S02]  /*d730*/  HADD2.F32 R52, -RZ, R4.reuse.H0_H0 ;  /* 0x20000004ff347230 */ /* 0x100fe40000004100 */
[----:B------:R-:W-:Y:S01]  /*d740*/  HADD2.F32 R53, -RZ, R4.H1_H1 ;  /* 0x30000004ff357230 */ /* 0x000fe20000004100 */
[C---:B------:R-:W-:Y:S01]  /*d750*/  FMUL.FTZ R62, R6.reuse, R45 ;  /* 0x0000002d063e7220 */ /* 0x040fe20000410000 */
[--C-:B------:R-:W-:Y:S01]  /*d760*/  HADD2.F32 R44, -RZ, R7.reuse.H0_H0 ;  /* 0x20000007ff2c7230 */ /* 0x100fe20000004100 */
[-C--:B------:R-:W-:Y:S01]  /*d770*/  FMUL.FTZ R64, R55, R52.reuse ;  /* 0x0000003437407220 */ /* 0x080fe20000410000 */
[----:B------:R-:W-:Y:S01]  /*d780*/  HADD2.F32 R67, -RZ, R7.H1_H1 ;  /* 0x30000007ff437230 */ /* 0x000fe20000004100 */
[-C--:B------:R-:W-:Y:S01]  /*d790*/  FMUL.FTZ R63, R6, R53.reuse ;  /* 0x00000035063f7220 */ /* 0x080fe20000410000 */
[--C-:B------:R-:W-:Y:S01]  /*d7a0*/  HADD2.F32 R8, -RZ, R9.reuse.H0_H0 ;  /* 0x20000009ff087230 */ /* 0x100fe20000004100 */
[----:B------:R-:W-:Y:S01]  /*d7b0*/  FFMA.FTZ R62, R54, R53, R62 ;  /* 0x00000035363e7223 */ /* 0x000fe2000001003e */
[----:B------:R-:W-:Y:S01]  /*d7c0*/  HADD2.F32 R46, -RZ, R9.H1_H1 ;  /* 0x30000009ff2e7230 */ /* 0x000fe20000004100 */
[----:B------:R-:W-:Y:S01]  /*d7d0*/  FFMA.FTZ R65, R57, R52, R65 ;  /* 0x0000003439417223 */ /* 0x000fe20000010041 */
[----:B------:R-:W-:Y:S01]  /*d7e0*/  HADD2.F32 R7, -RZ, R25.H0_H0 ;  /* 0x20000019ff077230 */ /* 0x000fe20000004100 */
[----:B------:R-:W-:Y:S01]  /*d7f0*/  FMUL.FTZ R4, R61, R8 ;  /* 0x000000083d047220 */ /* 0x000fe20000410000 */
[--C-:B------:R-:W-:Y:S01]  /*d800*/  HADD2.F32 R48, -RZ, R5.reuse.H0_H0 ;  /* 0x20000005ff307230 */ /* 0x100fe20000004100 */
[----:B------:R-:W-:Y:S01]  /*d810*/  FMUL.FTZ R56, R69, R44 ;  /* 0x0000002c45387220 */ /* 0x000fe20000410000 */
[----:B------:R-:W-:Y:S01]  /*d820*/  HADD2.F32 R50, -RZ, R5.H1_H1 ;  /* 0x30000005ff327230 */ /* 0x000fe20000004100 */
[----:B------:R-:W-:Y:S01]  /*d830*/  FMUL.FTZ R5, R7, R46 ;  /* 0x0000002e07057220 */ /* 0x000fe20000410000 */
[----:B------:R-:W-:Y:S01]  /*d840*/  HADD2.F32 R55, -RZ, R30.H0_H0 ;  /* 0x2000001eff377230 */ /* 0x000fe20000004100 */
[----:B------:R-:W-:Y:S01]  /*d850*/  FMUL.FTZ R61, R61, R48 ;  /* 0x000000303d3d7220 */ /* 0x000fe20000410000 */
[----:B------:R-:W-:Y:S01]  /*d860*/  HADD2.F32 R53, -RZ, R27.H0_H0 ;  /* 0x2000001bff357230 */ /* 0x000fe20000004100 */
[----:B------:R-:W-:Y:S01]  /*d870*/  FMUL.FTZ R60, R7, R50 ;  /* 0x00000032073c7220 */ /* 0x000fe20000410000 */
[--C-:B------:R-:W-:Y:S01]  /*d880*/  HADD2.F32 R9, -RZ, R10.reuse.H0_H0 ;  /* 0x2000000aff097230 */ /* 0x100fe20000004100 */
[----:B------:R-:W-:Y:S01]  /*d890*/  FFMA.FTZ R48, R55, R48, R4 ;  /* 0x0000003037307223 */ /* 0x000fe20000010004 */
[----:B------:R-:W-:Y:S01]  /*d8a0*/  HADD2.F32 R6, -RZ, R29.H1_H1 ;  /* 0x3000001dff067230 */ /* 0x000fe20000004100 */
[----:B------:R-:W-:Y:S01]  /*d8b0*/  FFMA.FTZ R5, R53, R50, R5 ;  /* 0x0000003235057223 */ /* 0x000fe20000010005 */
[----:B------:R-:W-:Y:S01]  /*d8c0*/  HADD2.F32 R47, -RZ, R10.H1_H1 ;  /* 0x3000000aff2f7230 */ /* 0x000fe20000004100 */
[----:B------:R-:W-:Y:S01]  /*d8d0*/  FFMA.FTZ R64, R57, R42, -R64 ;  /* 0x0000002a39407223 */ /* 0x000fe20000010840 */
[----:B------:R-:W-:Y:S01]  /*d8e0*/  HADD2.F32 R10, -RZ, R11.H0_H0 ;  /* 0x2000000bff0a7230 */ /* 0x000fe20000004100 */
[C---:B------:R-:W-:Y:S01]  /*d8f0*/  FMUL.FTZ R4, R6.reuse, R9 ;  /* 0x0000000906047220 */ /* 0x040fe20000410000 */
[----:B------:R-:W-:Y:S01]  /*d900*/  HADD2.F32 R52, -RZ, R31.H1_H1 ;  /* 0x3000001fff347230 */ /* 0x000fe20000004100 */
[----:B------:R-:W-:Y:S01]  /*d910*/  FMUL.FTZ R59, R6, R49 ;  /* 0x00000031063b7220 */ /* 0x000fe20000410000 */
[--C-:B------:R-:W-:Y:S01]  /*d920*/  HADD2.F32 R50, -RZ, R26.reuse.H1_H1 ;  /* 0x3000001aff327230 */ /* 0x100fe20000004100 */
[----:B------:R-:W-:Y:S01]  /*d930*/  FMUL.FTZ R6, R58, R47 ;  /* 0x0000002f3a067220 */ /* 0x000fe20000410000 */
[----:B------:R-:W-:Y:S01]  /*d940*/  HADD2.F32 R11, -RZ, R11.H1_H1 ;  /* 0x3000000bff0b7230 */ /* 0x000fe20000004100 */
[----:B------:R-:W-:Y:S01]  /*d950*/  FFMA.FTZ R49, R52, R49, R4 ;  /* 0x0000003134317223 */ /* 0x000fe20000010004 */
[----:B------:R-:W-:Y:S01]  /*d960*/  HADD2.F32 R4, -RZ, R26.H0_H0 ;  /* 0x2000001aff047230 */ /* 0x000fe20000004100 */
[-C--:B------:R-:W-:Y:S01]  /*d970*/  FMUL.FTZ R58, R58, R51.reuse ;  /* 0x000000333a3a7220 */ /* 0x080fe20000410000 */
[----:B------:R-:W-:Y:S01]  /*d980*/  F2FP.PACK_AB R5, R5, R48 ;  /* 0x000000300505723e */ /* 0x000fe200000000ff */
[----:B------:R-:W-:Y:S01]  /*d990*/  FFMA.FTZ R6, R50, R51, R6 ;  /* 0x0000003332067223 */ /* 0x000fe20000010006 */
[----:B------:R-:W-:Y:S01]  /*d9a0*/  HADD2.F32 R51, -RZ, R31.H0_H0 ;  /* 0x2000001fff337230 */ /* 0x000fe20000004100 */
[----:B------:R-:W-:-:S02]  /*d9b0*/  FMUL.FTZ R7, R66, R11 ;  /* 0x0000000b42077220 */ /* 0x000fc40000410000 */
[----:B------:R-:W-:Y:S01]  /*d9c0*/  FMUL.FTZ R66, R66, R67 ;  /* 0x0000004342427220 */ /* 0x000fe20000410000 */
[----:B------:R-:W-:Y:S01]  /*d9d0*/  F2FP.PACK_AB R6, R6, R49 ;  /* 0x000000310606723e */ /* 0x000fe200000000ff */
[----:B------:R-:W-:Y:S02]  /*d9e0*/  FMUL.FTZ R68, R69, R10 ;  /* 0x0000000a45447220 */ /* 0x000fe40000410000 */
[----:B------:R-:W-:Y:S02]  /*d9f0*/  FFMA.FTZ R63, R54, R45, -R63 ;  /* 0x0000002d363f7223 */ /* 0x000fe4000001083f */
[----:B------:R-:W-:Y:S02]  /*da00*/  FFMA.FTZ R61, R55, R8, -R61 ;  /* 0x00000008373d7223 */ /* 0x000fe4000001083d */
[----:B------:R-:W-:Y:S01]  /*da10*/  FFMA.FTZ R60, R53, R46, -R60 ;  /* 0x0000002e353c7223 */ /* 0x000fe2000001083c */
[----:B------:R-:W-:Y:S01]  /*da20*/  F2FP.PACK_AB R8, R63, R64 ;  /* 0x000000403f08723e */ /* 0x000fe200000000ff */
[----:B------:R-:W-:-:S02]  /*da30*/  FFMA.FTZ R59, R52, R9, -R59 ;  /* 0x00000009343b7223 */ /* 0x000fc4000001083b */
[----:B------:R-:W-:Y:S01]  /*da40*/  FFMA.FTZ R58, R50, R47, -R58 ;  /* 0x0000002f323a7223 */ /* 0x000fe2000001083a */
[----:B------:R-:W-:Y:S01]  /*da50*/  F2FP.PACK_AB R9, R60, R61 ;  /* 0x0000003d3c09723e */ /* 0x000fe200000000ff */
[C---:B------:R-:W-:Y:S02]  /*da60*/  FFMA.FTZ R56, R51.reuse, R10, -R56 ;  /* 0x0000000a33387223 */ /* 0x040fe40000010838 */
[----:B------:R-:W-:Y:S01]  /*da70*/  FFMA.FTZ R11, R4, R11, -R66 ;  /* 0x0000000b040b7223 */ /* 0x000fe20000010842 */
[----:B------:R-:W-:Y:S01]  /*da80*/  F2FP.PACK_AB R10, R58, R59 ;  /* 0x0000003b3a0a723e */ /* 0x000fe200000000ff */
[----:B------:R-:W-:Y:S02]  /*da90*/  FFMA.FTZ R44, R51, R44, R68 ;  /* 0x0000002c332c7223 */ /* 0x000fe40000010044 */
[----:B------:R-:W-:Y:S01]  /*daa0*/  FFMA.FTZ R7, R4, R67, R7 ;  /* 0x0000004304077223 */ /* 0x000fe20000010007 */
[----:B------:R-:W-:Y:S02]  /*dab0*/  F2FP.PACK_AB R11, R11, R56 ;  /* 0x000000380b0b723e */ /* 0x000fe400000000ff */
[----:B------:R-:W-:-:S02]  /*dac0*/  F2FP.PACK_AB R4, R62, R65 ;  /* 0x000000413e04723e */ /* 0x000fc400000000ff */
[----:B------:R-:W-:Y:S01]  /*dad0*/  F2FP.PACK_AB R7, R7, R44 ;  /* 0x0000002c0707723e */ /* 0x000fe200000000ff */
[----:B------:R1:W-:Y:S04]  /*dae0*/  STS.128 [R43+0x10080], R8 ;  /* 0x010080082b007388 */ /* 0x0003e80000000c00 */
[----:B------:R1:W-:Y:S02]  /*daf0*/  STS.128 [R40+0x10080], R4 ;  /* 0x0100800428007388 */ /* 0x0003e40000000c00 */
.L_x_925:
[----:B------:R-:W-:Y:S05]  /*db00*/  BSYNC B1 ;  /* 0x0000000000017941 */ /* 0x000fea0003800000 */
.L_x_924:
        /* <DEDUP_REMOVED lines=106> */
.L_x_931:
[----:B------:R-:W-:Y:S05]  /*e1b0*/  BSYNC B0 ;  /* 0x0000000000007941 */ /* 0x000fea0003800000 */
.L_x_930:
        /* <DEDUP_REMOVED lines=15> */
[----:B------:R-:W-:Y:S01]  /*e2b0*/  SHF.L.U32 R5, R7, 0x3, RZ ;  /* 0x0000000307057819 */ /* 0x000fe200000006ff */
[----:B------:R-:W-:Y:S01]  /*e2c0*/  HADD2.F32 R57, -RZ, R29.H0_H0 ;  /* 0x2000001dff397230 */ /* 0x000fe20000004100 */
[----:B------:R-:W-:Y:S01]  /*e2d0*/  LEA.HI R4, R4, R7, RZ, 0x3 ;  /* 0x0000000704047211 */ /* 0x000fe200078f18ff */
[----:B------:R-:W-:Y:S01]  /*e2e0*/  HADD2.F32 R66, -RZ, R24.H0_H0 ;  /* 0x20000018ff427230 */ /* 0x000fe20000004100 */
[----:B------:R-:W-:-:S02]  /*e2f0*/  SHF.L.U32 R9, R9, 0x7, RZ ;  /* 0x0000000709097819 */ /* 0x000fc400000006ff */
[----:B------:R-:W-:Y:S02]  /*e300*/  LOP3.LUT R46, R46, 0x38, R5, 0xf8, !PT ;  /* 0x000000382e2e7812 */ /* 0x000fe400078ef805 */
[----:B------:R-:W-:Y:S02]  /*e310*/  SHF.L.U32 R4, R4, 0xa, RZ ;  /* 0x0000000a04047819 */ /* 0x000fe400000006ff */
[----:B------:R-:W-:Y:S02]  /*e320*/  LOP3.LUT R9, R9, 0x7fffe000, RZ, 0xc0, !PT ;  /* 0x7fffe00009097812 */ /* 0x000fe400078ec0ff */
[-C--:B------:R-:W-:Y:S02]  /*e330*/  LOP3.LUT R6, R6, R45.reuse, RZ, 0x3c, !PT ;  /* 0x0000002d06067212 */ /* 0x080fe400078e3cff */
        /* <DEDUP_REMOVED lines=73> */
.L_x_929:
[----:B------:R-:W-:Y:S05]  /*e7d0*/  BSYNC B1 ;  /* 0x0000000000017941 */ /* 0x000fea0003800000 */
.L_x_928:
[----:B-1----:R-:W-:-:S04]  /*e7e0*/  IADD3 R40, R80, 0x60, RZ ;  /* 0x0000006050287810 */ /* 0x002fc80007ffe0ff */
        /* <DEDUP_REMOVED lines=17> */
[----:B------:R-:W-:Y:S01]  /*e900*/  HADD2.F32 R50, -RZ, R36.H1_H1 ;  /* 0x30000024ff327230 */ /* 0x000fe20000004100 */
[----:B------:R-:W-:Y:S01]  /*e910*/  SHF.R.S32.HI R5, RZ, 0x1f, R4 ;  /* 0x0000001fff057819 */ /* 0x000fe20000011404 */
[--C-:B------:R-:W-:Y:S01]  /*e920*/  HADD2.F32 R56, -RZ, R38.reuse.H1_H1 ;  /* 0x30000026ff387230 */ /* 0x100fe20000004100 */
[----:B------:R-:W-:Y:S01]  /*e930*/  SHF.L.U32 R7, R4, 0x3, RZ ;  /* 0x0000000304077819 */ /* 0x000fe200000006ff */
[----:B------:R-:W-:Y:S01]  /*e940*/  HADD2.F32 R59, -RZ, R38.H0_H0 ;  /* 0x20000026ff3b7230 */ /* 0x000fe20000004100 */
[----:B------:R-:W-:Y:S01]  /*e950*/  LEA.HI R5, R5, R4, RZ, 0x3 ;  /* 0x0000000405057211 */ /* 0x000fe200078f18ff */
[----:B------:R-:W-:Y:S01]  /*e960*/  HADD2.F32 R55, -RZ, R33.H1_H1 ;  /* 0x30000021ff377230 */ /* 0x000fe20000004100 */
[-C--:B------:R-:W-:Y:S01]  /*e970*/  LOP3.LUT R43, R43, R44.reuse, RZ, 0x3c, !PT ;  /* 0x0000002c2b2b7212 */ /* 0x080fe200078e3cff */
[----:B------:R-:W-:Y:S01]  /*e980*/  HADD2.F32 R36, -RZ, R35.H1_H1 ;  /* 0x30000023ff247230 */ /* 0x000fe20000004100 */
[----:B------:R-:W-:Y:S01]  /*e990*/  LOP3.LUT R7, R46, 0x38, R7, 0xf8, !PT ;  /* 0x000000382e077812 */ /* 0x000fe200078ef807 */
[----:B------:R-:W-:Y:S01]  /*e9a0*/  HADD2.F32 R33, -RZ, R33.H0_H0 ;  /* 0x20000021ff217230 */ /* 0x000fe20000004100 */
[----:B------:R-:W-:Y:S01]  /*e9b0*/  SHF.L.U32 R5, R5, 0xa, RZ ;  /* 0x0000000a05057819 */ /* 0x000fe200000006ff */
[----:B------:R-:W-:Y:S01]  /*e9c0*/  HADD2.F32 R35, -RZ, R35.H0_H0 ;  /* 0x20000023ff237230 */ /* 0x000fe20000004100 */
[----:B------:R-:W-:Y:S01]  /*e9d0*/  IADD3 R43, R40, R43, RZ ;  /* 0x0000002b282b7210 */ /* 0x000fe20007ffe0ff */
[----:B------:R-:W-:Y:S01]  /*e9e0*/  HADD2.F32 R60, -RZ, R32.H1_H1 ;  /* 0x30000020ff3c7230 */ /* 0x000fe20000004100 */
[----:B------:R-:W-:-:S02]  /*e9f0*/  LOP3.LUT R4, R7, R44, RZ, 0x3c, !PT ;  /* 0x0000002c07047212 */ /* 0x000fc400078e3cff */
        /* <DEDUP_REMOVED lines=29> */
[C---:B------:R-:W-:Y:S01]  /*ebd0*/  FMUL.FTZ R62, R33.reuse, R48 ;  /* 0x00000030213e7220 */ /* 0x040fe20000410000 */
[----:B------:R-:W-:Y:S01]  /*ebe0*/  HADD2.F32 R54, -RZ, R6.H1_H1 ;  /* 0x30000006ff367230 */ /* 0x000fe20000004100 */
[----:B------:R-:W-:Y:S01]  /*ebf0*/  FMUL.FTZ R33, R33, R53 ;  /* 0x0000003521217220 */ /* 0x000fe20000410000 */
[--C-:B------:R-:W-:Y:S01]  /*ec00*/  HADD2.F32 R10, -RZ, R11.reuse.H0_H0 ;  /* 0x2000000bff0a7230 */ /* 0x100fe20000004100 */
[-C--:B------:R-:W-:Y:S01]  /*ec10*/  FMUL.FTZ R4, R4, R5.reuse ;  /* 0x0000000504047220 */ /* 0x080fe20000410000 */
[----:B------:R-:W-:Y:S01]  /*ec20*/  HADD2.F32 R11, -RZ, R11.H1_H1 ;  /* 0x3000000bff0b7230 */ /* 0x000fe20000004100 */
[----:B------:R-:W-:Y:S01]  /*ec30*/  FFMA.FTZ R61, R58, R5, R61 ;  /* 0x000000053a3d7223 */ /* 0x000fe2000001003d */
[----:B------:R-:W-:Y:S01]  /*ec40*/  HADD2.F32 R5, -RZ, R34.H1_H1 ;  /* 0x30000022ff057230 */ /* 0x000fe20000004100 */
[----:B------:R-:W-:Y:S01]  /*ec50*/  FFMA.FTZ R53, R35, R53, R62 ;  /* 0x0000003523357223 */ /* 0x000fe2000001003e */
[----:B------:R-:W-:Y:S01]  /*ec60*/  HADD2.F32 R6, -RZ, R7.H0_H0 ;  /* 0x20000007ff067230 */ /* 0x000fe20000004100 */
[C---:B------:R-:W-:Y:S01]  /*ec70*/  FMUL.FTZ R63, R60.reuse, R49 ;  /* 0x000000313c3f7220 */ /* 0x040fe20000410000 */
[----:B------:R-:W-:Y:S01]  /*ec80*/  HADD2.F32 R37, -RZ, R37.H0_H0 ;  /* 0x20000025ff257230 */ /* 0x000fe20000004100 */
[-C--:B------:R-:W-:Y:S01]  /*ec90*/  FMUL.FTZ R60, R60, R54.reuse ;  /* 0x000000363c3c7220 */ /* 0x080fe20000410000 */
[----:B------:R-:W-:Y:S01]  /*eca0*/  HADD2.F32 R62, -RZ, R32.H0_H0 ;  /* 0x20000020ff3e7230 */ /* 0x000fe20000004100 */
[----:B------:R-:W-:Y:S01]  /*ecb0*/  FFMA.FTZ R54, R5, R54, R63 ;  /* 0x0000003605367223 */ /* 0x000fe2000001003f */
[----:B------:R-:W-:Y:S01]  /*ecc0*/  HADD2.F32 R7, -RZ, R7.H1_H1 ;  /* 0x30000007ff077230 */ /* 0x000fe20000004100 */
[C---:B------:R-:W-:Y:S01]  /*ecd0*/  FMUL.FTZ R32, R37.reuse, R10 ;  /* 0x0000000a25207220 */ /* 0x040fe20000410000 */
[----:B------:R-:W-:Y:S01]  /*ece0*/  HADD2.F32 R39, -RZ, R39.H0_H0 ;  /* 0x20000027ff277230 */ /* 0x000fe20000004100 */
[----:B------:R-:W-:Y:S01]  /*ecf0*/  FMUL.FTZ R63, R62, R11 ;  /* 0x0000000b3e3f7220 */ /* 0x000fe20000410000 */
[----:B------:R-:W-:Y:S01]  /*ed00*/  HADD2.F32 R34, -RZ, R34.H0_H0 ;  /* 0x20000022ff227230 */ /* 0x000fe20000004100 */
[----:B------:R-:W-:-:S02]  /*ed10*/  FMUL.FTZ R37, R37, R6 ;  /* 0x0000000625257220 */ /* 0x000fc40000410000 */
[----:B------:R-:W-:Y:S02]  /*ed20*/  FMUL.FTZ R62, R62, R7 ;  /* 0x000000073e3e7220 */ /* 0x000fe40000410000 */
[----:B------:R-:W-:Y:S02]  /*ed30*/  FFMA.FTZ R50, R56, R45, -R50 ;  /* 0x0000002d38327223 */ /* 0x000fe40000010832 */
[----:B------:R-:W-:Y:S02]  /*ed40*/  FFMA.FTZ R55, R36, R47, -R55 ;  /* 0x0000002f24377223 */ /* 0x000fe40000010837 */
[----:B------:R-:W-:Y:S02]  /*ed50*/  FFMA.FTZ R57, R59, R8, -R57 ;  /* 0x000000083b397223 */ /* 0x000fe40000010839 */
        /* <DEDUP_REMOVED lines=17> */
.L_x_933:
[----:B------:R-:W-:Y:S05]  /*ee70*/  BSYNC B0 ;  /* 0x0000000000007941 */ /* 0x000fea0003800000 */
.L_x_932:
[----:B------:R-:W-:-:S13]  /*ee80*/  ISETP.GE.AND P0, PT, R229, c[0x0][0x27c], PT ;  /* 0x00009f00e5007a0c */ /* 0x000fda0003f06270 */
[----:B------:R-:W-:Y:S05]  /*ee90*/  @P0 BRA `(.L_x_911) ;  /* 0x000005f000000947 */ /* 0x000fea0003800000 */
[----:B-1----:R-:W-:Y:S01]  /*eea0*/  SHF.R.S32.HI R4, RZ, 0x1f, R229 ;  /* 0x0000001fff047819 */ /* 0x002fe200000114e5 */
[----:B------:R-:W-:Y:S02]  /*eeb0*/  HADD2.F32 R45, -RZ, R28.H0_H0 ;  /* 0x2000001cff2d7230 */ /* 0x000fe40000004100 */
[--C-:B------:R-:W-:Y:S01]  /*eec0*/  HADD2.F32 R43, -RZ, R30.reuse.H1_H1 ;  /* 0x3000001eff2b7230 */ /* 0x100fe20000004100 */
        /* <DEDUP_REMOVED lines=8> */
[----:B------:R-:W-:-:S02]  /*ef50*/  SHF.R.S32.HI R4, RZ, 0x1f, R7 ;  /* 0x0000001fff047819 */ /* 0x000fc40000011407 */
[----:B------:R-:W-:Y:S02]  /*ef60*/  LOP3.LUT R6, R5, R44, RZ, 0x3c, !PT ;  /* 0x0000002c05067212 */ /* 0x000fe400078e3cff */
[----:B------:R-:W-:Y:S02]  /*ef70*/  SHF.L.U32 R5, R7, 0x3, RZ ;  /* 0x0000000307057819 */ /* 0x000fe400000006ff */
[----:B------:R-:W-:Y:S02]  /*ef80*/  SHF.L.U32 R9, R9, 0x7, RZ ;  /* 0x0000000709097819 */ /* 0x000fe400000006ff */
[----:B------:R-:W-:Y:S02]  /*ef90*/  LEA.HI R4, R4, R7, RZ, 0x3 ;  /* 0x0000000704047211 */ /* 0x000fe400078f18ff */
[----:B------:R-:W-:Y:S02]  /*efa0*/  LOP3.LUT R5, R46, 0x38, R5, 0xf8, !PT ;  /* 0x000000382e057812 */ /* 0x000fe400078ef805 */
[----:B------:R-:W-:-:S02]  /*efb0*/  LOP3.LUT R9, R9, 0x7fffe000, RZ, 0xc0, !PT ;  /* 0x7fffe00009097812 */ /* 0x000fc400078ec0ff */
[----:B------:R-:W-:Y:S02]  /*efc0*/  SHF.L.U32 R4, R4, 0xa, RZ ;  /* 0x0000000a04047819 */ /* 0x000fe400000006ff */
[----:B------:R-:W-:Y:S02]  /*efd0*/  LOP3.LUT R44, R5, R44, RZ, 0x3c, !PT ;  /* 0x0000002c052c7212 */ /* 0x000fe400078e3cff */
[--C-:B------:R-:W-:Y:S02]  /*efe0*/  IADD3 R6, R6, R9, R40.reuse ;  /* 0x0000000906067210 */ /* 0x100fe40007ffe028 */
[----:B------:R-:W-:Y:S02]  /*eff0*/  LOP3.LUT R5, R4, 0x7fffe000, RZ, 0xc0, !PT ;  /* 0x7fffe00004057812 */ /* 0x000fe400078ec0ff */
[----:B------:R-:W-:Y:S02]  /*f000*/  SHF.L.U32 R32, R6, 0x1, RZ ;  /* 0x0000000106207819 */ /* 0x000fe400000006ff */
[----:B------:R-:W-:Y:S01]  /*f010*/  IADD3 R5, R44, R5, R40 ;  /* 0x000000052c057210 */ /* 0x000fe20007ffe028 */
[----:B------:R-:W-:-:S02]  /*f020*/  HADD2.F32 R44, -RZ, R25.H1_H1 ;  /* 0x30000019ff2c7230 */ /* 0x000fc40000004100 */
[----:B------:R-:W1:Y:S01]  /*f030*/  LDS.128 R8, [R32+0x10080] ;  /* 0x0100800020087984 */ /* 0x000e620000000c00 */
[----:B------:R-:W-:Y:S01]  /*f040*/  SHF.L.U32 R33, R5, 0x1, RZ ;  /* 0x0000000105217819 */ /* 0x000fe200000006ff */
[----:B------:R-:W-:-:S04]  /*f050*/  HADD2.F32 R25, -RZ, R25.H0_H0 ;  /* 0x20000019ff197230 */ /* 0x000fc80000004100 */
[----:B------:R-:W2:Y:S01]  /*f060*/  LDS.128 R4, [R33+0x10080] ;  /* 0x0100800021047984 */ /* 0x000ea20000000c00 */
[--C-:B-1----:R-:W-:Y:S02]  /*f070*/  HADD2.F32 R34, -RZ, R8.reuse.H0_H0 ;  /* 0x20000008ff227230 */ /* 0x102fe40000004100 */
[----:B------:R-:W-:Y:S02]  /*f080*/  HADD2.F32 R35, -RZ, R8.H1_H1 ;  /* 0x30000008ff237230 */ /* 0x000fe40000004100 */
[----:B------:R-:W-:Y:S01]  /*f090*/  HADD2.F32 R8, -RZ, R9.H0_H0 ;  /* 0x20000009ff087230 */ /* 0x000fe20000004100 */
[----:B------:R-:W-:Y:S01]  /*f0a0*/  FMUL.FTZ R46, R39, R34 ;  /* 0x00000022272e7220 */ /* 0x000fe20000410000 */
[--C-:B--2---:R-:W-:Y:S01]  /*f0b0*/  HADD2.F32 R38, -RZ, R4.reuse.H0_H0 ;  /* 0x20000004ff267230 */ /* 0x104fe20000004100 */
[C---:B------:R-:W-:Y:S01]  /*f0c0*/  FMUL.FTZ R49, R44.reuse, R35 ;  /* 0x000000232c317220 */ /* 0x040fe20000410000 */
[----:B------:R-:W-:Y:S01]  /*f0d0*/  HADD2.F32 R40, -RZ, R4.H1_H1 ;  /* 0x30000004ff287230 */ /* 0x000fe20000004100 */
[----:B------:R-:W-:Y:S01]  /*f0e0*/  FMUL.FTZ R30, R45, R8 ;  /* 0x000000082d1e7220 */ /* 0x000fe20000410000 */
        /* <DEDUP_REMOVED lines=9> */
[----:B------:R-:W-:Y:S01]  /*f180*/  FFMA.FTZ R49, R28, R40, R49 ;  /* 0x000000281c317223 */ /* 0x000fe20000010031 */
        /* <DEDUP_REMOVED lines=14> */
[----:B------:R-:W-:Y:S01]  /*f270*/  HADD2.F32 R11, -RZ, R11.H1_H1 ;  /* 0x3000000bff0b7230 */ /* 0x000fe20000004100 */
[C---:B------:R-:W-:Y:S01]  /*f280*/  FMUL.FTZ R51, R46.reuse, R37 ;  /* 0x000000252e337220 */ /* 0x040fe20000410000 */
[----:B------:R-:W-:Y:S01]  /*f290*/  HADD2.F32 R6, -RZ, R7.H0_H0 ;  /* 0x20000007ff067230 */ /* 0x000fe20000004100 */
[-C--:B------:R-:W-:Y:S01]  /*f2a0*/  FMUL.FTZ R46, R46, R42.reuse ;  /* 0x0000002a2e2e7220 */ /* 0x080fe20000410000 */
[----:B------:R-:W-:Y:S01]  /*f2b0*/  HADD2.F32 R29, -RZ, R29.H0_H0 ;  /* 0x2000001dff1d7230 */ /* 0x000fe20000004100 */
[----:B------:R-:W-:Y:S01]  /*f2c0*/  FFMA.FTZ R51, R5, R42, R51 ;  /* 0x0000002a05337223 */ /* 0x000fe20000010033 */
[----:B------:R-:W-:Y:S01]  /*f2d0*/  HADD2.F32 R50, -RZ, R24.H0_H0 ;  /* 0x20000018ff327230 */ /* 0x000fe20000004100 */
[----:B------:R-:W-:Y:S01]  /*f2e0*/  FFMA.FTZ R39, R43, R34, -R39 ;  /* 0x000000222b277223 */ /* 0x000fe20000010827 */
        /* <DEDUP_REMOVED lines=17> */
[C---:B------:R-:W-:Y:S01]  /*f400*/  FFMA.FTZ R50, R26.reuse, R11, -R50 ;  /* 0x0000000b1a327223 */ /* 0x040fe20000010832 */
        /* <DEDUP_REMOVED lines=8> */
.L_x_911:
[----:B------:R-:W-:Y:S05]  /*f490*/  BSYNC B2 ;  /* 0x0000000000027941 */ /* 0x000fea0003800000 */
.L_x_883:
[----:B------:R-:W-:Y:S01]  /*f4a0*/  IMAD R21, R21, c[0x0][0x208], RZ ;  /* 0x0000820015157a24 */ /* 0x000fe200078e02ff */
[----:B-1--4-:R-:W-:Y:S01]  /*f4b0*/  SHF.R.S32.HI R7, RZ, 0x4, R14 ;  /* 0x00000004ff077819 */ /* 0x012fe2000001140e */
[----:B------:R-:W-:Y:S01]  /*f4c0*/  IMAD.SHL.U32 R6, R13, 0x40, RZ ;  /* 0x000000400d067824 */ /* 0x000fe200078e00ff */
[----:B------:R-:W-:Y:S01]  /*f4d0*/  LEA.HI R82, R15, R224, RZ, 0x5 ;  /* 0x000000e00f527211 */ /* 0x000fe200078f28ff */
[----:B------:R-:W-:Y:S01]  /*f4e0*/  IMAD.WIDE.U32 R8, R234, c[0x0][0x208], RZ ;  /* 0x00008200ea087a25 */ /* 0x000fe200078e00ff */
[----:B------:R-:W-:Y:S01]  /*f4f0*/  LEA.HI R14, R14, R7, RZ, 0x1 ;  /* 0x000000070e0e7211 */ /* 0x000fe200078f08ff */
[----:B------:R-:W-:-:S04]  /*f500*/  DEPBAR.LE SB0, 0x0 ;  /* 0x000080000000791a */ /* 0x000fc80000000000 */
[----:B------:R-:W-:Y:S01]  /*f510*/  IMAD R4, R234, c[0x0][0x20c], R21 ;  /* 0x00008300ea047a24 */ /* 0x000fe200078e0215 */
[----:B------:R-:W-:Y:S01]  /*f520*/  LOP3.LUT R6, R6, 0x1c0, RZ, 0xc0, !PT ;  /* 0x000001c006067812 */ /* 0x000fe200078ec0ff */
[----:B------:R-:W-:Y:S01]  /*f530*/  IMAD.SHL.U32 R5, R80, 0x8, RZ ;  /* 0x0000000850057824 */ /* 0x000fe200078e00ff */
[----:B------:R-:W-:Y:S01]  /*f540*/  SHF.R.S32.HI R88, RZ, 0x1f, R229 ;  /* 0x0000001fff587819 */ /* 0x000fe200000114e5 */
[----:B------:R-:W-:Y:S01]  /*f550*/  IMAD.IADD R9, R9, 0x1, R4 ;  /* 0x0000000109097824 */ /* 0x000fe200078e0204 */
[----:B------:R-:W-:Y:S01]  /*f560*/  LOP3.LUT R4, R14, 0xfffffffe, RZ, 0xc0, !PT ;  /* 0xfffffffe0e047812 */ /* 0x000fe200078ec0ff */
[----:B------:R-:W-:Y:S01]  /*f570*/  IMAD R20, R20, c[0x0][0x218], RZ ;  /* 0x0000860014147a24 */ /* 0x000fe200078e02ff */
[----:B------:R-:W-:Y:S01]  /*f580*/  LOP3.LUT R5, R6, 0x8, R5, 0xf8, !PT ;  /* 0x0000000806057812 */ /* 0x000fe200078ef805 */
[----:B------:R-:W-:Y:S01]  /*f590*/  IMAD.WIDE.U32 R8, R233, c[0x0][0x218], R8 ;  /* 0x00008600e9087a25 */ /* 0x000fe200078e0008 */
[----:B------:R-:W-:Y:S01]  /*f5a0*/  SHF.R.U32.HI R6, RZ, 0x3, R6 ;  /* 0x00000003ff067819 */ /* 0x000fe20000011606 */
[----:B------:R-:W-:Y:S01]  /*f5b0*/  BSSY B0, `(.L_x_934) ;  /* 0x0000070000007945 */ /* 0x000fe20003800000 */
[----:B------:R-:W-:Y:S01]  /*f5c0*/  LOP3.LUT R16, R16, 0xfffffff7, RZ, 0xc0, !PT ;  /* 0xfffffff710107812 */ /* 0x000fe200078ec0ff */
[----:B------:R-:W-:Y:S01]  /*f5d0*/  IMAD.IADD R4, R7, 0x1, -R4 ;  /* 0x0000000107047824 */ /* 0x000fe200078e0a04 */
[----:B------:R-:W-:Y:S01]  /*f5e0*/  LOP3.LUT R5, R5, R6, RZ, 0x3c, !PT ;  /* 0x0000000605057212 */ /* 0x000fe200078e3cff */
[----:B------:R-:W-:Y:S01]  /*f5f0*/  IMAD R20, R233, c[0x0][0x21c], R20 ;  /* 0x00008700e9147a24 */ /* 0x000fe200078e0214 */
[----:B------:R-:W-:Y:S01]  /*f600*/  BAR.SYNC.DEFER_BLOCKING 0x0 ;  /* 0x0000000000007b1d */ /* 0x000fe20000010000 */
[----:B------:R-:W-:Y:S01]  /*f610*/  IADD3 R10, P0, R22, R8, RZ ;  /* 0x00000008160a7210 */ /* 0x000fe20007f1e0ff */
[----:B------:R-:W-:Y:S01]  /*f620*/  IMAD.SHL.U32 R8, R12, 0x40, RZ ;  /* 0x000000400c087824 */ /* 0x000fe200078e00ff */
[----:B------:R-:W-:Y:S01]  /*f630*/  LEA.HI R88, R88, R229, RZ, 0x3 ;  /* 0x000000e558587211 */ /* 0x000fe200078f18ff */
[----:B------:R-:W-:Y:S01]  /*f640*/  IMAD R217, R4, 0x200, R5 ;  /* 0x0000020004d97824 */ /* 0x000fe200078e0205 */
[----:B------:R-:W-:Y:S01]  /*f650*/  R2P PR, R13, 0x6 ;  /* 0x000000060d007804 */ /* 0x000fe20000000000 */
[----:B------:R-:W-:Y:S01]  /*f660*/  IMAD.IADD R29, R83, 0x1, -R80 ;  /* 0x00000001531d7824 */ /* 0x000fe200078e0a50 */
[----:B------:R-:W-:Y:S01]  /*f670*/  IADD3.X R17, R17, R9, R20, P0, !PT ;  /* 0x0000000911117210 */ /* 0x000fe200007fe414 */
[----:B------:R-:W-:Y:S01]  /*f680*/  IMAD.SHL.U32 R217, R217, 0x2, RZ ;  /* 0x00000002d9d97824 */ /* 0x000fe200078e00ff */
[----:B------:R-:W-:Y:S01]  /*f690*/  LEA R28, P0, R10, c[0x0][0x1f8], 0x1 ;  /* 0x00007e000a1c7a11 */ /* 0x000fe200078008ff */
[----:B------:R-:W-:Y:S01]  /*f6a0*/  IMAD.SHL.U32 R9, R0, 0x40, RZ ;  /* 0x0000004000097824 */ /* 0x000fe200078e00ff */
[----:B------:R-:W-:Y:S01]  /*f6b0*/  LOP3.LUT R8, R8, 0x1c0, RZ, 0xc0, !PT ;  /* 0x000001c008087812 */ /* 0x000fe200078ec0ff */
[----:B------:R-:W-:Y:S01]  /*f6c0*/  IMAD.SHL.U32 R0, R82, 0x20, RZ ;  /* 0x0000002052007824 */ /* 0x000fe200078e00ff */
[C---:B------:R-:W-:Y:S01]  /*f6d0*/  IADD3 R5, R217.reuse, 0xa080, RZ ;  /* 0x0000a080d9057810 */ /* 0x040fe20007ffe0ff */
[----:B------:R-:W-:Y:S01]  /*f6e0*/  SHFL.IDX PT, R30, R28, RZ, 0x181f ;  /* 0x00181fff1c1e7589 */ /* 0x000fe200000e0000 */
[----:B------:R-:W-:Y:S01]  /*f6f0*/  LEA.HI.X R10, R10, c[0x0][0x1fc], R17, 0x1, P0 ;  /* 0x00007f000a0a7a11 */ /* 0x000fe200000f0c11 */
[----:B------:R-:W-:Y:S01]  /*f700*/  IMAD.SHL.U32 R235, R2, 0x2, RZ ;  /* 0x0000000202eb7824 */ /* 0x000fe200078e00ff */
[----:B------:R-:W-:-:S02]  /*f710*/  IADD3 R216, R217, 0xa0a0, RZ ;  /* 0x0000a0a0d9d87810 */ /* 0x000fc40007ffe0ff */
[----:B------:R-:W-:Y:S01]  /*f720*/  @P1 IADD3 R216, R5, -0x20, RZ ;  /* 0xffffffe005d81810 */ /* 0x000fe20007ffe0ff */
[----:B------:R-:W-:Y:S01]  /*f730*/  IMAD.SHL.U32 R5, R4, 0x8, RZ ;  /* 0x0000000804057824 */ /* 0x000fe200078e00ff */
[----:B------:R-:W1:Y:S01]  /*f740*/  SHFL.IDX PT, R31, R10, RZ, 0x181f ;  /* 0x00181fff0a1f7589 */ /* 0x000e6200000e0000 */
[----:B------:R-:W-:Y:S02]  /*f750*/  LOP3.LUT R9, R9, 0xfffffe00, RZ, 0xc0, !PT ;  /* 0xfffffe0009097812 */ /* 0x000fe400078ec0ff */
[----:B------:R-:W-:Y:S01]  /*f760*/  LOP3.LUT R0, R0, 0x7ffffc00, RZ, 0xc0, !PT ;  /* 0x7ffffc0000007812 */ /* 0x000fe200078ec0ff */
[----:B------:R2:W3:Y:S01]  /*f770*/  LDSM.16.M88.4 R12, [R217+0xa080] ;  /* 0x00a08000d90c783b */ /* 0x0004e20000000200 */
[----:B------:R-:W-:Y:S02]  /*f780*/  LOP3.LUT R5, R8, 0x8, R5, 0xf8, !PT ;  /* 0x0000000808057812 */ /* 0x000fe400078ef805 */
[----:B------:R-:W-:Y:S01]  /*f790*/  SHF.R.U32.HI R8, RZ, 0x3, R8 ;  /* 0x00000003ff087819 */ /* 0x000fe20000011608 */
[----:B------:R2:W4:Y:S01]  /*f7a0*/  LDSM.16.M88.4 R40, [R217+0xa880] ;  /* 0x00a88000d928783b */ /* 0x0005220000000200 */
[----:B------:R-:W-:-:S02]  /*f7b0*/  ISETP.GE.AND P1, PT, R3, c[0x0][0x1d4], PT ;  /* 0x0000750003007a0c */ /* 0x000fc40003f26270 */
[----:B------:R-:W-:Y:S01]  /*f7c0*/  LOP3.LUT R8, R5, R8, RZ, 0x3c, !PT ;  /* 0x0000000805087212 */ /* 0x000fe200078e3cff */
[----:B------:R2:W2:Y:S01]  /*f7d0*/  LDSM.16.M88.4 R20, [R217+0xb080] ;  /* 0x00b08000d914783b */ /* 0x0004a20000000200 */
[----:B------:R-:W-:Y:S02]  /*f7e0*/  ISETP.LT.OR P0, PT, R29, 0x1, P1 ;  /* 0x000000011d00780c */ /* 0x000fe40000f01670 */
[----:B------:R-:W-:Y:S01]  /*f7f0*/  IADD3 R0, R8, R9, R0 ;  /* 0x0000000908007210 */ /* 0x000fe20007ffe000 */
[----:B------:R2:W2:Y:S01]  /*f800*/  LDSM.16.M88.4 R48, [R216] ;  /* 0x00000000d830783b */ /* 0x0004a20000000200 */
[----:B------:R-:W-:Y:S02]  /*f810*/  LOP3.LUT R88, R88, 0xfffffff8, RZ, 0xc0, !PT ;  /* 0xfffffff858587812 */ /* 0x000fe400078ec0ff */
[C---:B------:R-:W-:Y:S01]  /*f820*/  LEA R218, R0.reuse, 0x10080, 0x1 ;  /* 0x0001008000da7811 */ /* 0x040fe200078e08ff */
[----:B------:R-:W-:Y:S01]  /*f830*/  IMAD.SHL.U32 R4, R0, 0x2, RZ ;  /* 0x0000000200047824 */ /* 0x000fe200078e00ff */
[----:B------:R2:W2:Y:S01]  /*f840*/  LDSM.16.M88.4 R36, [R216+0x800] ;  /* 0x00080000d824783b */ /* 0x0004a20000000200 */
[----:B------:R-:W-:Y:S01]  /*f850*/  SHF.R.S32.HI R84, RZ, 0x1f, R19 ;  /* 0x0000001fff547819 */ /* 0x000fe20000011413 */
[----:B------:R-:W-:Y:S01]  /*f860*/  IMAD.MOV.U32 R0, RZ, RZ, 0x20 ;  /* 0x00000020ff007424 */ /* 0x000fe200078e00ff */
[----:B------:R-:W-:Y:S01]  /*f870*/  SHF.R.S32.HI R11, RZ, 0x1f, R18 ;  /* 0x0000001fff0b7819 */ /* 0x000fe20000011412 */
[----:B------:R-:W-:Y:S01]  /*f880*/  IMAD R96, R221, 0x2, R218 ;  /* 0x00000002dd607824 */ /* 0x000fe200078e02da */
[----:B------:R2:W2:Y:S01]  /*f890*/  LDSM.16.M88.4 R24, [R216+0x1000] ;  /* 0x00100000d818783b */ /* 0x0004a20000000200 */
[----:B-1----:R-:W-:Y:S01]  /*f8a0*/  IMAD.WIDE R32, R3, 0x2, R30 ;  /* 0x0000000203207825 */ /* 0x002fe200078e021e */
[----:B------:R-:W-:-:S02]  /*f8b0*/  LEA.HI R84, R84, R19, RZ, 0x3 ;  /* 0x0000001354547211 */ /* 0x000fc400078f18ff */
[----:B------:R-:W1:Y:S01]  /*f8c0*/  LDSM.16.M88.4 R4, [R4+0x10080] ;  /* 0x010080000404783b */ /* 0x000e620000000200 */
[----:B------:R-:W-:Y:S01]  /*f8d0*/  IMAD.WIDE R34, R88, 0x2, R30 ;  /* 0x0000000258227825 */ /* 0x000fe200078e021e */
[----:B------:R-:W-:Y:S02]  /*f8e0*/  LOP3.LUT R84, R84, 0xfffffff8, RZ, 0xc0, !PT ;  /* 0xfffffff854547812 */ /* 0x000fe400078ec0ff */
[----:B------:R1:W1:Y:S01]  /*f8f0*/  LDSM.16.M88.4 R64, [R96] ;  /* 0x000000006040783b */ /* 0x0002620000000200 */
[----:B------:R-:W-:Y:S02]  /*f900*/  LEA.HI R238, R11, R18, RZ, 0x3 ;  /* 0x000000120bee7211 */ /* 0x000fe400078f18ff */
[----:B------:R-:W-:Y:S01]  /*f910*/  SEL R220, R0, 0xffffffe0, !P2 ;  /* 0xffffffe000dc7807 */ /* 0x000fe20005000000 */
[----:B------:R-:W-:Y:S01]  /*f920*/  @!PT LDS RZ, [RZ] ;  /* 0x00000000fffff984 */ /* 0x000fe20000000800 */
[----:B------:R-:W-:Y:S01]  /*f930*/  @!PT LDS RZ, [RZ] ;  /* 0x00000000fffff984 */ /* 0x000fe20000000800 */
[----:B------:R-:W-:Y:S01]  /*f940*/  @!PT LDS RZ, [RZ] ;  /* 0x00000000fffff984 */ /* 0x000fe20000000800 */
[----:B------:R5:W-:Y:S01]  /*f950*/  LDGSTS.E.BYPASS.LTC128B.128 [R235+0x4080], [R32.64], !P0 ;  /* 0x0408000020eb7fae */ /* 0x000be2000c101d50 */
[----:B------:R-:W-:Y:S02]  /*f960*/  ISETP.GE.AND P0, PT, R229, c[0x0][0x1d4], PT ;  /* 0x00007500e5007a0c */ /* 0x000fe40003f06270 */
[----:B------:R-:W-:-:S02]  /*f970*/  LOP3.LUT R238, R238, 0xfffffff8, RZ, 0xc0, !PT ;  /* 0xfffffff8eeee7812 */ /* 0x000fc400078ec0ff */
[----:B------:R-:W-:Y:S02]  /*f980*/  LOP3.LUT R2, R8, R9, RZ, 0xfc, !PT ;  /* 0x0000000908027212 */ /* 0x000fe400078efcff */
[----:B------:R-:W-:Y:S02]  /*f990*/  SHF.R.S32.HI R0, RZ, 0x1f, R3 ;  /* 0x0000001fff007819 */ /* 0x000fe40000011403 */
[----:B------:R-:W-:Y:S02]  /*f9a0*/  SHF.R.S32.HI R93, RZ, 0x1f, R88 ;  /* 0x0000001fff5d7819 */ /* 0x000fe40000011458 */
[----:B------:R-:W-:Y:S02]  /*f9b0*/  SHF.R.S32.HI R91, RZ, 0x1f, R84 ;  /* 0x0000001fff5b7819 */ /* 0x000fe40000011454 */
[----:B------:R-:W-:Y:S02]  /*f9c0*/  SHF.R.S32.HI R89, RZ, 0x1f, R238 ;  /* 0x0000001fff597819 */ /* 0x000fe400000114ee */
[----:B------:R-:W-:-:S02]  /*f9d0*/  @P0 LOP3.LUT R16, R16, 0x8, RZ, 0xfc, !PT ;  /* 0x0000000810100812 */ /* 0x000fc400078efcff */
[----:B------:R-:W-:Y:S02]  /*f9e0*/  ISETP.LT.OR P0, PT, R29, 0x1, P0 ;  /* 0x000000011d00780c */ /* 0x000fe40000701670 */
[----:B------:R-:W-:Y:S02]  /*f9f0*/  LOP3.LUT R16, R16, 0xfffffffb, RZ, 0xc0, !PT ;  /* 0xfffffffb10107812 */ /* 0x000fe400078ec0ff */
[C---:B------:R-:W-:Y:S02]  /*fa00*/  IADD3 R211, R216.reuse, 0x800, RZ ;  /* 0x00000800d8d37810 */ /* 0x040fe40007ffe0ff */
[----:B------:R-:W-:Y:S01]  /*fa10*/  IADD3 R210, R216, 0x1000, RZ ;  /* 0x00001000d8d27810 */ /* 0x000fe20007ffe0ff */
[----:B-----5:R-:W-:-:S06]  /*fa20*/  IMAD.WIDE R32, R84, 0x2, R30 ;  /* 0x0000000254207825 */ /* 0x020fcc00078e021e */
[----:B------:R1:W-:Y:S01]  /*fa30*/  LDGSTS.E.BYPASS.LTC128B.128 [R235+0x5880], [R34.64], !P0 ;  /* 0x0588000022eb7fae */ /* 0x0003e2000c101d50 */
[----:B------:R-:W-:Y:S01]  /*fa40*/  ISETP.GE.AND P0, PT, R19, c[0x0][0x1d4], PT ;  /* 0x0000750013007a0c */ /* 0x000fe20003f06270 */
[----:B------:R-:W-:-:S12]  /*fa50*/  IMAD.WIDE R30, R238, 0x2, R30 ;  /* 0x00000002ee1e7825 */ /* 0x000fd800078e021e */
[----:B------:R-:W-:Y:S02]  /*fa60*/  @P0 LOP3.LUT R16, R16, 0x4, RZ, 0xfc, !PT ;  /* 0x0000000410100812 */ /* 0x000fe400078efcff */
[----:B------:R-:W-:Y:S02]  /*fa70*/  ISETP.LT.OR P0, PT, R29, 0x1, P0 ;  /* 0x000000011d00780c */ /* 0x000fe40000701670 */
[----:B------:R-:W-:-:S11]  /*fa80*/  LOP3.LUT R16, R16, 0xfffffffd, RZ, 0xc0, !PT ;  /* 0xfffffffd10107812 */ /* 0x000fd600078ec0ff */
[----:B------:R1:W-:Y:S01]  /*fa90*/  LDGSTS.E.BYPASS.LTC128B.128 [R235+0x7080], [R32.64], !P0 ;  /* 0x0708000020eb7fae */ /* 0x0003e2000c101d50 */
[----:B------:R-:W-:-:S13]  /*faa0*/  ISETP.GE.AND P0, PT, R18, c[0x0][0x1d4], PT ;  /* 0x0000750012007a0c */ /* 0x000fda0003f06270 */
[----:B------:R-:W-:Y:S02]  /*fab0*/  @P0 LOP3.LUT R16, R16, 0x2, RZ, 0xfc, !PT ;  /* 0x0000000210100812 */ /* 0x000fe400078efcff */
[----:B------:R-:W-:Y:S02]  /*fac0*/  ISETP.LT.OR P0, PT, R29, 0x1, P0 ;  /* 0x000000011d00780c */ /* 0x000fe40000701670 */
[----:B------:R-:W-:-:S11]  /*fad0*/  LOP3.LUT R16, R16, 0xffffffdf, RZ, 0xc0, !PT ;  /* 0xffffffdf10107812 */ /* 0x000fd600078ec0ff */
[----:B------:R1:W-:Y:S01]  /*fae0*/  LDGSTS.E.BYPASS.LTC128B.128 [R235+0x8880], [R30.64], !P0 ;  /* 0x088800001eeb7fae */ /* 0x0003e2000c101d50 */
[----:B------:R-:W-:-:S13]  /*faf0*/  ISETP.GT.AND P0, PT, R224, 0x7f, PT ;  /* 0x0000007fe000780c */ /* 0x000fda0003f04270 */
[----:B------:R-:W-:Y:S01]  /*fb00*/  @P0 LOP3.LUT R16, R16, 0x20, RZ, 0xfc, !PT ;  /* 0x0000002010100812 */ /* 0x000fe200078efcff */
[----:B------:R-:W-:Y:S05]  /*fb10*/  @P0 BRA `(.L_x_935) ;  /* 0x0000019000000947 */ /* 0x000fea0003800000 */
[----:B--234-:R-:W-:Y:S05]  /*fb20*/  BRA.DIV ~URZ, `(.L_x_936) ;  /* 0x000089427f007947 */ /* 0x01cfea000b800000 */
[----:B-1----:R1:W2:Y:S04]  /*fb30*/  SHFL.IDX PT, R30, R10, 0x1, 0x181f ;  /* 0x00381f000a1e7f89 */ /* 0x0022a800000e0000 */
[----:B------:R1:W3:Y:S02]  /*fb40*/  SHFL.IDX PT, R9, R28, 0x1, 0x181f ;  /* 0x00381f001c097f89 */ /* 0x0002e400000e0000 */
.L_x_964:
[CC--:B---3--:R-:W-:Y:S02]  /*fb50*/  LEA R16, P0, R88.reuse, R9.reuse, 0x1 ;  /* 0x0000000958107211 */ /* 0x0c8fe400078008ff */
[----:B------:R-:W-:Y:S02]  /*fb60*/  ISETP.GE.AND P2, PT, R229, c[0x0][0x1d4], PT ;  /* 0x00007500e5007a0c */ /* 0x000fe40003f46270 */
[----:B--2---:R-:W-:Y:S02]  /*fb70*/  LEA.HI.X R17, R88, R30, R93, 0x1, P0 ;  /* 0x0000001e58117211 */ /* 0x004fe400000f0c5d */
[----:B-1----:R-:W-:-:S04]  /*fb80*/  LEA R10, P0, R84, R9, 0x1 ;  /* 0x00000009540a7211 */ /* 0x002fc800078008ff */
[----:B------:R-:W-:Y:S02]  /*fb90*/  LEA.HI.X R11, R84, R30, R91, 0x1, P0 ;  /* 0x0000001e540b7211 */ /* 0x000fe400000f0c5b */
[----:B------:R-:W-:-:S04]  /*fba0*/  LEA R32, P0, R3, R9, 0x1 ;  /* 0x0000000903207211 */ /* 0x000fc800078008ff */
[----:B------:R-:W-:Y:S02]  /*fbb0*/  LEA.HI.X R33, R3, R30, R0, 0x1, P0 ;  /* 0x0000001e03217211 */ /* 0x000fe400000f0c00 */
[----:B------:R-:W-:Y:S02]  /*fbc0*/  ISETP.LT.OR P0, PT, R29, 0x21, P1 ;  /* 0x000000211d00780c */ /* 0x000fe40000f01670 */
[----:B------:R-:W-:-:S11]  /*fbd0*/  ISETP.GE.AND P1, PT, R19, c[0x0][0x1d4], PT ;  /* 0x0000750013007a0c */ /* 0x000fd60003f26270 */
[----:B------:R-:W-:Y:S01]  /*fbe0*/  @!PT LDS RZ, [RZ] ;  /* 0x00000000fffff984 */ /* 0x000fe20000000800 */
[----:B------:R-:W-:Y:S01]  /*fbf0*/  @!PT LDS RZ, [RZ] ;  /* 0x00000000fffff984 */ /* 0x000fe20000000800 */
[----:B------:R-:W-:Y:S01]  /*fc00*/  @!PT LDS RZ, [RZ] ;  /* 0x00000000fffff984 */ /* 0x000fe20000000800 */
[----:B------:R1:W-:Y:S01]  /*fc10*/  LDGSTS.E.BYPASS.LTC128B.128 [R235+0x5080], [R32.64], !P0 ;  /* 0x0508000020eb7fae */ /* 0x0003e2000c101d50 */
[----:B------:R-:W-:-:S04]  /*fc20*/  LEA R8, P0, R238, R9, 0x1 ;  /* 0x00000009ee087211 */ /* 0x000fc800078008ff */
[----:B------:R-:W-:Y:S02]  /*fc30*/  LEA.HI.X R9, R238, R30, R89, 0x1, P0 ;  /* 0x0000001eee097211 */ /* 0x000fe400000f0c59 */
[----:B------:R-:W-:Y:S02]  /*fc40*/  ISETP.LT.OR P0, PT, R29, 0x21, P2 ;  /* 0x000000211d00780c */ /* 0x000fe40001701670 */
[----:B------:R-:W-:-:S11]  /*fc50*/  ISETP.GE.AND P2, PT, R18, c[0x0][0x1d4], PT ;  /* 0x0000750012007a0c */ /* 0x000fd60003f46270 */
[----:B------:R1:W-:Y:S01]  /*fc60*/  LDGSTS.E.BYPASS.LTC128B.128 [R235+0x6880], [R16.64], !P0 ;  /* 0x0688000010eb7fae */ /* 0x0003e2000c101d50 */
[----:B------:R-:W-:-:S13]  /*fc70*/  ISETP.LT.OR P0, PT, R29, 0x21, P1 ;  /* 0x000000211d00780c */ /* 0x000fda0000f01670 */
[----:B------:R1:W-:Y:S01]  /*fc80*/  LDGSTS.E.BYPASS.LTC128B.128 [R235+0x8080], [R10.64], !P0 ;  /* 0x080800000aeb7fae */ /* 0x0003e2000c101d50 */
[----:B------:R-:W-:-:S13]  /*fc90*/  ISETP.LT.OR P0, PT, R29, 0x21, P2 ;  /* 0x000000211d00780c */ /* 0x000fda0001701670 */
[----:B------:R1:W-:Y:S02]  /*fca0*/  LDGSTS.E.BYPASS.LTC128B.128 [R235+0x9880], [R8.64], !P0 ;  /* 0x0988000008eb7fae */ /* 0x0003e4000c101d50 */
.L_x_935:
[----:B--234-:R-:W-:Y:S05]  /*fcb0*/  BSYNC B0 ;  /* 0x0000000000007941 */ /* 0x01cfea0003800000 */
.L_x_934:
[----:B------:R-:W0:Y:S01]  /*fcc0*/  LDGDEPBAR ;  /* 0x00000000000079af */ /* 0x000e220000000000 */
[----:B------:R-:W-:Y:S02]  /*fcd0*/  WARPSYNC 0xffffffff ;  /* 0xffffffff00007948 */ /* 0x000fe40003800000 */
[C---:B-1----:R-:W-:Y:S01]  /*fce0*/  HMMA.16816.F32 R16, R4.reuse, R12, RZ ;  /* 0x0000000c0410723c */ /* 0x042fe200000018ff */
[C---:B------:R-:W-:Y:S01]  /*fcf0*/  LEA R94, R219.reuse, R218, 0x1 ;  /* 0x000000dadb5e7211 */ /* 0x040fe200078e08ff */
[----:B------:R-:W-:Y:S01]  /*fd00*/  LDSM.16.M88.4 R72, [R217+0xf080] ;  /* 0x00f08000d948783b */ /* 0x000fe20000000200 */
[C---:B------:R-:W-:Y:S02]  /*fd10*/  LEA R90, R220.reuse, R217, 0x1 ;  /* 0x000000d9dc5a7211 */ /* 0x040fe400078e08ff */
[----:B------:R-:W-:Y:S01]  /*fd20*/  LEA R92, R219, R96, 0x1 ;  /* 0x00000060db5c7211 */ /* 0x000fe200078e08ff */
[----:B------:R-:W-:Y:S01]  /*fd30*/  LDSM.16.M88.4 R8, [R94] ;  /* 0x000000005e08783b */ /* 0x000fe20000000200 */
[----:B------:R-:W-:Y:S01]  /*fd40*/  LEA R209, R220, R216, 0x1 ;  /* 0x000000d8dcd17211 */ /* 0x000fe200078e08ff */
[----:B------:R-:W-:Y:S01]  /*fd50*/  HMMA.16816.F32 R12, R4, R14, RZ ;  /* 0x0000000e040c723c */ /* 0x000fe200000018ff */
[----:B------:R-:W-:Y:S01]  /*fd60*/  ISETP.GE.AND P1, PT, R95, 0x31, PT ;  /* 0x000000315f00780c */ /* 0x000fe20003f26270 */
[----:B------:R-:W1:Y:S01]  /*fd70*/  LDSM.16.M88.4 R56, [R90+0xa080] ;  /* 0x00a080005a38783b */ /* 0x000e620000000200 */
[----:B------:R-:W-:-:S02]  /*fd80*/  IADD3 R208, R216, 0x1800, RZ ;  /* 0x00001800d8d07810 */ /* 0x000fc40007ffe0ff */
[C---:B------:R-:W-:Y:S01]  /*fd90*/  IADD3 R207, R216.reuse, 0x2000, RZ ;  /* 0x00002000d8cf7810 */ /* 0x040fe20007ffe0ff */
[----:B------:R-:W-:Y:S01]  /*fda0*/  LDSM.16.M88.4 R60, [R209] ;  /* 0x00000000d13c783b */ /* 0x000fe20000000200 */
[C---:B------:R-:W-:Y:S01]  /*fdb0*/  IADD3 R206, R216.reuse, 0x2800, RZ ;  /* 0x00002800d8ce7810 */ /* 0x040fe20007ffe0ff */
[----:B------:R-:W-:Y:S01]  /*fdc0*/  HMMA.16816.F32 R28, R4, R40, RZ ;  /* 0x00000028041c723c */ /* 0x000fe200000018ff */
[C---:B------:R-:W-:Y:S01]  /*fdd0*/  IADD3 R205, R216.reuse, 0x3000, RZ ;  /* 0x00003000d8cd7810 */ /* 0x040fe20007ffe0ff */
[----:B------:R-:W-:Y:S01]  /*fde0*/  LDSM.16.M88.4 R44, [R90+0xa880] ;  /* 0x00a880005a2c783b */ /* 0x000fe20000000200 */
[C---:B------:R-:W-:Y:S02]  /*fdf0*/  IADD3 R204, R216.reuse, 0x3800, RZ ;  /* 0x00003800d8cc7810 */ /* 0x040fe40007ffe0ff */
[C---:B------:R-:W-:Y:S01]  /*fe00*/  IADD3 R203, R216.reuse, 0x4000, RZ ;  /* 0x00004000d8cb7810 */ /* 0x040fe20007ffe0ff */
[----:B------:R-:W-:Y:S01]  /*fe10*/  LDSM.16.M88.4 R32, [R90+0xb080] ;  /* 0x00b080005a20783b */ /* 0x000fe20000000200 */
[C---:B------:R-:W-:Y:S01]  /*fe20*/  IADD3 R202, R216.reuse, 0x4800, RZ ;  /* 0x00004800d8ca7810 */ /* 0x040fe20007ffe0ff */
[----:B------:R-:W-:Y:S01]  /*fe30*/  HMMA.16816.F32 R16, R64, R48, R16 ;  /* 0x000000304010723c */ /* 0x000fe20000001810 */
[C---:B------:R-:W-:Y:S01]  /*fe40*/  IADD3 R201, R216.reuse, 0x5000, RZ ;  /* 0x00005000d8c97810 */ /* 0x040fe20007ffe0ff */
[----:B------:R-:W-:Y:S01]  /*fe50*/  LDSM.16.M88.4 R68, [R94+0x8000] ;  /* 0x008000005e44783b */ /* 0x000fe20000000200 */
[----:B------:R-:W-:-:S03]  /*fe60*/  IADD3 R200, R216, 0x5800, RZ ;  /* 0x00005800d8c87810 */ /* 0x000fc60007ffe0ff */
[----:B------:R-:W-:Y:S02]  /*fe70*/  LDSM.16.M88.4 R76, [R90+0xe080] ;  /* 0x00e080005a4c783b */ /* 0x000fe40000000200 */
[----:B------:R-:W-:Y:S02]  /*fe80*/  HMMA.16816.F32 R12, R64, R50, R12 ;  /* 0x00000032400c723c */ /* 0x000fe4000000180c */
[----:B------:R-:W-:Y:S06]  /*fe90*/  LDSM.16.M88.4 R48, [R217+0xb880] ;  /* 0x00b88000d930783b */ /* 0x000fec0000000200 */
[C---:B------:R-:W-:Y:S08]  /*fea0*/  HMMA.16816.F32 R40, R4.reuse, R42, RZ ;  /* 0x0000002a0428723c */ /* 0x040ff000000018ff */
[C---:B------:R-:W-:Y:S08]  /*feb0*/  HMMA.16816.F32 R52, R4.reuse, R20, RZ ;  /* 0x000000140434723c */ /* 0x040ff000000018ff */
[----:B------:R-:W-:Y:S01]  /*fec0*/  HMMA.16816.F32 R4, R4, R22, RZ ;  /* 0x000000160404723c */ /* 0x000fe200000018ff */
[----:B------:R-:W2:Y:S07]  /*fed0*/  LDSM.16.M88.4 R20, [R92] ;  /* 0x000000005c14783b */ /* 0x000eae0000000200 */
[C---:B-1----:R-:W-:Y:S08]  /*fee0*/  HMMA.16816.F32 R16, R8.reuse, R56, R16 ;  /* 0x000000380810723c */ /* 0x042ff00000001810 */
[----:B------:R-:W-:Y:S01]  /*fef0*/  HMMA.16816.F32 R12, R8, R58, R12 ;  /* 0x0000003a080c723c */ /* 0x000fe2000000180c */
[----:B------:R-:W-:Y:S07]  /*ff00*/  LDSM.16.M88.4 R56, [R216+0x1800] ;  /* 0x00180000d838783b */ /* 0x000fee0000000200 */
[C---:B------:R-:W-:Y:S08]  /*ff10*/  HMMA.16816.F32 R28, R64.reuse, R36, R28 ;  /* 0x00000024401c723c */ /* 0x040ff0000000181c */
[C---:B------:R-:W-:Y:S01]  /*ff20*/  HMMA.16816.F32 R40, R64.reuse, R38, R40 ;  /* 0x000000264028723c */ /* 0x040fe20000001828 */
[----:B------:R-:W-:Y:S07]  /*ff30*/  LDSM.16.M88.4 R36, [R209+0x800] ;  /* 0x00080000d124783b */ /* 0x000fee0000000200 */
[C---:B------:R-:W-:Y:S08]  /*ff40*/  HMMA.16816.F32 R52, R64.reuse, R24, R52 ;  /* 0x000000184034723c */ /* 0x040ff00000001834 */
[----:B------:R-:W-:Y:S01]  /*ff50*/  HMMA.16816.F32 R64, R64, R26, R4 ;  /* 0x0000001a4040723c */ /* 0x000fe20000001804 */
[----:B------:R-:W1:Y:S04]  /*ff60*/  LDSM.16.M88.4 R4, [R218+0x4000] ;  /* 0x00400000da04783b */ /* 0x000e680000000200 */
[----:B------:R-:W3:Y:S03]  /*ff70*/  LDSM.16.M88.4 R24, [R209+0x1000] ;  /* 0x00100000d118783b */ /* 0x000ee60000000200 */
[C---:B--2---:R-:W-:Y:S08]  /*ff80*/  HMMA.16816.F32 R16, R20.reuse, R60, R16 ;  /* 0x0000003c1410723c */ /* 0x044ff00000001810 */
[----:B------:R-:W-:Y:S01]  /*ff90*/  HMMA.16816.F32 R12, R20, R62, R12 ;  /* 0x0000003e140c723c */ /* 0x000fe2000000180c */
[----:B------:R-:W-:Y:S07]  /*ffa0*/  LDSM.16.M88.4 R60, [R90+0xb880] ;  /* 0x00b880005a3c783b */ /* 0x000fee0000000200 */
[C---:B------:R-:W-:Y:S08]  /*ffb0*/  HMMA.16816.F32 R28, R8.reuse, R44, R28 ;  /* 0x0000002c081c723c */ /* 0x040ff0000000181c */
[C---:B------:R-:W-:Y:S01]  /*ffc0*/  HMMA.16816.F32 R40, R8.reuse, R46, R40 ;  /* 0x0000002e0828723c */ /* 0x040fe20000001828 */
[----:B------:R-:W-:Y:S07]  /*ffd0*/  LDSM.16.M88.4 R44, [R217+0xc080] ;  /* 0x00c08000d92c783b */ /* 0x000fee0000000200 */
[C---:B------:R-:W-:Y:S08]  /*ffe0*/  HMMA.16816.F32 R52, R8.reuse, R32, R52 ;  /* 0x000000200834723c */ /* 0x040ff00000001834 */
[----:B------:R-:W-:Y:S01]  /*fff0*/  HMMA.16816.F32 R64, R8, R34, R64 ;  /* 0x000000220840723c */ /* 0x000fe20000001840 */
[----:B------:R-:W2:Y:S04]  /*10000*/  LDSM.16.M88.4 R8, [R96+0x4000] ;  /* 0x004000006008783b */ /* 0x000ea80000000200 */
[----:B------:R-:W4:Y:S03]  /*10010*/  LDSM.16.M88.4 R32, [R217+0xc880] ;  /* 0x00c88000d920783b */ /* 0x000f260000000200 */
[C---:B-1----:R-:W-:Y:S08]  /*10020*/  HMMA.16816.F32 R16, R4.reuse, R48, R16 ;  /* 0x000000300410723c */ /* 0x042ff00000001810 */
[----:B------:R-:W-:Y:S01]  /*10030*/  HMMA.16816.F32 R12, R4, R50, R12 ;  /* 0x00000032040c723c */ /* 0x000fe2000000180c */
[----:B------:R-:W-:Y:S07]  /*10040*/  LDSM.16.M88.4 R48, [R90+0xc080] ;  /* 0x00c080005a30783b */ /* 0x000fee0000000200 */
[C---:B------:R-:W-:Y:S08]  /*10050*/  HMMA.16816.F32 R28, R20.reuse, R36, R28 ;  /* 0x00000024141c723c */ /* 0x040ff0000000181c */
[C---:B------:R-:W-:Y:S01]  /*10060*/  HMMA.16816.F32 R40, R20.reuse, R38, R40 ;  /* 0x000000261428723c */ /* 0x040fe20000001828 */
[----:B------:R-:W-:Y:S07]  /*10070*/  LDSM.16.M88.4 R36, [R216+0x2000] ;  /* 0x00200000d824783b */ /* 0x000fee0000000200 */
[C---:B---3--:R-:W-:Y:S08]  /*10080*/  HMMA.16816.F32 R52, R20.reuse, R24, R52 ;  /* 0x000000181434723c */ /* 0x048ff00000001834 */
        /* <DEDUP_REMOVED lines=9> */
[C---:B----4-:R-:W-:Y:S08]  /*10120*/  HMMA.16816.F32 R52, R4.reuse, R32, R52 ;  /* 0x000000200434723c */ /* 0x050ff00000001834 */
[----:B------:R-:W-:Y:S01]  /*10130*/  HMMA.16816.F32 R64, R4, R34, R64 ;  /* 0x000000220440723c */ /* 0x000fe20000001840 */
[----:B------:R-:W-:Y:S04]  /*10140*/  LDSM.16.M88.4 R32, [R92+0x4000] ;  /* 0x004000005c20783b */ /* 0x000fe80000000200 */
[----:B------:R-:W2:Y:S03]  /*10150*/  LDSM.16.M88.4 R4, [R209+0x1800] ;  /* 0x00180000d104783b */ /* 0x000ea60000000200 */
        /* <DEDUP_REMOVED lines=8> */
[----:B------:R-:W-:Y:S04]  /*101e0*/  LDSM.16.M88.4 R24, [R218+0x8000] ;  /* 0x00800000da18783b */ /* 0x000fe80000000200 */
[----:B------:R-:W1:Y:S03]  /*101f0*/  LDSM.16.M88.4 R8, [R217+0xd080] ;  /* 0x00d08000d908783b */ /* 0x000e660000000200 */
        /* <DEDUP_REMOVED lines=9> */
[----:B------:R-:W3:Y:S03]  /*10290*/  LDSM.16.M88.4 R44, [R217+0xe080] ;  /* 0x00e08000d92c783b */ /* 0x000ee60000000200 */
        /* <DEDUP_REMOVED lines=9> */
[----:B------:R-:W4:Y:S03]  /*10330*/  LDSM.16.M88.4 R36, [R216+0x3800] ;  /* 0x00380000d824783b */ /* 0x000f260000000200 */
[C---:B--2---:R-:W-:Y:S08]  /*10340*/  HMMA.16816.F32 R16, R4.reuse, R20, R16 ;  /* 0x000000140410723c */ /* 0x044ff00000001810 */
[----:B------:R-:W-:Y:S01]  /*10350*/  HMMA.16816.F32 R12, R4, R22, R12 ;  /* 0x00000016040c723c */ /* 0x000fe2000000180c */
[----:B------:R-:W2:Y:S07]  /*10360*/  LDSM.16.M88.4 R20, [R209+0x3000] ;  /* 0x00300000d114783b */ /* 0x000eae0000000200 */
[C---:B------:R-:W-:Y:S08]  /*10370*/  HMMA.16816.F32 R28, R24.reuse, R48, R28 ;  /* 0x00000030181c723c */ /* 0x040ff0000000181c */
[C---:B------:R-:W-:Y:S01]  /*10380*/  HMMA.16816.F32 R40, R24.reuse, R50, R40 ;  /* 0x000000321828723c */ /* 0x040fe20000001828 */
[----:B------:R-:W-:Y:S07]  /*10390*/  LDSM.16.M88.4 R48, [R218+0xc000] ;  /* 0x00c00000da30783b */ /* 0x000fee0000000200 */
[C---:B---3--:R-:W-:Y:S08]  /*103a0*/  HMMA.16816.F32 R52, R24.reuse, R44, R52 ;  /* 0x0000002c1834723c */ /* 0x048ff00000001834 */
[----:B------:R-:W-:Y:S01]  /*103b0*/  HMMA.16816.F32 R64, R24, R46, R64 ;  /* 0x0000002e1840723c */ /* 0x000fe20000001840 */
[----:B------:R-:W3:Y:S04]  /*103c0*/  LDSM.16.M88.4 R24, [R90+0xd880] ;  /* 0x00d880005a18783b */ /* 0x000ee80000000200 */
[----:B------:R-:W-:Y:S03]  /*103d0*/  LDSM.16.M88.4 R44, [R216+0x4800] ;  /* 0x00480000d82c783b */ /* 0x000fe60000000200 */
[C---:B-1----:R-:W-:Y:S08]  /*103e0*/  HMMA.16816.F32 R16, R68.reuse, R32, R16 ;  /* 0x000000204410723c */ /* 0x042ff00000001810 */
[----:B------:R-:W-:Y:S01]  /*103f0*/  HMMA.16816.F32 R12, R68, R34, R12 ;  /* 0x00000022440c723c */ /* 0x000fe2000000180c */
[----:B------:R-:W-:Y:S07]  /*10400*/  LDSM.16.M88.4 R32, [R216+0x5000] ;  /* 0x00500000d820783b */ /* 0x000fee0000000200 */
[C---:B----4-:R-:W-:Y:S08]  /*10410*/  HMMA.16816.F32 R28, R4.reuse, R36, R28 ;  /* 0x00000024041c723c */ /* 0x050ff0000000181c */
        /* <DEDUP_REMOVED lines=8> */
[----:B------:R-:W-:Y:S07]  /*104a0*/  LDSM.16.M88.4 R20, [R90+0xe880] ;  /* 0x00e880005a14783b */ /* 0x000fee0000000200 */
[C---:B---3--:R-:W-:Y:S08]  /*104b0*/  HMMA.16816.F32 R28, R68.reuse, R24, R28 ;  /* 0x00000018441c723c */ /* 0x048ff0000000181c */
[C---:B------:R-:W-:Y:S01]  /*104c0*/  HMMA.16816.F32 R40, R68.reuse, R26, R40 ;  /* 0x0000001a4428723c */ /* 0x040fe20000001828 */
[----:B------:R-:W2:Y:S07]  /*104d0*/  LDSM.16.M88.4 R24, [R94+0xc000] ;  /* 0x00c000005e18783b */ /* 0x000eae0000000200 */
[----:B------:R-:W-:Y:S08]  /*104e0*/  HMMA.16816.F32 R52, R68, R76, R52 ;  /* 0x0000004c4434723c */ /* 0x000ff00000001834 */
[C---:B-1----:R-:W-:Y:S08]  /*104f0*/  HMMA.16816.F32 R16, R48.reuse, R4, R16 ;  /* 0x000000043010723c */ /* 0x042ff00000001810 */
[----:B------:R-:W-:Y:S01]  /*10500*/  HMMA.16816.F32 R12, R48, R6, R12 ;  /* 0x00000006300c723c */ /* 0x000fe2000000180c */
[----:B------:R-:W-:Y:S07]  /*10510*/  LDSM.16.M88.4 R4, [R209+0x4800] ;  /* 0x00480000d104783b */ /* 0x000fee0000000200 */
[----:B------:R-:W-:Y:S01]  /*10520*/  HMMA.16816.F32 R68, R68, R78, R64 ;  /* 0x0000004e4444723c */ /* 0x000fe20000001840 */
[----:B------:R-:W-:Y:S07]  /*10530*/  LDSM.16.M88.4 R64, [R90+0xf080] ;  /* 0x00f080005a40783b */ /* 0x000fee0000000200 */
[C---:B------:R-:W-:Y:S08]  /*10540*/  HMMA.16816.F32 R16, R36.reuse, R44, R16 ;  /* 0x0000002c2410723c */ /* 0x040ff00000001810 */
[----:B------:R-:W-:Y:S01]  /*10550*/  HMMA.16816.F32 R12, R36, R46, R12 ;  /* 0x0000002e240c723c */ /* 0x000fe2000000180c */
[----:B------:R-:W1:Y:S07]  /*10560*/  LDSM.16.M88.4 R44, [R217+0xf880] ;  /* 0x00f88000d92c783b */ /* 0x000e6e0000000200 */
[C---:B----4-:R-:W-:Y:S08]  /*10570*/  HMMA.16816.F32 R28, R60.reuse, R8, R28 ;  /* 0x000000083c1c723c */ /* 0x050ff0000000181c */
[C---:B------:R-:W-:Y:S01]  /*10580*/  HMMA.16816.F32 R40, R60.reuse, R10, R40 ;  /* 0x0000000a3c28723c */ /* 0x040fe20000001828 */
[----:B------:R-:W3:Y:S07]  /*10590*/  LDSM.16.M88.4 R8, [R92+0xc000] ;  /* 0x00c000005c08783b */ /* 0x000eee0000000200 */
[C---:B------:R-:W-:Y:S08]  /*105a0*/  HMMA.16816.F32 R52, R60.reuse, R56, R52 ;  /* 0x000000383c34723c */ /* 0x040ff00000001834 */
[----:B------:R-:W-:Y:S08]  /*105b0*/  HMMA.16816.F32 R68, R60, R58, R68 ;  /* 0x0000003a3c44723c */ /* 0x000ff00000001844 */
[C---:B--2---:R-:W-:Y:S08]  /*105c0*/  HMMA.16816.F32 R16, R24.reuse, R20, R16 ;  /* 0x000000141810723c */ /* 0x044ff00000001810 */
[----:B------:R-:W-:Y:S01]  /*105d0*/  HMMA.16816.F32 R12, R24, R22, R12 ;  /* 0x00000016180c723c */ /* 0x000fe2000000180c */
[----:B------:R-:W2:Y:S07]  /*105e0*/  LDSM.16.M88.4 R20, [R216+0x5800] ;  /* 0x00580000d814783b */ /* 0x000eae0000000200 */
[C---:B------:R-:W-:Y:S08]  /*105f0*/  HMMA.16816.F32 R28, R48.reuse, R72, R28 ;  /* 0x00000048301c723c */ /* 0x040ff0000000181c */
[C---:B------:R-:W-:Y:S08]  /*10600*/  HMMA.16816.F32 R40, R48.reuse, R74, R40 ;  /* 0x0000004a3028723c */ /* 0x040ff00000001828 */
[C---:B-1----:R-:W-:Y:S01]  /*10610*/  HMMA.16816.F32 R56, R48.reuse, R44, R52 ;  /* 0x0000002c3038723c */ /* 0x042fe20000001834 */
[----:B------:R-:W-:Y:S07]  /*10620*/  LDSM.16.M88.4 R52, [R209+0x5000] ;  /* 0x00500000d134783b */ /* 0x000fee0000000200 */
[----:B------:R-:W-:Y:S08]  /*10630*/  HMMA.16816.F32 R68, R48, R46, R68 ;  /* 0x0000002e3044723c */ /* 0x000ff00000001844 */
[C---:B---3--:R-:W-:Y:S08]  /*10640*/  HMMA.16816.F32 R16, R8.reuse, R4, R16 ;  /* 0x000000040810723c */ /* 0x048ff00000001810 */
[----:B------:R-:W-:Y:S01]  /*10650*/  HMMA.16816.F32 R12, R8, R6, R12 ;  /* 0x00000006080c723c */ /* 0x000fe2000000180c */
[----:B------:R-:W1:Y:S07]  /*10660*/  LDSM.16.M88.4 R4, [R90+0xf880] ;  /* 0x00f880005a04783b */ /* 0x000e6e0000000200 */
[C---:B------:R-:W-:Y:S08]  /*10670*/  HMMA.16816.F32 R28, R36.reuse, R32, R28 ;  /* 0x00000020241c723c */ /* 0x040ff0000000181c */
[----:B------:R-:W-:Y:S01]  /*10680*/  HMMA.16816.F32 R40, R36, R34, R40 ;  /* 0x000000222428723c */ /* 0x000fe20000001828 */
[----:B------:R-:W-:-:S02]  /*10690*/  FMUL.FTZ R16, R16, c[0x0][0x320] ;  /* 0x0000c80010107a20 */ /* 0x000fc40000410000 */
[----:B------:R-:W-:Y:S02]  /*106a0*/  FMUL.FTZ R33, R17, c[0x0][0x320] ;  /* 0x0000c80011217a20 */ /* 0x000fe40000410000 */
[----:B------:R3:W4:Y:S03]  /*106b0*/  MUFU.TANH R32, R16 ;  /* 0x0000001000207308 */ /* 0x0007260000002400 */
[C---:B--2---:R-:W-:Y:S01]  /*106c0*/  HMMA.16816.F32 R56, R36.reuse, R20, R56 ;  /* 0x000000142438723c */ /* 0x044fe20000001838 */
[----:B------:R-:W-:Y:S02]  /*106d0*/  FMUL.FTZ R12, R12, c[0x0][0x320] ;  /* 0x0000c8000c0c7a20 */ /* 0x000fe40000410000 */
[----:B------:R-:W-:Y:S02]  /*106e0*/  FMUL.FTZ R13, R13, c[0x0][0x320] ;  /* 0x0000c8000d0d7a20 */ /* 0x000fe40000410000 */
[----:B------:R-:W-:Y:S01]  /*106f0*/  FMUL.FTZ R14, R14, c[0x0][0x320] ;  /* 0x0000c8000e0e7a20 */ /* 0x000fe20000410000 */
[----:B------:R-:W2:Y:S01]  /*10700*/  MUFU.TANH R33, R33 ;  /* 0x0000002100217308 */ /* 0x000ea20000002400 */
[----:B------:R-:W-:Y:S01]  /*10710*/  FMUL.FTZ R20, R18, c[0x0][0x320] ;  /* 0x0000c80012147a20 */ /* 0x000fe20000410000 */
[----:B------:R-:W-:Y:S01]  /*10720*/  HMMA.16816.F32 R68, R36, R22, R68 ;  /* 0x000000162444723c */ /* 0x000fe20000001844 */
[----:B------:R-:W-:-:S02]  /*10730*/  FMUL.FTZ R21, R19, c[0x0][0x320] ;  /* 0x0000c80013157a20 */ /* 0x000fc40000410000 */
[----:B---3--:R-:W3:Y:S03]  /*10740*/  LDSM.16.M88.4 R16, [R209+0x5800] ;  /* 0x00580000d110783b */ /* 0x008ee60000000200 */
[----:B------:R-:W1:Y:S01]  /*10750*/  MUFU.TANH R20, R20 ;  /* 0x0000001400147308 */ /* 0x000e620000002400 */
[----:B------:R-:W-:-:S04]  /*10760*/  DEPBAR.LE SB0, 0x0 ;  /* 0x000080000000791a */ /* 0x000fc80000000000 */
[C---:B------:R-:W-:Y:S03]  /*10770*/  HMMA.16816.F32 R28, R24.reuse, R64, R28 ;  /* 0x00000040181c723c */ /* 0x040fe6000000181c */
[----:B------:R-:W2:Y:S05]  /*10780*/  MUFU.TANH R21, R21 ;  /* 0x0000001500157308 */ /* 0x000eaa0000002400 */
[C---:B------:R-:W-:Y:S03]  /*10790*/  HMMA.16816.F32 R40, R24.reuse, R66, R40 ;  /* 0x000000421828723c */ /* 0x040fe60000001828 */
[----:B------:R-:W2:Y:S05]  /*107a0*/  MUFU.TANH R12, R12 ;  /* 0x0000000c000c7308 */ /* 0x000eaa0000002400 */
[C---:B-1----:R-:W-:Y:S03]  /*107b0*/  HMMA.16816.F32 R56, R24.reuse, R4, R56 ;  /* 0x000000041838723c */ /* 0x042fe60000001838 */
[----:B------:R-:W1:Y:S04]  /*107c0*/  MUFU.TANH R13, R13 ;  /* 0x0000000d000d7308 */ /* 0x000e680000002400 */
[----:B------:R-:W-:Y:S01]  /*107d0*/  FMUL.FTZ R4, R15, c[0x0][0x320] ;  /* 0x0000c8000f047a20 */ /* 0x000fe20000410000 */
[----:B------:R-:W-:Y:S03]  /*107e0*/  HMMA.16816.F32 R68, R24, R6, R68 ;  /* 0x000000061844723c */ /* 0x000fe60000001844 */
[----:B------:R-:W1:Y:S05]  /*107f0*/  MUFU.TANH R14, R14 ;  /* 0x0000000e000e7308 */ /* 0x000e6a0000002400 */
[C---:B------:R-:W-:Y:S03]  /*10800*/  HMMA.16816.F32 R28, R8.reuse, R52, R28 ;  /* 0x00000034081c723c */ /* 0x040fe6000000181c */
[----:B------:R-:W1:Y:S05]  /*10810*/  MUFU.TANH R4, R4 ;  /* 0x0000000400047308 */ /* 0x000e6a0000002400 */
[C---:B------:R-:W-:Y:S08]  /*10820*/  HMMA.16816.F32 R40, R8.reuse, R54, R40 ;  /* 0x000000360828723c */ /* 0x040ff00000001828 */
[C---:B---3--:R-:W-:Y:S08]  /*10830*/  HMMA.16816.F32 R56, R8.reuse, R16, R56 ;  /* 0x000000100838723c */ /* 0x048ff00000001838 */
[----:B------:R-:W-:Y:S01]  /*10840*/  HMMA.16816.F32 R68, R8, R18, R68 ;  /* 0x000000120844723c */ /* 0x000fe20000001844 */
[----:B------:R-:W-:-:S02]  /*10850*/  FMUL.FTZ R15, R28, c[0x0][0x320] ;  /* 0x0000c8001c0f7a20 */ /* 0x000fc40000410000 */
[----:B------:R-:W-:Y:S02]  /*10860*/  FMUL.FTZ R5, R29, c[0x0][0x320] ;  /* 0x0000c8001d057a20 */ /* 0x000fe40000410000 */
[----:B------:R-:W-:Y:S02]  /*10870*/  FMUL.FTZ R6, R30, c[0x0][0x320] ;  /* 0x0000c8001e067a20 */ /* 0x000fe40000410000 */
[----:B------:R-:W-:Y:S01]  /*10880*/  FMUL.FTZ R31, R31, c[0x0][0x320] ;  /* 0x0000c8001f1f7a20 */ /* 0x000fe20000410000 */
[----:B------:R-:W3:Y:S01]  /*10890*/  MUFU.TANH R15, R15 ;  /* 0x0000000f000f7308 */ /* 0x000ee20000002400 */
        /* <DEDUP_REMOVED lines=12> */
[----:B------:R-:W-:Y:S02]  /*10960*/  FMUL.FTZ R70, R70, c[0x0][0x320] ;  /* 0x0000c80046467a20 */ /* 0x000fe40000410000 */
[----:B------:R-:W-:Y:S01]  /*10970*/  FMUL.FTZ R71, R71, c[0x0][0x320] ;  /* 0x0000c80047477a20 */ /* 0x000fe20000410000 */
[----:B------:R1:W1:Y:S08]  /*10980*/  MUFU.TANH R17, R31 ;  /* 0x0000001f00117308 */ /* 0x0002700000002400 */
[----:B------:R-:W1:Y:S08]  /*10990*/  MUFU.TANH R16, R16 ;  /* 0x0000001000107308 */ /* 0x000e700000002400 */
[----:B------:R-:W1:Y:S08]  /*109a0*/  MUFU.TANH R7, R7 ;  /* 0x0000000700077308 */ /* 0x000e700000002400 */
[----:B------:R-:W1:Y:S08]  /*109b0*/  MUFU.TANH R22, R22 ;  /* 0x0000001600167308 */ /* 0x000e700000002400 */
        /* <DEDUP_REMOVED lines=10> */
[----:B------:R-:W-:Y:S05]  /*10a60*/  @!P1 BRA `(.L_x_937) ;  /* 0x0000044000009947 */ /* 0x000fea0003800000 */
[----:B--234-:R-:W-:Y:S01]  /*10a70*/  ISETP.NE.AND P0, PT, R231, 0x1, PT ;  /* 0x00000001e700780c */ /* 0x01cfe20003f05270 */
[----:B------:R-:W-:Y:S01]  /*10a80*/  IMAD.MOV.U32 R233, RZ, RZ, RZ ;  /* 0x000000ffffe97224 */ /* 0x000fe200078e00ff */
[----:B------:R-:W-:-:S04]  /*10a90*/  IADD3 R234, R228, R85, R225 ;  /* 0x00000055e4ea7210 */ /* 0x000fc80007ffe0e1 */
[----:B------:R-:W-:-:S05]  /*10aa0*/  IADD3 R234, R234, -0x30, RZ ;  /* 0xffffffd0eaea7810 */ /* 0x000fca0007ffe0ff */
        /* <DEDUP_REMOVED lines=8> */
[----:B------:R-:W-:Y:S01]  /*10b30*/  IMAD.MOV R9, RZ, RZ, -R9 ;  /* 0x000000ffff097224 */ /* 0x000fe200078e0a09 */
[----:B------:R-:W-:Y:S01]  /*10b40*/  IADD3 R80, -R80, 0x30, RZ ;  /* 0x0000003050507810 */ /* 0x000fe20007ffe1ff */
[----:B------:R-:W-:Y:S01]  /*10b50*/  BSSY B0, `(.L_x_938) ;  /* 0x0000022000007945 */ /* 0x000fe20003800000 */
[----:B------:R-:W-:Y:S01]  /*10b60*/  ISETP.GE.AND P2, PT, R229, c[0x0][0x1d4], PT ;  /* 0x00007500e5007a0c */ /* 0x000fe20003f46270 */
[----:B------:R-:W-:-:S04]  /*10b70*/  IMAD R234, R9, c[0x0][0x2b8], R234 ;  /* 0x0000ae0009ea7a24 */ /* 0x000fc800078e02ea */
[----:B------:R-:W-:Y:S01]  /*10b80*/  IMAD.WIDE.U32 R10, R234, c[0x0][0x1e0], RZ ;  /* 0x00007800ea0a7a25 */ /* 0x000fe200078e00ff */
[----:B------:R-:W-:-:S03]  /*10b90*/  SHF.R.S32.HI R9, RZ, 0x1f, R234 ;  /* 0x0000001fff097819 */ /* 0x000fc600000114ea */
[----:B------:R-:W-:Y:S02]  /*10ba0*/  IMAD.MOV.U32 R24, RZ, RZ, R10 ;  /* 0x000000ffff187224 */ /* 0x000fe400078e000a */
[----:B------:R-:W-:-:S04]  /*10bb0*/  IMAD R9, R9, c[0x0][0x1e0], RZ ;  /* 0x0000780009097a24 */ /* 0x000fc800078e02ff */
[----:B------:R-:W-:-:S04]  /*10bc0*/  IMAD R9, R234, c[0x0][0x1e4], R9 ;  /* 0x00007900ea097a24 */ /* 0x000fc800078e0209 */
[----:B------:R-:W-:Y:S01]  /*10bd0*/  IMAD.IADD R25, R11, 0x1, R9 ;  /* 0x000000010b197824 */ /* 0x000fe200078e0209 */
[----:B--2---:R-:W-:-:S03]  /*10be0*/  SHF.R.S32.HI R9, RZ, 0x1f, R233 ;  /* 0x0000001fff097819 */ /* 0x004fc600000114e9 */
[----:B------:R-:W-:-:S04]  /*10bf0*/  IMAD.WIDE.U32 R18, R233, c[0x0][0x1f0], R24 ;  /* 0x00007c00e9127a25 */ /* 0x000fc800078e0018 */
[----:B------:R-:W-:Y:S01]  /*10c00*/  IMAD R10, R9, c[0x0][0x1f0], RZ ;  /* 0x00007c00090a7a24 */ /* 0x000fe200078e02ff */
[----:B------:R-:W-:-:S03]  /*10c10*/  IADD3 R9, P0, R86, R18, RZ ;  /* 0x0000001256097210 */ /* 0x000fc60007f1e0ff */
[----:B------:R-:W-:-:S05]  /*10c20*/  IMAD R10, R233, c[0x0][0x1f4], R10 ;  /* 0x00007d00e90a7a24 */ /* 0x000fca00078e020a */
[----:B------:R-:W-:Y:S02]  /*10c30*/  IADD3.X R18, R81, R19, R10, P0, !PT ;  /* 0x0000001351127210 */ /* 0x000fe400007fe40a */
[----:B------:R-:W-:-:S04]  /*10c40*/  LEA R10, P0, R9, c[0x0][0x1c8], 0x1 ;  /* 0x00007200090a7a11 */ /* 0x000fc800078008ff */
[----:B------:R-:W-:Y:S01]  /*10c50*/  LEA.HI.X R9, R9, c[0x0][0x1cc], R18, 0x1, P0 ;  /* 0x0000730009097a11 */ /* 0x000fe200000f0c12 */
[----:B------:R2:W3:Y:S01]  /*10c60*/  SHFL.IDX PT, R11, R10, RZ, 0x181f ;  /* 0x00181fff0a0b7589 */ /* 0x0004e200000e0000 */
[----:B------:R-:W-:-:S03]  /*10c70*/  ISETP.GE.AND P0, PT, R80, 0x1, PT ;  /* 0x000000015000780c */ /* 0x000fc60003f06270 */
[----:B------:R2:W4:Y:S10]  /*10c80*/  SHFL.IDX PT, R18, R9, RZ, 0x181f ;  /* 0x00181fff09127589 */ /* 0x00053400000e0000 */
[----:B------:R-:W-:Y:S05]  /*10c90*/  @!P0 BRA `(.L_x_939) ;  /* 0x000000d000008947 */ /* 0x000fea0003800000 */
[----:B---3--:R-:W-:-:S04]  /*10ca0*/  LEA R28, P0, R3, R11, 0x1 ;  /* 0x0000000b031c7211 */ /* 0x008fc800078008ff */
[----:B----4-:R-:W-:Y:S02]  /*10cb0*/  LEA.HI.X R29, R3, R18, R0, 0x1, P0 ;  /* 0x00000012031d7211 */ /* 0x010fe400000f0c00 */
        /* <DEDUP_REMOVED lines=9> */
[----:B-1----:R-:W-:-:S05]  /*10d50*/  LEA.HI.X R31, R238, R18, R89, 0x1, P0 ;  /* 0x00000012ee1f7211 */ /* 0x002fca00000f0c59 */
[----:B------:R3:W-:Y:S04]  /*10d60*/  LDGSTS.E.BYPASS.LTC128B.128 [R235+0xe880], [R30.64], !P4 ;  /* 0x0e8800001eeb7fae */ /* 0x0007e8000e101d50 */
.L_x_939:
[----:B------:R-:W-:Y:S05]  /*10d70*/  BSYNC B0 ;  /* 0x0000000000007941 */ /* 0x000fea0003800000 */
.L_x_938:
[----:B------:R-:W-:Y:S01]  /*10d80*/  ISETP.GE.AND P0, PT, R80, 0x21, PT ;  /* 0x000000215000780c */ /* 0x000fe20003f06270 */
[----:B--2---:R-:W2:Y:S01]  /*10d90*/  SHFL.IDX PT, R9, R9, 0x1, 0x181f ;  /* 0x00381f0009097f89 */ /* 0x004ea200000e0000 */
[----:B------:R-:W-:Y:S03]  /*10da0*/  BSSY B0, `(.L_x_937) ;  /* 0x0000010000007945 */ /* 0x000fe60003800000 */
[----:B---3--:R3:W4:Y:S08]  /*10db0*/  SHFL.IDX PT, R11, R10, 0x1, 0x181f ;  /* 0x00381f000a0b7f89 */ /* 0x00873000000e0000 */
[----:B------:R-:W-:Y:S05]  /*10dc0*/  @!P0 BRA `(.L_x_940) ;  /* 0x000000d000008947 */ /* 0x000fea0003800000 */
[----:B----4-:R-:W-:-:S04]  /*10dd0*/  LEA R18, P0, R3, R11, 0x1 ;  /* 0x0000000b03127211 */ /* 0x010fc800078008ff */
[----:B--2---:R-:W-:Y:S02]  /*10de0*/  LEA.HI.X R19, R3, R9, R0, 0x1, P0 ;  /* 0x0000000903137211 */ /* 0x004fe400000f0c00 */
[----:B------:R-:W-:-:S03]  /*10df0*/  LEA R24, P0, R88, R11, 0x1 ;  /* 0x0000000b58187211 */ /* 0x000fc600078008ff */
[----:B------:R-:W-:Y:S01]  /*10e00*/  @!PT LDS RZ, [RZ] ;  /* 0x00000000fffff984 */ /* 0x000fe20000000800 */
[----:B------:R2:W-:Y:S01]  /*10e10*/  LDGSTS.E.BYPASS.LTC128B.128 [R235+0xb080], [R18.64], !P6 ;  /* 0x0b08000012eb7fae */ /* 0x0005e2000f101d50 */
[----:B------:R-:W-:Y:S02]  /*10e20*/  LEA.HI.X R25, R88, R9, R93, 0x1, P0 ;  /* 0x0000000958197211 */ /* 0x000fe400000f0c5d */
[----:B------:R-:W-:-:S03]  /*10e30*/  LEA R26, P0, R84, R11, 0x1 ;  /* 0x0000000b541a7211 */ /* 0x000fc600078008ff */
[----:B------:R2:W-:Y:S01]  /*10e40*/  LDGSTS.E.BYPASS.LTC128B.128 [R235+0xc880], [R24.64], !P2 ;  /* 0x0c88000018eb7fae */ /* 0x0005e2000d101d50 */
[----:B------:R-:W-:Y:S02]  /*10e50*/  LEA.HI.X R27, R84, R9, R91, 0x1, P0 ;  /* 0x00000009541b7211 */ /* 0x000fe400000f0c5b */
[----:B---3--:R-:W-:-:S03]  /*10e60*/  LEA R10, P0, R238, R11, 0x1 ;  /* 0x0000000bee0a7211 */ /* 0x008fc600078008ff */
[----:B------:R2:W-:Y:S01]  /*10e70*/  LDGSTS.E.BYPASS.LTC128B.128 [R235+0xe080], [R26.64], !P5 ;  /* 0x0e0800001aeb7fae */ /* 0x0005e2000e901d50 */
[----:B------:R-:W-:-:S05]  /*10e80*/  LEA.HI.X R11, R238, R9, R89, 0x1, P0 ;  /* 0x00000009ee0b7211 */ /* 0x000fca00000f0c59 */
[----:B------:R2:W-:Y:S04]  /*10e90*/  LDGSTS.E.BYPASS.LTC128B.128 [R235+0xf880], [R10.64], !P4 ;  /* 0x0f8800000aeb7fae */ /* 0x0005e8000e101d50 */
.L_x_940:
[----:B------:R-:W-:Y:S05]  /*10ea0*/  BSYNC B0 ;  /* 0x0000000000007941 */ /* 0x000fea0003800000 */
.L_x_937:
[----:B--234-:R-:W-:Y:S01]  /*10eb0*/  LOP3.LUT R3, R82, 0xffffffe0, RZ, 0xc0, !PT ;  /* 0xffffffe052037812 */ /* 0x01cfe200078ec0ff */
[----:B------:R-:W-:Y:S01]  /*10ec0*/  IMAD.SHL.U32 R215, R2, 0x2, RZ ;  /* 0x0000000202d77824 */ /* 0x000fe200078e00ff */
[----:B------:R-:W0:Y:S03]  /*10ed0*/  LDGDEPBAR ;  /* 0x00000000000079af */ /* 0x000e260000000000 */
[----:B------:R-:W-:Y:S01]  /*10ee0*/  IMAD.IADD R3, R224, 0x1, -R3 ;  /* 0x00000001e0037824 */ /* 0x000fe200078e0a03 */
[----:B------:R-:W-:Y:S01]  /*10ef0*/  LDSM.16.MT88.4 R148, [R215+0x4080] ;  /* 0x00408000d794783b */ /* 0x000fe20000004200 */
[--C-:B------:R-:W-:Y:S02]  /*10f00*/  IMAD R214, R221, 0x2, R215.reuse ;  /* 0x00000002ddd67824 */ /* 0x100fe400078e02d7 */
[C---:B------:R-:W-:Y:S01]  /*10f10*/  IMAD R213, R219.reuse, 0x2, R215 ;  /* 0x00000002dbd57824 */ /* 0x040fe200078e02d7 */
[----:B------:R-:W-:Y:S01]  /*10f20*/  SHF.R.S32.HI R0, RZ, 0x1f, R3 ;  /* 0x0000001fff007819 */ /* 0x000fe20000011403 */
[----:B------:R-:W-:Y:S01]  /*10f30*/  IMAD R212, R219, 0x2, R214 ;  /* 0x00000002dbd47824 */ /* 0x000fe200078e02d6 */
[----:B------:R-:W-:Y:S02]  /*10f40*/  LDSM.16.MT88.4 R140, [R214+0x4080] ;  /* 0x00408000d68c783b */ /* 0x000fe40000004200 */
[----:B------:R-:W-:-:S02]  /*10f50*/  LEA.HI R0, R0, R3, RZ, 0x2 ;  /* 0x0000000300007211 */ /* 0x000fc400078f10ff */
[----:B------:R-:W-:Y:S02]  /*10f60*/  LDSM.16.MT88.4 R132, [R213+0x4080] ;  /* 0x00408000d584783b */ /* 0x000fe40000004200 */
[----:B------:R-:W-:Y:S02]  /*10f70*/  LOP3.LUT R0, R0, 0x7ffffffc, RZ, 0xc0, !PT ;  /* 0x7ffffffc00007812 */ /* 0x000fe400078ec0ff */
[----:B-1----:R-:W-:Y:S03]  /*10f80*/  LDSM.16.MT88.4 R40, [R215+0x5880] ;  /* 0x00588000d728783b */ /* 0x002fe60000004200 */
        /* <DEDUP_REMOVED lines=10> */
[----:B------:R-:W-:Y:S03]  /*11030*/  LDSM.16.MT88.4 R88, [R213+0x7080] ;  /* 0x00708000d558783b */ /* 0x000fe60000004200 */
[----:B------:R-:W-:Y:S01]  /*11040*/  FSEL R21, R21, -INF , P0 ;  /* 0xff80000015157808 */ /* 0x000fe20000000000 */
[----:B------:R-:W-:Y:S01]  /*11050*/  LDSM.16.MT88.4 R96, [R212+0x7080] ;  /* 0x00708000d460783b */ /* 0x000fe20000004200 */
[----:B------:R-:W-:Y:S02]  /*11060*/  FSEL R33, R33, -INF , P0 ;  /* 0xff80000021217808 */ /* 0x000fe40000000000 */
[----:B------:R-:W-:Y:S01]  /*11070*/  ISETP.GT.AND P0, PT, R83, 0x8, PT ;  /* 0x000000085300780c */ /* 0x000fe20003f04270 */
        /* <DEDUP_REMOVED lines=18> */
[----:B------:R-:W-:Y:S02]  /*111a0*/  FMNMX.FTZ R5, R32, R33, !PT ;  /* 0x0000002120057209 */ /* 0x000fe40007810000 */
[----:B------:R-:W-:Y:S02]  /*111b0*/  FSEL R17, R17, -INF , P0 ;  /* 0xff80000011117808 */ /* 0x000fe40000000000 */
[----:B------:R-:W-:-:S02]  /*111c0*/  FMNMX.FTZ R5, R12, R5, !PT ;  /* 0x000000050c057209 */ /* 0x000fc40007810000 */
[C---:B------:R-:W-:Y:S02]  /*111d0*/  ISETP.GT.AND P0, PT, R83.reuse, 0x18, PT ;  /* 0x000000185300780c */ /* 0x040fe40003f04270 */
[----:B------:R-:W-:Y:S02]  /*111e0*/  FMNMX.FTZ R5, R14, R5, !PT ;  /* 0x000000050e057209 */ /* 0x000fe40007810000 */
[----:B------:R-:W-:Y:S02]  /*111f0*/  FSEL R15, R22, -INF , P0 ;  /* 0xff800000160f7808 */ /* 0x000fe40000000000 */
[----:B------:R-:W-:Y:S02]  /*11200*/  FSEL R10, R16, -INF , P0 ;  /* 0xff800000100a7808 */ /* 0x000fe40000000000 */
[----:B------:R-:W-:Y:S02]  /*11210*/  ISETP.GT.AND P0, PT, R83, 0x19, PT ;  /* 0x000000195300780c */ /* 0x000fe40003f04270 */
[----:B------:R-:W-:-:S02]  /*11220*/  FMNMX.FTZ R5, R6, R5, !PT ;  /* 0x0000000506057209 */ /* 0x000fc40007810000 */
[----:B------:R-:W-:Y:S02]  /*11230*/  FSEL R13, R8, -INF , P0 ;  /* 0xff800000080d7808 */ /* 0x000fe40000000000 */
[----:B------:R-:W-:Y:S02]  /*11240*/  FSEL R8, R7, -INF , P0 ;  /* 0xff80000007087808 */ /* 0x000fe40000000000 */
[----:B------:R-:W-:Y:S02]  /*11250*/  FMNMX.FTZ R5, R4, R5, !PT ;  /* 0x0000000504057209 */ /* 0x000fe40007810000 */
[----:B------:R-:W-:Y:S02]  /*11260*/  ISETP.GT.AND P0, PT, R83, 0x20, PT ;  /* 0x000000205300780c */ /* 0x000fe40003f04270 */
[----:B------:R-:W-:Y:S02]  /*11270*/  FMNMX.FTZ R5, R10, R5, !PT ;  /* 0x000000050a057209 */ /* 0x000fe40007810000 */
[----:B------:R-:W-:-:S02]  /*11280*/  FSEL R181, R181, -INF , P0 ;  /* 0xff800000b5b57808 */ /* 0x000fc40000000000 */
[----:B------:R-:W-:Y:S02]  /*11290*/  FSEL R196, R196, -INF , P0 ;  /* 0xff800000c4c47808 */ /* 0x000fe40000000000 */
[----:B------:R-:W-:Y:S02]  /*112a0*/  ISETP.GT.AND P0, PT, R83, 0x21, PT ;  /* 0x000000215300780c */ /* 0x000fe40003f04270 */
[----:B------:R-:W-:Y:S02]  /*112b0*/  FMNMX.FTZ R5, R8, R5, !PT ;  /* 0x0000000508057209 */ /* 0x000fe40007810000 */
[----:B------:R-:W-:Y:S02]  /*112c0*/  FSEL R179, R179, -INF , P0 ;  /* 0xff800000b3b37808 */ /* 0x000fe40000000000 */
[----:B------:R-:W-:Y:S02]  /*112d0*/  FSEL R198, R198, -INF , P0 ;  /* 0xff800000c6c67808 */ /* 0x000fe40000000000 */
[----:B------:R-:W-:-:S02]  /*112e0*/  ISETP.GT.AND P0, PT, R83, 0x28, PT ;  /* 0x000000285300780c */ /* 0x000fc40003f04270 */
[----:B------:R-:W-:Y:S02]  /*112f0*/  FMNMX.FTZ R5, R196, R5, !PT ;  /* 0x00000005c4057209 */ /* 0x000fe40007810000 */
[----:B------:R-:W-:Y:S02]  /*11300*/  FSEL R177, R177, -INF , P0 ;  /* 0xff800000b1b17808 */ /* 0x000fe40000000000 */
[----:B------:R-:W-:Y:S02]  /*11310*/  FSEL R182, R182, -INF , P0 ;  /* 0xff800000b6b67808 */ /* 0x000fe40000000000 */
[----:B------:R-:W-:Y:S02]  /*11320*/  ISETP.GT.AND P0, PT, R83, 0x29, PT ;  /* 0x000000295300780c */ /* 0x000fe40003f04270 */
[----:B------:R-:W-:Y:S01]  /*11330*/  FMNMX.FTZ R5, R198, R5, !PT ;  /* 0x00000005c6057209 */ /* 0x000fe20007810000 */
[----:B------:R-:W-:Y:S01]  /*11340*/  LDSM.16.MT88.4 R80, [R214+0x7080] ;  /* 0x00708000d650783b */ /* 0x000fe20000004200 */
[----:B------:R-:W-:-:S02]  /*11350*/  FSEL R180, R180, -INF , P0 ;  /* 0xff800000b4b47808 */ /* 0x000fc40000000000 */
        /* <DEDUP_REMOVED lines=14> */
[----:B------:R-:W1:Y:S02]  /*11440*/  SHFL.BFLY PT, R0, R3, 0x1, 0x1f ;  /* 0x0c201f0003007f89 */ /* 0x000e6400000e0000 */
[----:B-1----:R-:W-:Y:S02]  /*11450*/  FMNMX.FTZ R0, R3, R0, !PT ;  /* 0x0000000003007209 */ /* 0x002fe40007810000 */
[----:B------:R-:W-:Y:S02]  /*11460*/  FMNMX.FTZ R3, R177, R16, !PT ;  /* 0x00000010b1037209 */ /* 0x000fe40007810000 */
[C---:B------:R-:W-:Y:S01]  /*11470*/  FSETP.NEU.FTZ.AND P0, PT, R0.reuse, -INF , PT ;  /* 0xff8000000000780b */ /* 0x040fe20003f1d000 */
[----:B------:R-:W-:Y:S01]  /*11480*/  FMUL.FTZ R183, R0, c[0x0][0x2d0] ;  /* 0x0000b40000b77a20 */ /* 0x000fe20000410000 */
[----:B------:R-:W-:-:S04]  /*11490*/  FMNMX.FTZ R3, R176, R3, !PT ;  /* 0x00000003b0037209 */ /* 0x000fc80007810000 */
[----:B------:R-:W-:Y:S01]  /*114a0*/  FSEL R183, R183, RZ, P0 ;  /* 0x000000ffb7b77208 */ /* 0x000fe20000000000 */
[----:B------:R-:W1:Y:S04]  /*114b0*/  SHFL.BFLY PT, R16, R3, 0x2, 0x1f ;  /* 0x0c401f0003107f89 */ /* 0x000e6800000e0000 */
[--C-:B------:R-:W-:Y:S02]  /*114c0*/  FFMA.FTZ R184, R32, c[0x0][0x2d0], -R183.reuse ;  /* 0x0000b40020b87a23 */ /* 0x100fe400000108b7 */
[--C-:B------:R-:W-:Y:S02]  /*114d0*/  FFMA.FTZ R157, R33, c[0x0][0x2d0], -R183.reuse ;  /* 0x0000b400219d7a23 */ /* 0x100fe400000108b7 */
[--C-:B------:R-:W-:Y:S01]  /*114e0*/  FFMA.FTZ R158, R12, c[0x0][0x2d0], -R183.reuse ;  /* 0x0000b4000c9e7a23 */ /* 0x100fe200000108b7 */
[----:B------:R-:W-:Y:S01]  /*114f0*/  LDSM.16.MT88.4 R32, [R212+0x4080] ;  /* 0x00408000d420783b */ /* 0x000fe20000004200 */
[--C-:B------:R-:W-:Y:S01]  /*11500*/  FFMA.FTZ R190, R6, c[0x0][0x2d0], -R183.reuse ;  /* 0x0000b40006be7a23 */ /* 0x100fe200000108b7 */
[----:B------:R-:W-:Y:S01]  /*11510*/  MUFU.EX2 R184, R184 ;  /* 0x000000b800b87308 */ /* 0x000fe20000000800 */
[----:B------:R-:W-:-:S02]  /*11520*/  FFMA.FTZ R189, R4, c[0x0][0x2d0], -R183 ;  /* 0x0000b40004bd7a23 */ /* 0x000fc400000108b7 */
[----:B------:R-:W-:Y:S01]  /*11530*/  LDSM.16.MT88.4 R4, [R212+0x8880] ;  /* 0x00888000d404783b */ /* 0x000fe20000004200 */
[--C-:B------:R-:W-:Y:S02]  /*11540*/  FFMA.FTZ R191, R10, c[0x0][0x2d0], -R183.reuse ;  /* 0x0000b4000abf7a23 */ /* 0x100fe400000108b7 */
[--C-:B------:R-:W-:Y:S02]  /*11550*/  FFMA.FTZ R188, R8, c[0x0][0x2d0], -R183.reuse ;  /* 0x0000b40008bc7a23 */ /* 0x100fe400000108b7 */
[----:B------:R-:W2:Y:S01]  /*11560*/  MUFU.EX2 R157, R157 ;  /* 0x0000009d009d7308 */ /* 0x000ea20000000800 */
[--C-:B------:R-:W-:Y:S02]  /*11570*/  FFMA.FTZ R197, R198, c[0x0][0x2d0], -R183.reuse ;  /* 0x0000b400c6c57a23 */ /* 0x100fe400000108b7 */
[--C-:B------:R-:W-:Y:S01]  /*11580*/  FFMA.FTZ R196, R196, c[0x0][0x2d0], -R183.reuse ;  /* 0x0000b400c4c47a23 */ /* 0x100fe200000108b7 */
[----:B-1----:R-:W-:Y:S01]  /*11590*/  FMNMX.FTZ R16, R3, R16, !PT ;  /* 0x0000001003107209 */ /* 0x002fe20007810000 */
[----:B------:R-:W-:-:S03]  /*115a0*/  FFMA.FTZ R3, R14, c[0x0][0x2d0], -R183 ;  /* 0x0000b4000e037a23 */ /* 0x000fc600000108b7 */
[----:B------:R-:W-:Y:S01]  /*115b0*/  MUFU.EX2 R158, R158 ;  /* 0x0000009e009e7308 */ /* 0x000fe20000000800 */
[--C-:B------:R-:W-:Y:S01]  /*115c0*/  FFMA.FTZ R199, R182, c[0x0][0x2d0], -R183.reuse ;  /* 0x0000b400b6c77a23 */ /* 0x100fe200000108b7 */
[----:B------:R-:W1:Y:S01]  /*115d0*/  SHFL.BFLY PT, R159, R16, 0x1, 0x1f ;  /* 0x0c201f00109f7f89 */ /* 0x000e6200000e0000 */
[----:B------:R-:W-:-:S05]  /*115e0*/  FFMA.FTZ R248, R180, c[0x0][0x2d0], -R183 ;  /* 0x0000b400b4f87a23 */ /* 0x000fca00000108b7 */
[----:B------:R-:W3:Y:S01]  /*115f0*/  MUFU.EX2 R3, R3 ;  /* 0x0000000300037308 */ /* 0x000ee20000000800 */
[----:B--2---:R-:W-:Y:S01]  /*11600*/  F2FP.PACK_AB R128, R157, R184 ;  /* 0x000000b89d80723e */ /* 0x004fe200000000ff */
[----:B------:R-:W-:-:S06]  /*11610*/  FADD.FTZ R157, R184, R157 ;  /* 0x0000009db89d7221 */ /* 0x000fcc0000010000 */
[----:B------:R-:W-:Y:S01]  /*11620*/  MUFU.EX2 R190, R190 ;  /* 0x000000be00be7308 */ /* 0x000fe20000000800 */
[----:B---3--:R-:W-:-:S07]  /*11630*/  F2FP.PACK_AB R130, R3, R158 ;  /* 0x0000009e0382723e */ /* 0x008fce00000000ff */
[----:B------:R-:W-:Y:S01]  /*11640*/  MUFU.EX2 R189, R189 ;  /* 0x000000bd00bd7308 */ /* 0x000fe20000000800 */
[----:B-1----:R-:W-:Y:S01]  /*11650*/  FMNMX.FTZ R159, R159, R16, !PT ;  /* 0x000000109f9f7209 */ /* 0x002fe20007810000 */
[----:B------:R-:W-:-:S03]  /*11660*/  FADD.FTZ R158, R158, R157 ;  /* 0x0000009d9e9e7221 */ /* 0x000fc60000010000 */
[C---:B------:R-:W-:Y:S01]  /*11670*/  FSETP.NEU.FTZ.AND P0, PT, R159.reuse, -INF , PT ;  /* 0xff8000009f00780b */ /* 0x040fe20003f1d000 */
[----:B------:R-:W-:Y:S02]  /*11680*/  FMUL.FTZ R178, R159, c[0x0][0x2d0] ;  /* 0x0000b4009fb27a20 */ /* 0x000fe40000410000 */
[----:B------:R-:W-:Y:S01]  /*11690*/  MUFU.EX2 R191, R191 ;  /* 0x000000bf00bf7308 */ /* 0x000fe20000000800 */
[----:B------:R-:W-:Y:S02]  /*116a0*/  FADD.FTZ R3, R3, R158 ;  /* 0x0000009e03037221 */ /* 0x000fe40000010000 */
[----:B------:R-:W-:-:S05]  /*116b0*/  FSEL R178, R178, RZ, P0 ;  /* 0x000000ffb2b27208 */ /* 0x000fca0000000000 */
[--C-:B------:R-:W-:Y:S01]  /*116c0*/  FFMA.FTZ R187, R20, c[0x0][0x2d0], -R178.reuse ;  /* 0x0000b40014bb7a23 */ /* 0x100fe200000108b2 */
[----:B------:R-:W-:Y:S01]  /*116d0*/  MUFU.EX2 R188, R188 ;  /* 0x000000bc00bc7308 */ /* 0x000fe20000000800 */
[--C-:B------:R-:W-:Y:S02]  /*116e0*/  FFMA.FTZ R186, R21, c[0x0][0x2d0], -R178.reuse ;  /* 0x0000b40015ba7a23 */ /* 0x100fe400000108b2 */
[--C-:B------:R-:W-:Y:S01]  /*116f0*/  FFMA.FTZ R185, R19, c[0x0][0x2d0], -R178.reuse ;  /* 0x0000b40013b97a23 */ /* 0x100fe200000108b2 */
[----:B------:R-:W-:Y:S01]  /*11700*/  LDSM.16.MT88.4 R20, [R214+0x7880] ;  /* 0x00788000d614783b */ /* 0x000fe20000004200 */
[--C-:B------:R-:W-:Y:S02]  /*11710*/  FFMA.FTZ R2, R11, c[0x0][0x2d0], -R178.reuse ;  /* 0x0000b4000b027a23 */ /* 0x100fe400000108b2 */
[--C-:B------:R-:W-:Y:S01]  /*11720*/  FFMA.FTZ R194, R9, c[0x0][0x2d0], -R178.reuse ;  /* 0x0000b40009c27a23 */ /* 0x100fe200000108b2 */
[----:B------:R-:W-:Y:S01]  /*11730*/  MUFU.EX2 R187, R187 ;  /* 0x000000bb00bb7308 */ /* 0x000fe20000000800 */
[----:B------:R-:W1:Y:S01]  /*11740*/  LDSM.16.MT88.4 R8, [R215+0x4880] ;  /* 0x00488000d708783b */ /* 0x000e620000004200 */
[----:B------:R-:W-:-:S02]  /*11750*/  FFMA.FTZ R193, R17, c[0x0][0x2d0], -R178 ;  /* 0x0000b40011c17a23 */ /* 0x000fc400000108b2 */
[--C-:B------:R-:W-:Y:S01]  /*11760*/  FFMA.FTZ R195, R15, c[0x0][0x2d0], -R178.reuse ;  /* 0x0000b4000fc37a23 */ /* 0x100fe200000108b2 */
[----:B------:R-:W2:Y:S01]  /*11770*/  LDSM.16.MT88.4 R16, [R214+0x4880] ;  /* 0x00488000d610783b */ /* 0x000ea20000004200 */
[--C-:B------:R-:W-:Y:S02]  /*11780*/  FFMA.FTZ R192, R13, c[0x0][0x2d0], -R178.reuse ;  /* 0x0000b4000dc07a23 */ /* 0x100fe400000108b2 */
[----:B------:R-:W3:Y:S01]  /*11790*/  MUFU.EX2 R186, R186 ;  /* 0x000000ba00ba7308 */ /* 0x000ee20000000800 */
[----:B------:R-:W4:Y:S01]  /*117a0*/  LDSM.16.MT88.4 R12, [R213+0x4880] ;  /* 0x00488000d50c783b */ /* 0x000f220000004200 */
[--C-:B------:R-:W-:Y:S02]  /*117b0*/  FFMA.FTZ R198, R181, c[0x0][0x2d0], -R178.reuse ;  /* 0x0000b400b5c67a23 */ /* 0x100fe400000108b2 */
[--C-:B------:R-:W-:Y:S01]  /*117c0*/  FFMA.FTZ R239, R179, c[0x0][0x2d0], -R178.reuse ;  /* 0x0000b400b3ef7a23 */ /* 0x100fe200000108b2 */
[----:B------:R-:W-:Y:S01]  /*117d0*/  LDSM.16.MT88.4 R180, [R215+0x6880] ;  /* 0x00688000d7b4783b */ /* 0x000fe20000004200 */
[----:B------:R-:W-:-:S02]  /*117e0*/  FFMA.FTZ R222, R177, c[0x0][0x2d0], -R178 ;  /* 0x0000b400b1de7a23 */ /* 0x000fc400000108b2 */
[----:B------:R-:W-:Y:S01]  /*117f0*/  MUFU.EX2 R185, R185 ;  /* 0x000000b900b97308 */ /* 0x000fe20000000800 */
[----:B------:R-:W-:Y:S02]  /*11800*/  FFMA.FTZ R247, R176, c[0x0][0x2d0], -R178 ;  /* 0x0000b400b0f77a23 */ /* 0x000fe400000108b2 */
[----:B------:R-:W-:Y:S05]  /*11810*/  LDSM.16.MT88.4 R176, [R213+0x6880] ;  /* 0x00688000d5b0783b */ /* 0x000fea0000004200 */
        /* <DEDUP_REMOVED lines=11> */
[----:B------:R-:W5:Y:S06]  /*118d0*/  MUFU.EX2 R192, R192 ;  /* 0x000000c000c07308 */ /* 0x000f6c0000000800 */
[C---:B------:R-:W-:Y:S02]  /*118e0*/  HMMA.16816.F32 R144, R128.reuse, R140, RZ ;  /* 0x0000008c8090723c */ /* 0x040fe400000018ff */
[----:B------:R-:W-:Y:S06]  /*118f0*/  MUFU.EX2 R196, R196 ;  /* 0x000000c400c47308 */ /* 0x000fec0000000800 */
[C---:B------:R-:W-:Y:S02]  /*11900*/  HMMA.16816.F32 R136, R128.reuse, R132, RZ ;  /* 0x000000848088723c */ /* 0x040fe400000018ff */
[----:B------:R-:W1:Y:S06]  /*11910*/  MUFU.EX2 R197, R197 ;  /* 0x000000c500c57308 */ /* 0x000e6c0000000800 */
        /* <DEDUP_REMOVED lines=33> */
[----:B------:R-:W-:Y:S01]  /*11b30*/  F2FP.PACK_AB R4, R189, R190 ;  /* 0x000000bebd04723e */ /* 0x000fe200000000ff */
[----:B------:R-:W-:Y:S01]  /*11b40*/  HMMA.16816.F32 R128, R128, R6, RZ ;  /* 0x000000068080723c */ /* 0x000fe200000018ff */
[----:B---3--:R-:W-:Y:S01]  /*11b50*/  F2FP.PACK_AB R5, R193, R194 ;  /* 0x000000c2c105723e */ /* 0x008fe200000000ff */
[----:B------:R-:W-:-:S02]  /*11b60*/  FADD.FTZ R190, R190, R3 ;  /* 0x00000003bebe7221 */ /* 0x000fc40000010000 */
[----:B------:R-:W-:Y:S02]  /*11b70*/  FADD.FTZ R194, R194, R185 ;  /* 0x000000b9c2c27221 */ /* 0x000fe40000010000 */
[----:B------:R-:W-:Y:S01]  /*11b80*/  FADD.FTZ R190, R189, R190 ;  /* 0x000000bebdbe7221 */ /* 0x000fe20000010000 */
[----:B------:R-:W-:Y:S01]  /*11b90*/  F2FP.PACK_AB R6, R188, R191 ;  /* 0x000000bfbc06723e */ /* 0x000fe200000000ff */
[----:B------:R-:W-:Y:S01]  /*11ba0*/  FADD.FTZ R194, R193, R194 ;  /* 0x000000c2c1c27221 */ /* 0x000fe20000010000 */
[----:B-----5:R-:W-:Y:S01]  /*11bb0*/  F2FP.PACK_AB R7, R192, R195 ;  /* 0x000000c3c007723e */ /* 0x020fe200000000ff */
[----:B------:R-:W-:Y:S02]  /*11bc0*/  FADD.FTZ R191, R191, R190 ;  /* 0x000000bebfbf7221 */ /* 0x000fe40000010000 */
[----:B------:R-:W-:Y:S02]  /*11bd0*/  FADD.FTZ R195, R195, R194 ;  /* 0x000000c2c3c37221 */ /* 0x000fe40000010000 */
[----:B------:R-:W-:-:S02]  /*11be0*/  FADD.FTZ R191, R188, R191 ;  /* 0x000000bfbcbf7221 */ /* 0x000fc40000010000 */
[----:B-1----:R-:W-:Y:S01]  /*11bf0*/  HMMA.16816.F32 R152, R4, R8, R152 ;  /* 0x000000080498723c */ /* 0x002fe20000001898 */
[----:B------:R-:W-:-:S07]  /*11c00*/  FADD.FTZ R195, R192, R195 ;  /* 0x000000c3c0c37221 */ /* 0x000fce0000010000 */
[C---:B------:R-:W-:Y:S01]  /*11c10*/  HMMA.16816.F32 R148, R4.reuse, R10, R148 ;  /* 0x0000000a0494723c */ /* 0x040fe20000001894 */
[----:B------:R-:W1:Y:S07]  /*11c20*/  LDSM.16.MT88.4 R8, [R212+0x6080] ;  /* 0x00608000d408783b */ /* 0x000e6e0000004200 */
[C---:B--2---:R-:W-:Y:S08]  /*11c30*/  HMMA.16816.F32 R144, R4.reuse, R16, R144 ;  /* 0x000000100490723c */ /* 0x044ff00000001890 */
[C---:B------:R-:W-:Y:S01]  /*11c40*/  HMMA.16816.F32 R140, R4.reuse, R18, R140 ;  /* 0x00000012048c723c */ /* 0x040fe2000000188c */
[----:B------:R-:W-:Y:S07]  /*11c50*/  LDSM.16.MT88.4 R16, [R213+0x7880] ;  /* 0x00788000d510783b */ /* 0x000fee0000004200 */
[C---:B----4-:R-:W-:Y:S08]  /*11c60*/  HMMA.16816.F32 R136, R4.reuse, R12, R136 ;  /* 0x0000000c0488723c */ /* 0x050ff00000001888 */
[C---:B------:R-:W-:Y:S01]  /*11c70*/  HMMA.16816.F32 R132, R4.reuse, R14, R132 ;  /* 0x0000000e0484723c */ /* 0x040fe20000001884 */
[----:B------:R-:W-:Y:S07]  /*11c80*/  LDSM.16.MT88.4 R12, [R212+0x7880] ;  /* 0x00788000d40c783b */ /* 0x000fee0000004200 */
[C---:B------:R-:W-:Y:S08]  /*11c90*/  HMMA.16816.F32 R44, R4.reuse, R164, R44 ;  /* 0x000000a4042c723c */ /* 0x040ff0000000182c */
        /* <DEDUP_REMOVED lines=14> */
[C---:B------:R-:W-:Y:S08]  /*11d80*/  HMMA.16816.F32 R28, R4.reuse, R172, R28 ;  /* 0x000000ac041c723c */ /* 0x040ff0000000181c */
[C---:B------:R-:W-:Y:S01]  /*11d90*/  HMMA.16816.F32 R32, R4.reuse, R174, R32 ;  /* 0x000000ae0420723c */ /* 0x040fe20000001820 */
[----:B------:R-:W-:Y:S07]  /*11da0*/  LDSM.16.MT88.4 R172, [R212+0x6880] ;  /* 0x00688000d4ac783b */ /* 0x000fee0000004200 */
[C---:B------:R-:W-:Y:S08]  /*11db0*/  HMMA.16816.F32 R36, R4.reuse, R168, R36 ;  /* 0x000000a80424723c */ /* 0x040ff00000001824 */
[C---:B------:R-:W-:Y:S01]  /*11dc0*/  HMMA.16816.F32 R40, R4.reuse, R170, R40 ;  /* 0x000000aa0428723c */ /* 0x040fe20000001828 */
[----:B------:R-:W-:Y:S07]  /*11dd0*/  LDSM.16.MT88.4 R168, [R215+0x8080] ;  /* 0x00808000d7a8783b */ /* 0x000fee0000004200 */
[C---:B------:R-:W-:Y:S08]  /*11de0*/  HMMA.16816.F32 R76, R4.reuse, R20, R76 ;  /* 0x00000014044c723c */ /* 0x040ff0000000184c */
[C---:B------:R-:W-:Y:S01]  /*11df0*/  HMMA.16816.F32 R80, R4.reuse, R22, R80 ;  /* 0x000000160450723c */ /* 0x040fe20000001850 */
[----:B------:R-:W5:Y:S07]  /*11e00*/  LDSM.16.MT88.4 R20, [R215+0x5080] ;  /* 0x00508000d714783b */ /* 0x000f6e0000004200 */
[C---:B------:R-:W-:Y:S08]  /*11e10*/  HMMA.16816.F32 R84, R4.reuse, R16, R84 ;  /* 0x000000100454723c */ /* 0x040ff00000001854 */
[C---:B------:R-:W-:Y:S01]  /*11e20*/  HMMA.16816.F32 R88, R4.reuse, R18, R88 ;  /* 0x000000120458723c */ /* 0x040fe20000001858 */
[----:B------:R-:W1:Y:S07]  /*11e30*/  LDSM.16.MT88.4 R16, [R213+0x5080] ;  /* 0x00508000d510783b */ /* 0x000e6e0000004200 */
[C---:B------:R-:W-:Y:S08]  /*11e40*/  HMMA.16816.F32 R92, R4.reuse, R12, R92 ;  /* 0x0000000c045c723c */ /* 0x040ff0000000185c */
[C---:B------:R-:W-:Y:S01]  /*11e50*/  HMMA.16816.F32 R96, R4.reuse, R14, R96 ;  /* 0x0000000e0460723c */ /* 0x040fe20000001860 */
[----:B------:R-:W1:Y:S07]  /*11e60*/  LDSM.16.MT88.4 R12, [R212+0x5080] ;  /* 0x00508000d40c783b */ /* 0x000e6e0000004200 */
[C---:B--2---:R-:W-:Y:S08]  /*11e70*/  HMMA.16816.F32 R108, R4.reuse, R164, R108 ;  /* 0x000000a4046c723c */ /* 0x044ff0000000186c */
[C---:B------:R-:W-:Y:S01]  /*11e80*/  HMMA.16816.F32 R112, R4.reuse, R166, R112 ;  /* 0x000000a60470723c */ /* 0x040fe20000001870 */
[----:B------:R-:W-:Y:S07]  /*11e90*/  LDSM.16.MT88.4 R164, [R214+0x8080] ;  /* 0x00808000d6a4783b */ /* 0x000fee0000004200 */
[C---:B---3--:R-:W-:Y:S08]  /*11ea0*/  HMMA.16816.F32 R116, R4.reuse, R160, R116 ;  /* 0x000000a00474723c */ /* 0x048ff00000001874 */
[C---:B------:R-:W-:Y:S01]  /*11eb0*/  HMMA.16816.F32 R120, R4.reuse, R162, R120 ;  /* 0x000000a20478723c */ /* 0x040fe20000001878 */
[----:B------:R-:W-:Y:S07]  /*11ec0*/  LDSM.16.MT88.4 R160, [R213+0x8080] ;  /* 0x00808000d5a0783b */ /* 0x000fee0000004200 */
[C---:B----4-:R-:W-:Y:S08]  /*11ed0*/  HMMA.16816.F32 R124, R4.reuse, R24, R124 ;  /* 0x00000018047c723c */ /* 0x050ff0000000187c */
[----:B------:R-:W-:Y:S01]  /*11ee0*/  HMMA.16816.F32 R128, R4, R26, R128 ;  /* 0x0000001a0480723c */ /* 0x000fe20000001880 */
[----:B------:R-:W-:Y:S06]  /*11ef0*/  LDSM.16.MT88.4 R24, [R212+0x8080] ;  /* 0x00808000d418783b */ /* 0x000fec0000004200 */
        /* <DEDUP_REMOVED lines=12> */
[----:B------:R-:W-:-:S03]  /*11fc0*/  FADD.FTZ R247, R247, R222 ;  /* 0x000000def7f77221 */ /* 0x000fc60000010000 */
[C---:B------:R-:W-:Y:S01]  /*11fd0*/  HMMA.16816.F32 R140, R4.reuse, R10, R140 ;  /* 0x0000000a048c723c */ /* 0x040fe2000000188c */
[----:B------:R-:W1:Y:S07]  /*11fe0*/  LDSM.16.MT88.4 R8, [R214+0x6880] ;  /* 0x00688000d608783b */ /* 0x000e6e0000004200 */
[C---:B-----5:R-:W-:Y:S08]  /*11ff0*/  HMMA.16816.F32 R152, R4.reuse, R20, R152 ;  /* 0x000000140498723c */ /* 0x060ff00000001898 */
        /* <DEDUP_REMOVED lines=25> */
[C---:B--2---:R-:W-:Y:S08]  /*12190*/  HMMA.16816.F32 R100, R4.reuse, R20, R100 ;  /* 0x000000140464723c */ /* 0x044ff00000001864 */
[C---:B------:R-:W-:Y:S08]  /*121a0*/  HMMA.16816.F32 R104, R4.reuse, R22, R104 ;  /* 0x000000160468723c */ /* 0x040ff00000001868 */
[C---:B---3--:R-:W-:Y:S08]  /*121b0*/  HMMA.16816.F32 R108, R4.reuse, R16, R108 ;  /* 0x00000010046c723c */ /* 0x048ff0000000186c */
[C---:B------:R-:W-:Y:S08]  /*121c0*/  HMMA.16816.F32 R112, R4.reuse, R18, R112 ;  /* 0x000000120470723c */ /* 0x040ff00000001870 */
[C---:B----4-:R-:W-:Y:S08]  /*121d0*/  HMMA.16816.F32 R116, R4.reuse, R12, R116 ;  /* 0x0000000c0474723c */ /* 0x050ff00000001874 */
[C---:B------:R-:W-:Y:S08]  /*121e0*/  HMMA.16816.F32 R120, R4.reuse, R14, R120 ;  /* 0x0000000e0478723c */ /* 0x040ff00000001878 */
[C---:B-1----:R-:W-:Y:S08]  /*121f0*/  HMMA.16816.F32 R124, R4.reuse, R8, R124 ;  /* 0x00000008047c723c */ /* 0x042ff0000000187c */
[----:B------:R-:W-:Y:S01]  /*12200*/  HMMA.16816.F32 R128, R4, R10, R128 ;  /* 0x0000000a0480723c */ /* 0x000fe20000001880 */
[----:B------:R-:W-:Y:S07]  /*12210*/  @!P1 BRA `(.L_x_941) ;  /* 0x0000306000009947 */ /* 0x000fee0003800000 */
[----:B------:R-:W1:Y:S01]  /*12220*/  S2R R3, SR_TID.X ;  /* 0x0000000000037919 */ /* 0x000e620000002100 */
[----:B------:R-:W-:-:S02]  /*12230*/  IADD3 R246, R156, -0x2, RZ ;  /* 0xfffffffe9cf67810 */ /* 0x000fc40007ffe0ff */
[----:B-1----:R-:W-:-:S04]  /*12240*/  SHF.R.S32.HI R2, RZ, 0x1f, R3 ;  /* 0x0000001fff027819 */ /* 0x002fc80000011403 */
[----:B------:R-:W-:-:S04]  /*12250*/  LEA.HI R239, R2, R3, RZ, 0x3 ;  /* 0x0000000302ef7211 */ /* 0x000fc800078f18ff */
[----:B------:R-:W-:Y:S02]  /*12260*/  LOP3.LUT R2, R239, 0xfffffff8, RZ, 0xc0, !PT ;  /* 0xfffffff8ef027812 */ /* 0x000fe400078ec0ff */
[----:B------:R-:W-:-:S03]  /*12270*/  SHF.R.S32.HI R239, RZ, 0x3, R239 ;  /* 0x00000003ffef7819 */ /* 0x000fc600000114ef */
[----:B------:R-:W-:Y:S01]  /*12280*/  IMAD.IADD R2, R3, 0x1, -R2 ;  /* 0x0000000103027824 */ /* 0x000fe200078e0a02 */
[----:B------:R-:W-:-:S03]  /*12290*/  IADD3 R239, -R239, 0x30, RZ ;  /* 0x00000030efef7810 */ /* 0x000fc60007ffe1ff */
[----:B------:R-:W-:-:S05]  /*122a0*/  IMAD.SHL.U32 R241, R2, 0x8, RZ ;  /* 0x0000000802f17824 */ /* 0x000fca00078e00ff */
[C---:B------:R-:W-:Y:S02]  /*122b0*/  IADD3 R4, R241.reuse, 0x40, RZ ;  /* 0x00000040f1047810 */ /* 0x040fe40007ffe0ff */
[----:B------:R-:W-:Y:S02]  /*122c0*/  IADD3 R2, R241, 0x80, RZ ;  /* 0x00000080f1027810 */ /* 0x000fe40007ffe0ff */
[----:B------:R-:W-:Y:S02]  /*122d0*/  SHF.R.S32.HI R243, RZ, 0x1f, R4 ;  /* 0x0000001ffff37819 */ /* 0x000fe40000011404 */
[----:B------:R-:W-:Y:S02]  /*122e0*/  SHF.R.S32.HI R245, RZ, 0x1f, R2 ;  /* 0x0000001ffff57819 */ /* 0x000fe40000011402 */
[----:B------:R-:W-:Y:S02]  /*122f0*/  LEA.HI R243, R243, R4, RZ, 0x3 ;  /* 0x00000004f3f37211 */ /* 0x000fe400078f18ff */
[----:B------:R-:W-:-:S02]  /*12300*/  LEA.HI R245, R245, R2, RZ, 0x3 ;  /* 0x00000002f5f57211 */ /* 0x000fc400078f18ff */
[----:B------:R-:W-:Y:S02]  /*12310*/  LOP3.LUT R243, R243, 0xfffffff8, RZ, 0xc0, !PT ;  /* 0xfffffff8f3f37812 */ /* 0x000fe400078ec0ff */
[----:B------:R-:W-:Y:S02]  /*12320*/  LOP3.LUT R245, R245, 0xfffffff8, RZ, 0xc0, !PT ;  /* 0xfffffff8f5f57812 */ /* 0x000fe400078ec0ff */
[----:B------:R-:W-:Y:S02]  /*12330*/  SHF.R.S32.HI R240, RZ, 0x1f, R241 ;  /* 0x0000001ffff07819 */ /* 0x000fe400000114f1 */
[----:B------:R-:W-:Y:S02]  /*12340*/  SHF.R.S32.HI R242, RZ, 0x1f, R243 ;  /* 0x0000001ffff27819 */ /* 0x000fe400000114f3 */
[----:B------:R-:W-:Y:S02]  /*12350*/  SHF.R.S32.HI R244, RZ, 0x1f, R245 ;  /* 0x0000001ffff47819 */ /* 0x000fe400000114f5 */
[C---:B------:R-:W-:Y:S01]  /*12360*/  SHF.L.U64.HI R240, R241.reuse, 0x1, R240 ;  /* 0x00000001f1f07819 */ /* 0x040fe200000102f0 */
[----:B------:R-:W-:Y:S01]  /*12370*/  IMAD.SHL.U32 R241, R241, 0x2, RZ ;  /* 0x00000002f1f17824 */ /* 0x000fe200078e00ff */
[C---:B------:R-:W-:Y:S01]  /*12380*/  SHF.L.U64.HI R242, R243.reuse, 0x1, R242 ;  /* 0x00000001f3f27819 */ /* 0x040fe200000102f2 */
[----:B------:R-:W-:Y:S01]  /*12390*/  IMAD.SHL.U32 R243, R243, 0x2, RZ ;  /* 0x00000002f3f37824 */ /* 0x000fe200078e00ff */
[C---:B------:R-:W-:Y:S01]  /*123a0*/  SHF.L.U64.HI R244, R245.reuse, 0x1, R244 ;  /* 0x00000001f5f47819 */ /* 0x040fe200000102f4 */
[----:B------:R-:W-:-:S02]  /*123b0*/  IMAD.SHL.U32 R245, R245, 0x2, RZ ;  /* 0x00000002f5f57824 */ /* 0x000fc400078e00ff */
.L_x_946:
[----:B------:R-:W-:Y:S01]  /*123c0*/  SHF.R.S32.HI R5, RZ, 0x1f, R234 ;  /* 0x0000001fff057819 */ /* 0x000fe200000114ea */
[C---:B------:R-:W-:Y:S01]  /*123d0*/  IMAD.WIDE.U32 R8, R234.reuse, c[0x0][0x208], RZ ;  /* 0x00008200ea087a25 */ /* 0x040fe200078e00ff */
[----:B------:R-:W-:Y:S01]  /*123e0*/  SHF.R.S32.HI R249, RZ, 0x1f, R223 ;  /* 0x0000001ffff97819 */ /* 0x000fe200000114df */
[----:B------:R-:W-:Y:S04]  /*123f0*/  DEPBAR.LE SB0, 0x0 ;  /* 0x000080000000791a */ /* 0x000fe80000000000 */
[----:B------:R-:W-:Y:S01]  /*12400*/  BAR.SYNC.DEFER_BLOCKING 0x0 ;  /* 0x0000000000007b1d */ /* 0x000fe20000010000 */
[----:B------:R-:W-:Y:S01]  /*12410*/  IMAD R5, R5, c[0x0][0x208], RZ ;  /* 0x0000820005057a24 */ /* 0x000fe200078e02ff */
[----:B------:R-:W-:Y:S01]  /*12420*/  SHF.R.S32.HI R6, RZ, 0x1f, R233 ;  /* 0x0000001fff067819 */ /* 0x000fe200000114e9 */
[----:B------:R-:W-:Y:S01]  /*12430*/  IMAD.WIDE.U32 R10, R223, c[0x0][0x210], RZ ;  /* 0x00008400df0a7a25 */ /* 0x000fe200078e00ff */
[----:B------:R-:W-:Y:S02]  /*12440*/  ISETP.GE.AND P1, PT, R229, c[0x0][0x1d4], PT ;  /* 0x00007500e5007a0c */ /* 0x000fe40003f26270 */
[----:B------:R-:W-:Y:S01]  /*12450*/  SHF.R.S32.HI R251, RZ, 0x1f, R238 ;  /* 0x0000001ffffb7819 */ /* 0x000fe200000114ee */
[----:B------:R-:W-:Y:S01]  /*12460*/  IMAD R5, R234, c[0x0][0x20c], R5 ;  /* 0x00008300ea057a24 */ /* 0x000fe200078e0205 */
[----:B------:R-:W-:Y:S01]  /*12470*/  MOV R3, R0 ;  /* 0x0000000000037202 */ /* 0x000fe20000000f00 */
[----:B------:R-:W-:Y:S02]  /*12480*/  IMAD R6, R6, c[0x0][0x218], RZ ;  /* 0x0000860006067a24 */ /* 0x000fe400078e02ff */
[----:B------:R-:W-:Y:S02]  /*12490*/  IMAD.IADD R9, R9, 0x1, R5 ;  /* 0x0000000109097824 */ /* 0x000fe400078e0205 */
[----:B------:R-:W-:Y:S02]  /*124a0*/  IMAD R5, R249, c[0x0][0x210], RZ ;  /* 0x00008400f9057a24 */ /* 0x000fe400078e02ff */
[----:B------:R-:W-:Y:S04]  /*124b0*/  IMAD.WIDE.U32 R8, R233, c[0x0][0x218], R8 ;  /* 0x00008600e9087a25 */ /* 0x000fe800078e0008 */
[----:B------:R-:W-:Y:S01]  /*124c0*/  IMAD R5, R223, c[0x0][0x214], R5 ;  /* 0x00008500df057a24 */ /* 0x000fe200078e0205 */
[----:B------:R-:W-:Y:S01]  /*124d0*/  IADD3 R4, P0, R10, R8, RZ ;  /* 0x000000080a047210 */ /* 0x000fe20007f1e0ff */
[----:B------:R-:W-:Y:S02]  /*124e0*/  IMAD R6, R233, c[0x0][0x21c], R6 ;  /* 0x00008700e9067a24 */ /* 0x000fe400078e0206 */
[----:B------:R-:W-:Y:S01]  /*124f0*/  IMAD.IADD R5, R11, 0x1, R5 ;  /* 0x000000010b057824 */ /* 0x000fe200078e0205 */
[----:B------:R-:W-:Y:S01]  /*12500*/  LDSM.16.M88.4 R160, [R218] ;  /* 0x00000000daa0783b */ /* 0x000fe20000000200 */
[----:B------:R-:W-:Y:S01]  /*12510*/  IMAD R158, R221, 0x2, R218 ;  /* 0x00000002dd9e7824 */ /* 0x000fe200078e02da */
[----:B------:R-:W-:Y:S01]  /*12520*/  ULDC.64 UR4, c[0x0][0x118] ;  /* 0x0000460000047ab9 */ /* 0x000fe20000000a00 */
[----:B------:R-:W-:Y:S01]  /*12530*/  BSSY B0, `(.L_x_942) ;  /* 0x0000031000007945 */ /* 0x000fe20003800000 */
[----:B------:R-:W-:Y:S01]  /*12540*/  LDSM.16.M88.4 R164, [R217+0xa080] ;  /* 0x00a08000d9a4783b */ /* 0x000fe20000000200 */
[----:B------:R-:W-:Y:S02]  /*12550*/  IADD3.X R5, R5, R9, R6, P0, !PT ;  /* 0x0000000905057210 */ /* 0x000fe400007fe406 */
[C---:B------:R-:W-:Y:S01]  /*12560*/  LEA R2, P0, R4.reuse, c[0x0][0x1f8], 0x1 ;  /* 0x00007e0004027a11 */ /* 0x040fe200078008ff */
[----:B------:R-:W-:Y:S03]  /*12570*/  LDSM.16.M88.4 R168, [R217+0xa880] ;  /* 0x00a88000d9a8783b */ /* 0x000fe60000000200 */
[----:B------:R-:W-:Y:S01]  /*12580*/  LEA.HI.X R10, R4, c[0x0][0x1fc], R5, 0x1, P0 ;  /* 0x00007f00040a7a11 */ /* 0x000fe200000f0c05 */
[----:B------:R-:W-:Y:S04]  /*12590*/  LDSM.16.M88.4 R24, [R217+0xb080] ;  /* 0x00b08000d918783b */ /* 0x000fe80000000200 */
[----:B------:R-:W1:Y:S04]  /*125a0*/  SHFL.IDX PT, R4, R2, RZ, 0x181f ;  /* 0x00181fff02047589 */ /* 0x000e6800000e0000 */
[----:B------:R-:W-:Y:S04]  /*125b0*/  LDSM.16.M88.4 R172, [R158] ;  /* 0x000000009eac783b */ /* 0x000fe80000000200 */
[----:B------:R-:W2:Y:S04]  /*125c0*/  SHFL.IDX PT, R5, R10, RZ, 0x181f ;  /* 0x00181fff0a057589 */ /* 0x000ea800000e0000 */
[----:B------:R3:W4:Y:S04]  /*125d0*/  LDSM.16.M88.4 R176, [R216] ;  /* 0x00000000d8b0783b */ /* 0x0007280000000200 */
[----:B------:R3:W3:Y:S04]  /*125e0*/  LDSM.16.M88.4 R180, [R211] ;  /* 0x00000000d3b4783b */ /* 0x0006e80000000200 */
[----:B------:R3:W3:Y:S01]  /*125f0*/  LDSM.16.M88.4 R184, [R210] ;  /* 0x00000000d2b8783b */ /* 0x0006e20000000200 */
[C---:B-1----:R-:W-:Y:S05]  /*12600*/  IADD3 R12, P0, R4.reuse, R241, RZ ;  /* 0x000000f1040c7210 */ /* 0x042fea0007f1e0ff */
[C---:B--2---:R-:W-:Y:S01]  /*12610*/  IMAD.X R13, R5.reuse, 0x1, R240, P0 ;  /* 0x00000001050d7824 */ /* 0x044fe200000e06f0 */
[C---:B------:R-:W-:Y:S04]  /*12620*/  IADD3 R8, P0, R4.reuse, R243, RZ ;  /* 0x000000f304087210 */ /* 0x040fe80007f1e0ff */
[----:B------:R-:W-:Y:S01]  /*12630*/  @!PT LDS RZ, [RZ] ;  /* 0x00000000fffff984 */ /* 0x000fe20000000800 */
[----:B------:R-:W-:Y:S01]  /*12640*/  @!PT LDS RZ, [RZ] ;  /* 0x00000000fffff984 */ /* 0x000fe20000000800 */
[----:B------:R-:W-:Y:S01]  /*12650*/  @!PT LDS RZ, [RZ] ;  /* 0x00000000fffff984 */ /* 0x000fe20000000800 */
[----:B------:R1:W-:Y:S01]  /*12660*/  LDGSTS.E.BYPASS.LTC128B.128 [R235+0x4080], [R12.64], !P6 ;  /* 0x040800000ceb7fae */ /* 0x0003e2000f101d44 */
[C---:B------:R-:W-:Y:S02]  /*12670*/  IADD3.X R9, R5.reuse, R242, RZ, P0, !PT ;  /* 0x000000f205097210 */ /* 0x040fe400007fe4ff */
[----:B------:R-:W-:Y:S03]  /*12680*/  IADD3 R6, P0, R4, R245, RZ ;  /* 0x000000f504067210 */ /* 0x000fe60007f1e0ff */
[----:B------:R1:W-:Y:S01]  /*12690*/  LDGSTS.E.BYPASS.LTC128B.128 [R235+0x5880], [R8.64], !P1 ;  /* 0x0588000008eb7fae */ /* 0x0003e2000c901d44 */
[----:B------:R-:W-:Y:S01]  /*126a0*/  ISETP.GT.AND P1, PT, R224, 0x7f, PT ;  /* 0x0000007fe000780c */ /* 0x000fe20003f24270 */
[----:B------:R-:W-:Y:S01]  /*126b0*/  IMAD.X R7, R5, 0x1, R244, P0 ;  /* 0x0000000105077824 */ /* 0x000fe200000e06f4 */
[C---:B------:R-:W-:Y:S04]  /*126c0*/  LEA R4, P0, R238.reuse, R4, 0x1 ;  /* 0x00000004ee047211 */ /* 0x040fe800078008ff */
[----:B------:R1:W-:Y:S01]  /*126d0*/  LDGSTS.E.BYPASS.LTC128B.128 [R235+0x7080], [R6.64], !P5 ;  /* 0x0708000006eb7fae */ /* 0x0003e2000e901d44 */
[----:B------:R-:W-:Y:S05]  /*126e0*/  LEA.HI.X R5, R238, R5, R251, 0x1, P0 ;  /* 0x00000005ee057211 */ /* 0x000fea00000f0cfb */
[----:B------:R1:W-:Y:S01]  /*126f0*/  LDGSTS.E.BYPASS.LTC128B.128 [R235+0x8880], [R4.64], !P4 ;  /* 0x0888000004eb7fae */ /* 0x0003e2000e101d44 */
[----:B------:R-:W-:-:S05]  /*12700*/  @P1 BRA `(.L_x_943) ;  /* 0x0000013000001947 */ /* 0x000fca0003800000 */
[----:B----4-:R-:W-:-:S05]  /*12710*/  BRA.DIV ~URZ, `(.L_x_944) ;  /* 0x00005de27f007947 */ /* 0x010fca000b800000 */
[----:B-1----:R1:W2:Y:S04]  /*12720*/  SHFL.IDX PT, R5, R10, 0x1, 0x181f ;  /* 0x00381f000a057f89 */ /* 0x0022a800000e0000 */
[----:B------:R1:W4:Y:S02]  /*12730*/  SHFL.IDX PT, R9, R2, 0x1, 0x181f ;  /* 0x00381f0002097f89 */ /* 0x00032400000e0000 */
.L_x_965:
[----:B----4-:R-:W-:Y:S02]  /*12740*/  IADD3 R12, P0, R9, R241, RZ ;  /* 0x000000f1090c7210 */ /* 0x010fe40007f1e0ff */
[----:B------:R-:W-:Y:S03]  /*12750*/  ISETP.GE.AND P1, PT, R229, c[0x0][0x1d4], PT ;  /* 0x00007500e5007a0c */ /* 0x000fe60003f26270 */
[----:B--2---:R-:W-:Y:S01]  /*12760*/  IMAD.X R13, R5, 0x1, R240, P0 ;  /* 0x00000001050d7824 */ /* 0x004fe200000e06f0 */
[----:B-1----:R-:W-:Y:S04]  /*12770*/  IADD3 R10, P0, R9, R243, RZ ;  /* 0x000000f3090a7210 */ /* 0x002fe80007f1e0ff */
[----:B------:R-:W-:Y:S01]  /*12780*/  @!PT LDS RZ, [RZ] ;  /* 0x00000000fffff984 */ /* 0x000fe20000000800 */
[----:B------:R-:W-:Y:S01]  /*12790*/  @!PT LDS RZ, [RZ] ;  /* 0x00000000fffff984 */ /* 0x000fe20000000800 */
[----:B------:R-:W-:Y:S01]  /*127a0*/  @!PT LDS RZ, [RZ] ;  /* 0x00000000fffff984 */ /* 0x000fe20000000800 */
[----:B------:R1:W-:Y:S01]  /*127b0*/  LDGSTS.E.BYPASS.LTC128B.128 [R235+0x5080], [R12.64], !P6 ;  /* 0x050800000ceb7fae */ /* 0x0003e2000f101d44 */
[----:B------:R-:W-:Y:S01]  /*127c0*/  IMAD.X R11, R5, 0x1, R242, P0 ;  /* 0x00000001050b7824 */ /* 0x000fe200000e06f2 */
[----:B------:R-:W-:Y:S04]  /*127d0*/  IADD3 R6, P0, R9, R245, RZ ;  /* 0x000000f509067210 */ /* 0x000fe80007f1e0ff */
[----:B------:R1:W-:Y:S01]  /*127e0*/  LDGSTS.E.BYPASS.LTC128B.128 [R235+0x6880], [R10.64], !P1 ;  /* 0x068800000aeb7fae */ /* 0x0003e2000c901d44 */
[----:B------:R-:W-:Y:S01]  /*127f0*/  IMAD.X R7, R5, 0x1, R244, P0 ;  /* 0x0000000105077824 */ /* 0x000fe200000e06f4 */
[C---:B------:R-:W-:Y:S04]  /*12800*/  LEA R4, P0, R238.reuse, R9, 0x1 ;  /* 0x00000009ee047211 */ /* 0x040fe800078008ff */
[----:B------:R1:W-:Y:S01]  /*12810*/  LDGSTS.E.BYPASS.LTC128B.128 [R235+0x8080], [R6.64], !P5 ;  /* 0x0808000006eb7fae */ /* 0x0003e2000e901d44 */
[----:B------:R-:W-:Y:S05]  /*12820*/  LEA.HI.X R5, R238, R5, R251, 0x1, P0 ;  /* 0x00000005ee057211 */ /* 0x000fea00000f0cfb */
[----:B------:R1:W-:Y:S03]  /*12830*/  LDGSTS.E.BYPASS.LTC128B.128 [R235+0x9880], [R4.64], !P4 ;  /* 0x0988000004eb7fae */ /* 0x0003e6000e101d44 */
.L_x_943:
[----:B----4-:R-:W-:Y:S05]  /*12840*/  BSYNC B0 ;  /* 0x0000000000007941 */ /* 0x010fea0003800000 */
.L_x_942:
[----:B------:R-:W0:Y:S01]  /*12850*/  LDGDEPBAR ;  /* 0x00000000000079af */ /* 0x000e220000000000 */
[----:B------:R-:W-:Y:S01]  /*12860*/  WARPSYNC 0xffffffff ;  /* 0xffffffff00007948 */ /* 0x000fe20003800000 */
[C---:B-1----:R-:W-:Y:S03]  /*12870*/  HMMA.16816.F32 R4, R160.reuse, R164, RZ ;  /* 0x000000a4a004723c */ /* 0x042fe600000018ff */
[----:B------:R-:W-:Y:S02]  /*12880*/  ISETP.GE.AND P0, PT, R246, 0x1, PT ;  /* 0x00000001f600780c */ /* 0x000fe40003f06270 */
[----:B------:R-:W-:Y:S01]  /*12890*/  LDSM.16.M88.4 R196, [R209] ;  /* 0x00000000d1c4783b */ /* 0x000fe20000000200 */
[C---:B------:R-:W-:Y:S02]  /*128a0*/  LEA R222, R219.reuse, R218, 0x1 ;  /* 0x000000dadbde7211 */ /* 0x040fe400078e08ff */
[C---:B------:R-:W-:Y:S01]  /*128b0*/  HMMA.16816.F32 R8, R160.reuse, R166, RZ ;  /* 0x000000a6a008723c */ /* 0x040fe200000018ff */
[----:B------:R-:W-:Y:S03]  /*128c0*/  LEA R2, R220, R217, 0x1 ;  /* 0x000000d9dc027211 */ /* 0x000fe600078e08ff */
[----:B------:R-:W-:Y:S01]  /*128d0*/  LDSM.16.M88.4 R188, [R222] ;  /* 0x00000000debc783b */ /* 0x000fe20000000200 */
[----:B------:R-:W-:Y:S03]  /*128e0*/  LEA R156, R219, R158, 0x1 ;  /* 0x0000009edb9c7211 */ /* 0x000fe600078e08ff */
[C---:B------:R-:W-:Y:S03]  /*128f0*/  HMMA.16816.F32 R12, R160.reuse, R168, RZ ;  /* 0x000000a8a00c723c */ /* 0x040fe600000018ff */
[----:B------:R-:W1:Y:S05]  /*12900*/  LDSM.16.M88.4 R192, [R2+0xa080] ;  /* 0x00a0800002c0783b */ /* 0x000e6a0000000200 */
[C---:B------:R-:W-:Y:S02]  /*12910*/  HMMA.16816.F32 R16, R160.reuse, R170, RZ ;  /* 0x000000aaa010723c */ /* 0x040fe400000018ff */
[----:B------:R-:W-:Y:S06]  /*12920*/  LDSM.16.M88.4 R164, [R2+0xb080] ;  /* 0x00b0800002a4783b */ /* 0x000fec0000000200 */
[C---:B------:R-:W-:Y:S01]  /*12930*/  HMMA.16816.F32 R20, R160.reuse, R24, RZ ;  /* 0x00000018a014723c */ /* 0x040fe200000018ff */
[----:B------:R-:W-:Y:S07]  /*12940*/  LDSM.16.M88.4 R168, [R156] ;  /* 0x000000009ca8783b */ /* 0x000fee0000000200 */
[----:B------:R-:W-:Y:S01]  /*12950*/  HMMA.16816.F32 R24, R160, R26, RZ ;  /* 0x0000001aa018723c */ /* 0x000fe200000018ff */
[----:B------:R-:W2:Y:S07]  /*12960*/  LDSM.16.M88.4 R160, [R2+0xa880] ;  /* 0x00a8800002a0783b */ /* 0x000eae0000000200 */
[C---:B------:R-:W-:Y:S08]  /*12970*/  HMMA.16816.F32 R4, R172.reuse, R176, R4 ;  /* 0x000000b0ac04723c */ /* 0x040ff00000001804 */
[C---:B------:R-:W-:Y:S01]  /*12980*/  HMMA.16816.F32 R8, R172.reuse, R178, R8 ;  /* 0x000000b2ac08723c */ /* 0x040fe20000001808 */
[----:B------:R-:W-:Y:S07]  /*12990*/  LDSM.16.M88.4 R176, [R209+0x1000] ;  /* 0x00100000d1b0783b */ /* 0x000fee0000000200 */
[C---:B---3--:R-:W-:Y:S08]  /*129a0*/  HMMA.16816.F32 R12, R172.reuse, R180, R12 ;  /* 0x000000b4ac0c723c */ /* 0x048ff0000000180c */
[C---:B------:R-:W-:Y:S01]  /*129b0*/  HMMA.16816.F32 R16, R172.reuse, R182, R16 ;  /* 0x000000b6ac10723c */ /* 0x040fe20000001810 */
[----:B------:R-:W-:Y:S07]  /*129c0*/  LDSM.16.M88.4 R180, [R218+0x4000] ;  /* 0x00400000dab4783b */ /* 0x000fee0000000200 */
[C---:B------:R-:W-:Y:S08]  /*129d0*/  HMMA.16816.F32 R20, R172.reuse, R184, R20 ;  /* 0x000000b8ac14723c */ /* 0x040ff00000001814 */
[----:B------:R-:W-:Y:S01]  /*129e0*/  HMMA.16816.F32 R24, R172, R186, R24 ;  /* 0x000000baac18723c */ /* 0x000fe20000001818 */
[----:B------:R-:W3:Y:S07]  /*129f0*/  LDSM.16.M88.4 R172, [R209+0x800] ;  /* 0x00080000d1ac783b */ /* 0x000eee0000000200 */
[C---:B-1----:R-:W-:Y:S01]  /*12a00*/  HMMA.16816.F32 R4, R188.reuse, R192, R4 ;  /* 0x000000c0bc04723c */ /* 0x042fe20000001804 */
[----:B------:R-:W1:Y:S07]  /*12a10*/  LDSM.16.M88.4 R184, [R217+0xb880] ;  /* 0x00b88000d9b8783b */ /* 0x000e6e0000000200 */
[C---:B------:R-:W-:Y:S01]  /*12a20*/  HMMA.16816.F32 R8, R188.reuse, R194, R8 ;  /* 0x000000c2bc08723c */ /* 0x040fe20000001808 */
[----:B------:R-:W-:Y:S07]  /*12a30*/  LDSM.16.M88.4 R192, [R208] ;  /* 0x00000000d0c0783b */ /* 0x000fee0000000200 */
[C---:B--2---:R-:W-:Y:S08]  /*12a40*/  HMMA.16816.F32 R12, R188.reuse, R160, R12 ;  /* 0x000000a0bc0c723c */ /* 0x044ff0000000180c */
[C---:B------:R-:W-:Y:S01]  /*12a50*/  HMMA.16816.F32 R16, R188.reuse, R162, R16 ;  /* 0x000000a2bc10723c */ /* 0x040fe20000001810 */
[----:B------:R-:W2:Y:S07]  /*12a60*/  LDSM.16.M88.4 R160, [R217+0xc080] ;  /* 0x00c08000d9a0783b */ /* 0x000eae0000000200 */
[C---:B------:R-:W-:Y:S08]  /*12a70*/  HMMA.16816.F32 R20, R188.reuse, R164, R20 ;  /* 0x000000a4bc14723c */ /* 0x040ff00000001814 */
[----:B------:R-:W-:Y:S01]  /*12a80*/  HMMA.16816.F32 R24, R188, R166, R24 ;  /* 0x000000a6bc18723c */ /* 0x000fe20000001818 */
[----:B------:R-:W4:Y:S07]  /*12a90*/  LDSM.16.M88.4 R164, [R217+0xc880] ;  /* 0x00c88000d9a4783b */ /* 0x000f2e0000000200 */
[C---:B------:R-:W-:Y:S01]  /*12aa0*/  HMMA.16816.F32 R4, R168.reuse, R196, R4 ;  /* 0x000000c4a804723c */ /* 0x040fe20000001804 */
[----:B------:R-:W5:Y:S07]  /*12ab0*/  LDSM.16.M88.4 R188, [R158+0x4000] ;  /* 0x004000009ebc783b */ /* 0x000f6e0000000200 */
[C---:B------:R-:W-:Y:S01]  /*12ac0*/  HMMA.16816.F32 R8, R168.reuse, R198, R8 ;  /* 0x000000c6a808723c */ /* 0x040fe20000001808 */
[----:B------:R-:W-:Y:S07]  /*12ad0*/  LDSM.16.M88.4 R196, [R2+0xb880] ;  /* 0x00b8800002c4783b */ /* 0x000fee0000000200 */
[C---:B---3--:R-:W-:Y:S08]  /*12ae0*/  HMMA.16816.F32 R12, R168.reuse, R172, R12 ;  /* 0x000000aca80c723c */ /* 0x048ff0000000180c */
[C---:B------:R-:W-:Y:S01]  /*12af0*/  HMMA.16816.F32 R16, R168.reuse, R174, R16 ;  /* 0x000000aea810723c */ /* 0x040fe20000001810 */
[----:B------:R-:W-:Y:S07]  /*12b00*/  LDSM.16.M88.4 R172, [R206] ;  /* 0x00000000ceac783b */ /* 0x000fee0000000200 */
[C---:B------:R-:W-:Y:S08]  /*12b10*/  HMMA.16816.F32 R20, R168.reuse, R176, R20 ;  /* 0x000000b0a814723c */ /* 0x040ff00000001814 */
[----:B------:R-:W-:Y:S01]  /*12b20*/  HMMA.16816.F32 R24, R168, R178, R24 ;  /* 0x000000b2a818723c */ /* 0x000fe20000001818 */
[----:B------:R-:W3:Y:S07]  /*12b30*/  LDSM.16.M88.4 R168, [R207] ;  /* 0x00000000cfa8783b */ /* 0x000eee0000000200 */
[C---:B-1----:R-:W-:Y:S01]  /*12b40*/  HMMA.16816.F32 R4, R180.reuse, R184, R4 ;  /* 0x000000b8b404723c */ /* 0x042fe20000001804 */
[----:B------:R-:W1:Y:S07]  /*12b50*/  LDSM.16.M88.4 R176, [R222+0x4000] ;  /* 0x00400000deb0783b */ /* 0x000e6e0000000200 */
[C---:B------:R-:W-:Y:S01]  /*12b60*/  HMMA.16816.F32 R8, R180.reuse, R186, R8 ;  /* 0x000000bab408723c */ /* 0x040fe20000001808 */
[----:B------:R-:W-:Y:S07]  /*12b70*/  LDSM.16.M88.4 R184, [R209+0x1800] ;  /* 0x00180000d1b8783b */ /* 0x000fee0000000200 */
[C---:B--2---:R-:W-:Y:S08]  /*12b80*/  HMMA.16816.F32 R12, R180.reuse, R160, R12 ;  /* 0x000000a0b40c723c */ /* 0x044ff0000000180c */
[C---:B------:R-:W-:Y:S01]  /*12b90*/  HMMA.16816.F32 R16, R180.reuse, R162, R16 ;  /* 0x000000a2b410723c */ /* 0x040fe20000001810 */
[----:B------:R-:W2:Y:S07]  /*12ba0*/  LDSM.16.M88.4 R160, [R2+0xc080] ;  /* 0x00c0800002a0783b */ /* 0x000eae0000000200 */
[C---:B----4-:R-:W-:Y:S08]  /*12bb0*/  HMMA.16816.F32 R20, R180.reuse, R164, R20 ;  /* 0x000000a4b414723c */ /* 0x050ff00000001814 */
[----:B------:R-:W-:Y:S01]  /*12bc0*/  HMMA.16816.F32 R24, R180, R166, R24 ;  /* 0x000000a6b418723c */ /* 0x000fe20000001818 */
[----:B------:R-:W4:Y:S07]  /*12bd0*/  LDSM.16.M88.4 R164, [R2+0xc880] ;  /* 0x00c8800002a4783b */ /* 0x000f2e0000000200 */
[C---:B-----5:R-:W-:Y:S01]  /*12be0*/  HMMA.16816.F32 R4, R188.reuse, R192, R4 ;  /* 0x000000c0bc04723c */ /* 0x060fe20000001804 */
[----:B------:R-:W5:Y:S07]  /*12bf0*/  LDSM.16.M88.4 R180, [R156+0x4000] ;  /* 0x004000009cb4783b */ /* 0x000f6e0000000200 */
[C---:B------:R-:W-:Y:S01]  /*12c00*/  HMMA.16816.F32 R8, R188.reuse, R194, R8 ;  /* 0x000000c2bc08723c */ /* 0x040fe20000001808 */
[----:B------:R-:W-:Y:S07]  /*12c10*/  LDSM.16.M88.4 R192, [R217+0xd080] ;  /* 0x00d08000d9c0783b */ /* 0x000fee0000000200 */
[C---:B---3--:R-:W-:Y:S08]  /*12c20*/  HMMA.16816.F32 R12, R188.reuse, R168, R12 ;  /* 0x000000a8bc0c723c */ /* 0x048ff0000000180c */
[C---:B------:R-:W-:Y:S01]  /*12c30*/  HMMA.16816.F32 R16, R188.reuse, R170, R16 ;  /* 0x000000aabc10723c */ /* 0x040fe20000001810 */
[----:B------:R-:W3:Y:S07]  /*12c40*/  LDSM.16.M88.4 R168, [R209+0x2000] ;  /* 0x00200000d1a8783b */ /* 0x000eee0000000200 */
        /* <DEDUP_REMOVED lines=19> */
[----:B------:R-:W3:Y:S07]  /*12d80*/  LDSM.16.M88.4 R168, [R204] ;  /* 0x00000000cca8783b */ /* 0x000eee0000000200 */
        /* <DEDUP_REMOVED lines=43> */
[----:B------:R-:W3:Y:S01]  /*13040*/  LDSM.16.M88.4 R188, [R222+0xc000] ;  /* 0x00c00000debc783b */ /* 0x000ee20000000200 */
[C---:B-1----:R-:W-:Y:S08]  /*13050*/  HMMA.16816.F32 R4, R176.reuse, R196, R4 ;  /* 0x000000c4b004723c */ /* 0x042ff00000001804 */
[C---:B------:R-:W-:Y:S01]  /*13060*/  HMMA.16816.F32 R8, R176.reuse, R198, R8 ;  /* 0x000000c6b008723c */ /* 0x040fe20000001808 */
[----:B------:R-:W-:Y:S07]  /*13070*/  LDSM.16.M88.4 R196, [R209+0x4800] ;  /* 0x00480000d1c4783b */ /* 0x000fee0000000200 */
[C---:B--2---:R-:W-:Y:S08]  /*13080*/  HMMA.16816.F32 R12, R176.reuse, R160, R12 ;  /* 0x000000a0b00c723c */ /* 0x044ff0000000180c */
[C---:B------:R-:W-:Y:S01]  /*13090*/  HMMA.16816.F32 R16, R176.reuse, R162, R16 ;  /* 0x000000a2b010723c */ /* 0x040fe20000001810 */
[----:B------:R-:W1:Y:S07]  /*130a0*/  LDSM.16.M88.4 R160, [R2+0xf080] ;  /* 0x00f0800002a0783b */ /* 0x000e6e0000000200 */
[C---:B----4-:R-:W-:Y:S08]  /*130b0*/  HMMA.16816.F32 R20, R176.reuse, R164, R20 ;  /* 0x000000a4b014723c */ /* 0x050ff00000001814 */
[----:B------:R-:W-:Y:S01]  /*130c0*/  HMMA.16816.F32 R24, R176, R166, R24 ;  /* 0x000000a6b018723c */ /* 0x000fe20000001818 */
[----:B------:R-:W2:Y:S07]  /*130d0*/  LDSM.16.M88.4 R164, [R2+0xf880] ;  /* 0x00f8800002a4783b */ /* 0x000eae0000000200 */
[----:B------:R-:W4:Y:S01]  /*130e0*/  LDSM.16.M88.4 R176, [R156+0xc000] ;  /* 0x00c000009cb0783b */ /* 0x000f220000000200 */
[C---:B-----5:R-:W-:Y:S08]  /*130f0*/  HMMA.16816.F32 R4, R180.reuse, R184, R4 ;  /* 0x000000b8b404723c */ /* 0x060ff00000001804 */
[C---:B------:R-:W-:Y:S08]  /*13100*/  HMMA.16816.F32 R8, R180.reuse, R186, R8 ;  /* 0x000000bab408723c */ /* 0x040ff00000001808 */
[C---:B---3--:R-:W-:Y:S08]  /*13110*/  HMMA.16816.F32 R12, R180.reuse, R168, R12 ;  /* 0x000000a8b40c723c */ /* 0x048ff0000000180c */
[C---:B------:R-:W-:Y:S08]  /*13120*/  HMMA.16816.F32 R16, R180.reuse, R170, R16 ;  /* 0x000000aab410723c */ /* 0x040ff00000001810 */
[C---:B------:R-:W-:Y:S08]  /*13130*/  HMMA.16816.F32 R20, R180.reuse, R172, R20 ;  /* 0x000000acb414723c */ /* 0x040ff00000001814 */
[----:B------:R-:W-:Y:S08]  /*13140*/  HMMA.16816.F32 R24, R180, R174, R24 ;  /* 0x000000aeb418723c */ /* 0x000ff00000001818 */
[C---:B------:R-:W-:Y:S08]  /*13150*/  HMMA.16816.F32 R4, R188.reuse, R192, R4 ;  /* 0x000000c0bc04723c */ /* 0x040ff00000001804 */
[C---:B------:R-:W-:Y:S08]  /*13160*/  HMMA.16816.F32 R8, R188.reuse, R194, R8 ;  /* 0x000000c2bc08723c */ /* 0x040ff00000001808 */
[C---:B-1----:R-:W-:Y:S08]  /*13170*/  HMMA.16816.F32 R12, R188.reuse, R160, R12 ;  /* 0x000000a0bc0c723c */ /* 0x042ff0000000180c */
[C---:B------:R-:W-:Y:S01]  /*13180*/  HMMA.16816.F32 R16, R188.reuse, R162, R16 ;  /* 0x000000a2bc10723c */ /* 0x040fe20000001810 */
[----:B------:R-:W1:Y:S07]  /*13190*/  LDSM.16.M88.4 R160, [R209+0x5000] ;  /* 0x00500000d1a0783b */ /* 0x000e6e0000000200 */
[C---:B--2---:R-:W-:Y:S08]  /*131a0*/  HMMA.16816.F32 R20, R188.reuse, R164, R20 ;  /* 0x000000a4bc14723c */ /* 0x044ff00000001814 */
[----:B------:R-:W-:Y:S01]  /*131b0*/  HMMA.16816.F32 R24, R188, R166, R24 ;  /* 0x000000a6bc18723c */ /* 0x000fe20000001818 */
[----:B------:R-:W2:Y:S01]  /*131c0*/  LDSM.16.M88.4 R164, [R209+0x5800] ;  /* 0x00580000d1a4783b */ /* 0x000ea20000000200 */
[----:B------:R-:W-:Y:S06]  /*131d0*/  DEPBAR.LE SB0, 0x0 ;  /* 0x000080000000791a */ /* 0x000fec0000000000 */
[----:B------:R-:W-:Y:S01]  /*131e0*/  BAR.SYNC.DEFER_BLOCKING 0x0 ;  /* 0x0000000000007b1d */ /* 0x000fe20000010000 */
[C---:B----4-:R-:W-:Y:S08]  /*131f0*/  HMMA.16816.F32 R4, R176.reuse, R196, R4 ;  /* 0x000000c4b004723c */ /* 0x050ff00000001804 */
[C---:B------:R-:W-:Y:S08]  /*13200*/  HMMA.16816.F32 R8, R176.reuse, R198, R8 ;  /* 0x000000c6b008723c */ /* 0x040ff00000001808 */
[C---:B-1----:R-:W-:Y:S08]  /*13210*/  HMMA.16816.F32 R12, R176.reuse, R160, R12 ;  /* 0x000000a0b00c723c */ /* 0x042ff0000000180c */
[C---:B------:R-:W-:Y:S04]  /*13220*/  HMMA.16816.F32 R16, R176.reuse, R162, R16 ;  /* 0x000000a2b010723c */ /* 0x040fe80000001810 */
[----:B------:R-:W-:Y:S02]  /*13230*/  FMUL.FTZ R157, R4, c[0x0][0x320] ;  /* 0x0000c800049d7a20 */ /* 0x000fe40000410000 */
[----:B------:R-:W-:Y:S02]  /*13240*/  FMUL.FTZ R156, R6, c[0x0][0x320] ;  /* 0x0000c800069c7a20 */ /* 0x000fe40000410000 */
[----:B------:R1:W3:Y:S01]  /*13250*/  MUFU.TANH R169, R157 ;  /* 0x0000009d00a97308 */ /* 0x0002e20000002400 */
[C---:B--2---:R-:W-:Y:S03]  /*13260*/  HMMA.16816.F32 R20, R176.reuse, R164, R20 ;  /* 0x000000a4b014723c */ /* 0x044fe60000001814 */
[----:B------:R-:W-:Y:S02]  /*13270*/  FMUL.FTZ R181, R5, c[0x0][0x320] ;  /* 0x0000c80005b57a20 */ /* 0x000fe40000410000 */
[----:B------:R-:W-:Y:S02]  /*13280*/  FMUL.FTZ R252, R7, c[0x0][0x320] ;  /* 0x0000c80007fc7a20 */ /* 0x000fe40000410000 */
[----:B------:R-:W-:Y:S01]  /*13290*/  FMUL.FTZ R180, R8, c[0x0][0x320] ;  /* 0x0000c80008b47a20 */ /* 0x000fe20000410000 */
[----:B------:R-:W-:Y:S01]  /*132a0*/  HMMA.16816.F32 R24, R176, R166, R24 ;  /* 0x000000a6b018723c */ /* 0x000fe20000001818 */
[----:B------:R2:W4:Y:S03]  /*132b0*/  MUFU.TANH R6, R156 ;  /* 0x0000009c00067308 */ /* 0x0005260000002400 */
[----:B------:R-:W-:Y:S02]  /*132c0*/  FMUL.FTZ R184, R9, c[0x0][0x320] ;  /* 0x0000c80009b87a20 */ /* 0x000fe40000410000 */
[----:B------:R-:W-:Y:S02]  /*132d0*/  FMUL.FTZ R250, R12, c[0x0][0x320] ;  /* 0x0000c8000cfa7a20 */ /* 0x000fe40000410000 */
[----:B------:R-:W-:Y:S03]  /*132e0*/  FMUL.FTZ R198, R13, c[0x0][0x320] ;  /* 0x0000c8000dc67a20 */ /* 0x000fe60000410000 */
[----:B------:R-:W3:Y:S01]  /*132f0*/  MUFU.TANH R181, R181 ;  /* 0x000000b500b57308 */ /* 0x000ee20000002400 */
[----:B------:R-:W-:Y:S02]  /*13300*/  FMUL.FTZ R174, R14, c[0x0][0x320] ;  /* 0x0000c8000eae7a20 */ /* 0x000fe40000410000 */
[----:B------:R-:W-:Y:S02]  /*13310*/  FMUL.FTZ R172, R15, c[0x0][0x320] ;  /* 0x0000c8000fac7a20 */ /* 0x000fe40000410000 */
[----:B-1----:R-:W-:Y:S02]  /*13320*/  FMUL.FTZ R157, R10, c[0x0][0x320] ;  /* 0x0000c8000a9d7a20 */ /* 0x002fe40000410000 */
[----:B------:R-:W-:Y:S02]  /*13330*/  FMUL.FTZ R170, R16, c[0x0][0x320] ;  /* 0x0000c80010aa7a20 */ /* 0x000fe40000410000 */
[----:B------:R-:W-:Y:S01]  /*13340*/  FMUL.FTZ R196, R20, c[0x0][0x320] ;  /* 0x0000c80014c47a20 */ /* 0x000fe20000410000 */
[----:B------:R-:W1:Y:S01]  /*13350*/  MUFU.TANH R252, R252 ;  /* 0x000000fc00fc7308 */ /* 0x000e620000002400 */
[----:B------:R-:W-:Y:S02]  /*13360*/  FMUL.FTZ R17, R17, c[0x0][0x320] ;  /* 0x0000c80011117a20 */ /* 0x000fe40000410000 */
[----:B------:R-:W-:Y:S02]  /*13370*/  FMUL.FTZ R185, R24, c[0x0][0x320] ;  /* 0x0000c80018b97a20 */ /* 0x000fe40000410000 */
[----:B--2---:R-:W-:Y:S02]  /*13380*/  FMUL.FTZ R156, R11, c[0x0][0x320] ;  /* 0x0000c8000b9c7a20 */ /* 0x004fe40000410000 */
[----:B------:R-:W-:Y:S02]  /*13390*/  FMUL.FTZ R18, R18, c[0x0][0x320] ;  /* 0x0000c80012127a20 */ /* 0x000fe40000410000 */
[----:B------:R-:W-:Y:S01]  /*133a0*/  FMUL.FTZ R19, R19, c[0x0][0x320] ;  /* 0x0000c80013137a20 */ /* 0x000fe20000410000 */
[----:B------:R-:W2:Y:S01]  /*133b0*/  MUFU.TANH R180, R180 ;  /* 0x000000b400b47308 */ /* 0x000ea20000002400 */
[----:B------:R-:W-:Y:S02]  /*133c0*/  FMUL.FTZ R21, R21, c[0x0][0x320] ;  /* 0x0000c80015157a20 */ /* 0x000fe40000410000 */
[----:B------:R-:W-:Y:S02]  /*133d0*/  FMUL.FTZ R22, R22, c[0x0][0x320] ;  /* 0x0000c80016167a20 */ /* 0x000fe40000410000 */
[----:B------:R-:W-:Y:S02]  /*133e0*/  FMUL.FTZ R23, R23, c[0x0][0x320] ;  /* 0x0000c80017177a20 */ /* 0x000fe40000410000 */
[----:B------:R-:W-:Y:S02]  /*133f0*/  FMUL.FTZ R25, R25, c[0x0][0x320] ;  /* 0x0000c80019197a20 */ /* 0x000fe40000410000 */
[----:B------:R-:W-:Y:S01]  /*13400*/  FMUL.FTZ R26, R26, c[0x0][0x320] ;  /* 0x0000c8001a1a7a20 */ /* 0x000fe20000410000 */
[----:B------:R-:W1:Y:S01]  /*13410*/  MUFU.TANH R184, R184 ;  /* 0x000000b800b87308 */ /* 0x000e620000002400 */
[----:B------:R-:W-:Y:S09]  /*13420*/  FMUL.FTZ R27, R27, c[0x0][0x320] ;  /* 0x0000c8001b1b7a20 */ /* 0x000ff20000410000 */
[----:B------:R1:W1:Y:S10]  /*13430*/  MUFU.TANH R189, R157 ;  /* 0x0000009d00bd7308 */ /* 0x0002740000002400 */
[----:B------:R1:W1:Y:S10]  /*13440*/  MUFU.TANH R9, R156 ;  /* 0x0000009c00097308 */ /* 0x0002740000002400 */
[----:B------:R-:W1:Y:S10]  /*13450*/  MUFU.TANH R250, R250 ;  /* 0x000000fa00fa7308 */ /* 0x000e740000002400 */
        /* <DEDUP_REMOVED lines=15> */
[----:B------:R-:W-:-:S05]  /*13550*/  @!P0 BRA `(.L_x_945) ;  /* 0x0000040000008947 */ /* 0x000fca0003800000 */
[----:B--234-:R-:W-:Y:S01]  /*13560*/  IMAD R5, R246, 0x30, R225 ;  /* 0x00000030f6057824 */ /* 0x01cfe200078e02e1 */
[----:B------:R-:W-:Y:S01]  /*13570*/  ISETP.NE.AND P1, PT, R231, 0x1, PT ;  /* 0x00000001e700780c */ /* 0x000fe20003f25270 */
[----:B------:R-:W-:Y:S03]  /*13580*/  IMAD.MOV.U32 R233, RZ, RZ, RZ ;  /* 0x000000ffffe97224 */ /* 0x000fe600078e00ff */
[----:B------:R-:W-:Y:S05]  /*13590*/  IADD3 R234, R5, -0x30, R228 ;  /* 0xffffffd005ea7810 */ /* 0x000fea0007ffe0e4 */
[----:B------:R-:W-:Y:S04]  /*135a0*/  IMAD.MOV.U32 R5, RZ, RZ, R234 ;  /* 0x000000ffff057224 */ /* 0x000fe800078e00ea */
[----:B------:R-:W-:Y:S05]  /*135b0*/  @P1 IMAD.HI.U32 R2, R234, c[0x0][0x2bc], RZ ;  /* 0x0000af00ea021a27 */ /* 0x000fea00078e00ff */
[----:B------:R-:W-:Y:S02]  /*135c0*/  @P1 SHF.R.U32.HI R5, RZ, c[0x0][0x2c0], R2 ;  /* 0x0000b000ff051a19 */ /* 0x000fe40000011602 */
[----:B------:R-:W-:Y:S02]  /*135d0*/  ISETP.GE.AND P1, PT, R239, 0x1, PT ;  /* 0x00000001ef00780c */ /* 0x000fe40003f26270 */
[C---:B------:R-:W-:Y:S04]  /*135e0*/  @!P3 IADD3 R7, P0, R5.reuse, R236, RZ ;  /* 0x000000ec0507b210 */ /* 0x040fe80007f1e0ff */
[----:B------:R-:W-:Y:S01]  /*135f0*/  @!P3 LEA.HI.X.SX32 R2, R5, R232, 0x1, P0 ;  /* 0x000000e80502b211 */ /* 0x000fe200000f0eff */
[----:B------:R-:W-:Y:S01]  /*13600*/  IMAD.MOV R5, RZ, RZ, -R5 ;  /* 0x000000ffff057224 */ /* 0x000fe200078e0a05 */
[----:B------:R-:W-:Y:S03]  /*13610*/  @!P3 LEA R12, P0, R7, c[0x0][0x2a0], 0x2 ;  /* 0x0000a800070cba11 */ /* 0x000fe600078010ff */
[----:B------:R-:W-:Y:S01]  /*13620*/  IMAD R234, R5, c[0x0][0x2b8], R234 ;  /* 0x0000ae0005ea7a24 */ /* 0x000fe200078e02ea */
[----:B------:R-:W-:Y:S01]  /*13630*/  @!P3 LEA.HI.X R13, R7, c[0x0][0x2a4], R2, 0x2, P0 ;  /* 0x0000a900070dba11 */ /* 0x000fe200000f1402 */
[----:B------:R-:W-:Y:S02]  /*13640*/  IMAD R7, R249, c[0x0][0x1e8], RZ ;  /* 0x00007a00f9077a24 */ /* 0x000fe400078e02ff */
[C---:B------:R-:W-:Y:S01]  /*13650*/  IMAD.WIDE.U32 R10, R234.reuse, c[0x0][0x1e0], RZ ;  /* 0x00007800ea0a7a25 */ /* 0x040fe200078e00ff */
[----:B------:R-:W-:Y:S01]  /*13660*/  SHF.R.S32.HI R5, RZ, 0x1f, R234 ;  /* 0x0000001fff057819 */ /* 0x000fe200000114ea */
[----:B------:R2:W3:Y:S02]  /*13670*/  @!P3 LDG.E R233, [R12.64] ;  /* 0x000000040ce9b981 */ /* 0x0004e4000c1e1900 */
[----:B------:R-:W-:Y:S02]  /*13680*/  IMAD R7, R223, c[0x0][0x1ec], R7 ;  /* 0x00007b00df077a24 */ /* 0x000fe400078e0207 */
[----:B------:R-:W-:Y:S04]  /*13690*/  IMAD R5, R5, c[0x0][0x1e0], RZ ;  /* 0x0000780005057a24 */ /* 0x000fe800078e02ff */
[----:B------:R-:W-:Y:S04]  /*136a0*/  IMAD R5, R234, c[0x0][0x1e4], R5 ;  /* 0x00007900ea057a24 */ /* 0x000fe800078e0205 */
[----:B------:R-:W-:Y:S02]  /*136b0*/  IMAD.IADD R11, R11, 0x1, R5 ;  /* 0x000000010b0b7824 */ /* 0x000fe400078e0205 */
[----:B--2---:R-:W-:Y:S04]  /*136c0*/  IMAD.WIDE.U32 R12, R223, c[0x0][0x1e8], RZ ;  /* 0x00007a00df0c7a25 */ /* 0x004fe800078e00ff */
[----:B------:R-:W-:Y:S01]  /*136d0*/  IMAD.IADD R7, R13, 0x1, R7 ;  /* 0x000000010d077824 */ /* 0x000fe200078e0207 */
[----:B---3--:R-:W-:Y:S01]  /*136e0*/  SHF.R.S32.HI R8, RZ, 0x1f, R233 ;  /* 0x0000001fff087819 */ /* 0x008fe200000114e9 */
[C---:B------:R-:W-:Y:S04]  /*136f0*/  IMAD.WIDE.U32 R10, R233.reuse, c[0x0][0x1f0], R10 ;  /* 0x00007c00e90a7a25 */ /* 0x040fe800078e000a */
[----:B------:R-:W-:Y:S01]  /*13700*/  IMAD R8, R8, c[0x0][0x1f0], RZ ;  /* 0x00007c0008087a24 */ /* 0x000fe200078e02ff */
[----:B------:R-:W-:Y:S03]  /*13710*/  IADD3 R5, P0, R12, R10, RZ ;  /* 0x0000000a0c057210 */ /* 0x000fe60007f1e0ff */
[----:B------:R-:W-:Y:S05]  /*13720*/  IMAD R8, R233, c[0x0][0x1f4], R8 ;  /* 0x00007d00e9087a24 */ /* 0x000fea00078e0208 */
[----:B------:R-:W-:Y:S02]  /*13730*/  IADD3.X R8, R7, R11, R8, P0, !PT ;  /* 0x0000000b07087210 */ /* 0x000fe400007fe408 */
[C---:B------:R-:W-:Y:S04]  /*13740*/  LEA R4, P0, R5.reuse, c[0x0][0x1c8], 0x1 ;  /* 0x0000720005047a11 */ /* 0x040fe800078008ff */
[----:B------:R-:W-:Y:S02]  /*13750*/  LEA.HI.X R2, R5, c[0x0][0x1cc], R8, 0x1, P0 ;  /* 0x0000730005027a11 */ /* 0x000fe400000f0c08 */
[----:B------:R-:W2:Y:S04]  /*13760*/  SHFL.IDX PT, R8, R4, RZ, 0x181f ;  /* 0x00181fff04087589 */ /* 0x000ea800000e0000 */
[----:B------:R-:W3:Y:S04]  /*13770*/  SHFL.IDX PT, R5, R2, RZ, 0x181f ;  /* 0x00181fff02057589 */ /* 0x000ee800000e0000 */
[----:B------:R-:W4:Y:S01]  /*13780*/  SHFL.IDX PT, R4, R4, 0x1, 0x181f ;  /* 0x00381f0004047f89 */ /* 0x000f2200000e0000 */
[C---:B--2---:R-:W-:Y:S05]  /*13790*/  @P1 IADD3 R14, P0, R8.reuse, R241, RZ ;  /* 0x000000f1080e1210 */ /* 0x044fea0007f1e0ff */
[C---:B---3--:R-:W-:Y:S01]  /*137a0*/  @P1 IMAD.X R15, R5.reuse, 0x1, R240, P0 ;  /* 0x00000001050f1824 */ /* 0x048fe200000e06f0 */
[C---:B------:R-:W-:Y:S04]  /*137b0*/  @P1 IADD3 R12, P0, R8.reuse, R243, RZ ;  /* 0x000000f3080c1210 */ /* 0x040fe80007f1e0ff */
[----:B------:R2:W-:Y:S01]  /*137c0*/  @P1 LDGSTS.E.BYPASS.LTC128B.128 [R235+0xa080], [R14.64], !P6 ;  /* 0x0a0800000eeb1fae */ /* 0x0005e2000f101d44 */
[C---:B------:R-:W-:Y:S01]  /*137d0*/  @P1 IMAD.X R13, R5.reuse, 0x1, R242, P0 ;  /* 0x00000001050d1824 */ /* 0x040fe200000e06f2 */
[----:B------:R-:W-:Y:S05]  /*137e0*/  @P1 IADD3 R10, P0, R8, R245, RZ ;  /* 0x000000f5080a1210 */ /* 0x000fea0007f1e0ff */
[----:B------:R-:W-:Y:S01]  /*137f0*/  @P1 IMAD.X R11, R5, 0x1, R244, P0 ;  /* 0x00000001050b1824 */ /* 0x000fe200000e06f4 */
[C---:B------:R-:W-:Y:S04]  /*13800*/  @P1 LEA R16, P0, R238.reuse, R8, 0x1 ;  /* 0x00000008ee101211 */ /* 0x040fe800078008ff */
[C-C-:B-1----:R-:W-:Y:S02]  /*13810*/  @P1 LEA.HI.X R17, R238.reuse, R5, R251.reuse, 0x1, P0 ;  /* 0x00000005ee111211 */ /* 0x142fe400000f0cfb */
[----:B------:R-:W1:Y:S01]  /*13820*/  SHFL.IDX PT, R5, R2, 0x1, 0x181f ;  /* 0x00381f0002057f89 */ /* 0x000e6200000e0000 */
[----:B------:R-:W-:Y:S11]  /*13830*/  ISETP.GE.AND P0, PT, R239, 0x21, PT ;  /* 0x00000021ef00780c */ /* 0x000ff60003f06270 */
[----:B------:R-:W-:Y:S02]  /*13840*/  @!UPT UIADD3 URZ, URZ, URZ, URZ ;  /* 0x0000003f3f3ff290 */ /* 0x000fe4000fffe03f */
[C---:B----4-:R-:W-:Y:S04]  /*13850*/  @P0 LEA R18, P2, R238.reuse, R4, 0x1 ;  /* 0x00000004ee120211 */ /* 0x050fe800078408ff */
[----:B-1----:R-:W-:Y:S02]  /*13860*/  @P0 LEA.HI.X R19, R238, R5, R251, 0x1, P2 ;  /* 0x00000005ee130211 */ /* 0x002fe400010f0cfb */
[C---:B------:R-:W-:Y:S05]  /*13870*/  @P0 IADD3 R22, P2, R4.reuse, R241, RZ ;  /* 0x000000f104160210 */ /* 0x040fea0007f5e0ff */
[C---:B------:R-:W-:Y:S01]  /*13880*/  @P0 IMAD.X R23, R5.reuse, 0x1, R240, P2 ;  /* 0x0000000105170824 */ /* 0x040fe200010e06f0 */
[C---:B------:R-:W-:Y:S05]  /*13890*/  @P0 IADD3 R20, P2, R4.reuse, R243, RZ ;  /* 0x000000f304140210 */ /* 0x040fea0007f5e0ff */
[C---:B------:R-:W-:Y:S01]  /*138a0*/  @P0 IMAD.X R21, R5.reuse, 0x1, R242, P2 ;  /* 0x0000000105150824 */ /* 0x040fe200010e06f2 */
[----:B------:R-:W-:Y:S05]  /*138b0*/  @P0 IADD3 R24, P2, R4, R245, RZ ;  /* 0x000000f504180210 */ /* 0x000fea0007f5e0ff */
[----:B------:R-:W-:Y:S01]  /*138c0*/  @P0 IMAD.X R25, R5, 0x1, R244, P2 ;  /* 0x0000000105190824 */ /* 0x000fe200010e06f4 */
[----:B------:R-:W-:Y:S11]  /*138d0*/  ISETP.GE.AND P2, PT, R229, c[0x0][0x1d4], PT ;  /* 0x00007500e5007a0c */ /* 0x000ff60003f46270 */
[----:B------:R-:W-:Y:S02]  /*138e0*/  @!UPT UIADD3 URZ, URZ, URZ, URZ ;  /* 0x0000003f3f3ff290 */ /* 0x000fe4000fffe03f */
[----:B------:R2:W-:Y:S04]  /*138f0*/  @P1 LDGSTS.E.BYPASS.LTC128B.128 [R235+0xb880], [R12.64], !P2 ;  /* 0x0b8800000ceb1fae */ /* 0x0005e8000d101d44 */
[----:B------:R2:W-:Y:S04]  /*13900*/  @P1 LDGSTS.E.BYPASS.LTC128B.128 [R235+0xd080], [R10.64], !P5 ;  /* 0x0d0800000aeb1fae */ /* 0x0005e8000e901d44 */
[----:B------:R2:W-:Y:S04]  /*13910*/  @P1 LDGSTS.E.BYPASS.LTC128B.128 [R235+0xe880], [R16.64], !P4 ;  /* 0x0e88000010eb1fae */ /* 0x0005e8000e101d44 */
[----:B------:R2:W-:Y:S04]  /*13920*/  @P0 LDGSTS.E.BYPASS.LTC128B.128 [R235+0xb080], [R22.64], !P6 ;  /* 0x0b08000016eb0fae */ /* 0x0005e8000f101d44 */
[----:B------:R2:W-:Y:S04]  /*13930*/  @P0 LDGSTS.E.BYPASS.LTC128B.128 [R235+0xc880], [R20.64], !P2 ;  /* 0x0c88000014eb0fae */ /* 0x0005e8000d101d44 */
[----:B------:R2:W-:Y:S04]  /*13940*/  @P0 LDGSTS.E.BYPASS.LTC128B.128 [R235+0xe080], [R24.64], !P5 ;  /* 0x0e08000018eb0fae */ /* 0x0005e8000e901d44 */
[----:B------:R2:W-:Y:S02]  /*13950*/  @P0 LDGSTS.E.BYPASS.LTC128B.128 [R235+0xf880], [R18.64], !P4 ;  /* 0x0f88000012eb0fae */ /* 0x0005e4000e101d44 */
.L_x_945:
[----:B--234-:R-:W-:Y:S01]  /*13960*/  FMNMX.FTZ R2, R169, R0, !PT ;  /* 0x00000000a9027209 */ /* 0x01cfe20007810000 */
[----:B-1----:R-:W-:Y:S01]  /*13970*/  LDSM.16.MT88.4 R20, [R214+0x4080] ;  /* 0x00408000d614783b */ /* 0x002fe20000004200 */
        /* <DEDUP_REMOVED lines=27> */
[----:B------:R-:W-:Y:S01]  /*13b30*/  ISETP.GT.AND P0, PT, R246, RZ, PT ;  /* 0x000000fff600720c */ /* 0x000fe20003f04270 */
[----:B------:R-:W-:Y:S08]  /*13b40*/  SHFL.BFLY PT, R11, R10, 0x2, 0x1f ;  /* 0x0c401f000a0b7f89 */ /* 0x000ff000000e0000 */
[----:B------:R-:W1:Y:S02]  /*13b50*/  SHFL.BFLY PT, R7, R4, 0x2, 0x1f ;  /* 0x0c401f0004077f89 */ /* 0x000e6400000e0000 */
[----:B-1----:R-:W-:Y:S02]  /*13b60*/  FMNMX.FTZ R5, R4, R7, !PT ;  /* 0x0000000704057209 */ /* 0x002fe40007810000 */
[----:B------:R-:W-:Y:S04]  /*13b70*/  FMNMX.FTZ R8, R10, R11, !PT ;  /* 0x0000000b0a087209 */ /* 0x000fe80007810000 */
[----:B------:R-:W1:Y:S08]  /*13b80*/  SHFL.BFLY PT, R156, R5, 0x1, 0x1f ;  /* 0x0c201f00059c7f89 */ /* 0x000e7000000e0000 */
[----:B------:R-:W2:Y:S01]  /*13b90*/  SHFL.BFLY PT, R11, R8, 0x1, 0x1f ;  /* 0x0c201f00080b7f89 */ /* 0x000ea200000e0000 */
[----:B-1----:R-:W-:Y:S02]  /*13ba0*/  FMNMX.FTZ R156, R156, R5, !PT ;  /* 0x000000059c9c7209 */ /* 0x002fe40007810000 */
[----:B--2---:R-:W-:Y:S05]  /*13bb0*/  FMNMX.FTZ R0, R8, R11, !PT ;  /* 0x0000000b08007209 */ /* 0x004fea0007810000 */
[C---:B------:R-:W-:Y:S02]  /*13bc0*/  FMUL.FTZ R186, R0.reuse, c[0x0][0x2d0] ;  /* 0x0000b40000ba7a20 */ /* 0x040fe40000410000 */
[----:B------:R-:W-:Y:S02]  /*13bd0*/  FADD.FTZ R2, -R0, R3 ;  /* 0x0000000300027221 */ /* 0x000fe40000010100 */
[--C-:B------:R-:W-:Y:S02]  /*13be0*/  FFMA.FTZ R179, R184, c[0x0][0x2d0], -R186.reuse ;  /* 0x0000b400b8b37a23 */ /* 0x100fe400000108ba */
[----:B------:R-:W-:Y:S02]  /*13bf0*/  FMUL.FTZ R184, R156, c[0x0][0x2d0] ;  /* 0x0000b4009cb87a20 */ /* 0x000fe40000410000 */
[----:B------:R-:W-:Y:S02]  /*13c00*/  FMUL.FTZ R3, R2, c[0x0][0x2d0] ;  /* 0x0000b40002037a20 */ /* 0x000fe40000410000 */
[----:B------:R-:W-:Y:S01]  /*13c10*/  FADD.FTZ R2, -R156, R159 ;  /* 0x0000009f9c027221 */ /* 0x000fe20000010100 */
[----:B------:R-:W-:Y:S01]  /*13c20*/  MUFU.EX2 R179, R179 ;  /* 0x000000b300b37308 */ /* 0x000fe20000000800 */
[----:B------:R-:W-:Y:S02]  /*13c30*/  FFMA.FTZ R182, R169, c[0x0][0x2d0], -R186 ;  /* 0x0000b400a9b67a23 */ /* 0x000fe400000108ba */
[----:B------:R-:W-:Y:S02]  /*13c40*/  FFMA.FTZ R159, R9, c[0x0][0x2d0], -R184 ;  /* 0x0000b400099f7a23 */ /* 0x000fe400000108b8 */
[--C-:B------:R-:W-:Y:S02]  /*13c50*/  FFMA.FTZ R181, R181, c[0x0][0x2d0], -R186.reuse ;  /* 0x0000b400b5b57a23 */ /* 0x100fe400000108ba */
[----:B------:R-:W-:Y:S02]  /*13c60*/  FFMA.FTZ R180, R180, c[0x0][0x2d0], -R186 ;  /* 0x0000b400b4b47a23 */ /* 0x000fe400000108ba */
[--C-:B------:R-:W-:Y:S01]  /*13c70*/  FFMA.FTZ R178, R6, c[0x0][0x2d0], -R184.reuse ;  /* 0x0000b40006b27a23 */ /* 0x100fe200000108b8 */
[----:B------:R-:W1:Y:S01]  /*13c80*/  MUFU.EX2 R3, R3 ;  /* 0x0000000300037308 */ /* 0x000e620000000800 */
[--C-:B------:R-:W-:Y:S02]  /*13c90*/  FFMA.FTZ R177, R252, c[0x0][0x2d0], -R184.reuse ;  /* 0x0000b400fcb17a23 */ /* 0x100fe400000108b8 */
[--C-:B------:R-:W-:Y:S02]  /*13ca0*/  FFMA.FTZ R176, R189, c[0x0][0x2d0], -R184.reuse ;  /* 0x0000b400bdb07a23 */ /* 0x100fe400000108b8 */
[----:B------:R-:W-:Y:S02]  /*13cb0*/  FMUL.FTZ R4, R2, c[0x0][0x2d0] ;  /* 0x0000b40002047a20 */ /* 0x000fe40000410000 */
[--C-:B------:R-:W-:Y:S02]  /*13cc0*/  FFMA.FTZ R190, R174, c[0x0][0x2d0], -R184.reuse ;  /* 0x0000b400aebe7a23 */ /* 0x100fe400000108b8 */
[----:B------:R-:W-:Y:S01]  /*13cd0*/  FFMA.FTZ R191, R172, c[0x0][0x2d0], -R184 ;  /* 0x0000b400acbf7a23 */ /* 0x000fe200000108b8 */
[----:B------:R2:W3:Y:S01]  /*13ce0*/  MUFU.EX2 R2, R4 ;  /* 0x0000000400027308 */ /* 0x0004e20000000800 */
[--C-:B------:R-:W-:Y:S02]  /*13cf0*/  FFMA.FTZ R193, R170, c[0x0][0x2d0], -R186.reuse ;  /* 0x0000b400aac17a23 */ /* 0x100fe400000108ba */
[----:B------:R-:W-:Y:S02]  /*13d00*/  FFMA.FTZ R192, R175, c[0x0][0x2d0], -R186 ;  /* 0x0000b400afc07a23 */ /* 0x000fe400000108ba */
[--C-:B------:R-:W-:Y:S02]  /*13d10*/  FFMA.FTZ R194, R173, c[0x0][0x2d0], -R184.reuse ;  /* 0x0000b400adc27a23 */ /* 0x100fe400000108b8 */
[----:B------:R-:W-:Y:S01]  /*13d20*/  LDSM.16.MT88.4 R172, [R215+0x7880] ;  /* 0x00788000d7ac783b */ /* 0x000fe20000004200 */
[----:B------:R-:W-:Y:S02]  /*13d30*/  FFMA.FTZ R195, R171, c[0x0][0x2d0], -R184 ;  /* 0x0000b400abc37a23 */ /* 0x000fe400000108b8 */
[----:B------:R-:W-:Y:S01]  /*13d40*/  MUFU.EX2 R182, R182 ;  /* 0x000000b600b67308 */ /* 0x000fe20000000800 */
        /* <DEDUP_REMOVED lines=8> */
[C---:B------:R-:W-:Y:S02]  /*13dd0*/  FMUL.FTZ R17, R3.reuse, R141 ;  /* 0x0000008d03117220 */ /* 0x040fe40000410000 */
[C---:B--2---:R-:W-:Y:S02]  /*13de0*/  FMUL.FTZ R4, R3.reuse, R152 ;  /* 0x0000009803047220 */ /* 0x044fe40000410000 */
[C---:B---3--:R-:W-:Y:S02]  /*13df0*/  FMUL.FTZ R6, R2.reuse, R154 ;  /* 0x0000009a02067220 */ /* 0x048fe40000410000 */
[C---:B------:R-:W-:Y:S01]  /*13e00*/  FMUL.FTZ R7, R2.reuse, R155 ;  /* 0x0000009b02077220 */ /* 0x040fe20000410000 */
[----:B------:R-:W2:Y:S01]  /*13e10*/  MUFU.EX2 R180, R180 ;  /* 0x000000b400b47308 */ /* 0x000ea20000000800 */
[C---:B------:R-:W-:Y:S02]  /*13e20*/  FMUL.FTZ R10, R2.reuse, R150 ;  /* 0x00000096020a7220 */ /* 0x040fe40000410000 */
[C---:B------:R-:W-:Y:S02]  /*13e30*/  FMUL.FTZ R11, R2.reuse, R151 ;  /* 0x00000097020b7220 */ /* 0x040fe40000410000 */
[C---:B------:R-:W-:Y:S01]  /*13e40*/  FMUL.FTZ R18, R2.reuse, R142 ;  /* 0x0000008e02127220 */ /* 0x040fe20000410000 */
[----:B------:R-:W-:Y:S01]  /*13e50*/  LDSM.16.MT88.4 R148, [R213+0x4880] ;  /* 0x00488000d594783b */ /* 0x000fe20000004200 */
[C---:B------:R-:W-:Y:S02]  /*13e60*/  FMUL.FTZ R19, R2.reuse, R143 ;  /* 0x0000008f02137220 */ /* 0x040fe40000410000 */
[C---:B------:R-:W-:Y:S01]  /*13e70*/  FMUL.FTZ R24, R3.reuse, R132 ;  /* 0x0000008403187220 */ /* 0x040fe20000410000 */
[----:B------:R-:W-:Y:S01]  /*13e80*/  MUFU.EX2 R178, R178 ;  /* 0x000000b200b27308 */ /* 0x000fe20000000800 */
[----:B------:R-:W-:Y:S02]  /*13e90*/  FMUL.FTZ R25, R3, R133 ;  /* 0x0000008503197220 */ /* 0x000fe40000410000 */
[C---:B------:R-:W-:Y:S01]  /*13ea0*/  FMUL.FTZ R26, R2.reuse, R134 ;  /* 0x00000086021a7220 */ /* 0x040fe20000410000 */
[----:B-1----:R-:W-:Y:S01]  /*13eb0*/  F2FP.PACK_AB R152, R181, R182 ;  /* 0x000000b6b598723e */ /* 0x002fe200000000ff */
[----:B------:R-:W-:Y:S01]  /*13ec0*/  LDSM.16.MT88.4 R140, [R213+0x5880] ;  /* 0x00588000d58c783b */ /* 0x000fe20000004200 */
[C---:B------:R-:W-:Y:S02]  /*13ed0*/  FMUL.FTZ R27, R2.reuse, R135 ;  /* 0x00000087021b7220 */ /* 0x040fe40000410000 */
[C---:B------:R-:W-:Y:S02]  /*13ee0*/  FMUL.FTZ R28, R3.reuse, R28 ;  /* 0x0000001c031c7220 */ /* 0x040fe40000410000 */
[----:B------:R-:W1:Y:S01]  /*13ef0*/  MUFU.EX2 R177, R177 ;  /* 0x000000b100b17308 */ /* 0x000e620000000800 */
[----:B------:R-:W-:Y:S02]  /*13f00*/  FMUL.FTZ R29, R3, R29 ;  /* 0x0000001d031d7220 */ /* 0x000fe40000410000 */
[----:B------:R-:W-:Y:S01]  /*13f10*/  LDSM.16.MT88.4 R132, [R214+0x5880] ;  /* 0x00588000d684783b */ /* 0x000fe20000004200 */
        /* <DEDUP_REMOVED lines=45> */
[----:B------:R-:W4:Y:S01]  /*141f0*/  MUFU.EX2 R192, R192 ;  /* 0x000000c000c07308 */ /* 0x000f220000000800 */
        /* <DEDUP_REMOVED lines=9> */
[----:B------:R-:W5:Y:S01]  /*14290*/  LDSM.16.MT88.4 R136, [R215+0x5880] ;  /* 0x00588000d788783b */ /* 0x000f620000004200 */
[C---:B------:R-:W-:Y:S01]  /*142a0*/  FMUL.FTZ R60, R3.reuse, R60 ;  /* 0x0000003c033c7220 */ /* 0x040fe20000410000 */
[----:B------:R-:W1:Y:S01]  /*142b0*/  MUFU.EX2 R195, R195 ;  /* 0x000000c300c37308 */ /* 0x000e620000000800 */
        /* <DEDUP_REMOVED lines=9> */
[C---:B---3--:R-:W-:Y:S04]  /*14350*/  HMMA.16816.F32 R28, R152.reuse, R144, R28 ;  /* 0x00000090981c723c */ /* 0x048fe8000000181c */
[C---:B------:R-:W-:Y:S02]  /*14360*/  FMUL.FTZ R67, R2.reuse, R67 ;  /* 0x0000004302437220 */ /* 0x040fe40000410000 */
[C---:B------:R-:W-:Y:S02]  /*14370*/  FMUL.FTZ R68, R3.reuse, R68 ;  /* 0x0000004403447220 */ /* 0x040fe40000410000 */
[C---:B------:R-:W-:Y:S01]  /*14380*/  HMMA.16816.F32 R32, R152.reuse, R146, R32 ;  /* 0x000000929820723c */ /* 0x040fe20000001820 */
[----:B------:R-:W-:Y:S03]  /*14390*/  LDSM.16.MT88.4 R144, [R214+0x4880] ;  /* 0x00488000d690783b */ /* 0x000fe60000004200 */
[C---:B------:R-:W-:Y:S02]  /*143a0*/  FMUL.FTZ R69, R3.reuse, R69 ;  /* 0x0000004503457220 */ /* 0x040fe40000410000 */
[C---:B------:R-:W-:Y:S02]  /*143b0*/  FMUL.FTZ R70, R2.reuse, R70 ;  /* 0x0000004602467220 */ /* 0x040fe40000410000 */
[C---:B------:R-:W-:Y:S01]  /*143c0*/  FMUL.FTZ R71, R2.reuse, R71 ;  /* 0x0000004702477220 */ /* 0x040fe20000410000 */
[C---:B-----5:R-:W-:Y:S03]  /*143d0*/  HMMA.16816.F32 R36, R152.reuse, R136, R36 ;  /* 0x000000889824723c */ /* 0x060fe60000001824 */
[C---:B------:R-:W-:Y:S02]  /*143e0*/  FMUL.FTZ R72, R3.reuse, R72 ;  /* 0x0000004803487220 */ /* 0x040fe40000410000 */
[C---:B------:R-:W-:Y:S02]  /*143f0*/  FMUL.FTZ R73, R3.reuse, R73 ;  /* 0x0000004903497220 */ /* 0x040fe40000410000 */
[C---:B------:R-:W-:Y:S01]  /*14400*/  FMUL.FTZ R74, R2.reuse, R74 ;  /* 0x0000004a024a7220 */ /* 0x040fe20000410000 */
        /* <DEDUP_REMOVED lines=8> */
[----:B------:R-:W5:Y:S03]  /*14490*/  LDSM.16.MT88.4 R132, [R215+0x7080] ;  /* 0x00708000d784783b */ /* 0x000f660000004200 */
        /* <DEDUP_REMOVED lines=9> */
[C---:B------:R-:W-:Y:S01]  /*14530*/  FMUL.FTZ R85, R3.reuse, R85 ;  /* 0x0000005503557220 */ /* 0x040fe20000410000 */
[C---:B---3--:R-:W-:Y:S03]  /*14540*/  HMMA.16816.F32 R60, R152.reuse, R136, R60 ;  /* 0x00000088983c723c */ /* 0x048fe6000000183c */
[C---:B------:R-:W-:Y:S02]  /*14550*/  FMUL.FTZ R86, R2.reuse, R86 ;  /* 0x0000005602567220 */ /* 0x040fe40000410000 */
[C---:B------:R-:W-:Y:S02]  /*14560*/  FMUL.FTZ R87, R2.reuse, R87 ;  /* 0x0000005702577220 */ /* 0x040fe40000410000 */
[C---:B------:R-:W-:Y:S01]  /*14570*/  FMUL.FTZ R88, R3.reuse, R88 ;  /* 0x0000005803587220 */ /* 0x040fe20000410000 */
[C---:B------:R-:W-:Y:S01]  /*14580*/  HMMA.16816.F32 R64, R152.reuse, R138, R64 ;  /* 0x0000008a9840723c */ /* 0x040fe20000001840 */
[----:B------:R-:W3:Y:S03]  /*14590*/  LDSM.16.MT88.4 R136, [R213+0x7080] ;  /* 0x00708000d588783b */ /* 0x000ee60000004200 */
[C---:B------:R-:W-:Y:S02]  /*145a0*/  FMUL.FTZ R89, R3.reuse, R89 ;  /* 0x0000005903597220 */ /* 0x040fe40000410000 */
[C---:B------:R-:W-:Y:S02]  /*145b0*/  FMUL.FTZ R90, R2.reuse, R90 ;  /* 0x0000005a025a7220 */ /* 0x040fe40000410000 */
[C---:B-----5:R-:W-:Y:S04]  /*145c0*/  HMMA.16816.F32 R68, R152.reuse, R132, R68 ;  /* 0x000000849844723c */ /* 0x060fe80000001844 */
[C---:B------:R-:W-:Y:S02]  /*145d0*/  FMUL.FTZ R91, R2.reuse, R91 ;  /* 0x0000005b025b7220 */ /* 0x040fe40000410000 */
[C---:B------:R-:W-:Y:S02]  /*145e0*/  FMUL.FTZ R92, R3.reuse, R92 ;  /* 0x0000005c035c7220 */ /* 0x040fe40000410000 */
[C---:B------:R-:W-:Y:S01]  /*145f0*/  HMMA.16816.F32 R72, R152.reuse, R134, R72 ;  /* 0x000000869848723c */ /* 0x040fe20000001848 */
[----:B------:R-:W5:Y:S03]  /*14600*/  LDSM.16.MT88.4 R132, [R212+0x7080] ;  /* 0x00708000d484783b */ /* 0x000f660000004200 */
        /* <DEDUP_REMOVED lines=44> */
[C---:B-----5:R-:W-:Y:S03]  /*148d0*/  HMMA.16816.F32 R116, R152.reuse, R132, R116 ;  /* 0x000000849874723c */ /* 0x060fe60000001874 */
[C---:B------:R-:W-:Y:S02]  /*148e0*/  FMUL.FTZ R122, R2.reuse, R122 ;  /* 0x0000007a027a7220 */ /* 0x040fe40000410000 */
[C---:B------:R-:W-:Y:S02]  /*148f0*/  FMUL.FTZ R123, R2.reuse, R123 ;  /* 0x0000007b027b7220 */ /* 0x040fe40000410000 */
[----:B------:R-:W-:Y:S01]  /*14900*/  FMUL.FTZ R124, R3, R124 ;  /* 0x0000007c037c7220 */ /* 0x000fe20000410000 */
[----:B------:R-:W-:Y:S01]  /*14910*/  F2FP.PACK_AB R132, R189, R188 ;  /* 0x000000bcbd84723e */ /* 0x000fe200000000ff */
[----:B------:R-:W-:Y:S03]  /*14920*/  FMUL.FTZ R125, R3, R125 ;  /* 0x0000007d037d7220 */ /* 0x000fe60000410000 */
[C---:B------:R-:W-:Y:S03]  /*14930*/  HMMA.16816.F32 R120, R152.reuse, R134, R120 ;  /* 0x000000869878723c */ /* 0x040fe60000001878 */
[C---:B------:R-:W-:Y:S01]  /*14940*/  FMUL.FTZ R126, R2.reuse, R126 ;  /* 0x0000007e027e7220 */ /* 0x040fe20000410000 */
[----:B--2---:R-:W-:Y:S01]  /*14950*/  F2FP.PACK_AB R133, R191, R190 ;  /* 0x000000bebf85723e */ /* 0x004fe200000000ff */
[----:B------:R-:W-:Y:S02]  /*14960*/  FMUL.FTZ R127, R2, R127 ;  /* 0x0000007f027f7220 */ /* 0x000fe40000410000 */
[C---:B------:R-:W-:Y:S01]  /*14970*/  FMUL.FTZ R128, R3.reuse, R128 ;  /* 0x0000008003807220 */ /* 0x040fe20000410000 */
[----:B----4-:R-:W-:Y:S01]  /*14980*/  F2FP.PACK_AB R134, R192, R193 ;  /* 0x000000c1c086723e */ /* 0x010fe200000000ff */
[----:B------:R-:W-:Y:S03]  /*14990*/  FMUL.FTZ R129, R3, R129 ;  /* 0x0000008103817220 */ /* 0x000fe60000410000 */
[C---:B-1----:R-:W-:Y:S03]  /*149a0*/  HMMA.16816.F32 R124, R152.reuse, R140, R124 ;  /* 0x0000008c987c723c */ /* 0x042fe6000000187c */
[C---:B------:R-:W-:Y:S01]  /*149b0*/  FMUL.FTZ R130, R2.reuse, R130 ;  /* 0x0000008202827220 */ /* 0x040fe20000410000 */
[----:B------:R-:W-:Y:S01]  /*149c0*/  F2FP.PACK_AB R135, R195, R194 ;  /* 0x000000c2c387723e */ /* 0x000fe200000000ff */
[----:B------:R-:W-:Y:S02]  /*149d0*/  FMUL.FTZ R131, R2, R131 ;  /* 0x0000008302837220 */ /* 0x000fe40000410000 */
[--C-:B------:R-:W-:Y:S02]  /*149e0*/  FFMA.FTZ R196, R196, c[0x0][0x2d0], -R186.reuse ;  /* 0x0000b400c4c47a23 */ /* 0x100fe400000108ba */
[----:B------:R-:W-:Y:S03]  /*149f0*/  FFMA.FTZ R199, R199, c[0x0][0x2d0], -R186 ;  /* 0x0000b400c7c77a23 */ /* 0x000fe600000108ba */
[----:B------:R-:W-:Y:S01]  /*14a00*/  HMMA.16816.F32 R128, R152, R142, R128 ;  /* 0x0000008e9880723c */ /* 0x000fe20000001880 */
[----:B------:R-:W1:Y:S01]  /*14a10*/  LDSM.16.MT88.4 R140, [R215+0x6080] ;  /* 0x00608000d78c783b */ /* 0x000e620000004200 */
[----:B------:R-:W-:Y:S01]  /*14a20*/  MUFU.EX2 R196, R196 ;  /* 0x000000c400c47308 */ /* 0x000fe20000000800 */
[--C-:B------:R-:W-:Y:S02]  /*14a30*/  FFMA.FTZ R197, R197, c[0x0][0x2d0], -R184.reuse ;  /* 0x0000b400c5c57a23 */ /* 0x100fe400000108b8 */
[----:B------:R-:W-:Y:S02]  /*14a40*/  FFMA.FTZ R198, R187, c[0x0][0x2d0], -R184 ;  /* 0x0000b400bbc67a23 */ /* 0x000fe400000108b8 */
[--C-:B------:R-:W-:Y:S01]  /*14a50*/  FFMA.FTZ R185, R185, c[0x0][0x2d0], -R186.reuse ;  /* 0x0000b400b9b97a23 */ /* 0x100fe200000108ba */
[C---:B---3--:R-:W-:Y:S01]  /*14a60*/  HMMA.16816.F32 R4, R132.reuse, R136, R4 ;  /* 0x000000888404723c */ /* 0x048fe20000001804 */
[----:B------:R-:W2:Y:S03]  /*14a70*/  LDSM.16.MT88.4 R152, [R214+0x6080] ;  /* 0x00608000d698783b */ /* 0x000ea60000004200 */
[----:B------:R-:W3:Y:S01]  /*14a80*/  MUFU.EX2 R199, R199 ;  /* 0x000000c700c77308 */ /* 0x000ee20000000800 */
[----:B------:R-:W-:Y:S02]  /*14a90*/  FFMA.FTZ R186, R183, c[0x0][0x2d0], -R186 ;  /* 0x0000b400b7ba7a23 */ /* 0x000fe400000108ba */
[--C-:B------:R-:W-:Y:S01]  /*14aa0*/  FFMA.FTZ R158, R158, c[0x0][0x2d0], -R184.reuse ;  /* 0x0000b4009e9e7a23 */ /* 0x100fe200000108b8 */
[C---:B------:R-:W-:Y:S01]  /*14ab0*/  HMMA.16816.F32 R8, R132.reuse, R138, R8 ;  /* 0x0000008a8408723c */ /* 0x040fe20000001808 */
[----:B------:R-:W4:Y:S03]  /*14ac0*/  LDSM.16.MT88.4 R136, [R214+0x7880] ;  /* 0x00788000d688783b */ /* 0x000f260000004200 */
[----:B------:R-:W-:Y:S02]  /*14ad0*/  FFMA.FTZ R184, R157, c[0x0][0x2d0], -R184 ;  /* 0x0000b4009db87a23 */ /* 0x000fe400000108b8 */
[----:B------:R-:W-:Y:S01]  /*14ae0*/  MUFU.EX2 R197, R197 ;  /* 0x000000c500c57308 */ /* 0x000fe20000000800 */
[----:B------:R-:W-:Y:S01]  /*14af0*/  FFMA.FTZ R182, R3, R248, R182 ;  /* 0x000000f803b67223 */ /* 0x000fe200000100b6 */
[C---:B------:R-:W-:Y:S04]  /*14b00*/  HMMA.16816.F32 R12, R132.reuse, R144, R12 ;  /* 0x00000090840c723c */ /* 0x040fe8000000180c */
[----:B------:R-:W-:Y:S02]  /*14b10*/  FFMA.FTZ R178, R2, R247, R178 ;  /* 0x000000f702b27223 */ /* 0x000fe400000100b2 */
[----:B------:R-:W-:Y:S02]  /*14b20*/  FADD.FTZ R181, R181, R182 ;  /* 0x000000b6b5b57221 */ /* 0x000fe40000010000 */
[C---:B------:R-:W-:Y:S01]  /*14b30*/  HMMA.16816.F32 R16, R132.reuse, R146, R16 ;  /* 0x000000928410723c */ /* 0x040fe20000001810 */
[----:B------:R-:W5:Y:S01]  /*14b40*/  LDSM.16.MT88.4 R144, [R213+0x7880] ;  /* 0x00788000d590783b */ /* 0x000f620000004200 */
[----:B------:R-:W1:Y:S02]  /*14b50*/  MUFU.EX2 R198, R198 ;  /* 0x000000c600c67308 */ /* 0x000e640000000800 */
[----:B------:R-:W-:Y:S02]  /*14b60*/  FADD.FTZ R177, R177, R178 ;  /* 0x000000b2b1b17221 */ /* 0x000fe40000010000 */
[----:B------:R-:W-:Y:S02]  /*14b70*/  FADD.FTZ R180, R180, R181 ;  /* 0x000000b5b4b47221 */ /* 0x000fe40000010000 */
[C---:B------:R-:W-:Y:S04]  /*14b80*/  HMMA.16816.F32 R20, R132.reuse, R148, R20 ;  /* 0x000000948414723c */ /* 0x040fe80000001814 */
[----:B------:R-:W-:Y:S01]  /*14b90*/  MUFU.EX2 R185, R185 ;  /* 0x000000b900b97308 */ /* 0x000fe20000000800 */
[----:B------:R-:W-:Y:S02]  /*14ba0*/  FADD.FTZ R176, R176, R177 ;  /* 0x000000b1b0b07221 */ /* 0x000fe40000010000 */
[----:B------:R-:W-:Y:S01]  /*14bb0*/  FADD.FTZ R179, R179, R180 ;  /* 0x000000b4b3b37221 */ /* 0x000fe20000010000 */
[C---:B------:R-:W-:Y:S01]  /*14bc0*/  HMMA.16816.F32 R24, R132.reuse, R150, R24 ;  /* 0x000000968418723c */ /* 0x040fe20000001818 */
[----:B------:R-:W-:Y:S03]  /*14bd0*/  LDSM.16.MT88.4 R148, [R215+0x9080] ;  /* 0x00908000d794783b */ /* 0x000fe60000004200 */
[----:B------:R-:W-:Y:S02]  /*14be0*/  FADD.FTZ R159, R159, R176 ;  /* 0x000000b09f9f7221 */ /* 0x000fe40000010000 */
[----:B------:R-:W2:Y:S01]  /*14bf0*/  MUFU.EX2 R186, R186 ;  /* 0x000000ba00ba7308 */ /* 0x000ea20000000800 */
[----:B------:R-:W-:Y:S01]  /*14c00*/  FADD.FTZ R2, R188, R179 ;  /* 0x000000b3bc027221 */ /* 0x000fe20000010000 */
[C---:B------:R-:W-:Y:S04]  /*14c10*/  HMMA.16816.F32 R28, R132.reuse, R160, R28 ;  /* 0x000000a0841c723c */ /* 0x040fe8000000181c */
[----:B------:R-:W-:Y:S01]  /*14c20*/  FADD.FTZ R190, R190, R159 ;  /* 0x0000009fbebe7221 */ /* 0x000fe20000010000 */
[----:B------:R-:W-:Y:S01]  /*14c30*/  MOV R159, R156 ;  /* 0x0000009c009f7202 */ /* 0x000fe20000000f00 */
[----:B------:R-:W-:Y:S01]  /*14c40*/  FADD.FTZ R2, R189, R2 ;  /* 0x00000002bd027221 */ /* 0x000fe20000010000 */
[----:B---3--:R-:W-:Y:S01]  /*14c50*/  F2FP.PACK_AB R160, R199, R196 ;  /* 0x000000c4c7a0723e */ /* 0x008fe200000000ff */
[C---:B------:R-:W-:Y:S01]  /*14c60*/  HMMA.16816.F32 R32, R132.reuse, R162, R32 ;  /* 0x000000a28420723c */ /* 0x040fe20000001820 */
[----:B------:R-:W-:Y:S03]  /*14c70*/  MUFU.EX2 R158, R158 ;  /* 0x0000009e009e7308 */ /* 0x000fe60000000800 */
[----:B-1----:R-:W-:Y:S01]  /*14c80*/  F2FP.PACK_AB R161, R198, R197 ;  /* 0x000000c5c6a1723e */ /* 0x002fe200000000ff */
[----:B------:R-:W-:Y:S02]  /*14c90*/  FADD.FTZ R191, R191, R190 ;  /* 0x000000bebfbf7221 */ /* 0x000fe40000010000 */
[----:B------:R-:W-:Y:S01]  /*14ca0*/  FADD.FTZ R3, R193, R2 ;  /* 0x00000002c1037221 */ /* 0x000fe20000010000 */
[C---:B------:R-:W-:Y:S03]  /*14cb0*/  HMMA.16816.F32 R36, R132.reuse, R140, R36 ;  /* 0x0000008c8424723c */ /* 0x040fe60000001824 */
[----:B------:R-:W1:Y:S01]  /*14cc0*/  MUFU.EX2 R157, R184 ;  /* 0x000000b8009d7308 */ /* 0x000e620000000800 */
[----:B------:R-:W-:Y:S01]  /*14cd0*/  FADD.FTZ R194, R194, R191 ;  /* 0x000000bfc2c27221 */ /* 0x000fe20000010000 */
[----:B--2---:R-:W-:Y:S01]  /*14ce0*/  F2FP.PACK_AB R162, R186, R185 ;  /* 0x000000b9baa2723e */ /* 0x004fe200000000ff */
[----:B------:R-:W-:Y:S02]  /*14cf0*/  FADD.FTZ R3, R192, R3 ;  /* 0x00000003c0037221 */ /* 0x000fe40000010000 */
[C---:B------:R-:W-:Y:S01]  /*14d00*/  HMMA.16816.F32 R40, R132.reuse, R142, R40 ;  /* 0x0000008e8428723c */ /* 0x040fe20000001828 */
[----:B------:R-:W2:Y:S03]  /*14d10*/  LDSM.16.MT88.4 R140, [R212+0x7880] ;  /* 0x00788000d48c783b */ /* 0x000ea60000004200 */
[----:B------:R-:W-:Y:S02]  /*14d20*/  FADD.FTZ R194, R195, R194 ;  /* 0x000000c2c3c27221 */ /* 0x000fe40000010000 */
[----:B------:R-:W-:Y:S02]  /*14d30*/  FADD.FTZ R2, R196, R3 ;  /* 0x00000003c4027221 */ /* 0x000fe40000010000 */
[C---:B------:R-:W-:Y:S04]  /*14d40*/  HMMA.16816.F32 R44, R132.reuse, R152, R44 ;  /* 0x00000098842c723c */ /* 0x040fe8000000182c */
[----:B------:R-:W-:Y:S02]  /*14d50*/  FADD.FTZ R197, R197, R194 ;  /* 0x000000c2c5c57221 */ /* 0x000fe40000010000 */
[----:B------:R-:W-:Y:S02]  /*14d60*/  FADD.FTZ R2, R199, R2 ;  /* 0x00000002c7027221 */ /* 0x000fe40000010000 */
[C---:B------:R-:W-:Y:S04]  /*14d70*/  HMMA.16816.F32 R48, R132.reuse, R154, R48 ;  /* 0x0000009a8430723c */ /* 0x040fe80000001830 */
[----:B-1----:R-:W-:Y:S01]  /*14d80*/  F2FP.PACK_AB R163, R157, R158 ;  /* 0x0000009e9da3723e */ /* 0x002fe200000000ff */
[----:B------:R-:W-:Y:S02]  /*14d90*/  FADD.FTZ R197, R198, R197 ;  /* 0x000000c5c6c57221 */ /* 0x000fe40000010000 */
[----:B------:R-:W-:Y:S01]  /*14da0*/  FADD.FTZ R185, R185, R2 ;  /* 0x00000002b9b97221 */ /* 0x000fe20000010000 */
[C---:B------:R-:W-:Y:S04]  /*14db0*/  HMMA.16816.F32 R52, R132.reuse, R164, R52 ;  /* 0x000000a48434723c */ /* 0x040fe80000001834 */
[----:B------:R-:W-:Y:S01]  /*14dc0*/  IADD3 R2, R246, -0x1, RZ ;  /* 0xfffffffff6027810 */ /* 0x000fe20007ffe0ff */
[----:B------:R-:W-:Y:S02]  /*14dd0*/  FADD.FTZ R158, R158, R197 ;  /* 0x000000c59e9e7221 */ /* 0x000fe40000010000 */
[----:B------:R-:W-:Y:S01]  /*14de0*/  FADD.FTZ R248, R186, R185 ;  /* 0x000000b9baf87221 */ /* 0x000fe20000010000 */
[C---:B------:R-:W-:Y:S01]  /*14df0*/  HMMA.16816.F32 R56, R132.reuse, R166, R56 ;  /* 0x000000a68438723c */ /* 0x040fe20000001838 */
[----:B------:R-:W-:Y:S03]  /*14e00*/  LDSM.16.MT88.4 R164, [R213+0x5080] ;  /* 0x00508000d5a4783b */ /* 0x000fe60000004200 */
[----:B------:R-:W-:Y:S01]  /*14e10*/  FADD.FTZ R247, R157, R158 ;  /* 0x0000009e9df77221 */ /* 0x000fe20000010000 */
[----:B------:R-:W-:Y:S03]  /*14e20*/  MOV R246, R2 ;  /* 0x0000000200f67202 */ /* 0x000fe60000000f00 */
[C---:B------:R-:W-:Y:S08]  /*14e30*/  HMMA.16816.F32 R60, R132.reuse, R168, R60 ;  /* 0x000000a8843c723c */ /* 0x040ff0000000183c */
[C---:B------:R-:W-:Y:S01]  /*14e40*/  HMMA.16816.F32 R64, R132.reuse, R170, R64 ;  /* 0x000000aa8440723c */ /* 0x040fe20000001840 */
[----:B------:R-:W-:Y:S07]  /*14e50*/  LDSM.16.MT88.4 R168, [R212+0x5080] ;  /* 0x00508000d4a8783b */ /* 0x000fee0000004200 */
[C---:B------:R-:W-:Y:S08]  /*14e60*/  HMMA.16816.F32 R68, R132.reuse, R172, R68 ;  /* 0x000000ac8444723c */ /* 0x040ff00000001844 */
[C---:B------:R-:W-:Y:S01]  /*14e70*/  HMMA.16816.F32 R72, R132.reuse, R174, R72 ;  /* 0x000000ae8448723c */ /* 0x040fe20000001848 */
[----:B------:R-:W-:Y:S07]  /*14e80*/  LDSM.16.MT88.4 R172, [R212+0x8080] ;  /* 0x00808000d4ac783b */ /* 0x000fee0000004200 */
[C---:B----4-:R-:W-:Y:S08]  /*14e90*/  HMMA.16816.F32 R76, R132.reuse, R136, R76 ;  /* 0x00000088844c723c */ /* 0x050ff0000000184c */
[C---:B------:R-:W-:Y:S01]  /*14ea0*/  HMMA.16816.F32 R80, R132.reuse, R138, R80 ;  /* 0x0000008a8450723c */ /* 0x040fe20000001850 */
[----:B------:R-:W1:Y:S07]  /*14eb0*/  LDSM.16.MT88.4 R136, [R214+0x9080] ;  /* 0x00908000d688783b */ /* 0x000e6e0000004200 */
[C---:B-----5:R-:W-:Y:S08]  /*14ec0*/  HMMA.16816.F32 R84, R132.reuse, R144, R84 ;  /* 0x000000908454723c */ /* 0x060ff00000001854 */
        /* <DEDUP_REMOVED lines=12> */
[C---:B------:R-:W-:Y:S08]  /*14f90*/  HMMA.16816.F32 R120, R132.reuse, R146, R120 ;  /* 0x000000928478723c */ /* 0x040ff00000001878 */
[C---:B--2---:R-:W-:Y:S08]  /*14fa0*/  HMMA.16816.F32 R124, R132.reuse, R140, R124 ;  /* 0x0000008c847c723c */ /* 0x044ff0000000187c */
[----:B------:R-:W-:Y:S08]  /*14fb0*/  HMMA.16816.F32 R128, R132, R142, R128 ;  /* 0x0000008e8480723c */ /* 0x000ff00000001880 */
[C---:B----4-:R-:W-:Y:S01]  /*14fc0*/  HMMA.16816.F32 R152, R160.reuse, R148, R4 ;  /* 0x00000094a098723c */ /* 0x050fe20000001804 */
[----:B------:R-:W2:Y:S07]  /*14fd0*/  LDSM.16.MT88.4 R4, [R215+0x6880] ;  /* 0x00688000d704783b */ /* 0x000eae0000004200 */
[C---:B------:R-:W-:Y:S01]  /*14fe0*/  HMMA.16816.F32 R148, R160.reuse, R150, R8 ;  /* 0x00000096a094723c */ /* 0x040fe20000001808 */
[----:B------:R-:W3:Y:S07]  /*14ff0*/  LDSM.16.MT88.4 R8, [R214+0x6880] ;  /* 0x00688000d608783b */ /* 0x000eee0000004200 */
[C---:B-1----:R-:W-:Y:S01]  /*15000*/  HMMA.16816.F32 R144, R160.reuse, R136, R12 ;  /* 0x00000088a090723c */ /* 0x042fe2000000180c */
[----:B------:R-:W1:Y:S07]  /*15010*/  LDSM.16.MT88.4 R12, [R213+0x6880] ;  /* 0x00688000d50c783b */ /* 0x000e6e0000004200 */
[C---:B------:R-:W-:Y:S01]  /*15020*/  HMMA.16816.F32 R140, R160.reuse, R138, R16 ;  /* 0x0000008aa08c723c */ /* 0x040fe20000001810 */
[----:B------:R-:W4:Y:S07]  /*15030*/  LDSM.16.MT88.4 R16, [R212+0x6880] ;  /* 0x00688000d410783b */ /* 0x000f2e0000004200 */
[C---:B------:R-:W-:Y:S01]  /*15040*/  HMMA.16816.F32 R136, R160.reuse, R164, R20 ;  /* 0x000000a4a088723c */ /* 0x040fe20000001814 */
[----:B------:R-:W5:Y:S07]  /*15050*/  LDSM.16.MT88.4 R20, [R215+0x8080] ;  /* 0x00808000d714783b */ /* 0x000f6e0000004200 */
[C---:B------:R-:W-:Y:S01]  /*15060*/  HMMA.16816.F32 R132, R160.reuse, R166, R24 ;  /* 0x000000a6a084723c */ /* 0x040fe20000001818 */
[----:B------:R-:W1:Y:S07]  /*15070*/  LDSM.16.MT88.4 R24, [R214+0x8080] ;  /* 0x00808000d618783b */ /* 0x000e6e0000004200 */
[C---:B------:R-:W-:Y:S01]  /*15080*/  HMMA.16816.F32 R28, R160.reuse, R168, R28 ;  /* 0x000000a8a01c723c */ /* 0x040fe2000000181c */
[----:B------:R-:W1:Y:S07]  /*15090*/  LDSM.16.MT88.4 R164, [R213+0x8080] ;  /* 0x00808000d5a4783b */ /* 0x000e6e0000004200 */
        /* <DEDUP_REMOVED lines=12> */
[C---:B------:R-:W-:Y:S08]  /*15160*/  HMMA.16816.F32 R64, R160.reuse, R18, R64 ;  /* 0x00000012a040723c */ /* 0x040ff00000001840 */
[C---:B-----5:R-:W-:Y:S08]  /*15170*/  HMMA.16816.F32 R68, R160.reuse, R20, R68 ;  /* 0x00000014a044723c */ /* 0x060ff00000001844 */
        /* <DEDUP_REMOVED lines=13> */
[C---:B-1----:R-:W-:Y:S08]  /*15250*/  HMMA.16816.F32 R124, R160.reuse, R12, R124 ;  /* 0x0000000ca07c723c */ /* 0x042ff0000000187c */
[----:B------:R-:W-:Y:S01]  /*15260*/  HMMA.16816.F32 R128, R160, R14, R128 ;  /* 0x0000000ea080723c */ /* 0x000fe20000001880 */
[----:B------:R-:W-:-:S07]  /*15270*/  @P0 BRA `(.L_x_946) ;  /* 0xffffd14000000947 */ /* 0x000fce000383ffff */
.L_x_941:
        /* <DEDUP_REMOVED lines=10> */
[----:B-1----:R-:W-:Y:S02]  /*15320*/  FADD.FTZ R5, R6, R5 ;  /* 0x0000000506057221 */ /* 0x002fe40000010000 */
[----:B--2---:R-:W-:-:S03]  /*15330*/  FADD.FTZ R2, R2, R7 ;  /* 0x0000000702027221 */ /* 0x004fc60000010000 */
[----:B------:R-:W-:Y:S02]  /*15340*/  FSETP.NE.FTZ.AND P1, PT, R5, RZ, PT ;  /* 0x000000ff0500720b */ /* 0x000fe40003f35000 */
[----:B------:R-:W-:-:S11]  /*15350*/  FSETP.NE.FTZ.AND P0, PT, R2, RZ, PT ;  /* 0x000000ff0200720b */ /* 0x000fd60003f15000 */
[----:B------:R-:W1:Y:S01]  /*15360*/  @P1 MUFU.RCP R4, R5 ;  /* 0x0000000500041308 */ /* 0x000e620000001000 */
[----:B------:R-:W-:Y:S02]  /*15370*/  @P1 MOV R12, 0x3f317218 ;  /* 0x3f317218000c1802 */ /* 0x000fe40000000f00 */
[----:B------:R-:W-:-:S03]  /*15380*/  @P0 MOV R15, 0x3f317218 ;  /* 0x3f317218000f0802 */ /* 0x000fc60000000f00 */
[----:B------:R-:W-:Y:S02]  /*15390*/  @P1 FMUL.FTZ R12, R12, c[0x0][0x2d0] ;  /* 0x0000b4000c0c1a20 */ /* 0x000fe40000410000 */
[----:B------:R-:W2:Y:S08]  /*153a0*/  @P0 MUFU.LG2 R10, R2 ;  /* 0x00000002000a0308 */ /* 0x000eb00000000c00 */
[----:B------:R-:W3:Y:S01]  /*153b0*/  @P1 MUFU.LG2 R5, R5 ;  /* 0x0000000500051308 */ /* 0x000ee20000000c00 */
[----:B-1----:R-:W-:-:S02]  /*153c0*/  FMUL.FTZ R152, R4, R152 ;  /* 0x0000009804987220 */ /* 0x002fc40000410000 */
[C---:B------:R-:W-:Y:S02]  /*153d0*/  FMUL.FTZ R153, R4.reuse, R153 ;  /* 0x0000009904997220 */ /* 0x040fe40000410000 */
[C---:B------:R-:W-:Y:S02]  /*153e0*/  FMUL.FTZ R148, R4.reuse, R148 ;  /* 0x0000009404947220 */ /* 0x040fe40000410000 */
[----:B------:R-:W-:Y:S01]  /*153f0*/  FMUL.FTZ R149, R4, R149 ;  /* 0x0000009504957220 */ /* 0x000fe20000410000 */
[----:B------:R1:W4:Y:S01]  /*15400*/  @P0 MUFU.RCP R3, R2 ;  /* 0x0000000200030308 */ /* 0x0003220000001000 */
[----:B--2---:R-:W-:Y:S02]  /*15410*/  @P0 FMUL.FTZ R14, R10, 0.69314718246459960938 ;  /* 0x3f3172180a0e0820 */ /* 0x004fe40000410000 */
[----:B------:R-:W-:Y:S02]  /*15420*/  @P0 FMUL.FTZ R10, R15, c[0x0][0x2d0] ;  /* 0x0000b4000f0a0a20 */ /* 0x000fe40000410000 */
[----:B------:R-:W-:-:S02]  /*15430*/  FMUL.FTZ R144, R4, R144 ;  /* 0x0000009004907220 */ /* 0x000fc40000410000 */
[C---:B------:R-:W-:Y:S02]  /*15440*/  FMUL.FTZ R145, R4.reuse, R145 ;  /* 0x0000009104917220 */ /* 0x040fe40000410000 */
[----:B---3--:R-:W-:Y:S02]  /*15450*/  @P1 FMUL.FTZ R5, R5, 0.69314718246459960938 ;  /* 0x3f31721805051820 */ /* 0x008fe40000410000 */
[C---:B------:R-:W-:Y:S02]  /*15460*/  FMUL.FTZ R140, R4.reuse, R140 ;  /* 0x0000008c048c7220 */ /* 0x040fe40000410000 */
[C---:B------:R-:W-:Y:S02]  /*15470*/  FMUL.FTZ R141, R4.reuse, R141 ;  /* 0x0000008d048d7220 */ /* 0x040fe40000410000 */
[C---:B------:R-:W-:Y:S01]  /*15480*/  FMUL.FTZ R136, R4.reuse, R136 ;  /* 0x0000008804887220 */ /* 0x040fe20000410000 */
[----:B-1----:R-:W-:Y:S01]  /*15490*/  MOV R2, 0xff800000 ;  /* 0xff80000000027802 */ /* 0x002fe20000000f00 */
        /* <DEDUP_REMOVED lines=55> */
[C---:B----4-:R-:W-:Y:S02]  /*15810*/  FMUL.FTZ R154, R3.reuse, R154 ;  /* 0x0000009a039a7220 */ /* 0x050fe40000410000 */
        /* <DEDUP_REMOVED lines=65> */
.L_x_875:
[----:B------:R-:W-:Y:S01]  /*15c30*/  ULDC.64 UR4, c[0x0][0x118] ;  /* 0x0000460000047ab9 */ /* 0x000fe20000000a00 */
[----:B------:R-:W-:Y:S01]  /*15c40*/  SHF.R.S32.HI R0, RZ, 0x1f, R223 ;  /* 0x0000001fff007819 */ /* 0x000fe200000114df */
[----:B------:R-:W-:Y:S05]  /*15c50*/  @P2 BRA `(.L_x_947) ;  /* 0x00001a8000002947 */ /* 0x000fea0003800000 */
[----:B------:R-:W1:Y:S01]  /*15c60*/  S2R R5, SR_TID.X ;  /* 0x0000000000057919 */ /* 0x000e620000002100 */
[----:B------:R-:W-:-:S02]  /*15c70*/  F2FP.PACK_AB R6, R7, R6 ;  /* 0x000000060706723e */ /* 0x000fc400000000ff */
[----:B------:R-:W-:Y:S01]  /*15c80*/  F2FP.PACK_AB R4, R13, R4 ;  /* 0x000000040d04723e */ /* 0x000fe200000000ff */
[----:B------:R-:W-:Y:S01]  /*15c90*/  BAR.SYNC.DEFER_BLOCKING 0x1, 0x100 ;  /* 0x0044000000007b1d */ /* 0x000fe20000010000 */
        /* <DEDUP_REMOVED lines=10> */
[----:B-1----:R-:W-:-:S02]  /*15d40*/  SHF.R.S32.HI R10, RZ, 0x1f, R5 ;  /* 0x0000001fff0a7819 */ /* 0x002fc40000011405 */
[----:B------:R-:W-:Y:S02]  /*15d50*/  F2FP.PACK_AB R132, R133, R132 ;  /* 0x000000848584723e */ /* 0x000fe400000000ff */
[CC--:B------:R-:W-:Y:S02]  /*15d60*/  LEA.HI R12, R10.reuse, R5.reuse, RZ, 0x2 ;  /* 0x000000050a0c7211 */ /* 0x0c0fe400078f10ff */
[----:B------:R-:W-:Y:S02]  /*15d70*/  LEA.HI R7, R10, R5, RZ, 0x5 ;  /* 0x000000050a077211 */ /* 0x000fe400078f28ff */
[--C-:B------:R-:W-:Y:S02]  /*15d80*/  SHF.R.S32.HI R15, RZ, 0x2, R12.reuse ;  /* 0x00000002ff0f7819 */ /* 0x100fe4000001140c */
[----:B------:R-:W-:Y:S02]  /*15d90*/  SHF.R.S32.HI R14, RZ, 0x1f, R12 ;  /* 0x0000001fff0e7819 */ /* 0x000fe4000001140c */
[----:B------:R-:W-:-:S02]  /*15da0*/  LOP3.LUT R12, R12, 0xfffffffc, RZ, 0xc0, !PT ;  /* 0xfffffffc0c0c7812 */ /* 0x000fc400078ec0ff */
[----:B------:R-:W-:Y:S02]  /*15db0*/  LEA.HI R14, R14, R15, RZ, 0x3 ;  /* 0x0000000f0e0e7211 */ /* 0x000fe400078f18ff */
[----:B------:R-:W-:Y:S01]  /*15dc0*/  SHF.R.S32.HI R13, RZ, 0x5, R7 ;  /* 0x00000005ff0d7819 */ /* 0x000fe20000011407 */
[----:B------:R-:W-:Y:S01]  /*15dd0*/  IMAD.IADD R12, R5, 0x1, -R12 ;  /* 0x00000001050c7824 */ /* 0x000fe200078e0a0c */
[----:B------:R-:W-:Y:S02]  /*15de0*/  LOP3.LUT R14, R14, 0xfffffff8, RZ, 0xc0, !PT ;  /* 0xfffffff80e0e7812 */ /* 0x000fe400078ec0ff */
[----:B------:R-:W-:Y:S01]  /*15df0*/  F2FP.PACK_AB R134, R135, R134 ;  /* 0x000000868786723e */ /* 0x000fe200000000ff */
[----:B------:R-:W-:Y:S01]  /*15e00*/  IMAD R16, R13, 0x200, R12 ;  /* 0x000002000d107824 */ /* 0x000fe200078e020c */
[----:B------:R-:W-:Y:S01]  /*15e10*/  F2FP.PACK_AB R28, R29, R28 ;  /* 0x0000001c1d1c723e */ /* 0x000fe200000000ff */
[----:B------:R-:W-:Y:S01]  /*15e20*/  IMAD.IADD R14, R15, 0x1, -R14 ;  /* 0x000000010f0e7824 */ /* 0x000fe200078e0a0e */
[----:B------:R-:W-:-:S02]  /*15e30*/  F2FP.PACK_AB R30, R31, R30 ;  /* 0x0000001e1f1e723e */ /* 0x000fc400000000ff */
[----:B------:R-:W-:Y:S01]  /*15e40*/  F2FP.PACK_AB R32, R33, R32 ;  /* 0x000000202120723e */ /* 0x000fe200000000ff */
[C---:B------:R-:W-:Y:S01]  /*15e50*/  IMAD.SHL.U32 R15, R14.reuse, 0x40, RZ ;  /* 0x000000400e0f7824 */ /* 0x040fe200078e00ff */
[----:B------:R-:W-:Y:S02]  /*15e60*/  LOP3.LUT R17, R14, 0x1, RZ, 0xc0, !PT ;  /* 0x000000010e117812 */ /* 0x000fe400078ec0ff */
[----:B------:R-:W-:Y:S02]  /*15e70*/  F2FP.PACK_AB R34, R35, R34 ;  /* 0x000000222322723e */ /* 0x000fe400000000ff */
[----:B------:R-:W-:Y:S02]  /*15e80*/  LOP3.LUT R15, R15, 0x1c0, RZ, 0xc0, !PT ;  /* 0x000001c00f0f7812 */ /* 0x000fe400078ec0ff */
[----:B------:R-:W-:Y:S02]  /*15e90*/  ISETP.NE.U32.AND P0, PT, R17, 0x1, PT ;  /* 0x000000011100780c */ /* 0x000fe40003f05070 */
[----:B------:R-:W-:-:S02]  /*15ea0*/  LEA.HI R15, R15, R15, RZ, 0x1d ;  /* 0x0000000f0f0f7211 */ /* 0x000fc400078fe8ff */
[----:B------:R-:W-:Y:S01]  /*15eb0*/  R2P PR, R14, 0x6 ;  /* 0x000000060e007804 */ /* 0x000fe20000000000 */
[----:B------:R-:W-:Y:S01]  /*15ec0*/  IMAD.MOV.U32 R14, RZ, RZ, 0x20 ;  /* 0x00000020ff0e7424 */ /* 0x000fe200078e00ff */
[----:B------:R-:W-:Y:S01]  /*15ed0*/  F2FP.PACK_AB R36, R37, R36 ;  /* 0x000000242524723e */ /* 0x000fe200000000ff */
[----:B------:R-:W-:Y:S01]  /*15ee0*/  IMAD.U32 R15, R16, 0x2, R15 ;  /* 0x00000002100f7824 */ /* 0x000fe200078e000f */
[----:B------:R-:W-:Y:S02]  /*15ef0*/  F2FP.PACK_AB R38, R39, R38 ;  /* 0x000000262726723e */ /* 0x000fe400000000ff */
[----:B------:R-:W-:Y:S01]  /*15f00*/  SEL R14, R14, 0xffffffe0, !P1 ;  /* 0xffffffe00e0e7807 */ /* 0x000fe20004800000 */
[----:B------:R-:W-:Y:S01]  /*15f10*/  IMAD.SHL.U32 R15, R15, 0x2, RZ ;  /* 0x000000020f0f7824 */ /* 0x000fe200078e00ff */
[----:B------:R-:W-:Y:S02]  /*15f20*/  F2FP.PACK_AB R40, R41, R40 ;  /* 0x000000282928723e */ /* 0x000fe400000000ff */
[----:B------:R-:W-:Y:S01]  /*15f30*/  F2FP.PACK_AB R42, R43, R42 ;  /* 0x0000002a2b2a723e */ /* 0x000fe200000000ff */
[C---:B------:R-:W-:Y:S01]  /*15f40*/  IMAD.IADD R19, R15.reuse, 0x1, R14 ;  /* 0x000000010f137824 */ /* 0x040fe200078e020e */
[C---:B------:R-:W-:Y:S01]  /*15f50*/  IADD3 R16, R15.reuse, 0x80, RZ ;  /* 0x000000800f107810 */ /* 0x040fe20007ffe0ff */
[----:B------:R-:W-:Y:S01]  /*15f60*/  STS [R15+0x80], R152 ;  /* 0x000080980f007388 */ /* 0x000fe20000000800 */
[----:B------:R-:W-:-:S02]  /*15f70*/  IADD3 R17, R15, 0x70, RZ ;  /* 0x000000700f117810 */ /* 0x000fc40007ffe0ff */
[----:B------:R-:W-:Y:S01]  /*15f80*/  @P0 IADD3 R17, R16, 0x10, RZ ;  /* 0x0000001010110810 */ /* 0x000fe20007ffe0ff */
[----:B------:R-:W-:Y:S01]  /*15f90*/  IMAD.MOV.U32 R16, RZ, RZ, 0x40 ;  /* 0x00000040ff107424 */ /* 0x000fe200078e00ff */
[----:B------:R-:W-:Y:S01]  /*15fa0*/  STS [R15+0x480], R154 ;  /* 0x0004809a0f007388 */ /* 0x000fe20000000800 */
[----:B------:R-:W-:Y:S02]  /*15fb0*/  F2FP.PACK_AB R44, R45, R44 ;  /* 0x0000002c2d2c723e */ /* 0x000fe400000000ff */
[--C-:B------:R-:W-:Y:S01]  /*15fc0*/  IMAD.IADD R21, R14, 0x1, R17.reuse ;  /* 0x000000010e157824 */ /* 0x100fe200078e0211 */
[----:B------:R-:W-:Y:S01]  /*15fd0*/  SEL R16, R16, 0xffffffc0, !P2 ;  /* 0xffffffc010107807 */ /* 0x000fe20005000000 */
[----:B------:R-:W-:Y:S01]  /*15fe0*/  STS [R17], R148 ;  /* 0x0000009411007388 */ /* 0x000fe20000000800 */
[----:B------:R-:W-:Y:S02]  /*15ff0*/  F2FP.PACK_AB R46, R47, R46 ;  /* 0x0000002e2f2e723e */ /* 0x000fe400000000ff */
[----:B------:R-:W-:Y:S01]  /*16000*/  F2FP.PACK_AB R48, R49, R48 ;  /* 0x000000303130723e */ /* 0x000fe200000000ff */
[--C-:B------:R-:W-:Y:S01]  /*16010*/  IMAD.IADD R23, R15, 0x1, R16.reuse ;  /* 0x000000010f177824 */ /* 0x100fe200078e0210 */
[----:B------:R-:W-:Y:S01]  /*16020*/  STS [R17+0x400], R150 ;  /* 0x0004009611007388 */ /* 0x000fe20000000800 */
        /* <DEDUP_REMOVED lines=62> */
[----:B------:R-:W-:Y:S01]  /*16410*/  ISETP.NE.U32.AND P1, PT, RZ, c[0x0][0x508], PT ;  /* 0x00014200ff007a0c */ /* 0x000fe20003f25070 */
[----:B------:R-:W-:Y:S01]  /*16420*/  STS [R23+0x4080], R52 ;  /* 0x0040803417007388 */ /* 0x000fe20000000800 */
[----:B------:R-:W-:Y:S02]  /*16430*/  ISETP.NE.U32.AND P0, PT, RZ, c[0x0][0x500], PT ;  /* 0x00014000ff007a0c */ /* 0x000fe40003f05070 */
[----:B------:R-:W-:Y:S01]  /*16440*/  ISETP.NE.AND.EX P1, PT, RZ, c[0x0][0x50c], PT, P1 ;  /* 0x00014300ff007a0c */ /* 0x000fe20003f25310 */
[----:B------:R-:W-:Y:S01]  /*16450*/  STS [R23+0x4480], R54 ;  /* 0x0044803617007388 */ /* 0x000fe20000000800 */
[----:B------:R-:W-:-:S03]  /*16460*/  ISETP.NE.AND.EX P0, PT, RZ, c[0x0][0x504], PT, P0 ;  /* 0x00014100ff007a0c */ /* 0x000fc60003f05300 */
        /* <DEDUP_REMOVED lines=25> */
[----:B------:R2:W-:Y:S04]  /*16600*/  STS [R17+0xc400], R106 ;  /* 0x00c4006a11007388 */ /* 0x0005e80000000800 */
[----:B------:R-:W-:Y:S04]  /*16610*/  STS [R19+0xc080], R108 ;  /* 0x00c0806c13007388 */ /* 0x000fe80000000800 */
[----:B------:R3:W-:Y:S04]  /*16620*/  STS [R19+0xc480], R110 ;  /* 0x00c4806e13007388 */ /* 0x0007e80000000800 */
[----:B------:R4:W-:Y:S01]  /*16630*/  STS [R21+0xc000], R112 ;  /* 0x00c0007015007388 */ /* 0x0009e20000000800 */
[----:B-1----:R-:W-:-:S03]  /*16640*/  IMAD.MOV.U32 R9, RZ, RZ, 0x4 ;  /* 0x00000004ff097424 */ /* 0x002fc600078e00ff */
[----:B------:R4:W-:Y:S04]  /*16650*/  STS [R21+0xc400], R114 ;  /* 0x00c4007215007388 */ /* 0x0009e80000000800 */
[----:B------:R4:W-:Y:S04]  /*16660*/  STS [R23+0xc080], R116 ;  /* 0x00c0807417007388 */ /* 0x0009e80000000800 */
[----:B------:R4:W-:Y:S01]  /*16670*/  STS [R23+0xc480], R118 ;  /* 0x00c4807617007388 */ /* 0x0009e20000000800 */
[----:B--2---:R-:W-:-:S03]  /*16680*/  IMAD.WIDE R16, R226, R9, c[0x0][0x500] ;  /* 0x00014000e2107625 */ /* 0x004fc600078e0209 */
[----:B------:R4:W-:Y:S04]  /*16690*/  STS [R25+0xc000], R120 ;  /* 0x00c0007819007388 */ /* 0x0009e80000000800 */
[----:B------:R4:W-:Y:S04]  /*166a0*/  STS [R25+0xc400], R122 ;  /* 0x00c4007a19007388 */ /* 0x0009e80000000800 */
[----:B------:R4:W-:Y:S04]  /*166b0*/  STS [R27+0xc080], R124 ;  /* 0x00c0807c1b007388 */ /* 0x0009e80000000800 */
[----:B------:R4:W-:Y:S04]  /*166c0*/  STS [R27+0xc480], R126 ;  /* 0x00c4807e1b007388 */ /* 0x0009e80000000800 */
[----:B------:R4:W-:Y:S04]  /*166d0*/  STS [R29+0xc000], R128 ;  /* 0x00c000801d007388 */ /* 0x0009e80000000800 */
[----:B------:R4:W-:Y:S04]  /*166e0*/  STS [R29+0xc400], R3 ;  /* 0x00c400031d007388 */ /* 0x0009e80000000800 */
[----:B------:R-:W-:Y:S01]  /*166f0*/  BAR.SYNC.DEFER_BLOCKING 0x1, 0x100 ;  /* 0x0044000000007b1d */ /* 0x000fe20000010000 */
[----:B------:R-:W-:-:S02]  /*16700*/  IMAD.MOV.U32 R4, RZ, RZ, c[0x0][0x388] ;  /* 0x0000e200ff047624 */ /* 0x000fc400078e00ff */
[----:B---3--:R-:W-:-:S03]  /*16710*/  @P1 IMAD.WIDE R18, R226, R9, c[0x0][0x508] ;  /* 0x00014200e2121625 */ /* 0x008fc600078e0209 */
[----:B------:R-:W2:Y:S04]  /*16720*/  @P0 LDG.E R11, [R16.64] ;  /* 0x00000004100b0981 */ /* 0x000ea8000c1e1900 */
[----:B------:R4:W5:Y:S01]  /*16730*/  @P1 LDG.E R4, [R18.64] ;  /* 0x0000000412041981 */ /* 0x000962000c1e1900 */
[----:B------:R-:W-:Y:S02]  /*16740*/  CS2R R14, SRZ ;  /* 0x00000000000e7805 */ /* 0x000fe4000001ff00 */
[--C-:B--2---:R-:W-:Y:S01]  /*16750*/  @P0 SHF.R.S32.HI R15, RZ, 0x1f, R11.reuse ;  /* 0x0000001fff0f0819 */ /* 0x104fe2000001140b */
[----:B------:R-:W-:Y:S01]  /*16760*/  @P0 IMAD.MOV.U32 R14, RZ, RZ, R11 ;  /* 0x000000ffff0e0224 */ /* 0x000fe200078e000b */
[----:B------:R-:W-:Y:S05]  /*16770*/  @P1 BRA `(.L_x_948) ;  /* 0x0000004000001947 */ /* 0x000fea0003800000 */
[----:B----4-:R-:W-:Y:S05]  /*16780*/  @!P0 BRA `(.L_x_948) ;  /* 0x0000003000008947 */ /* 0x010fea0003800000 */
[----:B-----5:R-:W2:Y:S04]  /*16790*/  LDG.E R4, [R16.64] ;  /* 0x0000000410047981 */ /* 0x020ea8000c1e1900 */
[----:B------:R-:W2:Y:S02]  /*167a0*/  LDG.E R3, [R16.64+0x4] ;  /* 0x0000040410037981 */ /* 0x000ea4000c1e1900 */
[----:B--2---:R-:W-:-:S02]  /*167b0*/  IADD3 R4, -R4, R3, RZ ;  /* 0x0000000304047210 */ /* 0x004fc40007ffe1ff */
.L_x_948:
[----:B----4-:R-:W-:Y:S01]  /*167c0*/  LOP3.LUT R6, R7, 0xffffffe0, RZ, 0xc0, !PT ;  /* 0xffffffe007067812 */ /* 0x010fe200078ec0ff */
[----:B------:R-:W1:Y:S01]  /*167d0*/  S2R R72, SR_CTAID.X ;  /* 0x0000000000487919 */ /* 0x000e620000002500 */
[----:B------:R-:W-:Y:S01]  /*167e0*/  SHF.R.S32.HI R16, RZ, 0x1f, R13 ;  /* 0x0000001fff107819 */ /* 0x000fe2000001140d */
[----:B------:R-:W-:Y:S01]  /*167f0*/  IMAD.MOV.U32 R7, RZ, RZ, c[0x0][0x4e8] ;  /* 0x00013a00ff077624 */ /* 0x000fe200078e00ff */
[----:B------:R-:W-:Y:S01]  /*16800*/  LEA.HI R9, R12, R12, RZ, 0x1 ;  /* 0x0000000c0c097211 */ /* 0x000fe200078f08ff */
[----:B------:R-:W-:Y:S01]  /*16810*/  IMAD.IADD R6, R5, 0x1, -R6 ;  /* 0x0000000105067824 */ /* 0x000fe200078e0a06 */
[----:B------:R-:W-:Y:S01]  /*16820*/  LEA.HI R16, R16, R13, RZ, 0x3 ;  /* 0x0000000d10107211 */ /* 0x000fe200078f18ff */
[----:B------:R-:W-:Y:S01]  /*16830*/  IMAD.MOV.U32 R19, RZ, RZ, R15 ;  /* 0x000000ffff137224 */ /* 0x000fe200078e000f */
[----:B------:R-:W-:Y:S01]  /*16840*/  LOP3.LUT R9, R9, 0x1ffffffe, RZ, 0xc0, !PT ;  /* 0x1ffffffe09097812 */ /* 0x000fe200078ec0ff */
[----:B------:R-:W-:Y:S01]  /*16850*/  BSSY B0, `(.L_x_949) ;  /* 0x000008b000007945 */ /* 0x000fe20003800000 */
[----:B------:R-:W-:-:S02]  /*16860*/  SHF.R.S32.HI R3, RZ, 0x1f, R6 ;  /* 0x0000001fff037819 */ /* 0x000fc40000011406 */
[----:B------:R-:W-:Y:S01]  /*16870*/  LOP3.LUT R16, R16, 0xffffff8, RZ, 0xc0, !PT ;  /* 0x0ffffff810107812 */ /* 0x000fe200078ec0ff */
[----:B------:R-:W-:Y:S01]  /*16880*/  IMAD.IADD R12, R12, 0x1, -R9 ;  /* 0x000000010c0c7824 */ /* 0x000fe200078e0a09 */
[----:B------:R-:W-:Y:S02]  /*16890*/  LEA.HI R3, R3, R6, RZ, 0x2 ;  /* 0x0000000603037211 */ /* 0x000fe400078f10ff */
[----:B------:R-:W-:Y:S02]  /*168a0*/  IADD3 R13, R13, -R16, RZ ;  /* 0x800000100d0d7210 */ /* 0x000fe40007ffe0ff */
[----:B------:R-:W-:Y:S02]  /*168b0*/  SHF.R.S32.HI R16, RZ, 0x2, R3 ;  /* 0x00000002ff107819 */ /* 0x000fe40000011403 */
[----:B------:R-:W-:Y:S01]  /*168c0*/  ISETP.NE.AND P1, PT, R7, 0x1, PT ;  /* 0x000000010700780c */ /* 0x000fe20003f25270 */
[----:B------:R-:W-:Y:S01]  /*168d0*/  IMAD R7, R15, c[0x0][0x3a0], RZ ;  /* 0x0000e8000f077a24 */ /* 0x000fe200078e02ff */
[----:B------:R-:W-:Y:S01]  /*168e0*/  LOP3.LUT P2, RZ, R6, 0x3, RZ, 0xc0, !PT ;  /* 0x0000000306ff7812 */ /* 0x000fe2000784c0ff */
[----:B------:R-:W-:Y:S01]  /*168f0*/  IMAD R3, R13, 0x10, R16 ;  /* 0x000000100d037824 */ /* 0x000fe200078e0210 */
[----:B------:R-:W-:Y:S01]  /*16900*/  MOV R18, R14 ;  /* 0x0000000e00127202 */ /* 0x000fe20000000f00 */
[----:B------:R-:W-:Y:S01]  /*16910*/  IMAD R6, R0, c[0x0][0x490], RZ ;  /* 0x0001240000067a24 */ /* 0x000fe200078e02ff */
[-C--:B------:R-:W-:Y:S01]  /*16920*/  LEA.HI R17, R10, R5.reuse, RZ, 0x3 ;  /* 0x000000050a117211 */ /* 0x080fe200078f18ff */
[----:B------:R-:W-:Y:S01]  /*16930*/  IMAD R9, R12, 0x8, R3 ;  /* 0x000000080c097824 */ /* 0x000fe200078e0203 */
[----:B------:R-:W-:Y:S01]  /*16940*/  LEA.HI R10, R10, R5, RZ, 0x6 ;  /* 0x000000050a0a7211 */ /* 0x000fe200078f30ff */
[----:B------:R-:W-:-:S03]  /*16950*/  IMAD.WIDE.U32 R18, R223, c[0x0][0x490], R18 ;  /* 0x00012400df127a25 */ /* 0x000fc600078e0012 */
[----:B-1----:R-:W-:Y:S01]  /*16960*/  LEA R9, R72, R9, 0x7 ;  /* 0x0000000948097211 */ /* 0x002fe200078e38ff */
[----:B------:R-:W-:Y:S01]  /*16970*/  IMAD R11, R223, c[0x0][0x494], R6 ;  /* 0x00012500df0b7a24 */ /* 0x000fe200078e0206 */
[----:B------:R-:W-:Y:S01]  /*16980*/  LOP3.LUT R6, R17, 0xfffffff8, RZ, 0xc0, !PT ;  /* 0xfffffff811067812 */ /* 0x000fe200078ec0ff */
[C---:B------:R-:W-:Y:S01]  /*16990*/  IMAD R7, R14.reuse, c[0x0][0x3a4], R7 ;  /* 0x0000e9000e077a24 */ /* 0x040fe200078e0207 */
[----:B------:R-:W-:Y:S01]  /*169a0*/  SHF.R.S32.HI R17, RZ, 0x3, R17 ;  /* 0x00000003ff117819 */ /* 0x000fe20000011411 */
[----:B------:R-:W-:Y:S01]  /*169b0*/  IMAD.WIDE.U32 R12, R14, c[0x0][0x3a0], RZ ;  /* 0x0000e8000e0c7a25 */ /* 0x000fe200078e00ff */
[----:B------:R-:W-:-:S03]  /*169c0*/  SHF.L.U32 R10, R10, 0x3, RZ ;  /* 0x000000030a0a7819 */ /* 0x000fc600000006ff */
[----:B------:R-:W-:Y:S01]  /*169d0*/  IMAD.IADD R19, R19, 0x1, R11 ;  /* 0x0000000113137824 */ /* 0x000fe200078e020b */
[----:B------:R-:W-:Y:S01]  /*169e0*/  IADD3 R13, R13, R7, RZ ;  /* 0x000000070d0d7210 */ /* 0x000fe20007ffe0ff */
[----:B------:R-:W-:-:S04]  /*169f0*/  @P1 IMAD.HI.U32 R11, R9, c[0x0][0x4ec], RZ ;  /* 0x00013b00090b1a27 */ /* 0x000fc800078e00ff */
[----:B------:R-:W-:Y:S01]  /*16a00*/  IMAD.IADD R6, R5, 0x1, -R6 ;  /* 0x0000000105067824 */ /* 0x000fe200078e0a06 */
[----:B------:R-:W-:Y:S01]  /*16a10*/  SHF.R.S32.HI R5, RZ, 0x1f, R226 ;  /* 0x0000001fff057819 */ /* 0x000fe200000114e2 */
[----:B------:R-:W-:Y:S01]  /*16a20*/  IMAD.MOV.U32 R7, RZ, RZ, R9 ;  /* 0x000000ffff077224 */ /* 0x000fe200078e0009 */
[----:B------:R-:W-:Y:S01]  /*16a30*/  @P1 SHF.R.U32.HI R7, RZ, c[0x0][0x4f0], R11 ;  /* 0x00013c00ff071a19 */ /* 0x000fe2000001160b */
[----:B------:R-:W-:Y:S01]  /*16a40*/  IMAD R14, R0, c[0x0][0x3e8], RZ ;  /* 0x0000fa00000e7a24 */ /* 0x000fe200078e02ff */
[----:B------:R-:W-:Y:S01]  /*16a50*/  SEL R226, R226, RZ, !P0 ;  /* 0x000000ffe2e27207 */ /* 0x000fe20004000000 */
[----:B------:R-:W-:Y:S01]  /*16a60*/  IMAD.WIDE.U32 R12, R223, c[0x0][0x3e8], R12 ;  /* 0x0000fa00df0c7a25 */ /* 0x000fe200078e000c */
[----:B------:R-:W-:Y:S02]  /*16a70*/  SEL R5, R5, RZ, !P0 ;  /* 0x000000ff05057207 */ /* 0x000fe40004000000 */
[----:B------:R-:W-:Y:S01]  /*16a80*/  LEA R23, R6, R17, 0x5 ;  /* 0x0000001106177211 */ /* 0x000fe200078e28ff */
[----:B------:R-:W-:-:S02]  /*16a90*/  IMAD.MOV R0, RZ, RZ, -R7 ;  /* 0x000000ffff007224 */ /* 0x000fc400078e0a07 */
[----:B------:R-:W-:Y:S02]  /*16aa0*/  IMAD R15, R223, c[0x0][0x3ec], R14 ;  /* 0x0000fb00df0f7a24 */ /* 0x000fe400078e020e */
[----:B------:R-:W-:-:S03]  /*16ab0*/  IMAD.WIDE.U32 R18, R226, c[0x0][0x498], R18 ;  /* 0x00012600e2127a25 */ /* 0x000fc600078e0012 */
[----:B------:R-:W-:Y:S01]  /*16ac0*/  IADD3 R13, R13, R15, RZ ;  /* 0x0000000f0d0d7210 */ /* 0x000fe20007ffe0ff */
[----:B------:R-:W-:Y:S01]  /*16ad0*/  IMAD R11, R0, c[0x0][0x4e8], R9 ;  /* 0x00013a00000b7a24 */ /* 0x000fe200078e0209 */
[----:B------:R-:W-:Y:S01]  /*16ae0*/  IADD3 R20, P0, R7, R18, RZ ;  /* 0x0000001207147210 */ /* 0x000fe20007f1e0ff */
[----:B------:R-:W-:Y:S01]  /*16af0*/  IMAD R21, R5, c[0x0][0x498], RZ ;  /* 0x0001260005157a24 */ /* 0x000fe200078e02ff */
[----:B------:R-:W-:Y:S01]  /*16b00*/  SHF.R.S32.HI R15, RZ, 0x1f, R7 ;  /* 0x0000001fff0f7819 */ /* 0x000fe20000011407 */
[----:B------:R-:W-:Y:S01]  /*16b10*/  IMAD.SHL.U32 R0, R17, 0x40, RZ ;  /* 0x0000004011007824 */ /* 0x000fe200078e00ff */
[----:B------:R-:W-:Y:S01]  /*16b20*/  SHF.R.S32.HI R18, RZ, 0x1f, R11 ;  /* 0x0000001fff127819 */ /* 0x000fe2000001140b */
[----:B------:R-:W-:Y:S02]  /*16b30*/  IMAD R14, R226, c[0x0][0x49c], R21 ;  /* 0x00012700e20e7a24 */ /* 0x000fe400078e0215 */
[----:B------:R-:W-:Y:S02]  /*16b40*/  IMAD R9, R72, 0x80, R23 ;  /* 0x0000008048097824 */ /* 0x000fe400078e0217 */
[----:B------:R-:W-:Y:S01]  /*16b50*/  IMAD R18, R18, c[0x0][0x488], RZ ;  /* 0x0001220012127a24 */ /* 0x000fe200078e02ff */
[----:B------:R-:W-:Y:S01]  /*16b60*/  IADD3.X R21, R15, R19, R14, P0, !PT ;  /* 0x000000130f157210 */ /* 0x000fe200007fe40e */
[----:B------:R-:W-:Y:S01]  /*16b70*/  @P1 IMAD.HI.U32 R16, R9, c[0x0][0x4ec], RZ ;  /* 0x00013b0009101a27 */ /* 0x000fe200078e00ff */
[----:B------:R-:W-:-:S03]  /*16b80*/  LOP3.LUT R15, R0, 0x1c0, RZ, 0xc0, !PT ;  /* 0x000001c0000f7812 */ /* 0x000fc600078ec0ff */
[----:B------:R-:W-:Y:S02]  /*16b90*/  IMAD.SHL.U32 R0, R6, 0x8, RZ ;  /* 0x0000000806007824 */ /* 0x000fe400078e00ff */
[----:B------:R-:W-:-:S03]  /*16ba0*/  IMAD.WIDE.U32 R20, R11, c[0x0][0x488], R20 ;  /* 0x000122000b147a25 */ /* 0x000fc600078e0014 */
[----:B------:R-:W-:Y:S01]  /*16bb0*/  LOP3.LUT R6, R15, 0x38, R0, 0xf8, !PT ;  /* 0x000000380f067812 */ /* 0x000fe200078ef800 */
[----:B------:R-:W-:Y:S01]  /*16bc0*/  IMAD R18, R11, c[0x0][0x48c], R18 ;  /* 0x000123000b127a24 */ /* 0x000fe200078e0212 */
[----:B------:R-:W-:Y:S01]  /*16bd0*/  LEA R14, P0, R20, c[0x0][0x450], 0x2 ;  /* 0x00011400140e7a11 */ /* 0x000fe200078010ff */
[----:B------:R-:W-:Y:S01]  /*16be0*/  IMAD R11, R5, c[0x0][0x3f0], RZ ;  /* 0x0000fc00050b7a24 */ /* 0x000fe200078e02ff */
[----:B------:R-:W-:Y:S01]  /*16bf0*/  SHF.R.U32.HI R5, RZ, 0x3, R15 ;  /* 0x00000003ff057819 */ /* 0x000fe2000001160f */
[----:B------:R-:W-:Y:S01]  /*16c00*/  IMAD.MOV.U32 R7, RZ, RZ, R9 ;  /* 0x000000ffff077224 */ /* 0x000fe200078e0009 */
[----:B------:R-:W-:Y:S01]  /*16c10*/  IADD3 R15, R21, R18, RZ ;  /* 0x00000012150f7210 */ /* 0x000fe20007ffe0ff */
[----:B------:R-:W-:Y:S01]  /*16c20*/  SHFL.IDX PT, R32, R14, 0x1, 0x1c1f ;  /* 0x003c1f000e207f89 */ /* 0x000fe200000e0000 */
[----:B------:R-:W-:Y:S01]  /*16c30*/  @P1 SHF.R.U32.HI R7, RZ, c[0x0][0x4f0], R16 ;  /* 0x00013c00ff071a19 */ /* 0x000fe20000011610 */
[----:B------:R-:W-:Y:S01]  /*16c40*/  IMAD R11, R226, c[0x0][0x3f4], R11 ;  /* 0x0000fd00e20b7a24 */ /* 0x000fe200078e020b */
[----:B------:R-:W-:Y:S01]  /*16c50*/  LEA.HI.X R15, R20, c[0x0][0x454], R15, 0x2, P0 ;  /* 0x00011500140f7a11 */ /* 0x000fe200000f140f */
[----:B------:R-:W-:Y:S01]  /*16c60*/  SHFL.IDX PT, R18, R14, RZ, 0x1c1f ;  /* 0x001c1fff0e127589 */ /* 0x000fe200000e0000 */
[----:B------:R-:W-:Y:S01]  /*16c70*/  IMAD R20, R72, 0x80, R3 ;  /* 0x0000008048147824 */ /* 0x000fe200078e0203 */
[----:B------:R-:W-:Y:S01]  /*16c80*/  LOP3.LUT R5, R6, R5, RZ, 0x3c, !PT ;  /* 0x0000000506057212 */ /* 0x000fe200078e3cff */
[----:B------:R-:W-:Y:S01]  /*16c90*/  IMAD.WIDE.U32 R12, R226, c[0x0][0x3f0], R12 ;  /* 0x0000fc00e20c7a25 */ /* 0x000fe200078e000c */
[----:B------:R-:W1:Y:S01]  /*16ca0*/  SHFL.IDX PT, R19, R15, RZ, 0x1c1f ;  /* 0x001c1fff0f137589 */ /* 0x000e6200000e0000 */
[----:B------:R-:W-:-:S02]  /*16cb0*/  SHF.R.S32.HI R16, RZ, 0x1f, R7 ;  /* 0x0000001fff107819 */ /* 0x000fc40000011407 */
[----:B------:R-:W-:Y:S01]  /*16cc0*/  IMAD.MOV R6, RZ, RZ, -R7 ;  /* 0x000000ffff067224 */ /* 0x000fe200078e0a07 */
[----:B------:R-:W2:Y:S01]  /*16cd0*/  SHFL.IDX PT, R33, R15, 0x1, 0x1c1f ;  /* 0x003c1f000f217f89 */ /* 0x000ea200000e0000 */
[----:B-----5:R-:W-:Y:S01]  /*16ce0*/  IMAD R3, R4, c[0x0][0x4e8], RZ ;  /* 0x00013a0004037a24 */ /* 0x020fe200078e02ff */
[----:B------:R-:W-:Y:S01]  /*16cf0*/  IADD3 R4, R20, 0x8, RZ ;  /* 0x0000000814047810 */ /* 0x000fe20007ffe0ff */
[----:B------:R-:W-:Y:S01]  /*16d00*/  IMAD R6, R6, c[0x0][0x4e8], R9 ;  /* 0x00013a0006067a24 */ /* 0x000fe200078e0209 */
[----:B------:R-:W-:Y:S01]  /*16d10*/  IADD3 R13, R13, R11, RZ ;  /* 0x0000000b0d0d7210 */ /* 0x000fe20007ffe0ff */
[----:B------:R-:W-:Y:S01]  /*16d20*/  IMAD R16, R16, c[0x0][0x3e0], RZ ;  /* 0x0000f80010107a24 */ /* 0x000fe200078e02ff */
[-C--:B------:R-:W-:Y:S02]  /*16d30*/  ISETP.GE.OR P1, PT, R20, R3.reuse, P2 ;  /* 0x000000031400720c */ /* 0x080fe40001726670 */
[----:B------:R-:W-:Y:S01]  /*16d40*/  ISETP.GE.OR P0, PT, R4, R3, P2 ;  /* 0x000000030400720c */ /* 0x000fe20001706670 */
[----:B------:R-:W-:Y:S01]  /*16d50*/  IMAD R16, R7, c[0x0][0x3e4], R16 ;  /* 0x0000f90007107a24 */ /* 0x000fe200078e0210 */
[----:B------:R-:W-:Y:S01]  /*16d60*/  LOP3.LUT R5, R5, 0x7ffffe00, R10, 0xf8, !PT ;  /* 0x7ffffe0005057812 */ /* 0x000fe200078ef80a */
[----:B------:R-:W-:Y:S01]  /*16d70*/  IMAD.WIDE.U32 R12, R7, c[0x0][0x3e0], R12 ;  /* 0x0000f800070c7a25 */ /* 0x000fe200078e000c */
[----:B------:R-:W-:-:S02]  /*16d80*/  SHF.R.S32.HI R7, RZ, 0x1f, R6 ;  /* 0x0000001fff077819 */ /* 0x000fc40000011406 */
[----:B------:R-:W-:Y:S01]  /*16d90*/  SHF.L.U32 R76, R5, 0x1, RZ ;  /* 0x00000001054c7819 */ /* 0x000fe200000006ff */
[----:B------:R-:W-:Y:S01]  /*16da0*/  IMAD.IADD R13, R13, 0x1, R16 ;  /* 0x000000010d0d7824 */ /* 0x000fe200078e0210 */
[----:B------:R-:W-:Y:S01]  /*16db0*/  LEA R72, R72, R17, 0x7 ;  /* 0x0000001148487211 */ /* 0x000fe200078e38ff */
[----:B------:R-:W-:Y:S02]  /*16dc0*/  IMAD R7, R7, c[0x0][0x3d8], RZ ;  /* 0x0000f60007077a24 */ /* 0x000fe400078e02ff */
[C---:B------:R-:W-:Y:S01]  /*16dd0*/  IMAD.WIDE.U32 R74, R6.reuse, c[0x0][0x3d8], R12 ;  /* 0x0000f600064a7a25 */ /* 0x040fe200078e000c */
[----:B-1----:R1:W-:Y:S03]  /*16de0*/  @!P1 ST.E [R18.64], R2 ;  /* 0x0000000212009985 */ /* 0x0023e6000c101904 */
[----:B------:R-:W-:Y:S01]  /*16df0*/  IMAD R16, R6, c[0x0][0x3dc], R7 ;  /* 0x0000f70006107a24 */ /* 0x000fe200078e0207 */
[----:B--2---:R1:W-:Y:S03]  /*16e00*/  @!P0 ST.E [R32.64], R8 ;  /* 0x0000000820008985 */ /* 0x0043e6000c101904 */
[----:B------:R-:W-:Y:S01]  /*16e10*/  IMAD.IADD R16, R75, 0x1, R16 ;  /* 0x000000014b107824 */ /* 0x000fe200078e0210 */
[----:B------:R1:W2:Y:S01]  /*16e20*/  LDS.128 R60, [R76+0x1080] ;  /* 0x001080004c3c7984 */ /* 0x0002a20000000c00 */
[----:B------:R-:W-:-:S03]  /*16e30*/  LEA R75, P0, R74, c[0x0][0x380], 0x1 ;  /* 0x0000e0004a4b7a11 */ /* 0x000fc600078008ff */
[----:B------:R1:W3:Y:S01]  /*16e40*/  LDS.128 R56, [R76+0x2080] ;  /* 0x002080004c387984 */ /* 0x0002e20000000c00 */
[----:B------:R-:W-:Y:S02]  /*16e50*/  LEA.HI.X R74, R74, c[0x0][0x384], R16, 0x1, P0 ;  /* 0x0000e1004a4a7a11 */ /* 0x000fe400000f0c10 */
[----:B------:R-:W-:Y:S01]  /*16e60*/  ISETP.GE.AND P0, PT, R72, R3, PT ;  /* 0x000000034800720c */ /* 0x000fe20003f06270 */
        /* <DEDUP_REMOVED lines=22> */
[----:B------:R4:W5:Y:S01]  /*16fd0*/  LDS.128 R16, [R76+0xc080] ;  /* 0x00c080004c107984 */ /* 0x0009620000000c00 */
        /* <DEDUP_REMOVED lines=9> */
[----:B----4-:R-:W-:Y:S01]  /*17070*/  @!P3 IMAD.WIDE R76, R0, 0x2, R78 ;  /* 0x00000002004cb825 */ /* 0x010fe200078e024e */
[----:B------:R-:W-:-:S03]  /*17080*/  @!P0 LOP3.LUT R2, R2, 0xfffffff8, RZ, 0xc0, !PT ;  /* 0xfffffff802028812 */ /* 0x000fc600078ec0ff */
[--C-:B------:R-:W-:Y:S01]  /*17090*/  @!P2 IMAD.WIDE R70, R70, 0x2, R78.reuse ;  /* 0x000000024646a825 */ /* 0x100fe200078e024e */
[----:B--2---:R2:W-:Y:S03]  /*170a0*/  @!P3 ST.E.128 [R76.64], R64 ;  /* 0x000000404c00b985 */ /* 0x0045e6000c101d04 */
[--C-:B------:R-:W-:Y:S01]  /*170b0*/  @!P1 IMAD.WIDE R68, R68, 0x2, R78.reuse ;  /* 0x0000000244449825 */ /* 0x100fe200078e024e */
[----:B---3--:R2:W-:Y:S03]  /*170c0*/  @!P2 ST.E.128 [R70.64], R48 ;  /* 0x000000304600a985 */ /* 0x0085e6000c101d04 */
[----:B------:R-:W-:Y:S01]  /*170d0*/  @!P0 IMAD.WIDE R78, R2, 0x2, R78 ;  /* 0x00000002024e8825 */ /* 0x000fe200078e024e */
[----:B-1----:R2:W-:Y:S04]  /*170e0*/  @!P1 ST.E.128 [R68.64], R32 ;  /* 0x0000002044009985 */ /* 0x0025e8000c101d04 */
[----:B-----5:R2:W-:Y:S02]  /*170f0*/  @!P0 ST.E.128 [R78.64], R16 ;  /* 0x000000104e008985 */ /* 0x0205e4000c101d04 */
.L_x_950:
[----:B--234-:R-:W-:Y:S05]  /*17100*/  BSYNC B0 ;  /* 0x0000000000007941 */ /* 0x01cfea0003800000 */
.L_x_949:
        /* <DEDUP_REMOVED lines=30> */
.L_x_952:
[----:B------:R-:W-:Y:S05]  /*172f0*/  BSYNC B0 ;  /* 0x0000000000007941 */ /* 0x000fea0003800000 */
.L_x_951:
        /* <DEDUP_REMOVED lines=30> */
.L_x_954:
[----:B------:R-:W-:Y:S05]  /*174e0*/  BSYNC B0 ;  /* 0x0000000000007941 */ /* 0x000fea0003800000 */
.L_x_953:
        /* <DEDUP_REMOVED lines=31> */
.L_x_947:
[----:B------:R-:W-:Y:S01]  /*176e0*/  ISETP.NE.U32.AND P1, PT, RZ, c[0x0][0x508], PT ;  /* 0x00014200ff007a0c */ /* 0x000fe20003f25070 */
[----:B------:R-:W-:Y:S01]  /*176f0*/  IMAD.MOV.U32 R9, RZ, RZ, 0x4 ;  /* 0x00000004ff097424 */ /* 0x000fe200078e00ff */
[----:B------:R-:W-:Y:S02]  /*17700*/  ISETP.NE.U32.AND P0, PT, RZ, c[0x0][0x500], PT ;  /* 0x00014000ff007a0c */ /* 0x000fe40003f05070 */
[----:B------:R-:W-:Y:S01]  /*17710*/  ISETP.NE.AND.EX P1, PT, RZ, c[0x0][0x50c], PT, P1 ;  /* 0x00014300ff007a0c */ /* 0x000fe20003f25310 */
[----:B------:R-:W-:Y:S01]  /*17720*/  IMAD.WIDE R6, R226, R9, c[0x0][0x500] ;  /* 0x00014000e2067625 */ /* 0x000fe200078e0209 */
[----:B------:R-:W-:-:S03]  /*17730*/  ISETP.NE.AND.EX P0, PT, RZ, c[0x0][0x504], PT, P0 ;  /* 0x00014100ff007a0c */ /* 0x000fc60003f05300 */
[----:B------:R-:W-:-:S08]  /*17740*/  IMAD.MOV.U32 R3, RZ, RZ, c[0x0][0x388] ;  /* 0x0000e200ff037624 */ /* 0x000fd000078e00ff */
[----:B------:R-:W-:Y:S02]  /*17750*/  @P1 IMAD.WIDE R8, R226, R9, c[0x0][0x508] ;  /* 0x00014200e2081625 */ /* 0x000fe400078e0209 */
[----:B------:R-:W2:Y:S04]  /*17760*/  @P0 LDG.E R5, [R6.64] ;  /* 0x0000000406050981 */ /* 0x000ea8000c1e1900 */
[----:B------:R1:W5:Y:S01]  /*17770*/  @P1 LDG.E R3, [R8.64] ;  /* 0x0000000408031981 */ /* 0x000362000c1e1900 */
[----:B------:R-:W-:Y:S02]  /*17780*/  CS2R R10, SRZ ;  /* 0x00000000000a7805 */ /* 0x000fe4000001ff00 */
[--C-:B--2---:R-:W-:Y:S01]  /*17790*/  @P0 SHF.R.S32.HI R11, RZ, 0x1f, R5.reuse ;  /* 0x0000001fff0b0819 */ /* 0x104fe20000011405 */
[----:B------:R-:W-:Y:S01]  /*177a0*/  @P0 IMAD.MOV.U32 R10, RZ, RZ, R5 ;  /* 0x000000ffff0a0224 */ /* 0x000fe200078e0005 */
[----:B------:R-:W-:Y:S05]  /*177b0*/  @P1 BRA `(.L_x_955) ;  /* 0x0000004000001947 */ /* 0x000fea0003800000 */
[----:B-1----:R-:W-:Y:S05]  /*177c0*/  @!P0 BRA `(.L_x_955) ;  /* 0x0000003000008947 */ /* 0x002fea0003800000 */
[----:B-----5:R-:W2:Y:S04]  /*177d0*/  LDG.E R3, [R6.64] ;  /* 0x0000000406037981 */ /* 0x020ea8000c1e1900 */
[----:B------:R-:W2:Y:S02]  /*177e0*/  LDG.E R2, [R6.64+0x4] ;  /* 0x0000040406027981 */ /* 0x000ea4000c1e1900 */
[----:B--2---:R-:W-:-:S02]  /*177f0*/  IADD3 R3, -R3, R2, RZ ;  /* 0x0000000203037210 */ /* 0x004fc40007ffe1ff */
.L_x_955:
[----:B-1----:R-:W1:Y:S01]  /*17800*/  S2R R2, SR_TID.X ;  /* 0x0000000000027919 */ /* 0x002e620000002100 */
[----:B------:R-:W-:Y:S01]  /*17810*/  SHF.R.S32.HI R5, RZ, 0x1f, R226 ;  /* 0x0000001fff057819 */ /* 0x000fe200000114e2 */
[----:B------:R-:W-:Y:S01]  /*17820*/  BSSY B0, `(.L_x_956) ;  /* 0x0000027000007945 */ /* 0x000fe20003800000 */
[----:B------:R-:W-:-:S02]  /*17830*/  SEL R226, R226, RZ, !P0 ;  /* 0x000000ffe2e27207 */ /* 0x000fc40004000000 */
[----:B------:R-:W-:Y:S02]  /*17840*/  SEL R5, R5, RZ, !P0 ;  /* 0x000000ff05057207 */ /* 0x000fe40004000000 */
[----:B-1----:R-:W-:-:S13]  /*17850*/  ISETP.GE.AND P1, PT, R2, 0x80, PT ;  /* 0x000000800200780c */ /* 0x002fda0003f26270 */
[----:B------:R-:W-:Y:S05]  /*17860*/  @P1 BRA `(.L_x_957) ;  /* 0x0000022000001947 */ /* 0x000fea0003800000 */
[----:B------:R-:W1:Y:S01]  /*17870*/  S2R R9, SR_CTAID.X ;  /* 0x0000000000097919 */ /* 0x000e620000002500 */
[----:B-----5:R-:W-:Y:S01]  /*17880*/  IMAD R7, R3, c[0x0][0x4e8], RZ ;  /* 0x00013a0003077a24 */ /* 0x020fe200078e02ff */
[----:B-1----:R-:W-:-:S04]  /*17890*/  LEA R8, R9, R2, 0x7 ;  /* 0x0000000209087211 */ /* 0x002fc800078e38ff */
[----:B------:R-:W-:-:S13]  /*178a0*/  ISETP.GE.AND P0, PT, R8, R7, PT ;  /* 0x000000070800720c */ /* 0x000fda0003f06270 */
[----:B------:R-:W-:Y:S05]  /*178b0*/  @P0 BRA `(.L_x_957) ;  /* 0x000001d000000947 */ /* 0x000fea0003800000 */
[----:B------:R-:W-:Y:S01]  /*178c0*/  MOV R4, c[0x0][0x4e8] ;  /* 0x00013a0000047a02 */ /* 0x000fe20000000f00 */
[----:B------:R-:W-:Y:S01]  /*178d0*/  IMAD.MOV.U32 R12, RZ, RZ, R10 ;  /* 0x000000ffff0c7224 */ /* 0x000fe200078e000a */
[----:B------:R-:W-:Y:S02]  /*178e0*/  MOV R13, R11 ;  /* 0x0000000b000d7202 */ /* 0x000fe40000000f00 */
[----:B------:R-:W-:Y:S01]  /*178f0*/  ISETP.NE.AND P0, PT, R4, 0x1, PT ;  /* 0x000000010400780c */ /* 0x000fe20003f05270 */
[----:B------:R-:W-:Y:S01]  /*17900*/  IMAD R4, R0, c[0x0][0x490], RZ ;  /* 0x0001240000047a24 */ /* 0x000fe200078e02ff */
[----:B------:R-:W-:Y:S01]  /*17910*/  MOV R7, R8 ;  /* 0x0000000800077202 */ /* 0x000fe20000000f00 */
[----:B------:R-:W-:-:S04]  /*17920*/  IMAD.WIDE.U32 R12, R223, c[0x0][0x490], R12 ;  /* 0x00012400df0c7a25 */ /* 0x000fc800078e000c */
[----:B------:R-:W-:Y:S02]  /*17930*/  IMAD R4, R223, c[0x0][0x494], R4 ;  /* 0x00012500df047a24 */ /* 0x000fe400078e0204 */
[----:B------:R-:W-:Y:S02]  /*17940*/  IMAD.MOV.U32 R14, RZ, RZ, R12 ;  /* 0x000000ffff0e7224 */ /* 0x000fe400078e000c */
[----:B------:R-:W-:Y:S02]  /*17950*/  IMAD.IADD R15, R4, 0x1, R13 ;  /* 0x00000001040f7824 */ /* 0x000fe400078e020d */
[----:B------:R-:W-:-:S04]  /*17960*/  @P0 IMAD.HI.U32 R6, R8, c[0x0][0x4ec], RZ ;  /* 0x00013b0008060a27 */ /* 0x000fc800078e00ff */
[----:B------:R-:W-:Y:S01]  /*17970*/  IMAD R13, R5, c[0x0][0x498], RZ ;  /* 0x00012600050d7a24 */ /* 0x000fe200078e02ff */
[----:B------:R-:W-:Y:S01]  /*17980*/  @P0 SHF.R.U32.HI R7, RZ, c[0x0][0x4f0], R6 ;  /* 0x00013c00ff070a19 */ /* 0x000fe20000011606 */
[----:B------:R-:W-:-:S03]  /*17990*/  IMAD.WIDE.U32 R14, R226, c[0x0][0x498], R14 ;  /* 0x00012600e20e7a25 */ /* 0x000fc600078e000e */
[C---:B------:R-:W-:Y:S01]  /*179a0*/  IADD3 R9, -R7.reuse, RZ, RZ ;  /* 0x000000ff07097210 */ /* 0x040fe20007ffe1ff */
[----:B------:R-:W-:Y:S01]  /*179b0*/  IMAD R13, R226, c[0x0][0x49c], R13 ;  /* 0x00012700e20d7a24 */ /* 0x000fe200078e020d */
[----:B------:R-:W-:Y:S02]  /*179c0*/  SHF.R.S32.HI R4, RZ, 0x1f, R7 ;  /* 0x0000001fff047819 */ /* 0x000fe40000011407 */
[----:B------:R-:W-:Y:S01]  /*179d0*/  IADD3 R12, P0, R7, R14, RZ ;  /* 0x0000000e070c7210 */ /* 0x000fe20007f1e0ff */
[----:B------:R-:W-:-:S03]  /*179e0*/  IMAD R9, R9, c[0x0][0x4e8], R8 ;  /* 0x00013a0009097a24 */ /* 0x000fc600078e0208 */
[----:B------:R-:W-:Y:S02]  /*179f0*/  IADD3.X R13, R4, R15, R13, P0, !PT ;  /* 0x0000000f040d7210 */ /* 0x000fe400007fe40d */
[----:B------:R-:W-:Y:S02]  /*17a00*/  SHF.R.S32.HI R6, RZ, 0x1f, R9 ;  /* 0x0000001fff067819 */ /* 0x000fe40000011409 */
[----:B------:R-:W-:Y:S01]  /*17a10*/  MOV R4, 0xff800000 ;  /* 0xff80000000047802 */ /* 0x000fe20000000f00 */
[----:B------:R-:W-:-:S04]  /*17a20*/  IMAD.WIDE.U32 R12, R9, c[0x0][0x488], R12 ;  /* 0x00012200090c7a25 */ /* 0x000fc800078e000c */
[----:B------:R-:W-:-:S04]  /*17a30*/  IMAD R6, R6, c[0x0][0x488], RZ ;  /* 0x0001220006067a24 */ /* 0x000fc800078e02ff */
[----:B------:R-:W-:Y:S01]  /*17a40*/  IMAD R7, R9, c[0x0][0x48c], R6 ;  /* 0x0001230009077a24 */ /* 0x000fe200078e0206 */
[----:B------:R-:W-:-:S04]  /*17a50*/  LEA R6, P0, R12, c[0x0][0x450], 0x2 ;  /* 0x000114000c067a11 */ /* 0x000fc800078010ff */
[----:B------:R-:W-:-:S04]  /*17a60*/  IADD3 R7, R13, R7, RZ ;  /* 0x000000070d077210 */ /* 0x000fc80007ffe0ff */
[----:B------:R-:W-:-:S05]  /*17a70*/  LEA.HI.X R7, R12, c[0x0][0x454], R7, 0x2, P0 ;  /* 0x000115000c077a11 */ /* 0x000fca00000f1407 */
[----:B------:R1:W-:Y:S02]  /*17a80*/  STG.E [R6.64], R4 ;  /* 0x0000000406007986 */ /* 0x0003e4000c101904 */
.L_x_957:
[----:B------:R-:W-:Y:S05]  /*17a90*/  BSYNC B0 ;  /* 0x0000000000007941 */ /* 0x000fea0003800000 */
.L_x_956:
[----:B-1----:R-:W1:Y:S01]  /*17aa0*/  S2R R6, SR_CTAID.X ;  /* 0x0000000000067919 */ /* 0x002e620000002500 */
[----:B------:R-:W-:Y:S01]  /*17ab0*/  SHF.R.S32.HI R7, RZ, 0x1f, R2 ;  /* 0x0000001fff077819 */ /* 0x000fe20000011402 */
[----:B------:R-:W-:Y:S01]  /*17ac0*/  IMAD R9, R11, c[0x0][0x3a0], RZ ;  /* 0x0000e8000b097a24 */ /* 0x000fe200078e02ff */
[----:B------:R-:W-:Y:S01]  /*17ad0*/  BSSY B0, `(.L_x_958) ;  /* 0x0000045000007945 */ /* 0x000fe20003800000 */
[----:B------:R-:W-:Y:S01]  /*17ae0*/  IMAD R0, R0, c[0x0][0x3e8], RZ ;  /* 0x0000fa0000007a24 */ /* 0x000fe200078e02ff */
[-C--:B------:R-:W-:Y:S01]  /*17af0*/  LEA.HI R8, R7, R2.reuse, RZ, 0x3 ;  /* 0x0000000207087211 */ /* 0x080fe200078f18ff */
[C---:B------:R-:W-:Y:S01]  /*17b00*/  IMAD R4, R10.reuse, c[0x0][0x3a4], R9 ;  /* 0x0000e9000a047a24 */ /* 0x040fe200078e0209 */
[----:B------:R-:W-:Y:S01]  /*17b10*/  MOV R7, c[0x0][0x4e8] ;  /* 0x00013a0000077a02 */ /* 0x000fe20000000f00 */
[----:B------:R-:W-:Y:S01]  /*17b20*/  IMAD.WIDE.U32 R10, R10, c[0x0][0x3a0], RZ ;  /* 0x0000e8000a0a7a25 */ /* 0x000fe200078e00ff */
[----:B------:R-:W-:Y:S02]  /*17b30*/  LOP3.LUT R9, R8, 0xfffffff8, RZ, 0xc0, !PT ;  /* 0xfffffff808097812 */ /* 0x000fe400078ec0ff */
[----:B------:R-:W-:Y:S01]  /*17b40*/  ISETP.NE.AND P0, PT, R7, 0x1, PT ;  /* 0x000000010700780c */ /* 0x000fe20003f05270 */
[----:B------:R-:W-:Y:S01]  /*17b50*/  IMAD.IADD R13, R11, 0x1, R4 ;  /* 0x000000010b0d7824 */ /* 0x000fe200078e0204 */
[----:B------:R-:W-:Y:S01]  /*17b60*/  IADD3 R11, -R9, R2, RZ ;  /* 0x00000002090b7210 */ /* 0x000fe20007ffe1ff */
[----:B------:R-:W-:Y:S01]  /*17b70*/  IMAD.MOV.U32 R12, RZ, RZ, R10 ;  /* 0x000000ffff0c7224 */ /* 0x000fe200078e000a */
[----:B------:R-:W-:Y:S01]  /*17b80*/  SHF.R.S32.HI R8, RZ, 0x3, R8 ;  /* 0x00000003ff087819 */ /* 0x000fe20000011408 */
[----:B------:R-:W-:-:S02]  /*17b90*/  IMAD R0, R223, c[0x0][0x3ec], R0 ;  /* 0x0000fb00df007a24 */ /* 0x000fc400078e0200 */
[----:B------:R-:W-:Y:S01]  /*17ba0*/  IMAD.WIDE.U32 R12, R223, c[0x0][0x3e8], R12 ;  /* 0x0000fa00df0c7a25 */ /* 0x000fe200078e000c */
[CC--:B------:R-:W-:Y:S02]  /*17bb0*/  LEA R7, R11.reuse, R8.reuse, 0x5 ;  /* 0x000000080b077211 */ /* 0x0c0fe400078e28ff */
[----:B------:R-:W-:Y:S01]  /*17bc0*/  SHF.L.U32 R11, R11, 0x3, RZ ;  /* 0x000000030b0b7819 */ /* 0x000fe200000006ff */
[----:B------:R-:W-:Y:S01]  /*17bd0*/  IMAD R5, R5, c[0x0][0x3f0], RZ ;  /* 0x0000fc0005057a24 */ /* 0x000fe200078e02ff */
[----:B------:R-:W-:Y:S01]  /*17be0*/  IADD3 R13, R0, R13, RZ ;  /* 0x0000000d000d7210 */ /* 0x000fe20007ffe0ff */
[C---:B-1----:R-:W-:Y:S01]  /*17bf0*/  IMAD R7, R6.reuse, 0x80, R7 ;  /* 0x0000008006077824 */ /* 0x042fe200078e0207 */
[----:B------:R-:W-:Y:S01]  /*17c00*/  LEA R6, R6, R8, 0x7 ;  /* 0x0000000806067211 */ /* 0x000fe200078e38ff */
[----:B------:R-:W-:Y:S01]  /*17c10*/  IMAD R5, R226, c[0x0][0x3f4], R5 ;  /* 0x0000fd00e2057a24 */ /* 0x000fe200078e0205 */
[----:B------:R-:W-:Y:S01]  /*17c20*/  IADD3 R10, R11, 0x40, RZ ;  /* 0x000000400b0a7810 */ /* 0x000fe20007ffe0ff */
[----:B------:R-:W-:Y:S01]  /*17c30*/  @P0 IMAD.HI.U32 R0, R7, c[0x0][0x4ec], RZ ;  /* 0x00013b0007000a27 */ /* 0x000fe200078e00ff */
[----:B------:R-:W-:-:S02]  /*17c40*/  MOV R2, R7 ;  /* 0x0000000700027202 */ /* 0x000fc40000000f00 */
[C---:B------:R-:W-:Y:S01]  /*17c50*/  IADD3 R9, R11.reuse, 0x80, RZ ;  /* 0x000000800b097810 */ /* 0x040fe20007ffe0ff */
[----:B------:R-:W-:Y:S01]  /*17c60*/  IMAD.WIDE.U32 R12, R226, c[0x0][0x3f0], R12 ;  /* 0x0000fc00e20c7a25 */ /* 0x000fe200078e000c */
[----:B------:R-:W-:Y:S02]  /*17c70*/  @P0 SHF.R.U32.HI R2, RZ, c[0x0][0x4f0], R0 ;  /* 0x00013c00ff020a19 */ /* 0x000fe40000011600 */
[----:B------:R-:W-:Y:S02]  /*17c80*/  IADD3 R8, R11, 0xc0, RZ ;  /* 0x000000c00b087810 */ /* 0x000fe40007ffe0ff */
[--C-:B------:R-:W-:Y:S01]  /*17c90*/  SHF.R.S32.HI R4, RZ, 0x1f, R2.reuse ;  /* 0x0000001fff047819 */ /* 0x100fe20000011402 */
[----:B------:R-:W-:Y:S01]  /*17ca0*/  IMAD.MOV R0, RZ, RZ, -R2 ;  /* 0x000000ffff007224 */ /* 0x000fe200078e0a02 */
[----:B------:R-:W-:-:S03]  /*17cb0*/  IADD3 R13, R13, R5, RZ ;  /* 0x000000050d0d7210 */ /* 0x000fc60007ffe0ff */
[----:B------:R-:W-:Y:S02]  /*17cc0*/  IMAD R5, R4, c[0x0][0x3e0], RZ ;  /* 0x0000f80004057a24 */ /* 0x000fe400078e02ff */
[----:B------:R-:W-:Y:S02]  /*17cd0*/  IMAD R0, R0, c[0x0][0x4e8], R7 ;  /* 0x00013a0000007a24 */ /* 0x000fe400078e0207 */
[----:B------:R-:W-:-:S04]  /*17ce0*/  IMAD.WIDE.U32 R12, R2, c[0x0][0x3e0], R12 ;  /* 0x0000f800020c7a25 */ /* 0x000fc800078e000c */
[----:B------:R-:W-:Y:S01]  /*17cf0*/  IMAD R5, R2, c[0x0][0x3e4], R5 ;  /* 0x0000f90002057a24 */ /* 0x000fe200078e0205 */
[----:B------:R-:W-:Y:S01]  /*17d00*/  SHF.R.S32.HI R2, RZ, 0x1f, R0 ;  /* 0x0000001fff027819 */ /* 0x000fe20000011400 */
[----:B-----5:R-:W-:-:S03]  /*17d10*/  IMAD R7, R3, c[0x0][0x4e8], RZ ;  /* 0x00013a0003077a24 */ /* 0x020fc600078e02ff */
[----:B------:R-:W-:Y:S01]  /*17d20*/  IADD3 R13, R13, R5, RZ ;  /* 0x000000050d0d7210 */ /* 0x000fe20007ffe0ff */
[----:B------:R-:W-:-:S04]  /*17d30*/  IMAD R5, R2, c[0x0][0x3d8], RZ ;  /* 0x0000f60002057a24 */ /* 0x000fc800078e02ff */
[C---:B------:R-:W-:Y:S02]  /*17d40*/  IMAD R5, R0.reuse, c[0x0][0x3dc], R5 ;  /* 0x0000f70000057a24 */ /* 0x040fe400078e0205 */
[----:B------:R-:W-:-:S04]  /*17d50*/  IMAD.WIDE.U32 R12, R0, c[0x0][0x3d8], R12 ;  /* 0x0000f600000c7a25 */ /* 0x000fc800078e000c */
[----:B------:R-:W-:Y:S01]  /*17d60*/  IMAD.IADD R5, R13, 0x1, R5 ;  /* 0x000000010d057824 */ /* 0x000fe200078e0205 */
        /* <DEDUP_REMOVED lines=27> */
.L_x_959:
[----:B------:R-:W-:Y:S05]  /*17f20*/  BSYNC B0 ;  /* 0x0000000000007941 */ /* 0x000fea0003800000 */
.L_x_958:
[----:B--2---:R-:W-:Y:S01]  /*17f30*/  IADD3 R4, R6, 0x20, RZ ;  /* 0x0000002006047810 */ /* 0x004fe20007ffe0ff */
[----:B------:R2:W4:Y:S01]  /*17f40*/  SHFL.IDX PT, R13, R0, 0x1, 0x181f ;  /* 0x00381f00000d7f89 */ /* 0x00052200000e0000 */
        /* <DEDUP_REMOVED lines=8> */
[----:B---3--:R-:W-:Y:S02]  /*17fd0*/  @!P2 SHF.R.S32.HI R5, RZ, 0x1f, R10 ;  /* 0x0000001fff05a819 */ /* 0x008fe4000001140a */
        /* <DEDUP_REMOVED lines=16> */
.L_x_961:
[----:B------:R-:W-:Y:S05]  /*180e0*/  BSYNC B0 ;  /* 0x0000000000007941 */ /* 0x000fea0003800000 */
.L_x_960:
[----:B-1----:R-:W-:Y:S01]  /*180f0*/  IADD3 R4, R6, 0x40, RZ ;  /* 0x0000004006047810 */ /* 0x002fe20007ffe0ff */
[----:B----4-:R1:W4:Y:S01]  /*18100*/  SHFL.IDX PT, R13, R0, 0x2, 0x181f ;  /* 0x00581f00000d7f89 */ /* 0x01032200000e0000 */
[----:B------:R-:W-:Y:S02]  /*18110*/  BSSY B0, `(.L_x_962) ;  /* 0x0000019000007945 */ /* 0x000fe40003800000 */
[----:B------:R-:W-:Y:S01]  /*18120*/  ISETP.GE.AND P0, PT, R4, R7, PT ;  /* 0x000000070400720c */ /* 0x000fe20003f06270 */
[----:B------:R1:W2:-:S12]  /*18130*/  SHFL.IDX PT, R12, R2, 0x2, 0x181f ;  /* 0x00581f00020c7f89 */ /* 0x00029800000e0000 */
        /* <DEDUP_REMOVED lines=9> */
[----:B--2-4-:R-:W-:Y:S01]  /*181d0*/  @!P3 IMAD.WIDE R14, R11, 0x2, R12 ;  /* 0x000000020b0eb825 */ /* 0x014fe200078e020c */
        /* <DEDUP_REMOVED lines=12> */
.L_x_963:
[----:B------:R-:W-:Y:S05]  /*182a0*/  BSYNC B0 ;  /* 0x0000000000007941 */ /* 0x000fea0003800000 */
.L_x_962:
[----:B------:R-:W-:Y:S01]  /*182b0*/  IADD3 R6, R6, 0x60, RZ ;  /* 0x0000006006067810 */ /* 0x000fe20007ffe0ff */
[----:B------:R1:W4:Y:S03]  /*182c0*/  SHFL.IDX PT, R3, R0, 0x3, 0x181f ;  /* 0x00781f0000037f89 */ /* 0x00032600000e0000 */
[----:B------:R-:W-:Y:S01]  /*182d0*/  ISETP.GE.AND P0, PT, R6, R7, PT ;  /* 0x000000070600720c */ /* 0x000fe20003f06270 */
[----:B-12---:R-:W1:-:S12]  /*182e0*/  SHFL.IDX PT, R2, R2, 0x3, 0x181f ;  /* 0x00781f0002027f89 */ /* 0x006e5800000e0000 */
[----:B------:R-:W-:Y:S05]  /*182f0*/  @P0 EXIT ;  /* 0x000000000000094d */ /* 0x000fea0003800000 */
[----:B------:R-:W-:Y:S02]  /*18300*/  ISETP.GE.AND P1, PT, R10, c[0x0][0x3c8], PT ;  /* 0x0000f2000a007a0c */ /* 0x000fe40003f26270 */
[----:B------:R-:W-:Y:S02]  /*18310*/  ISETP.GE.AND P0, PT, R9, c[0x0][0x3c8], PT ;  /* 0x0000f20009007a0c */ /* 0x000fe40003f06270 */
[----:B------:R-:W-:-:S09]  /*18320*/  ISETP.GE.AND P2, PT, R11, c[0x0][0x3c8], PT ;  /* 0x0000f2000b007a0c */ /* 0x000fd20003f46270 */
[----:B---3--:R-:W-:Y:S02]  /*18330*/  @!P1 SHF.R.S32.HI R5, RZ, 0x1f, R10 ;  /* 0x0000001fff059819 */ /* 0x008fe4000001140a */
        /* <DEDUP_REMOVED lines=19> */
.L_x_936:
[----:B------:R-:W-:Y:S02]  /*18470*/  MOV R9, 0x1 ;  /* 0x0000000100097802 */ /* 0x000fe40000000f00 */
[----:B------:R-:W-:Y:S02]  /*18480*/  MOV R8, 0x184a0 ;  /* 0x000184a000087802 */ /* 0x000fe40000000f00 */
[----:B-1----:R-:W-:Y:S05]  /*18490*/  CALL.REL.NOINC `($__internal_4_$__cuda_sm70_shflsync_idx_p) ;  /* 0x000000f000007944 */ /* 0x002fea0003c00000 */
[----:B--2---:R-:W-:Y:S01]  /*184a0*/  IMAD.MOV.U32 R30, RZ, RZ, R9 ;  /* 0x000000ffff1e7224 */ /* 0x004fe200078e0009 */
[----:B-1----:R-:W-:Y:S01]  /*184b0*/  MOV R10, R28 ;  /* 0x0000001c000a7202 */ /* 0x002fe20000000f00 */
[----:B------:R-:W-:Y:S01]  /*184c0*/  IMAD.MOV.U32 R9, RZ, RZ, 0x1 ;  /* 0x00000001ff097424 */ /* 0x000fe200078e00ff */
[----:B------:R-:W-:Y:S02]  /*184d0*/  MOV R8, 0x184f0 ;  /* 0x000184f000087802 */ /* 0x000fe40000000f00 */
[----:B------:R-:W-:Y:S05]  /*184e0*/  CALL.REL.NOINC `($__internal_4_$__cuda_sm70_shflsync_idx_p) ;  /* 0x000000a000007944 */ /* 0x000fea0003c00000 */
[----:B-12---:R-:W-:Y:S05]  /*184f0*/  BRA `(.L_x_964) ;  /* 0xffff765000007947 */ /* 0x006fea000383ffff */
.L_x_944:
[----:B-1----:R-:W-:Y:S02]  /*18500*/  MOV R9, 0x1 ;  /* 0x0000000100097802 */ /* 0x002fe40000000f00 */
[----:B------:R-:W-:Y:S02]  /*18510*/  MOV R8, 0x18530 ;  /* 0x0001853000087802 */ /* 0x000fe40000000f00 */
[----:B---3--:R-:W-:Y:S05]  /*18520*/  CALL.REL.NOINC `($__internal_4_$__cuda_sm70_shflsync_idx_p) ;  /* 0x0000006000007944 */ /* 0x008fea0003c00000 */
[----:B-1----:R-:W-:Y:S01]  /*18530*/  MOV R10, R2 ;  /* 0x00000002000a7202 */ /* 0x002fe20000000f00 */
[----:B--2---:R-:W-:Y:S01]  /*18540*/  IMAD.MOV.U32 R5, RZ, RZ, R9 ;  /* 0x000000ffff057224 */ /* 0x004fe200078e0009 */
[----:B------:R-:W-:Y:S01]  /*18550*/  MOV R8, 0x18580 ;  /* 0x0001858000087802 */ /* 0x000fe20000000f00 */
[----:B------:R-:W-:Y:S02]  /*18560*/  IMAD.MOV.U32 R9, RZ, RZ, 0x1 ;  /* 0x00000001ff097424 */ /* 0x000fe400078e00ff */
[----:B------:R-:W-:Y:S05]  /*18570*/  CALL.REL.NOINC `($__internal_4_$__cuda_sm70_shflsync_idx_p) ;  /* 0x0000001000007944 */ /* 0x000fea0003c00000 */
[----:B-12---:R-:W-:-:S05]  /*18580*/  BRA `(.L_x_965) ;  /* 0xffffa1b000007947 */ /* 0x006fca000383ffff */
        .weak           $__internal_4_$__cuda_sm70_shflsync_idx_p
        .type           $__internal_4_$__cuda_sm70_shflsync_idx_p,@function
        .size           $__internal_4_$__cuda_sm70_shflsync_idx_p,(.L_x_3547 - $__internal_4_$__cuda_sm70_shflsync_idx_p)
$__internal_4_$__cuda_sm70_shflsync_idx_p:
[----:B------:R-:W-:Y:S01]  /*18590*/  MOV R16, R8 ;  /* 0x0000000800107202 */ /* 0x000fe20000000f00 */
[----:B------:R-:W-:Y:S04]  /*185a0*/  WARPSYNC R227 ;  /* 0x000000e300007348 */ /* 0x000fe80003800000 */
[----:B------:R-:W-:Y:S01]  /*185b0*/  MOV R17, 0x0 ;  /* 0x0000000000117802 */ /* 0x000fe20000000f00 */
[----:B------:R1:W2:Y:S03]  /*185c0*/  SHFL.IDX PT, R9, R10, R9, R230 ;  /* 0x000000090a097389 */ /* 0x0002a600000e00e6 */
[----:B------:R-:W-:Y:S05]  /*185d0*/  RET.REL.NODEC R16 `(_ZN7cutlass13device_kernelIN5flash19enable_sm80_to_sm89INS1_16FlashAttnFwdSm80INS1_25CollectiveMainloopFwdSm80ILi8ELi1ELb0EN4cute5tupleIJNS5_1CILi128EEENS7_ILi48EEENS7_ILi256EEEEEELi256ENS_6half_tEfNS_4arch4Sm80ELb0ELb0ELb1ELb1ELb1ELb1ELb1ELb0EEENS1_21CollectiveEpilogueFwdINS6_IJS8_SA_S9_EEENS6_IJNS7_ILi1EEESI_SI_EEESC_SE_Li256ELb1ELb1ELb0ELb0EEENS1_19SingleTileSchedulerILb1ELb0ELb1ELi128EEEEEEEEEvNT_6ParamsE) ;  /* 0xfffe7a2010007950 */ /* 0x000fea0003c3ffff */
.L_x_966:
        /* <DEDUP_REMOVED lines=10> */
.L_x_3547:


//--------------------- .text._ZN7cutlass13device_kernelIN5flash19enable_sm80_to_sm89INS1_16FlashAttnFwdSm80INS1_25CollectiveMainloopFwdSm80ILi8ELi1ELb0EN4cute5tupleIJNS5_1CILi128EEENS7_ILi64EEENS7_ILi256EEEEEELi256ENS_6half_tEfNS_4arch4Sm80ELb0ELb1ELb1ELb0ELb1ELb0ELb1ELb0EEENS1_21CollectiveEpilogueFwdINS6_IJS8_SA_S9_EEENS6_IJNS7_ILi1EEESI_SI_EEESC_SE_Li256ELb0ELb1ELb0ELb0EEENS1_19SingleTileSchedulerILb0ELb0ELb1ELi128EEEEEEEEEvNT_6ParamsE --------------------------
	.section	.text._ZN7cutlass13device_kernelIN5flash19enable_sm80_to_sm89INS1_16FlashAttnFwdSm80INS1_25CollectiveMainloopFwdSm80ILi8ELi1ELb0EN4cute5tupleIJNS5_1CILi128EEENS7_ILi64EEENS7_ILi256EEEEEELi256ENS_6half_tEfNS_4arch4Sm80ELb0ELb1ELb1ELb0ELb1ELb0ELb1ELb0EEENS1_21CollectiveEpilogueFwdINS6_IJS8_SA_S9_EEENS6_IJNS7_ILi1EEESI_SI_EEESC_SE_Li256ELb0ELb1ELb0ELb0EEENS1_19SingleTileSchedulerILb0ELb0ELb1ELi128EEEEEEEEEvNT_6ParamsE,"ax",@progbits
	.sectioninfo	@"SHI_REGISTERS=255"
	.align	128
.text._ZN7cutlass13device_kernelIN5flash19enable_sm80_to_sm89INS1_16FlashAttnFwdSm80INS1_25CollectiveMainloopFwdSm80ILi8ELi1ELb0EN4cute5tupleIJNS5_1CILi128EEENS7_ILi64EEENS7_ILi256EEEEEELi256ENS_6half_tEfNS_4arch4Sm80ELb0ELb1ELb1ELb0ELb1ELb0ELb1ELb0EEENS1_21CollectiveEpilogueFwdINS6_IJS8_SA_S9_EEENS6_IJNS7_ILi1EEESI_SI_EEESC_SE_Li256ELb0ELb1ELb0ELb0EEENS1_19SingleTileSchedulerILb0ELb0ELb1ELi128EEEEEEEEEvNT_6ParamsE:
        .type           _ZN7cutlass13device_kernelIN5flash19enable_sm80_to_sm89INS1_16FlashAttnFwdSm80INS1_25CollectiveMainloopFwdSm80ILi8ELi1ELb0EN4cute5tupleIJNS5_1CILi128EEENS7_ILi64EEENS7_ILi256EEEEEELi256ENS_6half_tEfNS_4arch4Sm80ELb0ELb1ELb1ELb0ELb1ELb0ELb1ELb0EEENS1_21CollectiveEpilogueFwdINS6_IJS8_SA_S9_EEENS6_IJNS7_ILi1EEESI_SI_EEESC_SE_Li256ELb0ELb1ELb0ELb0EEENS1_19SingleTileSchedulerILb0ELb0ELb1ELi128EEEEEEEEEvNT_6ParamsE,@function
        .size           _ZN7cutlass13device_kernelIN5flash19enable_sm80_to_sm89INS1_16FlashAttnFwdSm80INS1_25CollectiveMainloopFwdSm80ILi8ELi1ELb0EN4cute5tupleIJNS5_1CILi128EEENS7_ILi64EEENS7_ILi256EEEEEELi256ENS_6half_tEfNS_4arch4Sm80ELb0ELb1ELb1ELb0ELb1ELb0ELb1ELb0EEENS1_21CollectiveEpilogueFwdINS6_IJS8_SA_S9_EEENS6_IJNS7_ILi1EEESI_SI_EEESC_SE_Li256ELb0ELb1ELb0ELb0EEENS1_19SingleTileSchedulerILb0ELb0ELb1ELi128EEEEEEEEEvNT_6ParamsE,(.L_x_3549 - _ZN7cutlass13device_kernelIN5flash19enable_sm80_to_sm89INS1_16FlashAttnFwdSm80INS1_25CollectiveMainloopFwdSm80ILi8ELi1ELb0EN4cute5tupleIJNS5_1CILi128EEENS7_ILi64EEENS7_ILi256EEEEEELi256ENS_6half_tEfNS_4arch4Sm80ELb0ELb1ELb1ELb0ELb1ELb0ELb1ELb0EEENS1_21CollectiveEpilogueFwdINS6_IJS8_SA_S9_EEENS6_IJNS7_ILi1EEESI_SI_EEESC_SE_Li256ELb0ELb1ELb0ELb0EEENS1_19SingleTileSchedulerILb0ELb0ELb1ELi128EEEEEEEEEvNT_6ParamsE)
        .other          _ZN7cutlass13device_kernelIN5flash19enable_sm80_to_sm89INS1_16FlashAttnFwdSm80INS1_25CollectiveMainloopFwdSm80ILi8ELi1ELb0EN4cute5tupleIJNS5_1CILi128EEENS7_ILi64EEENS7_ILi256EEEEEELi256ENS_6half_tEfNS_4arch4Sm80ELb0ELb1ELb1ELb0ELb1ELb0ELb1ELb0EEENS1_21CollectiveEpilogueFwdINS6_IJS8_SA_S9_EEENS6_IJNS7_ILi1EEESI_SI_EEESC_SE_Li256ELb0ELb1ELb0ELb0EEENS1_19SingleTileSchedulerILb0ELb0ELb1ELi128EEEEEEEEEvNT_6ParamsE,@"STO_CUDA_ENTRY STV_DEFAULT"
_ZN7cutlass13device_kernelIN5flash19enable_sm80_to_sm89INS1_16FlashAttnFwdSm80INS1_25CollectiveMainloopFwdSm80ILi8ELi1ELb0EN4cute5tupleIJNS5_1CILi128EEENS7_ILi64EEENS7_ILi256EEEEEELi256ENS_6half_tEfNS_4arch4Sm80ELb0ELb1ELb1ELb0ELb1ELb0ELb1ELb0EEENS1_21CollectiveEpilogueFwdINS6_IJS8_SA_S9_EEENS6_IJNS7_ILi1EEESI_SI_EEESC_SE_Li256ELb0ELb1ELb0ELb0EEENS1_19SingleTileSchedulerILb0ELb0ELb1ELi128EEEEEEEEEvNT_6ParamsE:
        /* <DEDUP_REMOVED lines=20> */
[----:B------:R-:W-:Y:S01]  /*0140*/  UMOV UR13, 0x1 ;  /* 0x00000001000d7882 */ /* 0x000fe20000000000 */
[----:B------:R-:W3:Y:S01]  /*0150*/  S2UR UR9, SR_CTAID.Y ;  /* 0x00000000000979c3 */ /* 0x000ee20000002600 */
[----:B------:R-:W4:Y:S01]  /*0160*/  S2R R105, SR_TID.X ;  /* 0x0000000000697919 */ /* 0x000f220000002100 */
[----:B------:R-:W-:-:S02]  /*0170*/  ULDC UR8, c[0x0][0x1d0] ;  /* 0x0000740000087ab9 */ /* 0x000fc40000000800 */
[----:B------:R-:W-:Y:S02]  /*0180*/  ULDC UR14, c[0x0][0x168] ;  /* 0x00005a00000e7ab9 */ /* 0x000fe40000000800 */
[----:B-1----:R-:W-:-:S04]  /*0190*/  USHF.L.U32 UR25, UR25, 0x7, URZ ;  /* 0x0000000719197899 */ /* 0x002fc8000800063f */
[----:B------:R-:W-:Y:S02]  /*01a0*/  @UP2 UIADD3 UR10, UR25, 0x7f, URZ ;  /* 0x0000007f190a2890 */ /* 0x000fe4000fffe03f */
[----:B------:R-:W-:Y:S02]  /*01b0*/  UIADD3 UR7, UR25, 0x7f, URZ ;  /* 0x0000007f19077890 */ /* 0x000fe4000fffe03f */
[----:B------:R-:W-:Y:S02]  /*01c0*/  UIMAD.WIDE.U32 UR10, UR10, UR4, URZ ;  /* 0x000000040a0a72a5 */ /* 0x000fe4000f8e003f */
[----:B---3--:R-:W-:Y:S02]  /*01d0*/  USHF.R.S32.HI UR18, URZ, 0x1f, UR9 ;  /* 0x0000001f3f127899 */ /* 0x008fe40008011409 */
[----:B------:R-:W-:-:S03]  /*01e0*/  @UP2 USHF.R.U32.HI UR7, URZ, UR5, UR11 ;  /* 0x000000053f072299 */ /* 0x000fc6000801160b */
[----:B------:R-:W-:Y:S02]  /*01f0*/  ULDC.64 UR4, c[0x0][0x328] ;  /* 0x0000ca0000047ab9 */ /* 0x000fe40000000a00 */
[----:B------:R-:W-:Y:S02]  /*0200*/  UISETP.LE.AND UP1, UPT, UR13, UR5, UPT ;  /* 0x000000050d00728c */ /* 0x000fe4000bf23270 */
[----:B------:R-:W-:Y:S02]  /*0210*/  UMOV UR10, URZ ;  /* 0x0000003f000a7c82 */ /* 0x000fe40008000000 */
[----:B------:R-:W-:Y:S02]  /*0220*/  ULDC UR11, c[0x0][0x2ac] ;  /* 0x0000ab00000b7ab9 */ /* 0x000fe40000000800 */
[----:B------:R-:W-:-:S04]  /*0230*/  UIMAD UR8, UR11, UR8, URZ ;  /* 0x000000080b0872a4 */ /* 0x000fc8000f8e023f */
[----:B------:R-:W-:-:S04]  /*0240*/  UIADD3 UR14, UR8, -UR14, UR13 ;  /* 0x8000000e080e7290 */ /* 0x000fc8000fffe00d */
[----:B------:R-:W-:-:S04]  /*0250*/  UIADD3 UR5, UR14, UR7, URZ ;  /* 0x000000070e057290 */ /* 0x000fc8000fffe03f */
        /* <DEDUP_REMOVED lines=16> */
.L_x_968:
[----:B------:R-:W-:Y:S02]  /*0360*/  ULDC UR4, c[0x0][0x32c] ;  /* 0x0000cb0000047ab9 */ /* 0x000fe40000000800 */
[----:B------:R-:W-:-:S03]  /*0370*/  UISETP.NE.AND UP0, UPT, UR13, UR4, UPT ;  /* 0x000000040d00728c */ /* 0x000fc6000bf05270 */
[----:B------:R-:W-:Y:S02]  /*0380*/  ULDC.64 UR4, c[0x0][0x330] ;  /* 0x0000cc0000047ab9 */ /* 0x000fe40000000a00 */
[----:B------:R-:W-:-:S07]  /*0390*/  UIMAD.WIDE.U32 UR20, UR14, UR4, URZ ;  /* 0x000000040e1472a5 */ /* 0x000fce000f8e003f */
[----:B------:R-:W-:Y:S02]  /*03a0*/  @UP0 UMOV UR13, UR21 ;  /* 0x00000015000d0c82 */ /* 0x000fe40008000000 */
[----:B------:R-:W-:Y:S02]  /*03b0*/  @UP0 USHF.R.U32.HI UR14, URZ, UR5, UR13 ;  /* 0x000000053f0e0299 */ /* 0x000fe4000801160d */
.L_x_969:
[----:B------:R-:W-:Y:S02]  /*03c0*/  ULDC UR4, c[0x0][0x32c] ;  /* 0x0000cb0000047ab9 */ /* 0x000fe40000000800 */
[----:B------:R-:W-:-:S04]  /*03d0*/  UIMAD UR4, UR14, UR4, UR4 ;  /* 0x000000040e0472a4 */ /* 0x000fc8000f8e0204 */
[----:B------:R-:W-:-:S04]  /*03e0*/  UISETP.LT.AND UP0, UPT, UR7, UR4, UPT ;  /* 0x000000040700728c */ /* 0x000fc8000bf01270 */
[----:B------:R-:W-:Y:S02]  /*03f0*/  USEL UR7, UR7, UR4, UP0 ;  /* 0x0000000407077287 */ /* 0x000fe40008000000 */
.L_x_967:
[----:B----4-:R-:W-:Y:S01]  /*0400*/  UIADD3 UR13, UR8, 0x3f, URZ ;  /* 0x0000003f080d7890 */ /* 0x010fe2000fffe03f */
[----:B------:R-:W-:Y:S01]  /*0410*/  PLOP3.LUT P0, PT, PT, PT, UP1, 0x40, 0x0 ;  /* 0x000000000000781c */ /* 0x000fe20003f0e818 */
[----:B------:R-:W-:Y:S02]  /*0420*/  UIADD3 UR14, UR7, 0x3f, URZ ;  /* 0x0000003f070e7890 */ /* 0x000fe4000fffe03f */
[----:B------:R-:W-:Y:S02]  /*0430*/  ULDC.64 UR4, c[0x0][0x2c8] ;  /* 0x0000b20000047ab9 */ /* 0x000fe40000000a00 */
[----:B------:R-:W-:Y:S02]  /*0440*/  UIMAD.WIDE.U32 UR20, UR25, UR4, URZ ;  /* 0x00000004191472a5 */ /* 0x000fe4000f8e003f */
[----:B------:R-:W-:Y:S02]  /*0450*/  USHF.R.S32.HI UR15, URZ, 0x1f, UR13 ;  /* 0x0000001f3f0f7899 */ /* 0x000fe4000801140d */
[----:B------:R-:W-:-:S02]  /*0460*/  USHF.R.S32.HI UR7, URZ, 0x1f, UR14 ;  /* 0x0000001f3f077899 */ /* 0x000fc4000801140e */
[----:B------:R-:W-:Y:S02]  /*0470*/  UMOV UR4, UR25 ;  /* 0x0000001900047c82 */ /* 0x000fe40008000000 */
[----:B------:R-:W-:Y:S02]  /*0480*/  @UP2 USHF.R.U32.HI UR4, URZ, UR5, UR21 ;  /* 0x000000053f042299 */ /* 0x000fe40008011615 */
[----:B------:R-:W-:Y:S02]  /*0490*/  ULEA.HI UR5, UR15, UR13, URZ, 0x6 ;  /* 0x0000000d0f057291 */ /* 0x000fe4000f8f303f */
[----:B------:R-:W-:Y:S02]  /*04a0*/  ULEA.HI UR21, UR7, UR14, URZ, 0x6 ;  /* 0x0000000e07157291 */ /* 0x000fe4000f8f303f */
[----:B------:R-:W-:Y:S02]  /*04b0*/  ULDC UR24, c[0x0][0x168] ;  /* 0x00005a0000187ab9 */ /* 0x000fe40000000800 */
[----:B------:R-:W-:-:S02]  /*04c0*/  USHF.R.S32.HI UR5, URZ, 0x6, UR5 ;  /* 0x000000063f057899 */ /* 0x000fc40008011405 */
[----:B------:R-:W-:Y:S02]  /*04d0*/  USHF.R.S32.HI UR21, URZ, 0x6, UR21 ;  /* 0x000000063f157899 */ /* 0x000fe40008011415 */
[----:B------:R-:W-:Y:S02]  /*04e0*/  UIADD3 UR24, UR8, -UR24, URZ ;  /* 0x8000001808187290 */ /* 0x000fe4000fffe03f */
[----:B------:R-:W-:Y:S02]  /*04f0*/  UISETP.LT.AND UP0, UPT, UR5, UR21, UPT ;  /* 0x000000150500728c */ /* 0x000fe4000bf01270 */
[----:B------:R-:W-:Y:S02]  /*0500*/  UIADD3 UR4, UR24, UR4, URZ ;  /* 0x0000000418047290 */ /* 0x000fe4000fffe03f */
[----:B------:R-:W-:Y:S02]  /*0510*/  ULDC UR7, c[0x0][0x324] ;  /* 0x0000c90000077ab9 */ /* 0x000fe40000000800 */
        /* <DEDUP_REMOVED lines=15> */
.L_x_971:
[----:B------:R-:W-:Y:S02]  /*0610*/  ULDC UR4, c[0x0][0x32c] ;  /* 0x0000cb0000047ab9 */ /* 0x000fe40000000800 */
[----:B------:R-:W-:-:S03]  /*0620*/  UISETP.NE.AND UP0, UPT, UR4, 0x1, UPT ;  /* 0x000000010400788c */ /* 0x000fc6000bf05270 */
[----:B------:R-:W-:Y:S02]  /*0630*/  ULDC.64 UR4, c[0x0][0x330] ;  /* 0x0000cc0000047ab9 */ /* 0x000fe40000000a00 */
[----:B------:R-:W-:-:S06]  /*0640*/  UIMAD.WIDE.U32 UR14, UR13, UR4, URZ ;  /* 0x000000040d0e72a5 */ /* 0x000fcc000f8e003f */
[----:B------:R-:W-:Y:S02]  /*0650*/  @UP0 USHF.R.U32.HI UR13, URZ, UR5, UR15 ;  /* 0x000000053f0d0299 */ /* 0x000fe4000801160f */
.L_x_972:
[----:B------:R-:W-:Y:S02]  /*0660*/  ULDC UR4, c[0x0][0x32c] ;  /* 0x0000cb0000047ab9 */ /* 0x000fe40000000800 */
[----:B------:R-:W-:-:S04]  /*0670*/  UIMAD UR4, UR13, UR4, URZ ;  /* 0x000000040d0472a4 */ /* 0x000fc8000f8e023f */
[----:B------:R-:W-:-:S04]  /*0680*/  UISETP.LT.AND UP0, UPT, UR7, UR4, UPT ;  /* 0x000000040700728c */ /* 0x000fc8000bf01270 */
[----:B------:R-:W-:-:S04]  /*0690*/  USEL UR7, UR7, UR4, !UP0 ;  /* 0x0000000407077287 */ /* 0x000fc8000c000000 */
.L_x_970:
[----:B------:R-:W-:Y:S01]  /*06a0*/  USHF.R.S32.HI UR4, URZ, 0x1f, UR7 ;  /* 0x0000001f3f047899 */ /* 0x000fe20008011407 */
[----:B------:R-:W-:Y:S01]  /*06b0*/  PLOP3.LUT P2, PT, PT, PT, PT, 0x80, 0x0 ;  /* 0x000000000000781c */ /* 0x000fe20003f4f070 */
[----:B------:R-:W-:Y:S01]  /*06c0*/  CS2R R130, SRZ ;  /* 0x0000000000827805 */ /* 0x000fe2000001ff00 */
[----:B------:R-:W-:Y:S01]  /*06d0*/  IMAD.MOV.U32 R23, RZ, RZ, RZ ;  /* 0x000000ffff177224 */ /* 0x000fe200078e00ff */
[----:B------:R-:W-:Y:S01]  /*06e0*/  ULEA.HI UR7, UR4, UR7, URZ, 0x6 ;  /* 0x0000000704077291 */ /* 0x000fe2000f8f303f */
[----:B------:R-:W-:Y:S01]  /*06f0*/  IMAD.MOV.U32 R128, RZ, RZ, RZ ;  /* 0x000000ffff807224 */ /* 0x000fe200078e00ff */
[----:B------:R-:W-:Y:S01]  /*0700*/  CS2R R126, SRZ ;  /* 0x00000000007e7805 */ /* 0x000fe2000001ff00 */
[----:B------:R-:W-:Y:S01]  /*0710*/  CS2R R24, SRZ ;  /* 0x0000000000187805 */ /* 0x000fe2000001ff00 */
[----:B------:R-:W-:Y:S01]  /*0720*/  USHF.R.S32.HI UR7, URZ, 0x6, UR7 ;  /* 0x000000063f077899 */ /* 0x000fe20008011407 */
[----:B------:R-:W-:Y:S01]  /*0730*/  MOV R124, RZ ;  /* 0x000000ff007c7202 */ /* 0x000fe20000000f00 */
[----:B------:R-:W-:Y:S01]  /*0740*/  CS2R R122, SRZ ;  /* 0x00000000007a7805 */ /* 0x000fe2000001ff00 */
[----:B------:R-:W-:Y:S01]  /*0750*/  IMAD.MOV.U32 R120, RZ, RZ, RZ ;  /* 0x000000ffff787224 */ /* 0x000fe200078e00ff */
[----:B------:R-:W-:Y:S01]  /*0760*/  UISETP.LT.AND UP0, UPT, URZ, UR7, UPT ;  /* 0x000000073f00728c */ /* 0x000fe2000bf01270 */
[----:B------:R-:W-:Y:S01]  /*0770*/  CS2R R118, SRZ ;  /* 0x0000000000767805 */ /* 0x000fe2000001ff00 */
[----:B------:R-:W-:Y:S01]  /*0780*/  CS2R R26, SRZ ;  /* 0x00000000001a7805 */ /* 0x000fe2000001ff00 */
[----:B------:R-:W-:Y:S01]  /*0790*/  MOV R116, RZ ;  /* 0x000000ff00747202 */ /* 0x000fe20000000f00 */
[----:B------:R-:W-:Y:S01]  /*07a0*/  USEL UR7, URZ, UR7, !UP0 ;  /* 0x000000073f077287 */ /* 0x000fe2000c000000 */
[----:B------:R-:W-:Y:S01]  /*07b0*/  CS2R R114, SRZ ;  /* 0x0000000000727805 */ /* 0x000fe2000001ff00 */
[----:B------:R-:W-:Y:S01]  /*07c0*/  IMAD.MOV.U32 R112, RZ, RZ, RZ ;  /* 0x000000ffff707224 */ /* 0x000fe200078e00ff */
[----:B------:R-:W-:Y:S01]  /*07d0*/  CS2R R110, SRZ ;  /* 0x00000000006e7805 */ /* 0x000fe2000001ff00 */
[----:B------:R-:W-:Y:S01]  /*07e0*/  UISETP.GT.AND UP0, UPT, UR21, UR7, UPT ;  /* 0x000000071500728c */ /* 0x000fe2000bf04270 */
[----:B------:R-:W-:Y:S01]  /*07f0*/  CS2R R28, SRZ ;  /* 0x00000000001c7805 */ /* 0x000fe2000001ff00 */
[----:B------:R-:W-:Y:S01]  /*0800*/  MOV R108, RZ ;  /* 0x000000ff006c7202 */ /* 0x000fe20000000f00 */
[----:B------:R-:W-:Y:S01]  /*0810*/  CS2R R106, SRZ ;  /* 0x00000000006a7805 */ /* 0x000fe2000001ff00 */
[----:B------:R-:W-:Y:S01]  /*0820*/  IMAD.MOV.U32 R104, RZ, RZ, RZ ;  /* 0x000000ffff687224 */ /* 0x000fe200078e00ff */
[----:B------:R-:W-:Y:S01]  /*0830*/  CS2R R102, SRZ ;  /* 0x0000000000667805 */ /* 0x000fe2000001ff00 */
[----:B------:R-:W-:Y:S01]  /*0840*/  PLOP3.LUT P0, PT, PT, PT, UP0, 0x80, 0x0 ;  /* 0x000000000000781c */ /* 0x000fe20003f0f008 */
        /* <DEDUP_REMOVED lines=63> */
[----:B-1----:R-:W-:Y:S02]  /*0c40*/  IMAD.U32 R2, RZ, RZ, UR4 ;  /* 0x00000004ff027e24 */ /* 0x002fe4000f8e00ff */
[----:B------:R-:W-:Y:S01]  /*0c50*/  IMAD.U32 R3, RZ, RZ, UR5 ;  /* 0x00000005ff037e24 */ /* 0x000fe2000f8e00ff */
[----:B------:R-:W-:Y:S01]  /*0c60*/  SHF.R.S32.HI R101, RZ, 0x1f, R105 ;  /* 0x0000001fff657819 */ /* 0x000fe20000011469 */
[----:B------:R-:W-:Y:S02]  /*0c70*/  ULDC.64 UR4, c[0x0][0x1b8] ;  /* 0x00006e0000047ab9 */ /* 0x000fe40000000a00 */
[----:B------:R-:W-:Y:S01]  /*0c80*/  UIMAD UR13, UR18, UR4, URZ ;  /* 0x00000004120d72a4 */ /* 0x000fe2000f8e023f */
[----:B------:R1:W3:Y:S01]  /*0c90*/  @P0 LDG.E R9, [R2.64] ;  /* 0x0000001002090981 */ /* 0x0002e2000c1e1900 */
[----:B------:R-:W-:Y:S01]  /*0ca0*/  PLOP3.LUT P2, PT, PT, PT, UP2, 0x80, 0x0 ;  /* 0x000000000000781c */ /* 0x000fe20003f4f028 */
[----:B------:R-:W-:Y:S01]  /*0cb0*/  UIMAD.WIDE.U32 UR22, UR9, UR4, URZ ;  /* 0x00000004091672a5 */ /* 0x000fe2000f8e003f */
[----:B------:R-:W-:Y:S01]  /*0cc0*/  PLOP3.LUT P1, PT, PT, PT, UP2, 0x80, 0x0 ;  /* 0x000000000000781c */ /* 0x000fe20003f2f028 */
[----:B------:R-:W-:Y:S01]  /*0cd0*/  UIMAD UR13, UR9, UR5, UR13 ;  /* 0x00000005090d72a4 */ /* 0x000fe2000f8e020d */
[----:B------:R-:W-:Y:S01]  /*0ce0*/  IMAD.MOV.U32 R240, RZ, RZ, RZ ;  /* 0x000000fffff07224 */ /* 0x000fe200078e00ff */
[----:B------:R-:W-:-:S02]  /*0cf0*/  USHF.R.S32.HI UR14, URZ, 0x1f, UR6 ;  /* 0x0000001f3f0e7899 */ /* 0x000fc40008011406 */
[----:B------:R-:W-:Y:S02]  /*0d00*/  ULDC.64 UR4, c[0x0][0x1c0] ;  /* 0x0000700000047ab9 */ /* 0x000fe40000000a00 */
[----:B------:R-:W-:Y:S02]  /*0d10*/  UIADD3 UR23, UR23, UR13, URZ ;  /* 0x0000000d17177290 */ /* 0x000fe4000fffe03f */
[----:B------:R-:W-:Y:S02]  /*0d20*/  UIMAD UR14, UR14, UR4, URZ ;  /* 0x000000040e0e72a4 */ /* 0x000fe4000f8e023f */
[----:B------:R-:W-:Y:S02]  /*0d30*/  UIMAD.WIDE.U32 UR22, UR6, UR4, UR22 ;  /* 0x00000004061672a5 */ /* 0x000fe4000f8e0016 */
[----:B------:R-:W-:Y:S02]  /*0d40*/  UIMAD UR5, UR6, UR5, UR14 ;  /* 0x00000005060572a4 */ /* 0x000fe4000f8e020e */
[----:B------:R-:W-:-:S02]  /*0d50*/  ULDC UR4, c[0x0][0x168] ;  /* 0x00005a0000047ab9 */ /* 0x000fc40000000800 */
[----:B------:R-:W-:Y:S02]  /*0d60*/  UIADD3 UR5, UR23, UR5, URZ ;  /* 0x0000000517057290 */ /* 0x000fe4000fffe03f */
[----:B------:R-:W-:Y:S02]  /*0d70*/  UIMAD UR12, UR12, UR4, URZ ;  /* 0x000000040c0c72a4 */ /* 0x000fe4000f8e023f */
[----:B------:R-:W-:Y:S01]  /*0d80*/  UIADD3 UR26, UR21, -0x1, URZ ;  /* 0xffffffff151a7890 */ /* 0x000fe2000fffe03f */
[----:B-1----:R-:W-:Y:S01]  /*0d90*/  LEA.HI R2, R101, R105, RZ, 0x3 ;  /* 0x0000006965027211 */ /* 0x002fe200078f18ff */
[----:B------:R-:W-:Y:S02]  /*0da0*/  IMAD.U32 R3, RZ, RZ, UR23 ;  /* 0x00000017ff037e24 */ /* 0x000fe4000f8e00ff */
[----:B------:R-:W-:Y:S01]  /*0db0*/  IMAD.U32 R3, RZ, RZ, UR5 ;  /* 0x00000005ff037e24 */ /* 0x000fe2000f8e00ff */
[----:B------:R-:W-:Y:S01]  /*0dc0*/  LOP3.LUT R0, R2, 0xfffffff8, RZ, 0xc0, !PT ;  /* 0xfffffff802007812 */ /* 0x000fe200078ec0ff */
[----:B------:R-:W-:Y:S01]  /*0dd0*/  USHF.L.U32 UR20, UR26, 0x6, URZ ;  /* 0x000000061a147899 */ /* 0x000fe2000800063f */
[----:B------:R-:W-:Y:S01]  /*0de0*/  SHF.R.S32.HI R18, RZ, 0x3, R2 ;  /* 0x00000003ff127819 */ /* 0x000fe20000011402 */
[----:B------:R-:W-:Y:S01]  /*0df0*/  IMAD.U32 R2, RZ, RZ, UR22 ;  /* 0x00000016ff027e24 */ /* 0x000fe2000f8e00ff */
[----:B------:R-:W-:Y:S01]  /*0e00*/  ULDC.64 UR4, c[0x0][0x2b0] ;  /* 0x0000ac0000047ab9 */ /* 0x000fe20000000a00 */
[----:B------:R-:W-:Y:S01]  /*0e10*/  IMAD.IADD R26, R105, 0x1, -R0 ;  /* 0x00000001691a7824 */ /* 0x000fe200078e0a00 */
[----:B------:R-:W-:-:S03]  /*0e20*/  IADD3 R16, R18, UR25, RZ ;  /* 0x0000001912107c10 */ /* 0x000fc6000fffe0ff */
[----:B------:R-:W-:Y:S01]  /*0e30*/  IMAD R251, R26, 0x20, R18 ;  /* 0x000000201afb7824 */ /* 0x000fe200078e0212 */
[----:B------:R-:W-:Y:S01]  /*0e40*/  ISETP.GE.AND P3, PT, R16, UR12, PT ;  /* 0x0000000c10007c0c */ /* 0x000fe2000bf66270 */
[----:B------:R-:W-:Y:S01]  /*0e50*/  IMAD.SHL.U32 R252, R26, 0x8, RZ ;  /* 0x000000081afc7824 */ /* 0x000fe200078e00ff */
[----:B------:R-:W-:Y:S02]  /*0e60*/  IADD3 R17, R16, 0x40, RZ ;  /* 0x0000004010117810 */ /* 0x000fe40007ffe0ff */
[----:B------:R-:W-:Y:S02]  /*0e70*/  IADD3 R5, R251, UR25, RZ ;  /* 0x00000019fb057c10 */ /* 0x000fe4000fffe0ff */
[C---:B------:R-:W-:Y:S02]  /*0e80*/  IADD3 R42, R252.reuse, 0x40, RZ ;  /* 0x00000040fc2a7810 */ /* 0x040fe40007ffe0ff */
[C---:B------:R-:W-:Y:S01]  /*0e90*/  IADD3 R27, R252.reuse, 0x80, RZ ;  /* 0x00000080fc1b7810 */ /* 0x040fe20007ffe0ff */
[----:B------:R-:W-:Y:S01]  /*0ea0*/  @P2 IMAD.HI.U32 R0, R5, c[0x0][0x2c8], RZ ;  /* 0x0000b20005002a27 */ /* 0x000fe200078e00ff */
[----:B------:R-:W-:-:S02]  /*0eb0*/  IADD3 R43, R252, 0xc0, RZ ;  /* 0x000000c0fc2b7810 */ /* 0x000fc40007ffe0ff */
[----:B------:R-:W-:Y:S01]  /*0ec0*/  ISETP.GE.AND P5, PT, R42, c[0x0][0x198], PT ;  /* 0x000066002a007a0c */ /* 0x000fe20003fa6270 */
[----:B------:R-:W-:Y:S01]  /*0ed0*/  IMAD.MOV.U32 R4, RZ, RZ, R5 ;  /* 0x000000ffff047224 */ /* 0x000fe200078e0005 */
[----:B------:R-:W-:Y:S02]  /*0ee0*/  @P1 SHF.R.U32.HI R4, RZ, c[0x0][0x2cc], R0 ;  /* 0x0000b300ff041a19 */ /* 0x000fe40000011600 */
[----:B------:R-:W-:Y:S02]  /*0ef0*/  ISETP.GE.AND P4, PT, R27, c[0x0][0x198], PT ;  /* 0x000066001b007a0c */ /* 0x000fe40003f86270 */
[--C-:B------:R-:W-:Y:S01]  /*0f00*/  SHF.R.S32.HI R6, RZ, 0x1f, R4.reuse ;  /* 0x0000001fff067819 */ /* 0x100fe20000011404 */
[----:B------:R-:W-:Y:S01]  /*0f10*/  IMAD.MOV R0, RZ, RZ, -R4 ;  /* 0x000000ffff007224 */ /* 0x000fe200078e0a04 */
[----:B------:R-:W-:Y:S01]  /*0f20*/  ISETP.GE.AND P2, PT, R43, c[0x0][0x198], PT ;  /* 0x000066002b007a0c */ /* 0x000fe20003f46270 */
[----:B------:R-:W-:Y:S01]  /*0f30*/  IMAD.WIDE.U32 R2, R4, c[0x0][0x1b0], R2 ;  /* 0x00006c0004027a25 */ /* 0x000fe200078e0002 */
[----:B------:R-:W-:-:S03]  /*0f40*/  ISETP.GE.AND P6, PT, R17, UR12, PT ;  /* 0x0000000c11007c0c */ /* 0x000fc6000bfc6270 */
[----:B------:R-:W-:Y:S02]  /*0f50*/  IMAD R6, R6, c[0x0][0x1b0], RZ ;  /* 0x00006c0006067a24 */ /* 0x000fe400078e02ff */
[----:B------:R-:W-:Y:S02]  /*0f60*/  IMAD R5, R0, c[0x0][0x2c4], R5 ;  /* 0x0000b10000057a24 */ /* 0x000fe400078e0205 */
[----:B------:R-:W-:Y:S02]  /*0f70*/  IMAD.SHL.U32 R0, R18, 0x40, RZ ;  /* 0x0000004012007824 */ /* 0x000fe400078e00ff */
[----:B------:R-:W-:Y:S01]  /*0f80*/  IMAD R4, R4, c[0x0][0x1b4], R6 ;  /* 0x00006d0004047a24 */ /* 0x000fe200078e0206 */
[----:B------:R-:W-:Y:S02]  /*0f90*/  SHF.R.S32.HI R6, RZ, 0x1f, R5 ;  /* 0x0000001fff067819 */ /* 0x000fe40000011405 */
[----:B------:R-:W-:Y:S01]  /*0fa0*/  LOP3.LUT R0, R0, 0x1c0, RZ, 0xc0, !PT ;  /* 0x000001c000007812 */ /* 0x000fe200078ec0ff */
[----:B------:R-:W-:-:S02]  /*0fb0*/  IMAD.IADD R3, R3, 0x1, R4 ;  /* 0x0000000103037824 */ /* 0x000fc400078e0204 */
[----:B------:R-:W-:Y:S01]  /*0fc0*/  IMAD R4, R6, c[0x0][0x1a8], RZ ;  /* 0x00006a0006047a24 */ /* 0x000fe200078e02ff */
[----:B------:R-:W-:Y:S01]  /*0fd0*/  SHF.R.U32.HI R7, RZ, 0x3, R0 ;  /* 0x00000003ff077819 */ /* 0x000fe20000011600 */
[----:B------:R-:W-:Y:S01]  /*0fe0*/  IMAD.WIDE.U32 R2, R5, c[0x0][0x1a8], R2 ;  /* 0x00006a0005027a25 */ /* 0x000fe200078e0002 */
[----:B------:R-:W-:-:S03]  /*0ff0*/  LOP3.LUT R6, R0, 0x38, R252, 0xf8, !PT ;  /* 0x0000003800067812 */ /* 0x000fc600078ef8fc */
[----:B------:R-:W-:Y:S01]  /*1000*/  IMAD R0, R5, c[0x0][0x1ac], R4 ;  /* 0x00006b0005007a24 */ /* 0x000fe200078e0204 */
[----:B------:R-:W-:Y:S02]  /*1010*/  LOP3.LUT R5, R6, R7, RZ, 0x3c, !PT ;  /* 0x0000000706057212 */ /* 0x000fe400078e3cff */
[----:B------:R-:W-:Y:S01]  /*1020*/  LEA.HI R6, R101, R105, RZ, 0x6 ;  /* 0x0000006965067211 */ /* 0x000fe200078f30ff */
[----:B------:R-:W-:Y:S01]  /*1030*/  IMAD.IADD R0, R3, 0x1, R0 ;  /* 0x0000000103007824 */ /* 0x000fe200078e0200 */
[----:B------:R-:W-:Y:S02]  /*1040*/  LEA R15, P1, R2, c[0x0][0x160], 0x1 ;  /* 0x00005800020f7a11 */ /* 0x000fe400078208ff */
[----:B------:R-:W-:Y:S01]  /*1050*/  IADD3 R4, R16, 0x20, RZ ;  /* 0x0000002010047810 */ /* 0x000fe20007ffe0ff */
[----:B------:R-:W-:Y:S01]  /*1060*/  IMAD.SHL.U32 R3, R6, 0x8, RZ ;  /* 0x0000000806037824 */ /* 0x000fe200078e00ff */
[----:B------:R-:W-:Y:S02]  /*1070*/  LEA.HI.X R14, R2, c[0x0][0x164], R0, 0x1, P1 ;  /* 0x00005900020e7a11 */ /* 0x000fe400008f0c00 */
[----:B------:R-:W-:Y:S01]  /*1080*/  ISETP.GE.AND P1, PT, R4, UR12, PT ;  /* 0x0000000c04007c0c */ /* 0x000fe2000bf26270 */
[----:B------:R-:W-:Y:S01]  /*1090*/  SHFL.IDX PT, R2, R15, 0x1, 0x181f ;  /* 0x00381f000f027f89 */ /* 0x000fe200000e0000 */
[----:B------:R-:W-:-:S02]  /*10a0*/  LOP3.LUT R8, R5, 0xfffffe00, R3, 0xf8, !PT ;  /* 0xfffffe0005087812 */ /* 0x000fc400078ef803 */
[----:B------:R-:W-:Y:S01]  /*10b0*/  SHF.R.S32.HI R7, RZ, 0x1f, R42 ;  /* 0x0000001fff077819 */ /* 0x000fe2000001142a */
[----:B------:R-:W-:Y:S01]  /*10c0*/  SHFL.IDX PT, R4, R15, RZ, 0x181f ;  /* 0x00181fff0f047589 */ /* 0x000fe200000e0000 */
[----:B------:R-:W-:Y:S01]  /*10d0*/  SHF.R.S32.HI R6, RZ, 0x1f, R27 ;  /* 0x0000001fff067819 */ /* 0x000fe2000001141b */
[----:B------:R-:W-:Y:S01]  /*10e0*/  IMAD.SHL.U32 R239, R8, 0x2, RZ ;  /* 0x0000000208ef7824 */ /* 0x000fe200078e00ff */
[----:B------:R-:W-:Y:S01]  /*10f0*/  SHF.R.S32.HI R0, RZ, 0x1f, R43 ;  /* 0x0000001fff007819 */ /* 0x000fe2000001142b */
[----:B------:R-:W1:Y:S01]  /*1100*/  SHFL.IDX PT, R5, R14, RZ, 0x181f ;  /* 0x00181fff0e057589 */ /* 0x000e6200000e0000 */
[----:B------:R-:W-:Y:S02]  /*1110*/  LEA.HI R7, R7, R42, RZ, 0x3 ;  /* 0x0000002a07077211 */ /* 0x000fe400078f18ff */
[----:B------:R-:W-:Y:S01]  /*1120*/  LEA.HI R6, R6, R27, RZ, 0x3 ;  /* 0x0000001b06067211 */ /* 0x000fe200078f18ff */
[----:B------:R-:W4:Y:S01]  /*1130*/  SHFL.IDX PT, R3, R14, 0x1, 0x181f ;  /* 0x00381f000e037f89 */ /* 0x000f2200000e0000 */
[----:B------:R-:W-:-:S02]  /*1140*/  LEA.HI R0, R0, R43, RZ, 0x3 ;  /* 0x0000002b00007211 */ /* 0x000fc400078f18ff */
[----:B------:R-:W-:Y:S02]  /*1150*/  LOP3.LUT R107, R7, 0xfffffff8, RZ, 0xc0, !PT ;  /* 0xfffffff8076b7812 */ /* 0x000fe400078ec0ff */
[----:B------:R-:W-:Y:S01]  /*1160*/  LOP3.LUT R104, R6, 0xfffffff8, RZ, 0xc0, !PT ;  /* 0xfffffff806687812 */ /* 0x000fe200078ec0ff */
[----:B------:R-:W-:Y:S01]  /*1170*/  SHFL.IDX PT, R7, R14, 0x2, 0x181f ;  /* 0x00581f000e077f89 */ /* 0x000fe200000e0000 */
[----:B------:R-:W-:Y:S01]  /*1180*/  LOP3.LUT R250, R0, 0xfffffff8, RZ, 0xc0, !PT ;  /* 0xfffffff800fa7812 */ /* 0x000fe200078ec0ff */
[----:B------:R-:W-:Y:S02]  /*1190*/  IMAD.MOV.U32 R0, RZ, RZ, c[0x0][0x2b8] ;  /* 0x0000ae00ff007624 */ /* 0x000fe400078e00ff */
[----:B------:R-:W5:Y:S01]  /*11a0*/  SHFL.IDX PT, R6, R15, 0x2, 0x181f ;  /* 0x00581f000f067f89 */ /* 0x000f6200000e0000 */
[----:B-1----:R-:W-:-:S04]  /*11b0*/  @!P3 IMAD.WIDE R12, R252, 0x2, R4 ;  /* 0x00000002fc0cb825 */ /* 0x002fc800078e0204 */
[----:B------:R-:W-:Y:S01]  /*11c0*/  @!P3 IMAD.WIDE R10, R107, 0x2, R4 ;  /* 0x000000026b0ab825 */ /* 0x000fe200078e0204 */
[----:B---3--:R1:W3:Y:S01]  /*11d0*/  @P0 R2UR UR14, R9 ;  /* 0x00000000090e03c2 */ /* 0x0082e200000e0000 */
[----:B------:R-:W-:Y:S01]  /*11e0*/  ISETP.GE.AND P0, PT, R252, c[0x0][0x198], PT ;  /* 0x00006600fc007a0c */ /* 0x000fe20003f06270 */
[----:B---3--:R-:W-:Y:S02]  /*11f0*/  @!UP0 UMOV UR14, UR6 ;  /* 0x00000006000e8c82 */ /* 0x008fe40008000000 */
[----:B------:R-:W-:-:S04]  /*1200*/  USHF.R.S32.HI UR6, URZ, 0x1f, UR14 ;  /* 0x0000001f3f067899 */ /* 0x000fc8000801140e */
[----:B------:R-:W-:-:S04]  /*1210*/  UIMAD UR6, UR6, UR4, URZ ;  /* 0x00000004060672a4 */ /* 0x000fc8000f8e023f */
[----:B------:R-:W-:Y:S02]  /*1220*/  UIMAD UR6, UR14, UR5, UR6 ;  /* 0x000000050e0672a4 */ /* 0x000fe4000f8e0206 */
[----:B------:R3:W-:Y:S04]  /*1230*/  @!P3 LDGSTS.E.BYPASS.LTC128B.128 [R239+0x10100], [R12.64], !P0 ;  /* 0x101000000cefbfae */ /* 0x0007e8000c101d50 */
[----:B------:R4:W-:Y:S01]  /*1240*/  @!P3 LDGSTS.E.BYPASS.LTC128B.128 [R239+0x14100], [R10.64], !P5 ;  /* 0x141000000aefbfae */ /* 0x0009e2000e901d50 */
[----:B-1----:R-:W-:-:S04]  /*1250*/  @!P3 IMAD.WIDE R8, R104, 0x2, R4 ;  /* 0x000000026808b825 */ /* 0x002fc800078e0204 */
[----:B------:R-:W-:Y:S01]  /*1260*/  @!P3 IMAD.WIDE R4, R250, 0x2, R4 ;  /* 0x00000002fa04b825 */ /* 0x000fe200078e0204 */
[----:B------:R1:W-:Y:S04]  /*1270*/  @!P3 LDGSTS.E.BYPASS.LTC128B.128 [R239+0x18100], [R8.64], !P4 ;  /* 0x1810000008efbfae */ /* 0x0003e8000e101d50 */
[----:B------:R2:W-:Y:S01]  /*1280*/  @!P3 LDGSTS.E.BYPASS.LTC128B.128 [R239+0x1c100], [R4.64], !P2 ;  /* 0x1c10000004efbfae */ /* 0x0005e2000d101d50 */
[----:B------:R-:W-:Y:S02]  /*1290*/  ISETP.NE.AND P3, PT, R0, 0x1, PT ;  /* 0x000000010000780c */ /* 0x000fe40003f65270 */
[----:B------:R-:W-:Y:S01]  /*12a0*/  IADD3 R0, R16, 0x60, RZ ;  /* 0x0000006010007810 */ /* 0x000fe20007ffe0ff */
[----:B----4-:R-:W-:-:S05]  /*12b0*/  @!P1 IMAD.WIDE R10, R252, 0x2, R2 ;  /* 0x00000002fc0a9825 */ /* 0x010fca00078e0202 */
[----:B------:R5:W-:Y:S01]  /*12c0*/  @!P1 LDGSTS.E.BYPASS.LTC128B.128 [R239+0x11100], [R10.64], !P0 ;  /* 0x111000000aef9fae */ /* 0x000be2000c101d50 */
[----:B-1----:R-:W-:-:S04]  /*12d0*/  @!P1 IMAD.WIDE R8, R107, 0x2, R2 ;  /* 0x000000026b089825 */ /* 0x002fc800078e0202 */
[--C-:B--2---:R-:W-:Y:S01]  /*12e0*/  @!P1 IMAD.WIDE R4, R104, 0x2, R2.reuse ;  /* 0x0000000268049825 */ /* 0x104fe200078e0202 */
[----:B------:R1:W-:Y:S03]  /*12f0*/  @!P1 LDGSTS.E.BYPASS.LTC128B.128 [R239+0x15100], [R8.64], !P5 ;  /* 0x1510000008ef9fae */ /* 0x0003e6000e901d50 */
[----:B------:R-:W-:Y:S01]  /*1300*/  @!P1 IMAD.WIDE R2, R250, 0x2, R2 ;  /* 0x00000002fa029825 */ /* 0x000fe200078e0202 */
[----:B------:R2:W-:Y:S04]  /*1310*/  @!P1 LDGSTS.E.BYPASS.LTC128B.128 [R239+0x19100], [R4.64], !P4 ;  /* 0x1910000004ef9fae */ /* 0x0005e8000e101d50 */
[----:B------:R4:W-:Y:S01]  /*1320*/  @!P1 LDGSTS.E.BYPASS.LTC128B.128 [R239+0x1d100], [R2.64], !P2 ;  /* 0x1d10000002ef9fae */ /* 0x0009e2000d101d50 */
[----:B------:R-:W-:Y:S01]  /*1330*/  ISETP.GE.AND P1, PT, R0, UR12, PT ;  /* 0x0000000c00007c0c */ /* 0x000fe2000bf26270 */
[----:B------:R-:W-:Y:S01]  /*1340*/  UIMAD.WIDE.U32 UR12, UR14, UR4, URZ ;  /* 0x000000040e0c72a5 */ /* 0x000fe2000f8e003f */
[----:B------:R-:W-:-:S02]  /*1350*/  IADD3 R0, R251, UR20, RZ ;  /* 0x00000014fb007c10 */ /* 0x000fc4000fffe0ff */
[----:B------:R-:W-:Y:S02]  /*1360*/  ULDC.64 UR4, c[0x0][0x210] ;  /* 0x0000840000047ab9 */ /* 0x000fe40000000a00 */
[----:B------:R-:W-:Y:S01]  /*1370*/  UIADD3 UR6, UR13, UR6, URZ ;  /* 0x000000060d067290 */ /* 0x000fe2000fffe03f */
[----:B-----5:R-:W-:-:S04]  /*1380*/  @!P6 IMAD.WIDE R10, R107, 0x2, R6 ;  /* 0x000000026b0ae825 */ /* 0x020fc800078e0206 */
[----:B-1----:R-:W-:-:S04]  /*1390*/  @!P6 IMAD.WIDE R8, R104, 0x2, R6 ;  /* 0x000000026808e825 */ /* 0x002fc800078e0206 */
[--C-:B--2---:R-:W-:Y:S01]  /*13a0*/  @!P6 IMAD.WIDE R4, R252, 0x2, R6.reuse ;  /* 0x00000002fc04e825 */ /* 0x104fe200078e0206 */
[----:B----4-:R-:W-:Y:S03]  /*13b0*/  SHFL.IDX PT, R2, R15, 0x3, 0x181f ;  /* 0x00781f000f027f89 */ /* 0x010fe600000e0000 */
[----:B------:R-:W-:Y:S01]  /*13c0*/  @!P6 IMAD.WIDE R6, R250, 0x2, R6 ;  /* 0x00000002fa06e825 */ /* 0x000fe200078e0206 */
[----:B------:R-:W1:Y:S04]  /*13d0*/  SHFL.IDX PT, R3, R14, 0x3, 0x181f ;  /* 0x00781f000e037f89 */ /* 0x000e6800000e0000 */
[----:B------:R1:W-:Y:S04]  /*13e0*/  @!P6 LDGSTS.E.BYPASS.LTC128B.128 [R239+0x12100], [R4.64], !P0 ;  /* 0x1210000004efefae */ /* 0x0003e8000c101d50 */
[----:B------:R2:W-:Y:S04]  /*13f0*/  @!P6 LDGSTS.E.BYPASS.LTC128B.128 [R239+0x16100], [R10.64], !P5 ;  /* 0x161000000aefefae */ /* 0x0005e8000e901d50 */
[----:B------:R4:W-:Y:S04]  /*1400*/  @!P6 LDGSTS.E.BYPASS.LTC128B.128 [R239+0x1a100], [R8.64], !P4 ;  /* 0x1a10000008efefae */ /* 0x0009e8000e101d50 */
[----:B------:R5:W-:Y:S01]  /*1410*/  @!P6 LDGSTS.E.BYPASS.LTC128B.128 [R239+0x1e100], [R6.64], !P2 ;  /* 0x1e10000006efefae */ /* 0x000be2000d101d50 */
[----:B------:R-:W-:-:S04]  /*1420*/  ISETP.GE.AND P6, PT, R0, UR8, PT ;  /* 0x0000000800007c0c */ /* 0x000fc8000bfc6270 */
[----:B------:R-:W-:Y:S01]  /*1430*/  ISETP.GT.OR P6, PT, R251, 0x3f, P6 ;  /* 0x0000003ffb00780c */ /* 0x000fe200037c4670 */
[----:B-1----:R-:W-:-:S04]  /*1440*/  @!P1 IMAD.WIDE R4, R252, 0x2, R2 ;  /* 0x00000002fc049825 */ /* 0x002fc800078e0202 */
[--C-:B--2---:R-:W-:Y:S01]  /*1450*/  @!P1 IMAD.WIDE R10, R107, 0x2, R2.reuse ;  /* 0x000000026b0a9825 */ /* 0x104fe200078e0202 */
[----:B------:R1:W-:Y:S03]  /*1460*/  @!P1 LDGSTS.E.BYPASS.LTC128B.128 [R239+0x13100], [R4.64], !P0 ;  /* 0x1310000004ef9fae */ /* 0x0003e6000c101d50 */
[--C-:B----4-:R-:W-:Y:S01]  /*1470*/  @!P1 IMAD.WIDE R8, R104, 0x2, R2.reuse ;  /* 0x0000000268089825 */ /* 0x110fe200078e0202 */
[----:B------:R2:W-:Y:S03]  /*1480*/  @!P1 LDGSTS.E.BYPASS.LTC128B.128 [R239+0x17100], [R10.64], !P5 ;  /* 0x171000000aef9fae */ /* 0x0005e6000e901d50 */
[----:B------:R-:W-:Y:S01]  /*1490*/  @!P1 IMAD.WIDE R2, R250, 0x2, R2 ;  /* 0x00000002fa029825 */ /* 0x000fe200078e0202 */
[----:B-----5:R-:W-:Y:S01]  /*14a0*/  IADD3 R7, R0, UR10, RZ ;  /* 0x0000000a00077c10 */ /* 0x020fe2000fffe0ff */
[----:B------:R4:W-:Y:S04]  /*14b0*/  @!P1 LDGSTS.E.BYPASS.LTC128B.128 [R239+0x1b100], [R8.64], !P4 ;  /* 0x1b10000008ef9fae */ /* 0x0009e8000e101d50 */
[----:B------:R5:W-:Y:S01]  /*14c0*/  @!P1 LDGSTS.E.BYPASS.LTC128B.128 [R239+0x1f100], [R2.64], !P2 ;  /* 0x1f10000002ef9fae */ /* 0x000be2000d101d50 */
[----:B------:R-:W-:-:S03]  /*14d0*/  @P3 IMAD.HI.U32 R0, R7, c[0x0][0x2bc], RZ ;  /* 0x0000af0007003a27 */ /* 0x000fc600078e00ff */
[----:B------:R-:W0:Y:S01]  /*14e0*/  LDGDEPBAR ;  /* 0x00000000000079af */ /* 0x000e220000000000 */
[----:B------:R-:W-:Y:S01]  /*14f0*/  IMAD.MOV.U32 R6, RZ, RZ, R7 ;  /* 0x000000ffff067224 */ /* 0x000fe200078e0007 */
[----:B------:R-:W-:-:S04]  /*1500*/  @P3 SHF.R.U32.HI R6, RZ, c[0x0][0x2c0], R0 ;  /* 0x0000b000ff063a19 */ /* 0x000fc80000011600 */
[----:B------:R-:W-:-:S04]  /*1510*/  @!P6 IADD3 R0, P0, R6, UR12, RZ ;  /* 0x0000000c0600ec10 */ /* 0x000fc8000ff1e0ff */
[----:B-1----:R-:W-:Y:S02]  /*1520*/  @!P6 LEA.HI.X.SX32 R5, R6, UR6, 0x1, P0 ;  /* 0x000000060605ec11 */ /* 0x002fe400080f0eff */
[----:B------:R-:W-:-:S04]  /*1530*/  @!P6 LEA R4, P0, R0, c[0x0][0x2a0], 0x2 ;  /* 0x0000a8000004ea11 */ /* 0x000fc800078010ff */
[----:B------:R-:W-:Y:S01]  /*1540*/  @!P6 LEA.HI.X R5, R0, c[0x0][0x2a4], R5, 0x2, P0 ;  /* 0x0000a9000005ea11 */ /* 0x000fe200000f1405 */
[----:B------:R-:W-:Y:S06]  /*1550*/  BAR.SYNC.DEFER_BLOCKING 0x0 ;  /* 0x0000000000007b1d */ /* 0x000fec0000010000 */
[----:B------:R1:W2:Y:S01]  /*1560*/  @!P6 LDG.E R240, [R4.64] ;  /* 0x0000001004f0e981 */ /* 0x0002a2000c1e1900 */
[----:B------:R-:W-:Y:S01]  /*1570*/  IMAD.MOV R0, RZ, RZ, -R6 ;  /* 0x000000ffff007224 */ /* 0x000fe200078e0a06 */
[----:B------:R-:W-:Y:S01]  /*1580*/  UIMAD UR19, UR18, UR4, URZ ;  /* 0x00000004121372a4 */ /* 0x000fe2000f8e023f */
[----:B------:R-:W-:Y:S01]  /*1590*/  IMAD.U32 R96, RZ, RZ, UR20 ;  /* 0x00000014ff607e24 */ /* 0x000fe2000f8e00ff */
[----:B------:R-:W-:Y:S01]  /*15a0*/  UIMAD.WIDE.U32 UR14, UR9, UR4, URZ ;  /* 0x00000004090e72a5 */ /* 0x000fe2000f8e003f */
[----:B------:R-:W-:Y:S01]  /*15b0*/  IMAD R242, R0, c[0x0][0x2b8], R7 ;  /* 0x0000ae0000f27a24 */ /* 0x000fe200078e0207 */
[----:B------:R-:W-:Y:S01]  /*15c0*/  UIMAD UR19, UR9, UR5, UR19 ;  /* 0x00000005091372a4 */ /* 0x000fe2000f8e0213 */
[----:B------:R-:W-:Y:S01]  /*15d0*/  ISETP.GE.AND P6, PT, R42, c[0x0][0x1d4], PT ;  /* 0x000075002a007a0c */ /* 0x000fe20003fc6270 */
[----:B------:R-:W-:Y:S01]  /*15e0*/  UISETP.GT.AND UP0, UPT, UR26, UR7, UPT ;  /* 0x000000071a00728c */ /* 0x000fe2000bf04270 */
[----:B------:R-:W-:Y:S01]  /*15f0*/  IADD3 R14, -R18, UR8, -R96 ;  /* 0x00000008120e7c10 */ /* 0x000fe2000fffe960 */
[----:B------:R-:W-:Y:S01]  /*1600*/  UIADD3 UR19, UR15, UR19, URZ ;  /* 0x000000130f137290 */ /* 0x000fe2000fffe03f */
[----:B------:R-:W-:Y:S01]  /*1610*/  SHF.R.S32.HI R0, RZ, 0x1f, R242 ;  /* 0x0000001fff007819 */ /* 0x000fe200000114f2 */
[----:B------:R-:W-:Y:S01]  /*1620*/  ULDC.64 UR4, c[0x0][0x1e8] ;  /* 0x00007a0000047ab9 */ /* 0x000fe20000000a00 */
[----:B------:R-:W-:Y:S01]  /*1630*/  ISETP.GE.AND P5, PT, R27, c[0x0][0x1d4], PT ;  /* 0x000075001b007a0c */ /* 0x000fe20003fa6270 */
[----:B------:R-:W-:Y:S01]  /*1640*/  UIMAD UR18, UR18, UR4, URZ ;  /* 0x00000004121272a4 */ /* 0x000fe2000f8e023f */
[----:B------:R-:W-:Y:S01]  /*1650*/  ISETP.GE.AND P4, PT, R252, c[0x0][0x1d4], PT ;  /* 0x00007500fc007a0c */ /* 0x000fe20003f86270 */
[C---:B-----5:R-:W-:Y:S01]  /*1660*/  IMAD R2, R0.reuse, c[0x0][0x1e0], RZ ;  /* 0x0000780000027a24 */ /* 0x060fe200078e02ff */
[----:B------:R-:W-:Y:S01]  /*1670*/  UIMAD.WIDE.U32 UR22, UR9, UR4, URZ ;  /* 0x00000004091672a5 */ /* 0x000fe2000f8e003f */
[----:B------:R-:W-:Y:S01]  /*1680*/  IMAD R6, R0, c[0x0][0x208], RZ ;  /* 0x0000820000067a24 */ /* 0x000fe200078e02ff */
[----:B------:R-:W-:Y:S01]  /*1690*/  UIMAD UR18, UR9, UR5, UR18 ;  /* 0x00000005091272a4 */ /* 0x000fe2000f8e0212 */
[C---:B------:R-:W-:Y:S01]  /*16a0*/  IMAD R0, R242.reuse, c[0x0][0x1e4], R2 ;  /* 0x00007900f2007a24 */ /* 0x040fe200078e0202 */
[----:B------:R-:W-:Y:S01]  /*16b0*/  ISETP.GE.AND P4, PT, R43, c[0x0][0x1d4], PT ;  /* 0x000075002b007a0c */ /* 0x000fe20003f86270 */
[----:B------:R-:W-:Y:S01]  /*16c0*/  IMAD.WIDE.U32 R2, R242, c[0x0][0x208], RZ ;  /* 0x00008200f2027a25 */ /* 0x000fe200078e00ff */
[----:B------:R-:W-:Y:S01]  /*16d0*/  UIADD3 UR18, UR23, UR18, URZ ;  /* 0x0000001217127290 */ /* 0x000fe2000fffe03f */
[----:B---3--:R-:W-:-:S02]  /*16e0*/  LEA.HI R12, R101, R105, RZ, 0x4 ;  /* 0x00000069650c7211 */ /* 0x008fc400078f20ff */
[C---:B-1----:R-:W-:Y:S01]  /*16f0*/  IMAD.WIDE.U32 R4, R242.reuse, c[0x0][0x1e0], RZ ;  /* 0x00007800f2047a25 */ /* 0x042fe200078e00ff */
[----:B------:R-:W-:Y:S02]  /*1700*/  LEA.HI R100, R101, R105, RZ, 0x5 ;  /* 0x0000006965647211 */ /* 0x000fe400078f28ff */
[----:B------:R-:W-:Y:S01]  /*1710*/  SHF.R.S32.HI R108, RZ, 0x1f, R107 ;  /* 0x0000001fff6c7819 */ /* 0x000fe2000001146b */
[----:B------:R-:W-:Y:S01]  /*1720*/  IMAD R6, R242, c[0x0][0x20c], R6 ;  /* 0x00008300f2067a24 */ /* 0x000fe200078e0206 */
[----:B------:R-:W-:Y:S01]  /*1730*/  SHF.R.S32.HI R99, RZ, 0x5, R100 ;  /* 0x00000005ff637819 */ /* 0x000fe20000011464 */
[----:B------:R-:W-:Y:S01]  /*1740*/  IMAD.IADD R5, R5, 0x1, R0 ;  /* 0x0000000105057824 */ /* 0x000fe200078e0200 */
[----:B------:R-:W-:Y:S01]  /*1750*/  SHF.R.S32.HI R106, RZ, 0x1f, R104 ;  /* 0x0000001fff6a7819 */ /* 0x000fe20000011468 */
[----:B------:R-:W-:Y:S01]  /*1760*/  IMAD.IADD R3, R3, 0x1, R6 ;  /* 0x0000000103037824 */ /* 0x000fe200078e0206 */
[----:B------:R-:W-:Y:S01]  /*1770*/  STL [R1+0x14], R108 ;  /* 0x0000146c01007387 */ /* 0x000fe20000100800 */
[----:B------:R-:W-:-:S02]  /*1780*/  SHF.R.S32.HI R109, RZ, 0x1f, R252 ;  /* 0x0000001fff6d7819 */ /* 0x000fc400000114fc */
[----:B------:R-:W-:Y:S01]  /*1790*/  SEL R102, RZ, 0x10, P4 ;  /* 0x00000010ff667807 */ /* 0x000fe20002000000 */
[----:B------:R-:W-:Y:S01]  /*17a0*/  STL [R1+0x18], R106 ;  /* 0x0000186a01007387 */ /* 0x000fe20000100800 */
[----:B------:R-:W-:Y:S02]  /*17b0*/  SHF.R.S32.HI R103, RZ, 0x1f, R250 ;  /* 0x0000001fff677819 */ /* 0x000fe400000114fa */
[----:B------:R-:W-:Y:S02]  /*17c0*/  IADD3 R241, R239, 0x100, RZ ;  /* 0x00000100eff17810 */ /* 0x000fe40007ffe0ff */
[----:B--2---:R-:W-:Y:S01]  /*17d0*/  SHF.R.S32.HI R0, RZ, 0x1f, R240 ;  /* 0x0000001fff007819 */ /* 0x004fe200000114f0 */
[----:B------:R-:W-:-:S04]  /*17e0*/  IMAD.WIDE.U32 R2, R240, c[0x0][0x218], R2 ;  /* 0x00008600f0027a25 */ /* 0x000fc800078e0002 */
[----:B----4-:R-:W-:Y:S01]  /*17f0*/  IMAD R8, R0, c[0x0][0x218], RZ ;  /* 0x0000860000087a24 */ /* 0x010fe200078e02ff */
[----:B------:R-:W-:Y:S01]  /*1800*/  IADD3 R7, P0, R2, UR14, RZ ;  /* 0x0000000e02077c10 */ /* 0x000fe2000ff1e0ff */
[----:B------:R-:W-:Y:S02]  /*1810*/  IMAD R0, R0, c[0x0][0x1f0], RZ ;  /* 0x00007c0000007a24 */ /* 0x000fe400078e02ff */
[C---:B------:R-:W-:Y:S02]  /*1820*/  IMAD R8, R240.reuse, c[0x0][0x21c], R8 ;  /* 0x00008700f0087a24 */ /* 0x040fe400078e0208 */
[C---:B------:R-:W-:Y:S02]  /*1830*/  IMAD R9, R240.reuse, c[0x0][0x1f4], R0 ;  /* 0x00007d00f0097a24 */ /* 0x040fe400078e0200 */
[----:B------:R-:W-:Y:S01]  /*1840*/  IMAD.WIDE.U32 R4, R240, c[0x0][0x1f0], R4 ;  /* 0x00007c00f0047a25 */ /* 0x000fe200078e0004 */
[----:B------:R-:W-:Y:S02]  /*1850*/  IADD3.X R0, R3, UR19, R8, P0, !PT ;  /* 0x0000001303007c10 */ /* 0x000fe400087fe408 */
[----:B------:R-:W-:-:S02]  /*1860*/  LEA R2, P0, R7, c[0x0][0x1f8], 0x1 ;  /* 0x00007e0007027a11 */ /* 0x000fc400078008ff */
[----:B------:R-:W-:Y:S02]  /*1870*/  IADD3 R6, P1, R4, UR22, RZ ;  /* 0x0000001604067c10 */ /* 0x000fe4000ff3e0ff */
[----:B------:R-:W-:Y:S01]  /*1880*/  LEA.HI.X R0, R7, c[0x0][0x1fc], R0, 0x1, P0 ;  /* 0x00007f0007007a11 */ /* 0x000fe200000f0c00 */
[----:B------:R-:W1:Y:S01]  /*1890*/  SHFL.IDX PT, R16, R2, RZ, 0x181f ;  /* 0x00181fff02107589 */ /* 0x000e6200000e0000 */
[----:B------:R-:W-:Y:S02]  /*18a0*/  IADD3.X R4, R5, UR18, R9, P1, !PT ;  /* 0x0000001205047c10 */ /* 0x000fe40008ffe409 */
[C---:B------:R-:W-:Y:S01]  /*18b0*/  LEA R11, P1, R6.reuse, c[0x0][0x1c8], 0x1 ;  /* 0x00007200060b7a11 */ /* 0x040fe200078208ff */
[----:B------:R-:W2:Y:S03]  /*18c0*/  SHFL.IDX PT, R17, R0, RZ, 0x181f ;  /* 0x00181fff00117589 */ /* 0x000ea600000e0000 */
[----:B------:R-:W-:Y:S01]  /*18d0*/  LEA.HI.X R10, R6, c[0x0][0x1cc], R4, 0x1, P1 ;  /* 0x00007300060a7a11 */ /* 0x000fe200008f0c04 */
[----:B------:R-:W3:Y:S01]  /*18e0*/  SHFL.IDX PT, R19, R2, 0x1, 0x181f ;  /* 0x00381f0002137f89 */ /* 0x000ee200000e0000 */
[----:B------:R-:W-:Y:S01]  /*18f0*/  IMAD.WIDE R6, R252, 0x2, RZ ;  /* 0x00000002fc067825 */ /* 0x000fe200078e02ff */
[----:B------:R-:W-:-:S02]  /*1900*/  ISETP.GE.AND P1, PT, R14, 0x1, PT ;  /* 0x000000010e00780c */ /* 0x000fc40003f26270 */
[----:B------:R-:W4:Y:S01]  /*1910*/  SHFL.IDX PT, R20, R0, 0x1, 0x181f ;  /* 0x00381f0000147f89 */ /* 0x000f2200000e0000 */
[----:B------:R-:W-:-:S03]  /*1920*/  IMAD.WIDE R4, R107, 0x2, RZ ;  /* 0x000000026b047825 */ /* 0x000fc600078e02ff */
[----:B------:R-:W-:Y:S04]  /*1930*/  SHFL.IDX PT, R2, R11, RZ, 0x181f ;  /* 0x00181fff0b027589 */ /* 0x000fe800000e0000 */
[----:B------:R-:W5:Y:S01]  /*1940*/  SHFL.IDX PT, R3, R10, RZ, 0x181f ;  /* 0x00181fff0a037589 */ /* 0x000f6200000e0000 */
[----:B-1----:R-:W-:-:S05]  /*1950*/  IADD3 R40, P2, R16, R6, RZ ;  /* 0x0000000610287210 */ /* 0x002fca0007f5e0ff */
[----:B--2---:R-:W-:Y:S01]  /*1960*/  IMAD.X R41, R17, 0x1, R7, P2 ;  /* 0x0000000111297824 */ /* 0x004fe200010e0607 */
[----:B------:R-:W-:Y:S02]  /*1970*/  IADD3 R38, P2, R16, R4, RZ ;  /* 0x0000000410267210 */ /* 0x000fe40007f5e0ff */
[----:B---3--:R-:W-:-:S03]  /*1980*/  IADD3 R36, P0, R6, R19, RZ ;  /* 0x0000001306247210 */ /* 0x008fc60007f1e0ff */
[----:B------:R-:W-:Y:S01]  /*1990*/  IMAD.X R39, R17, 0x1, R5, P2 ;  /* 0x0000000111277824 */ /* 0x000fe200010e0605 */
[----:B------:R-:W-:Y:S01]  /*19a0*/  ISETP.GE.AND P2, PT, R252, c[0x0][0x1d4], PT ;  /* 0x00007500fc007a0c */ /* 0x000fe20003f46270 */
[----:B----4-:R-:W-:Y:S01]  /*19b0*/  IMAD.X R37, R7, 0x1, R20, P0 ;  /* 0x0000000107257824 */ /* 0x010fe200000e0614 */
[----:B------:R-:W-:Y:S02]  /*19c0*/  IADD3 R30, P0, R4, R19, RZ ;  /* 0x00000013041e7210 */ /* 0x000fe40007f1e0ff */
[----:B------:R-:W-:-:S03]  /*19d0*/  LOP3.LUT R0, R12, 0xfffffff0, RZ, 0xc0, !PT ;  /* 0xfffffff00c007812 */ /* 0x000fc600078ec0ff */
[----:B------:R-:W-:Y:S02]  /*19e0*/  IMAD.X R31, R5, 0x1, R20, P0 ;  /* 0x00000001051f7824 */ /* 0x000fe400000e0614 */
[----:B-----5:R-:W-:-:S04]  /*19f0*/  @P1 IMAD.WIDE R6, R252, 0x2, R2 ;  /* 0x00000002fc061825 */ /* 0x020fc800078e0202 */
[--C-:B------:R-:W-:Y:S01]  /*1a00*/  @P1 IMAD.WIDE R8, R107, 0x2, R2.reuse ;  /* 0x000000026b081825 */ /* 0x100fe200078e0202 */
[----:B------:R1:W-:Y:S03]  /*1a10*/  @P1 LDGSTS.E.BYPASS.LTC128B.128 [R239+0x8100], [R6.64], !P2 ;  /* 0x0810000006ef1fae */ /* 0x0003e6000d101d50 */
[----:B------:R-:W-:Y:S01]  /*1a20*/  @P1 IMAD.WIDE R4, R250, 0x2, R2 ;  /* 0x00000002fa041825 */ /* 0x000fe200078e0202 */
[----:B------:R2:W-:Y:S03]  /*1a30*/  @P1 LDGSTS.E.BYPASS.LTC128B.128 [R239+0xa100], [R8.64], !P6 ;  /* 0x0a10000008ef1fae */ /* 0x0005e6000f101d50 */
[----:B------:R-:W-:-:S05]  /*1a40*/  IMAD.IADD R0, R105, 0x1, -R0 ;  /* 0x0000000169007824 */ /* 0x000fca00078e0a00 */
[----:B------:R-:W-:-:S04]  /*1a50*/  SHF.R.S32.HI R15, RZ, 0x1f, R0 ;  /* 0x0000001fff0f7819 */ /* 0x000fc80000011400 */
[----:B------:R-:W-:Y:S01]  /*1a60*/  LEA.HI R15, R15, R0, RZ, 0x3 ;  /* 0x000000000f0f7211 */ /* 0x000fe200078f18ff */
[----:B-1----:R-:W-:Y:S02]  /*1a70*/  @P1 IMAD.WIDE R6, R104, 0x2, R2 ;  /* 0x0000000268061825 */ /* 0x002fe400078e0202 */
[----:B------:R-:W-:Y:S02]  /*1a80*/  SHFL.IDX PT, R2, R11, 0x1, 0x181f ;  /* 0x00381f000b027f89 */ /* 0x000fe400000e0000 */
[----:B--2---:R-:W-:Y:S02]  /*1a90*/  IMAD.SHL.U32 R8, R18, 0x8, RZ ;  /* 0x0000000812087824 */ /* 0x004fe400078e00ff */
[----:B------:R1:W2:Y:S04]  /*1aa0*/  SHFL.IDX PT, R3, R10, 0x1, 0x181f ;  /* 0x00381f000a037f89 */ /* 0x0002a800000e0000 */
[----:B------:R3:W-:Y:S04]  /*1ab0*/  @P1 LDGSTS.E.BYPASS.LTC128B.128 [R239+0xc100], [R6.64], !P5 ;  /* 0x0c10000006ef1fae */ /* 0x0007e8000e901d50 */
[----:B------:R4:W-:Y:S01]  /*1ac0*/  @P1 LDGSTS.E.BYPASS.LTC128B.128 [R239+0xe100], [R4.64], !P4 ;  /* 0x0e10000004ef1fae */ /* 0x0009e2000e101d50 */
[----:B------:R-:W-:-:S02]  /*1ad0*/  ISETP.GT.AND P1, PT, R14, 0x20, PT ;  /* 0x000000200e00780c */ /* 0x000fc40003f24270 */
[----:B---3--:R-:W-:Y:S01]  /*1ae0*/  SHF.R.S32.HI R7, RZ, 0x4, R12 ;  /* 0x00000004ff077819 */ /* 0x008fe2000001140c */
[----:B------:R-:W-:-:S03]  /*1af0*/  IMAD.SHL.U32 R6, R26, 0x40, RZ ;  /* 0x000000401a067824 */ /* 0x000fc600078e00ff */
[----:B------:R-:W-:Y:S01]  /*1b00*/  LEA.HI R9, R12, R7, RZ, 0x1 ;  /* 0x000000070c097211 */ /* 0x000fe200078f08ff */
[----:B----4-:R-:W-:Y:S01]  /*1b10*/  IMAD.WIDE R4, R104, 0x2, RZ ;  /* 0x0000000268047825 */ /* 0x010fe200078e02ff */
[----:B------:R-:W-:Y:S02]  /*1b20*/  LOP3.LUT R6, R6, 0x1c0, RZ, 0xc0, !PT ;  /* 0x000001c006067812 */ /* 0x000fe400078ec0ff */
[----:B-1----:R-:W-:Y:S02]  /*1b30*/  LOP3.LUT R10, R9, 0xfffffffe, RZ, 0xc0, !PT ;  /* 0xfffffffe090a7812 */ /* 0x002fe400078ec0ff */
[----:B------:R-:W-:Y:S02]  /*1b40*/  LOP3.LUT R9, R6, 0x8, R8, 0xf8, !PT ;  /* 0x0000000806097812 */ /* 0x000fe400078ef808 */
[----:B------:R-:W-:Y:S01]  /*1b50*/  LOP3.LUT R8, R15, 0xfffffff8, RZ, 0xc0, !PT ;  /* 0xfffffff80f087812 */ /* 0x000fe200078ec0ff */
[----:B------:R-:W-:Y:S01]  /*1b60*/  IMAD.IADD R12, R7, 0x1, -R10 ;  /* 0x00000001070c7824 */ /* 0x000fe200078e0a0a */
[----:B------:R-:W-:Y:S01]  /*1b70*/  SHF.R.U32.HI R6, RZ, 0x3, R6 ;  /* 0x00000003ff067819 */ /* 0x000fe20000011606 */
[----:B--2---:R-:W-:Y:S01]  /*1b80*/  @P1 IMAD.WIDE R10, R252, 0x2, R2 ;  /* 0x00000002fc0a1825 */ /* 0x004fe200078e0202 */
[----:B------:R-:W-:-:S02]  /*1b90*/  IADD3 R28, P0, R16, R4, RZ ;  /* 0x00000004101c7210 */ /* 0x000fc40007f1e0ff */
[----:B------:R-:W-:Y:S01]  /*1ba0*/  LOP3.LUT R13, R9, R6, RZ, 0x3c, !PT ;  /* 0x00000006090d7212 */ /* 0x000fe200078e3cff */
[----:B------:R-:W-:Y:S01]  /*1bb0*/  IMAD.IADD R18, R0, 0x1, -R8 ;  /* 0x0000000100127824 */ /* 0x000fe200078e0a08 */
[----:B------:R1:W-:Y:S01]  /*1bc0*/  @P1 LDGSTS.E.BYPASS.LTC128B.128 [R239+0x9100], [R10.64], !P2 ;  /* 0x091000000aef1fae */ /* 0x0003e2000d101d50 */
[----:B------:R-:W-:-:S04]  /*1bd0*/  @P1 IMAD.WIDE R8, R107, 0x2, R2 ;  /* 0x000000026b081825 */ /* 0x000fc800078e0202 */
[--C-:B------:R-:W-:Y:S01]  /*1be0*/  @P1 IMAD.WIDE R6, R104, 0x2, R2.reuse ;  /* 0x0000000268061825 */ /* 0x100fe200078e0202 */
[----:B------:R1:W-:Y:S03]  /*1bf0*/  @P1 LDGSTS.E.BYPASS.LTC128B.128 [R239+0xb100], [R8.64], !P6 ;  /* 0x0b10000008ef1fae */ /* 0x0003e6000f101d50 */
[----:B------:R-:W-:Y:S01]  /*1c00*/  @P1 IMAD.WIDE R2, R250, 0x2, R2 ;  /* 0x00000002fa021825 */ /* 0x000fe200078e0202 */
[----:B------:R2:W-:Y:S03]  /*1c10*/  @P1 LDGSTS.E.BYPASS.LTC128B.128 [R239+0xd100], [R6.64], !P5 ;  /* 0x0d10000006ef1fae */ /* 0x0005e6000e901d50 */
[----:B------:R-:W-:Y:S01]  /*1c20*/  IMAD R0, R12, 0x200, R13 ;  /* 0x000002000c007824 */ /* 0x000fe200078e020d */
[----:B------:R3:W-:Y:S01]  /*1c30*/  @P1 LDGSTS.E.BYPASS.LTC128B.128 [R239+0xf100], [R2.64], !P4 ;  /* 0x0f10000002ef1fae */ /* 0x0007e2000e101d50 */
[----:B------:R-:W-:Y:S01]  /*1c40*/  IMAD.X R29, R17, 0x1, R5, P0 ;  /* 0x00000001111d7824 */ /* 0x000fe200000e0605 */
[----:B------:R-:W-:Y:S01]  /*1c50*/  IADD3 R24, P0, R4, R19, RZ ;  /* 0x0000001304187210 */ /* 0x000fe20007f1e0ff */
[----:B------:R-:W-:Y:S01]  /*1c60*/  IMAD.SHL.U32 R212, R0, 0x2, RZ ;  /* 0x0000000200d47824 */ /* 0x000fe200078e00ff */
[----:B------:R-:W0:Y:S01]  /*1c70*/  LDGDEPBAR ;  /* 0x00000000000079af */ /* 0x000e220000000000 */
[----:B------:R-:W-:Y:S01]  /*1c80*/  LOP3.LUT P1, RZ, R26, 0x2, RZ, 0xc0, !PT ;  /* 0x000000021aff7812 */ /* 0x000fe2000782c0ff */
[----:B------:R-:W-:-:S02]  /*1c90*/  IMAD.SHL.U32 R4, R12, 0x8, RZ ;  /* 0x000000080c047824 */ /* 0x000fc400078e00ff */
[----:B------:R-:W-:Y:S01]  /*1ca0*/  IMAD.X R25, R5, 0x1, R20, P0 ;  /* 0x0000000105197824 */ /* 0x000fe200000e0614 */
[----:B------:R-:W-:Y:S01]  /*1cb0*/  IADD3 R223, R212, 0x8120, RZ ;  /* 0x00008120d4df7810 */ /* 0x000fe20007ffe0ff */
[----:B------:R-:W-:-:S05]  /*1cc0*/  IMAD.SHL.U32 R5, R15, 0x40, RZ ;  /* 0x000000400f057824 */ /* 0x000fca00078e00ff */
[----:B------:R-:W-:Y:S01]  /*1cd0*/  LOP3.LUT R98, R5, 0xfffffe00, RZ, 0xc0, !PT ;  /* 0xfffffe0005627812 */ /* 0x000fe200078ec0ff */
[----:B---3--:R-:W-:Y:S01]  /*1ce0*/  IMAD.SHL.U32 R2, R18, 0x40, RZ ;  /* 0x0000004012027824 */ /* 0x008fe200078e00ff */
[----:B------:R-:W-:-:S04]  /*1cf0*/  DEPBAR.LE SB0, 0x1 ;  /* 0x000080400000791a */ /* 0x000fc80000000000 */
[----:B------:R-:W-:Y:S01]  /*1d00*/  LOP3.LUT R0, R2, 0x1c0, RZ, 0xc0, !PT ;  /* 0x000001c002007812 */ /* 0x000fe200078ec0ff */
[----:B------:R-:W-:Y:S01]  /*1d10*/  IMAD.WIDE R2, R250, 0x2, RZ ;  /* 0x00000002fa027825 */ /* 0x000fe200078e02ff */
[----:B------:R-:W-:-:S04]  /*1d20*/  DEPBAR.LE SB0, 0x0 ;  /* 0x000080000000791a */ /* 0x000fc80000000000 */
[----:B------:R-:W-:Y:S01]  /*1d30*/  BAR.SYNC.DEFER_BLOCKING 0x0 ;  /* 0x0000000000007b1d */ /* 0x000fe20000010000 */
[----:B--2---:R-:W-:Y:S02]  /*1d40*/  IADD3 R6, P0, R16, R2, RZ ;  /* 0x0000000210067210 */ /* 0x004fe40007f1e0ff */
[----:B------:R-:W-:Y:S02]  /*1d50*/  LOP3.LUT R5, R0, 0x8, R4, 0xf8, !PT ;  /* 0x0000000800057812 */ /* 0x000fe400078ef804 */
[----:B------:R-:W-:Y:S01]  /*1d60*/  IADD3 R4, R212, 0x8100, RZ ;  /* 0x00008100d4047810 */ /* 0x000fe20007ffe0ff */
[----:B------:R-:W-:Y:S01]  /*1d70*/  IMAD.X R7, R17, 0x1, R3, P0 ;  /* 0x0000000111077824 */ /* 0x000fe200000e0603 */
[----:B------:R-:W-:Y:S02]  /*1d80*/  SHF.R.U32.HI R0, RZ, 0x3, R0 ;  /* 0x00000003ff007819 */ /* 0x000fe40000011600 */
[----:B------:R-:W-:Y:S01]  /*1d90*/  IADD3 R12, P0, R2, R19, RZ ;  /* 0x00000013020c7210 */ /* 0x000fe20007f1e0ff */
[----:B------:R-:W-:Y:S01]  /*1da0*/  IMAD.MOV.U32 R2, RZ, RZ, 0x40 ;  /* 0x00000040ff027424 */ /* 0x000fe200078e00ff */
[----:B------:R-:W-:Y:S01]  /*1db0*/  @P1 IADD3 R223, R4, -0x20, RZ ;  /* 0xffffffe004df1810 */ /* 0x000fe20007ffe0ff */
[----:B------:R-:W-:Y:S01]  /*1dc0*/  IMAD.MOV.U32 R4, RZ, RZ, 0x10 ;  /* 0x00000010ff047424 */ /* 0x000fe200078e00ff */
[----:B------:R-:W-:Y:S01]  /*1dd0*/  LOP3.LUT R97, R5, R0, RZ, 0x3c, !PT ;  /* 0x0000000005617212 */ /* 0x000fe200078e3cff */
[----:B------:R-:W-:Y:S01]  /*1de0*/  IMAD R0, R99, 0x400, R98 ;  /* 0x0000040063007824 */ /* 0x000fe200078e0262 */
[----:B------:R-:W-:Y:S01]  /*1df0*/  R2P PR, R18, 0x6 ;  /* 0x0000000612007804 */ /* 0x000fe20000000000 */
[----:B------:R-:W-:Y:S01]  /*1e00*/  IMAD.X R13, R3, 0x1, R20, P0 ;  /* 0x00000001030d7824 */ /* 0x000fe200000e0614 */
[----:B------:R-:W-:Y:S01]  /*1e10*/  ISETP.GE.AND P0, PT, R252, c[0x0][0x1d4], PT ;  /* 0x00007500fc007a0c */ /* 0x000fe20003f06270 */
[----:B------:R-:W-:Y:S01]  /*1e20*/  IMAD.IADD R0, R97, 0x1, R0 ;  /* 0x0000000161007824 */ /* 0x000fe200078e0200 */
[----:B------:R-:W-:-:S02]  /*1e30*/  IADD3 R238, R223, 0x800, RZ ;  /* 0x00000800dfee7810 */ /* 0x000fc40007ffe0ff */
[----:B------:R-:W-:Y:S01]  /*1e40*/  ISETP.LT.OR P0, PT, R14, 0x1, P0 ;  /* 0x000000010e00780c */ /* 0x000fe20000701670 */
[----:B------:R-:W-:Y:S01]  /*1e50*/  IMAD.SHL.U32 R219, R0, 0x2, RZ ;  /* 0x0000000200db7824 */ /* 0x000fe200078e00ff */
[----:B------:R-:W-:Y:S01]  /*1e60*/  SEL R4, R4, 0xfffffff0, !P1 ;  /* 0xfffffff004047807 */ /* 0x000fe20004800000 */
[----:B------:R-:W-:Y:S01]  /*1e70*/  LDSM.16.M88.4 R20, [R212+0x8100] ;  /* 0x00810000d414783b */ /* 0x000fe20000000200 */
[----:B------:R-:W-:Y:S01]  /*1e80*/  ISETP.GE.AND P1, PT, R42, c[0x0][0x1d4], PT ;  /* 0x000075002a007a0c */ /* 0x000fe20003f26270 */
[----:B------:R-:W-:Y:S01]  /*1e90*/  IMAD.MOV.U32 R0, RZ, RZ, 0x20 ;  /* 0x00000020ff007424 */ /* 0x000fe200078e00ff */
[C---:B------:R-:W-:Y:S01]  /*1ea0*/  IADD3 R237, R223.reuse, 0x1000, RZ ;  /* 0x00001000dfed7810 */ /* 0x040fe20007ffe0ff */
[----:B------:R-:W-:Y:S01]  /*1eb0*/  IMAD R220, R4, 0x2, R219 ;  /* 0x0000000204dc7824 */ /* 0x000fe200078e02db */
[----:B-1----:R-:W-:Y:S01]  /*1ec0*/  LDSM.16.M88.4 R8, [R219+0x10100] ;  /* 0x01010000db08783b */ /* 0x002fe20000000200 */
[C---:B------:R-:W-:Y:S02]  /*1ed0*/  IADD3 R236, R223.reuse, 0x1800, RZ ;  /* 0x00001800dfec7810 */ /* 0x040fe40007ffe0ff */
[----:B------:R-:W-:Y:S01]  /*1ee0*/  SEL R0, R0, 0xffffffe0, !P2 ;  /* 0xffffffe000007807 */ /* 0x000fe20005000000 */
[----:B------:R-:W-:Y:S01]  /*1ef0*/  LDSM.16.M88.4 R16, [R220+0x10100] ;  /* 0x01010000dc10783b */ /* 0x000fe20000000200 */
[----:B------:R-:W-:-:S02]  /*1f00*/  IADD3 R235, R223, 0x2000, RZ ;  /* 0x00002000dfeb7810 */ /* 0x000fc40007ffe0ff */
[C---:B------:R-:W-:Y:S01]  /*1f10*/  IADD3 R234, R223.reuse, 0x2800, RZ ;  /* 0x00002800dfea7810 */ /* 0x040fe20007ffe0ff */
[----:B------:R-:W-:Y:S01]  /*1f20*/  LDSM.16.M88.4 R32, [R212+0x8900] ;  /* 0x00890000d420783b */ /* 0x000fe20000000200 */
[C---:B------:R-:W-:Y:S01]  /*1f30*/  IMAD R222, R0.reuse, 0x2, R219 ;  /* 0x0000000200de7824 */ /* 0x040fe200078e02db */
[C---:B------:R-:W-:Y:S01]  /*1f40*/  IADD3 R233, R223.reuse, 0x3000, RZ ;  /* 0x00003000dfe97810 */ /* 0x040fe20007ffe0ff */
[----:B------:R-:W-:Y:S01]  /*1f50*/  IMAD R221, R0, 0x2, R220 ;  /* 0x0000000200dd7824 */ /* 0x000fe200078e02dc */
[----:B------:R-:W1:Y:S01]  /*1f60*/  LDSM.16.M88.4 R44, [R212+0x9100] ;  /* 0x00910000d42c783b */ /* 0x000e620000000200 */
[C---:B------:R-:W-:Y:S02]  /*1f70*/  IADD3 R232, R223.reuse, 0x3800, RZ ;  /* 0x00003800dfe87810 */ /* 0x040fe40007ffe0ff */
[C---:B------:R-:W-:Y:S01]  /*1f80*/  IADD3 R231, R223.reuse, 0x4000, RZ ;  /* 0x00004000dfe77810 */ /* 0x040fe20007ffe0ff */
[----:B------:R-:W2:Y:S01]  /*1f90*/  LDSM.16.M88.4 R48, [R212+0x9900] ;  /* 0x00990000d430783b */ /* 0x000ea20000000200 */
[----:B------:R-:W-:-:S02]  /*1fa0*/  IADD3 R230, R223, 0x4800, RZ ;  /* 0x00004800dfe67810 */ /* 0x000fc40007ffe0ff */
[C---:B------:R-:W-:Y:S01]  /*1fb0*/  IADD3 R229, R223.reuse, 0x5000, RZ ;  /* 0x00005000dfe57810 */ /* 0x040fe20007ffe0ff */
[----:B------:R-:W-:Y:S01]  /*1fc0*/  LDSM.16.M88.4 R60, [R223] ;  /* 0x00000000df3c783b */ /* 0x000fe20000000200 */
[C---:B------:R-:W-:Y:S02]  /*1fd0*/  IADD3 R228, R223.reuse, 0x5800, RZ ;  /* 0x00005800dfe47810 */ /* 0x040fe40007ffe0ff */
[C---:B------:R-:W-:Y:S01]  /*1fe0*/  IADD3 R227, R223.reuse, 0x6000, RZ ;  /* 0x00006000dfe37810 */ /* 0x040fe20007ffe0ff */
[----:B------:R-:W-:Y:S01]  /*1ff0*/  LDSM.16.M88.4 R72, [R223+0x800] ;  /* 0x00080000df48783b */ /* 0x000fe20000000200 */
[C---:B------:R-:W-:Y:S02]  /*2000*/  IADD3 R226, R223.reuse, 0x6800, RZ ;  /* 0x00006800dfe27810 */ /* 0x040fe40007ffe0ff */
[C---:B------:R-:W-:Y:S01]  /*2010*/  IADD3 R225, R223.reuse, 0x7000, RZ ;  /* 0x00007000dfe17810 */ /* 0x040fe20007ffe0ff */
[----:B------:R-:W-:Y:S01]  /*2020*/  LDSM.16.M88.4 R76, [R223+0x1000] ;  /* 0x00100000df4c783b */ /* 0x000fe20000000200 */
[----:B------:R-:W-:-:S03]  /*2030*/  IADD3 R224, R223, 0x7800, RZ ;  /* 0x00007800dfe07810 */ /* 0x000fc60007ffe0ff */
[----:B------:R-:W3:Y:S04]  /*2040*/  LDSM.16.M88.4 R80, [R223+0x1800] ;  /* 0x00180000df50783b */ /* 0x000ee80000000200 */
[----:B------:R-:W-:Y:S01]  /*2050*/  @!PT LDS RZ, [RZ] ;  /* 0x00000000fffff984 */ /* 0x000fe20000000800 */
[----:B------:R-:W-:Y:S01]  /*2060*/  @!PT LDS RZ, [RZ] ;  /* 0x00000000fffff984 */ /* 0x000fe20000000800 */
[----:B------:R-:W-:Y:S01]  /*2070*/  @!PT LDS RZ, [RZ] ;  /* 0x00000000fffff984 */ /* 0x000fe20000000800 */
[----:B------:R4:W-:Y:S01]  /*2080*/  LDGSTS.E.BYPASS.LTC128B.128 [R239+0x100], [R40.64], !P0 ;  /* 0x0010000028ef7fae */ /* 0x0009e2000c101d50 */
[----:B------:R-:W-:Y:S02]  /*2090*/  ISETP.LT.OR P0, PT, R14, 0x1, P1 ;  /* 0x000000010e00780c */ /* 0x000fe40000f01670 */
[----:B------:R-:W-:-:S11]  /*20a0*/  ISETP.GE.AND P1, PT, R27, c[0x0][0x1d4], PT ;  /* 0x000075001b007a0c */ /* 0x000fd60003f26270 */
[----:B------:R5:W-:Y:S01]  /*20b0*/  LDGSTS.E.BYPASS.LTC128B.128 [R239+0x2100], [R38.64], !P0 ;  /* 0x0210000026ef7fae */ /* 0x000be2000c101d50 */
[----:B------:R-:W-:Y:S01]  /*20c0*/  ISETP.LT.OR P0, PT, R14, 0x1, P1 ;  /* 0x000000010e00780c */ /* 0x000fe20000f01670 */
[----:B-1----:R-:W-:Y:S01]  /*20d0*/  HMMA.16816.F32 R56, R8, R44, RZ ;  /* 0x0000002c0838723c */ /* 0x002fe200000018ff */
[----:B------:R-:W-:-:S07]  /*20e0*/  ISETP.GE.AND P1, PT, R43, c[0x0][0x1d4], PT ;  /* 0x000075002b007a0c */ /* 0x000fce0003f26270 */
[----:B--2---:R-:W-:Y:S04]  /*20f0*/  HMMA.16816.F32 R52, R8, R48, RZ ;  /* 0x000000300834723c */ /* 0x004fe800000018ff */
[----:B------:R1:W-:Y:S01]  /*2100*/  LDGSTS.E.BYPASS.LTC128B.128 [R239+0x4100], [R28.64], !P0 ;  /* 0x041000001cef7fae */ /* 0x0003e2000c101d50 */
[C---:B------:R-:W-:Y:S02]  /*2110*/  ISETP.LT.OR P0, PT, R14.reuse, 0x1, P1 ;  /* 0x000000010e00780c */ /* 0x040fe40000f01670 */
[----:B------:R-:W-:-:S11]  /*2120*/  ISETP.LT.OR P1, PT, R14, 0x21, P1 ;  /* 0x000000210e00780c */ /* 0x000fd60000f21670 */
[----:B------:R2:W-:Y:S01]  /*2130*/  LDGSTS.E.BYPASS.LTC128B.128 [R239+0x6100], [R6.64], !P0 ;  /* 0x0610000006ef7fae */ /* 0x0005e2000c101d50 */
[----:B------:R-:W-:-:S04]  /*2140*/  ISETP.GE.AND P0, PT, R252, c[0x0][0x1d4], PT ;  /* 0x00007500fc007a0c */ /* 0x000fc80003f06270 */
[----:B------:R-:W-:Y:S01]  /*2150*/  ISETP.LT.OR P0, PT, R14, 0x21, P0 ;  /* 0x000000210e00780c */ /* 0x000fe20000701670 */
[----:B---3--:R-:W-:Y:S11]  /*2160*/  HMMA.16816.F32 R52, R16, R80, R52 ;  /* 0x000000501034723c */ /* 0x008ff60000001834 */
[----:B------:R-:W-:Y:S01]  /*2170*/  @!UPT UIADD3 URZ, URZ, URZ, URZ ;  /* 0x0000003f3f3ff290 */ /* 0x000fe2000fffe03f */
[----:B------:R5:W-:Y:S01]  /*2180*/  LDGSTS.E.BYPASS.LTC128B.128 [R239+0x1100], [R36.64], !P0 ;  /* 0x0110000024ef7fae */ /* 0x000be2000c101d50 */
[----:B------:R-:W-:-:S04]  /*2190*/  ISETP.GE.AND P0, PT, R42, c[0x0][0x1d4], PT ;  /* 0x000075002a007a0c */ /* 0x000fc80003f06270 */
[----:B------:R-:W-:Y:S11]  /*21a0*/  ISETP.LT.OR P0, PT, R14, 0x21, P0 ;  /* 0x000000210e00780c */ /* 0x000ff60000701670 */
[----:B------:R-:W-:Y:S02]  /*21b0*/  @!UPT UIADD3 URZ, URZ, URZ, URZ ;  /* 0x0000003f3f3ff290 */ /* 0x000fe4000fffe03f */
[----:B------:R1:W-:Y:S01]  /*21c0*/  LDGSTS.E.BYPASS.LTC128B.128 [R239+0x3100], [R30.64], !P0 ;  /* 0x031000001eef7fae */ /* 0x0003e2000c101d50 */
[----:B------:R-:W-:-:S04]  /*21d0*/  ISETP.GE.AND P0, PT, R27, c[0x0][0x1d4], PT ;  /* 0x000075001b007a0c */ /* 0x000fc80003f06270 */
[----:B------:R-:W-:Y:S01]  /*21e0*/  ISETP.LT.OR P0, PT, R14, 0x21, P0 ;  /* 0x000000210e00780c */ /* 0x000fe20000701670 */
[C---:B-----5:R-:W-:Y:S08]  /*21f0*/  HMMA.16816.F32 R36, R8.reuse, R32, RZ ;  /* 0x000000200824723c */ /* 0x060ff000000018ff */
[----:B------:R-:W-:Y:S04]  /*2200*/  HMMA.16816.F32 R32, R8, R34, RZ ;  /* 0x000000220820723c */ /* 0x000fe800000018ff */
[----:B------:R3:W-:Y:S01]  /*2210*/  LDGSTS.E.BYPASS.LTC128B.128 [R239+0x5100], [R24.64], !P0 ;  /* 0x0510000018ef7fae */ /* 0x0007e2000c101d50 */
[----:B------:R-:W-:-:S03]  /*2220*/  LOP3.LUT P0, RZ, R26, 0x4, RZ, 0xc0, !PT ;  /* 0x000000041aff7812 */ /* 0x000fc6000780c0ff */
[----:B------:R5:W-:Y:S01]  /*2230*/  LDGSTS.E.BYPASS.LTC128B.128 [R239+0x7100], [R12.64], !P1 ;  /* 0x071000000cef7fae */ /* 0x000be2000c901d50 */
[----:B------:R-:W-:Y:S02]  /*2240*/  SEL R2, R2, 0xffffffc0, !P0 ;  /* 0xffffffc002027807 */ /* 0x000fe40004000000 */
[----:B------:R-:W-:Y:S01]  /*2250*/  PLOP3.LUT P0, PT, PT, PT, UP0, 0x40, 0x0 ;  /* 0x000000000000781c */ /* 0x000fe20003f0e808 */
[----:B------:R-:W0:Y:S01]  /*2260*/  LDGDEPBAR ;  /* 0x00000000000079af */ /* 0x000e220000000000 */
[----:B-1----:R-:W-:Y:S01]  /*2270*/  HMMA.16816.F32 R28, R8, R20, RZ ;  /* 0x00000014081c723c */ /* 0x002fe200000018ff */
[----:B------:R-:W-:Y:S01]  /*2280*/  IMAD.IADD R218, R212, 0x1, R2 ;  /* 0x00000001d4da7824 */ /* 0x000fe200078e0202 */
[----:B------:R-:W-:Y:S01]  /*2290*/  ISETP.GT.AND P1, PT, R251, 0x3f, PT ;  /* 0x0000003ffb00780c */ /* 0x000fe20003f24270 */
[----:B------:R-:W-:-:S03]  /*22a0*/  IMAD.IADD R217, R2, 0x1, R223 ;  /* 0x0000000102d97824 */ /* 0x000fc600078e02df */
[----:B------:R-:W-:Y:S02]  /*22b0*/  LDSM.16.M88.4 R68, [R218+0x8100] ;  /* 0x00810000da44783b */ /* 0x000fe40000000200 */
[----:B------:R-:W-:Y:S02]  /*22c0*/  HMMA.16816.F32 R20, R8, R22, RZ ;  /* 0x000000160814723c */ /* 0x000fe400000018ff */
[----:B------:R-:W-:Y:S04]  /*22d0*/  LDSM.16.M88.4 R64, [R218+0x9100] ;  /* 0x00910000da40783b */ /* 0x000fe80000000200 */
[----:B------:R-:W-:Y:S02]  /*22e0*/  LDSM.16.M88.4 R84, [R218+0x9900] ;  /* 0x00990000da54783b */ /* 0x000fe40000000200 */
[----:B------:R-:W-:Y:S02]  /*22f0*/  HMMA.16816.F32 R36, R16, R72, R36 ;  /* 0x000000481024723c */ /* 0x000fe40000001824 */
[----:B------:R-:W-:Y:S04]  /*2300*/  LDSM.16.M88.4 R88, [R217] ;  /* 0x00000000d958783b */ /* 0x000fe80000000200 */
[----:B-----5:R-:W1:Y:S02]  /*2310*/  LDSM.16.M88.4 R12, [R222+0x10100] ;  /* 0x01010000de0c783b */ /* 0x020e640000000200 */
[C---:B---3--:R-:W-:Y:S02]  /*2320*/  HMMA.16816.F32 R24, R8.reuse, R46, RZ ;  /* 0x0000002e0818723c */ /* 0x048fe400000018ff */
[----:B------:R-:W-:Y:S06]  /*2330*/  LDSM.16.M88.4 R92, [R217+0x2800] ;  /* 0x00280000d95c783b */ /* 0x000fec0000000200 */
[----:B------:R-:W-:Y:S01]  /*2340*/  HMMA.16816.F32 R44, R8, R50, RZ ;  /* 0x00000032082c723c */ /* 0x000fe200000018ff */
[----:B------:R-:W3:Y:S07]  /*2350*/  LDSM.16.M88.4 R48, [R218+0x8900] ;  /* 0x00890000da30783b */ /* 0x000eee0000000200 */
[C---:B------:R-:W-:Y:S08]  /*2360*/  HMMA.16816.F32 R8, R16.reuse, R60, R28 ;  /* 0x0000003c1008723c */ /* 0x040ff0000000181c */
[C---:B------:R-:W-:Y:S01]  /*2370*/  HMMA.16816.F32 R32, R16.reuse, R74, R32 ;  /* 0x0000004a1020723c */ /* 0x040fe20000001820 */
[----:B------:R-:W-:Y:S07]  /*2380*/  LDSM.16.M88.4 R72, [R212+0xb100] ;  /* 0x00b10000d448783b */ /* 0x000fee0000000200 */
[C---:B----4-:R-:W-:Y:S01]  /*2390*/  HMMA.16816.F32 R40, R16.reuse, R62, R20 ;  /* 0x0000003e1028723c */ /* 0x050fe20000001814 */
[----:B------:R-:W4:Y:S07]  /*23a0*/  LDSM.16.M88.4 R20, [R221+0x10100] ;  /* 0x01010000dd14783b */ /* 0x000f2e0000000200 */
[C---:B------:R-:W-:Y:S08]  /*23b0*/  HMMA.16816.F32 R28, R16.reuse, R76, R56 ;  /* 0x0000004c101c723c */ /* 0x040ff00000001838 */
[C---:B------:R-:W-:Y:S01]  /*23c0*/  HMMA.16816.F32 R24, R16.reuse, R78, R24 ;  /* 0x0000004e1018723c */ /* 0x040fe20000001818 */
[----:B------:R-:W5:Y:S07]  /*23d0*/  LDSM.16.M88.4 R76, [R217+0x800] ;  /* 0x00080000d94c783b */ /* 0x000f6e0000000200 */
[----:B------:R-:W-:Y:S01]  /*23e0*/  HMMA.16816.F32 R16, R16, R82, R44 ;  /* 0x000000521010723c */ /* 0x000fe2000000182c */
[----:B------:R-:W2:Y:S07]  /*23f0*/  LDSM.16.M88.4 R80, [R217+0x1000] ;  /* 0x00100000d950783b */ /* 0x000eae0000000200 */
[C---:B-1----:R-:W-:Y:S08]  /*2400*/  HMMA.16816.F32 R8, R12.reuse, R68, R8 ;  /* 0x000000440c08723c */ /* 0x042ff00000001808 */
[C---:B---3--:R-:W-:Y:S08]  /*2410*/  HMMA.16816.F32 R60, R12.reuse, R48, R36 ;  /* 0x000000300c3c723c */ /* 0x048ff00000001824 */
[C---:B------:R-:W-:Y:S01]  /*2420*/  HMMA.16816.F32 R56, R12.reuse, R50, R32 ;  /* 0x000000320c38723c */ /* 0x040fe20000001820 */
[----:B------:R-:W-:Y:S07]  /*2430*/  LDSM.16.M88.4 R32, [R212+0xa100] ;  /* 0x00a10000d420783b */ /* 0x000fee0000000200 */
[C---:B------:R-:W-:Y:S08]  /*2440*/  HMMA.16816.F32 R48, R12.reuse, R64, R28 ;  /* 0x000000400c30723c */ /* 0x040ff0000000181c */
[C---:B------:R-:W-:Y:S01]  /*2450*/  HMMA.16816.F32 R44, R12.reuse, R70, R40 ;  /* 0x000000460c2c723c */ /* 0x040fe20000001828 */
[----:B------:R-:W-:Y:S07]  /*2460*/  LDSM.16.M88.4 R68, [R212+0xa900] ;  /* 0x00a90000d444783b */ /* 0x000fee0000000200 */
[C---:B------:R-:W-:Y:S01]  /*2470*/  HMMA.16816.F32 R28, R12.reuse, R86, R16 ;  /* 0x000000560c1c723c */ /* 0x040fe20000001810 */
[----:B------:R-:W1:Y:S07]  /*2480*/  LDSM.16.M88.4 R16, [R217+0x1800] ;  /* 0x00180000d910783b */ /* 0x000e6e0000000200 */
[C---:B------:R-:W-:Y:S08]  /*2490*/  HMMA.16816.F32 R40, R12.reuse, R66, R24 ;  /* 0x000000420c28723c */ /* 0x040ff00000001818 */
[----:B------:R-:W-:Y:S01]  /*24a0*/  HMMA.16816.F32 R64, R12, R84, R52 ;  /* 0x000000540c40723c */ /* 0x000fe20000001834 */
[----:B------:R-:W-:Y:S04]  /*24b0*/  LDSM.16.M88.4 R12, [R220+0x14100] ;  /* 0x01410000dc0c783b */ /* 0x000fe80000000200 */
[----:B------:R-:W-:Y:S03]  /*24c0*/  LDSM.16.M88.4 R84, [R223+0x2000] ;  /* 0x00200000df54783b */ /* 0x000fe60000000200 */
[C---:B----4-:R-:W-:Y:S01]  /*24d0*/  HMMA.16816.F32 R24, R20.reuse, R88, R8 ;  /* 0x000000581418723c */ /* 0x050fe20000001808 */
[----:B------:R-:W3:Y:S07]  /*24e0*/  LDSM.16.M88.4 R8, [R219+0x14100] ;  /* 0x01410000db08783b */ /* 0x000eee0000000200 */
[C---:B------:R-:W-:Y:S01]  /*24f0*/  HMMA.16816.F32 R36, R20.reuse, R90, R44 ;  /* 0x0000005a1424723c */ /* 0x040fe2000000182c */
[----:B------:R-:W-:Y:S07]  /*2500*/  LDSM.16.M88.4 R88, [R217+0x2000] ;  /* 0x00200000d958783b */ /* 0x000fee0000000200 */
[C---:B-----5:R-:W-:Y:S08]  /*2510*/  HMMA.16816.F32 R44, R20.reuse, R76, R60 ;  /* 0x0000004c142c723c */ /* 0x060ff0000000183c */
[C---:B------:R-:W-:Y:S01]  /*2520*/  HMMA.16816.F32 R56, R20.reuse, R78, R56 ;  /* 0x0000004e1438723c */ /* 0x040fe20000001838 */
[----:B------:R-:W4:Y:S07]  /*2530*/  LDSM.16.M88.4 R76, [R212+0xb900] ;  /* 0x00b90000d44c783b */ /* 0x000f2e0000000200 */
[C---:B--2---:R-:W-:Y:S08]  /*2540*/  HMMA.16816.F32 R52, R20.reuse, R80, R48 ;  /* 0x000000501434723c */ /* 0x044ff00000001830 */
[C---:B------:R-:W-:Y:S01]  /*2550*/  HMMA.16816.F32 R48, R20.reuse, R82, R40 ;  /* 0x000000521430723c */ /* 0x040fe20000001828 */
[----:B------:R-:W2:Y:S07]  /*2560*/  LDSM.16.M88.4 R80, [R223+0x2800] ;  /* 0x00280000df50783b */ /* 0x000eae0000000200 */
[C---:B-1----:R-:W-:Y:S08]  /*2570*/  HMMA.16816.F32 R60, R20.reuse, R16, R64 ;  /* 0x00000010143c723c */ /* 0x042ff00000001840 */
[----:B------:R-:W-:Y:S08]  /*2580*/  HMMA.16816.F32 R20, R20, R18, R28 ;  /* 0x000000121414723c */ /* 0x000ff0000000181c */
[C---:B---3--:R-:W-:Y:S08]  /*2590*/  HMMA.16816.F32 R16, R8.reuse, R32, R24 ;  /* 0x000000200810723c */ /* 0x048ff00000001818 */
[C---:B------:R-:W-:Y:S01]  /*25a0*/  HMMA.16816.F32 R64, R8.reuse, R72, R52 ;  /* 0x000000480840723c */ /* 0x040fe20000001834 */
[----:B------:R-:W1:Y:S07]  /*25b0*/  LDSM.16.M88.4 R52, [R223+0x3000] ;  /* 0x00300000df34783b */ /* 0x000e6e0000000200 */
[C---:B------:R-:W-:Y:S08]  /*25c0*/  HMMA.16816.F32 R24, R8.reuse, R34, R36 ;  /* 0x000000220818723c */ /* 0x040ff00000001824 */
[C---:B------:R-:W-:Y:S08]  /*25d0*/  HMMA.16816.F32 R40, R8.reuse, R70, R56 ;  /* 0x000000460828723c */ /* 0x040ff00000001838 */
[C---:B------:R-:W-:Y:S01]  /*25e0*/  HMMA.16816.F32 R28, R8.reuse, R68, R44 ;  /* 0x00000044081c723c */ /* 0x040fe2000000182c */
[----:B------:R-:W-:Y:S04]  /*25f0*/  LDSM.16.M88.4 R68, [R218+0xa100] ;  /* 0x00a10000da44783b */ /* 0x000fe80000000200 */
[----:B------:R-:W-:Y:S03]  /*2600*/  LDSM.16.M88.4 R44, [R223+0x3800] ;  /* 0x00380000df2c783b */ /* 0x000fe60000000200 */
[C---:B------:R-:W-:Y:S01]  /*2610*/  HMMA.16816.F32 R48, R8.reuse, R74, R48 ;  /* 0x0000004a0830723c */ /* 0x040fe20000001830 */
[----:B------:R-:W-:Y:S07]  /*2620*/  LDSM.16.M88.4 R72, [R218+0xa900] ;  /* 0x00a90000da48783b */ /* 0x000fee0000000200 */
[C---:B----4-:R-:W-:Y:S08]  /*2630*/  HMMA.16816.F32 R56, R8.reuse, R76, R60 ;  /* 0x0000004c0838723c */ /* 0x050ff0000000183c */
[----:B------:R-:W-:Y:S01]  /*2640*/  HMMA.16816.F32 R36, R8, R78, R20 ;  /* 0x0000004e0824723c */ /* 0x000fe20000001814 */
[----:B------:R-:W3:Y:S04]  /*2650*/  LDSM.16.M88.4 R8, [R222+0x14100] ;  /* 0x01410000de08783b */ /* 0x000ee80000000200 */
[----:B------:R-:W4:Y:S03]  /*2660*/  LDSM.16.M88.4 R76, [R218+0xb100] ;  /* 0x00b10000da4c783b */ /* 0x000f260000000200 */
[C---:B------:R-:W-:Y:S01]  /*2670*/  HMMA.16816.F32 R32, R12.reuse, R84, R16 ;  /* 0x000000540c20723c */ /* 0x040fe20000001810 */
[----:B------:R-:W-:Y:S07]  /*2680*/  LDSM.16.M88.4 R16, [R221+0x14100] ;  /* 0x01410000dd10783b */ /* 0x000fee0000000200 */
[C---:B--2---:R-:W-:Y:S08]  /*2690*/  HMMA.16816.F32 R20, R12.reuse, R80, R28 ;  /* 0x000000500c14723c */ /* 0x044ff0000000181c */
[C---:B------:R-:W-:Y:S01]  /*26a0*/  HMMA.16816.F32 R24, R12.reuse, R86, R24 ;  /* 0x000000560c18723c */ /* 0x040fe20000001818 */
[----:B------:R-:W2:Y:S07]  /*26b0*/  LDSM.16.M88.4 R84, [R218+0xb900] ;  /* 0x00b90000da54783b */ /* 0x000eae0000000200 */
[C---:B------:R-:W-:Y:S01]  /*26c0*/  HMMA.16816.F32 R28, R12.reuse, R82, R40 ;  /* 0x000000520c1c723c */ /* 0x040fe20000001828 */
[----:B------:R-:W-:Y:S07]  /*26d0*/  LDSM.16.M88.4 R80, [R217+0x3800] ;  /* 0x00380000d950783b */ /* 0x000fee0000000200 */
[C---:B-1----:R-:W-:Y:S08]  /*26e0*/  HMMA.16816.F32 R60, R12.reuse, R52, R64 ;  /* 0x000000340c3c723c */ /* 0x042ff00000001840 */
[----:B------:R-:W-:Y:S01]  /*26f0*/  HMMA.16816.F32 R48, R12, R54, R48 ;  /* 0x000000360c30723c */ /* 0x000fe20000001830 */
[----:B------:R-:W-:Y:S07]  /*2700*/  LDSM.16.M88.4 R52, [R212+0xc900] ;  /* 0x00c90000d434783b */ /* 0x000fee0000000200 */
[----:B---3--:R-:W-:Y:S01]  /*2710*/  HMMA.16816.F32 R40, R8, R68, R32 ;  /* 0x000000440828723c */ /* 0x008fe20000001820 */
[----:B------:R-:W1:Y:S07]  /*2720*/  LDSM.16.M88.4 R32, [R217+0x3000] ;  /* 0x00300000d920783b */ /* 0x000e6e0000000200 */
[C---:B------:R-:W-:Y:S08]  /*2730*/  HMMA.16816.F32 R56, R12.reuse, R44, R56 ;  /* 0x0000002c0c38723c */ /* 0x040ff00000001838 */
[----:B------:R-:W-:Y:S08]  /*2740*/  HMMA.16816.F32 R44, R12, R46, R36 ;  /* 0x0000002e0c2c723c */ /* 0x000ff00000001824 */
[C---:B------:R-:W-:Y:S08]  /*2750*/  HMMA.16816.F32 R36, R8.reuse, R70, R24 ;  /* 0x000000460824723c */ /* 0x040ff00000001818 */
[C---:B------:R-:W-:Y:S08]  /*2760*/  HMMA.16816.F32 R12, R8.reuse, R72, R20 ;  /* 0x00000048080c723c */ /* 0x040ff00000001814 */
[C---:B------:R-:W-:Y:S08]  /*2770*/  HMMA.16816.F32 R28, R8.reuse, R74, R28 ;  /* 0x0000004a081c723c */ /* 0x040ff0000000181c */
[C---:B----4-:R-:W-:Y:S08]  /*2780*/  HMMA.16816.F32 R24, R8.reuse, R76, R60 ;  /* 0x0000004c0818723c */ /* 0x050ff0000000183c */
[C---:B------:R-:W-:Y:S01]  /*2790*/  HMMA.16816.F32 R20, R8.reuse, R78, R48 ;  /* 0x0000004e0814723c */ /* 0x040fe20000001830 */
[----:B------:R-:W-:Y:S07]  /*27a0*/  LDSM.16.M88.4 R76, [R223+0x4000] ;  /* 0x00400000df4c783b */ /* 0x000fee0000000200 */
[C---:B--2---:R-:W-:Y:S08]  /*27b0*/  HMMA.16816.F32 R56, R8.reuse, R84, R56 ;  /* 0x000000540838723c */ /* 0x044ff00000001838 */
[----:B------:R-:W-:Y:S01]  /*27c0*/  HMMA.16816.F32 R72, R8, R86, R44 ;  /* 0x000000560848723c */ /* 0x000fe2000000182c */
[----:B------:R-:W-:Y:S04]  /*27d0*/  LDSM.16.M88.4 R8, [R219+0x18100] ;  /* 0x01810000db08783b */ /* 0x000fe80000000200 */
[----:B------:R-:W-:Y:S03]  /*27e0*/  LDSM.16.M88.4 R84, [R217+0x5800] ;  /* 0x00580000d954783b */ /* 0x000fe60000000200 */
[C---:B------:R-:W-:Y:S01]  /*27f0*/  HMMA.16816.F32 R68, R16.reuse, R88, R40 ;  /* 0x000000581044723c */ /* 0x040fe20000001828 */
[----:B------:R-:W2:Y:S07]  /*2800*/  LDSM.16.M88.4 R40, [R212+0xc100] ;  /* 0x00c10000d428783b */ /* 0x000eae0000000200 */
[C---:B------:R-:W-:Y:S01]  /*2810*/  HMMA.16816.F32 R64, R16.reuse, R90, R36 ;  /* 0x0000005a1040723c */ /* 0x040fe20000001824 */
[----:B------:R-:W3:Y:S04]  /*2820*/  LDSM.16.M88.4 R36, [R212+0xd100] ;  /* 0x00d10000d424783b */ /* 0x000ee80000000200 */
[----:B------:R-:W-:Y:S03]  /*2830*/  LDSM.16.M88.4 R88, [R218+0xf900] ;  /* 0x00f90000da58783b */ /* 0x000fe60000000200 */
[C---:B------:R-:W-:Y:S08]  /*2840*/  HMMA.16816.F32 R48, R16.reuse, R94, R28 ;  /* 0x0000005e1030723c */ /* 0x040ff0000000181c */
[C---:B-1----:R-:W-:Y:S08]  /*2850*/  HMMA.16816.F32 R44, R16.reuse, R32, R24 ;  /* 0x00000020102c723c */ /* 0x042ff00000001818 */
[C---:B------:R-:W-:Y:S01]  /*2860*/  HMMA.16816.F32 R28, R16.reuse, R34, R20 ;  /* 0x00000022101c723c */ /* 0x040fe20000001814 */
[----:B------:R-:W1:Y:S07]  /*2870*/  LDSM.16.M88.4 R32, [R212+0xd900] ;  /* 0x00d90000d420783b */ /* 0x000e6e0000000200 */
[C---:B------:R-:W-:Y:S01]  /*2880*/  HMMA.16816.F32 R60, R16.reuse, R92, R12 ;  /* 0x0000005c103c723c */ /* 0x040fe2000000180c */
[----:B------:R-:W4:Y:S07]  /*2890*/  LDSM.16.M88.4 R12, [R220+0x18100] ;  /* 0x01810000dc0c783b */ /* 0x000f2e0000000200 */
[C---:B------:R-:W-:Y:S08]  /*28a0*/  HMMA.16816.F32 R24, R16.reuse, R80, R56 ;  /* 0x000000501018723c */ /* 0x040ff00000001838 */
[----:B------:R-:W-:Y:S01]  /*28b0*/  HMMA.16816.F32 R20, R16, R82, R72 ;  /* 0x000000521014723c */ /* 0x000fe20000001848 */
[----:B------:R-:W5:Y:S04]  /*28c0*/  LDSM.16.M88.4 R80, [R223+0x4800] ;  /* 0x00480000df50783b */ /* 0x000f680000000200 */
[----:B------:R-:W-:Y:S03]  /*28d0*/  LDSM.16.M88.4 R72, [R223+0x5800] ;  /* 0x00580000df48783b */ /* 0x000fe60000000200 */
[C---:B--2---:R-:W-:Y:S01]  /*28e0*/  HMMA.16816.F32 R16, R8.reuse, R40, R68 ;  /* 0x000000280810723c */ /* 0x044fe20000001844 */
[----:B------:R-:W2:Y:S07]  /*28f0*/  LDSM.16.M88.4 R68, [R223+0x5000] ;  /* 0x00500000df44783b */ /* 0x000eae0000000200 */
[C---:B------:R-:W-:Y:S01]  /*2900*/  HMMA.16816.F32 R40, R8.reuse, R42, R64 ;  /* 0x0000002a0828723c */ /* 0x040fe20000001840 */
[----:B------:R-:W-:Y:S07]  /*2910*/  LDSM.16.M88.4 R64, [R218+0xd100] ;  /* 0x00d10000da40783b */ /* 0x000fee0000000200 */
[C---:B------:R-:W-:Y:S08]  /*2920*/  HMMA.16816.F32 R60, R8.reuse, R52, R60 ;  /* 0x00000034083c723c */ /* 0x040ff0000000183c */
[C---:B------:R-:W-:Y:S08]  /*2930*/  HMMA.16816.F32 R56, R8.reuse, R54, R48 ;  /* 0x000000360838723c */ /* 0x040ff00000001830 */
[C---:B---3--:R-:W-:Y:S08]  /*2940*/  HMMA.16816.F32 R52, R8.reuse, R36, R44 ;  /* 0x000000240834723c */ /* 0x048ff0000000182c */
[C---:B------:R-:W-:Y:S01]  /*2950*/  HMMA.16816.F32 R48, R8.reuse, R38, R28 ;  /* 0x000000260830723c */ /* 0x040fe2000000181c */
[----:B------:R-:W-:Y:S07]  /*2960*/  LDSM.16.M88.4 R36, [R218+0xc900] ;  /* 0x00c90000da24783b */ /* 0x000fee0000000200 */
[C---:B-1----:R-:W-:Y:S01]  /*2970*/  HMMA.16816.F32 R44, R8.reuse, R32, R24 ;  /* 0x00000020082c723c */ /* 0x042fe20000001818 */
[----:B------:R-:W-:Y:S07]  /*2980*/  LDSM.16.M88.4 R24, [R218+0xc100] ;  /* 0x00c10000da18783b */ /* 0x000fee0000000200 */
[----:B------:R-:W-:Y:S01]  /*2990*/  HMMA.16816.F32 R28, R8, R34, R20 ;  /* 0x00000022081c723c */ /* 0x000fe20000001814 */
[----:B------:R-:W1:Y:S07]  /*29a0*/  LDSM.16.M88.4 R8, [R222+0x18100] ;  /* 0x01810000de08783b */ /* 0x000e6e0000000200 */
[C---:B----4-:R-:W-:Y:S08]  /*29b0*/  HMMA.16816.F32 R20, R12.reuse, R76, R16 ;  /* 0x0000004c0c14723c */ /* 0x050ff00000001810 */
[C---:B------:R-:W-:Y:S01]  /*29c0*/  HMMA.16816.F32 R16, R12.reuse, R78, R40 ;  /* 0x0000004e0c10723c */ /* 0x040fe20000001828 */
[----:B------:R-:W3:Y:S07]  /*29d0*/  LDSM.16.M88.4 R76, [R218+0xd900] ;  /* 0x00d90000da4c783b */ /* 0x000eee0000000200 */
[C---:B-----5:R-:W-:Y:S08]  /*29e0*/  HMMA.16816.F32 R32, R12.reuse, R80, R60 ;  /* 0x000000500c20723c */ /* 0x060ff0000000183c */
[C---:B------:R-:W-:Y:S01]  /*29f0*/  HMMA.16816.F32 R56, R12.reuse, R82, R56 ;  /* 0x000000520c38723c */ /* 0x040fe20000001838 */
[----:B------:R-:W-:Y:S07]  /*2a00*/  LDSM.16.M88.4 R80, [R223+0x6000] ;  /* 0x00600000df50783b */ /* 0x000fee0000000200 */
[C---:B--2---:R-:W-:Y:S08]  /*2a10*/  HMMA.16816.F32 R52, R12.reuse, R68, R52 ;  /* 0x000000440c34723c */ /* 0x044ff00000001834 */
[C---:B------:R-:W-:Y:S08]  /*2a20*/  HMMA.16816.F32 R60, R12.reuse, R70, R48 ;  /* 0x000000460c3c723c */ /* 0x040ff00000001830 */
[C---:B------:R-:W-:Y:S01]  /*2a30*/  HMMA.16816.F32 R68, R12.reuse, R72, R44 ;  /* 0x000000480c44723c */ /* 0x040fe2000000182c */
[----:B------:R-:W-:Y:S07]  /*2a40*/  LDSM.16.M88.4 R44, [R217+0x4000] ;  /* 0x00400000d92c783b */ /* 0x000fee0000000200 */
[----:B------:R-:W-:Y:S01]  /*2a50*/  HMMA.16816.F32 R48, R12, R74, R28 ;  /* 0x0000004a0c30723c */ /* 0x000fe2000000181c */
[----:B------:R-:W2:Y:S07]  /*2a60*/  LDSM.16.M88.4 R12, [R221+0x18100] ;  /* 0x01810000dd0c783b */ /* 0x000eae0000000200 */
[C---:B-1----:R-:W-:Y:S08]  /*2a70*/  HMMA.16816.F32 R40, R8.reuse, R24, R20 ;  /* 0x000000180828723c */ /* 0x042ff00000001814 */
[C---:B------:R-:W-:Y:S08]  /*2a80*/  HMMA.16816.F32 R16, R8.reuse, R26, R16 ;  /* 0x0000001a0810723c */ /* 0x040ff00000001810 */
[C---:B------:R-:W-:Y:S01]  /*2a90*/  HMMA.16816.F32 R28, R8.reuse, R36, R32 ;  /* 0x00000024081c723c */ /* 0x040fe20000001820 */
[----:B------:R-:W1:Y:S07]  /*2aa0*/  LDSM.16.M88.4 R32, [R217+0x4800] ;  /* 0x00480000d920783b */ /* 0x000e6e0000000200 */
[C---:B------:R-:W-:Y:S01]  /*2ab0*/  HMMA.16816.F32 R24, R8.reuse, R38, R56 ;  /* 0x000000260818723c */ /* 0x040fe20000001838 */
[----:B------:R-:W4:Y:S07]  /*2ac0*/  LDSM.16.M88.4 R36, [R217+0x5000] ;  /* 0x00500000d924783b */ /* 0x000f2e0000000200 */
[C---:B------:R-:W-:Y:S01]  /*2ad0*/  HMMA.16816.F32 R20, R8.reuse, R64, R52 ;  /* 0x000000400814723c */ /* 0x040fe20000001834 */
[----:B------:R-:W-:Y:S07]  /*2ae0*/  LDSM.16.M88.4 R52, [R212+0xe900] ;  /* 0x00e90000d434783b */ /* 0x000fee0000000200 */
[C---:B------:R-:W-:Y:S01]  /*2af0*/  HMMA.16816.F32 R56, R8.reuse, R66, R60 ;  /* 0x000000420838723c */ /* 0x040fe2000000183c */
[----:B------:R-:W-:Y:S07]  /*2b00*/  LDSM.16.M88.4 R60, [R212+0xe100] ;  /* 0x00e10000d43c783b */ /* 0x000fee0000000200 */
[C---:B---3--:R-:W-:Y:S08]  /*2b10*/  HMMA.16816.F32 R68, R8.reuse, R76, R68 ;  /* 0x0000004c0844723c */ /* 0x048ff00000001844 */
[----:B------:R-:W-:Y:S01]  /*2b20*/  HMMA.16816.F32 R76, R8, R78, R48 ;  /* 0x0000004e084c723c */ /* 0x000fe20000001830 */
[----:B------:R-:W3:Y:S07]  /*2b30*/  LDSM.16.M88.4 R8, [R219+0x1c100] ;  /* 0x01c10000db08783b */ /* 0x000eee0000000200 */
[C---:B--2---:R-:W-:Y:S01]  /*2b40*/  HMMA.16816.F32 R72, R12.reuse, R44, R40 ;  /* 0x0000002c0c48723c */ /* 0x044fe20000001828 */
[----:B------:R-:W2:Y:S07]  /*2b50*/  LDSM.16.M88.4 R40, [R212+0xf100] ;  /* 0x00f10000d428783b */ /* 0x000eae0000000200 */
[C---:B------:R-:W-:Y:S01]  /*2b60*/  HMMA.16816.F32 R64, R12.reuse, R46, R16 ;  /* 0x0000002e0c40723c */ /* 0x040fe20000001810 */
[----:B------:R-:W-:Y:S07]  /*2b70*/  LDSM.16.M88.4 R16, [R220+0x1c100] ;  /* 0x01c10000dc10783b */ /* 0x000fee0000000200 */
[C---:B-1----:R-:W-:Y:S08]  /*2b80*/  HMMA.16816.F32 R48, R12.reuse, R32, R28 ;  /* 0x000000200c30723c */ /* 0x042ff0000000181c */
[C---:B------:R-:W-:Y:S08]  /*2b90*/  HMMA.16816.F32 R44, R12.reuse, R34, R24 ;  /* 0x000000220c2c723c */ /* 0x040ff00000001818 */
[C---:B----4-:R-:W-:Y:S08]  /*2ba0*/  HMMA.16816.F32 R32, R12.reuse, R36, R20 ;  /* 0x000000240c20723c */ /* 0x050ff00000001814 */
[C---:B------:R-:W-:Y:S01]  /*2bb0*/  HMMA.16816.F32 R28, R12.reuse, R38, R56 ;  /* 0x000000260c1c723c */ /* 0x040fe20000001838 */
[----:B------:R-:W1:Y:S07]  /*2bc0*/  LDSM.16.M88.4 R36, [R212+0xf900] ;  /* 0x00f90000d424783b */ /* 0x000e6e0000000200 */
[C---:B------:R-:W-:Y:S08]  /*2bd0*/  HMMA.16816.F32 R24, R12.reuse, R84, R68 ;  /* 0x000000540c18723c */ /* 0x040ff00000001844 */
[----:B------:R-:W-:Y:S01]  /*2be0*/  HMMA.16816.F32 R20, R12, R86, R76 ;  /* 0x000000560c14723c */ /* 0x000fe2000000184c */
[----:B------:R-:W-:Y:S04]  /*2bf0*/  LDSM.16.M88.4 R76, [R223+0x7800] ;  /* 0x00780000df4c783b */ /* 0x000fe80000000200 */
[----:B------:R-:W-:Y:S03]  /*2c00*/  LDSM.16.M88.4 R84, [R217+0x6000] ;  /* 0x00600000d954783b */ /* 0x000fe60000000200 */
[C---:B---3--:R-:W-:Y:S01]  /*2c10*/  HMMA.16816.F32 R12, R8.reuse, R60, R72 ;  /* 0x0000003c080c723c */ /* 0x048fe20000001848 */
[----:B------:R-:W-:Y:S07]  /*2c20*/  LDSM.16.M88.4 R72, [R223+0x7000] ;  /* 0x00700000df48783b */ /* 0x000fee0000000200 */
[C---:B------:R-:W-:Y:S08]  /*2c30*/  HMMA.16816.F32 R68, R8.reuse, R52, R48 ;  /* 0x000000340844723c */ /* 0x040ff00000001830 */
[C---:B------:R-:W-:Y:S01]  /*2c40*/  HMMA.16816.F32 R56, R8.reuse, R62, R64 ;  /* 0x0000003e0838723c */ /* 0x040fe20000001840 */
[----:B------:R-:W3:Y:S07]  /*2c50*/  LDSM.16.M88.4 R64, [R223+0x6800] ;  /* 0x00680000df40783b */ /* 0x000eee0000000200 */
[C---:B------:R-:W-:Y:S08]  /*2c60*/  HMMA.16816.F32 R52, R8.reuse, R54, R44 ;  /* 0x000000360834723c */ /* 0x040ff0000000182c */
[C---:B--2---:R-:W-:Y:S01]  /*2c70*/  HMMA.16816.F32 R48, R8.reuse, R40, R32 ;  /* 0x000000280830723c */ /* 0x044fe20000001820 */
[----:B------:R-:W-:Y:S07]  /*2c80*/  LDSM.16.M88.4 R32, [R218+0xe100] ;  /* 0x00e10000da20783b */ /* 0x000fee0000000200 */
[C---:B------:R-:W-:Y:S01]  /*2c90*/  HMMA.16816.F32 R44, R8.reuse, R42, R28 ;  /* 0x0000002a082c723c */ /* 0x040fe2000000181c */
[----:B------:R-:W-:Y:S07]  /*2ca0*/  LDSM.16.M88.4 R28, [R218+0xe900] ;  /* 0x00e90000da1c783b */ /* 0x000fee0000000200 */
[----:B-1----:R-:W-:Y:S08]  /*2cb0*/  HMMA.16816.F32 R40, R8, R36, R24 ;  /* 0x000000240828723c */ /* 0x002ff00000001818 */
[----:B------:R-:W-:Y:S01]  /*2cc0*/  HMMA.16816.F32 R24, R16, R80, R12 ;  /* 0x000000501018723c */ /* 0x000fe2000000180c */
[----:B------:R-:W1:Y:S07]  /*2cd0*/  LDSM.16.M88.4 R12, [R222+0x1c100] ;  /* 0x01c10000de0c783b */ /* 0x000e6e0000000200 */
[----:B------:R-:W-:Y:S01]  /*2ce0*/  HMMA.16816.F32 R36, R8, R38, R20 ;  /* 0x000000260824723c */ /* 0x000fe20000001814 */
[----:B------:R-:W2:Y:S07]  /*2cf0*/  LDSM.16.M88.4 R8, [R221+0x1c100] ;  /* 0x01c10000dd08783b */ /* 0x000eae0000000200 */
[C---:B------:R-:W-:Y:S01]  /*2d00*/  HMMA.16816.F32 R20, R16.reuse, R82, R56 ;  /* 0x000000521014723c */ /* 0x040fe20000001838 */
[----:B------:R-:W4:Y:S07]  /*2d10*/  LDSM.16.M88.4 R80, [R218+0xf100] ;  /* 0x00f10000da50783b */ /* 0x000f2e0000000200 */
[C---:B---3--:R-:W-:Y:S08]  /*2d20*/  HMMA.16816.F32 R68, R16.reuse, R64, R68 ;  /* 0x000000401044723c */ /* 0x048ff00000001844 */
[C---:B------:R-:W-:Y:S08]  /*2d30*/  HMMA.16816.F32 R64, R16.reuse, R66, R52 ;  /* 0x000000421040723c */ /* 0x040ff00000001834 */
[----:B------:R-:W-:Y:S08]  /*2d40*/  HMMA.16816.F32 R52, R16, R76, R40 ;  /* 0x0000004c1034723c */ /* 0x000ff00000001828 */
[----:B-1----:R-:W-:Y:S08]  /*2d50*/  HMMA.16816.F32 R40, R12, R32, R24 ;  /* 0x000000200c28723c */ /* 0x002ff00000001818 */
[C---:B------:R-:W-:Y:S08]  /*2d60*/  HMMA.16816.F32 R60, R16.reuse, R72, R48 ;  /* 0x00000048103c723c */ /* 0x040ff00000001830 */
[C---:B------:R-:W-:Y:S01]  /*2d70*/  HMMA.16816.F32 R48, R16.reuse, R78, R36 ;  /* 0x0000004e1030723c */ /* 0x040fe20000001824 */
[----:B------:R-:W1:Y:S07]  /*2d80*/  LDSM.16.M88.4 R76, [R217+0x6800] ;  /* 0x00680000d94c783b */ /* 0x000e6e0000000200 */
[----:B------:R-:W-:Y:S01]  /*2d90*/  HMMA.16816.F32 R56, R16, R74, R44 ;  /* 0x0000004a1038723c */ /* 0x000fe2000000182c */
[----:B------:R-:W3:Y:S04]  /*2da0*/  LDSM.16.M88.4 R72, [R217+0x7000] ;  /* 0x00700000d948783b */ /* 0x000ee80000000200 */
[----:B------:R-:W5:Y:S01]  /*2db0*/  LDSM.16.M88.4 R44, [R217+0x7800] ;  /* 0x00780000d92c783b */ /* 0x000f620000000200 */
[----:B------:R-:W-:-:S04]  /*2dc0*/  DEPBAR.LE SB0, 0x0 ;  /* 0x000080000000791a */ /* 0x000fc80000000000 */
[----:B--2---:R-:W-:Y:S08]  /*2dd0*/  HMMA.16816.F32 R40, R8, R84, R40 ;  /* 0x000000540828723c */ /* 0x004ff00000001828 */
[C---:B------:R-:W-:Y:S08]  /*2de0*/  HMMA.16816.F32 R36, R12.reuse, R34, R20 ;  /* 0x000000220c24723c */ /* 0x040ff00000001814 */
[C---:B------:R-:W-:Y:S08]  /*2df0*/  HMMA.16816.F32 R32, R12.reuse, R28, R68 ;  /* 0x0000001c0c20723c */ /* 0x040ff00000001844 */
[----:B------:R-:W-:Y:S01]  /*2e00*/  HMMA.16816.F32 R28, R12, R30, R64 ;  /* 0x0000001e0c1c723c */ /* 0x000fe20000001840 */
[----:B------:R-:W-:-:S07]  /*2e10*/  FMUL.FTZ R2, R40, c[0x0][0x320] ;  /* 0x0000c80028027a20 */ /* 0x000fce0000410000 */
[C---:B----4-:R-:W-:Y:S08]  /*2e20*/  HMMA.16816.F32 R24, R12.reuse, R80, R60 ;  /* 0x000000500c18723c */ /* 0x050ff0000000183c */
[C---:B------:R-:W-:Y:S08]  /*2e30*/  HMMA.16816.F32 R20, R12.reuse, R82, R56 ;  /* 0x000000520c14723c */ /* 0x040ff00000001838 */
[C---:B------:R-:W-:Y:S08]  /*2e40*/  HMMA.16816.F32 R16, R12.reuse, R88, R52 ;  /* 0x000000580c10723c */ /* 0x040ff00000001834 */
[----:B------:R-:W-:Y:S08]  /*2e50*/  HMMA.16816.F32 R12, R12, R90, R48 ;  /* 0x0000005a0c0c723c */ /* 0x000ff00000001830 */
[C---:B-1----:R-:W-:Y:S08]  /*2e60*/  HMMA.16816.F32 R52, R8.reuse, R76, R32 ;  /* 0x0000004c0834723c */ /* 0x042ff00000001820 */
[C---:B------:R-:W-:Y:S01]  /*2e70*/  HMMA.16816.F32 R76, R8.reuse, R78, R28 ;  /* 0x0000004e084c723c */ /* 0x040fe2000000181c */
[----:B------:R1:W2:Y:S07]  /*2e80*/  MUFU.TANH R28, R2 ;  /* 0x00000002001c7308 */ /* 0x0002ae0000002400 */
[C---:B---3--:R-:W-:Y:S08]  /*2e90*/  HMMA.16816.F32 R48, R8.reuse, R72, R24 ;  /* 0x000000480830723c */ /* 0x048ff00000001818 */
[----:B------:R-:W-:Y:S01]  /*2ea0*/  HMMA.16816.F32 R84, R8, R86, R36 ;  /* 0x000000560854723c */ /* 0x000fe20000001824 */
[----:B-1----:R-:W-:-:S04]  /*2eb0*/  FMUL.FTZ R2, R41, c[0x0][0x320] ;  /* 0x0000c80029027a20 */ /* 0x002fc80000410000 */
[----:B------:R1:W3:Y:S03]  /*2ec0*/  MUFU.TANH R27, R2 ;  /* 0x00000002001b7308 */ /* 0x0002e60000002400 */
[C---:B-----5:R-:W-:Y:S08]  /*2ed0*/  HMMA.16816.F32 R36, R8.reuse, R44, R16 ;  /* 0x0000002c0824723c */ /* 0x060ff00000001810 */
[----:B------:R-:W-:Y:S01]  /*2ee0*/  HMMA.16816.F32 R32, R8, R74, R20 ;  /* 0x0000004a0820723c */ /* 0x000fe20000001814 */
[----:B-1----:R-:W-:-:S07]  /*2ef0*/  FMUL.FTZ R2, R42, c[0x0][0x320] ;  /* 0x0000c8002a027a20 */ /* 0x002fce0000410000 */
[----:B------:R-:W-:Y:S01]  /*2f00*/  HMMA.16816.F32 R44, R8, R46, R12 ;  /* 0x0000002e082c723c */ /* 0x000fe2000000180c */
[----:B------:R1:W4:Y:S01]  /*2f10*/  MUFU.TANH R31, R2 ;  /* 0x00000002001f7308 */ /* 0x0003220000002400 */
[----:B------:R-:W-:Y:S06]  /*2f20*/  BAR.SYNC.DEFER_BLOCKING 0x0 ;  /* 0x0000000000007b1d */ /* 0x000fec0000010000 */
[----:B------:R-:W-:Y:S05]  /*2f30*/  @P0 BRA `(.L_x_974) ;  /* 0x000004f000000947 */ /* 0x000fea0003800000 */
[----:B--23--:R-:W-:Y:S01]  /*2f40*/  IADD3 R3, R251, UR10, R96 ;  /* 0x0000000afb037c10 */ /* 0x00cfe2000fffe060 */
[----:B------:R-:W-:-:S03]  /*2f50*/  IMAD.MOV.U32 R240, RZ, RZ, RZ ;  /* 0x000000fffff07224 */ /* 0x000fc600078e00ff */
[----:B------:R-:W-:-:S05]  /*2f60*/  IADD3 R3, R3, -0x40, RZ ;  /* 0xffffffc003037810 */ /* 0x000fca0007ffe0ff */
[----:B------:R-:W-:-:S04]  /*2f70*/  @P3 IMAD.HI.U32 R5, R3, c[0x0][0x2bc], RZ ;  /* 0x0000af0003053a27 */ /* 0x000fc800078e00ff */
[----:B-1----:R-:W-:Y:S01]  /*2f80*/  IMAD.MOV.U32 R2, RZ, RZ, R3 ;  /* 0x000000ffff027224 */ /* 0x002fe200078e0003 */
[----:B------:R-:W-:-:S04]  /*2f90*/  @P3 SHF.R.U32.HI R2, RZ, c[0x0][0x2c0], R5 ;  /* 0x0000b000ff023a19 */ /* 0x000fc80000011605 */
[----:B------:R-:W-:-:S04]  /*2fa0*/  @!P1 IADD3 R5, P0, R2, UR12, RZ ;  /* 0x0000000c02059c10 */ /* 0x000fc8000ff1e0ff */
[----:B------:R-:W-:Y:S02]  /*2fb0*/  @!P1 LEA.HI.X.SX32 R7, R2, UR6, 0x1, P0 ;  /* 0x0000000602079c11 */ /* 0x000fe400080f0eff */
[----:B------:R-:W-:-:S04]  /*2fc0*/  @!P1 LEA R6, P0, R5, c[0x0][0x2a0], 0x2 ;  /* 0x0000a80005069a11 */ /* 0x000fc800078010ff */
[----:B------:R-:W-:-:S05]  /*2fd0*/  @!P1 LEA.HI.X R7, R5, c[0x0][0x2a4], R7, 0x2, P0 ;  /* 0x0000a90005079a11 */ /* 0x000fca00000f1407 */
[----:B------:R1:W2:Y:S01]  /*2fe0*/  @!P1 LDG.E R240, [R6.64] ;  /* 0x0000001006f09981 */ /* 0x0002a2000c1e1900 */
[----:B------:R-:W-:Y:S01]  /*2ff0*/  IMAD.MOV R2, RZ, RZ, -R2 ;  /* 0x000000ffff027224 */ /* 0x000fe200078e0a02 */
[C---:B------:R-:W-:Y:S01]  /*3000*/  ISETP.GE.AND P2, PT, R252.reuse, c[0x0][0x1d4], PT ;  /* 0x00007500fc007a0c */ /* 0x040fe20003f46270 */
[----:B------:R-:W-:Y:S01]  /*3010*/  IMAD.SHL.U32 R11, R252, 0x2, RZ ;  /* 0x00000002fc0b7824 */ /* 0x000fe200078e00ff */
[----:B------:R-:W-:Y:S01]  /*3020*/  SEL R26, RZ, 0x10, P6 ;  /* 0x00000010ff1a7807 */ /* 0x000fe20003000000 */
[----:B------:R-:W-:Y:S01]  /*3030*/  IMAD R242, R2, c[0x0][0x2b8], R3 ;  /* 0x0000ae0002f27a24 */ /* 0x000fe200078e0203 */
[----:B------:R-:W-:Y:S01]  /*3040*/  SEL R24, RZ, 0x10, P2 ;  /* 0x00000010ff187807 */ /* 0x000fe20001000000 */
[----:B------:R-:W-:Y:S01]  /*3050*/  IMAD.SHL.U32 R20, R104, 0x2, RZ ;  /* 0x0000000268147824 */ /* 0x000fe200078e00ff */
[----:B------:R-:W-:Y:S01]  /*3060*/  IADD3 R10, -R26, 0x10, RZ ;  /* 0x000000101a0a7810 */ /* 0x000fe20007ffe1ff */
[----:B------:R-:W-:Y:S01]  /*3070*/  IMAD.SHL.U32 R22, R250, 0x2, RZ ;  /* 0x00000002fa167824 */ /* 0x000fe200078e00ff */
[----:B------:R-:W-:-:S02]  /*3080*/  SHF.R.S32.HI R2, RZ, 0x1f, R242 ;  /* 0x0000001fff027819 */ /* 0x000fc400000114f2 */
[----:B------:R-:W-:Y:S02]  /*3090*/  LOP3.LUT R10, R10, 0xf, RZ, 0xc0, !PT ;  /* 0x0000000f0a0a7812 */ /* 0x000fe400078ec0ff */
[----:B------:R-:W-:Y:S01]  /*30a0*/  SEL R25, RZ, 0x10, P5 ;  /* 0x00000010ff197807 */ /* 0x000fe20002800000 */
[----:B------:R-:W-:Y:S01]  /*30b0*/  IMAD R5, R2, c[0x0][0x1e0], RZ ;  /* 0x0000780002057a24 */ /* 0x000fe200078e02ff */
[----:B------:R-:W-:Y:S01]  /*30c0*/  SHF.L.U64.HI R9, R107, 0x1, R108 ;  /* 0x000000016b097819 */ /* 0x000fe2000001026c */
[----:B------:R-:W-:Y:S01]  /*30d0*/  IMAD.WIDE.U32 R2, R242, c[0x0][0x1e0], RZ ;  /* 0x00007800f2027a25 */ /* 0x000fe200078e00ff */
[----:B------:R-:W-:Y:S02]  /*30e0*/  SHF.L.U64.HI R21, R104, 0x1, R106 ;  /* 0x0000000168157819 */ /* 0x000fe4000001026a */
[----:B------:R-:W-:Y:S01]  /*30f0*/  SHF.L.U64.HI R23, R250, 0x1, R103 ;  /* 0x00000001fa177819 */ /* 0x000fe20000010267 */
[----:B------:R-:W-:-:S04]  /*3100*/  IMAD R5, R242, c[0x0][0x1e4], R5 ;  /* 0x00007900f2057a24 */ /* 0x000fc800078e0205 */
[----:B------:R-:W-:Y:S01]  /*3110*/  IMAD.IADD R3, R3, 0x1, R5 ;  /* 0x0000000103037824 */ /* 0x000fe200078e0205 */
[----:B-1----:R-:W-:-:S04]  /*3120*/  IADD3 R7, -R24, 0x10, RZ ;  /* 0x0000001018077810 */ /* 0x002fc80007ffe1ff */
[----:B------:R-:W-:Y:S02]  /*3130*/  LOP3.LUT R8, R7, 0xf, RZ, 0xc0, !PT ;  /* 0x0000000f07087812 */ /* 0x000fe400078ec0ff */
[----:B------:R-:W-:Y:S02]  /*3140*/  SHF.L.U64.HI R7, R252, 0x1, R109 ;  /* 0x00000001fc077819 */ /* 0x000fe4000001026d */
[----:B--2---:R-:W-:Y:S01]  /*3150*/  SHF.R.S32.HI R5, RZ, 0x1f, R240 ;  /* 0x0000001fff057819 */ /* 0x004fe200000114f0 */
[----:B------:R-:W-:-:S04]  /*3160*/  IMAD.WIDE.U32 R2, R240, c[0x0][0x1f0], R2 ;  /* 0x00007c00f0027a25 */ /* 0x000fc800078e0002 */
[----:B------:R-:W-:Y:S01]  /*3170*/  IMAD R5, R5, c[0x0][0x1f0], RZ ;  /* 0x00007c0005057a24 */ /* 0x000fe200078e02ff */
[----:B------:R-:W-:-:S03]  /*3180*/  IADD3 R2, P0, R2, UR22, RZ ;  /* 0x0000001602027c10 */ /* 0x000fc6000ff1e0ff */
[----:B------:R-:W-:-:S05]  /*3190*/  IMAD R5, R240, c[0x0][0x1f4], R5 ;  /* 0x00007d00f0057a24 */ /* 0x000fca00078e0205 */
[----:B------:R-:W-:Y:S02]  /*31a0*/  IADD3.X R3, R3, UR18, R5, P0, !PT ;  /* 0x0000001203037c10 */ /* 0x000fe400087fe405 */
[----:B------:R-:W-:-:S04]  /*31b0*/  LEA R6, P0, R2, c[0x0][0x1c8], 0x1 ;  /* 0x0000720002067a11 */ /* 0x000fc800078008ff */
[----:B------:R-:W-:Y:S02]  /*31c0*/  LEA.HI.X R5, R2, c[0x0][0x1cc], R3, 0x1, P0 ;  /* 0x0000730002057a11 */ /* 0x000fe400000f0c03 */
[----:B------:R-:W1:Y:S04]  /*31d0*/  SHFL.IDX PT, R2, R6, 0x1, 0x181f ;  /* 0x00381f0006027f89 */ /* 0x000e6800000e0000 */
[----:B------:R-:W2:Y:S01]  /*31e0*/  SHFL.IDX PT, R3, R5, 0x1, 0x181f ;  /* 0x00381f0005037f89 */ /* 0x000ea200000e0000 */
[----:B-1----:R-:W-:Y:S01]  /*31f0*/  IADD3 R18, P2, P0, R8, R2, R11 ;  /* 0x0000000208127210 */ /* 0x002fe2000785e00b */
[----:B------:R-:W-:-:S03]  /*3200*/  IMAD.SHL.U32 R8, R107, 0x2, RZ ;  /* 0x000000026b087824 */ /* 0x000fc600078e00ff */
[-C--:B--2---:R-:W-:Y:S02]  /*3210*/  IADD3.X R19, RZ, R3.reuse, R7, P2, P0 ;  /* 0x00000003ff137210 */ /* 0x084fe400017e0407 */
        /* <DEDUP_REMOVED lines=12> */
[----:B------:R-:W-:Y:S02]  /*32e0*/  ISETP.GE.AND P2, PT, R252, c[0x0][0x1d4], PT ;  /* 0x00007500fc007a0c */ /* 0x000fe40003f46270 */
[----:B-1----:R-:W-:-:S05]  /*32f0*/  IADD3 R10, P0, R2, R11, RZ ;  /* 0x0000000b020a7210 */ /* 0x002fca0007f1e0ff */
[----:B--2---:R-:W-:Y:S01]  /*3300*/  IMAD.X R11, R3, 0x1, R7, P0 ;  /* 0x00000001030b7824 */ /* 0x004fe200000e0607 */
[----:B------:R-:W-:-:S05]  /*3310*/  IADD3 R8, P0, R2, R8, RZ ;  /* 0x0000000802087210 */ /* 0x000fca0007f1e0ff */
        /* <DEDUP_REMOVED lines=17> */
.L_x_974:
[----:B-123--:R-:W-:Y:S01]  /*3430*/  FMUL.FTZ R2, R84, c[0x0][0x320] ;  /* 0x0000c80054027a20 */ /* 0x00efe20000410000 */
[----:B------:R-:W-:Y:S01]  /*3440*/  LOP3.LUT R3, R100, 0xffffffe0, RZ, 0xc0, !PT ;  /* 0xffffffe064037812 */ /* 0x000fe200078ec0ff */
[----:B------:R-:W-:Y:S01]  /*3450*/  UIADD3 UR4, UR8, 0x1, -UR20 ;  /* 0x0000000108047890 */ /* 0x000fe2000fffe814 */
[----:B------:R-:W-:Y:S01]  /*3460*/  LEA.HI R5, R101, R105, RZ, 0x2 ;  /* 0x0000006965057211 */ /* 0x000fe200078f10ff */
[----:B------:R1:W2:Y:S01]  /*3470*/  MUFU.TANH R25, R2 ;  /* 0x0000000200197308 */ /* 0x0002a20000002400 */
[----:B------:R-:W-:Y:S01]  /*3480*/  SHF.R.S32.HI R6, RZ, 0x1f, R99 ;  /* 0x0000001fff067819 */ /* 0x000fe20000011463 */
[----:B------:R-:W-:Y:S01]  /*3490*/  ULDC UR5, c[0x0][0x324] ;  /* 0x0000c90000057ab9 */ /* 0x000fe20000000800 */
[----:B------:R-:W-:Y:S01]  /*34a0*/  LOP3.LUT R5, R5, 0xfffffffc, RZ, 0xc0, !PT ;  /* 0xfffffffc05057812 */ /* 0x000fe200078ec0ff */
[----:B------:R-:W0:Y:S01]  /*34b0*/  LDGDEPBAR ;  /* 0x00000000000079af */ /* 0x000e220000000000 */
[----:B------:R-:W-:Y:S02]  /*34c0*/  LEA.HI R6, R6, R99, RZ, 0x3 ;  /* 0x0000006306067211 */ /* 0x000fe400078f18ff */
[----:B------:R-:W-:-:S02]  /*34d0*/  PLOP3.LUT P0, PT, PT, PT, UP2, 0x80, 0x0 ;  /* 0x000000000000781c */ /* 0x000fc40003f0f028 */
[----:B------:R-:W-:-:S04]  /*34e0*/  LOP3.LUT R6, R6, 0xffffff8, RZ, 0xc0, !PT ;  /* 0x0ffffff806067812 */ /* 0x000fc800078ec0ff */
[----:B------:R-:W-:Y:S01]  /*34f0*/  IADD3 R9, -R6, R99, RZ ;  /* 0x0000006306097210 */ /* 0x000fe20007ffe1ff */
[----:B-1----:R-:W-:-:S04]  /*3500*/  FMUL.FTZ R2, R85, c[0x0][0x320] ;  /* 0x0000c80055027a20 */ /* 0x002fc80000410000 */
[----:B------:R1:W3:Y:S02]  /*3510*/  MUFU.TANH R24, R2 ;  /* 0x0000000200187308 */ /* 0x0002e40000002400 */
[----:B-1----:R-:W-:-:S06]  /*3520*/  FMUL.FTZ R2, R52, c[0x0][0x320] ;  /* 0x0000c80034027a20 */ /* 0x002fcc0000410000 */
[----:B------:R1:W4:Y:S02]  /*3530*/  MUFU.TANH R23, R2 ;  /* 0x0000000200177308 */ /* 0x0003240000002400 */
[----:B-1----:R-:W-:-:S06]  /*3540*/  FMUL.FTZ R2, R53, c[0x0][0x320] ;  /* 0x0000c80035027a20 */ /* 0x002fcc0000410000 */
[----:B------:R1:W1:Y:S02]  /*3550*/  MUFU.TANH R22, R2 ;  /* 0x0000000200167308 */ /* 0x0002640000002400 */
[----:B-1----:R-:W-:-:S06]  /*3560*/  FMUL.FTZ R2, R76, c[0x0][0x320] ;  /* 0x0000c8004c027a20 */ /* 0x002fcc0000410000 */
[----:B------:R1:W1:Y:S02]  /*3570*/  MUFU.TANH R21, R2 ;  /* 0x0000000200157308 */ /* 0x0002640000002400 */
[----:B-1----:R-:W-:Y:S02]  /*3580*/  IMAD.IADD R2, R105, 0x1, -R3 ;  /* 0x0000000169027824 */ /* 0x002fe400078e0a03 */
[----:B------:R-:W-:-:S03]  /*3590*/  FMUL.FTZ R3, R77, c[0x0][0x320] ;  /* 0x0000c8004d037a20 */ /* 0x000fc60000410000 */
[----:B------:R-:W-:Y:S01]  /*35a0*/  SHF.R.S32.HI R7, RZ, 0x1f, R2 ;  /* 0x0000001fff077819 */ /* 0x000fe20000011402 */
[----:B------:R1:W1:Y:S02]  /*35b0*/  MUFU.TANH R20, R3 ;  /* 0x0000000300147308 */ /* 0x0002640000002400 */
[----:B-1----:R-:W-:Y:S01]  /*35c0*/  IMAD.IADD R3, R105, 0x1, -R5 ;  /* 0x0000000169037824 */ /* 0x002fe200078e0a05 */
[----:B------:R-:W-:Y:S01]  /*35d0*/  LEA.HI R5, R7, R2, RZ, 0x2 ;  /* 0x0000000207057211 */ /* 0x000fe200078f10ff */
[----:B------:R-:W-:-:S03]  /*35e0*/  FMUL.FTZ R7, R48, c[0x0][0x320] ;  /* 0x0000c80030077a20 */ /* 0x000fc60000410000 */
[----:B------:R-:W-:Y:S01]  /*35f0*/  LEA.HI R8, R3, R3, RZ, 0x1 ;  /* 0x0000000303087211 */ /* 0x000fe200078f08ff */
[----:B------:R1:W1:Y:S01]  /*3600*/  MUFU.TANH R19, R7 ;  /* 0x0000000700137308 */ /* 0x0002620000002400 */
[----:B------:R-:W-:Y:S02]  /*3610*/  LEA.HI.SX32 R6, R5, UR25, 0x1e ;  /* 0x0000001905067c11 */ /* 0x000fe4000f8ff2ff */
[----:B------:R-:W-:-:S05]  /*3620*/  LOP3.LUT R8, R8, 0x1ffffffe, RZ, 0xc0, !PT ;  /* 0x1ffffffe08087812 */ /* 0x000fca00078ec0ff */
[----:B------:R-:W-:Y:S02]  /*3630*/  IMAD.IADD R3, R3, 0x1, -R8 ;  /* 0x0000000103037824 */ /* 0x000fe400078e0a08 */
[----:B-1----:R-:W-:Y:S02]  /*3640*/  IMAD R7, R9, 0x10, R6 ;  /* 0x0000001009077824 */ /* 0x002fe400078e0206 */
[----:B------:R-:W-:-:S03]  /*3650*/  FMUL.FTZ R6, R49, c[0x0][0x320] ;  /* 0x0000c80031067a20 */ /* 0x000fc60000410000 */
[----:B------:R-:W-:Y:S01]  /*3660*/  LEA R10, R3, R7, 0x3 ;  /* 0x00000007030a7211 */ /* 0x000fe200078e18ff */
[----:B------:R-:W-:Y:S01]  /*3670*/  FMUL.FTZ R3, R32, c[0x0][0x320] ;  /* 0x0000c80020037a20 */ /* 0x000fe20000410000 */
[----:B------:R1:W1:Y:S03]  /*3680*/  MUFU.TANH R18, R6 ;  /* 0x0000000600127308 */ /* 0x0002660000002400 */
[----:B------:R-:W-:Y:S01]  /*3690*/  IMAD.MOV.U32 R7, RZ, RZ, R10 ;  /* 0x000000ffff077224 */ /* 0x000fe200078e000a */
[----:B------:R5:W-:Y:S04]  /*36a0*/  STL [R1+0xc], R10 ;  /* 0x00000c0a01007387 */ /* 0x000be80000100800 */
[----:B------:R2:W2:Y:S01]  /*36b0*/  MUFU.TANH R17, R3 ;  /* 0x0000000300117308 */ /* 0x0004a20000002400 */
[----:B-1----:R-:W-:Y:S01]  /*36c0*/  @P0 IMAD.HI.U32 R6, R10, c[0x0][0x2c8], RZ ;  /* 0x0000b2000a060a27 */ /* 0x002fe200078e00ff */
[----:B------:R-:W-:-:S03]  /*36d0*/  PLOP3.LUT P0, PT, PT, PT, UP2, 0x80, 0x0 ;  /* 0x000000000000781c */ /* 0x000fc60003f0f028 */
[----:B--2---:R-:W-:-:S04]  /*36e0*/  FMUL.FTZ R3, R33, c[0x0][0x320] ;  /* 0x0000c80021037a20 */ /* 0x004fc80000410000 */
[----:B------:R1:W2:Y:S06]  /*36f0*/  MUFU.TANH R16, R3 ;  /* 0x0000000300107308 */ /* 0x0002ac0000002400 */
[----:B------:R-:W-:Y:S02]  /*3700*/  @P0 SHF.R.U32.HI R7, RZ, c[0x0][0x2cc], R6 ;  /* 0x0000b300ff070a19 */ /* 0x000fe40000011606 */
[----:B------:R-:W-:-:S03]  /*3710*/  PLOP3.LUT P0, PT, PT, PT, UP1, 0x40, 0x0 ;  /* 0x000000000000781c */ /* 0x000fc60003f0e818 */
[----:B------:R-:W2:Y:S01]  /*3720*/  SHFL.IDX PT, R6, R7, RZ, 0x1c1f ;  /* 0x001c1fff07067589 */ /* 0x000ea200000e0000 */
[----:B-1----:R-:W-:-:S04]  /*3730*/  FMUL.FTZ R3, R36, c[0x0][0x320] ;  /* 0x0000c80024037a20 */ /* 0x002fc80000410000 */
[----:B------:R1:W1:Y:S02]  /*3740*/  MUFU.TANH R15, R3 ;  /* 0x00000003000f7308 */ /* 0x0002640000002400 */
[----:B-1----:R-:W-:-:S06]  /*3750*/  FMUL.FTZ R3, R37, c[0x0][0x320] ;  /* 0x0000c80025037a20 */ /* 0x002fcc0000410000 */
[----:B------:R1:W1:Y:S02]  /*3760*/  MUFU.TANH R14, R3 ;  /* 0x00000003000e7308 */ /* 0x0002640000002400 */
[----:B-1----:R-:W-:Y:S01]  /*3770*/  LOP3.LUT R3, R5, 0x7ffffffc, RZ, 0xc0, !PT ;  /* 0x7ffffffc05037812 */ /* 0x002fe200078ec0ff */
[----:B------:R-:W-:-:S04]  /*3780*/  FMUL.FTZ R5, R44, c[0x0][0x320] ;  /* 0x0000c8002c057a20 */ /* 0x000fc80000410000 */
[----:B------:R-:W-:Y:S01]  /*3790*/  IMAD.IADD R3, R2, 0x1, -R3 ;  /* 0x0000000102037824 */ /* 0x000fe200078e0a03 */
[----:B------:R-:W-:Y:S01]  /*37a0*/  MOV R2, UR4 ;  /* 0x0000000400027c02 */ /* 0x000fe20008000f00 */
[----:B------:R-:W-:Y:S01]  /*37b0*/  ULDC UR4, c[0x0][0x1d0] ;  /* 0x0000740000047ab9 */ /* 0x000fe20000000800 */
[----:B------:R2:W1:Y:S01]  /*37c0*/  MUFU.TANH R13, R5 ;  /* 0x00000005000d7308 */ /* 0x0004620000002400 */
[----:B------:R-:W-:Y:S01]  /*37d0*/  IMAD.SHL.U32 R32, R3, 0x2, RZ ;  /* 0x0000000203207824 */ /* 0x000fe200078e00ff */
[----:B------:R-:W-:Y:S01]  /*37e0*/  UIMAD UR4, UR11, UR4, -UR20 ;  /* 0x000000040b0472a4 */ /* 0x000fe2000f8e0a14 */
[----:B------:R-:W-:Y:S01]  /*37f0*/  FMUL.FTZ R3, R45, c[0x0][0x320] ;  /* 0x0000c8002d037a20 */ /* 0x000fe20000410000 */
[----:B------:R-:W-:Y:S02]  /*3800*/  ULOP3.LUT UR20, URZ, UR5, URZ, 0x33, !UPT ;  /* 0x000000053f147292 */ /* 0x000fe4000f8e333f */
[----:B------:R1:W-:Y:S01]  /*3810*/  STL [R1+0x8], R32 ;  /* 0x0000082001007387 */ /* 0x0003e20000100800 */
[----:B------:R-:W-:Y:S01]  /*3820*/  IADD3 R2, R2, -c[0x0][0x168], -R32 ;  /* 0x80005a0002027a10 */ /* 0x000fe20007ffe820 */
[----:B------:R3:W1:Y:S01]  /*3830*/  MUFU.TANH R12, R3 ;  /* 0x00000003000c7308 */ /* 0x0006620000002400 */
[----:B-----5:R-:W-:-:S02]  /*3840*/  IADD3 R10, -R32, UR4, RZ ;  /* 0x00000004200a7c10 */ /* 0x020fc4000fffe1ff */
[C---:B------:R-:W-:Y:S02]  /*3850*/  IADD3 R9, R2.reuse, c[0x0][0x328], RZ ;  /* 0x0000ca0002097a10 */ /* 0x040fe40007ffe0ff */
[----:B------:R-:W-:Y:S01]  /*3860*/  IADD3 R11, R2, UR20, RZ ;  /* 0x00000014020b7c10 */ /* 0x000fe2000fffe0ff */
[----:B------:R-:W-:Y:S01]  /*3870*/  IMAD.IADD R2, R98, 0x1, R97 ;  /* 0x0000000162027824 */ /* 0x000fe200078e0261 */
[----:B--2---:R-:W-:-:S04]  /*3880*/  IADD3 R5, R9, R6, RZ ;  /* 0x0000000609057210 */ /* 0x004fc80007ffe0ff */
[----:B------:R-:W-:Y:S02]  /*3890*/  IMNMX R5, R5, R10, PT ;  /* 0x0000000a05057217 */ /* 0x000fe40003800200 */
[----:B---3--:R-:W-:Y:S01]  /*38a0*/  IADD3 R3, R11, R6, RZ ;  /* 0x000000060b037210 */ /* 0x008fe20007ffe0ff */
[----:B------:R-:W-:Y:S05]  /*38b0*/  @P0 BRA `(.L_x_975) ;  /* 0x0000016000000947 */ /* 0x000fea0003800000 */
[----:B----4-:R-:W-:Y:S01]  /*38c0*/  IMAD.U32 R8, RZ, RZ, UR8 ;  /* 0x00000008ff087e24 */ /* 0x010fe2000f8e00ff */
        /* <DEDUP_REMOVED lines=11> */
.L_x_977:
[----:B------:R-:W-:-:S04]  /*3980*/  MOV R8, c[0x0][0x32c] ;  /* 0x0000cb0000087a02 */ /* 0x000fc80000000f00 */
[----:B------:R-:W-:-:S13]  /*3990*/  ISETP.NE.AND P0, PT, R8, 0x1, PT ;  /* 0x000000010800780c */ /* 0x000fda0003f05270 */
[----:B------:R-:W-:-:S05]  /*39a0*/  @P0 IMAD.HI.U32 R8, R6, c[0x0][0x330], RZ ;  /* 0x0000cc0006080a27 */ /* 0x000fca00078e00ff */
[----:B------:R-:W-:Y:S02]  /*39b0*/  @P0 SHF.R.U32.HI R6, RZ, c[0x0][0x334], R8 ;  /* 0x0000cd00ff060a19 */ /* 0x000fe40000011608 */
.L_x_978:
[----:B------:R-:W-:Y:S05]  /*39c0*/  BSYNC B0 ;  /* 0x0000000000007941 */ /* 0x000fea0003800000 */
.L_x_976:
[----:B------:R-:W-:-:S04]  /*39d0*/  IMAD R6, R6, c[0x0][0x32c], -R96 ;  /* 0x0000cb0006067a24 */ /* 0x000fc800078e0a60 */
[----:B------:R-:W-:-:S05]  /*39e0*/  IMAD.IADD R6, R6, 0x1, -R32 ;  /* 0x0000000106067824 */ /* 0x000fca00078e0a20 */
[----:B------:R-:W-:Y:S02]  /*39f0*/  IADD3 R8, R6, c[0x0][0x32c], RZ ;  /* 0x0000cb0006087a10 */ /* 0x000fe40007ffe0ff */
[----:B------:R-:W-:Y:S02]  /*3a00*/  IMNMX R3, R3, R6, !PT ;  /* 0x0000000603037217 */ /* 0x000fe40007800200 */
[----:B------:R-:W-:Y:S02]  /*3a10*/  IMNMX R5, R5, R8, PT ;  /* 0x0000000805057217 */ /* 0x000fe40003800200 */
.L_x_975:
[----:B----4-:R-:W-:Y:S01]  /*3a20*/  ISETP.LT.AND P2, PT, RZ, UR21, PT ;  /* 0x00000015ff007c0c */ /* 0x010fe2000bf41270 */
[----:B------:R-:W2:Y:S03]  /*3a30*/  SHFL.IDX PT, R6, R7, 0x1, 0x1c1f ;  /* 0x003c1f0007067f89 */ /* 0x000ea600000e0000 */
[----:B------:R-:W-:-:S04]  /*3a40*/  ISETP.GT.AND P0, PT, R3, RZ, P2 ;  /* 0x000000ff0300720c */ /* 0x000fc80001704270 */
        /* <DEDUP_REMOVED lines=43> */
[----:B-1----:R-:W-:Y:S02]  /*3d00*/  FSEL R189, R13, -INF , !P0 ;  /* 0xff8000000dbd7808 */ /* 0x002fe40004000000 */
[----:B------:R-:W-:Y:S01]  /*3d10*/  ISETP.GT.AND P0, PT, R3, 0x39, P2 ;  /* 0x000000390300780c */ /* 0x000fe20001704270 */
[----:B------:R-:W-:-:S03]  /*3d20*/  FMUL.FTZ R3, R51, c[0x0][0x320] ;  /* 0x0000c80033037a20 */ /* 0x000fc60000410000 */
[----:B------:R-:W-:Y:S01]  /*3d30*/  ISETP.LT.OR P0, PT, R5, 0x3a, P0 ;  /* 0x0000003a0500780c */ /* 0x000fe20000701670 */
[----:B------:R1:W3:Y:S03]  /*3d40*/  MUFU.TANH R25, R3 ;  /* 0x0000000300197308 */ /* 0x0002e60000002400 */
[----:B------:R-:W-:Y:S02]  /*3d50*/  FSEL R5, R12, -INF , !P0 ;  /* 0xff8000000c057808 */ /* 0x000fe40004000000 */
[----:B------:R-:W-:-:S03]  /*3d60*/  PLOP3.LUT P0, PT, PT, PT, UP1, 0x40, 0x0 ;  /* 0x000000000000781c */ /* 0x000fc60003f0e818 */
[----:B------:R2:W-:Y:S01]  /*3d70*/  STL [R1+0x10], R5 ;  /* 0x0000100501007387 */ /* 0x0005e20000100800 */
[----:B-1----:R-:W-:-:S04]  /*3d80*/  FMUL.FTZ R3, R86, c[0x0][0x320] ;  /* 0x0000c80056037a20 */ /* 0x002fc80000410000 */
[----:B------:R1:W4:Y:S01]  /*3d90*/  MUFU.TANH R23, R3 ;  /* 0x0000000300177308 */ /* 0x0003220000002400 */
[----:B--2---:R-:W-:Y:S02]  /*3da0*/  IMAD.IADD R5, R9, 0x1, R6 ;  /* 0x0000000109057824 */ /* 0x004fe400078e0206 */
[----:B-1----:R-:W-:-:S03]  /*3db0*/  FMUL.FTZ R3, R87, c[0x0][0x320] ;  /* 0x0000c80057037a20 */ /* 0x002fc60000410000 */
[----:B------:R-:W-:Y:S02]  /*3dc0*/  IMNMX R5, R5, R10, PT ;  /* 0x0000000a05057217 */ /* 0x000fe40003800200 */
[----:B------:R1:W2:Y:S02]  /*3dd0*/  MUFU.TANH R22, R3 ;  /* 0x0000000300167308 */ /* 0x0002a40000002400 */
[----:B-1----:R-:W-:-:S06]  /*3de0*/  FMUL.FTZ R3, R34, c[0x0][0x320] ;  /* 0x0000c80022037a20 */ /* 0x002fcc0000410000 */
[----:B------:R1:W1:Y:S02]  /*3df0*/  MUFU.TANH R21, R3 ;  /* 0x0000000300157308 */ /* 0x0002640000002400 */
        /* <DEDUP_REMOVED lines=22> */
[----:B-1----:R-:W-:Y:S01]  /*3f60*/  IMAD.IADD R3, R11, 0x1, R6 ;  /* 0x000000010b037824 */ /* 0x002fe200078e0206 */
[----:B------:R-:W-:Y:S05]  /*3f70*/  @P0 BRA `(.L_x_979) ;  /* 0x0000016000000947 */ /* 0x000fea0003800000 */
[----:B--234-:R-:W-:Y:S01]  /*3f80*/  IMAD.U32 R7, RZ, RZ, UR8 ;  /* 0x00000008ff077e24 */ /* 0x01cfe2000f8e00ff */
        /* <DEDUP_REMOVED lines=11> */
.L_x_981:
[----:B------:R-:W-:-:S04]  /*4040*/  MOV R7, c[0x0][0x32c] ;  /* 0x0000cb0000077a02 */ /* 0x000fc80000000f00 */
[----:B------:R-:W-:-:S13]  /*4050*/  ISETP.NE.AND P0, PT, R7, 0x1, PT ;  /* 0x000000010700780c */ /* 0x000fda0003f05270 */
[----:B------:R-:W-:-:S05]  /*4060*/  @P0 IMAD.HI.U32 R7, R6, c[0x0][0x330], RZ ;  /* 0x0000cc0006070a27 */ /* 0x000fca00078e00ff */
[----:B------:R-:W-:Y:S02]  /*4070*/  @P0 SHF.R.U32.HI R6, RZ, c[0x0][0x334], R7 ;  /* 0x0000cd00ff060a19 */ /* 0x000fe40000011607 */
.L_x_982:
[----:B------:R-:W-:Y:S05]  /*4080*/  BSYNC B0 ;  /* 0x0000000000007941 */ /* 0x000fea0003800000 */
.L_x_980:
[----:B------:R-:W-:-:S04]  /*4090*/  IMAD R6, R6, c[0x0][0x32c], -R96 ;  /* 0x0000cb0006067a24 */ /* 0x000fc800078e0a60 */
[----:B------:R-:W-:-:S05]  /*40a0*/  IMAD.IADD R6, R6, 0x1, -R32 ;  /* 0x0000000106067824 */ /* 0x000fca00078e0a20 */
[----:B------:R-:W-:Y:S02]  /*40b0*/  IADD3 R7, R6, c[0x0][0x32c], RZ ;  /* 0x0000cb0006077a10 */ /* 0x000fe40007ffe0ff */
[----:B------:R-:W-:Y:S02]  /*40c0*/  IMNMX R3, R3, R6, !PT ;  /* 0x0000000603037217 */ /* 0x000fe40007800200 */
[----:B------:R-:W-:Y:S02]  /*40d0*/  IMNMX R5, R5, R7, PT ;  /* 0x0000000705057217 */ /* 0x000fe40003800200 */
.L_x_979:
[----:B--234-:R-:W-:Y:S01]  /*40e0*/  STL [R1+0x28], R219 ;  /* 0x000028db01007387 */ /* 0x01cfe20000100800 */
[----:B------:R-:W-:Y:S02]  /*40f0*/  ISETP.GT.AND P0, PT, R3, 0x1, P2 ;  /* 0x000000010300780c */ /* 0x000fe40001704270 */
[----:B------:R-:W-:Y:S01]  /*4100*/  FMNMX.FTZ R132, R26, R27, !PT ;  /* 0x0000001b1a847209 */ /* 0x000fe20007810000 */
[----:B------:R1:W-:Y:S01]  /*4110*/  STL [R1+0x24], R218 ;  /* 0x000024da01007387 */ /* 0x0003e20000100800 */
[----:B------:R-:W-:Y:S01]  /*4120*/  IMAD.SHL.U32 R213, R2, 0x2, RZ ;  /* 0x0000000202d57824 */ /* 0x000fe200078e00ff */
[----:B------:R-:W-:-:S02]  /*4130*/  ULDC.64 UR4, c[0x0][0x2c8] ;  /* 0x0000b20000047ab9 */ /* 0x000fc40000000a00 */
[----:B-1----:R-:W2:Y:S01]  /*4140*/  LDL.LU R218, [R1+0x10] ;  /* 0x0000100001da7983 */ /* 0x002ea20000300800 */
[----:B------:R-:W-:Y:S01]  /*4150*/  ISETP.LT.OR P0, PT, R5, 0x2, P0 ;  /* 0x000000020500780c */ /* 0x000fe20000701670 */
[----:B------:R-:W-:Y:S01]  /*4160*/  IMAD R214, R4, 0x2, R213 ;  /* 0x0000000204d67824 */ /* 0x000fe200078e02d5 */
[----:B------:R-:W-:Y:S01]  /*4170*/  FMNMX.FTZ R132, R28, R132, !PT ;  /* 0x000000841c847209 */ /* 0x000fe20007810000 */
[----:B------:R-:W-:Y:S01]  /*4180*/  STL [R1+0x20], R217 ;  /* 0x000020d901007387 */ /* 0x000fe20000100800 */
[----:B------:R-:W-:Y:S01]  /*4190*/  FSEL R12, R12, -INF , !P0 ;  /* 0xff8000000c0c7808 */ /* 0x000fe20004000000 */
[----:B------:R-:W-:Y:S01]  /*41a0*/  IMAD R215, R0, 0x2, R214 ;  /* 0x0000000200d77824 */ /* 0x000fe200078e02d6 */
[----:B------:R-:W-:Y:S01]  /*41b0*/  ISETP.GT.AND P0, PT, R3, 0x8, P2 ;  /* 0x000000080300780c */ /* 0x000fe20001704270 */
[----:B------:R-:W-:Y:S01]  /*41c0*/  STL [R1+0x1c], R212 ;  /* 0x00001cd401007387 */ /* 0x000fe20000100800 */
[----:B------:R-:W-:Y:S02]  /*41d0*/  FMNMX.FTZ R132, R29, R132, !PT ;  /* 0x000000841d847209 */ /* 0x000fe40007810000 */
[----:B------:R-:W-:Y:S01]  /*41e0*/  ISETP.LT.OR P0, PT, R5, 0x9, P0 ;  /* 0x000000090500780c */ /* 0x000fe20000701670 */
[----:B------:R-:W-:Y:S01]  /*41f0*/  LDSM.16.MT88.4 R40, [R213+0x100] ;  /* 0x00010000d528783b */ /* 0x000fe20000004200 */
[----:B------:R-:W-:-:S02]  /*4200*/  FMNMX.FTZ R132, R72, R132, !PT ;  /* 0x0000008448847209 */ /* 0x000fc40007810000 */
[----:B------:R-:W-:Y:S01]  /*4210*/  FSEL R11, R23, -INF , !P0 ;  /* 0xff800000170b7808 */ /* 0x000fe20004000000 */
[----:B------:R-:W-:Y:S01]  /*4220*/  LDSM.16.MT88.4 R36, [R215+0x2100] ;  /* 0x00210000d724783b */ /* 0x000fe20000004200 */
[----:B------:R-:W-:Y:S02]  /*4230*/  ISETP.GT.AND P0, PT, R3, 0x9, P2 ;  /* 0x000000090300780c */ /* 0x000fe40001704270 */
[----:B------:R-:W-:Y:S01]  /*4240*/  FMNMX.FTZ R132, R74, R132, !PT ;  /* 0x000000844a847209 */ /* 0x000fe20007810000 */
[----:B------:R-:W-:Y:S01]  /*4250*/  LDSM.16.MT88.4 R52, [R213+0x4100] ;  /* 0x00410000d534783b */ /* 0x000fe20000004200 */
[----:B------:R-:W-:Y:S02]  /*4260*/  ISETP.LT.OR P0, PT, R5, 0xa, P0 ;  /* 0x0000000a0500780c */ /* 0x000fe40000701670 */
[----:B------:R-:W-:Y:S01]  /*4270*/  FMNMX.FTZ R132, R73, R132, !PT ;  /* 0x0000008449847209 */ /* 0x000fe20007810000 */
[----:B------:R-:W-:Y:S01]  /*4280*/  LDSM.16.MT88.4 R48, [R214+0x4100] ;  /* 0x00410000d630783b */ /* 0x000fe20000004200 */
[----:B------:R-:W-:-:S02]  /*4290*/  FSEL R24, R22, -INF , !P0 ;  /* 0xff80000016187808 */ /* 0x000fc40004000000 */
[----:B------:R-:W-:Y:S02]  /*42a0*/  ISETP.GT.AND P0, PT, R3, 0x10, P2 ;  /* 0x000000100300780c */ /* 0x000fe40001704270 */
[----:B------:R-:W-:Y:S02]  /*42b0*/  FMNMX.FTZ R132, R75, R132, !PT ;  /* 0x000000844b847209 */ /* 0x000fe40007810000 */
[----:B------:R-:W-:Y:S02]  /*42c0*/  ISETP.LT.OR P0, PT, R5, 0x11, P0 ;  /* 0x000000110500780c */ /* 0x000fe40000701670 */
[----:B------:R-:W-:Y:S02]  /*42d0*/  FMNMX.FTZ R132, R165, R132, !PT ;  /* 0x00000084a5847209 */ /* 0x000fe40007810000 */
[----:B------:R-:W-:Y:S02]  /*42e0*/  FSEL R57, R15, -INF , !P0 ;  /* 0xff8000000f397808 */ /* 0x000fe40004000000 */
[----:B------:R-:W-:-:S02]  /*42f0*/  ISETP.GT.AND P0, PT, R3, 0x11, P2 ;  /* 0x000000110300780c */ /* 0x000fc40001704270 */
[----:B------:R-:W-:Y:S02]  /*4300*/  FMNMX.FTZ R132, R166, R132, !PT ;  /* 0x00000084a6847209 */ /* 0x000fe40007810000 */
[----:B------:R-:W-:Y:S02]  /*4310*/  ISETP.LT.OR P0, PT, R5, 0x12, P0 ;  /* 0x000000120500780c */ /* 0x000fe40000701670 */
[----:B------:R-:W-:Y:S02]  /*4320*/  FMNMX.FTZ R132, R167, R132, !PT ;  /* 0x00000084a7847209 */ /* 0x000fe40007810000 */
[----:B------:R-:W-:Y:S02]  /*4330*/  FSEL R56, R14, -INF , !P0 ;  /* 0xff8000000e387808 */ /* 0x000fe40004000000 */
[----:B------:R-:W-:Y:S02]  /*4340*/  ISETP.GT.AND P0, PT, R3, 0x18, P2 ;  /* 0x000000180300780c */ /* 0x000fe40001704270 */
[----:B------:R-:W-:-:S02]  /*4350*/  FMNMX.FTZ R132, R188, R132, !PT ;  /* 0x00000084bc847209 */ /* 0x000fc40007810000 */
[----:B------:R-:W-:Y:S02]  /*4360*/  ISETP.LT.OR P0, PT, R5, 0x19, P0 ;  /* 0x000000190500780c */ /* 0x000fe40000701670 */
[----:B------:R-:W-:Y:S02]  /*4370*/  FMNMX.FTZ R132, R243, R132, !PT ;  /* 0x00000084f3847209 */ /* 0x000fe40007810000 */
[----:B------:R-:W-:Y:S02]  /*4380*/  FSEL R58, R19, -INF , !P0 ;  /* 0xff800000133a7808 */ /* 0x000fe40004000000 */
[----:B------:R-:W-:Y:S02]  /*4390*/  ISETP.GT.AND P0, PT, R3, 0x19, P2 ;  /* 0x000000190300780c */ /* 0x000fe40001704270 */
[----:B------:R-:W-:Y:S02]  /*43a0*/  FMNMX.FTZ R132, R190, R132, !PT ;  /* 0x00000084be847209 */ /* 0x000fe40007810000 */
[----:B------:R-:W-:-:S02]  /*43b0*/  ISETP.LT.OR P0, PT, R5, 0x1a, P0 ;  /* 0x0000001a0500780c */ /* 0x000fc40000701670 */
[----:B------:R-:W-:Y:S02]  /*43c0*/  FMNMX.FTZ R132, R189, R132, !PT ;  /* 0x00000084bd847209 */ /* 0x000fe40007810000 */
[----:B------:R-:W-:Y:S02]  /*43d0*/  FSEL R59, R18, -INF , !P0 ;  /* 0xff800000123b7808 */ /* 0x000fe40004000000 */
[----:B------:R-:W-:Y:S02]  /*43e0*/  ISETP.GT.AND P0, PT, R3, 0x20, P2 ;  /* 0x000000200300780c */ /* 0x000fe40001704270 */
[----:B------:R-:W-:Y:S02]  /*43f0*/  LEA R216, R0, R213, 0x1 ;  /* 0x000000d500d87211 */ /* 0x000fe400078e08ff */
[----:B------:R-:W-:-:S03]  /*4400*/  ISETP.LT.OR P0, PT, R5, 0x21, P0 ;  /* 0x000000210500780c */ /* 0x000fc60000701670 */
[----:B------:R-:W-:Y:S01]  /*4410*/  LDSM.16.MT88.4 R44, [R216+0x4100] ;  /* 0x00410000d82c783b */ /* 0x000fe20000004200 */
        /* <DEDUP_REMOVED lines=10> */
[----:B------:R-:W-:Y:S01]  /*44c0*/  ISETP.GT.AND P0, PT, R3, 0x30, P2 ;  /* 0x000000300300780c */ /* 0x000fe20001704270 */
[----:B------:R-:W-:Y:S03]  /*44d0*/  LDSM.16.MT88.4 R20, [R214+0x100] ;  /* 0x00010000d614783b */ /* 0x000fe60000004200 */
        /* <DEDUP_REMOVED lines=9> */
[----:B------:R-:W-:-:S04]  /*4570*/  ISETP.GT.AND P0, PT, R3, RZ, P2 ;  /* 0x000000ff0300720c */ /* 0x000fc80001704270 */
[----:B------:R-:W-:-:S04]  /*4580*/  ISETP.LT.OR P0, PT, R5, 0x1, P0 ;  /* 0x000000010500780c */ /* 0x000fc80000701670 */
[----:B------:R-:W-:Y:S02]  /*4590*/  FSEL R10, R31, -INF , !P0 ;  /* 0xff8000001f0a7808 */ /* 0x000fe40004000000 */
[----:B------:R-:W-:Y:S02]  /*45a0*/  ISETP.GT.AND P0, PT, R3, 0x39, P2 ;  /* 0x000000390300780c */ /* 0x000fe40001704270 */
[----:B------:R-:W-:Y:S02]  /*45b0*/  FMNMX.FTZ R6, R10, R12, !PT ;  /* 0x0000000c0a067209 */ /* 0x000fe40007810000 */
[----:B------:R-:W-:Y:S02]  /*45c0*/  ISETP.LT.OR P0, PT, R5, 0x3a, P0 ;  /* 0x0000003a0500780c */ /* 0x000fe40000701670 */
[----:B------:R-:W-:Y:S02]  /*45d0*/  FMNMX.FTZ R6, R11, R6, !PT ;  /* 0x000000060b067209 */ /* 0x000fe40007810000 */
[----:B------:R-:W-:-:S02]  /*45e0*/  FSEL R249, R30, -INF , !P0 ;  /* 0xff8000001ef97808 */ /* 0x000fc40004000000 */
[----:B------:R-:W-:-:S04]  /*45f0*/  FMNMX.FTZ R6, R24, R6, !PT ;  /* 0x0000000618067209 */ /* 0x000fc80007810000 */
        /* <DEDUP_REMOVED lines=11> */
[----:B------:R-:W-:-:S05]  /*46b0*/  FMNMX.FTZ R3, R249, R3, !PT ;  /* 0x00000003f9037209 */ /* 0x000fca0007810000 */
[----:B------:R-:W1:Y:S02]  /*46c0*/  SHFL.BFLY PT, R5, R3, 0x2, 0x1f ;  /* 0x0c401f0003057f89 */ /* 0x000e6400000e0000 */
[----:B-1----:R-:W-:Y:S02]  /*46d0*/  FMNMX.FTZ R3, R3, R5, !PT ;  /* 0x0000000503037209 */ /* 0x002fe40007810000 */
[----:B--2---:R-:W-:-:S05]  /*46e0*/  FMNMX.FTZ R132, R218, R132, !PT ;  /* 0x00000084da847209 */ /* 0x004fca0007810000 */
[----:B------:R-:W1:Y:S02]  /*46f0*/  SHFL.BFLY PT, R7, R132, 0x2, 0x1f ;  /* 0x0c401f0084077f89 */ /* 0x000e6400000e0000 */
[----:B-1----:R-:W-:-:S05]  /*4700*/  FMNMX.FTZ R132, R132, R7, !PT ;  /* 0x0000000784847209 */ /* 0x002fca0007810000 */
[----:B------:R-:W1:Y:S02]  /*4710*/  SHFL.BFLY PT, R6, R132, 0x1, 0x1f ;  /* 0x0c201f0084067f89 */ /* 0x000e6400000e0000 */
[----:B-1----:R-:W-:Y:S02]  /*4720*/  FMNMX.FTZ R132, R132, R6, !PT ;  /* 0x0000000684847209 */ /* 0x002fe40007810000 */
[----:B------:R-:W1:Y:S02]  /*4730*/  SHFL.BFLY PT, R6, R3, 0x1, 0x1f ;  /* 0x0c201f0003067f89 */ /* 0x000e6400000e0000 */
[C---:B------:R-:W-:Y:S01]  /*4740*/  FSETP.NEU.FTZ.AND P0, PT, R132.reuse, -INF , PT ;  /* 0xff8000008400780b */ /* 0x040fe20003f1d000 */
[----:B------:R-:W-:-:S05]  /*4750*/  FMUL.FTZ R9, R132, c[0x0][0x2d0] ;  /* 0x0000b40084097a20 */ /* 0x000fca0000410000 */
[----:B------:R-:W-:-:S05]  /*4760*/  FSEL R9, R9, RZ, P0 ;  /* 0x000000ff09097208 */ /* 0x000fca0000000000 */
[----:B------:R-:W-:-:S04]  /*4770*/  FFMA.FTZ R5, R26, c[0x0][0x2d0], -R9 ;  /* 0x0000b4001a057a23 */ /* 0x000fc80000010809 */
[----:B------:R2:W-:Y:S01]  /*4780*/  MUFU.EX2 R32, R5 ;  /* 0x0000000500207308 */ /* 0x0005e20000000800 */
[----:B-1----:R-:W-:-:S04]  /*4790*/  FMNMX.FTZ R3, R3, R6, !PT ;  /* 0x0000000603037209 */ /* 0x002fc80007810000 */
[C---:B------:R-:W-:Y:S01]  /*47a0*/  FSETP.NEU.FTZ.AND P0, PT, R3.reuse, -INF , PT ;  /* 0xff8000000300780b */ /* 0x040fe20003f1d000 */
[----:B------:R-:W-:Y:S02]  /*47b0*/  FMUL.FTZ R8, R3, c[0x0][0x2d0] ;  /* 0x0000b40003087a20 */ /* 0x000fe40000410000 */
[----:B--2---:R-:W-:-:S03]  /*47c0*/  FFMA.FTZ R5, R27, c[0x0][0x2d0], -R9 ;  /* 0x0000b4001b057a23 */ /* 0x004fc60000010809 */
[----:B------:R-:W-:Y:S01]  /*47d0*/  FSEL R8, R8, RZ, P0 ;  /* 0x000000ff08087208 */ /* 0x000fe20000000000 */
[----:B------:R1:W-:Y:S04]  /*47e0*/  MUFU.EX2 R171, R5 ;  /* 0x0000000500ab7308 */ /* 0x0003e80000000800 */
[--C-:B------:R-:W-:Y:S02]  /*47f0*/  FFMA.FTZ R2, R12, c[0x0][0x2d0], -R8.reuse ;  /* 0x0000b4000c027a23 */ /* 0x100fe40000010808 */
[----:B------:R-:W2:Y:S01]  /*4800*/  LDSM.16.MT88.4 R12, [R215+0x100] ;  /* 0x00010000d70c783b */ /* 0x000ea20000004200 */
[----:B------:R-:W-:-:S03]  /*4810*/  FFMA.FTZ R0, R24, c[0x0][0x2d0], -R8 ;  /* 0x0000b40018007a23 */ /* 0x000fc60000010808 */
[----:B------:R-:W3:Y:S01]  /*4820*/  LDSM.16.MT88.4 R24, [R216+0x2100] ;  /* 0x00210000d818783b */ /* 0x000ee20000004200 */
[----:B------:R4:W-:Y:S01]  /*4830*/  MUFU.EX2 R179, R0 ;  /* 0x0000000000b37308 */ /* 0x0009e20000000800 */
[----:B-1----:R-:W-:-:S07]  /*4840*/  FFMA.FTZ R5, R28, c[0x0][0x2d0], -R9 ;  /* 0x0000b4001c057a23 */ /* 0x002fce0000010809 */
[----:B------:R1:W-:Y:S01]  /*4850*/  MUFU.EX2 R212, R5 ;  /* 0x0000000500d47308 */ /* 0x0003e20000000800 */
[----:B----4-:R-:W-:-:S07]  /*4860*/  FFMA.FTZ R0, R72, c[0x0][0x2d0], -R9 ;  /* 0x0000b40048007a23 */ /* 0x010fce0000010809 */
[----:B------:R4:W-:Y:S01]  /*4870*/  MUFU.EX2 R217, R0 ;  /* 0x0000000000d97308 */ /* 0x0009e20000000800 */
[--C-:B-1----:R-:W-:Y:S02]  /*4880*/  FFMA.FTZ R5, R29, c[0x0][0x2d0], -R9.reuse ;  /* 0x0000b4001d057a23 */ /* 0x102fe40000010809 */
[----:B------:R-:W-:Y:S05]  /*4890*/  LDSM.16.MT88.4 R28, [R214+0x2100] ;  /* 0x00210000d61c783b */ /* 0x000fea0000004200 */
[----:B------:R1:W1:Y:S01]  /*48a0*/  MUFU.EX2 R219, R5 ;  /* 0x0000000500db7308 */ /* 0x0002620000000800 */
[----:B----4-:R-:W-:-:S07]  /*48b0*/  FFMA.FTZ R0, R74, c[0x0][0x2d0], -R9 ;  /* 0x0000b4004a007a23 */ /* 0x010fce0000010809 */
[----:B------:R4:W-:Y:S01]  /*48c0*/  MUFU.EX2 R168, R0 ;  /* 0x0000000000a87308 */ /* 0x0009e20000000800 */
[----:B-1----:R-:W-:Y:S01]  /*48d0*/  FFMA.FTZ R5, R10, c[0x0][0x2d0], -R8 ;  /* 0x0000b4000a057a23 */ /* 0x002fe20000010808 */
[----:B------:R-:W-:-:S06]  /*48e0*/  F2FP.PACK_AB R6, R219, R212 ;  /* 0x000000d4db06723e */ /* 0x000fcc00000000ff */
[----:B------:R1:W-:Y:S01]  /*48f0*/  MUFU.EX2 R10, R2 ;  /* 0x00000002000a7308 */ /* 0x0003e20000000800 */
[----:B----4-:R-:W-:-:S07]  /*4900*/  FFMA.FTZ R0, R73, c[0x0][0x2d0], -R9 ;  /* 0x0000b40049007a23 */ /* 0x010fce0000010809 */
[----:B------:R-:W4:Y:S01]  /*4910*/  MUFU.EX2 R191, R5 ;  /* 0x0000000500bf7308 */ /* 0x000f220000000800 */
[----:B-1----:R-:W-:-:S07]  /*4920*/  FFMA.FTZ R2, R11, c[0x0][0x2d0], -R8 ;  /* 0x0000b4000b027a23 */ /* 0x002fce0000010808 */
[----:B------:R1:W-:Y:S01]  /*4930*/  MUFU.EX2 R170, R0 ;  /* 0x0000000000aa7308 */ /* 0x0003e20000000800 */
[----:B----4-:R-:W-:-:S07]  /*4940*/  F2FP.PACK_AB R5, R10, R191 ;  /* 0x000000bf0a05723e */ /* 0x010fce00000000ff */
[----:B------:R4:W2:Y:S01]  /*4950*/  MUFU.EX2 R183, R2 ;  /* 0x0000000200b77308 */ /* 0x0008a20000000800 */
[----:B-1----:R-:W-:-:S07]  /*4960*/  FFMA.FTZ R0, R75, c[0x0][0x2d0], -R9 ;  /* 0x0000b4004b007a23 */ /* 0x002fce0000010809 */
[----:B------:R1:W1:Y:S01]  /*4970*/  MUFU.EX2 R181, R0 ;  /* 0x0000000000b57308 */ /* 0x0002620000000800 */
[----:B----4-:R-:W-:Y:S01]  /*4980*/  IMAD.MOV.U32 R2, RZ, RZ, R32 ;  /* 0x000000ffff027224 */ /* 0x010fe200078e0020 */
[----:B--2---:R-:W-:Y:S01]  /*4990*/  F2FP.PACK_AB R7, R179, R183 ;  /* 0x000000b7b307723e */ /* 0x004fe200000000ff */
[----:B------:R-:W-:Y:S03]  /*49a0*/  LDSM.16.MT88.4 R32, [R213+0x2100] ;  /* 0x00210000d520783b */ /* 0x000fe60000004200 */
[----:B------:R-:W-:-:S07]  /*49b0*/  F2FP.PACK_AB R4, R171, R2 ;  /* 0x00000002ab04723e */ /* 0x000fce00000000ff */
[----:B------:R-:W-:Y:S01]  /*49c0*/  HMMA.16816.F32 R100, R4, R12, RZ ;  /* 0x0000000c0464723c */ /* 0x000fe200000018ff */
[----:B-1----:R-:W-:-:S04]  /*49d0*/  FFMA.FTZ R0, R57, c[0x0][0x2d0], -R8 ;  /* 0x0000b40039007a23 */ /* 0x002fc80000010808 */
[----:B------:R1:W-:Y:S03]  /*49e0*/  MUFU.EX2 R11, R0 ;  /* 0x00000000000b7308 */ /* 0x0003e60000000800 */
[C---:B------:R-:W-:Y:S01]  /*49f0*/  HMMA.16816.F32 R80, R4.reuse, R14, RZ ;  /* 0x0000000e0450723c */ /* 0x040fe200000018ff */
[----:B------:R-:W2:Y:S07]  /*4a00*/  LDSM.16.MT88.4 R12, [R215+0x4100] ;  /* 0x00410000d70c783b */ /* 0x000eae0000004200 */
[----:B------:R-:W-:Y:S01]  /*4a10*/  HMMA.16816.F32 R108, R4, R20, RZ ;  /* 0x00000014046c723c */ /* 0x000fe200000018ff */
[----:B-1----:R-:W-:-:S07]  /*4a20*/  FFMA.FTZ R0, R56, c[0x0][0x2d0], -R8 ;  /* 0x0000b40038007a23 */ /* 0x002fce0000010808 */
[C---:B------:R-:W-:Y:S01]  /*4a30*/  HMMA.16816.F32 R84, R4.reuse, R22, RZ ;  /* 0x000000160454723c */ /* 0x040fe200000018ff */
[----:B------:R-:W-:Y:S01]  /*4a40*/  LDSM.16.MT88.4 R20, [R216+0x6100] ;  /* 0x00610000d814783b */ /* 0x000fe20000004200 */
[----:B------:R1:W4:Y:S06]  /*4a50*/  MUFU.EX2 R180, R0 ;  /* 0x0000000000b47308 */ /* 0x00032c0000000800 */
[C---:B------:R-:W-:Y:S08]  /*4a60*/  HMMA.16816.F32 R104, R4.reuse, R16, RZ ;  /* 0x000000100468723c */ /* 0x040ff000000018ff */
[----:B------:R-:W-:Y:S01]  /*4a70*/  HMMA.16816.F32 R120, R4, R18, RZ ;  /* 0x000000120478723c */ /* 0x000fe200000018ff */
[----:B------:R-:W4:Y:S01]  /*4a80*/  LDSM.16.MT88.4 R16, [R213+0x6100] ;  /* 0x00610000d510783b */ /* 0x000f220000004200 */
[----:B-1----:R-:W-:-:S04]  /*4a90*/  FFMA.FTZ R0, R58, c[0x0][0x2d0], -R8 ;  /* 0x0000b4003a007a23 */ /* 0x002fc80000010808 */
[----:B------:R1:W-:Y:S02]  /*4aa0*/  MUFU.EX2 R182, R0 ;  /* 0x0000000000b67308 */ /* 0x0003e40000000800 */
[C---:B---3--:R-:W-:Y:S08]  /*4ab0*/  HMMA.16816.F32 R96, R4.reuse, R24, RZ ;  /* 0x000000180460723c */ /* 0x048ff000000018ff */
[----:B------:R-:W-:Y:S01]  /*4ac0*/  HMMA.16816.F32 R64, R4, R26, RZ ;  /* 0x0000001a0440723c */ /* 0x000fe200000018ff */
[----:B------:R-:W3:Y:S01]  /*4ad0*/  LDSM.16.MT88.4 R24, [R214+0x6100] ;  /* 0x00610000d618783b */ /* 0x000ee20000004200 */
[----:B-1----:R-:W-:-:S06]  /*4ae0*/  FFMA.FTZ R0, R59, c[0x0][0x2d0], -R8 ;  /* 0x0000b4003b007a23 */ /* 0x002fcc0000010808 */
[C---:B--2---:R-:W-:Y:S01]  /*4af0*/  HMMA.16816.F32 R140, R4.reuse, R12, RZ ;  /* 0x0000000c048c723c */ /* 0x044fe200000018ff */
[----:B------:R-:W1:Y:S07]  /*4b00*/  MUFU.EX2 R176, R0 ;  /* 0x0000000000b07308 */ /* 0x000e6e0000000800 */
[C---:B------:R-:W-:Y:S01]  /*4b10*/  HMMA.16816.F32 R136, R4.reuse, R14, RZ ;  /* 0x0000000e0488723c */ /* 0x040fe200000018ff */
[----:B------:R-:W2:Y:S07]  /*4b20*/  LDSM.16.MT88.4 R12, [R215+0x6100] ;  /* 0x00610000d70c783b */ /* 0x000eae0000004200 */
[C---:B------:R-:W-:Y:S08]  /*4b30*/  HMMA.16816.F32 R60, R4.reuse, R32, RZ ;  /* 0x00000020043c723c */ /* 0x040ff000000018ff */
[C---:B------:R-:W-:Y:S01]  /*4b40*/  HMMA.16816.F32 R76, R4.reuse, R34, RZ ;  /* 0x00000022044c723c */ /* 0x040fe200000018ff */
        /* <DEDUP_REMOVED lines=9> */
[C---:B------:R-:W-:Y:S01]  /*4be0*/  HMMA.16816.F32 R68, R4.reuse, R30, RZ ;  /* 0x0000001e0444723c */ /* 0x040fe200000018ff */
[----:B------:R-:W1:Y:S07]  /*4bf0*/  LDSM.16.MT88.4 R28, [R214+0x900] ;  /* 0x00090000d61c783b */ /* 0x000e6e0000004200 */
[C---:B------:R-:W-:Y:S08]  /*4c00*/  HMMA.16816.F32 R52, R4.reuse, R54, RZ ;  /* 0x000000360434723c */ /* 0x040ff000000018ff */
[C---:B------:R-:W-:Y:S08]  /*4c10*/  HMMA.16816.F32 R48, R4.reuse, R50, RZ ;  /* 0x000000320430723c */ /* 0x040ff000000018ff */
[C---:B------:R-:W-:Y:S08]  /*4c20*/  HMMA.16816.F32 R44, R4.reuse, R46, RZ ;  /* 0x0000002e042c723c */ /* 0x040ff000000018ff */
[C---:B----4-:R-:W-:Y:S08]  /*4c30*/  HMMA.16816.F32 R144, R4.reuse, R16, RZ ;  /* 0x000000100490723c */ /* 0x050ff000000018ff */
[C---:B------:R-:W-:Y:S01]  /*4c40*/  HMMA.16816.F32 R148, R4.reuse, R18, RZ ;  /* 0x000000120494723c */ /* 0x040fe200000018ff */
[----:B------:R-:W4:Y:S07]  /*4c50*/  LDSM.16.MT88.4 R16, [R215+0x900] ;  /* 0x00090000d710783b */ /* 0x000f2e0000004200 */
[C---:B---3--:R-:W-:Y:S08]  /*4c60*/  HMMA.16816.F32 R152, R4.reuse, R24, RZ ;  /* 0x000000180498723c */ /* 0x048ff000000018ff */
[C---:B------:R-:W-:Y:S08]  /*4c70*/  HMMA.16816.F32 R156, R4.reuse, R26, RZ ;  /* 0x0000001a049c723c */ /* 0x040ff000000018ff */
[C---:B------:R-:W-:Y:S08]  /*4c80*/  HMMA.16816.F32 R160, R4.reuse, R20, RZ ;  /* 0x0000001404a0723c */ /* 0x040ff000000018ff */
[C---:B------:R-:W-:Y:S01]  /*4c90*/  HMMA.16816.F32 R56, R4.reuse, R22, RZ ;  /* 0x000000160438723c */ /* 0x040fe200000018ff */
[----:B------:R-:W3:Y:S07]  /*4ca0*/  LDSM.16.MT88.4 R20, [R216+0x900] ;  /* 0x00090000d814783b */ /* 0x000eee0000004200 */
[C---:B--2---:R-:W-:Y:S08]  /*4cb0*/  HMMA.16816.F32 R184, R4.reuse, R12, RZ ;  /* 0x0000000c04b8723c */ /* 0x044ff000000018ff */
[----:B------:R-:W-:Y:S01]  /*4cc0*/  HMMA.16816.F32 R192, R4, R14, RZ ;  /* 0x0000000e04c0723c */ /* 0x000fe200000018ff */
[----:B------:R-:W2:Y:S06]  /*4cd0*/  LDSM.16.MT88.4 R12, [R213+0x2900] ;  /* 0x00290000d50c783b */ /* 0x000eac0000004200 */
[----:B------:R-:W-:-:S02]  /*4ce0*/  F2FP.PACK_AB R4, R168, R217 ;  /* 0x000000d9a804723e */ /* 0x000fc400000000ff */
[----:B------:R-:W-:Y:S02]  /*4cf0*/  F2FP.PACK_AB R6, R181, R170 ;  /* 0x000000aab506723e */ /* 0x000fe400000000ff */
[----:B------:R-:W-:Y:S02]  /*4d00*/  F2FP.PACK_AB R5, R180, R11 ;  /* 0x0000000bb405723e */ /* 0x000fe400000000ff */
[----:B-1----:R-:W-:-:S07]  /*4d10*/  F2FP.PACK_AB R7, R176, R182 ;  /* 0x000000b6b007723e */ /* 0x002fce00000000ff */
[C---:B------:R-:W-:Y:S04]  /*4d20*/  HMMA.16816.F32 R24, R4.reuse, R32, R112 ;  /* 0x000000200418723c */ /* 0x040fe80000001870 */
[----:B------:R-:W-:Y:S01]  /*4d30*/  MOV R177, R192 ;  /* 0x000000c000b17202 */ /* 0x000fe20000000f00 */
[----:B------:R-:W-:Y:S01]  /*4d40*/  IMAD.MOV.U32 R174, RZ, RZ, R193 ;  /* 0x000000ffffae7224 */ /* 0x000fe200078e00c1 */
[----:B------:R-:W-:Y:S01]  /*4d50*/  MOV R172, R195 ;  /* 0x000000c300ac7202 */ /* 0x000fe20000000f00 */
[----:B------:R-:W-:Y:S01]  /*4d60*/  IMAD.MOV.U32 R173, RZ, RZ, R194 ;  /* 0x000000ffffad7224 */ /* 0x000fe200078e00c2 */
[C---:B------:R-:W-:Y:S08]  /*4d70*/  HMMA.16816.F32 R32, R4.reuse, R34, R124 ;  /* 0x000000220420723c */ /* 0x040ff0000000187c */
[C---:B------:R-:W-:Y:S08]  /*4d80*/  HMMA.16816.F32 R200, R4.reuse, R28, R108 ;  /* 0x0000001c04c8723c */ /* 0x040ff0000000186c */
[----:B------:R-:W-:Y:S01]  /*4d90*/  IMAD.MOV.U32 R113, RZ, RZ, R27 ;  /* 0x000000ffff717224 */ /* 0x000fe200078e001b */
[----:B------:R-:W-:Y:S01]  /*4da0*/  MOV R248, R24 ;  /* 0x0000001800f87202 */ /* 0x000fe20000000f00 */
[----:B------:R-:W-:Y:S01]  /*4db0*/  IMAD.MOV.U32 R112, RZ, RZ, R26 ;  /* 0x000000ffff707224 */ /* 0x000fe200078e001a */
[C---:B------:R-:W-:Y:S01]  /*4dc0*/  HMMA.16816.F32 R192, R4.reuse, R30, R84 ;  /* 0x0000001e04c0723c */ /* 0x040fe20000001854 */
[----:B------:R-:W-:Y:S01]  /*4dd0*/  IMAD.MOV.U32 R75, RZ, RZ, R25 ;  /* 0x000000ffff4b7224 */ /* 0x000fe200078e0019 */
[----:B------:R-:W-:Y:S03]  /*4de0*/  LDSM.16.MT88.4 R28, [R216+0x2900] ;  /* 0x00290000d81c783b */ /* 0x000fe60000004200 */
[----:B------:R-:W-:Y:S01]  /*4df0*/  IMAD.MOV.U32 R74, RZ, RZ, R33 ;  /* 0x000000ffff4a7224 */ /* 0x000fe200078e0021 */
[----:B------:R-:W1:Y:S01]  /*4e00*/  LDSM.16.MT88.4 R24, [R214+0x2900] ;  /* 0x00290000d618783b */ /* 0x000e620000004200 */
[----:B------:R-:W-:Y:S01]  /*4e10*/  MOV R73, R34 ;  /* 0x0000002200497202 */ /* 0x000fe20000000f00 */
[C---:B----4-:R-:W-:Y:S01]  /*4e20*/  HMMA.16816.F32 R108, R4.reuse, R18, R80 ;  /* 0x00000012046c723c */ /* 0x050fe20000001850 */
[----:B------:R-:W-:Y:S01]  /*4e30*/  IMAD.MOV.U32 R72, RZ, RZ, R35 ;  /* 0x000000ffff487224 */ /* 0x000fe200078e0023 */
[----:B------:R-:W-:Y:S01]  /*4e40*/  MOV R87, R183 ;  /* 0x000000b700577202 */ /* 0x000fe20000000f00 */
[----:B------:R-:W-:Y:S01]  /*4e50*/  IMAD.MOV.U32 R0, RZ, RZ, R32 ;  /* 0x000000ffff007224 */ /* 0x000fe200078e0020 */
[----:B------:R-:W-:Y:S01]  /*4e60*/  MOV R84, R180 ;  /* 0x000000b400547202 */ /* 0x000fe20000000f00 */
[----:B------:R-:W4:Y:S01]  /*4e70*/  LDSM.16.MT88.4 R32, [R215+0x2900] ;  /* 0x00290000d720783b */ /* 0x000f220000004200 */
[----:B------:R-:W-:Y:S01]  /*4e80*/  IMAD.MOV.U32 R86, RZ, RZ, R182 ;  /* 0x000000ffff567224 */ /* 0x000fe200078e00b6 */
[----:B------:R-:W-:Y:S01]  /*4e90*/  MOV R81, R176 ;  /* 0x000000b000517202 */ /* 0x000fe20000000f00 */
[----:B---3--:R-:W-:Y:S01]  /*4ea0*/  HMMA.16816.F32 R104, R4, R20, R104 ;  /* 0x000000140468723c */ /* 0x008fe20000001868 */
[----:B------:R-:W-:-:S02]  /*4eb0*/  IMAD.MOV.U32 R83, RZ, RZ, R113 ;  /* 0x000000ffff537224 */ /* 0x000fc400078e0071 */
[----:B------:R-:W-:Y:S02]  /*4ec0*/  IMAD.MOV.U32 R82, RZ, RZ, R112 ;  /* 0x000000ffff527224 */ /* 0x000fe400078e0070 */
[----:B------:R-:W-:Y:S02]  /*4ed0*/  IMAD.MOV.U32 R85, RZ, RZ, R181 ;  /* 0x000000ffff557224 */ /* 0x000fe400078e00b5 */
[----:B------:R-:W-:Y:S01]  /*4ee0*/  IMAD.MOV.U32 R80, RZ, RZ, R177 ;  /* 0x000000ffff507224 */ /* 0x000fe200078e00b1 */
[C---:B------:R-:W-:Y:S01]  /*4ef0*/  HMMA.16816.F32 R244, R4.reuse, R22, R120 ;  /* 0x0000001604f4723c */ /* 0x040fe20000001878 */
[----:B------:R-:W3:Y:S07]  /*4f00*/  LDSM.16.MT88.4 R20, [R213+0x4900] ;  /* 0x00490000d514783b */ /* 0x000eee0000004200 */
[C---:B------:R-:W-:Y:S01]  /*4f10*/  HMMA.16816.F32 R196, R4.reuse, R16, R100 ;  /* 0x0000001004c4723c */ /* 0x040fe20000001864 */
[----:B------:R-:W3:Y:S06]  /*4f20*/  LDSM.16.MT88.4 R16, [R214+0x4900] ;  /* 0x00490000d610783b */ /* 0x000eec0000004200 */
[----:B------:R-:W-:Y:S01]  /*4f30*/  IMAD.MOV.U32 R100, RZ, RZ, R175 ;  /* 0x000000ffff647224 */ /* 0x000fe200078e00af */
[----:B--2---:R-:W-:Y:S01]  /*4f40*/  HMMA.16816.F32 R112, R4, R12, R60 ;  /* 0x0000000c0470723c */ /* 0x004fe2000000183c */
[----:B------:R-:W-:Y:S01]  /*4f50*/  MOV R102, R179 ;  /* 0x000000b300667202 */ /* 0x000fe20000000f00 */
[----:B------:R-:W-:Y:S01]  /*4f60*/  IMAD.MOV.U32 R101, RZ, RZ, R178 ;  /* 0x000000ffff657224 */ /* 0x000fe200078e00b2 */
[----:B------:R-:W-:-:S04]  /*4f70*/  MOV R103, R168 ;  /* 0x000000a800677202 */ /* 0x000fc80000000f00 */
[----:B------:R-:W-:Y:S01]  /*4f80*/  IMAD.MOV.U32 R61, RZ, RZ, R174 ;  /* 0x000000ffff3d7224 */ /* 0x000fe200078e00ae */
[----:B------:R-:W-:Y:S01]  /*4f90*/  HMMA.16816.F32 R124, R4, R14, R76 ;  /* 0x0000000e047c723c */ /* 0x000fe2000000184c */
[----:B------:R-:W2:Y:S01]  /*4fa0*/  LDSM.16.MT88.4 R12, [R216+0x4900] ;  /* 0x00490000d80c783b */ /* 0x000ea20000004200 */
[----:B------:R-:W-:Y:S01]  /*4fb0*/  MOV R62, R173 ;  /* 0x000000ad003e7202 */ /* 0x000fe20000000f00 */
[----:B------:R-:W-:-:S05]  /*4fc0*/  IMAD.MOV.U32 R63, RZ, RZ, R172 ;  /* 0x000000ffff3f7224 */ /* 0x000fca00078e00ac */
[C---:B-1----:R-:W-:Y:S08]  /*4fd0*/  HMMA.16816.F32 R120, R4.reuse, R24, R40 ;  /* 0x000000180478723c */ /* 0x042ff00000001828 */
[C---:B------:R-:W-:Y:S01]  /*4fe0*/  HMMA.16816.F32 R208, R4.reuse, R26, R68 ;  /* 0x0000001a04d0723c */ /* 0x040fe20000001844 */
[----:B------:R-:W1:Y:S07]  /*4ff0*/  LDSM.16.MT88.4 R24, [R215+0x4900] ;  /* 0x00490000d718783b */ /* 0x000e6e0000004200 */
[C---:B------:R-:W-:Y:S08]  /*5000*/  HMMA.16816.F32 R96, R4.reuse, R28, R96 ;  /* 0x0000001c0460723c */ /* 0x040ff00000001860 */
[C---:B----4-:R-:W-:Y:S08]  /*5010*/  HMMA.16816.F32 R180, R4.reuse, R32, R92 ;  /* 0x0000002004b4723c */ /* 0x050ff0000000185c */
[C---:B---3--:R-:W-:Y:S08]  /*5020*/  HMMA.16816.F32 R172, R4.reuse, R20, R88 ;  /* 0x0000001404ac723c */ /* 0x048ff00000001858 */
[----:B------:R-:W-:Y:S01]  /*5030*/  HMMA.16816.F32 R92, R4, R18, R48 ;  /* 0x00000012045c723c */ /* 0x000fe20000001830 */
[----:B------:R-:W-:Y:S01]  /*5040*/  IMAD.MOV.U32 R43, RZ, RZ, R96 ;  /* 0x000000ffff2b7224 */ /* 0x000fe200078e0060 */
[----:B------:R-:W-:Y:S01]  /*5050*/  MOV R42, R97 ;  /* 0x00000061002a7202 */ /* 0x000fe20000000f00 */
[----:B------:R-:W-:-:S02]  /*5060*/  IMAD.MOV.U32 R41, RZ, RZ, R98 ;  /* 0x000000ffff297224 */ /* 0x000fc400078e0062 */
[----:B------:R-:W-:Y:S02]  /*5070*/  IMAD.MOV.U32 R40, RZ, RZ, R99 ;  /* 0x000000ffff287224 */ /* 0x000fe400078e0063 */
[----:B------:R-:W-:Y:S01]  /*5080*/  MOV R19, R75 ;  /* 0x0000004b00137202 */ /* 0x000fe20000000f00 */
[----:B--2---:R-:W-:Y:S01]  /*5090*/  HMMA.16816.F32 R88, R4, R12, R128 ;  /* 0x0000000c0458723c */ /* 0x004fe20000001880 */
[----:B------:R-:W-:-:S06]  /*50a0*/  IMAD.MOV.U32 R18, RZ, RZ, R248 ;  /* 0x000000ffff127224 */ /* 0x000fcc00078e00f8 */
[----:B------:R-:W-:Y:S01]  /*50b0*/  IMAD.MOV.U32 R128, RZ, RZ, R74 ;  /* 0x000000ffff807224 */ /* 0x000fe200078e004a */
[----:B------:R-:W-:Y:S01]  /*50c0*/  MOV R130, R72 ;  /* 0x0000004800827202 */ /* 0x000fe20000000f00 */
[----:B------:R-:W-:Y:S01]  /*50d0*/  IMAD.MOV.U32 R129, RZ, RZ, R73 ;  /* 0x000000ffff817224 */ /* 0x000fe200078e0049 */
[C---:B------:R-:W-:Y:S01]  /*50e0*/  HMMA.16816.F32 R204, R4.reuse, R30, R64 ;  /* 0x0000001e04cc723c */ /* 0x040fe20000001840 */
[----:B------:R-:W2:Y:S07]  /*50f0*/  LDSM.16.MT88.4 R28, [R213+0x6900] ;  /* 0x00690000d51c783b */ /* 0x000eae0000004200 */
[C---:B------:R-:W-:Y:S01]  /*5100*/  HMMA.16816.F32 R72, R4.reuse, R14, R44 ;  /* 0x0000000e0448723c */ /* 0x040fe2000000182c */
[----:B------:R-:W3:Y:S06]  /*5110*/  LDSM.16.MT88.4 R12, [R216+0x6900] ;  /* 0x00690000d80c783b */ /* 0x000eec0000004200 */
[----:B------:R-:W-:Y:S01]  /*5120*/  IMAD.MOV.U32 R47, RZ, RZ, R0 ;  /* 0x000000ffff2f7224 */ /* 0x000fe200078e0000 */
[C---:B------:R-:W-:Y:S01]  /*5130*/  HMMA.16816.F32 R176, R4.reuse, R34, R116 ;  /* 0x0000002204b0723c */ /* 0x040fe20000001874 */
[----:B------:R-:W-:Y:S01]  /*5140*/  FFMA.FTZ R0, R165, c[0x0][0x2d0], -R9 ;  /* 0x0000b400a5007a23 */ /* 0x000fe20000010809 */
[----:B------:R-:W-:Y:S03]  /*5150*/  LDSM.16.MT88.4 R32, [R215+0x6900] ;  /* 0x00690000d720783b */ /* 0x000fe60000004200 */
[----:B------:R4:W-:Y:S02]  /*5160*/  MUFU.EX2 R45, R0 ;  /* 0x00000000002d7308 */ /* 0x0009e40000000800 */
[----:B------:R-:W-:Y:S01]  /*5170*/  MOV R118, R171 ;  /* 0x000000ab00767202 */ /* 0x000fe20000000f00 */
[----:B------:R-:W-:Y:S01]  /*5180*/  IMAD.MOV.U32 R117, RZ, RZ, R170 ;  /* 0x000000ffff757224 */ /* 0x000fe200078e00aa */
[----:B------:R-:W-:Y:S01]  /*5190*/  HMMA.16816.F32 R96, R4, R16, R36 ;  /* 0x000000100460723c */ /* 0x000fe20000001824 */
[----:B------:R-:W-:-:S02]  /*51a0*/  IMAD.MOV.U32 R116, RZ, RZ, R169 ;  /* 0x000000ffff747224 */ /* 0x000fc400078e00a9 */
[----:B------:R-:W-:Y:S01]  /*51b0*/  IMAD.MOV.U32 R119, RZ, RZ, R81 ;  /* 0x000000ffff777224 */ /* 0x000fe200078e0051 */
[----:B------:R-:W-:-:S03]  /*51c0*/  MOV R165, R117 ;  /* 0x0000007500a57202 */ /* 0x000fc60000000f00 */
[----:B------:R-:W-:Y:S01]  /*51d0*/  IMAD.MOV.U32 R36, RZ, RZ, R80 ;  /* 0x000000ffff247224 */ /* 0x000fe200078e0050 */
[C---:B------:R-:W-:Y:S01]  /*51e0*/  HMMA.16816.F32 R168, R4.reuse, R22, R52 ;  /* 0x0000001604a8723c */ /* 0x040fe20000001834 */
[----:B------:R-:W3:Y:S01]  /*51f0*/  LDSM.16.MT88.4 R20, [R214+0x6900] ;  /* 0x00690000d614783b */ /* 0x000ee20000004200 */
[----:B------:R-:W-:Y:S01]  /*5200*/  MOV R16, R82 ;  /* 0x0000005200107202 */ /* 0x000fe20000000f00 */
[----:B------:R-:W-:Y:S01]  /*5210*/  IMAD.MOV.U32 R17, RZ, RZ, R83 ;  /* 0x000000ffff117224 */ /* 0x000fe200078e0053 */
[----:B------:R-:W-:Y:S01]  /*5220*/  MOV R39, R63 ;  /* 0x0000003f00277202 */ /* 0x000fe20000000f00 */
[----:B----4-:R-:W-:Y:S02]  /*5230*/  FFMA.FTZ R0, R166, c[0x0][0x2d0], -R9 ;  /* 0x0000b400a6007a23 */ /* 0x010fe40000010809 */
[----:B------:R-:W-:Y:S01]  /*5240*/  IMAD.MOV.U32 R38, RZ, RZ, R62 ;  /* 0x000000ffff267224 */ /* 0x000fe200078e003e */
[----:B-1----:R-:W-:Y:S01]  /*5250*/  HMMA.16816.F32 R52, R4, R24, R140 ;  /* 0x000000180434723c */ /* 0x002fe2000000188c */
[----:B------:R1:W4:Y:S01]  /*5260*/  MUFU.EX2 R46, R0 ;  /* 0x00000000002e7308 */ /* 0x0003220000000800 */
[----:B------:R-:W-:-:S05]  /*5270*/  IMAD.MOV.U32 R37, RZ, RZ, R61 ;  /* 0x000000ffff257224 */ /* 0x000fca00078e003d */
[----:B------:R-:W-:Y:S01]  /*5280*/  MOV R140, R18 ;  /* 0x00000012008c7202 */ /* 0x000fe20000000f00 */
[C---:B------:R-:W-:Y:S01]  /*5290*/  HMMA.16816.F32 R80, R4.reuse, R26, R136 ;  /* 0x0000001a0450723c */ /* 0x040fe20000001888 */
[----:B------:R-:W3:Y:S01]  /*52a0*/  LDSM.16.MT88.4 R24, [R213+0x1100] ;  /* 0x00110000d518783b */ /* 0x000ee20000004200 */
[----:B------:R-:W-:Y:S01]  /*52b0*/  IMAD.MOV.U32 R141, RZ, RZ, R19 ;  /* 0x000000ffff8d7224 */ /* 0x000fe200078e0013 */
[----:B------:R-:W-:Y:S01]  /*52c0*/  MOV R143, R17 ;  /* 0x00000011008f7202 */ /* 0x000fe20000000f00 */
[----:B------:R-:W-:Y:S02]  /*52d0*/  IMAD.MOV.U32 R142, RZ, RZ, R16 ;  /* 0x000000ffff8e7224 */ /* 0x000fe400078e0010 */
[----:B------:R-:W-:Y:S01]  /*52e0*/  LDSM.16.MT88.4 R16, [R215+0x1100] ;  /* 0x00110000d710783b */ /* 0x000fe20000004200 */
[----:B------:R-:W-:Y:S01]  /*52f0*/  IMAD.MOV.U32 R136, RZ, RZ, R118 ;  /* 0x000000ffff887224 */ /* 0x000fe200078e0076 */
[----:B--2---:R-:W-:Y:S01]  /*5300*/  HMMA.16816.F32 R76, R4, R30, R148 ;  /* 0x0000001e044c723c */ /* 0x004fe20000001894 */
[----:B-1----:R-:W-:Y:S01]  /*5310*/  FFMA.FTZ R0, R167, c[0x0][0x2d0], -R9 ;  /* 0x0000b400a7007a23 */ /* 0x002fe20000010809 */
[----:B------:R-:W-:Y:S01]  /*5320*/  MOV R138, R42 ;  /* 0x0000002a008a7202 */ /* 0x000fe20000000f00 */
[----:B------:R-:W-:-:S02]  /*5330*/  IMAD.MOV.U32 R137, RZ, RZ, R43 ;  /* 0x000000ffff897224 */ /* 0x000fc400078e002b */
[----:B------:R1:W2:Y:S01]  /*5340*/  MUFU.EX2 R44, R0 ;  /* 0x00000000002c7308 */ /* 0x0002a20000000800 */
[----:B------:R-:W-:Y:S01]  /*5350*/  IMAD.MOV.U32 R118, RZ, RZ, R243 ;  /* 0x000000ffff767224 */ /* 0x000fe200078e00f3 */
[----:B------:R-:W-:Y:S01]  /*5360*/  MOV R149, R128 ;  /* 0x0000008000957202 */ /* 0x000fe20000000f00 */
[C---:B---3--:R-:W-:Y:S01]  /*5370*/  HMMA.16816.F32 R60, R4.reuse, R12, R160 ;  /* 0x0000000c043c723c */ /* 0x048fe200000018a0 */
[----:B------:R-:W-:Y:S02]  /*5380*/  IMAD.MOV.U32 R148, RZ, RZ, R47 ;  /* 0x000000ffff947224 */ /* 0x000fe400078e002f */
[----:B------:R-:W-:Y:S02]  /*5390*/  IMAD.MOV.U32 R47, RZ, RZ, R39 ;  /* 0x000000ffff2f7224 */ /* 0x000fe400078e0027 */
[----:B------:R-:W-:Y:S01]  /*53a0*/  IMAD.MOV.U32 R150, RZ, RZ, R129 ;  /* 0x000000ffff967224 */ /* 0x000fe200078e0081 */
[----:B------:R-:W-:Y:S01]  /*53b0*/  MOV R129, R84 ;  /* 0x0000005400817202 */ /* 0x000fe20000000f00 */
[----:B----4-:R-:W-:Y:S01]  /*53c0*/  IMAD.MOV.U32 R162, RZ, RZ, R46 ;  /* 0x000000ffffa27224 */ /* 0x010fe200078e002e */
[----:B------:R-:W-:Y:S01]  /*53d0*/  MOV R163, R45 ;  /* 0x0000002d00a37202 */ /* 0x000fe20000000f00 */
[----:B------:R-:W-:Y:S01]  /*53e0*/  HMMA.16816.F32 R64, R4, R20, R152 ;  /* 0x000000140440723c */ /* 0x000fe20000001898 */
[----:B------:R-:W-:Y:S01]  /*53f0*/  IMAD.MOV.U32 R45, RZ, RZ, R37 ;  /* 0x000000ffff2d7224 */ /* 0x000fe200078e0025 */
[----:B------:R-:W-:Y:S01]  /*5400*/  MOV R46, R38 ;  /* 0x00000026002e7202 */ /* 0x000fe20000000f00 */
[----:B------:R-:W-:Y:S01]  /*5410*/  IMAD.MOV.U32 R151, RZ, RZ, R130 ;  /* 0x000000ffff977224 */ /* 0x000fe200078e0082 */
[----:B------:R-:W-:Y:S01]  /*5420*/  MOV R37, R87 ;  /* 0x0000005700257202 */ /* 0x000fe20000000f00 */
[----:B-1----:R-:W-:-:S02]  /*5430*/  FFMA.FTZ R0, R188, c[0x0][0x2d0], -R9 ;  /* 0x0000b400bc007a23 */ /* 0x002fc40000010809 */
[----:B--2---:R-:W-:Y:S01]  /*5440*/  IMAD.MOV.U32 R161, RZ, RZ, R44 ;  /* 0x000000ffffa17224 */ /* 0x004fe200078e002c */
[C---:B------:R-:W-:Y:S01]  /*5450*/  HMMA.16816.F32 R48, R4.reuse, R22, R156 ;  /* 0x000000160430723c */ /* 0x040fe2000000189c */
[----:B------:R1:W2:Y:S01]  /*5460*/  MUFU.EX2 R131, R0 ;  /* 0x0000000000837308 */ /* 0x0002a20000000800 */
[----:B------:R-:W-:Y:S01]  /*5470*/  IMAD.MOV.U32 R44, RZ, RZ, R36 ;  /* 0x000000ffff2c7224 */ /* 0x000fe200078e0024 */
[----:B------:R-:W3:Y:S01]  /*5480*/  LDSM.16.MT88.4 R20, [R214+0x1100] ;  /* 0x00110000d614783b */ /* 0x000ee20000004200 */
[----:B------:R-:W-:Y:S02]  /*5490*/  IMAD.MOV.U32 R130, RZ, RZ, R85 ;  /* 0x000000ffff827224 */ /* 0x000fe400078e0055 */
[----:B------:R-:W-:Y:S02]  /*54a0*/  IMAD.MOV.U32 R36, RZ, RZ, R86 ;  /* 0x000000ffff247224 */ /* 0x000fe400078e0056 */
[----:B------:R-:W-:Y:S01]  /*54b0*/  HMMA.16816.F32 R68, R4, R28, R144 ;  /* 0x0000001c0444723c */ /* 0x000fe20000001890 */
[----:B------:R-:W-:-:S02]  /*54c0*/  IMAD.MOV.U32 R139, RZ, RZ, R41 ;  /* 0x000000ffff8b7224 */ /* 0x000fc400078e0029 */
[----:B------:R-:W-:Y:S02]  /*54d0*/  IMAD.MOV.U32 R128, RZ, RZ, R40 ;  /* 0x000000ffff807224 */ /* 0x000fe400078e0028 */
[----:B------:R-:W-:Y:S01]  /*54e0*/  IMAD.MOV.U32 R38, RZ, RZ, R219 ;  /* 0x000000ffff267224 */ /* 0x000fe200078e00db */
[----:B------:R-:W-:Y:S01]  /*54f0*/  LDSM.16.MT88.4 R40, [R216+0x1100] ;  /* 0x00110000d828783b */ /* 0x000fe20000004200 */
[----:B-1----:R-:W-:Y:S01]  /*5500*/  FFMA.FTZ R0, R133, c[0x0][0x2d0], -R8 ;  /* 0x0000b40085007a23 */ /* 0x002fe20000010808 */
[C---:B------:R-:W-:Y:S02]  /*5510*/  HMMA.16816.F32 R84, R4.reuse, R14, R56 ;  /* 0x0000000e0454723c */ /* 0x040fe40000001838 */
[----:B------:R-:W1:Y:S01]  /*5520*/  LDSM.16.MT88.4 R12, [R213+0x3100] ;  /* 0x00310000d50c783b */ /* 0x000e620000004200 */
[----:B------:R-:W-:Y:S01]  /*5530*/  IMAD.MOV.U32 R39, RZ, RZ, R218 ;  /* 0x000000ffff277224 */ /* 0x000fe200078e00da */
[----:B------:R4:W-:Y:S04]  /*5540*/  MUFU.EX2 R248, R0 ;  /* 0x0000000000f87308 */ /* 0x0009e80000000800 */
[----:B------:R-:W-:Y:S01]  /*5550*/  HMMA.16816.F32 R44, R4, R34, R44 ;  /* 0x00000022042c723c */ /* 0x000fe2000000182c */
[----:B------:R-:W-:Y:S01]  /*5560*/  MOV R146, R136 ;  /* 0x0000008800927202 */ /* 0x000fe20000000f00 */
[----:B------:R-:W-:-:S02]  /*5570*/  IMAD.MOV.U32 R145, RZ, RZ, R129 ;  /* 0x000000ffff917224 */ /* 0x000fc400078e0081 */
[----:B------:R-:W-:Y:S02]  /*5580*/  IMAD.MOV.U32 R154, RZ, RZ, R36 ;  /* 0x000000ffff9a7224 */ /* 0x000fe400078e0024 */
[----:B------:R-:W-:Y:S02]  /*5590*/  IMAD.MOV.U32 R117, RZ, RZ, R212 ;  /* 0x000000ffff757224 */ /* 0x000fe400078e00d4 */
[----:B------:R-:W-:Y:S01]  /*55a0*/  IMAD.MOV.U32 R188, RZ, RZ, R101 ;  /* 0x000000ffffbc7224 */ /* 0x000fe200078e0065 */
[----:B------:R-:W-:Y:S01]  /*55b0*/  MOV R144, R130 ;  /* 0x0000008200907202 */ /* 0x000fe20000000f00 */
[----:B------:R-:W-:Y:S01]  /*55c0*/  IMAD.MOV.U32 R147, RZ, RZ, R116 ;  /* 0x000000ffff937224 */ /* 0x000fe200078e0074 */
[----:B------:R1:W5:Y:S01]  /*55d0*/  LDL.LU R219, [R1+0x28] ;  /* 0x0000280001db7983 */ /* 0x0003620000300800 */
[----:B----4-:R-:W-:Y:S01]  /*55e0*/  FFMA.FTZ R0, R134, c[0x0][0x2d0], -R8 ;  /* 0x0000b40086007a23 */ /* 0x010fe20000010808 */
[----:B------:R-:W-:Y:S01]  /*55f0*/  HMMA.16816.F32 R56, R4, R32, R184 ;  /* 0x000000200438723c */ /* 0x000fe200000018b8 */
[----:B------:R-:W-:Y:S01]  /*5600*/  IMAD.MOV.U32 R136, RZ, RZ, R137 ;  /* 0x000000ffff887224 */ /* 0x000fe200078e0089 */
[----:B------:R-:W4:Y:S01]  /*5610*/  LDSM.16.MT88.4 R32, [R214+0x3100] ;  /* 0x00310000d620783b */ /* 0x000f220000004200 */
[----:B------:R2:W1:Y:S01]  /*5620*/  MUFU.EX2 R243, R0 ;  /* 0x0000000000f37308 */ /* 0x0004620000000800 */
[----:B------:R-:W-:-:S02]  /*5630*/  IMAD.MOV.U32 R129, RZ, RZ, R37 ;  /* 0x000000ffff817224 */ /* 0x000fc400078e0025 */
[----:B------:R-:W-:Y:S01]  /*5640*/  IMAD.MOV.U32 R152, RZ, RZ, R39 ;  /* 0x000000ffff987224 */ /* 0x000fe200078e0027 */
[----:B------:R-:W-:Y:S01]  /*5650*/  MOV R116, R217 ;  /* 0x000000d900747202 */ /* 0x000fe20000000f00 */
[----:B------:R-:W-:Y:S01]  /*5660*/  IMAD.MOV.U32 R155, RZ, RZ, R147 ;  /* 0x000000ffff9b7224 */ /* 0x000fe200078e0093 */
[----:B------:R-:W-:Y:S01]  /*5670*/  MOV R153, R117 ;  /* 0x0000007500997202 */ /* 0x000fe20000000f00 */
[----:B------:R-:W-:Y:S01]  /*5680*/  IMAD.MOV.U32 R160, RZ, RZ, R119 ;  /* 0x000000ffffa07224 */ /* 0x000fe200078e0077 */
[----:B------:R3:W5:Y:S01]  /*5690*/  LDL.LU R218, [R1+0x24] ;  /* 0x0000240001da7983 */ /* 0x0007620000300800 */
[----:B--2---:R-:W-:Y:S01]  /*56a0*/  FFMA.FTZ R0, R164, c[0x0][0x2d0], -R8 ;  /* 0x0000b400a4007a23 */ /* 0x004fe20000010808 */
[----:B------:R-:W-:Y:S02]  /*56b0*/  F2FP.PACK_AB R4, R162, R163 ;  /* 0x000000a3a204723e */ /* 0x000fe400000000ff */
[----:B------:R-:W-:Y:S01]  /*56c0*/  F2FP.PACK_AB R6, R131, R161 ;  /* 0x000000a18306723e */ /* 0x000fe200000000ff */
[----:B------:R2:W-:Y:S01]  /*56d0*/  MUFU.EX2 R134, R0 ;  /* 0x0000000000867308 */ /* 0x0005e20000000800 */
[----:B-1----:R-:W-:Y:S01]  /*56e0*/  F2FP.PACK_AB R5, R243, R248 ;  /* 0x000000f8f305723e */ /* 0x002fe200000000ff */
[----:B------:R-:W-:Y:S01]  /*56f0*/  IMAD.MOV.U32 R137, RZ, RZ, R138 ;  /* 0x000000ffff897224 */ /* 0x000fe200078e008a */
[----:B------:R1:W5:Y:S01]  /*5700*/  LDL.LU R217, [R1+0x20] ;  /* 0x0000200001d97983 */ /* 0x0003620000300800 */
[----:B--2---:R-:W-:Y:S01]  /*5710*/  FFMA.FTZ R0, R135, c[0x0][0x2d0], -R8 ;  /* 0x0000b40087007a23 */ /* 0x004fe20000010808 */
[----:B------:R-:W-:Y:S01]  /*5720*/  MOV R138, R139 ;  /* 0x0000008b008a7202 */ /* 0x000fe20000000f00 */
[----:B------:R-:W-:Y:S01]  /*5730*/  IMAD.MOV.U32 R147, RZ, RZ, R165 ;  /* 0x000000ffff937224 */ /* 0x000fe200078e00a5 */
[----:B------:R1:W5:Y:S01]  /*5740*/  LDL.LU R212, [R1+0x1c] ;  /* 0x00001c0001d47983 */ /* 0x0003620000300800 */
[----:B------:R-:W2:Y:S01]  /*5750*/  MUFU.EX2 R133, R0 ;  /* 0x0000000000857308 */ /* 0x000ea20000000800 */
[----:B------:R-:W-:Y:S01]  /*5760*/  IMAD.MOV.U32 R139, RZ, RZ, R128 ;  /* 0x000000ffff8b7224 */ /* 0x000fe200078e0080 */
[----:B------:R-:W-:Y:S01]  /*5770*/  MOV R128, R38 ;  /* 0x0000002600807202 */ /* 0x000fe20000000f00 */
[----:B------:R-:W-:Y:S01]  /*5780*/  IMAD.MOV.U32 R130, RZ, RZ, R116 ;  /* 0x000000ffff827224 */ /* 0x000fe200078e0074 */
[----:B------:R-:W1:Y:S01]  /*5790*/  LDSM.16.MT88.4 R36, [R215+0x3100] ;  /* 0x00310000d724783b */ /* 0x000e620000004200 */
[----:B------:R-:W-:Y:S01]  /*57a0*/  MOV R135, R100 ;  /* 0x0000006400877202 */ /* 0x000fe20000000f00 */
[----:B------:R-:W-:Y:S01]  /*57b0*/  UIMAD.WIDE.U32 UR26, UR25, UR4, URZ ;  /* 0x00000004191a72a5 */ /* 0x000fe2000f8e003f */
[----:B------:R-:W-:Y:S01]  /*57c0*/  PLOP3.LUT P0, PT, PT, PT, UP1, 0x40, 0x0 ;  /* 0x000000000000781c */ /* 0x000fe20003f0e818 */
[----:B------:R-:W-:-:S02]  /*57d0*/  UIADD3 UR21, UR21, -0x2, URZ ;  /* 0xfffffffe15157890 */ /* 0x000fc4000fffe03f */
[----:B------:R-:W-:-:S04]  /*57e0*/  @UP2 USHF.R.U32.HI UR25, URZ, UR5, UR27 ;  /* 0x000000053f192299 */ /* 0x000fc8000801161b */
[----:B------:R-:W-:Y:S01]  /*57f0*/  UIADD3 UR4, UR24, UR25, URZ ;  /* 0x0000001918047290 */ /* 0x000fe2000fffe03f */
[----:B--2---:R-:W-:Y:S01]  /*5800*/  F2FP.PACK_AB R7, R133, R134 ;  /* 0x000000868507723e */ /* 0x004fe200000000ff */
[----:B------:R-:W-:Y:S01]  /*5810*/  IMAD.MOV.U32 R0, RZ, RZ, R118 ;  /* 0x000000ffff007224 */ /* 0x000fe200078e0076 */
[----:B------:R-:W-:Y:S02]  /*5820*/  ULDC UR25, c[0x0][0x328] ;  /* 0x0000ca0000197ab9 */ /* 0x000fe40000000800 */
[----:B------:R-:W-:Y:S01]  /*5830*/  UIADD3 UR25, UR4, UR25, URZ ;  /* 0x0000001904197290 */ /* 0x000fe2000fffe03f */
[----:B------:R-:W-:Y:S02]  /*5840*/  FFMA.FTZ R0, R0, c[0x0][0x2d0], -R9 ;  /* 0x0000b40000007a23 */ /* 0x000fe40000010809 */
[C---:B------:R-:W-:Y:S08]  /*5850*/  HMMA.16816.F32 R28, R4.reuse, R26, R148 ;  /* 0x0000001a041c723c */ /* 0x040ff00000001894 */
[C---:B------:R-:W-:Y:S01]  /*5860*/  HMMA.16816.F32 R140, R4.reuse, R24, R140 ;  /* 0x00000018048c723c */ /* 0x040fe2000000188c */
[----:B------:R-:W-:Y:S07]  /*5870*/  LDSM.16.MT88.4 R24, [R213+0x5100] ;  /* 0x00510000d518783b */ /* 0x000fee0000004200 */
[C---:B---3--:R-:W-:Y:S07]  /*5880*/  HMMA.16816.F32 R148, R4.reuse, R20, R200 ;  /* 0x000000140494723c */ /* 0x048fee00000018c8 */
[----:B------:R-:W-:Y:S01]  /*5890*/  IMAD.MOV.U32 R202, RZ, RZ, R102 ;  /* 0x000000ffffca7224 */ /* 0x000fe200078e0066 */
[----:B------:R-:W-:Y:S01]  /*58a0*/  MOV R187, R28 ;  /* 0x0000001c00bb7202 */ /* 0x000fe20000000f00 */
[----:B------:R-:W-:Y:S01]  /*58b0*/  IMAD.MOV.U32 R186, RZ, RZ, R29 ;  /* 0x000000ffffba7224 */ /* 0x000fe200078e001d */
[----:B------:R-:W-:Y:S01]  /*58c0*/  MOV R184, R31 ;  /* 0x0000001f00b87202 */ /* 0x000fe20000000f00 */
[----:B------:R-:W-:Y:S01]  /*58d0*/  IMAD.MOV.U32 R185, RZ, RZ, R30 ;  /* 0x000000ffffb97224 */ /* 0x000fe200078e001e */
[----:B------:R-:W-:Y:S01]  /*58e0*/  MOV R203, R103 ;  /* 0x0000006700cb7202 */ /* 0x000fe20000000f00 */
[----:B------:R-:W2:Y:S01]  /*58f0*/  LDSM.16.MT88.4 R28, [R216+0x3100] ;  /* 0x00310000d81c783b */ /* 0x000ea20000004200 */
[C---:B------:R-:W-:Y:S08]  /*5900*/  HMMA.16816.F32 R164, R4.reuse, R16, R196 ;  /* 0x0000001004a4723c */ /* 0x040ff000000018c4 */
[C---:B------:R-:W-:Y:S01]  /*5910*/  HMMA.16816.F32 R108, R4.reuse, R18, R108 ;  /* 0x00000012046c723c */ /* 0x040fe2000000186c */
[----:B------:R-:W3:Y:S07]  /*5920*/  LDSM.16.MT88.4 R16, [R214+0x5100] ;  /* 0x00510000d610783b */ /* 0x000eee0000004200 */
[C---:B------:R-:W-:Y:S01]  /*5930*/  HMMA.16816.F32 R100, R4.reuse, R22, R192 ;  /* 0x000000160464723c */ /* 0x040fe200000018c0 */
[----:B------:R-:W2:Y:S07]  /*5940*/  LDSM.16.MT88.4 R20, [R215+0x5100] ;  /* 0x00510000d714783b */ /* 0x000eae0000004200 */
[C---:B------:R-:W-:Y:S08]  /*5950*/  HMMA.16816.F32 R112, R4.reuse, R12, R112 ;  /* 0x0000000c0470723c */ /* 0x040ff00000001870 */
[C---:B------:R-:W-:Y:S01]  /*5960*/  HMMA.16816.F32 R116, R4.reuse, R14, R124 ;  /* 0x0000000e0474723c */ /* 0x040fe2000000187c */
[----:B------:R-:W2:Y:S07]  /*5970*/  LDSM.16.MT88.4 R12, [R216+0x5100] ;  /* 0x00510000d80c783b */ /* 0x000eae0000004200 */
[C---:B----4-:R-:W-:Y:S08]  /*5980*/  HMMA.16816.F32 R120, R4.reuse, R32, R120 ;  /* 0x000000200478723c */ /* 0x050ff00000001878 */
[C---:B------:R-:W-:Y:S08]  /*5990*/  HMMA.16816.F32 R124, R4.reuse, R34, R208 ;  /* 0x00000022047c723c */ /* 0x040ff000000018d0 */
[C---:B-1----:R-:W-:Y:S07]  /*59a0*/  HMMA.16816.F32 R32, R4.reuse, R36, R180 ;  /* 0x000000240420723c */ /* 0x042fee00000018b4 */
[----:B------:R-:W-:Y:S01]  /*59b0*/  MOV R181, R135 ;  /* 0x0000008700b57202 */ /* 0x000fe20000000f00 */
[----:B------:R-:W-:Y:S01]  /*59c0*/  HMMA.16816.F32 R156, R4, R40, R104 ;  /* 0x00000028049c723c */ /* 0x000fe20000001868 */
[----:B------:R-:W-:Y:S01]  /*59d0*/  IMAD.MOV.U32 R135, RZ, RZ, R188 ;  /* 0x000000ffff877224 */ /* 0x000fe200078e00bc */
[----:B------:R-:W-:Y:S01]  /*59e0*/  MOV R183, R202 ;  /* 0x000000ca00b77202 */ /* 0x000fe20000000f00 */
[----:B------:R-:W-:-:S02]  /*59f0*/  IMAD.MOV.U32 R182, RZ, RZ, R203 ;  /* 0x000000ffffb67224 */ /* 0x000fc400078e00cb */
[----:B------:R-:W-:-:S03]  /*5a00*/  IMAD.MOV.U32 R180, RZ, RZ, R187 ;  /* 0x000000ffffb47224 */ /* 0x000fc600078e00bb */
[C---:B------:R-:W-:Y:S08]  /*5a10*/  HMMA.16816.F32 R104, R4.reuse, R42, R244 ;  /* 0x0000002a0468723c */ /* 0x040ff000000018f4 */
[----:B--2---:R-:W-:Y:S01]  /*5a20*/  HMMA.16816.F32 R136, R4, R28, R136 ;  /* 0x0000001c0488723c */ /* 0x004fe20000001888 */
[----:B------:R-:W-:Y:S01]  /*5a30*/  IMAD.MOV.U32 R41, RZ, RZ, R32 ;  /* 0x000000ffff297224 */ /* 0x000fe200078e0020 */
[----:B------:R-:W-:Y:S01]  /*5a40*/  MOV R43, R34 ;  /* 0x00000022002b7202 */ /* 0x000fe20000000f00 */
[----:B------:R-:W-:-:S02]  /*5a50*/  IMAD.MOV.U32 R40, RZ, RZ, R33 ;  /* 0x000000ffff287224 */ /* 0x000fc400078e0021 */
[----:B------:R-:W-:-:S03]  /*5a60*/  IMAD.MOV.U32 R42, RZ, RZ, R35 ;  /* 0x000000ffff2a7224 */ /* 0x000fc600078e0023 */
[C---:B------:R-:W-:Y:S01]  /*5a70*/  HMMA.16816.F32 R204, R4.reuse, R30, R204 ;  /* 0x0000001e04cc723c */ /* 0x040fe200000018cc */
[----:B------:R-:W1:Y:S07]  /*5a80*/  LDSM.16.MT88.4 R28, [R213+0x7100] ;  /* 0x00710000d51c783b */ /* 0x000e6e0000004200 */
[C---:B------:R-:W-:Y:S07]  /*5a90*/  HMMA.16816.F32 R244, R4.reuse, R24, R172 ;  /* 0x0000001804f4723c */ /* 0x040fee00000018ac */
[----:B------:R-:W-:Y:S01]  /*5aa0*/  MOV R174, R190 ;  /* 0x000000be00ae7202 */ /* 0x000fe20000000f00 */
[----:B------:R-:W-:Y:S01]  /*5ab0*/  HMMA.16816.F32 R32, R4, R38, R176 ;  /* 0x000000260420723c */ /* 0x000fe200000018b0 */
[----:B------:R-:W-:-:S06]  /*5ac0*/  IMAD.MOV.U32 R175, RZ, RZ, R189 ;  /* 0x000000ffffaf7224 */ /* 0x000fcc00078e00bd */
[----:B------:R-:W-:Y:S01]  /*5ad0*/  MOV R176, R152 ;  /* 0x0000009800b07202 */ /* 0x000fe20000000f00 */
[C---:B---3--:R-:W-:Y:S01]  /*5ae0*/  HMMA.16816.F32 R196, R4.reuse, R18, R92 ;  /* 0x0000001204c4723c */ /* 0x048fe2000000185c */
[----:B------:R-:W-:Y:S01]  /*5af0*/  IMAD.MOV.U32 R152, RZ, RZ, R154 ;  /* 0x000000ffff987224 */ /* 0x000fe200078e009a */
[----:B------:R-:W-:Y:S01]  /*5b00*/  MOV R154, R155 ;  /* 0x0000009b009a7202 */ /* 0x000fe20000000f00 */
[----:B------:R-:W-:Y:S01]  /*5b10*/  IMAD.MOV.U32 R155, RZ, RZ, R191 ;  /* 0x000000ffff9b7224 */ /* 0x000fe200078e00bf */
[----:B------:R-:W-:Y:S01]  /*5b20*/  MOV R177, R181 ;  /* 0x000000b500b17202 */ /* 0x000fe20000000f00 */
[----:B------:R-:W-:Y:S01]  /*5b30*/  IMAD.MOV.U32 R178, RZ, RZ, R182 ;  /* 0x000000ffffb27224 */ /* 0x000fe200078e00b6 */
[----:B------:R-:W-:Y:S01]  /*5b40*/  MOV R181, R186 ;  /* 0x000000ba00b57202 */ /* 0x000fe20000000f00 */
[----:B------:R-:W-:Y:S01]  /*5b50*/  IMAD.MOV.U32 R182, RZ, RZ, R185 ;  /* 0x000000ffffb67224 */ /* 0x000fe200078e00b9 */
[----:B------:R-:W-:Y:S01]  /*5b60*/  HMMA.16816.F32 R92, R4, R20, R52 ;  /* 0x00000014045c723c */ /* 0x000fe20000001834 */
[----:B------:R2:W3:Y:S01]  /*5b70*/  MUFU.EX2 R53, R0 ;  /* 0x0000000000357308 */ /* 0x0004e20000000800 */
[----:B------:R-:W-:Y:S01]  /*5b80*/  MOV R179, R183 ;  /* 0x000000b700b37202 */ /* 0x000fe20000000f00 */
[----:B------:R-:W-:Y:S01]  /*5b90*/  IMAD.MOV.U32 R172, RZ, RZ, R181 ;  /* 0x000000ffffac7224 */ /* 0x000fe200078e00b5 */
[----:B------:R-:W-:-:S02]  /*5ba0*/  MOV R181, R163 ;  /* 0x000000a300b57202 */ /* 0x000fc40000000f00 */
[----:B------:R-:W-:Y:S02]  /*5bb0*/  MOV R163, R11 ;  /* 0x0000000b00a37202 */ /* 0x000fe40000000f00 */
[C---:B------:R-:W-:Y:S01]  /*5bc0*/  HMMA.16816.F32 R192, R4.reuse, R12, R88 ;  /* 0x0000000c04c0723c */ /* 0x040fe20000001858 */
[----:B------:R-:W-:Y:S01]  /*5bd0*/  MOV R183, R184 ;  /* 0x000000b800b77202 */ /* 0x000fe20000000f00 */
[----:B------:R-:W-:Y:S01]  /*5be0*/  IMAD.MOV.U32 R39, RZ, RZ, R32 ;  /* 0x000000ffff277224 */ /* 0x000fe200078e0020 */
[----:B------:R-:W-:Y:S01]  /*5bf0*/  MOV R38, R33 ;  /* 0x0000002100267202 */ /* 0x000fe20000000f00 */
[----:B------:R-:W-:Y:S01]  /*5c00*/  IMAD.MOV.U32 R37, RZ, RZ, R34 ;  /* 0x000000ffff257224 */ /* 0x000fe200078e0022 */
[----:B------:R-:W-:Y:S02]  /*5c10*/  MOV R36, R35 ;  /* 0x0000002300247202 */ /* 0x000fe40000000f00 */
[----:B------:R-:W-:Y:S01]  /*5c20*/  LDSM.16.MT88.4 R32, [R214+0x7100] ;  /* 0x00710000d620783b */ /* 0x000fe20000004200 */
[C---:B------:R-:W-:Y:S01]  /*5c30*/  HMMA.16816.F32 R188, R4.reuse, R14, R72 ;  /* 0x0000000e04bc723c */ /* 0x040fe20000001848 */
[----:B--2---:R-:W-:Y:S01]  /*5c40*/  FFMA.FTZ R0, R174, c[0x0][0x2d0], -R9 ;  /* 0x0000b400ae007a23 */ /* 0x004fe20000010809 */
[----:B------:R-:W-:Y:S01]  /*5c50*/  MOV R173, R182 ;  /* 0x000000b600ad7202 */ /* 0x000fe20000000f00 */
[----:B------:R-:W2:Y:S01]  /*5c60*/  LDSM.16.MT88.4 R12, [R215+0x7100] ;  /* 0x00710000d70c783b */ /* 0x000ea20000004200 */
[----:B------:R-:W-:Y:S01]  /*5c70*/  IMAD.MOV.U32 R174, RZ, RZ, R183 ;  /* 0x000000ffffae7224 */ /* 0x000fe200078e00b7 */
[----:B------:R4:W-:Y:S01]  /*5c80*/  MUFU.EX2 R52, R0 ;  /* 0x0000000000347308 */ /* 0x0009e20000000800 */
[----:B------:R-:W-:Y:S01]  /*5c90*/  IMAD.MOV.U32 R182, RZ, RZ, R152 ;  /* 0x000000ffffb67224 */ /* 0x000fe200078e0098 */
[----:B------:R-:W-:Y:S01]  /*5ca0*/  MOV R152, R146 ;  /* 0x0000009200987202 */ /* 0x000fe20000000f00 */
[C---:B------:R-:W-:Y:S01]  /*5cb0*/  HMMA.16816.F32 R200, R4.reuse, R26, R168 ;  /* 0x0000001a04c8723c */ /* 0x040fe200000018a8 */
[----:B------:R-:W-:Y:S01]  /*5cc0*/  IMAD.MOV.U32 R55, RZ, RZ, R173 ;  /* 0x000000ffff377224 */ /* 0x000fe200078e00ad */
[----:B------:R-:W-:Y:S01]  /*5cd0*/  MOV R72, R174 ;  /* 0x000000ae00487202 */ /* 0x000fe20000000f00 */
[----:B------:R-:W-:Y:S01]  /*5ce0*/  IMAD.MOV.U32 R75, RZ, RZ, R181 ;  /* 0x000000ffff4b7224 */ /* 0x000fe200078e00b5 */
[----:B------:R-:W-:Y:S01]  /*5cf0*/  MOV R183, R144 ;  /* 0x0000009000b77202 */ /* 0x000fe20000000f00 */
[----:B------:R-:W-:Y:S01]  /*5d00*/  IMAD.MOV.U32 R91, RZ, RZ, R161 ;  /* 0x000000ffff5b7224 */ /* 0x000fe200078e00a1 */
[----:B------:R-:W-:Y:S01]  /*5d10*/  MOV R88, R182 ;  /* 0x000000b600587202 */ /* 0x000fe20000000f00 */
[----:B------:R-:W-:Y:S01]  /*5d20*/  IMAD.MOV.U32 R168, RZ, RZ, R135 ;  /* 0x000000ffffa87224 */ /* 0x000fe200078e0087 */
[C---:B------:R-:W-:Y:S01]  /*5d30*/  HMMA.16816.F32 R208, R4.reuse, R16, R96 ;  /* 0x0000001004d0723c */ /* 0x040fe20000001860 */
[----:B------:R-:W2:Y:S01]  /*5d40*/  LDSM.16.MT88.4 R16, [R216+0x7100] ;  /* 0x00710000d810783b */ /* 0x000ea20000004200 */
[----:B------:R-:W-:Y:S01]  /*5d50*/  MOV R169, R178 ;  /* 0x000000b200a97202 */ /* 0x000fe20000000f00 */
[----:B------:R-:W-:Y:S01]  /*5d60*/  IMAD.MOV.U32 R170, RZ, RZ, R179 ;  /* 0x000000ffffaa7224 */ /* 0x000fe200078e00b3 */
[----:B------:R-:W-:Y:S01]  /*5d70*/  MOV R171, R180 ;  /* 0x000000b400ab7202 */ /* 0x000fe20000000f00 */
[----:B----4-:R-:W-:Y:S01]  /*5d80*/  FFMA.FTZ R0, R175, c[0x0][0x2d0], -R9 ;  /* 0x0000b400af007a23 */ /* 0x010fe20000010809 */
[----:B------:R-:W-:Y:S01]  /*5d90*/  MOV R175, R160 ;  /* 0x000000a000af7202 */ /* 0x000fe20000000f00 */
[----:B------:R-:W-:Y:S01]  /*5da0*/  IMAD.MOV.U32 R99, RZ, RZ, R169 ;  /* 0x000000ffff637224 */ /* 0x000fe200078e00a9 */
[----:B------:R-:W-:Y:S01]  /*5db0*/  HMMA.16816.F32 R184, R4, R22, R80 ;  /* 0x0000001604b8723c */ /* 0x000fe20000001850 */
[----:B------:R4:W2:Y:S01]  /*5dc0*/  MUFU.EX2 R54, R0 ;  /* 0x0000000000367308 */ /* 0x0008a20000000800 */
[----:B------:R-:W-:Y:S01]  /*5dd0*/  MOV R98, R170 ;  /* 0x000000aa00627202 */ /* 0x000fe20000000f00 */
[----:B------:R-:W-:Y:S01]  /*5de0*/  IMAD.MOV.U32 R73, RZ, RZ, R175 ;  /* 0x000000ffff497224 */ /* 0x000fe200078e00af */
[----:B------:R-:W-:Y:S01]  /*5df0*/  MOV R170, R41 ;  /* 0x0000002900aa7202 */ /* 0x000fe20000000f00 */
[----:B------:R-:W-:-:S02]  /*5e00*/  IMAD.MOV.U32 R169, RZ, RZ, R153 ;  /* 0x000000ffffa97224 */ /* 0x000fc400078e0099 */
[----:B---3--:R-:W-:Y:S01]  /*5e10*/  MOV R83, R53 ;  /* 0x0000003500537202 */ /* 0x008fe20000000f00 */
[----:B------:R-:W-:Y:S01]  /*5e20*/  IMAD.MOV.U32 R53, RZ, RZ, R171 ;  /* 0x000000ffff357224 */ /* 0x000fe200078e00ab */
[C---:B-1----:R-:W-:Y:S01]  /*5e30*/  HMMA.16816.F32 R24, R4.reuse, R28, R68 ;  /* 0x0000001c0418723c */ /* 0x042fe20000001844 */
[----:B------:R-:W-:Y:S02]  /*5e40*/  IMAD.MOV.U32 R171, RZ, RZ, R40 ;  /* 0x000000ffffab7224 */ /* 0x000fe400078e0028 */
[----:B------:R-:W-:Y:S02]  /*5e50*/  IMAD.MOV.U32 R180, RZ, RZ, R162 ;  /* 0x000000ffffb47224 */ /* 0x000fe400078e00a2 */
[----:B------:R-:W-:Y:S02]  /*5e60*/  IMAD.MOV.U32 R160, RZ, RZ, R145 ;  /* 0x000000ffffa07224 */ /* 0x000fe400078e0091 */
[----:B------:R-:W-:Y:S01]  /*5e70*/  MOV R71, R73 ;  /* 0x0000004900477202 */ /* 0x000fe20000000f00 */
[----:B----4-:R-:W-:Y:S01]  /*5e80*/  FFMA.FTZ R0, R176, c[0x0][0x2d0], -R9 ;  /* 0x0000b400b0007a23 */ /* 0x010fe20000010809 */
[C---:B------:R-:W-:Y:S01]  /*5e90*/  HMMA.16816.F32 R28, R4.reuse, R30, R76 ;  /* 0x0000001e041c723c */ /* 0x040fe2000000184c */
[----:B------:R-:W-:Y:S01]  /*5ea0*/  MOV R73, R171 ;  /* 0x000000ab00497202 */ /* 0x000fe20000000f00 */
[----:B------:R-:W-:Y:S01]  /*5eb0*/  IMAD.MOV.U32 R162, RZ, RZ, R147 ;  /* 0x000000ffffa27224 */ /* 0x000fe200078e0093 */
[----:B------:R1:W3:Y:S01]  /*5ec0*/  MUFU.EX2 R135, R0 ;  /* 0x0000000000877308 */ /* 0x0002e20000000800 */
[----:B------:R-:W4:Y:S01]  /*5ed0*/  LDSM.16.MT88.4 R144, [R213+0x1900] ;  /* 0x00190000d590783b */ /* 0x000f220000004200 */
[----:B------:R-:W-:Y:S01]  /*5ee0*/  MOV R74, R180 ;  /* 0x000000b4004a7202 */ /* 0x000fe20000000f00 */
[----:B------:R-:W-:Y:S01]  /*5ef0*/  IMAD.MOV.U32 R89, RZ, RZ, R183 ;  /* 0x000000ffff597224 */ /* 0x000fe200078e00b7 */
[----:B------:R-:W-:Y:S01]  /*5f00*/  MOV R78, R55 ;  /* 0x00000037004e7202 */ /* 0x000fe20000000f00 */
[----:B------:R-:W-:Y:S01]  /*5f10*/  IMAD.MOV.U32 R79, RZ, RZ, R72 ;  /* 0x000000ffff4f7224 */ /* 0x000fe200078e0048 */
[----:B------:R-:W-:Y:S01]  /*5f20*/  MOV R55, R169 ;  /* 0x000000a900377202 */ /* 0x000fe20000000f00 */
[----:B------:R-:W-:Y:S01]  /*5f30*/  IMAD.MOV.U32 R72, RZ, RZ, R170 ;  /* 0x000000ffff487224 */ /* 0x000fe200078e00aa */
[C---:B--2---:R-:W-:Y:S01]  /*5f40*/  HMMA.16816.F32 R180, R4.reuse, R12, R56 ;  /* 0x0000000c04b4723c */ /* 0x044fe20000001838 */
[----:B------:R-:W-:Y:S01]  /*5f50*/  LDSM.16.MT88.4 R56, [R216+0x3900] ;  /* 0x00390000d838783b */ /* 0x000fe20000004200 */
[----:B------:R-:W-:Y:S01]  /*5f60*/  IMAD.MOV.U32 R70, RZ, RZ, R74 ;  /* 0x000000ffff467224 */ /* 0x000fe200078e004a */
[----:B------:R-:W-:Y:S01]  /*5f70*/  MOV R69, R75 ;  /* 0x0000004b00457202 */ /* 0x000fe20000000f00 */
[----:B------:R-:W-:Y:S01]  /*5f80*/  IMAD.MOV.U32 R80, RZ, RZ, R88 ;  /* 0x000000ffff507224 */ /* 0x000fe200078e0058 */
[----:B------:R-:W-:Y:S01]  /*5f90*/  MOV R81, R89 ;  /* 0x0000005900517202 */ /* 0x000fe20000000f00 */
[----:B------:R-:W-:Y:S01]  /*5fa0*/  IMAD.MOV.U32 R74, RZ, RZ, R43 ;  /* 0x000000ffff4a7224 */ /* 0x000fe200078e002b */
[----:B------:R-:W-:Y:S01]  /*5fb0*/  MOV R75, R42 ;  /* 0x0000002a004b7202 */ /* 0x000fe20000000f00 */
[----:B-1----:R-:W-:Y:S01]  /*5fc0*/  FFMA.FTZ R0, R177, c[0x0][0x2d0], -R8 ;  /* 0x0000b400b1007a23 */ /* 0x002fe20000010808 */
[C---:B------:R-:W-:Y:S01]  /*5fd0*/  HMMA.16816.F32 R20, R4.reuse, R32, R64 ;  /* 0x000000200414723c */ /* 0x040fe20000001840 */
[----:B------:R-:W-:Y:S01]  /*5fe0*/  MOV R90, R160 ;  /* 0x000000a0005a7202 */ /* 0x000fe20000000f00 */
[----:B------:R-:W-:Y:S01]  /*5ff0*/  IMAD.MOV.U32 R97, RZ, RZ, R163 ;  /* 0x000000ffff617224 */ /* 0x000fe200078e00a3 */
[----:B------:R1:W-:Y:S01]  /*6000*/  MUFU.EX2 R11, R0 ;  /* 0x00000000000b7308 */ /* 0x0003e20000000800 */
[----:B------:R-:W-:Y:S01]  /*6010*/  MOV R96, R162 ;  /* 0x000000a200607202 */ /* 0x000fe20000000f00 */
[----:B------:R-:W-:Y:S01]  /*6020*/  IMAD.MOV.U32 R68, RZ, RZ, R80 ;  /* 0x000000ffff447224 */ /* 0x000fe200078e0050 */
[----:B------:R-:W-:Y:S01]  /*6030*/  MOV R76, R53 ;  /* 0x00000035004c7202 */ /* 0x000fe20000000f00 */
[----:B------:R-:W-:Y:S01]  /*6040*/  IMAD.MOV.U32 R82, RZ, RZ, R90 ;  /* 0x000000ffff527224 */ /* 0x000fe200078e005a */
[C---:B------:R-:W-:Y:S01]  /*6050*/  HMMA.16816.F32 R32, R4.reuse, R34, R48 ;  /* 0x000000220420723c */ /* 0x040fe20000001830 */
[----:B------:R-:W-:Y:S01]  /*6060*/  LDSM.16.MT88.4 R48, [R214+0x3900] ;  /* 0x00390000d630783b */ /* 0x000fe20000004200 */
[----:B------:R-:W-:Y:S01]  /*6070*/  MOV R53, R97 ;  /* 0x0000006100357202 */ /* 0x000fe20000000f00 */
[----:B------:R-:W-:Y:S01]  /*6080*/  IMAD.MOV.U32 R90, RZ, RZ, R128 ;  /* 0x000000ffff5a7224 */ /* 0x000fe200078e0080 */
[----:B------:R-:W-:Y:S01]  /*6090*/  MOV R97, R131 ;  /* 0x0000008300617202 */ /* 0x000fe20000000f00 */
[----:B------:R-:W-:Y:S03]  /*60a0*/  LDSM.16.MT88.4 R160, [R216+0x1900] ;  /* 0x00190000d8a0783b */ /* 0x000fe60000004200 */
[----:B------:R-:W-:Y:S01]  /*60b0*/  HMMA.16816.F32 R176, R4, R16, R60 ;  /* 0x0000001004b0723c */ /* 0x000fe2000000183c */
[----:B------:R-:W-:Y:S01]  /*60c0*/  LDSM.16.MT88.4 R64, [R215+0x3900] ;  /* 0x00390000d740783b */ /* 0x000fe20000004200 */
[----:B-1----:R-:W-:-:S02]  /*60d0*/  FFMA.FTZ R0, R154, c[0x0][0x2d0], -R8 ;  /* 0x0000b4009a007a23 */ /* 0x002fc40000010808 */
[----:B------:R-:W-:Y:S01]  /*60e0*/  IMAD.MOV.U32 R154, RZ, RZ, R155 ;  /* 0x000000ffff9a7224 */ /* 0x000fe200078e009b */
[----:B------:R-:W-:Y:S02]  /*60f0*/  MOV R155, R10 ;  /* 0x0000000a009b7202 */ /* 0x000fe40000000f00 */
[----:B------:R-:W-:Y:S01]  /*6100*/  IMAD.MOV.U32 R60, RZ, RZ, R72 ;  /* 0x000000ffff3c7224 */ /* 0x000fe200078e0048 */
[----:B------:R1:W2:Y:S01]  /*6110*/  MUFU.EX2 R10, R0 ;  /* 0x00000000000a7308 */ /* 0x0002a20000000800 */
[----:B------:R-:W-:Y:S01]  /*6120*/  MOV R61, R73 ;  /* 0x00000049003d7202 */ /* 0x000fe20000000f00 */
[----:B------:R-:W-:Y:S01]  /*6130*/  IMAD.MOV.U32 R62, RZ, RZ, R74 ;  /* 0x000000ffff3e7224 */ /* 0x000fe200078e004a */
[----:B------:R-:W-:Y:S01]  /*6140*/  MOV R40, R154 ;  /* 0x0000009a00287202 */ /* 0x000fe20000000f00 */
[----:B------:R-:W-:Y:S01]  /*6150*/  IMAD.MOV.U32 R41, RZ, RZ, R155 ;  /* 0x000000ffff297224 */ /* 0x000fe200078e009b */
[----:B------:R-:W-:Y:S02]  /*6160*/  MOV R63, R75 ;  /* 0x0000004b003f7202 */ /* 0x000fe40000000f00 */
[----:B------:R-:W-:Y:S01]  /*6170*/  LDSM.16.MT88.4 R72, [R213+0x5900] ;  /* 0x00590000d548783b */ /* 0x000fe20000004200 */
[----:B------:R-:W-:Y:S01]  /*6180*/  IMAD.MOV.U32 R88, RZ, RZ, R40 ;  /* 0x000000ffff587224 */ /* 0x000fe200078e0028 */
[----:B------:R-:W-:-:S02]  /*6190*/  MOV R89, R41 ;  /* 0x0000002900597202 */ /* 0x000fc40000000f00 */
[----:B------:R-:W-:Y:S01]  /*61a0*/  LDSM.16.MT88.4 R40, [R213+0x3900] ;  /* 0x00390000d528783b */ /* 0x000fe20000004200 */
[--C-:B-1----:R-:W-:Y:S01]  /*61b0*/  FFMA.FTZ R0, R168, c[0x0][0x2d0], -R8.reuse ;  /* 0x0000b400a8007a23 */ /* 0x102fe20000010808 */
[----:B------:R-:W-:Y:S02]  /*61c0*/  MOV R168, R152 ;  /* 0x0000009800a87202 */ /* 0x000fe40000000f00 */
[----:B------:R-:W-:Y:S01]  /*61d0*/  LDSM.16.MT88.4 R152, [R214+0x1900] ;  /* 0x00190000d698783b */ /* 0x000fe20000004200 */
[----:B------:R1:W-:Y:S02]  /*61e0*/  MUFU.EX2 R9, R0 ;  /* 0x0000000000097308 */ /* 0x0003e40000000800 */
[----:B-1----:R-:W-:Y:S02]  /*61f0*/  FFMA.FTZ R0, R249, c[0x0][0x2d0], -R8 ;  /* 0x0000b400f9007a23 */ /* 0x002fe40000010808 */
[----:B------:R-:W-:Y:S01]  /*6200*/  IMAD.MOV.U32 R249, RZ, RZ, R54 ;  /* 0x000000fffff97224 */ /* 0x000fe200078e0036 */
[----:B------:R-:W-:-:S03]  /*6210*/  MOV R54, R172 ;  /* 0x000000ac00367202 */ /* 0x000fc60000000f00 */
[----:B------:R1:W1:Y:S01]  /*6220*/  MUFU.EX2 R8, R0 ;  /* 0x0000000000087308 */ /* 0x0002620000000800 */
[C---:B------:R-:W-:Y:S01]  /*6230*/  HMMA.16816.F32 R172, R4.reuse, R18, R84 ;  /* 0x0000001204ac723c */ /* 0x040fe20000001854 */
[----:B------:R-:W-:Y:S02]  /*6240*/  IMAD.MOV.U32 R77, RZ, RZ, R54 ;  /* 0x000000ffff4d7224 */ /* 0x000fe400078e0036 */
[----:B------:R-:W-:Y:S02]  /*6250*/  IMAD.MOV.U32 R54, RZ, RZ, R168 ;  /* 0x000000ffff367224 */ /* 0x000fe400078e00a8 */
[----:B------:R-:W4:Y:S03]  /*6260*/  LDSM.16.MT88.4 R168, [R215+0x1900] ;  /* 0x00190000d7a8783b */ /* 0x000f260000004200 */
[----:B------:R-:W-:Y:S01]  /*6270*/  HMMA.16816.F32 R16, R4, R14, R44 ;  /* 0x0000000e0410723c */ /* 0x000fe2000000182c */
[----:B------:R-:W-:Y:S01]  /*6280*/  MOV R87, R53 ;  /* 0x0000003500577202 */ /* 0x000fe20000000f00 */
[----:B------:R-:W-:Y:S01]  /*6290*/  IMAD.MOV.U32 R85, RZ, RZ, R98 ;  /* 0x000000ffff557224 */ /* 0x000fe200078e0062 */
[----:B------:R-:W-:-:S02]  /*62a0*/  MOV R86, R99 ;  /* 0x0000006300567202 */ /* 0x000fc40000000f00 */
[----:B------:R-:W-:Y:S02]  /*62b0*/  MOV R84, R97 ;  /* 0x0000006100547202 */ /* 0x000fe40000000f00 */
[----:B------:R-:W-:Y:S01]  /*62c0*/  IMAD.MOV.U32 R7, RZ, RZ, R52 ;  /* 0x000000ffff077224 */ /* 0x000fe200078e0034 */
[----:B------:R-:W-:Y:S01]  /*62d0*/  MOV R6, R83 ;  /* 0x0000005300067202 */ /* 0x000fe20000000f00 */
[----:B------:R-:W-:Y:S01]  /*62e0*/  IMAD.MOV.U32 R52, RZ, RZ, R96 ;  /* 0x000000ffff347224 */ /* 0x000fe200078e0060 */
[----:B------:R-:W-:Y:S01]  /*62f0*/  MOV R83, R91 ;  /* 0x0000005b00537202 */ /* 0x000fe20000000f00 */
[----:B------:R-:W-:Y:S01]  /*6300*/  IMAD.MOV.U32 R96, RZ, RZ, R130 ;  /* 0x000000ffff607224 */ /* 0x000fe200078e0082 */
[----:B------:R-:W-:Y:S01]  /*6310*/  MOV R91, R129 ;  /* 0x00000081005b7202 */ /* 0x000fe20000000f00 */
[----:B------:R-:W-:Y:S01]  /*6320*/  IMAD.MOV.U32 R4, RZ, RZ, R54 ;  /* 0x000000ffff047224 */ /* 0x000fe200078e0036 */
[----:B------:R-:W-:Y:S01]  /*6330*/  F2FP.PACK_AB R128, R7, R6 ;  /* 0x000000060780723e */ /* 0x000fe200000000ff */
[----:B------:R-:W-:Y:S01]  /*6340*/  IMAD.MOV.U32 R15, RZ, RZ, R90 ;  /* 0x000000ffff0f7224 */ /* 0x000fe200078e005a */
[----:B---3--:R-:W-:Y:S01]  /*6350*/  F2FP.PACK_AB R130, R135, R249 ;  /* 0x000000f98782723e */ /* 0x008fe200000000ff */
[----:B-1----:R-:W-:Y:S01]  /*6360*/  IMAD.MOV.U32 R0, RZ, RZ, R88 ;  /* 0x000000ffff007224 */ /* 0x002fe200078e0058 */
[----:B--2---:R-:W-:Y:S01]  /*6370*/  F2FP.PACK_AB R129, R10, R11 ;  /* 0x0000000b0a81723e */ /* 0x004fe200000000ff */
[----:B------:R-:W-:Y:S01]  /*6380*/  IMAD.MOV.U32 R13, RZ, RZ, R96 ;  /* 0x000000ffff0d7224 */ /* 0x000fe200078e0060 */
[----:B------:R-:W-:Y:S01]  /*6390*/  F2FP.PACK_AB R131, R8, R9 ;  /* 0x000000090883723e */ /* 0x000fe200000000ff */
[----:B------:R-:W-:Y:S01]  /*63a0*/  LDSM.16.MT88.4 R96, [R215+0x5900] ;  /* 0x00590000d760783b */ /* 0x000fe20000004200 */
[----:B------:R-:W-:-:S02]  /*63b0*/  MOV R5, R55 ;  /* 0x0000003700057202 */ /* 0x000fc40000000f00 */
[----:B------:R-:W-:Y:S02]  /*63c0*/  MOV R14, R89 ;  /* 0x00000059000e7202 */ /* 0x000fe40000000f00 */
[----:B------:R-:W-:Y:S01]  /*63d0*/  MOV R12, R91 ;  /* 0x0000005b000c7202 */ /* 0x000fe20000000f00 */
[C---:B----4-:R-:W-:Y:S01]  /*63e0*/  HMMA.16816.F32 R140, R128.reuse, R144, R140 ;  /* 0x00000090808c723c */ /* 0x050fe2000000188c */
[----:B------:R-:W-:Y:S07]  /*63f0*/  LDSM.16.MT88.4 R88, [R216+0x5900] ;  /* 0x00590000d858783b */ /* 0x000fee0000004200 */
[C---:B------:R-:W-:Y:S07]  /*6400*/  HMMA.16816.F32 R144, R128.reuse, R146, R76 ;  /* 0x000000928090723c */ /* 0x040fee000000184c */
[----:B------:R-:W-:Y:S01]  /*6410*/  IMAD.MOV.U32 R76, RZ, RZ, R52 ;  /* 0x000000ffff4c7224 */ /* 0x000fe200078e0034 */
[----:B------:R-:W-:Y:S01]  /*6420*/  HMMA.16816.F32 R164, R128, R168, R164 ;  /* 0x000000a880a4723c */ /* 0x000fe200000018a4 */
[----:B------:R-:W-:Y:S01]  /*6430*/  IMAD.MOV.U32 R78, RZ, RZ, R82 ;  /* 0x000000ffff4e7224 */ /* 0x000fe200078e0052 */
[----:B------:R-:W-:-:S02]  /*6440*/  MOV R79, R81 ;  /* 0x00000051004f7202 */ /* 0x000fc40000000f00 */
[----:B------:R-:W-:Y:S02]  /*6450*/  MOV R77, R83 ;  /* 0x00000053004d7202 */ /* 0x000fe40000000f00 */
[----:B------:R-:W1:Y:S02]  /*6460*/  LDSM.16.MT88.4 R80, [R214+0x5900] ;  /* 0x00590000d650783b */ /* 0x000e640000004200 */
[C---:B------:R-:W-:Y:S07]  /*6470*/  HMMA.16816.F32 R168, R128.reuse, R170, R108 ;  /* 0x000000aa80a8723c */ /* 0x040fee000000186c */
[----:B------:R-:W-:Y:S01]  /*6480*/  IMAD.MOV.U32 R110, RZ, RZ, R4 ;  /* 0x000000ffff6e7224 */ /* 0x000fe200078e0004 */
[----:B------:R-:W-:Y:S01]  /*6490*/  HMMA.16816.F32 R52, R128, R56, R136 ;  /* 0x000000388034723c */ /* 0x000fe20000001888 */
[----:B------:R-:W-:Y:S01]  /*64a0*/  MOV R111, R5 ;  /* 0x00000005006f7202 */ /* 0x000fe20000000f00 */
[----:B------:R-:W-:Y:S01]  /*64b0*/  IMAD.MOV.U32 R5, RZ, RZ, R84 ;  /* 0x000000ffff057224 */ /* 0x000fe200078e0054 */
[----:B------:R-:W-:Y:S01]  /*64c0*/  MOV R4, R13 ;  /* 0x0000000d00047202 */ /* 0x000fe20000000f00 */
[----:B------:R-:W-:-:S03]  /*64d0*/  FADD.FTZ R2, R2, R110 ;  /* 0x0000006e02027221 */ /* 0x000fc60000010000 */
[----:B------:R-:W-:Y:S01]  /*64e0*/  IMAD.MOV.U32 R136, RZ, RZ, R12 ;  /* 0x000000ffff887224 */ /* 0x000fe200078e000c */
[C---:B------:R-:W-:Y:S01]  /*64f0*/  HMMA.16816.F32 R56, R128.reuse, R58, R204 ;  /* 0x0000003a8038723c */ /* 0x040fe200000018cc */
[----:B------:R-:W-:Y:S01]  /*6500*/  FADD.FTZ R2, R111, R2 ;  /* 0x000000026f027221 */ /* 0x000fe20000010000 */
[----:B------:R-:W-:Y:S01]  /*6510*/  MOV R138, R79 ;  /* 0x0000004f008a7202 */ /* 0x000fe20000000f00 */
[----:B------:R-:W-:Y:S02]  /*6520*/  IMAD.MOV.U32 R137, RZ, RZ, R78 ;  /* 0x000000ffff897224 */ /* 0x000fe400078e004e */
[----:B------:R-:W-:Y:S02]  /*6530*/  IMAD.MOV.U32 R139, RZ, RZ, R68 ;  /* 0x000000ffff8b7224 */ /* 0x000fe400078e0044 */
[----:B------:R-:W-:Y:S01]  /*6540*/  IMAD.MOV.U32 R206, RZ, RZ, R14 ;  /* 0x000000ffffce7224 */ /* 0x000fe200078e000e */
[----:B------:R-:W-:Y:S01]  /*6550*/  HMMA.16816.F32 R148, R128, R152, R148 ;  /* 0x000000988094723c */ /* 0x000fe20000001894 */
[----:B------:R-:W-:-:S02]  /*6560*/  MOV R207, R15 ;  /* 0x0000000f00cf7202 */ /* 0x000fc40000000f00 */
[----:B------:R-:W-:Y:S01]  /*6570*/  FADD.FTZ R0, R0, R206 ;  /* 0x000000ce00007221 */ /* 0x000fe20000010000 */
[----:B------:R-:W-:Y:S02]  /*6580*/  LDSM.16.MT88.4 R12, [R215+0x7900] ;  /* 0x00790000d70c783b */ /* 0x000fe40000004200 */
[----:B------:R-:W-:Y:S02]  /*6590*/  FADD.FTZ R2, R207, R2 ;  /* 0x00000002cf027221 */ /* 0x000fe40000010000 */
[----:B------:R-:W-:Y:S01]  /*65a0*/  HMMA.16816.F32 R152, R128, R154, R100 ;  /* 0x0000009a8098723c */ /* 0x000fe20000001864 */
[----:B------:R-:W-:Y:S02]  /*65b0*/  FADD.FTZ R0, R136, R0 ;  /* 0x0000000088007221 */ /* 0x000fe40000010000 */
[----:B------:R-:W-:-:S04]  /*65c0*/  FADD.FTZ R4, R4, R2 ;  /* 0x0000000204047221 */ /* 0x000fc80000010000 */
[----:B------:R-:W-:Y:S01]  /*65d0*/  IMAD.MOV.U32 R100, RZ, RZ, R39 ;  /* 0x000000ffff647224 */ /* 0x000fe200078e0027 */
[----:B------:R-:W-:Y:S01]  /*65e0*/  MOV R101, R38 ;  /* 0x0000002600657202 */ /* 0x000fe20000000f00 */
[----:B------:R-:W-:Y:S01]  /*65f0*/  IMAD.MOV.U32 R102, RZ, RZ, R37 ;  /* 0x000000ffff667224 */ /* 0x000fe200078e0025 */
[----:B------:R-:W-:Y:S01]  /*6600*/  MOV R103, R36 ;  /* 0x0000002400677202 */ /* 0x000fe20000000f00 */
[C---:B------:R-:W-:Y:S01]  /*6610*/  HMMA.16816.F32 R44, R128.reuse, R48, R120 ;  /* 0x00000030802c723c */ /* 0x040fe20000001878 */
[----:B------:R-:W-:Y:S07]  /*6620*/  LDSM.16.MT88.4 R120, [R216+0x7900] ;  /* 0x00790000d878783b */ /* 0x000fee0000004200 */
[C---:B------:R-:W-:Y:S01]  /*6630*/  HMMA.16816.F32 R36, R128.reuse, R40, R112 ;  /* 0x000000288024723c */ /* 0x040fe20000001870 */
[----:B------:R-:W-:Y:S07]  /*6640*/  LDSM.16.MT88.4 R112, [R214+0x7900] ;  /* 0x00790000d670783b */ /* 0x000fee0000004200 */
[C---:B------:R-:W-:Y:S07]  /*6650*/  HMMA.16816.F32 R40, R128.reuse, R42, R116 ;  /* 0x0000002a8028723c */ /* 0x040fee0000001874 */
[----:B------:R-:W-:Y:S01]  /*6660*/  MOV R116, R85 ;  /* 0x0000005500747202 */ /* 0x000fe20000000f00 */
[----:B------:R-:W-:Y:S01]  /*6670*/  IMAD.MOV.U32 R117, RZ, RZ, R86 ;  /* 0x000000ffff757224 */ /* 0x000fe200078e0056 */
[----:B------:R-:W-:Y:S01]  /*6680*/  MOV R118, R87 ;  /* 0x0000005700767202 */ /* 0x000fe20000000f00 */
[----:B------:R-:W-:Y:S01]  /*6690*/  IMAD.MOV.U32 R119, RZ, RZ, R76 ;  /* 0x000000ffff777224 */ /* 0x000fe200078e004c */
[----:B------:R-:W-:Y:S01]  /*66a0*/  HMMA.16816.F32 R48, R128, R50, R124 ;  /* 0x000000328030723c */ /* 0x000fe2000000187c */
[----:B------:R-:W-:-:S02]  /*66b0*/  FADD.FTZ R2, R116, R0 ;  /* 0x0000000074027221 */ /* 0x000fc40000010000 */
[----:B------:R-:W-:Y:S02]  /*66c0*/  FADD.FTZ R0, R117, R4 ;  /* 0x0000000475007221 */ /* 0x000fe40000010000 */
[----:B------:R-:W-:Y:S02]  /*66d0*/  FADD.FTZ R2, R118, R2 ;  /* 0x0000000276027221 */ /* 0x000fe40000010000 */
[----:B------:R-:W-:Y:S01]  /*66e0*/  FADD.FTZ R0, R119, R0 ;  /* 0x0000000077007221 */ /* 0x000fe20000010000 */
[----:B------:R-:W-:Y:S01]  /*66f0*/  MOV R124, R69 ;  /* 0x00000045007c7202 */ /* 0x000fe20000000f00 */
[----:B------:R-:W-:Y:S01]  /*6700*/  FADD.FTZ R2, R137, R2 ;  /* 0x0000000289027221 */ /* 0x000fe20000010000 */
[----:B------:R-:W-:Y:S01]  /*6710*/  MOV R125, R71 ;  /* 0x00000047007d7202 */ /* 0x000fe20000000f00 */
[----:B------:R-:W-:Y:S01]  /*6720*/  FADD.FTZ R0, R138, R0 ;  /* 0x000000008a007221 */ /* 0x000fe20000010000 */
[----:B------:R-:W-:Y:S01]  /*6730*/  MOV R127, R77 ;  /* 0x0000004d007f7202 */ /* 0x000fe20000000f00 */
[----:B------:R-:W-:Y:S01]  /*6740*/  FADD.FTZ R2, R139, R2 ;  /* 0x000000028b027221 */ /* 0x000fe20000010000 */
[----:B------:R-:W-:Y:S01]  /*6750*/  HMMA.16816.F32 R156, R128, R160, R156 ;  /* 0x000000a0809c723c */ /* 0x000fe2000000189c */
[----:B------:R-:W-:-:S02]  /*6760*/  IMAD.MOV.U32 R126, RZ, RZ, R70 ;  /* 0x000000ffff7e7224 */ /* 0x000fc400078e0046 */
[----:B------:R-:W-:Y:S02]  /*6770*/  FADD.FTZ R0, R124, R0 ;  /* 0x000000007c007221 */ /* 0x000fe40000010000 */
[----:B------:R-:W-:Y:S02]  /*6780*/  FADD.FTZ R2, R125, R2 ;  /* 0x000000027d027221 */ /* 0x000fe40000010000 */
[----:B------:R-:W-:Y:S01]  /*6790*/  FADD.FTZ R0, R126, R0 ;  /* 0x000000007e007221 */ /* 0x000fe20000010000 */
[----:B------:R-:W-:Y:S01]  /*67a0*/  HMMA.16816.F32 R160, R128, R162, R104 ;  /* 0x000000a280a0723c */ /* 0x000fe20000001868 */
[----:B------:R-:W-:Y:S01]  /*67b0*/  FADD.FTZ R2, R248, R2 ;  /* 0x00000002f8027221 */ /* 0x000fe20000010000 */
[----:B------:R-:W2:Y:S01]  /*67c0*/  LDSM.16.MT88.4 R104, [R213+0x7900] ;  /* 0x00790000d568783b */ /* 0x000ea20000004200 */
[----:B------:R-:W-:Y:S02]  /*67d0*/  FADD.FTZ R0, R127, R0 ;  /* 0x000000007f007221 */ /* 0x000fe40000010000 */
[----:B------:R-:W-:-:S02]  /*67e0*/  FADD.FTZ R2, R243, R2 ;  /* 0x00000002f3027221 */ /* 0x000fc40000010000 */
[----:B------:R-:W-:Y:S01]  /*67f0*/  FADD.FTZ R0, R5, R0 ;  /* 0x0000000005007221 */ /* 0x000fe20000010000 */
[C---:B------:R-:W-:Y:S01]  /*6800*/  HMMA.16816.F32 R60, R128.reuse, R64, R60 ;  /* 0x00000040803c723c */ /* 0x040fe2000000183c */
[----:B------:R-:W-:Y:S02]  /*6810*/  FADD.FTZ R4, R134, R2 ;  /* 0x0000000286047221 */ /* 0x000fe40000010000 */
[----:B------:R-:W-:Y:S02]  /*6820*/  FADD.FTZ R2, R6, R0 ;  /* 0x0000000006027221 */ /* 0x000fe40000010000 */
[----:B------:R-:W-:Y:S02]  /*6830*/  FADD.FTZ R0, R133, R4 ;  /* 0x0000000485007221 */ /* 0x000fe40000010000 */
[----:B------:R-:W-:Y:S01]  /*6840*/  FADD.FTZ R2, R7, R2 ;  /* 0x0000000207027221 */ /* 0x000fe20000010000 */
[----:B------:R-:W-:Y:S01]  /*6850*/  HMMA.16816.F32 R64, R128, R66, R100 ;  /* 0x000000428040723c */ /* 0x000fe20000001864 */
[----:B------:R-:W-:-:S02]  /*6860*/  FADD.FTZ R0, R11, R0 ;  /* 0x000000000b007221 */ /* 0x000fc40000010000 */
[----:B------:R-:W-:Y:S02]  /*6870*/  FADD.FTZ R2, R249, R2 ;  /* 0x00000002f9027221 */ /* 0x000fe40000010000 */
[----:B------:R-:W-:Y:S02]  /*6880*/  FADD.FTZ R0, R10, R0 ;  /* 0x000000000a007221 */ /* 0x000fe40000010000 */
[----:B------:R-:W-:Y:S01]  /*6890*/  FADD.FTZ R2, R135, R2 ;  /* 0x0000000287027221 */ /* 0x000fe20000010000 */
[----:B------:R-:W-:Y:S01]  /*68a0*/  HMMA.16816.F32 R68, R128, R72, R244 ;  /* 0x000000488044723c */ /* 0x000fe200000018f4 */
[----:B------:R-:W-:-:S04]  /*68b0*/  FADD.FTZ R0, R9, R0 ;  /* 0x0000000009007221 */ /* 0x000fc80000010000 */
[----:B------:R-:W-:-:S03]  /*68c0*/  FADD.FTZ R0, R8, R0 ;  /* 0x0000000008007221 */ /* 0x000fc60000010000 */
[C---:B-1----:R-:W-:Y:S02]  /*68d0*/  HMMA.16816.F32 R76, R128.reuse, R80, R208 ;  /* 0x00000050804c723c */ /* 0x042fe400000018d0 */
[----:B------:R1:W-:Y:S04]  /*68e0*/  STL [R1+0x4], R0 ;  /* 0x0000040001007387 */ /* 0x0003e80000100800 */
[----:B------:R1:W-:Y:S02]  /*68f0*/  STL [R1], R2 ;  /* 0x0000000201007387 */ /* 0x0003e40000100800 */
        /* <DEDUP_REMOVED lines=15> */
[----:B-1----:R-:W-:Y:S01]  /*69f0*/  ISETP.LT.AND P0, PT, RZ, UR4, PT ;  /* 0x00000004ff007c0c */ /* 0x002fe2000bf01270 */
[----:B------:R-:W-:-:S02]  /*6a00*/  UIADD3 UR26, UR4, -0x1, URZ ;  /* 0xffffffff041a7890 */ /* 0x000fc4000fffe03f */
[----:B------:R-:W-:-:S10]  /*6a10*/  ULDC UR24, c[0x0][0x32c] ;  /* 0x0000cb0000187ab9 */ /* 0x000fd40000000800 */
[----:B------:R-:W-:Y:S05]  /*6a20*/  @P0 BRA `(.L_x_984) ;  /* 0x0000008000000947 */ /* 0x000fea0003800000 */
[----:B------:R-:W-:Y:S02]  /*6a30*/  UISETP.NE.AND UP0, UPT, UR24, 0x1, UPT ;  /* 0x000000011800788c */ /* 0x000fe4000bf05270 */
[----:B------:R-:W-:-:S03]  /*6a40*/  UIADD3 UR26, -UR4, URZ, URZ ;  /* 0x0000003f041a7290 */ /* 0x000fc6000fffe13f */
[----:B------:R-:W-:Y:S02]  /*6a50*/  ULDC.64 UR4, c[0x0][0x330] ;  /* 0x0000cc0000047ab9 */ /* 0x000fe40000000a00 */
[----:B------:R-:W-:-:S07]  /*6a60*/  UIMAD.WIDE.U32 UR28, UR26, UR4, URZ ;  /* 0x000000041a1c72a5 */ /* 0x000fce000f8e003f */
[----:B------:R-:W-:Y:S02]  /*6a70*/  @UP0 UMOV UR27, UR29 ;  /* 0x0000001d001b0c82 */ /* 0x000fe40008000000 */
[----:B------:R-:W-:-:S04]  /*6a80*/  @UP0 USHF.R.U32.HI UR26, URZ, UR5, UR27 ;  /* 0x000000053f1a0299 */ /* 0x000fc8000801161b */
[----:B------:R-:W-:Y:S01]  /*6a90*/  ULOP3.LUT UR26, URZ, UR26, URZ, 0x33, !UPT ;  /* 0x0000001a3f1a7292 */ /* 0x000fe2000f8e333f */
[----:B------:R-:W-:Y:S05]  /*6aa0*/  BRA `(.L_x_985) ;  /* 0x0000005000007947 */ /* 0x000fea0003800000 */
.L_x_984:
[----:B------:R-:W-:Y:S02]  /*6ab0*/  UISETP.NE.AND UP0, UPT, UR24, 0x1, UPT ;  /* 0x000000011800788c */ /* 0x000fe4000bf05270 */
[----:B------:R-:W-:Y:S02]  /*6ac0*/  ULDC.64 UR4, c[0x0][0x330] ;  /* 0x0000cc0000047ab9 */ /* 0x000fe40000000a00 */
[----:B------:R-:W-:-:S07]  /*6ad0*/  UIMAD.WIDE.U32 UR28, UR26, UR4, URZ ;  /* 0x000000041a1c72a5 */ /* 0x000fce000f8e003f */
[----:B------:R-:W-:Y:S02]  /*6ae0*/  @UP0 UMOV UR27, UR29 ;  /* 0x0000001d001b0c82 */ /* 0x000fe40008000000 */
[----:B------:R-:W-:Y:S02]  /*6af0*/  @UP0 USHF.R.U32.HI UR26, URZ, UR5, UR27 ;  /* 0x000000053f1a0299 */ /* 0x000fe4000801161b */
.L_x_985:
[----:B------:R-:W-:Y:S02]  /*6b00*/  ULDC UR4, c[0x0][0x32c] ;  /* 0x0000cb0000047ab9 */ /* 0x000fe40000000800 */
[----:B------:R-:W-:-:S04]  /*6b10*/  UIMAD UR4, UR26, UR24, UR4 ;  /* 0x000000181a0472a4 */ /* 0x000fc8000f8e0204 */
[----:B------:R-:W-:-:S04]  /*6b20*/  UISETP.LT.AND UP0, UPT, UR25, UR4, UPT ;  /* 0x000000041900728c */ /* 0x000fc8000bf01270 */
[----:B------:R-:W-:-:S04]  /*6b30*/  USEL UR25, UR25, UR4, UP0 ;  /* 0x0000000419197287 */ /* 0x000fc80008000000 */
.L_x_983:
[----:B-1----:R-:W-:-:S04]  /*6b40*/  USHF.R.S32.HI UR4, URZ, 0x1f, UR25 ;  /* 0x0000001f3f047899 */ /* 0x002fc80008011419 */
[----:B------:R-:W-:-:S04]  /*6b50*/  ULEA.HI UR4, UR4, UR25, URZ, 0x6 ;  /* 0x0000001904047291 */ /* 0x000fc8000f8f303f */
[----:B------:R-:W-:-:S04]  /*6b60*/  USHF.R.S32.HI UR4, URZ, 0x6, UR4 ;  /* 0x000000063f047899 */ /* 0x000fc80008011404 */
[----:B------:R-:W-:-:S04]  /*6b70*/  UISETP.LT.AND UP0, UPT, UR7, UR4, UPT ;  /* 0x000000040700728c */ /* 0x000fc8000bf01270 */
[----:B------:R-:W-:-:S04]  /*6b80*/  USEL UR4, UR7, UR4, !UP0 ;  /* 0x0000000407047287 */ /* 0x000fc8000c000000 */
[----:B------:R-:W-:-:S06]  /*6b90*/  UISETP.GE.AND UP0, UPT, UR21, UR4, UPT ;  /* 0x000000041500728c */ /* 0x000fcc000bf06270 */
[----:B------:R-:W-:-:S13]  /*6ba0*/  PLOP3.LUT P0, PT, PT, PT, UP0, 0x40, 0x0 ;  /* 0x000000000000781c */ /* 0x000fda0003f0e808 */
[----:B------:R-:W-:Y:S05]  /*6bb0*/  @P0 BRA `(.L_x_986) ;  /* 0x000047c000000947 */ /* 0x000fea0003800000 */
[----:B------:R-:W2:Y:S04]  /*6bc0*/  LDL R4, [R1+0x14] ;  /* 0x0000140001047983 */ /* 0x000ea80000100800 */
[----:B------:R-:W3:Y:S01]  /*6bd0*/  LDL R2, [R1+0x18] ;  /* 0x0000180001027983 */ /* 0x000ee20000100800 */
[----:B------:R-:W-:Y:S01]  /*6be0*/  SHF.R.S32.HI R0, RZ, 0x1f, R252 ;  /* 0x0000001fff007819 */ /* 0x000fe200000114fc */
[----:B------:R-:W-:Y:S01]  /*6bf0*/  IMAD.MOV.U32 R134, RZ, RZ, R3 ;  /* 0x000000ffff867224 */ /* 0x000fe200078e0003 */
[C---:B------:R-:W-:Y:S01]  /*6c00*/  IADD3 R5, R252.reuse, 0x40, RZ ;  /* 0x00000040fc057810 */ /* 0x040fe20007ffe0ff */
[----:B------:R-:W-:Y:S01]  /*6c10*/  IMAD.MOV.U32 R133, RZ, RZ, R132 ;  /* 0x000000ffff857224 */ /* 0x000fe200078e0084 */
[C---:B------:R-:W-:Y:S01]  /*6c20*/  SHF.L.U64.HI R210, R252.reuse, 0x1, R0 ;  /* 0x00000001fcd27819 */ /* 0x040fe20000010200 */
[C---:B------:R-:W-:Y:S01]  /*6c30*/  IMAD.SHL.U32 R3, R252.reuse, 0x2, RZ ;  /* 0x00000002fc037824 */ /* 0x040fe200078e00ff */
[----:B------:R-:W-:-:S02]  /*6c40*/  IADD3 R0, R252, 0x80, RZ ;  /* 0x00000080fc007810 */ /* 0x000fc40007ffe0ff */
[----:B------:R-:W-:Y:S02]  /*6c50*/  IADD3 R6, R252, 0x40, RZ ;  /* 0x00000040fc067810 */ /* 0x000fe40007ffe0ff */
[----:B------:R-:W-:Y:S02]  /*6c60*/  SHF.R.S32.HI R0, RZ, 0x1f, R0 ;  /* 0x0000001fff007819 */ /* 0x000fe40000011400 */
[----:B------:R-:W-:-:S04]  /*6c70*/  SHF.R.S32.HI R5, RZ, 0x1f, R5 ;  /* 0x0000001fff057819 */ /* 0x000fc80000011405 */
[----:B------:R-:W-:-:S04]  /*6c80*/  LEA.HI R5, R5, R6, RZ, 0x3 ;  /* 0x0000000605057211 */ /* 0x000fc800078f18ff */
[----:B------:R-:W-:-:S05]  /*6c90*/  LOP3.LUT R5, R5, 0xfffffff8, RZ, 0xc0, !PT ;  /* 0xfffffff805057812 */ /* 0x000fca00078ec0ff */
[C---:B------:R-:W-:Y:S02]  /*6ca0*/  IMAD.SHL.U32 R208, R5.reuse, 0x2, RZ ;  /* 0x0000000205d07824 */ /* 0x040fe400078e00ff */
[----:B--2---:R-:W-:Y:S02]  /*6cb0*/  IMAD.MOV.U32 R7, RZ, RZ, R4 ;  /* 0x000000ffff077224 */ /* 0x004fe400078e0004 */
[----:B---3--:R-:W-:Y:S01]  /*6cc0*/  IMAD.MOV.U32 R4, RZ, RZ, R2 ;  /* 0x000000ffff047224 */ /* 0x008fe200078e0002 */
[----:B------:R-:W-:Y:S02]  /*6cd0*/  IADD3 R2, R252, 0x80, RZ ;  /* 0x00000080fc027810 */ /* 0x000fe40007ffe0ff */
[----:B------:R-:W-:Y:S02]  /*6ce0*/  SHF.L.U64.HI R209, R5, 0x1, R7 ;  /* 0x0000000105d17819 */ /* 0x000fe40000010207 */
[----:B------:R-:W-:Y:S02]  /*6cf0*/  LEA.HI R0, R0, R2, RZ, 0x3 ;  /* 0x0000000200007211 */ /* 0x000fe400078f18ff */
[----:B------:R-:W-:-:S02]  /*6d00*/  SEL R2, RZ, 0x10, P6 ;  /* 0x00000010ff027807 */ /* 0x000fc40003000000 */
[----:B------:R-:W-:-:S04]  /*6d10*/  LOP3.LUT R0, R0, 0xfffffff8, RZ, 0xc0, !PT ;  /* 0xfffffff800007812 */ /* 0x000fc800078ec0ff */
[C---:B------:R-:W-:Y:S01]  /*6d20*/  SHF.L.U64.HI R207, R0.reuse, 0x1, R4 ;  /* 0x0000000100cf7819 */ /* 0x040fe20000010204 */
[----:B------:R-:W-:Y:S01]  /*6d30*/  IMAD.SHL.U32 R206, R0, 0x2, RZ ;  /* 0x0000000200ce7824 */ /* 0x000fe200078e00ff */
[----:B------:R-:W-:Y:S02]  /*6d40*/  SEL R0, RZ, 0x10, P5 ;  /* 0x00000010ff007807 */ /* 0x000fe40002800000 */
.L_x_997:
[----:B------:R-:W-:Y:S04]  /*6d50*/  DEPBAR.LE SB0, 0x0 ;  /* 0x000080000000791a */ /* 0x000fe80000000000 */
[----:B------:R-:W-:Y:S01]  /*6d60*/  BAR.SYNC.DEFER_BLOCKING 0x0 ;  /* 0x0000000000007b1d */ /* 0x000fe20000010000 */
[----:B------:R-:W-:Y:S01]  /*6d70*/  UISETP.GT.AND UP0, UPT, UR7, UR21, UPT ;  /* 0x000000150700728c */ /* 0x000fe2000bf04270 */
[----:B------:R-:W-:Y:S01]  /*6d80*/  SEL R204, RZ, 0x10, P4 ;  /* 0x00000010ffcc7807 */ /* 0x000fe20002000000 */
[----:B------:R-:W-:Y:S01]  /*6d90*/  IMAD.SHL.U32 R243, R252, 0x2, RZ ;  /* 0x00000002fcf37824 */ /* 0x000fe200078e00ff */
[----:B------:R-:W-:Y:S02]  /*6da0*/  SEL R205, RZ, 0x10, P5 ;  /* 0x00000010ffcd7807 */ /* 0x000fe40002800000 */
[----:B------:R-:W-:Y:S02]  /*6db0*/  SEL R211, RZ, 0x10, P6 ;  /* 0x00000010ffd37807 */ /* 0x000fe40003000000 */
[----:B------:R-:W-:Y:S02]  /*6dc0*/  PLOP3.LUT P0, PT, PT, PT, UP0, 0x80, 0x0 ;  /* 0x000000000000781c */ /* 0x000fe40003f0f008 */
[----:B------:R-:W-:Y:S01]  /*6dd0*/  SHF.R.S32.HI R244, RZ, 0x1f, R250 ;  /* 0x0000001ffff47819 */ /* 0x000fe200000114fa */
[----:B-1---5:R1:W2:Y:S04]  /*6de0*/  LDSM.16.M88.4 R32, [R219+0x10100] ;  /* 0x01010000db20783b */ /* 0x0222a80000000200 */
[----:B------:R1:W3:Y:S04]  /*6df0*/  LDSM.16.M88.4 R8, [R212+0x8100] ;  /* 0x00810000d408783b */ /* 0x0002e80000000200 */
[----:B------:R1:W4:Y:S04]  /*6e00*/  LDSM.16.M88.4 R16, [R212+0x8900] ;  /* 0x00890000d410783b */ /* 0x0003280000000200 */
[----:B------:R1:W1:Y:S04]  /*6e10*/  LDSM.16.M88.4 R24, [R212+0x9100] ;  /* 0x00910000d418783b */ /* 0x0002680000000200 */
[----:B------:R1:W1:Y:S04]  /*6e20*/  LDSM.16.M88.4 R136, [R212+0x9900] ;  /* 0x00990000d488783b */ /* 0x0002680000000200 */
[----:B------:R1:W1:Y:S04]  /*6e30*/  LDSM.16.M88.4 R172, [R220+0x10100] ;  /* 0x01010000dcac783b */ /* 0x0002680000000200 */
[----:B------:R1:W1:Y:S04]  /*6e40*/  LDSM.16.M88.4 R176, [R223] ;  /* 0x00000000dfb0783b */ /* 0x0002680000000200 */
[----:B------:R1:W1:Y:S04]  /*6e50*/  LDSM.16.M88.4 R180, [R238] ;  /* 0x00000000eeb4783b */ /* 0x0002680000000200 */
[----:B------:R1:W1:Y:S04]  /*6e60*/  LDSM.16.M88.4 R184, [R237] ;  /* 0x00000000edb8783b */ /* 0x0002680000000200 */
[----:B------:R1:W1:Y:S01]  /*6e70*/  LDSM.16.M88.4 R188, [R236] ;  /* 0x00000000ecbc783b */ /* 0x0002620000000200 */
[----:B------:R-:W-:-:S05]  /*6e80*/  @P0 BRA `(.L_x_987) ;  /* 0x0000037000000947 */ /* 0x000fca0003800000 */
[----:B------:R-:W-:Y:S01]  /*6e90*/  SHF.R.S32.HI R0, RZ, 0x1f, R242 ;  /* 0x0000001fff007819 */ /* 0x000fe200000114f2 */
[----:B------:R-:W-:Y:S01]  /*6ea0*/  IMAD.WIDE.U32 R2, R242, c[0x0][0x208], RZ ;  /* 0x00008200f2027a25 */ /* 0x000fe200078e00ff */
[----:B------:R-:W-:Y:S02]  /*6eb0*/  SHF.R.S32.HI R4, RZ, 0x1f, R240 ;  /* 0x0000001fff047819 */ /* 0x000fe400000114f0 */
[----:B------:R-:W-:Y:S01]  /*6ec0*/  IADD3 R30, -R211, 0x10, RZ ;  /* 0x00000010d31e7810 */ /* 0x000fe20007ffe1ff */
[----:B------:R-:W-:Y:S01]  /*6ed0*/  IMAD R0, R0, c[0x0][0x208], RZ ;  /* 0x0000820000007a24 */ /* 0x000fe200078e02ff */
[----:B------:R-:W-:Y:S01]  /*6ee0*/  IADD3 R28, -R205, 0x10, RZ ;  /* 0x00000010cd1c7810 */ /* 0x000fe20007ffe1ff */
[----:B------:R-:W-:Y:S01]  /*6ef0*/  IMAD R4, R4, c[0x0][0x218], RZ ;  /* 0x0000860004047a24 */ /* 0x000fe200078e02ff */
[----:B------:R-:W-:Y:S01]  /*6f00*/  LOP3.LUT R30, R30, 0xf, RZ, 0xc0, !PT ;  /* 0x0000000f1e1e7812 */ /* 0x000fe200078ec0ff */
[----:B------:R-:W-:Y:S01]  /*6f10*/  IMAD R0, R242, c[0x0][0x20c], R0 ;  /* 0x00008300f2007a24 */ /* 0x000fe200078e0200 */
[----:B------:R-:W-:Y:S01]  /*6f20*/  LOP3.LUT R28, R28, 0xf, RZ, 0xc0, !PT ;  /* 0x0000000f1c1c7812 */ /* 0x000fe200078ec0ff */
[----:B------:R-:W-:Y:S01]  /*6f30*/  IMAD R4, R240, c[0x0][0x21c], R4 ;  /* 0x00008700f0047a24 */ /* 0x000fe200078e0204 */
[----:B------:R-:W-:Y:S01]  /*6f40*/  IADD3 R22, -R204, 0x10, RZ ;  /* 0x00000010cc167810 */ /* 0x000fe20007ffe1ff */
[----:B------:R-:W-:Y:S01]  /*6f50*/  IMAD.IADD R3, R3, 0x1, R0 ;  /* 0x0000000103037824 */ /* 0x000fe200078e0200 */
[C---:B------:R-:W-:Y:S01]  /*6f60*/  SHF.L.U64.HI R6, R250.reuse, 0x1, R244 ;  /* 0x00000001fa067819 */ /* 0x040fe200000102f4 */
[----:B------:R-:W-:Y:S01]  /*6f70*/  IMAD.SHL.U32 R5, R250, 0x2, RZ ;  /* 0x00000002fa057824 */ /* 0x000fe200078e00ff */
[----:B------:R-:W-:Y:S01]  /*6f80*/  LOP3.LUT R22, R22, 0xf, RZ, 0xc0, !PT ;  /* 0x0000000f16167812 */ /* 0x000fe200078ec0ff */
[----:B------:R-:W-:Y:S05]  /*6f90*/  IMAD.WIDE.U32 R2, R240, c[0x0][0x218], R2 ;  /* 0x00008600f0027a25 */ /* 0x000fea00078e0002 */
[----:B------:R-:W-:Y:S04]  /*6fa0*/  IADD3 R0, P0, R2, UR14, RZ ;  /* 0x0000000e02007c10 */ /* 0x000fe8000ff1e0ff */
[----:B------:R-:W-:Y:S02]  /*6fb0*/  IADD3.X R4, R3, UR19, R4, P0, !PT ;  /* 0x0000001303047c10 */ /* 0x000fe400087fe404 */
[C---:B------:R-:W-:Y:S04]  /*6fc0*/  LEA R3, P0, R0.reuse, c[0x0][0x1f8], 0x1 ;  /* 0x00007e0000037a11 */ /* 0x040fe800078008ff */
[----:B------:R-:W-:Y:S02]  /*6fd0*/  LEA.HI.X R4, R0, c[0x0][0x1fc], R4, 0x1, P0 ;  /* 0x00007f0000047a11 */ /* 0x000fe400000f0c04 */
[----:B------:R-:W5:Y:S04]  /*6fe0*/  SHFL.IDX PT, R0, R3, 0x1, 0x181f ;  /* 0x00381f0003007f89 */ /* 0x000f6800000e0000 */
[----:B------:R-:W4:Y:S04]  /*6ff0*/  SHFL.IDX PT, R2, R4, 0x1, 0x181f ;  /* 0x00381f0004027f89 */ /* 0x000f2800000e0000 */
[----:B------:R-:W3:Y:S04]  /*7000*/  SHFL.IDX PT, R3, R3, RZ, 0x181f ;  /* 0x00181fff03037589 */ /* 0x000ee800000e0000 */
[----:B------:R-:W2:Y:S01]  /*7010*/  SHFL.IDX PT, R4, R4, RZ, 0x181f ;  /* 0x00181fff04047589 */ /* 0x000ea200000e0000 */
[----:B-----5:R-:W-:Y:S04]  /*7020*/  IADD3 R30, P2, P0, R30, R0, R208 ;  /* 0x000000001e1e7210 */ /* 0x020fe8000785e0d0 */
[----:B----4-:R-:W-:Y:S02]  /*7030*/  IADD3.X R31, RZ, R2, R209, P2, P0 ;  /* 0x00000002ff1f7210 */ /* 0x010fe400017e04d1 */
[----:B------:R-:W-:Y:S04]  /*7040*/  IADD3 R28, P2, P0, R28, R0, R206 ;  /* 0x000000001c1c7210 */ /* 0x000fe8000785e0ce */
[----:B------:R-:W-:Y:S02]  /*7050*/  IADD3.X R29, RZ, R2, R207, P2, P0 ;  /* 0x00000002ff1d7210 */ /* 0x000fe400017e04cf */
[----:B------:R-:W-:Y:S04]  /*7060*/  IADD3 R22, P2, P0, R22, R0, R5 ;  /* 0x0000000016167210 */ /* 0x000fe8000785e005 */
[--C-:B------:R-:W-:Y:S02]  /*7070*/  IADD3.X R23, RZ, R2, R6.reuse, P2, P0 ;  /* 0x00000002ff177210 */ /* 0x100fe400017e0406 */
[C---:B---3--:R-:W-:Y:S02]  /*7080*/  IADD3 R20, P0, R3.reuse, R5, RZ ;  /* 0x0000000503147210 */ /* 0x048fe40007f1e0ff */
[----:B------:R-:W-:Y:S03]  /*7090*/  ISETP.GE.AND P2, PT, R252, c[0x0][0x1d4], PT ;  /* 0x00007500fc007a0c */ /* 0x000fe60003f46270 */
[C---:B--2---:R-:W-:Y:S01]  /*70a0*/  IMAD.X R21, R4.reuse, 0x1, R6, P0 ;  /* 0x0000000104157824 */ /* 0x044fe200000e0606 */
[CC--:B------:R-:W-:Y:S05]  /*70b0*/  IADD3 R14, P0, R3.reuse, R243.reuse, RZ ;  /* 0x000000f3030e7210 */ /* 0x0c0fea0007f1e0ff */
[C-C-:B------:R-:W-:Y:S01]  /*70c0*/  IMAD.X R15, R4.reuse, 0x1, R210.reuse, P0 ;  /* 0x00000001040f7824 */ /* 0x140fe200000e06d2 */
[C---:B------:R-:W-:Y:S04]  /*70d0*/  IADD3 R12, P0, R3.reuse, R208, RZ ;  /* 0x000000d0030c7210 */ /* 0x040fe80007f1e0ff */
[----:B------:R2:W-:Y:S01]  /*70e0*/  LDGSTS.E.BYPASS.LTC128B.128 [R241], [R14.64], !P2 ;  /* 0x000000000ef17fae */ /* 0x0005e2000d101d50 */
[C---:B------:R-:W-:Y:S01]  /*70f0*/  IMAD.X R13, R4.reuse, 0x1, R209, P0 ;  /* 0x00000001040d7824 */ /* 0x040fe200000e06d1 */
[----:B------:R-:W-:Y:S04]  /*7100*/  IADD3 R6, P0, R3, R206, RZ ;  /* 0x000000ce03067210 */ /* 0x000fe80007f1e0ff */
[----:B------:R2:W-:Y:S01]  /*7110*/  LDGSTS.E.BYPASS.LTC128B.128 [R241+0x2000], [R12.64], !P6 ;  /* 0x020000000cf17fae */ /* 0x0005e2000f101d50 */
[----:B------:R-:W-:Y:S01]  /*7120*/  IMAD.X R7, R4, 0x1, R207, P0 ;  /* 0x0000000104077824 */ /* 0x000fe200000e06cf */
[----:B------:R-:W-:Y:S04]  /*7130*/  IADD3 R4, P0, R0, R243, RZ ;  /* 0x000000f300047210 */ /* 0x000fe80007f1e0ff */
[----:B------:R2:W-:Y:S01]  /*7140*/  LDGSTS.E.BYPASS.LTC128B.128 [R241+0x4000], [R6.64], !P5 ;  /* 0x0400000006f17fae */ /* 0x0005e2000e901d50 */
[----:B------:R-:W-:Y:S01]  /*7150*/  IMAD.X R5, R2, 0x1, R210, P0 ;  /* 0x0000000102057824 */ /* 0x000fe200000e06d2 */
[----:B------:R-:W-:Y:S02]  /*7160*/  ISETP.NE.U32.AND P0, PT, R211, RZ, PT ;  /* 0x000000ffd300720c */ /* 0x000fe40003f05070 */
[----:B------:R2:W-:Y:S04]  /*7170*/  LDGSTS.E.BYPASS.LTC128B.128 [R241+0x6000], [R20.64], !P4 ;  /* 0x0600000014f17fae */ /* 0x0005e8000e101d50 */
[----:B------:R2:W-:Y:S07]  /*7180*/  LDGSTS.E.BYPASS.LTC128B.128 [R241+0x1000], [R4.64], !P2 ;  /* 0x0100000004f17fae */ /* 0x0005ee000d101d50 */
[----:B------:R2:W-:Y:S01]  /*7190*/  LDGSTS.E.BYPASS.LTC128B.128.ZFILL [R241+0x3000], [R30.64], P0 ;  /* 0x030000001ef17fae */ /* 0x0005e20008141d50 */
[----:B------:R-:W-:Y:S11]  /*71a0*/  ISETP.NE.U32.AND P0, PT, R205, RZ, PT ;  /* 0x000000ffcd00720c */ /* 0x000ff60003f05070 */
[----:B------:R-:W-:Y:S02]  /*71b0*/  @!UPT UIADD3 URZ, URZ, URZ, URZ ;  /* 0x0000003f3f3ff290 */ /* 0x000fe4000fffe03f */
[----:B------:R2:W-:Y:S01]  /*71c0*/  LDGSTS.E.BYPASS.LTC128B.128.ZFILL [R241+0x5000], [R28.64], P0 ;  /* 0x050000001cf17fae */ /* 0x0005e20008141d50 */
[----:B------:R-:W-:Y:S11]  /*71d0*/  ISETP.NE.U32.AND P0, PT, R204, RZ, PT ;  /* 0x000000ffcc00720c */ /* 0x000ff60003f05070 */
[----:B------:R-:W-:Y:S02]  /*71e0*/  @!UPT UIADD3 URZ, URZ, URZ, URZ ;  /* 0x0000003f3f3ff290 */ /* 0x000fe4000fffe03f */
[----:B------:R2:W-:Y:S02]  /*71f0*/  LDGSTS.E.BYPASS.LTC128B.128.ZFILL [R241+0x7000], [R22.64], P0 ;  /* 0x0700000016f17fae */ /* 0x0005e40008141d50 */
.L_x_987:
[C---:B--23--:R-:W-:Y:S01]  /*7200*/  HMMA.16816.F32 R4, R32.reuse, R8, RZ ;  /* 0x000000082004723c */ /* 0x04cfe200000018ff */
[----:B------:R-:W-:Y:S01]  /*7210*/  LDSM.16.M88.4 R192, [R218+0x8100] ;  /* 0x00810000dac0783b */ /* 0x000fe20000000200 */
[----:B------:R-:W-:Y:S06]  /*7220*/  UISETP.GT.AND UP0, UPT, UR21, UR7, UPT ;  /* 0x000000071500728c */ /* 0x000fec000bf04270 */
[C---:B------:R-:W-:Y:S01]  /*7230*/  HMMA.16816.F32 R8, R32.reuse, R10, RZ ;  /* 0x0000000a2008723c */ /* 0x040fe200000018ff */
[----:B------:R-:W0:Y:S01]  /*7240*/  LDGDEPBAR ;  /* 0x00000000000079af */ /* 0x000e220000000000 */
[----:B------:R-:W-:Y:S06]  /*7250*/  PLOP3.LUT P0, PT, PT, PT, UP0, 0x40, 0x0 ;  /* 0x000000000000781c */ /* 0x000fec0003f0e808 */
[C---:B----4-:R-:W-:Y:S01]  /*7260*/  HMMA.16816.F32 R12, R32.reuse, R16, RZ ;  /* 0x00000010200c723c */ /* 0x050fe200000018ff */
[----:B------:R-:W-:Y:S07]  /*7270*/  LDSM.16.M88.4 R196, [R218+0x8900] ;  /* 0x00890000dac4783b */ /* 0x000fee0000000200 */
[C---:B------:R-:W-:Y:S01]  /*7280*/  HMMA.16816.F32 R16, R32.reuse, R18, RZ ;  /* 0x000000122010723c */ /* 0x040fe200000018ff */
[----:B------:R-:W-:Y:S07]  /*7290*/  LDSM.16.M88.4 R200, [R217] ;  /* 0x00000000d9c8783b */ /* 0x000fee0000000200 */
[C---:B-1----:R-:W-:Y:S08]  /*72a0*/  HMMA.16816.F32 R20, R32.reuse, R24, RZ ;  /* 0x000000182014723c */ /* 0x042ff000000018ff */
[C---:B------:R-:W-:Y:S08]  /*72b0*/  HMMA.16816.F32 R24, R32.reuse, R26, RZ ;  /* 0x0000001a2018723c */ /* 0x040ff000000018ff */
[C---:B------:R-:W-:Y:S08]  /*72c0*/  HMMA.16816.F32 R28, R32.reuse, R136, RZ ;  /* 0x00000088201c723c */ /* 0x040ff000000018ff */
[----:B------:R-:W-:Y:S01]  /*72d0*/  HMMA.16816.F32 R32, R32, R138, RZ ;  /* 0x0000008a2020723c */ /* 0x000fe200000018ff */
        /* <DEDUP_REMOVED lines=11> */
[----:B------:R-:W-:Y:S01]  /*7390*/  HMMA.16816.F32 R32, R172, R190, R32 ;  /* 0x000000beac20723c */ /* 0x000fe20000001820 */
[----:B------:R-:W5:Y:S07]  /*73a0*/  LDSM.16.M88.4 R172, [R217+0x800] ;  /* 0x00080000d9ac783b */ /* 0x000f6e0000000200 */
[C---:B-1----:R-:W-:Y:S01]  /*73b0*/  HMMA.16816.F32 R4, R136.reuse, R192, R4 ;  /* 0x000000c08804723c */ /* 0x042fe20000001804 */
[----:B------:R-:W-:Y:S07]  /*73c0*/  LDSM.16.M88.4 R188, [R217+0x1800] ;  /* 0x00180000d9bc783b */ /* 0x000fee0000000200 */
        /* <DEDUP_REMOVED lines=10> */
[----:B------:R-:W2:Y:S07]  /*7470*/  LDSM.16.M88.4 R136, [R212+0xa900] ;  /* 0x00a90000d488783b */ /* 0x000eae0000000200 */
[C---:B----4-:R-:W-:Y:S01]  /*7480*/  HMMA.16816.F32 R4, R184.reuse, R200, R4 ;  /* 0x000000c8b804723c */ /* 0x050fe20000001804 */
[----:B------:R-:W3:Y:S07]  /*7490*/  LDSM.16.M88.4 R180, [R212+0xb100] ;  /* 0x00b10000d4b4783b */ /* 0x000eee0000000200 */
[C---:B------:R-:W-:Y:S01]  /*74a0*/  HMMA.16816.F32 R8, R184.reuse, R202, R8 ;  /* 0x000000cab808723c */ /* 0x040fe20000001808 */
[----:B------:R-:W4:Y:S07]  /*74b0*/  LDSM.16.M88.4 R200, [R212+0xb900] ;  /* 0x00b90000d4c8783b */ /* 0x000f2e0000000200 */
[C---:B-----5:R-:W-:Y:S08]  /*74c0*/  HMMA.16816.F32 R12, R184.reuse, R172, R12 ;  /* 0x000000acb80c723c */ /* 0x060ff0000000180c */
[C---:B------:R-:W-:Y:S01]  /*74d0*/  HMMA.16816.F32 R16, R184.reuse, R174, R16 ;  /* 0x000000aeb810723c */ /* 0x040fe20000001810 */
[----:B------:R-:W-:Y:S07]  /*74e0*/  LDSM.16.M88.4 R172, [R220+0x14100] ;  /* 0x01410000dcac783b */ /* 0x000fee0000000200 */
[C---:B-1----:R-:W-:Y:S08]  /*74f0*/  HMMA.16816.F32 R20, R184.reuse, R176, R20 ;  /* 0x000000b0b814723c */ /* 0x042ff00000001814 */
[C---:B------:R-:W-:Y:S01]  /*7500*/  HMMA.16816.F32 R24, R184.reuse, R178, R24 ;  /* 0x000000b2b818723c */ /* 0x040fe20000001818 */
[----:B------:R-:W1:Y:S07]  /*7510*/  LDSM.16.M88.4 R176, [R235] ;  /* 0x00000000ebb0783b */ /* 0x000e6e0000000200 */
[C---:B------:R-:W-:Y:S08]  /*7520*/  HMMA.16816.F32 R28, R184.reuse, R188, R28 ;  /* 0x000000bcb81c723c */ /* 0x040ff0000000181c */
[----:B------:R-:W-:Y:S01]  /*7530*/  HMMA.16816.F32 R32, R184, R190, R32 ;  /* 0x000000beb820723c */ /* 0x000fe20000001820 */
[----:B------:R-:W5:Y:S07]  /*7540*/  LDSM.16.M88.4 R184, [R234] ;  /* 0x00000000eab8783b */ /* 0x000f6e0000000200 */
[C---:B------:R-:W-:Y:S01]  /*7550*/  HMMA.16816.F32 R4, R192.reuse, R196, R4 ;  /* 0x000000c4c004723c */ /* 0x040fe20000001804 */
[----:B------:R-:W1:Y:S07]  /*7560*/  LDSM.16.M88.4 R188, [R233] ;  /* 0x00000000e9bc783b */ /* 0x000e6e0000000200 */
[C---:B------:R-:W-:Y:S01]  /*7570*/  HMMA.16816.F32 R8, R192.reuse, R198, R8 ;  /* 0x000000c6c008723c */ /* 0x040fe20000001808 */
[----:B------:R-:W1:Y:S07]  /*7580*/  LDSM.16.M88.4 R196, [R232] ;  /* 0x00000000e8c4783b */ /* 0x000e6e0000000200 */
[C---:B--2---:R-:W-:Y:S08]  /*7590*/  HMMA.16816.F32 R12, R192.reuse, R136, R12 ;  /* 0x00000088c00c723c */ /* 0x044ff0000000180c */
[C---:B------:R-:W-:Y:S01]  /*75a0*/  HMMA.16816.F32 R16, R192.reuse, R138, R16 ;  /* 0x0000008ac010723c */ /* 0x040fe20000001810 */
[----:B------:R-:W-:Y:S07]  /*75b0*/  LDSM.16.M88.4 R136, [R222+0x14100] ;  /* 0x01410000de88783b */ /* 0x000fee0000000200 */
[C---:B---3--:R-:W-:Y:S08]  /*75c0*/  HMMA.16816.F32 R20, R192.reuse, R180, R20 ;  /* 0x000000b4c014723c */ /* 0x048ff00000001814 */
[C---:B------:R-:W-:Y:S01]  /*75d0*/  HMMA.16816.F32 R24, R192.reuse, R182, R24 ;  /* 0x000000b6c018723c */ /* 0x040fe20000001818 */
[----:B------:R-:W2:Y:S07]  /*75e0*/  LDSM.16.M88.4 R180, [R218+0xa100] ;  /* 0x00a10000dab4783b */ /* 0x000eae0000000200 */
[C---:B----4-:R-:W-:Y:S08]  /*75f0*/  HMMA.16816.F32 R28, R192.reuse, R200, R28 ;  /* 0x000000c8c01c723c */ /* 0x050ff0000000181c */
[----:B------:R-:W-:Y:S01]  /*7600*/  HMMA.16816.F32 R32, R192, R202, R32 ;  /* 0x000000cac020723c */ /* 0x000fe20000001820 */
[----:B------:R-:W3:Y:S07]  /*7610*/  LDSM.16.M88.4 R192, [R218+0xa900] ;  /* 0x00a90000dac0783b */ /* 0x000eee0000000200 */
[C---:B-1----:R-:W-:Y:S01]  /*7620*/  HMMA.16816.F32 R4, R172.reuse, R176, R4 ;  /* 0x000000b0ac04723c */ /* 0x042fe20000001804 */
[----:B------:R-:W-:Y:S07]  /*7630*/  LDSM.16.M88.4 R200, [R217+0x3800] ;  /* 0x00380000d9c8783b */ /* 0x000fee0000000200 */
[C---:B------:R-:W-:Y:S01]  /*7640*/  HMMA.16816.F32 R8, R172.reuse, R178, R8 ;  /* 0x000000b2ac08723c */ /* 0x040fe20000001808 */
[----:B------:R-:W1:Y:S07]  /*7650*/  LDSM.16.M88.4 R176, [R218+0xb100] ;  /* 0x00b10000dab0783b */ /* 0x000e6e0000000200 */
[C---:B-----5:R-:W-:Y:S08]  /*7660*/  HMMA.16816.F32 R12, R172.reuse, R184, R12 ;  /* 0x000000b8ac0c723c */ /* 0x060ff0000000180c */
        /* <DEDUP_REMOVED lines=8> */
[C---:B--2---:R-:W-:Y:S01]  /*76f0*/  HMMA.16816.F32 R4, R136.reuse, R180, R4 ;  /* 0x000000b48804723c */ /* 0x044fe20000001804 */
[----:B------:R-:W-:Y:S07]  /*7700*/  LDSM.16.M88.4 R196, [R217+0x3000] ;  /* 0x00300000d9c4783b */ /* 0x000fee0000000200 */
[C---:B------:R-:W-:Y:S01]  /*7710*/  HMMA.16816.F32 R8, R136.reuse, R182, R8 ;  /* 0x000000b68808723c */ /* 0x040fe20000001808 */
[----:B------:R-:W2:Y:S07]  /*7720*/  LDSM.16.M88.4 R180, [R217+0x2800] ;  /* 0x00280000d9b4783b */ /* 0x000eae0000000200 */
[C---:B---3--:R-:W-:Y:S08]  /*7730*/  HMMA.16816.F32 R12, R136.reuse, R192, R12 ;  /* 0x000000c0880c723c */ /* 0x048ff0000000180c */
[C---:B------:R-:W-:Y:S01]  /*7740*/  HMMA.16816.F32 R16, R136.reuse, R194, R16 ;  /* 0x000000c28810723c */ /* 0x040fe20000001810 */
[----:B------:R-:W-:Y:S07]  /*7750*/  LDSM.16.M88.4 R192, [R220+0x18100] ;  /* 0x01810000dcc0783b */ /* 0x000fee0000000200 */
[C---:B-1----:R-:W-:Y:S08]  /*7760*/  HMMA.16816.F32 R20, R136.reuse, R176, R20 ;  /* 0x000000b08814723c */ /* 0x042ff00000001814 */
[C---:B------:R-:W-:Y:S01]  /*7770*/  HMMA.16816.F32 R24, R136.reuse, R178, R24 ;  /* 0x000000b28818723c */ /* 0x040fe20000001818 */
[----:B------:R-:W-:Y:S07]  /*7780*/  LDSM.16.M88.4 R176, [R212+0xc100] ;  /* 0x00c10000d4b0783b */ /* 0x000fee0000000200 */
[C---:B----4-:R-:W-:Y:S08]  /*7790*/  HMMA.16816.F32 R28, R136.reuse, R184, R28 ;  /* 0x000000b8881c723c */ /* 0x050ff0000000181c */
[----:B------:R-:W-:Y:S01]  /*77a0*/  HMMA.16816.F32 R32, R136, R186, R32 ;  /* 0x000000ba8820723c */ /* 0x000fe20000001820 */
[----:B------:R-:W1:Y:S07]  /*77b0*/  LDSM.16.M88.4 R136, [R219+0x18100] ;  /* 0x01810000db88783b */ /* 0x000e6e0000000200 */
[C---:B-----5:R-:W-:Y:S01]  /*77c0*/  HMMA.16816.F32 R4, R172.reuse, R188, R4 ;  /* 0x000000bcac04723c */ /* 0x060fe20000001804 */
[----:B------:R-:W3:Y:S07]  /*77d0*/  LDSM.16.M88.4 R184, [R212+0xc900] ;  /* 0x00c90000d4b8783b */ /* 0x000eee0000000200 */
[C---:B------:R-:W-:Y:S01]  /*77e0*/  HMMA.16816.F32 R8, R172.reuse, R190, R8 ;  /* 0x000000beac08723c */ /* 0x040fe20000001808 */
[----:B------:R-:W-:Y:S07]  /*77f0*/  LDSM.16.M88.4 R188, [R212+0xd900] ;  /* 0x00d90000d4bc783b */ /* 0x000fee0000000200 */
[C---:B--2---:R-:W-:Y:S08]  /*7800*/  HMMA.16816.F32 R12, R172.reuse, R180, R12 ;  /* 0x000000b4ac0c723c */ /* 0x044ff0000000180c */
[C---:B------:R-:W-:Y:S01]  /*7810*/  HMMA.16816.F32 R16, R172.reuse, R182, R16 ;  /* 0x000000b6ac10723c */ /* 0x040fe20000001810 */
[----:B------:R-:W2:Y:S07]  /*7820*/  LDSM.16.M88.4 R180, [R212+0xd100] ;  /* 0x00d10000d4b4783b */ /* 0x000eae0000000200 */
[C---:B------:R-:W-:Y:S08]  /*7830*/  HMMA.16816.F32 R20, R172.reuse, R196, R20 ;  /* 0x000000c4ac14723c */ /* 0x040ff00000001814 */
[C---:B------:R-:W-:Y:S01]  /*7840*/  HMMA.16816.F32 R24, R172.reuse, R198, R24 ;  /* 0x000000c6ac18723c */ /* 0x040fe20000001818 */
[----:B------:R-:W4:Y:S07]  /*7850*/  LDSM.16.M88.4 R196, [R231] ;  /* 0x00000000e7c4783b */ /* 0x000f2e0000000200 */
[C---:B------:R-:W-:Y:S08]  /*7860*/  HMMA.16816.F32 R28, R172.reuse, R200, R28 ;  /* 0x000000c8ac1c723c */ /* 0x040ff0000000181c */
[----:B------:R-:W-:Y:S01]  /*7870*/  HMMA.16816.F32 R32, R172, R202, R32 ;  /* 0x000000caac20723c */ /* 0x000fe20000001820 */
[----:B------:R-:W5:Y:S07]  /*7880*/  LDSM.16.M88.4 R172, [R230] ;  /* 0x00000000e6ac783b */ /* 0x000f6e0000000200 */
[C---:B-1----:R-:W-:Y:S01]  /*7890*/  HMMA.16816.F32 R4, R136.reuse, R176, R4 ;  /* 0x000000b08804723c */ /* 0x042fe20000001804 */
[----:B------:R-:W-:Y:S07]  /*78a0*/  LDSM.16.M88.4 R200, [R228] ;  /* 0x00000000e4c8783b */ /* 0x000fee0000000200 */
[C---:B------:R-:W-:Y:S01]  /*78b0*/  HMMA.16816.F32 R8, R136.reuse, R178, R8 ;  /* 0x000000b28808723c */ /* 0x040fe20000001808 */
[----:B------:R-:W1:Y:S07]  /*78c0*/  LDSM.16.M88.4 R176, [R229] ;  /* 0x00000000e5b0783b */ /* 0x000e6e0000000200 */
[C---:B---3--:R-:W-:Y:S08]  /*78d0*/  HMMA.16816.F32 R12, R136.reuse, R184, R12 ;  /* 0x000000b8880c723c */ /* 0x048ff0000000180c */
[C---:B------:R-:W-:Y:S01]  /*78e0*/  HMMA.16816.F32 R16, R136.reuse, R186, R16 ;  /* 0x000000ba8810723c */ /* 0x040fe20000001810 */
[----:B------:R-:W-:Y:S07]  /*78f0*/  LDSM.16.M88.4 R184, [R218+0xc900] ;  /* 0x00c90000dab8783b */ /* 0x000fee0000000200 */
[C---:B--2---:R-:W-:Y:S08]  /*7900*/  HMMA.16816.F32 R20, R136.reuse, R180, R20 ;  /* 0x000000b48814723c */ /* 0x044ff00000001814 */
[C---:B------:R-:W-:Y:S01]  /*7910*/  HMMA.16816.F32 R24, R136.reuse, R182, R24 ;  /* 0x000000b68818723c */ /* 0x040fe20000001818 */
[----:B------:R-:W-:Y:S07]  /*7920*/  LDSM.16.M88.4 R180, [R218+0xc100] ;  /* 0x00c10000dab4783b */ /* 0x000fee0000000200 */
[C---:B------:R-:W-:Y:S08]  /*7930*/  HMMA.16816.F32 R28, R136.reuse, R188, R28 ;  /* 0x000000bc881c723c */ /* 0x040ff0000000181c */
        /* <DEDUP_REMOVED lines=11> */
[----:B------:R-:W1:Y:S07]  /*79f0*/  LDSM.16.M88.4 R176, [R217+0x4000] ;  /* 0x00400000d9b0783b */ /* 0x000e6e0000000200 */
[C---:B------:R-:W-:Y:S08]  /*7a00*/  HMMA.16816.F32 R28, R192.reuse, R200, R28 ;  /* 0x000000c8c01c723c */ /* 0x040ff0000000181c */
[----:B------:R-:W-:Y:S01]  /*7a10*/  HMMA.16816.F32 R32, R192, R202, R32 ;  /* 0x000000cac020723c */ /* 0x000fe20000001820 */
[----:B------:R-:W5:Y:S07]  /*7a20*/  LDSM.16.M88.4 R192, [R217+0x4800] ;  /* 0x00480000d9c0783b */ /* 0x000f6e0000000200 */
[C---:B--2---:R-:W-:Y:S01]  /*7a30*/  HMMA.16816.F32 R4, R136.reuse, R180, R4 ;  /* 0x000000b48804723c */ /* 0x044fe20000001804 */
[----:B------:R-:W-:Y:S07]  /*7a40*/  LDSM.16.M88.4 R200, [R212+0xe100] ;  /* 0x00e10000d4c8783b */ /* 0x000fee0000000200 */
[C---:B------:R-:W-:Y:S01]  /*7a50*/  HMMA.16816.F32 R8, R136.reuse, R182, R8 ;  /* 0x000000b68808723c */ /* 0x040fe20000001808 */
[----:B------:R-:W2:Y:S07]  /*7a60*/  LDSM.16.M88.4 R180, [R217+0x5000] ;  /* 0x00500000d9b4783b */ /* 0x000eae0000000200 */
[C---:B------:R-:W-:Y:S08]  /*7a70*/  HMMA.16816.F32 R12, R136.reuse, R184, R12 ;  /* 0x000000b8880c723c */ /* 0x040ff0000000180c */
[C---:B------:R-:W-:Y:S01]  /*7a80*/  HMMA.16816.F32 R16, R136.reuse, R186, R16 ;  /* 0x000000ba8810723c */ /* 0x040fe20000001810 */
[----:B------:R-:W2:Y:S07]  /*7a90*/  LDSM.16.M88.4 R184, [R217+0x5800] ;  /* 0x00580000d9b8783b */ /* 0x000eae0000000200 */
[C---:B---3--:R-:W-:Y:S08]  /*7aa0*/  HMMA.16816.F32 R20, R136.reuse, R188, R20 ;  /* 0x000000bc8814723c */ /* 0x048ff00000001814 */
[C---:B------:R-:W-:Y:S01]  /*7ab0*/  HMMA.16816.F32 R24, R136.reuse, R190, R24 ;  /* 0x000000be8818723c */ /* 0x040fe20000001818 */
[----:B------:R-:W3:Y:S07]  /*7ac0*/  LDSM.16.M88.4 R188, [R219+0x1c100] ;  /* 0x01c10000dbbc783b */ /* 0x000eee0000000200 */
[C---:B----4-:R-:W-:Y:S08]  /*7ad0*/  HMMA.16816.F32 R28, R136.reuse, R196, R28 ;  /* 0x000000c4881c723c */ /* 0x050ff0000000181c */
[----:B------:R-:W-:Y:S01]  /*7ae0*/  HMMA.16816.F32 R32, R136, R198, R32 ;  /* 0x000000c68820723c */ /* 0x000fe20000001820 */
[----:B------:R-:W4:Y:S07]  /*7af0*/  LDSM.16.M88.4 R136, [R212+0xe900] ;  /* 0x00e90000d488783b */ /* 0x000f2e0000000200 */
[C---:B-1----:R-:W-:Y:S01]  /*7b00*/  HMMA.16816.F32 R4, R172.reuse, R176, R4 ;  /* 0x000000b0ac04723c */ /* 0x042fe20000001804 */
[----:B------:R-:W-:Y:S07]  /*7b10*/  LDSM.16.M88.4 R196, [R225] ;  /* 0x00000000e1c4783b */ /* 0x000fee0000000200 */
[C---:B------:R-:W-:Y:S01]  /*7b20*/  HMMA.16816.F32 R8, R172.reuse, R178, R8 ;  /* 0x000000b2ac08723c */ /* 0x040fe20000001808 */
[----:B------:R-:W1:Y:S07]  /*7b30*/  LDSM.16.M88.4 R176, [R212+0xf100] ;  /* 0x00f10000d4b0783b */ /* 0x000e6e0000000200 */
[C---:B-----5:R-:W-:Y:S08]  /*7b40*/  HMMA.16816.F32 R12, R172.reuse, R192, R12 ;  /* 0x000000c0ac0c723c */ /* 0x060ff0000000180c */
[C---:B------:R-:W-:Y:S01]  /*7b50*/  HMMA.16816.F32 R16, R172.reuse, R194, R16 ;  /* 0x000000c2ac10723c */ /* 0x040fe20000001810 */
[----:B------:R-:W5:Y:S07]  /*7b60*/  LDSM.16.M88.4 R192, [R212+0xf900] ;  /* 0x00f90000d4c0783b */ /* 0x000f6e0000000200 */
[C---:B--2---:R-:W-:Y:S08]  /*7b70*/  HMMA.16816.F32 R20, R172.reuse, R180, R20 ;  /* 0x000000b4ac14723c */ /* 0x044ff00000001814 */
[C---:B------:R-:W-:Y:S01]  /*7b80*/  HMMA.16816.F32 R24, R172.reuse, R182, R24 ;  /* 0x000000b6ac18723c */ /* 0x040fe20000001818 */
[----:B------:R-:W-:Y:S07]  /*7b90*/  LDSM.16.M88.4 R180, [R227] ;  /* 0x00000000e3b4783b */ /* 0x000fee0000000200 */
[C---:B------:R-:W-:Y:S08]  /*7ba0*/  HMMA.16816.F32 R28, R172.reuse, R184, R28 ;  /* 0x000000b8ac1c723c */ /* 0x040ff0000000181c */
[----:B------:R-:W-:Y:S01]  /*7bb0*/  HMMA.16816.F32 R32, R172, R186, R32 ;  /* 0x000000baac20723c */ /* 0x000fe20000001820 */
[----:B------:R-:W2:Y:S07]  /*7bc0*/  LDSM.16.M88.4 R172, [R220+0x1c100] ;  /* 0x01c10000dcac783b */ /* 0x000eae0000000200 */
[C---:B---3--:R-:W-:Y:S01]  /*7bd0*/  HMMA.16816.F32 R4, R188.reuse, R200, R4 ;  /* 0x000000c8bc04723c */ /* 0x048fe20000001804 */
[----:B------:R-:W3:Y:S07]  /*7be0*/  LDSM.16.M88.4 R184, [R226] ;  /* 0x00000000e2b8783b */ /* 0x000eee0000000200 */
[C---:B------:R-:W-:Y:S01]  /*7bf0*/  HMMA.16816.F32 R8, R188.reuse, R202, R8 ;  /* 0x000000cabc08723c */ /* 0x040fe20000001808 */
[----:B------:R-:W2:Y:S07]  /*7c00*/  LDSM.16.M88.4 R200, [R224] ;  /* 0x00000000e0c8783b */ /* 0x000eae0000000200 */
[C---:B----4-:R-:W-:Y:S08]  /*7c10*/  HMMA.16816.F32 R12, R188.reuse, R136, R12 ;  /* 0x00000088bc0c723c */ /* 0x050ff0000000180c */
[C---:B------:R-:W-:Y:S01]  /*7c20*/  HMMA.16816.F32 R16, R188.reuse, R138, R16 ;  /* 0x0000008abc10723c */ /* 0x040fe20000001810 */
[----:B------:R-:W-:Y:S07]  /*7c30*/  LDSM.16.M88.4 R136, [R222+0x1c100] ;  /* 0x01c10000de88783b */ /* 0x000fee0000000200 */
[C---:B-1----:R-:W-:Y:S08]  /*7c40*/  HMMA.16816.F32 R20, R188.reuse, R176, R20 ;  /* 0x000000b0bc14723c */ /* 0x042ff00000001814 */
[C---:B------:R-:W-:Y:S01]  /*7c50*/  HMMA.16816.F32 R24, R188.reuse, R178, R24 ;  /* 0x000000b2bc18723c */ /* 0x040fe20000001818 */
[----:B------:R-:W1:Y:S07]  /*7c60*/  LDSM.16.M88.4 R176, [R218+0xe100] ;  /* 0x00e10000dab0783b */ /* 0x000e6e0000000200 */
[C---:B-----5:R-:W-:Y:S08]  /*7c70*/  HMMA.16816.F32 R28, R188.reuse, R192, R28 ;  /* 0x000000c0bc1c723c */ /* 0x060ff0000000181c */
[----:B------:R-:W-:Y:S01]  /*7c80*/  HMMA.16816.F32 R32, R188, R194, R32 ;  /* 0x000000c2bc20723c */ /* 0x000fe20000001820 */
[----:B------:R-:W-:Y:S07]  /*7c90*/  LDSM.16.M88.4 R188, [R218+0xf900] ;  /* 0x00f90000dabc783b */ /* 0x000fee0000000200 */
[C---:B--2---:R-:W-:Y:S01]  /*7ca0*/  HMMA.16816.F32 R4, R172.reuse, R180, R4 ;  /* 0x000000b4ac04723c */ /* 0x044fe20000001804 */
[----:B------:R-:W-:Y:S07]  /*7cb0*/  LDSM.16.M88.4 R192, [R221+0x1c100] ;  /* 0x01c10000ddc0783b */ /* 0x000fee0000000200 */
[C---:B------:R-:W-:Y:S01]  /*7cc0*/  HMMA.16816.F32 R8, R172.reuse, R182, R8 ;  /* 0x000000b6ac08723c */ /* 0x040fe20000001808 */
[----:B------:R-:W2:Y:S07]  /*7cd0*/  LDSM.16.M88.4 R180, [R218+0xe900] ;  /* 0x00e90000dab4783b */ /* 0x000eae0000000200 */
[C---:B---3--:R-:W-:Y:S08]  /*7ce0*/  HMMA.16816.F32 R12, R172.reuse, R184, R12 ;  /* 0x000000b8ac0c723c */ /* 0x048ff0000000180c */
[C---:B------:R-:W-:Y:S01]  /*7cf0*/  HMMA.16816.F32 R16, R172.reuse, R186, R16 ;  /* 0x000000baac10723c */ /* 0x040fe20000001810 */
[----:B------:R-:W3:Y:S07]  /*7d00*/  LDSM.16.M88.4 R184, [R218+0xf100] ;  /* 0x00f10000dab8783b */ /* 0x000eee0000000200 */
[C---:B------:R-:W-:Y:S08]  /*7d10*/  HMMA.16816.F32 R20, R172.reuse, R196, R20 ;  /* 0x000000c4ac14723c */ /* 0x040ff00000001814 */
[C---:B------:R-:W-:Y:S01]  /*7d20*/  HMMA.16816.F32 R24, R172.reuse, R198, R24 ;  /* 0x000000c6ac18723c */ /* 0x040fe20000001818 */
[----:B------:R-:W4:Y:S07]  /*7d30*/  LDSM.16.M88.4 R196, [R217+0x6000] ;  /* 0x00600000d9c4783b */ /* 0x000f2e0000000200 */
[C---:B------:R-:W-:Y:S08]  /*7d40*/  HMMA.16816.F32 R28, R172.reuse, R200, R28 ;  /* 0x000000c8ac1c723c */ /* 0x040ff0000000181c */
[----:B------:R-:W-:Y:S08]  /*7d50*/  HMMA.16816.F32 R32, R172, R202, R32 ;  /* 0x000000caac20723c */ /* 0x000ff00000001820 */
[C---:B-1----:R-:W-:Y:S08]  /*7d60*/  HMMA.16816.F32 R4, R136.reuse, R176, R4 ;  /* 0x000000b08804723c */ /* 0x042ff00000001804 */
[C---:B------:R-:W-:Y:S08]  /*7d70*/  HMMA.16816.F32 R8, R136.reuse, R178, R8 ;  /* 0x000000b28808723c */ /* 0x040ff00000001808 */
[C---:B--2---:R-:W-:Y:S08]  /*7d80*/  HMMA.16816.F32 R12, R136.reuse, R180, R12 ;  /* 0x000000b4880c723c */ /* 0x044ff0000000180c */
[C---:B------:R-:W-:Y:S08]  /*7d90*/  HMMA.16816.F32 R16, R136.reuse, R182, R16 ;  /* 0x000000b68810723c */ /* 0x040ff00000001810 */
[C---:B---3--:R-:W-:Y:S08]  /*7da0*/  HMMA.16816.F32 R20, R136.reuse, R184, R20 ;  /* 0x000000b88814723c */ /* 0x048ff00000001814 */
[C---:B------:R-:W-:Y:S08]  /*7db0*/  HMMA.16816.F32 R24, R136.reuse, R186, R24 ;  /* 0x000000ba8818723c */ /* 0x040ff00000001818 */
[C---:B------:R-:W-:Y:S08]  /*7dc0*/  HMMA.16816.F32 R28, R136.reuse, R188, R28 ;  /* 0x000000bc881c723c */ /* 0x040ff0000000181c */
[----:B------:R-:W-:Y:S01]  /*7dd0*/  HMMA.16816.F32 R32, R136, R190, R32 ;  /* 0x000000be8820723c */ /* 0x000fe20000001820 */
[----:B------:R-:W1:Y:S07]  /*7de0*/  LDSM.16.M88.4 R136, [R217+0x6800] ;  /* 0x00680000d988783b */ /* 0x000e6e0000000200 */
[C---:B----4-:R-:W-:Y:S08]  /*7df0*/  HMMA.16816.F32 R4, R192.reuse, R196, R4 ;  /* 0x000000c4c004723c */ /* 0x050ff00000001804 */
        /* <DEDUP_REMOVED lines=16> */
[----:B------:R-:W-:Y:S02]  /*7f00*/  FMUL.FTZ R12, R12, c[0x0][0x320] ;  /* 0x0000c8000c0c7a20 */ /* 0x000fe40000410000 */
[----:B------:R-:W-:Y:S02]  /*7f10*/  FMUL.FTZ R13, R13, c[0x0][0x320] ;  /* 0x0000c8000d0d7a20 */ /* 0x000fe40000410000 */
[----:B------:R-:W-:Y:S02]  /*7f20*/  FMUL.FTZ R14, R14, c[0x0][0x320] ;  /* 0x0000c8000e0e7a20 */ /* 0x000fe40000410000 */
[----:B------:R-:W-:Y:S02]  /*7f30*/  FMUL.FTZ R15, R15, c[0x0][0x320] ;  /* 0x0000c8000f0f7a20 */ /* 0x000fe40000410000 */
[----:B------:R-:W-:Y:S01]  /*7f40*/  FMUL.FTZ R16, R16, c[0x0][0x320] ;  /* 0x0000c80010107a20 */ /* 0x000fe20000410000 */
[----:B------:R-:W1:Y:S01]  /*7f50*/  MUFU.TANH R181, R8 ;  /* 0x0000000800b57308 */ /* 0x000e620000002400 */
[----:B------:R-:W-:Y:S02]  /*7f60*/  FMUL.FTZ R17, R17, c[0x0][0x320] ;  /* 0x0000c80011117a20 */ /* 0x000fe40000410000 */
[----:B------:R-:W-:Y:S02]  /*7f70*/  FMUL.FTZ R18, R18, c[0x0][0x320] ;  /* 0x0000c80012127a20 */ /* 0x000fe40000410000 */
[----:B------:R-:W-:Y:S05]  /*7f80*/  FMUL.FTZ R19, R19, c[0x0][0x320] ;  /* 0x0000c80013137a20 */ /* 0x000fea0000410000 */
[----:B------:R-:W1:Y:S01]  /*7f90*/  MUFU.TANH R178, R9 ;  /* 0x0000000900b27308 */ /* 0x000e620000002400 */
[----:B----4-:R-:W4:Y:S09]  /*7fa0*/  LDSM.16.M88.4 R4, [R217+0x7000] ;  /* 0x00700000d904783b */ /* 0x010f320000000200 */
[----:B------:R-:W1:Y:S10]  /*7fb0*/  MUFU.TANH R185, R10 ;  /* 0x0000000a00b97308 */ /* 0x000e740000002400 */
[----:B------:R5:W1:Y:S10]  /*7fc0*/  MUFU.TANH R184, R11 ;  /* 0x0000000b00b87308 */ /* 0x000a740000002400 */
[----:B------:R-:W1:Y:S10]  /*7fd0*/  MUFU.TANH R175, R12 ;  /* 0x0000000c00af7308 */ /* 0x000e740000002400 */
[----:B------:R-:W1:Y:S01]  /*7fe0*/  MUFU.TANH R174, R13 ;  /* 0x0000000d00ae7308 */ /* 0x000e620000002400 */
[----:B-----5:R-:W5:Y:S01]  /*7ff0*/  LDSM.16.M88.4 R8, [R217+0x7800] ;  /* 0x00780000d908783b */ /* 0x020f620000000200 */
[----:B------:R-:W-:Y:S04]  /*8000*/  DEPBAR.LE SB0, 0x0 ;  /* 0x000080000000791a */ /* 0x000fe80000000000 */
[C---:B----4-:R-:W-:Y:S04]  /*8010*/  HMMA.16816.F32 R20, R192.reuse, R4, R20 ;  /* 0x00000004c014723c */ /* 0x050fe80000001814 */
[----:B------:R-:W4:Y:S01]  /*8020*/  MUFU.TANH R180, R14 ;  /* 0x0000000e00b47308 */ /* 0x000f220000002400 */
[----:B------:R-:W-:Y:S03]  /*8030*/  BAR.SYNC.DEFER_BLOCKING 0x0 ;  /* 0x0000000000007b1d */ /* 0x000fe60000010000 */
[C---:B------:R-:W-:Y:S06]  /*8040*/  HMMA.16816.F32 R24, R192.reuse, R6, R24 ;  /* 0x00000006c018723c */ /* 0x040fec0000001818 */
[----:B------:R-:W1:Y:S10]  /*8050*/  MUFU.TANH R179, R15 ;  /* 0x0000000f00b37308 */ /* 0x000e740000002400 */
[----:B------:R-:W1:Y:S01]  /*8060*/  MUFU.TANH R173, R16 ;  /* 0x0000001000ad7308 */ /* 0x000e620000002400 */
[----:B------:R-:W-:Y:S02]  /*8070*/  FMUL.FTZ R20, R20, c[0x0][0x320] ;  /* 0x0000c80014147a20 */ /* 0x000fe40000410000 */
[----:B------:R-:W-:Y:S02]  /*8080*/  FMUL.FTZ R21, R21, c[0x0][0x320] ;  /* 0x0000c80015157a20 */ /* 0x000fe40000410000 */
[----:B------:R-:W-:Y:S02]  /*8090*/  FMUL.FTZ R22, R22, c[0x0][0x320] ;  /* 0x0000c80016167a20 */ /* 0x000fe40000410000 */
[----:B------:R-:W-:Y:S03]  /*80a0*/  FMUL.FTZ R23, R23, c[0x0][0x320] ;  /* 0x0000c80017177a20 */ /* 0x000fe60000410000 */
[----:B------:R-:W1:Y:S01]  /*80b0*/  MUFU.TANH R136, R20 ;  /* 0x0000001400887308 */ /* 0x000e620000002400 */
[----:B------:R-:W-:Y:S02]  /*80c0*/  FMUL.FTZ R24, R24, c[0x0][0x320] ;  /* 0x0000c80018187a20 */ /* 0x000fe40000410000 */
[----:B------:R-:W-:Y:S01]  /*80d0*/  FMUL.FTZ R27, R27, c[0x0][0x320] ;  /* 0x0000c8001b1b7a20 */ /* 0x000fe20000410000 */
[C---:B-----5:R-:W-:Y:S03]  /*80e0*/  HMMA.16816.F32 R28, R192.reuse, R8, R28 ;  /* 0x00000008c01c723c */ /* 0x060fe6000000181c */
[----:B------:R-:W-:Y:S03]  /*80f0*/  FMUL.FTZ R26, R26, c[0x0][0x320] ;  /* 0x0000c8001a1a7a20 */ /* 0x000fe60000410000 */
[----:B------:R5:W1:Y:S02]  /*8100*/  MUFU.TANH R135, R21 ;  /* 0x0000001500877308 */ /* 0x000a640000002400 */
[----:B------:R-:W-:Y:S08]  /*8110*/  HMMA.16816.F32 R32, R192, R10, R32 ;  /* 0x0000000ac020723c */ /* 0x000ff00000001820 */
[----:B------:R1:W1:Y:S10]  /*8120*/  MUFU.TANH R139, R22 ;  /* 0x00000016008b7308 */ /* 0x0002740000002400 */
[----:B------:R2:W2:Y:S06]  /*8130*/  MUFU.TANH R172, R23 ;  /* 0x0000001700ac7308 */ /* 0x0004ac0000002400 */
[----:B-----5:R-:W-:Y:S02]  /*8140*/  FMUL.FTZ R21, R32, c[0x0][0x320] ;  /* 0x0000c80020157a20 */ /* 0x020fe40000410000 */
[----:B------:R-:W-:Y:S02]  /*8150*/  FMUL.FTZ R20, R33, c[0x0][0x320] ;  /* 0x0000c80021147a20 */ /* 0x000fe40000410000 */
[----:B------:R5:W3:Y:S01]  /*8160*/  MUFU.TANH R132, R24 ;  /* 0x0000001800847308 */ /* 0x000ae20000002400 */
[----:B-1----:R-:W-:Y:S02]  /*8170*/  FMUL.FTZ R22, R29, c[0x0][0x320] ;  /* 0x0000c8001d167a20 */ /* 0x002fe40000410000 */
[----:B------:R-:W-:Y:S07]  /*8180*/  FMUL.FTZ R29, R35, c[0x0][0x320] ;  /* 0x0000c800231d7a20 */ /* 0x000fee0000410000 */
[----:B------:R1:W1:Y:S01]  /*8190*/  MUFU.TANH R138, R27 ;  /* 0x0000001b008a7308 */ /* 0x0002620000002400 */
[----:B--2---:R-:W-:Y:S02]  /*81a0*/  FMUL.FTZ R23, R28, c[0x0][0x320] ;  /* 0x0000c8001c177a20 */ /* 0x004fe40000410000 */
[----:B------:R-:W-:Y:S07]  /*81b0*/  FMUL.FTZ R28, R34, c[0x0][0x320] ;  /* 0x0000c800221c7a20 */ /* 0x000fee0000410000 */
[----:B------:R2:W2:Y:S01]  /*81c0*/  MUFU.TANH R137, R17 ;  /* 0x0000001100897308 */ /* 0x0004a20000002400 */
[----:B-----5:R-:W-:Y:S02]  /*81d0*/  FMUL.FTZ R24, R25, c[0x0][0x320] ;  /* 0x0000c80019187a20 */ /* 0x020fe40000410000 */
[----:B------:R-:W-:Y:S07]  /*81e0*/  FMUL.FTZ R25, R30, c[0x0][0x320] ;  /* 0x0000c8001e197a20 */ /* 0x000fee0000410000 */
[----:B------:R2:W2:Y:S01]  /*81f0*/  MUFU.TANH R177, R18 ;  /* 0x0000001200b17308 */ /* 0x0004a20000002400 */
[----:B-1----:R-:W-:Y:S09]  /*8200*/  FMUL.FTZ R27, R31, c[0x0][0x320] ;  /* 0x0000c8001f1b7a20 */ /* 0x002ff20000410000 */
[----:B------:R1:W1:Y:S10]  /*8210*/  MUFU.TANH R176, R19 ;  /* 0x0000001300b07308 */ /* 0x0002740000002400 */
        /* <DEDUP_REMOVED lines=11> */
[----:B--234-:R-:W-:Y:S01]  /*82d0*/  IADD3 R18, -R211, 0x10, RZ ;  /* 0x00000010d3127810 */ /* 0x01cfe20007ffe1ff */
[----:B------:R-:W-:Y:S01]  /*82e0*/  ULEA UR5, UR21, UR10, 0x6 ;  /* 0x0000000a15057291 */ /* 0x000fe2000f8e303f */
[----:B------:R-:W-:Y:S01]  /*82f0*/  IADD3 R16, -R205, 0x10, RZ ;  /* 0x00000010cd107810 */ /* 0x000fe20007ffe1ff */
[----:B------:R-:W-:Y:S01]  /*8300*/  IMAD.MOV.U32 R240, RZ, RZ, RZ ;  /* 0x000000fffff07224 */ /* 0x000fe200078e00ff */
[----:B------:R-:W-:Y:S02]  /*8310*/  LOP3.LUT R18, R18, 0xf, RZ, 0xc0, !PT ;  /* 0x0000000f12127812 */ /* 0x000fe400078ec0ff */
[----:B------:R-:W-:Y:S01]  /*8320*/  LOP3.LUT R16, R16, 0xf, RZ, 0xc0, !PT ;  /* 0x0000000f10107812 */ /* 0x000fe200078ec0ff */
[----:B------:R-:W-:Y:S01]  /*8330*/  IMAD.U32 R2, RZ, RZ, UR5 ;  /* 0x00000005ff027e24 */ /* 0x000fe2000f8e00ff */
[----:B------:R-:W-:Y:S02]  /*8340*/  IADD3 R14, -R204, 0x10, RZ ;  /* 0x00000010cc0e7810 */ /* 0x000fe40007ffe1ff */
[----:B------:R-:W-:Y:S02]  /*8350*/  SHF.L.U64.HI R6, R250, 0x1, R244 ;  /* 0x00000001fa067819 */ /* 0x000fe400000102f4 */
[----:B------:R-:W-:Y:S02]  /*8360*/  IADD3 R2, R2, -0x40, R251 ;  /* 0xffffffc002027810 */ /* 0x000fe40007ffe0fb */
[----:B------:R-:W-:Y:S03]  /*8370*/  LOP3.LUT R14, R14, 0xf, RZ, 0xc0, !PT ;  /* 0x0000000f0e0e7812 */ /* 0x000fe600078ec0ff */
        /* <DEDUP_REMOVED lines=8> */
[----:B------:R-:W-:Y:S03]  /*8400*/  @!P1 LEA.HI.X R5, R3, c[0x0][0x2a4], R5, 0x2, P0 ;  /* 0x0000a90003059a11 */ /* 0x000fe600000f1405 */
[----:B------:R-:W-:Y:S01]  /*8410*/  IMAD.WIDE.U32 R2, R242, c[0x0][0x1e0], RZ ;  /* 0x00007800f2027a25 */ /* 0x000fe200078e00ff */
[----:B------:R-:W-:Y:S01]  /*8420*/  SHF.R.S32.HI R0, RZ, 0x1f, R242 ;  /* 0x0000001fff007819 */ /* 0x000fe200000114f2 */
[----:B------:R2:W3:Y:S04]  /*8430*/  @!P1 LDG.E R240, [R4.64] ;  /* 0x0000001004f09981 */ /* 0x0004e8000c1e1900 */
[----:B------:R-:W-:Y:S04]  /*8440*/  IMAD R0, R0, c[0x0][0x1e0], RZ ;  /* 0x0000780000007a24 */ /* 0x000fe800078e02ff */
[----:B------:R-:W-:Y:S04]  /*8450*/  IMAD R0, R242, c[0x0][0x1e4], R0 ;  /* 0x00007900f2007a24 */ /* 0x000fe800078e0200 */
[----:B------:R-:W-:Y:S02]  /*8460*/  IMAD.IADD R3, R3, 0x1, R0 ;  /* 0x0000000103037824 */ /* 0x000fe400078e0200 */
[----:B--2---:R-:W-:Y:S01]  /*8470*/  IMAD.SHL.U32 R5, R250, 0x2, RZ ;  /* 0x00000002fa057824 */ /* 0x004fe200078e00ff */
[----:B---3--:R-:W-:Y:S01]  /*8480*/  SHF.R.S32.HI R4, RZ, 0x1f, R240 ;  /* 0x0000001fff047819 */ /* 0x008fe200000114f0 */
[----:B------:R-:W-:Y:S04]  /*8490*/  IMAD.WIDE.U32 R2, R240, c[0x0][0x1f0], R2 ;  /* 0x00007c00f0027a25 */ /* 0x000fe800078e0002 */
[----:B------:R-:W-:Y:S01]  /*84a0*/  IMAD R4, R4, c[0x0][0x1f0], RZ ;  /* 0x00007c0004047a24 */ /* 0x000fe200078e02ff */
[----:B------:R-:W-:Y:S03]  /*84b0*/  IADD3 R0, P0, R2, UR22, RZ ;  /* 0x0000001602007c10 */ /* 0x000fe6000ff1e0ff */
[----:B------:R-:W-:Y:S05]  /*84c0*/  IMAD R4, R240, c[0x0][0x1f4], R4 ;  /* 0x00007d00f0047a24 */ /* 0x000fea00078e0204 */
[----:B------:R-:W-:Y:S02]  /*84d0*/  IADD3.X R4, R3, UR18, R4, P0, !PT ;  /* 0x0000001203047c10 */ /* 0x000fe400087fe404 */
[C---:B------:R-:W-:Y:S04]  /*84e0*/  LEA R3, P0, R0.reuse, c[0x0][0x1c8], 0x1 ;  /* 0x0000720000037a11 */ /* 0x040fe800078008ff */
[----:B------:R-:W-:Y:S02]  /*84f0*/  LEA.HI.X R4, R0, c[0x0][0x1cc], R4, 0x1, P0 ;  /* 0x0000730000047a11 */ /* 0x000fe400000f0c04 */
[----:B------:R-:W2:Y:S04]  /*8500*/  SHFL.IDX PT, R0, R3, 0x1, 0x181f ;  /* 0x00381f0003007f89 */ /* 0x000ea800000e0000 */
[----:B------:R-:W3:Y:S04]  /*8510*/  SHFL.IDX PT, R2, R4, 0x1, 0x181f ;  /* 0x00381f0004027f89 */ /* 0x000ee800000e0000 */
[----:B------:R-:W4:Y:S04]  /*8520*/  SHFL.IDX PT, R3, R3, RZ, 0x181f ;  /* 0x00181fff03037589 */ /* 0x000f2800000e0000 */
[----:B------:R-:W5:Y:S01]  /*8530*/  SHFL.IDX PT, R4, R4, RZ, 0x181f ;  /* 0x00181fff04047589 */ /* 0x000f6200000e0000 */
[----:B--2---:R-:W-:Y:S04]  /*8540*/  IADD3 R18, P2, P0, R18, R0, R208 ;  /* 0x0000000012127210 */ /* 0x004fe8000785e0d0 */
[----:B-1-3--:R-:W-:Y:S02]  /*8550*/  IADD3.X R19, RZ, R2, R209, P2, P0 ;  /* 0x00000002ff137210 */ /* 0x00afe400017e04d1 */
[----:B------:R-:W-:Y:S04]  /*8560*/  IADD3 R16, P2, P0, R16, R0, R206 ;  /* 0x0000000010107210 */ /* 0x000fe8000785e0ce */
[----:B------:R-:W-:Y:S02]  /*8570*/  IADD3.X R17, RZ, R2, R207, P2, P0 ;  /* 0x00000002ff117210 */ /* 0x000fe400017e04cf */
[----:B------:R-:W-:Y:S04]  /*8580*/  IADD3 R14, P2, P0, R14, R0, R5 ;  /* 0x000000000e0e7210 */ /* 0x000fe8000785e005 */
[--C-:B------:R-:W-:Y:S02]  /*8590*/  IADD3.X R15, RZ, R2, R6.reuse, P2, P0 ;  /* 0x00000002ff0f7210 */ /* 0x100fe400017e0406 */
[C---:B----4-:R-:W-:Y:S02]  /*85a0*/  IADD3 R12, P0, R3.reuse, R5, RZ ;  /* 0x00000005030c7210 */ /* 0x050fe40007f1e0ff */
[----:B------:R-:W-:Y:S03]  /*85b0*/  ISETP.GE.AND P2, PT, R252, c[0x0][0x1d4], PT ;  /* 0x00007500fc007a0c */ /* 0x000fe60003f46270 */
[C---:B-----5:R-:W-:Y:S01]  /*85c0*/  IMAD.X R13, R4.reuse, 0x1, R6, P0 ;  /* 0x00000001040d7824 */ /* 0x060fe200000e0606 */
[CC--:B------:R-:W-:Y:S05]  /*85d0*/  IADD3 R10, P0, R3.reuse, R243.reuse, RZ ;  /* 0x000000f3030a7210 */ /* 0x0c0fea0007f1e0ff */
[C-C-:B------:R-:W-:Y:S01]  /*85e0*/  IMAD.X R11, R4.reuse, 0x1, R210.reuse, P0 ;  /* 0x00000001040b7824 */ /* 0x140fe200000e06d2 */
        /* <DEDUP_REMOVED lines=19> */
.L_x_988:
[----:B--234-:R-:W2:Y:S01]  /*8720*/  LDL R2, [R1+0xc] ;  /* 0x00000c0001027983 */ /* 0x01cea20000100800 */
[----:B------:R-:W-:Y:S01]  /*8730*/  PLOP3.LUT P0, PT, PT, PT, UP2, 0x80, 0x0 ;  /* 0x000000000000781c */ /* 0x000fe20003f0f028 */
[----:B------:R-:W-:Y:S02]  /*8740*/  USHF.L.U32 UR5, UR21, 0x6, URZ ;  /* 0x0000000615057899 */ /* 0x000fe4000800063f */
[----:B-1----:R-:W3:Y:S04]  /*8750*/  LDL R12, [R1+0x8] ;  /* 0x00000800010c7983 */ /* 0x002ee80000100800 */
[----:B------:R-:W-:Y:S01]  /*8760*/  IMAD.U32 R5, RZ, RZ, UR5 ;  /* 0x00000005ff057e24 */ /* 0x000fe2000f8e00ff */
[----:B------:R-:W0:Y:S05]  /*8770*/  LDGDEPBAR ;  /* 0x00000000000079af */ /* 0x000e2a0000000000 */
[----:B--2---:R-:W-:Y:S01]  /*8780*/  @P0 IMAD.HI.U32 R0, R2, c[0x0][0x2c8], RZ ;  /* 0x0000b20002000a27 */ /* 0x004fe200078e00ff */
[----:B------:R-:W-:Y:S03]  /*8790*/  PLOP3.LUT P0, PT, PT, PT, UP2, 0x80, 0x0 ;  /* 0x000000000000781c */ /* 0x000fe60003f0f028 */
[----:B------:R-:W-:Y:S02]  /*87a0*/  IMAD.MOV.U32 R4, RZ, RZ, R2 ;  /* 0x000000ffff047224 */ /* 0x000fe400078e0002 */
[----:B------:R-:W-:Y:S08]  /*87b0*/  IMAD.U32 R2, RZ, RZ, UR11 ;  /* 0x0000000bff027e24 */ /* 0x000ff0000f8e00ff */
[----:B------:R-:W-:Y:S02]  /*87c0*/  @P0 SHF.R.U32.HI R4, RZ, c[0x0][0x2cc], R0 ;  /* 0x0000b300ff040a19 */ /* 0x000fe40000011600 */
[----:B---3--:R-:W-:Y:S02]  /*87d0*/  IADD3 R0, -R12, 0x1, -R5 ;  /* 0x000000010c007810 */ /* 0x008fe40007ffe905 */
[----:B------:R-:W-:Y:S01]  /*87e0*/  PLOP3.LUT P0, PT, PT, PT, UP1, 0x40, 0x0 ;  /* 0x000000000000781c */ /* 0x000fe20003f0e818 */
[----:B------:R-:W1:Y:S02]  /*87f0*/  SHFL.IDX PT, R3, R4, RZ, 0x1c1f ;  /* 0x001c1fff04037589 */ /* 0x000e6400000e0000 */
[----:B------:R-:W-:Y:S05]  /*8800*/  IMAD R0, R2, c[0x0][0x1d0], R0 ;  /* 0x0000740002007a24 */ /* 0x000fea00078e0200 */
[----:B------:R-:W-:Y:S04]  /*8810*/  IADD3 R0, R0, -c[0x0][0x168], RZ ;  /* 0x80005a0000007a10 */ /* 0x000fe80007ffe0ff */
[C---:B------:R-:W-:Y:S02]  /*8820*/  IADD3 R7, R0.reuse, c[0x0][0x328], RZ ;  /* 0x0000ca0000077a10 */ /* 0x040fe40007ffe0ff */
[----:B------:R-:W-:Y:S03]  /*8830*/  IADD3 R6, R0, UR20, RZ ;  /* 0x0000001400067c10 */ /* 0x000fe6000fffe0ff */
[--C-:B-1----:R-:W-:Y:S02]  /*8840*/  IMAD.IADD R2, R7, 0x1, R3.reuse ;  /* 0x0000000107027824 */ /* 0x102fe400078e0203 */
        /* <DEDUP_REMOVED lines=17> */
.L_x_991:
[----:B------:R-:W-:Y:S04]  /*8960*/  MOV R8, c[0x0][0x32c] ;  /* 0x0000cb0000087a02 */ /* 0x000fe80000000f00 */
[----:B------:R-:W-:Y:S11]  /*8970*/  ISETP.NE.AND P0, PT, R8, 0x1, PT ;  /* 0x000000010800780c */ /* 0x000ff60003f05270 */
[----:B------:R-:W-:Y:S02]  /*8980*/  @!UPT UIADD3 URZ, URZ, URZ, URZ ;  /* 0x0000003f3f3ff290 */ /* 0x000fe4000fffe03f */
[----:B------:R-:W-:Y:S05]  /*8990*/  @P0 IMAD.HI.U32 R8, R3, c[0x0][0x330], RZ ;  /* 0x0000cc0003080a27 */ /* 0x000fea00078e00ff */
[----:B------:R-:W-:Y:S02]  /*89a0*/  @P0 SHF.R.U32.HI R3, RZ, c[0x0][0x334], R8 ;  /* 0x0000cd00ff030a19 */ /* 0x000fe40000011608 */
.L_x_992:
[----:B------:R-:W-:Y:S05]  /*89b0*/  BSYNC B0 ;  /* 0x0000000000007941 */ /* 0x000fea0003800000 */
.L_x_990:
[----:B------:R-:W-:Y:S04]  /*89c0*/  IMAD R3, R3, c[0x0][0x32c], -R5 ;  /* 0x0000cb0003037a24 */ /* 0x000fe800078e0a05 */
[----:B------:R-:W-:Y:S05]  /*89d0*/  IMAD.IADD R3, R3, 0x1, -R12 ;  /* 0x0000000103037824 */ /* 0x000fea00078e0a0c */
[----:B------:R-:W-:Y:S02]  /*89e0*/  IADD3 R8, R3, c[0x0][0x32c], RZ ;  /* 0x0000cb0003087a10 */ /* 0x000fe40007ffe0ff */
[----:B------:R-:W-:Y:S02]  /*89f0*/  IMNMX R0, R0, R3, !PT ;  /* 0x0000000300007217 */ /* 0x000fe40007800200 */
[----:B------:R-:W-:Y:S02]  /*8a00*/  IMNMX R2, R2, R8, PT ;  /* 0x0000000802027217 */ /* 0x000fe40003800200 */
.L_x_989:
[----:B------:R-:W-:Y:S01]  /*8a10*/  UISETP.GT.AND UP0, UPT, UR21, -0x1, UPT ;  /* 0xffffffff1500788c */ /* 0x000fe2000bf04270 */
[----:B------:R-:W1:Y:S05]  /*8a20*/  SHFL.IDX PT, R3, R4, 0x1, 0x1c1f ;  /* 0x003c1f0004037f89 */ /* 0x000e6a00000e0000 */
[----:B------:R-:W-:Y:S04]  /*8a30*/  PLOP3.LUT P0, PT, PT, PT, UP0, 0x80, 0x0 ;  /* 0x000000000000781c */ /* 0x000fe80003f0f008 */
[----:B------:R-:W-:Y:S04]  /*8a40*/  ISETP.GT.AND P0, PT, R0, RZ, P0 ;  /* 0x000000ff0000720c */ /* 0x000fe80000704270 */
        /* <DEDUP_REMOVED lines=59> */
[----:B------:R-:W-:Y:S01]  /*8e00*/  ISETP.GT.AND P0, PT, R0, 0x39, P0 ;  /* 0x000000390000780c */ /* 0x000fe20000704270 */
[--C-:B-1----:R-:W-:Y:S03]  /*8e10*/  IMAD.IADD R0, R6, 0x1, R3.reuse ;  /* 0x0000000106007824 */ /* 0x102fe600078e0203 */
[----:B------:R-:W-:Y:S01]  /*8e20*/  ISETP.LT.OR P0, PT, R2, 0x3a, P0 ;  /* 0x0000003a0200780c */ /* 0x000fe20000701670 */
[----:B------:R-:W-:Y:S03]  /*8e30*/  IMAD.IADD R2, R7, 0x1, R3 ;  /* 0x0000000107027824 */ /* 0x000fe600078e0203 */
[----:B------:R-:W-:Y:S02]  /*8e40*/  FSEL R201, R20, -INF , !P0 ;  /* 0xff80000014c97808 */ /* 0x000fe40004000000 */
[----:B------:R-:W-:Y:S11]  /*8e50*/  PLOP3.LUT P0, PT, PT, PT, UP1, 0x40, 0x0 ;  /* 0x000000000000781c */ /* 0x000ff60003f0e818 */
[----:B------:R-:W-:Y:S02]  /*8e60*/  @!UPT UIADD3 URZ, URZ, URZ, URZ ;  /* 0x0000003f3f3ff290 */ /* 0x000fe4000fffe03f */
        /* <DEDUP_REMOVED lines=16> */
.L_x_995:
[----:B------:R-:W-:Y:S04]  /*8f70*/  MOV R4, c[0x0][0x32c] ;  /* 0x0000cb0000047a02 */ /* 0x000fe80000000f00 */
[----:B------:R-:W-:Y:S11]  /*8f80*/  ISETP.NE.AND P0, PT, R4, 0x1, PT ;  /* 0x000000010400780c */ /* 0x000ff60003f05270 */
[----:B------:R-:W-:Y:S02]  /*8f90*/  @!UPT UIADD3 URZ, URZ, URZ, URZ ;  /* 0x0000003f3f3ff290 */ /* 0x000fe4000fffe03f */
[----:B------:R-:W-:Y:S05]  /*8fa0*/  @P0 IMAD.HI.U32 R4, R3, c[0x0][0x330], RZ ;  /* 0x0000cc0003040a27 */ /* 0x000fea00078e00ff */
[----:B------:R-:W-:Y:S02]  /*8fb0*/  @P0 SHF.R.U32.HI R3, RZ, c[0x0][0x334], R4 ;  /* 0x0000cd00ff030a19 */ /* 0x000fe40000011604 */
.L_x_996:
[----:B------:R-:W-:Y:S05]  /*8fc0*/  BSYNC B0 ;  /* 0x0000000000007941 */ /* 0x000fea0003800000 */
.L_x_994:
[----:B------:R-:W-:Y:S04]  /*8fd0*/  IMAD R5, R3, c[0x0][0x32c], -R5 ;  /* 0x0000cb0003057a24 */ /* 0x000fe800078e0a05 */
[----:B------:R-:W-:Y:S05]  /*8fe0*/  IMAD.IADD R5, R5, 0x1, -R12 ;  /* 0x0000000105057824 */ /* 0x000fea00078e0a0c */
[----:B------:R-:W-:Y:S02]  /*8ff0*/  IADD3 R3, R5, c[0x0][0x32c], RZ ;  /* 0x0000cb0005037a10 */ /* 0x000fe40007ffe0ff */
[----:B------:R-:W-:Y:S02]  /*9000*/  IMNMX R0, R0, R5, !PT ;  /* 0x0000000500007217 */ /* 0x000fe40007800200 */
[----:B------:R-:W-:Y:S02]  /*9010*/  IMNMX R2, R2, R3, PT ;  /* 0x0000000302027217 */ /* 0x000fe40003800200 */
.L_x_993:
[----:B------:R-:W-:Y:S01]  /*9020*/  PLOP3.LUT P0, PT, PT, PT, UP0, 0x80, 0x0 ;  /* 0x000000000000781c */ /* 0x000fe20003f0f008 */
[----:B------:R-:W-:Y:S01]  /*9030*/  LDSM.16.MT88.4 R20, [R214+0x100] ;  /* 0x00010000d614783b */ /* 0x000fe20000004200 */
[----:B------:R-:W-:Y:S02]  /*9040*/  FMNMX.FTZ R3, R8, R133, !PT ;  /* 0x0000008508037209 */ /* 0x000fe40007810000 */
[----:B------:R-:W-:Y:S02]  /*9050*/  ISETP.GT.AND P0, PT, R0, RZ, P0 ;  /* 0x000000ff0000720c */ /* 0x000fe40000704270 */
[----:B------:R-:W-:Y:S02]  /*9060*/  FMNMX.FTZ R3, R10, R3, !PT ;  /* 0x000000030a037209 */ /* 0x000fe40007810000 */
        /* <DEDUP_REMOVED lines=49> */
[----:B------:R-:W-:Y:S03]  /*9380*/  ISETP.LT.OR P0, PT, R2, 0x1a, P0 ;  /* 0x0000001a0200780c */ /* 0x000fe60000701670 */
[----:B------:R-:W1:Y:S01]  /*9390*/  SHFL.BFLY PT, R13, R3, 0x2, 0x1f ;  /* 0x0c401f00030d7f89 */ /* 0x000e6200000e0000 */
[----:B------:R-:W-:Y:S02]  /*93a0*/  FSEL R176, R176, -INF , !P0 ;  /* 0xff800000b0b07808 */ /* 0x000fe40004000000 */
[----:B------:R-:W-:Y:S02]  /*93b0*/  PLOP3.LUT P0, PT, PT, PT, UP0, 0x80, 0x0 ;  /* 0x000000000000781c */ /* 0x000fe40003f0f008 */
[----:B------:R-:W-:Y:S02]  /*93c0*/  FMNMX.FTZ R12, R176, R12, !PT ;  /* 0x0000000cb00c7209 */ /* 0x000fe40007810000 */
[----:B------:R-:W-:Y:S04]  /*93d0*/  ISETP.GT.AND P0, PT, R0, 0x20, P0 ;  /* 0x000000200000780c */ /* 0x000fe80000704270 */
[----:B------:R-:W-:Y:S04]  /*93e0*/  ISETP.LT.OR P0, PT, R2, 0x21, P0 ;  /* 0x000000210200780c */ /* 0x000fe80000701670 */
[----:B------:R-:W-:Y:S02]  /*93f0*/  FSEL R181, R139, -INF , !P0 ;  /* 0xff8000008bb57808 */ /* 0x000fe40004000000 */
[----:B------:R-:W-:Y:S02]  /*9400*/  PLOP3.LUT P0, PT, PT, PT, UP0, 0x80, 0x0 ;  /* 0x000000000000781c */ /* 0x000fe40003f0f008 */
[----:B------:R-:W-:Y:S02]  /*9410*/  FMNMX.FTZ R12, R181, R12, !PT ;  /* 0x0000000cb50c7209 */ /* 0x000fe40007810000 */
[----:B------:R-:W-:Y:S02]  /*9420*/  ISETP.GT.AND P0, PT, R0, 0x21, P0 ;  /* 0x000000210000780c */ /* 0x000fe40000704270 */
[----:B-1----:R-:W-:Y:S02]  /*9430*/  FMNMX.FTZ R3, R3, R13, !PT ;  /* 0x0000000d03037209 */ /* 0x002fe40007810000 */
        /* <DEDUP_REMOVED lines=13> */
[----:B------:R-:W-:Y:S01]  /*9510*/  FMUL.FTZ R172, R132, c[0x0][0x2d0] ;  /* 0x0000b40084ac7a20 */ /* 0x000fe20000410000 */
[----:B------:R-:W-:Y:S02]  /*9520*/  FSEL R187, R138, -INF , !P0 ;  /* 0xff8000008abb7808 */ /* 0x000fe40004000000 */
[----:B------:R-:W-:Y:S02]  /*9530*/  PLOP3.LUT P0, PT, PT, PT, UP0, 0x80, 0x0 ;  /* 0x000000000000781c */ /* 0x000fe40003f0f008 */
[----:B------:R-:W-:Y:S02]  /*9540*/  FMNMX.FTZ R12, R187, R12, !PT ;  /* 0x0000000cbb0c7209 */ /* 0x000fe40007810000 */
        /* <DEDUP_REMOVED lines=11> */
[----:B------:R-:W-:Y:S01]  /*9600*/  PLOP3.LUT P0, PT, PT, PT, UP0, 0x80, 0x0 ;  /* 0x000000000000781c */ /* 0x000fe20003f0f008 */
[----:B------:R-:W-:Y:S02]  /*9610*/  UISETP.GT.AND UP0, UPT, UR21, UR4, UPT ;  /* 0x000000041500728c */ /* 0x000fe4000bf04270 */
[----:B------:R-:W-:Y:S01]  /*9620*/  UIADD3 UR21, UR21, -0x1, URZ ;  /* 0xffffffff15157890 */ /* 0x000fe2000fffe03f */
[----:B------:R-:W-:Y:S02]  /*9630*/  ISETP.GT.AND P0, PT, R0, 0x39, P0 ;  /* 0x000000390000780c */ /* 0x000fe40000704270 */
[----:B------:R-:W-:Y:S02]  /*9640*/  FMNMX.FTZ R0, R195, R12, !PT ;  /* 0x0000000cc3007209 */ /* 0x000fe40007810000 */
[----:B------:R-:W-:Y:S01]  /*9650*/  ISETP.LT.OR P0, PT, R2, 0x3a, P0 ;  /* 0x0000003a0200780c */ /* 0x000fe20000701670 */
[----:B------:R-:W-:Y:S01]  /*9660*/  LDSM.16.MT88.4 R12, [R213+0x100] ;  /* 0x00010000d50c783b */ /* 0x000fe20000004200 */
[----:B------:R-:W-:Y:S02]  /*9670*/  FMNMX.FTZ R0, R196, R0, !PT ;  /* 0x00000000c4007209 */ /* 0x000fe40007810000 */
[----:B------:R-:W-:Y:S02]  /*9680*/  FSEL R135, R29, -INF , !P0 ;  /* 0xff8000001d877808 */ /* 0x000fe40004000000 */
[----:B------:R-:W-:Y:S02]  /*9690*/  FMNMX.FTZ R0, R197, R0, !PT ;  /* 0x00000000c5007209 */ /* 0x000fe40007810000 */
[----:B------:R-:W-:Y:S01]  /*96a0*/  FSETP.NEU.FTZ.AND P0, PT, R132, -INF , PT ;  /* 0xff8000008400780b */ /* 0x000fe20003f1d000 */
[----:B------:R-:W-:Y:S01]  /*96b0*/  LDSM.16.MT88.4 R28, [R216+0x100] ;  /* 0x00010000d81c783b */ /* 0x000fe20000004200 */
[----:B------:R-:W-:Y:S02]  /*96c0*/  FMNMX.FTZ R0, R135, R0, !PT ;  /* 0x0000000087007209 */ /* 0x000fe40007810000 */
[----:B------:R-:W-:Y:S05]  /*96d0*/  FSEL R172, R172, RZ, P0 ;  /* 0x000000ffacac7208 */ /* 0x000fea0000000000 */
[----:B------:R-:W1:Y:S01]  /*96e0*/  SHFL.BFLY PT, R2, R0, 0x2, 0x1f ;  /* 0x0c401f0000027f89 */ /* 0x000e6200000e0000 */
[--C-:B------:R-:W-:Y:S02]  /*96f0*/  FFMA.FTZ R8, R8, c[0x0][0x2d0], -R172.reuse ;  /* 0x0000b40008087a23 */ /* 0x100fe400000108ac */
[--C-:B------:R-:W-:Y:S02]  /*9700*/  FFMA.FTZ R10, R10, c[0x0][0x2d0], -R172.reuse ;  /* 0x0000b4000a0a7a23 */ /* 0x100fe400000108ac */
[--C-:B------:R-:W-:Y:S01]  /*9710*/  FFMA.FTZ R9, R9, c[0x0][0x2d0], -R172.reuse ;  /* 0x0000b40009097a23 */ /* 0x100fe200000108ac */
[----:B------:R-:W-:Y:S01]  /*9720*/  MUFU.EX2 R249, R8 ;  /* 0x0000000800f97308 */ /* 0x000fe20000000800 */
[----:B------:R-:W-:Y:S09]  /*9730*/  FFMA.FTZ R11, R11, c[0x0][0x2d0], -R172 ;  /* 0x0000b4000b0b7a23 */ /* 0x000ff200000108ac */
[----:B------:R-:W2:Y:S01]  /*9740*/  MUFU.EX2 R33, R10 ;  /* 0x0000000a00217308 */ /* 0x000ea20000000800 */
[----:B-1----:R-:W-:Y:S02]  /*9750*/  FMNMX.FTZ R2, R0, R2, !PT ;  /* 0x0000000200027209 */ /* 0x002fe40007810000 */
[----:B------:R-:W-:Y:S07]  /*9760*/  FSEL R0, R132, RZ, P0 ;  /* 0x000000ff84007208 */ /* 0x000fee0000000000 */
[----:B------:R-:W-:Y:S01]  /*9770*/  MUFU.EX2 R34, R9 ;  /* 0x0000000900227308 */ /* 0x000fe20000000800 */
[----:B------:R-:W1:Y:S01]  /*9780*/  SHFL.BFLY PT, R3, R2, 0x1, 0x1f ;  /* 0x0c201f0002037f89 */ /* 0x000e6200000e0000 */
[----:B------:R-:W-:Y:S04]  /*9790*/  FADD.FTZ R0, -R0, R133 ;  /* 0x0000008500007221 */ /* 0x000fe80000010100 */
[----:B------:R-:W-:Y:S04]  /*97a0*/  FMUL.FTZ R0, R0, c[0x0][0x2d0] ;  /* 0x0000b40000007a20 */ /* 0x000fe80000410000 */
[----:B------:R-:W3:Y:S01]  /*97b0*/  MUFU.EX2 R35, R11 ;  /* 0x0000000b00237308 */ /* 0x000ee20000000800 */
[----:B--2---:R-:W-:Y:S02]  /*97c0*/  F2FP.PACK_AB R136, R33, R249 ;  /* 0x000000f92188723e */ /* 0x004fe400000000ff */
[----:B-1----:R-:W-:Y:S07]  /*97d0*/  FMNMX.FTZ R3, R2, R3, !PT ;  /* 0x0000000302037209 */ /* 0x002fee0007810000 */
[----:B------:R1:W2:Y:S01]  /*97e0*/  MUFU.EX2 R2, R0 ;  /* 0x0000000000027308 */ /* 0x0002a20000000800 */
[C---:B------:R-:W-:Y:S01]  /*97f0*/  FSETP.NEU.FTZ.AND P0, PT, R3.reuse, -INF , PT ;  /* 0xff8000000300780b */ /* 0x040fe20003f1d000 */
[----:B------:R-:W-:Y:S01]  /*9800*/  FMUL.FTZ R133, R3, c[0x0][0x2d0] ;  /* 0x0000b40003857a20 */ /* 0x000fe20000410000 */
[----:B---3--:R-:W-:Y:S04]  /*9810*/  F2FP.PACK_AB R138, R35, R34 ;  /* 0x00000022238a723e */ /* 0x008fe800000000ff */
[----:B------:R-:W-:Y:S05]  /*9820*/  FSEL R133, R133, RZ, P0 ;  /* 0x000000ff85857208 */ /* 0x000fea0000000000 */
[--C-:B------:R-:W-:Y:S02]  /*9830*/  FFMA.FTZ R4, R4, c[0x0][0x2d0], -R133.reuse ;  /* 0x0000b40004047a23 */ /* 0x100fe40000010885 */
[--C-:B------:R-:W-:Y:S02]  /*9840*/  FFMA.FTZ R6, R6, c[0x0][0x2d0], -R133.reuse ;  /* 0x0000b40006067a23 */ /* 0x100fe40000010885 */
[--C-:B------:R-:W-:Y:S01]  /*9850*/  FFMA.FTZ R5, R5, c[0x0][0x2d0], -R133.reuse ;  /* 0x0000b40005057a23 */ /* 0x100fe20000010885 */
[----:B------:R3:W-:Y:S01]  /*9860*/  MUFU.EX2 R205, R4 ;  /* 0x0000000400cd7308 */ /* 0x0007e20000000800 */
[--C-:B------:R-:W-:Y:S01]  /*9870*/  FFMA.FTZ R7, R7, c[0x0][0x2d0], -R133.reuse ;  /* 0x0000b40007077a23 */ /* 0x100fe20000010885 */
[----:B-1----:R-:W-:Y:S01]  /*9880*/  FSEL R0, R3, RZ, P0 ;  /* 0x000000ff03007208 */ /* 0x002fe20000000000 */
[C---:B--2---:R-:W-:Y:S01]  /*9890*/  FMUL.FTZ R8, R2.reuse, R144 ;  /* 0x0000009002087220 */ /* 0x044fe20000410000 */
[----:B------:R-:W-:Y:S01]  /*98a0*/  PLOP3.LUT P0, PT, PT, PT, UP0, 0x80, 0x0 ;  /* 0x000000000000781c */ /* 0x000fe20003f0f008 */
[----:B------:R-:W-:Y:S05]  /*98b0*/  FMUL.FTZ R9, R2, R145 ;  /* 0x0000009102097220 */ /* 0x000fea0000410000 */
[----:B------:R-:W1:Y:S01]  /*98c0*/  MUFU.EX2 R204, R6 ;  /* 0x0000000600cc7308 */ /* 0x000e620000000800 */
[----:B------:R-:W-:Y:S02]  /*98d0*/  FADD.FTZ R0, -R0, R134 ;  /* 0x0000008600007221 */ /* 0x000fe40000010100 */
[----:B------:R-:W-:Y:S02]  /*98e0*/  FMUL.FTZ R16, R2, R152 ;  /* 0x0000009802107220 */ /* 0x000fe40000410000 */
[----:B------:R-:W-:Y:S02]  /*98f0*/  FMUL.FTZ R0, R0, c[0x0][0x2d0] ;  /* 0x0000b40000007a20 */ /* 0x000fe40000410000 */
[C---:B------:R-:W-:Y:S02]  /*9900*/  FMUL.FTZ R17, R2.reuse, R153 ;  /* 0x0000009902117220 */ /* 0x040fe40000410000 */
[C---:B------:R-:W-:Y:S01]  /*9910*/  FMUL.FTZ R24, R2.reuse, R160 ;  /* 0x000000a002187220 */ /* 0x040fe20000410000 */
[----:B------:R2:W-:Y:S01]  /*9920*/  MUFU.EX2 R203, R5 ;  /* 0x0000000500cb7308 */ /* 0x0005e20000000800 */
[C---:B------:R-:W-:Y:S02]  /*9930*/  FMUL.FTZ R25, R2.reuse, R161 ;  /* 0x000000a102197220 */ /* 0x040fe40000410000 */
[--C-:B------:R-:W-:Y:S02]  /*9940*/  FFMA.FTZ R134, R175, c[0x0][0x2d0], -R172.reuse ;  /* 0x0000b400af867a23 */ /* 0x100fe400000108ac */
[C---:B---3--:R-:W-:Y:S02]  /*9950*/  FMUL.FTZ R4, R2.reuse, R140 ;  /* 0x0000008c02047220 */ /* 0x048fe40000410000 */
[C---:B------:R-:W-:Y:S01]  /*9960*/  FMUL.FTZ R32, R2.reuse, R168 ;  /* 0x000000a802207220 */ /* 0x040fe20000410000 */
[----:B------:R-:W-:Y:S01]  /*9970*/  MOV R168, R33 ;  /* 0x0000002100a87202 */ /* 0x000fe20000000f00 */
[C---:B------:R-:W-:Y:S01]  /*9980*/  FMUL.FTZ R33, R2.reuse, R169 ;  /* 0x000000a902217220 */ /* 0x040fe20000410000 */
[----:B------:R-:W3:Y:S01]  /*9990*/  MUFU.EX2 R202, R7 ;  /* 0x0000000700ca7308 */ /* 0x000ee20000000800 */
[----:B------:R-:W-:Y:S01]  /*99a0*/  MOV R169, R34 ;  /* 0x0000002200a97202 */ /* 0x000fe20000000f00 */
[----:B------:R-:W-:Y:S01]  /*99b0*/  FMUL.FTZ R36, R2, R36 ;  /* 0x0000002402247220 */ /* 0x000fe20000410000 */
[----:B-1----:R-:W-:Y:S01]  /*99c0*/  F2FP.PACK_AB R137, R204, R205 ;  /* 0x000000cdcc89723e */ /* 0x002fe200000000ff */
[C---:B------:R-:W-:Y:S02]  /*99d0*/  FMUL.FTZ R37, R2.reuse, R37 ;  /* 0x0000002502257220 */ /* 0x040fe40000410000 */
[C---:B------:R-:W-:Y:S02]  /*99e0*/  FMUL.FTZ R40, R2.reuse, R40 ;  /* 0x0000002802287220 */ /* 0x040fe40000410000 */
[C---:B------:R-:W-:Y:S02]  /*99f0*/  FMUL.FTZ R41, R2.reuse, R41 ;  /* 0x0000002902297220 */ /* 0x040fe40000410000 */
[----:B------:R-:W1:Y:S01]  /*9a00*/  MUFU.EX2 R0, R0 ;  /* 0x0000000000007308 */ /* 0x000e620000000800 */
[C---:B------:R-:W-:Y:S02]  /*9a10*/  FMUL.FTZ R44, R2.reuse, R44 ;  /* 0x0000002c022c7220 */ /* 0x040fe40000410000 */
[C---:B------:R-:W-:Y:S02]  /*9a20*/  FMUL.FTZ R45, R2.reuse, R45 ;  /* 0x0000002d022d7220 */ /* 0x040fe40000410000 */
[C---:B--2---:R-:W-:Y:S02]  /*9a30*/  FMUL.FTZ R5, R2.reuse, R141 ;  /* 0x0000008d02057220 */ /* 0x044fe40000410000 */
[C---:B------:R-:W-:Y:S02]  /*9a40*/  FMUL.FTZ R48, R2.reuse, R48 ;  /* 0x0000003002307220 */ /* 0x040fe40000410000 */
[C---:B------:R-:W-:Y:S01]  /*9a50*/  FMUL.FTZ R49, R2.reuse, R49 ;  /* 0x0000003102317220 */ /* 0x040fe20000410000 */
[----:B------:R2:W-:Y:S01]  /*9a60*/  MUFU.EX2 R248, R134 ;  /* 0x0000008600f87308 */ /* 0x0005e20000000800 */
[C---:B------:R-:W-:Y:S02]  /*9a70*/  FMUL.FTZ R52, R2.reuse, R52 ;  /* 0x0000003402347220 */ /* 0x040fe40000410000 */
[----:B------:R-:W-:Y:S01]  /*9a80*/  FMUL.FTZ R53, R2, R53 ;  /* 0x0000003502357220 */ /* 0x000fe20000410000 */
[----:B---3--:R-:W-:Y:S01]  /*9a90*/  F2FP.PACK_AB R139, R202, R203 ;  /* 0x000000cbca8b723e */ /* 0x008fe200000000ff */
[C---:B------:R-:W-:Y:S02]  /*9aa0*/  FMUL.FTZ R56, R2.reuse, R56 ;  /* 0x0000003802387220 */ /* 0x040fe40000410000 */
[C---:B------:R-:W-:Y:S02]  /*9ab0*/  FMUL.FTZ R57, R2.reuse, R57 ;  /* 0x0000003902397220 */ /* 0x040fe40000410000 */
[C---:B------:R-:W-:Y:S02]  /*9ac0*/  FMUL.FTZ R60, R2.reuse, R60 ;  /* 0x0000003c023c7220 */ /* 0x040fe40000410000 */
[C---:B------:R-:W-:Y:S02]  /*9ad0*/  FMUL.FTZ R61, R2.reuse, R61 ;  /* 0x0000003d023d7220 */ /* 0x040fe40000410000 */
[----:B------:R-:W-:Y:S02]  /*9ae0*/  FMUL.FTZ R64, R2, R64 ;  /* 0x0000004002407220 */ /* 0x000fe40000410000 */
[C---:B-1----:R-:W-:Y:S02]  /*9af0*/  FMUL.FTZ R6, R0.reuse, R142 ;  /* 0x0000008e00067220 */ /* 0x042fe40000410000 */
[C---:B------:R-:W-:Y:S02]  /*9b00*/  FMUL.FTZ R7, R0.reuse, R143 ;  /* 0x0000008f00077220 */ /* 0x040fe40000410000 */
[----:B------:R-:W1:Y:S01]  /*9b10*/  LDSM.16.MT88.4 R140, [R215+0x100] ;  /* 0x00010000d78c783b */ /* 0x000e620000004200 */
[C---:B------:R-:W-:Y:S02]  /*9b20*/  FMUL.FTZ R10, R0.reuse, R146 ;  /* 0x00000092000a7220 */ /* 0x040fe40000410000 */
[C---:B------:R-:W-:Y:S02]  /*9b30*/  FMUL.FTZ R11, R0.reuse, R147 ;  /* 0x00000093000b7220 */ /* 0x040fe40000410000 */
[C---:B------:R-:W-:Y:S03]  /*9b40*/  HMMA.16816.F32 R4, R136.reuse, R12, R4 ;  /* 0x0000000c8804723c */ /* 0x040fe60000001804 */
[----:B------:R-:W3:Y:S02]  /*9b50*/  LDSM.16.MT88.4 R144, [R213+0x2100] ;  /* 0x00210000d590783b */ /* 0x000ee40000004200 */
[----:B------:R-:W-:Y:S02]  /*9b60*/  FMUL.FTZ R18, R0, R154 ;  /* 0x0000009a00127220 */ /* 0x000fe40000410000 */
[C---:B------:R-:W-:Y:S01]  /*9b70*/  FMUL.FTZ R12, R2.reuse, R148 ;  /* 0x00000094020c7220 */ /* 0x040fe20000410000 */
[C---:B------:R-:W-:Y:S04]  /*9b80*/  HMMA.16816.F32 R8, R136.reuse, R14, R8 ;  /* 0x0000000e8808723c */ /* 0x040fe80000001808 */
[----:B------:R-:W-:Y:S02]  /*9b90*/  FMUL.FTZ R13, R2, R149 ;  /* 0x00000095020d7220 */ /* 0x000fe40000410000 */
[C---:B------:R-:W-:Y:S02]  /*9ba0*/  FMUL.FTZ R19, R0.reuse, R155 ;  /* 0x0000009b00137220 */ /* 0x040fe40000410000 */
[C---:B------:R-:W-:Y:S01]  /*9bb0*/  FMUL.FTZ R14, R0.reuse, R150 ;  /* 0x00000096000e7220 */ /* 0x040fe20000410000 */
[----:B------:R-:W-:Y:S03]  /*9bc0*/  LDSM.16.MT88.4 R152, [R214+0x900] ;  /* 0x00090000d698783b */ /* 0x000fe60000004200 */
[C---:B------:R-:W-:Y:S02]  /*9bd0*/  FMUL.FTZ R15, R0.reuse, R151 ;  /* 0x00000097000f7220 */ /* 0x040fe40000410000 */
[C---:B------:R-:W-:Y:S02]  /*9be0*/  FMUL.FTZ R26, R0.reuse, R162 ;  /* 0x000000a2001a7220 */ /* 0x040fe40000410000 */
[----:B------:R-:W-:Y:S01]  /*9bf0*/  FMUL.FTZ R27, R0, R163 ;  /* 0x000000a3001b7220 */ /* 0x000fe20000410000 */
[----:B------:R-:W4:Y:S01]  /*9c00*/  LDSM.16.MT88.4 R148, [R214+0x2100] ;  /* 0x00210000d694783b */ /* 0x000f220000004200 */
[--C-:B--2---:R-:W-:Y:S01]  /*9c10*/  FFMA.FTZ R134, R174, c[0x0][0x2d0], -R172.reuse ;  /* 0x0000b400ae867a23 */ /* 0x104fe200000108ac */
[C---:B------:R-:W-:Y:S03]  /*9c20*/  HMMA.16816.F32 R12, R136.reuse, R20, R12 ;  /* 0x00000014880c723c */ /* 0x040fe6000000180c */
[C---:B------:R-:W-:Y:S01]  /*9c30*/  FMUL.FTZ R34, R0.reuse, R170 ;  /* 0x000000aa00227220 */ /* 0x040fe20000410000 */
[----:B------:R-:W-:Y:S01]  /*9c40*/  MOV R170, R35 ;  /* 0x0000002300aa7202 */ /* 0x000fe20000000f00 */
[----:B------:R-:W-:Y:S01]  /*9c50*/  FMUL.FTZ R35, R0, R171 ;  /* 0x000000ab00237220 */ /* 0x000fe20000410000 */
[----:B------:R-:W-:Y:S01]  /*9c60*/  LDSM.16.MT88.4 R160, [R213+0x4900] ;  /* 0x00490000d5a0783b */ /* 0x000fe20000004200 */
[C---:B------:R-:W-:Y:S01]  /*9c70*/  FMUL.FTZ R20, R2.reuse, R156 ;  /* 0x0000009c02147220 */ /* 0x040fe20000410000 */
[C---:B------:R-:W-:Y:S01]  /*9c80*/  HMMA.16816.F32 R16, R136.reuse, R22, R16 ;  /* 0x000000168810723c */ /* 0x040fe20000001810 */
[----:B------:R2:W5:Y:S03]  /*9c90*/  MUFU.EX2 R247, R134 ;  /* 0x0000008600f77308 */ /* 0x0005660000000800 */
[----:B------:R-:W-:Y:S02]  /*9ca0*/  FMUL.FTZ R21, R2, R157 ;  /* 0x0000009d02157220 */ /* 0x000fe40000410000 */
        /* <DEDUP_REMOVED lines=8> */
[----:B------:R-:W-:Y:S02]  /*9d30*/  FMUL.FTZ R46, R0, R46 ;  /* 0x0000002e002e7220 */ /* 0x000fe40000410000 */
[C---:B------:R-:W-:Y:S01]  /*9d40*/  FMUL.FTZ R28, R2.reuse, R164 ;  /* 0x000000a4021c7220 */ /* 0x040fe20000410000 */
[C---:B------:R-:W-:Y:S04]  /*9d50*/  HMMA.16816.F32 R24, R136.reuse, R30, R24 ;  /* 0x0000001e8818723c */ /* 0x040fe80000001818 */
[----:B------:R-:W-:Y:S02]  /*9d60*/  FMUL.FTZ R29, R2, R165 ;  /* 0x000000a5021d7220 */ /* 0x000fe40000410000 */
[C---:B------:R-:W-:Y:S02]  /*9d70*/  FMUL.FTZ R47, R0.reuse, R47 ;  /* 0x0000002f002f7220 */ /* 0x040fe40000410000 */
[C---:B------:R-:W-:Y:S04]  /*9d80*/  FMUL.FTZ R30, R0.reuse, R166 ;  /* 0x000000a6001e7220 */ /* 0x040fe80000410000 */
[C---:B------:R-:W-:Y:S02]  /*9d90*/  FMUL.FTZ R31, R0.reuse, R167 ;  /* 0x000000a7001f7220 */ /* 0x040fe40000410000 */
[----:B------:R-:W-:Y:S01]  /*9da0*/  LDSM.16.MT88.4 R164, [R214+0x4900] ;  /* 0x00490000d6a4783b */ /* 0x000fe20000004200 */
[--C-:B--2---:R-:W-:Y:S02]  /*9db0*/  FFMA.FTZ R134, R173, c[0x0][0x2d0], -R172.reuse ;  /* 0x0000b400ad867a23 */ /* 0x104fe400000108ac */
[C---:B------:R-:W-:Y:S02]  /*9dc0*/  FMUL.FTZ R50, R0.reuse, R50 ;  /* 0x0000003200327220 */ /* 0x040fe40000410000 */
[C---:B-1----:R-:W-:Y:S01]  /*9dd0*/  HMMA.16816.F32 R28, R136.reuse, R140, R28 ;  /* 0x0000008c881c723c */ /* 0x042fe2000000181c */
[----:B------:R1:W-:Y:S02]  /*9de0*/  MUFU.EX2 R246, R134 ;  /* 0x0000008600f67308 */ /* 0x0003e40000000800 */
[C---:B------:R-:W-:Y:S02]  /*9df0*/  FMUL.FTZ R51, R0.reuse, R51 ;  /* 0x0000003300337220 */ /* 0x040fe40000410000 */
[C---:B------:R-:W-:Y:S02]  /*9e00*/  FMUL.FTZ R54, R0.reuse, R54 ;  /* 0x0000003600367220 */ /* 0x040fe40000410000 */
[C---:B------:R-:W-:Y:S01]  /*9e10*/  FMUL.FTZ R55, R0.reuse, R55 ;  /* 0x0000003700377220 */ /* 0x040fe20000410000 */
[C---:B------:R-:W-:Y:S01]  /*9e20*/  HMMA.16816.F32 R32, R136.reuse, R142, R32 ;  /* 0x0000008e8820723c */ /* 0x040fe20000001820 */
[----:B------:R-:W2:Y:S03]  /*9e30*/  LDSM.16.MT88.4 R140, [R216+0x2100] ;  /* 0x00210000d88c783b */ /* 0x000ea60000004200 */
[C---:B------:R-:W-:Y:S02]  /*9e40*/  FMUL.FTZ R58, R0.reuse, R58 ;  /* 0x0000003a003a7220 */ /* 0x040fe40000410000 */
[C---:B------:R-:W-:Y:S02]  /*9e50*/  FMUL.FTZ R59, R0.reuse, R59 ;  /* 0x0000003b003b7220 */ /* 0x040fe40000410000 */
[C---:B---3--:R-:W-:Y:S04]  /*9e60*/  HMMA.16816.F32 R36, R136.reuse, R144, R36 ;  /* 0x000000908824723c */ /* 0x048fe80000001824 */
[C---:B------:R-:W-:Y:S02]  /*9e70*/  FMUL.FTZ R62, R0.reuse, R62 ;  /* 0x0000003e003e7220 */ /* 0x040fe40000410000 */
[----:B------:R-:W-:Y:S02]  /*9e80*/  FMUL.FTZ R63, R0, R63 ;  /* 0x0000003f003f7220 */ /* 0x000fe40000410000 */
[C---:B------:R-:W-:Y:S01]  /*9e90*/  HMMA.16816.F32 R40, R136.reuse, R146, R40 ;  /* 0x000000928828723c */ /* 0x040fe20000001828 */
[----:B------:R-:W3:Y:S03]  /*9ea0*/  LDSM.16.MT88.4 R144, [R215+0x2100] ;  /* 0x00210000d790783b */ /* 0x000ee60000004200 */
[--C-:B-1----:R-:W-:Y:S02]  /*9eb0*/  FFMA.FTZ R134, R178, c[0x0][0x2d0], -R172.reuse ;  /* 0x0000b400b2867a23 */ /* 0x102fe400000108ac */
[----:B------:R-:W-:Y:S02]  /*9ec0*/  FMUL.FTZ R65, R2, R65 ;  /* 0x0000004102417220 */ /* 0x000fe40000410000 */
[C---:B----4-:R-:W-:Y:S01]  /*9ed0*/  HMMA.16816.F32 R44, R136.reuse, R148, R44 ;  /* 0x00000094882c723c */ /* 0x050fe2000000182c */
[----:B------:R1:W4:Y:S03]  /*9ee0*/  MUFU.EX2 R245, R134 ;  /* 0x0000008600f57308 */ /* 0x0003260000000800 */
[C---:B------:R-:W-:Y:S02]  /*9ef0*/  FMUL.FTZ R66, R0.reuse, R66 ;  /* 0x0000004200427220 */ /* 0x040fe40000410000 */
[----:B------:R-:W-:Y:S02]  /*9f00*/  FMUL.FTZ R67, R0, R67 ;  /* 0x0000004300437220 */ /* 0x000fe40000410000 */
[C---:B------:R-:W-:Y:S01]  /*9f10*/  HMMA.16816.F32 R48, R136.reuse, R150, R48 ;  /* 0x000000968830723c */ /* 0x040fe20000001830 */
[----:B------:R-:W1:Y:S03]  /*9f20*/  LDSM.16.MT88.4 R148, [R213+0x4100] ;  /* 0x00410000d594783b */ /* 0x000e660000004200 */
[C---:B------:R-:W-:Y:S02]  /*9f30*/  FMUL.FTZ R68, R2.reuse, R68 ;  /* 0x0000004402447220 */ /* 0x040fe40000410000 */
[----:B------:R-:W-:Y:S02]  /*9f40*/  FMUL.FTZ R69, R2, R69 ;  /* 0x0000004502457220 */ /* 0x000fe40000410000 */
[C---:B------:R-:W-:Y:S01]  /*9f50*/  FMUL.FTZ R70, R0.reuse, R70 ;  /* 0x0000004600467220 */ /* 0x040fe20000410000 */
[C---:B--2---:R-:W-:Y:S03]  /*9f60*/  HMMA.16816.F32 R52, R136.reuse, R140, R52 ;  /* 0x0000008c8834723c */ /* 0x044fe60000001834 */
[----:B------:R-:W-:Y:S02]  /*9f70*/  FMUL.FTZ R71, R0, R71 ;  /* 0x0000004700477220 */ /* 0x000fe40000410000 */
[C---:B------:R-:W-:Y:S02]  /*9f80*/  FMUL.FTZ R72, R2.reuse, R72 ;  /* 0x0000004802487220 */ /* 0x040fe40000410000 */
[----:B------:R-:W-:Y:S01]  /*9f90*/  FMUL.FTZ R73, R2, R73 ;  /* 0x0000004902497220 */ /* 0x000fe20000410000 */
[C---:B------:R-:W-:Y:S01]  /*9fa0*/  HMMA.16816.F32 R56, R136.reuse, R142, R56 ;  /* 0x0000008e8838723c */ /* 0x040fe20000001838 */
[----:B------:R-:W2:Y:S03]  /*9fb0*/  LDSM.16.MT88.4 R140, [R214+0x4100] ;  /* 0x00410000d68c783b */ /* 0x000ea60000004200 */
[C---:B------:R-:W-:Y:S02]  /*9fc0*/  FMUL.FTZ R74, R0.reuse, R74 ;  /* 0x0000004a004a7220 */ /* 0x040fe40000410000 */
[----:B------:R-:W-:Y:S02]  /*9fd0*/  FMUL.FTZ R75, R0, R75 ;  /* 0x0000004b004b7220 */ /* 0x000fe40000410000 */
[C---:B---3--:R-:W-:Y:S04]  /*9fe0*/  HMMA.16816.F32 R60, R136.reuse, R144, R60 ;  /* 0x00000090883c723c */ /* 0x048fe8000000183c */
[C---:B------:R-:W-:Y:S02]  /*9ff0*/  FMUL.FTZ R76, R2.reuse, R76 ;  /* 0x0000004c024c7220 */ /* 0x040fe40000410000 */
[----:B------:R-:W-:Y:S02]  /*a000*/  FMUL.FTZ R77, R2, R77 ;  /* 0x0000004d024d7220 */ /* 0x000fe40000410000 */
[C---:B------:R-:W-:Y:S01]  /*a010*/  HMMA.16816.F32 R64, R136.reuse, R146, R64 ;  /* 0x000000928840723c */ /* 0x040fe20000001840 */
[----:B------:R-:W3:Y:S03]  /*a020*/  LDSM.16.MT88.4 R144, [R216+0x4100] ;  /* 0x00410000d890783b */ /* 0x000ee60000004200 */
[C---:B------:R-:W-:Y:S02]  /*a030*/  FMUL.FTZ R78, R0.reuse, R78 ;  /* 0x0000004e004e7220 */ /* 0x040fe40000410000 */
[----:B------:R-:W-:Y:S02]  /*a040*/  FMUL.FTZ R79, R0, R79 ;  /* 0x0000004f004f7220 */ /* 0x000fe40000410000 */
[C---:B-1----:R-:W-:Y:S04]  /*a050*/  HMMA.16816.F32 R68, R136.reuse, R148, R68 ;  /* 0x000000948844723c */ /* 0x042fe80000001844 */
[--C-:B------:R-:W-:Y:S02]  /*a060*/  FFMA.FTZ R134, R180, c[0x0][0x2d0], -R133.reuse ;  /* 0x0000b400b4867a23 */ /* 0x100fe40000010885 */
[C---:B------:R-:W-:Y:S02]  /*a070*/  FMUL.FTZ R80, R2.reuse, R80 ;  /* 0x0000005002507220 */ /* 0x040fe40000410000 */
[C---:B------:R-:W-:Y:S01]  /*a080*/  HMMA.16816.F32 R72, R136.reuse, R150, R72 ;  /* 0x000000968848723c */ /* 0x040fe20000001848 */
[----:B------:R-:W1:Y:S01]  /*a090*/  LDSM.16.MT88.4 R148, [R215+0x4100] ;  /* 0x00410000d794783b */ /* 0x000e620000004200 */
[----:B------:R3:W-:Y:S02]  /*a0a0*/  MUFU.EX2 R194, R134 ;  /* 0x0000008600c27308 */ /* 0x0007e40000000800 */
[----:B------:R-:W-:Y:S02]  /*a0b0*/  FMUL.FTZ R81, R2, R81 ;  /* 0x0000005102517220 */ /* 0x000fe40000410000 */
[C---:B------:R-:W-:Y:S02]  /*a0c0*/  FMUL.FTZ R82, R0.reuse, R82 ;  /* 0x0000005200527220 */ /* 0x040fe40000410000 */
[----:B------:R-:W-:Y:S01]  /*a0d0*/  FMUL.FTZ R83, R0, R83 ;  /* 0x0000005300537220 */ /* 0x000fe20000410000 */
[C---:B--2---:R-:W-:Y:S03]  /*a0e0*/  HMMA.16816.F32 R76, R136.reuse, R140, R76 ;  /* 0x0000008c884c723c */ /* 0x044fe6000000184c */
[C---:B------:R-:W-:Y:S02]  /*a0f0*/  FMUL.FTZ R84, R2.reuse, R84 ;  /* 0x0000005402547220 */ /* 0x040fe40000410000 */
[----:B------:R-:W-:Y:S02]  /*a100*/  FMUL.FTZ R85, R2, R85 ;  /* 0x0000005502557220 */ /* 0x000fe40000410000 */
[C---:B------:R-:W-:Y:S01]  /*a110*/  FMUL.FTZ R86, R0.reuse, R86 ;  /* 0x0000005600567220 */ /* 0x040fe20000410000 */
[C---:B------:R-:W-:Y:S01]  /*a120*/  HMMA.16816.F32 R80, R136.reuse, R142, R80 ;  /* 0x0000008e8850723c */ /* 0x040fe20000001850 */
[----:B------:R-:W2:Y:S03]  /*a130*/  LDSM.16.MT88.4 R140, [R213+0x6100] ;  /* 0x00610000d58c783b */ /* 0x000ea60000004200 */
[----:B------:R-:W-:Y:S02]  /*a140*/  FMUL.FTZ R87, R0, R87 ;  /* 0x0000005700577220 */ /* 0x000fe40000410000 */
[C---:B------:R-:W-:Y:S02]  /*a150*/  FMUL.FTZ R88, R2.reuse, R88 ;  /* 0x0000005802587220 */ /* 0x040fe40000410000 */
[----:B------:R-:W-:Y:S03]  /*a160*/  FMUL.FTZ R89, R2, R89 ;  /* 0x0000005902597220 */ /* 0x000fe60000410000 */
[C---:B---3--:R-:W-:Y:S03]  /*a170*/  HMMA.16816.F32 R84, R136.reuse, R144, R84 ;  /* 0x000000908854723c */ /* 0x048fe60000001854 */
[C---:B------:R-:W-:Y:S02]  /*a180*/  FMUL.FTZ R90, R0.reuse, R90 ;  /* 0x0000005a005a7220 */ /* 0x040fe40000410000 */
[----:B------:R-:W-:Y:S02]  /*a190*/  FMUL.FTZ R91, R0, R91 ;  /* 0x0000005b005b7220 */ /* 0x000fe40000410000 */
[--C-:B------:R-:W-:Y:S02]  /*a1a0*/  FFMA.FTZ R134, R179, c[0x0][0x2d0], -R133.reuse ;  /* 0x0000b400b3867a23 */ /* 0x100fe40000010885 */
[C---:B------:R-:W-:Y:S02]  /*a1b0*/  FMUL.FTZ R92, R2.reuse, R92 ;  /* 0x0000005c025c7220 */ /* 0x040fe40000410000 */
[----:B------:R3:W2:Y:S01]  /*a1c0*/  MUFU.EX2 R193, R134 ;  /* 0x0000008600c17308 */ /* 0x0006a20000000800 */
[C---:B------:R-:W-:Y:S01]  /*a1d0*/  HMMA.16816.F32 R88, R136.reuse, R146, R88 ;  /* 0x000000928858723c */ /* 0x040fe20000001858 */
[----:B------:R-:W4:Y:S02]  /*a1e0*/  LDSM.16.MT88.4 R144, [R214+0x6100] ;  /* 0x00610000d690783b */ /* 0x000f240000004200 */
[----:B------:R-:W-:Y:S02]  /*a1f0*/  FMUL.FTZ R93, R2, R93 ;  /* 0x0000005d025d7220 */ /* 0x000fe40000410000 */
[C---:B------:R-:W-:Y:S02]  /*a200*/  FMUL.FTZ R94, R0.reuse, R94 ;  /* 0x0000005e005e7220 */ /* 0x040fe40000410000 */
[----:B------:R-:W-:Y:S02]  /*a210*/  FMUL.FTZ R95, R0, R95 ;  /* 0x0000005f005f7220 */ /* 0x000fe40000410000 */
[C---:B------:R-:W-:Y:S03]  /*a220*/  FMUL.FTZ R96, R2.reuse, R96 ;  /* 0x0000006002607220 */ /* 0x040fe60000410000 */
[----:B------:R-:W-:Y:S02]  /*a230*/  FMUL.FTZ R97, R2, R97 ;  /* 0x0000006102617220 */ /* 0x000fe40000410000 */
[C---:B-1----:R-:W-:Y:S03]  /*a240*/  HMMA.16816.F32 R92, R136.reuse, R148, R92 ;  /* 0x00000094885c723c */ /* 0x042fe6000000185c */
[C---:B------:R-:W-:Y:S02]  /*a250*/  FMUL.FTZ R98, R0.reuse, R98 ;  /* 0x0000006200627220 */ /* 0x040fe40000410000 */
[----:B------:R-:W-:Y:S02]  /*a260*/  FMUL.FTZ R99, R0, R99 ;  /* 0x0000006300637220 */ /* 0x000fe40000410000 */
[C---:B------:R-:W-:Y:S02]  /*a270*/  FMUL.FTZ R100, R2.reuse, R100 ;  /* 0x0000006402647220 */ /* 0x040fe40000410000 */
[--C-:B---3--:R-:W-:Y:S03]  /*a280*/  FFMA.FTZ R134, R177, c[0x0][0x2d0], -R133.reuse ;  /* 0x0000b400b1867a23 */ /* 0x108fe60000010885 */
[C---:B------:R-:W-:Y:S01]  /*a290*/  HMMA.16816.F32 R96, R136.reuse, R150, R96 ;  /* 0x000000968860723c */ /* 0x040fe20000001860 */
[----:B------:R-:W1:Y:S01]  /*a2a0*/  LDSM.16.MT88.4 R148, [R216+0x6100] ;  /* 0x00610000d894783b */ /* 0x000e620000004200 */
[----:B------:R3:W-:Y:S01]  /*a2b0*/  MUFU.EX2 R192, R134 ;  /* 0x0000008600c07308 */ /* 0x0007e20000000800 */
[----:B------:R-:W-:Y:S02]  /*a2c0*/  FMUL.FTZ R101, R2, R101 ;  /* 0x0000006502657220 */ /* 0x000fe40000410000 */
[C---:B------:R-:W-:Y:S02]  /*a2d0*/  FMUL.FTZ R102, R0.reuse, R102 ;  /* 0x0000006600667220 */ /* 0x040fe40000410000 */
[----:B------:R-:W-:Y:S02]  /*a2e0*/  FMUL.FTZ R103, R0, R103 ;  /* 0x0000006700677220 */ /* 0x000fe40000410000 */
[C---:B------:R-:W-:Y:S03]  /*a2f0*/  FMUL.FTZ R104, R2.reuse, R104 ;  /* 0x0000006802687220 */ /* 0x040fe60000410000 */
[----:B------:R-:W-:Y:S02]  /*a300*/  FMUL.FTZ R105, R2, R105 ;  /* 0x0000006902697220 */ /* 0x000fe40000410000 */
        /* <DEDUP_REMOVED lines=9> */
[--C-:B---3--:R-:W-:Y:S02]  /*a3a0*/  FFMA.FTZ R134, R176, c[0x0][0x2d0], -R133.reuse ;  /* 0x0000b400b0867a23 */ /* 0x108fe40000010885 */
[----:B------:R-:W-:Y:S02]  /*a3b0*/  LDSM.16.MT88.4 R176, [R214+0x3900] ;  /* 0x00390000d6b0783b */ /* 0x000fe40000004200 */
[----:B------:R3:W1:Y:S01]  /*a3c0*/  MUFU.EX2 R191, R134 ;  /* 0x0000008600bf7308 */ /* 0x0006620000000800 */
[C---:B----4-:R-:W-:Y:S03]  /*a3d0*/  HMMA.16816.F32 R108, R136.reuse, R144, R108 ;  /* 0x00000090886c723c */ /* 0x050fe6000000186c */
[C---:B------:R-:W-:Y:S02]  /*a3e0*/  FMUL.FTZ R112, R2.reuse, R112 ;  /* 0x0000007002707220 */ /* 0x040fe40000410000 */
[----:B------:R-:W-:Y:S02]  /*a3f0*/  FMUL.FTZ R113, R2, R113 ;  /* 0x0000007102717220 */ /* 0x000fe40000410000 */
[C---:B------:R-:W-:Y:S02]  /*a400*/  FMUL.FTZ R114, R0.reuse, R114 ;  /* 0x0000007200727220 */ /* 0x040fe40000410000 */
[----:B------:R-:W-:Y:S03]  /*a410*/  FMUL.FTZ R115, R0, R115 ;  /* 0x0000007300737220 */ /* 0x000fe60000410000 */
[C---:B------:R-:W-:Y:S02]  /*a420*/  FMUL.FTZ R116, R2.reuse, R116 ;  /* 0x0000007402747220 */ /* 0x040fe40000410000 */
[----:B------:R-:W-:Y:S02]  /*a430*/  FMUL.FTZ R117, R2, R117 ;  /* 0x0000007502757220 */ /* 0x000fe40000410000 */
[C---:B------:R-:W-:Y:S01]  /*a440*/  HMMA.16816.F32 R112, R136.reuse, R146, R112 ;  /* 0x000000928870723c */ /* 0x040fe20000001870 */
[----:B------:R-:W4:Y:S02]  /*a450*/  LDSM.16.MT88.4 R144, [R213+0x900] ;  /* 0x00090000d590783b */ /* 0x000f240000004200 */
        /* <DEDUP_REMOVED lines=18> */
[--C-:B---3--:R-:W-:Y:S04]  /*a580*/  FFMA.FTZ R134, R182, c[0x0][0x2d0], -R172.reuse ;  /* 0x0000b400b6867a23 */ /* 0x108fe800000108ac */
[----:B------:R2:W-:Y:S01]  /*a590*/  MUFU.EX2 R244, R134 ;  /* 0x0000008600f47308 */ /* 0x0005e20000000800 */
[----:B------:R-:W-:Y:S01]  /*a5a0*/  HMMA.16816.F32 R128, R136, R142, R128 ;  /* 0x0000008e8880723c */ /* 0x000fe20000001880 */
[----:B------:R-:W3:Y:S06]  /*a5b0*/  LDSM.16.MT88.4 R140, [R213+0x2900] ;  /* 0x00290000d58c783b */ /* 0x000eec0000004200 */
[----:B-----5:R-:W-:Y:S02]  /*a5c0*/  F2FP.PACK_AB R136, R247, R248 ;  /* 0x000000f8f788723e */ /* 0x020fe400000000ff */
[----:B------:R-:W-:Y:S03]  /*a5d0*/  F2FP.PACK_AB R138, R245, R246 ;  /* 0x000000f6f58a723e */ /* 0x000fe600000000ff */
[----:B------:R-:W-:Y:S02]  /*a5e0*/  F2FP.PACK_AB R137, R193, R194 ;  /* 0x000000c2c189723e */ /* 0x000fe400000000ff */
[----:B------:R-:W-:Y:S07]  /*a5f0*/  F2FP.PACK_AB R139, R191, R192 ;  /* 0x000000c0bf8b723e */ /* 0x000fee00000000ff */
[C---:B----4-:R-:W-:Y:S03]  /*a600*/  HMMA.16816.F32 R4, R136.reuse, R144, R4 ;  /* 0x000000908804723c */ /* 0x050fe60000001804 */
[--C-:B--2---:R-:W-:Y:S04]  /*a610*/  FFMA.FTZ R134, R188, c[0x0][0x2d0], -R172.reuse ;  /* 0x0000b400bc867a23 */ /* 0x104fe800000108ac */
[----:B------:R2:W4:Y:S01]  /*a620*/  MUFU.EX2 R243, R134 ;  /* 0x0000008600f37308 */ /* 0x0005220000000800 */
[C---:B------:R-:W-:Y:S01]  /*a630*/  HMMA.16816.F32 R8, R136.reuse, R146, R8 ;  /* 0x000000928808723c */ /* 0x040fe20000001808 */
[----:B------:R-:W5:Y:S07]  /*a640*/  LDSM.16.MT88.4 R144, [R214+0x2900] ;  /* 0x00290000d690783b */ /* 0x000f6e0000004200 */
[C---:B------:R-:W-:Y:S08]  /*a650*/  HMMA.16816.F32 R12, R136.reuse, R152, R12 ;  /* 0x00000098880c723c */ /* 0x040ff0000000180c */
[C---:B------:R-:W-:Y:S01]  /*a660*/  HMMA.16816.F32 R16, R136.reuse, R154, R16 ;  /* 0x0000009a8810723c */ /* 0x040fe20000001810 */
[----:B------:R-:W-:Y:S03]  /*a670*/  LDSM.16.MT88.4 R152, [R215+0x2900] ;  /* 0x00290000d798783b */ /* 0x000fe60000004200 */
[--C-:B--2---:R-:W-:Y:S04]  /*a680*/  FFMA.FTZ R134, R189, c[0x0][0x2d0], -R172.reuse ;  /* 0x0000b400bd867a23 */ /* 0x104fe800000108ac */
[C---:B-1----:R-:W-:Y:S01]  /*a690*/  HMMA.16816.F32 R20, R136.reuse, R148, R20 ;  /* 0x000000948814723c */ /* 0x042fe20000001814 */
[----:B------:R1:W-:Y:S07]  /*a6a0*/  MUFU.EX2 R211, R134 ;  /* 0x0000008600d37308 */ /* 0x0003ee0000000800 */
[C---:B------:R-:W-:Y:S01]  /*a6b0*/  HMMA.16816.F32 R24, R136.reuse, R150, R24 ;  /* 0x000000968818723c */ /* 0x040fe20000001818 */
[----:B------:R-:W2:Y:S07]  /*a6c0*/  LDSM.16.MT88.4 R148, [R216+0x2900] ;  /* 0x00290000d894783b */ /* 0x000eae0000004200 */
[C---:B------:R-:W-:Y:S08]  /*a6d0*/  HMMA.16816.F32 R28, R136.reuse, R156, R28 ;  /* 0x0000009c881c723c */ /* 0x040ff0000000181c */
[C---:B------:R-:W-:Y:S01]  /*a6e0*/  HMMA.16816.F32 R32, R136.reuse, R158, R32 ;  /* 0x0000009e8820723c */ /* 0x040fe20000001820 */
[----:B------:R-:W4:Y:S03]  /*a6f0*/  LDSM.16.MT88.4 R156, [R216+0x4900] ;  /* 0x00490000d89c783b */ /* 0x000f260000004200 */
[--C-:B-1----:R-:W-:Y:S04]  /*a700*/  FFMA.FTZ R134, R190, c[0x0][0x2d0], -R172.reuse ;  /* 0x0000b400be867a23 */ /* 0x102fe800000108ac */
[C---:B---3--:R-:W-:Y:S01]  /*a710*/  HMMA.16816.F32 R36, R136.reuse, R140, R36 ;  /* 0x0000008c8824723c */ /* 0x048fe20000001824 */
[----:B------:R1:W3:Y:S07]  /*a720*/  MUFU.EX2 R190, R134 ;  /* 0x0000008600be7308 */ /* 0x0002ee0000000800 */
[C---:B------:R-:W-:Y:S01]  /*a730*/  HMMA.16816.F32 R40, R136.reuse, R142, R40 ;  /* 0x0000008e8828723c */ /* 0x040fe20000001828 */
[----:B------:R-:W3:Y:S07]  /*a740*/  LDSM.16.MT88.4 R140, [R215+0x4900] ;  /* 0x00490000d78c783b */ /* 0x000eee0000004200 */
[C---:B-----5:R-:W-:Y:S08]  /*a750*/  HMMA.16816.F32 R44, R136.reuse, R144, R44 ;  /* 0x00000090882c723c */ /* 0x060ff0000000182c */
[C---:B------:R-:W-:Y:S01]  /*a760*/  HMMA.16816.F32 R48, R136.reuse, R146, R48 ;  /* 0x000000928830723c */ /* 0x040fe20000001830 */
[----:B------:R-:W5:Y:S03]  /*a770*/  LDSM.16.MT88.4 R144, [R213+0x6900] ;  /* 0x00690000d590783b */ /* 0x000f660000004200 */
[--C-:B-1----:R-:W-:Y:S04]  /*a780*/  FFMA.FTZ R134, R181, c[0x0][0x2d0], -R133.reuse ;  /* 0x0000b400b5867a23 */ /* 0x102fe80000010885 */
[C---:B--2---:R-:W-:Y:S01]  /*a790*/  HMMA.16816.F32 R52, R136.reuse, R148, R52 ;  /* 0x000000948834723c */ /* 0x044fe20000001834 */
[----:B------:R1:W-:Y:S07]  /*a7a0*/  MUFU.EX2 R185, R134 ;  /* 0x0000008600b97308 */ /* 0x0003ee0000000800 */
[C---:B------:R-:W-:Y:S01]  /*a7b0*/  HMMA.16816.F32 R56, R136.reuse, R150, R56 ;  /* 0x000000968838723c */ /* 0x040fe20000001838 */
[----:B------:R-:W2:Y:S07]  /*a7c0*/  LDSM.16.MT88.4 R148, [R214+0x6900] ;  /* 0x00690000d694783b */ /* 0x000eae0000004200 */
[C---:B------:R-:W-:Y:S08]  /*a7d0*/  HMMA.16816.F32 R60, R136.reuse, R152, R60 ;  /* 0x00000098883c723c */ /* 0x040ff0000000183c */
[C---:B------:R-:W-:Y:S01]  /*a7e0*/  HMMA.16816.F32 R64, R136.reuse, R154, R64 ;  /* 0x0000009a8840723c */ /* 0x040fe20000001840 */
[----:B------:R-:W2:Y:S03]  /*a7f0*/  LDSM.16.MT88.4 R152, [R216+0x6900] ;  /* 0x00690000d898783b */ /* 0x000ea60000004200 */
[--C-:B-1----:R-:W-:Y:S04]  /*a800*/  FFMA.FTZ R134, R183, c[0x0][0x2d0], -R133.reuse ;  /* 0x0000b400b7867a23 */ /* 0x102fe80000010885 */
[C---:B------:R-:W-:Y:S01]  /*a810*/  HMMA.16816.F32 R68, R136.reuse, R160, R68 ;  /* 0x000000a08844723c */ /* 0x040fe20000001844 */
[----:B------:R1:W1:Y:S07]  /*a820*/  MUFU.EX2 R184, R134 ;  /* 0x0000008600b87308 */ /* 0x00026e0000000800 */
[C---:B------:R-:W-:Y:S01]  /*a830*/  HMMA.16816.F32 R72, R136.reuse, R162, R72 ;  /* 0x000000a28848723c */ /* 0x040fe20000001848 */
[----:B------:R-:W-:Y:S07]  /*a840*/  LDSM.16.MT88.4 R160, [R215+0x1100] ;  /* 0x00110000d7a0783b */ /* 0x000fee0000004200 */
[C---:B------:R-:W-:Y:S08]  /*a850*/  HMMA.16816.F32 R76, R136.reuse, R164, R76 ;  /* 0x000000a4884c723c */ /* 0x040ff0000000184c */
[C---:B------:R-:W-:Y:S01]  /*a860*/  HMMA.16816.F32 R80, R136.reuse, R166, R80 ;  /* 0x000000a68850723c */ /* 0x040fe20000001850 */
[----:B------:R-:W-:Y:S03]  /*a870*/  LDSM.16.MT88.4 R164, [R214+0x5100] ;  /* 0x00510000d6a4783b */ /* 0x000fe60000004200 */
[--C-:B-1----:R-:W-:Y:S04]  /*a880*/  FFMA.FTZ R134, R186, c[0x0][0x2d0], -R133.reuse ;  /* 0x0000b400ba867a23 */ /* 0x102fe80000010885 */
[C---:B----4-:R-:W-:Y:S01]  /*a890*/  HMMA.16816.F32 R84, R136.reuse, R156, R84 ;  /* 0x0000009c8854723c */ /* 0x050fe20000001854 */
[----:B------:R1:W-:Y:S07]  /*a8a0*/  MUFU.EX2 R183, R134 ;  /* 0x0000008600b77308 */ /* 0x0003ee0000000800 */
[C---:B------:R-:W-:Y:S01]  /*a8b0*/  HMMA.16816.F32 R88, R136.reuse, R158, R88 ;  /* 0x0000009e8858723c */ /* 0x040fe20000001858 */
[----:B------:R-:W-:Y:S07]  /*a8c0*/  LDSM.16.MT88.4 R156, [R214+0x1100] ;  /* 0x00110000d69c783b */ /* 0x000fee0000004200 */
[C---:B---3--:R-:W-:Y:S08]  /*a8d0*/  HMMA.16816.F32 R92, R136.reuse, R140, R92 ;  /* 0x0000008c885c723c */ /* 0x048ff0000000185c */
[C---:B------:R-:W-:Y:S01]  /*a8e0*/  HMMA.16816.F32 R96, R136.reuse, R142, R96 ;  /* 0x0000008e8860723c */ /* 0x040fe20000001860 */
[----:B------:R-:W3:Y:S03]  /*a8f0*/  LDSM.16.MT88.4 R140, [R215+0x6900] ;  /* 0x00690000d78c783b */ /* 0x000ee60000004200 */
[--C-:B-1----:R-:W-:Y:S04]  /*a900*/  FFMA.FTZ R134, R187, c[0x0][0x2d0], -R133.reuse ;  /* 0x0000b400bb867a23 */ /* 0x102fe80000010885 */
[C---:B-----5:R-:W-:Y:S01]  /*a910*/  HMMA.16816.F32 R100, R136.reuse, R144, R100 ;  /* 0x000000908864723c */ /* 0x060fe20000001864 */
[----:B------:R1:W4:Y:S07]  /*a920*/  MUFU.EX2 R182, R134 ;  /* 0x0000008600b67308 */ /* 0x00032e0000000800 */
[C---:B------:R-:W-:Y:S01]  /*a930*/  HMMA.16816.F32 R104, R136.reuse, R146, R104 ;  /* 0x000000928868723c */ /* 0x040fe20000001868 */
[----:B------:R-:W5:Y:S07]  /*a940*/  LDSM.16.MT88.4 R144, [R213+0x1100] ;  /* 0x00110000d590783b */ /* 0x000f6e0000004200 */
[C---:B--2---:R-:W-:Y:S08]  /*a950*/  HMMA.16816.F32 R108, R136.reuse, R148, R108 ;  /* 0x00000094886c723c */ /* 0x044ff0000000186c */
[C---:B------:R-:W-:Y:S01]  /*a960*/  HMMA.16816.F32 R112, R136.reuse, R150, R112 ;  /* 0x000000968870723c */ /* 0x040fe20000001870 */
[----:B------:R-:W2:Y:S03]  /*a970*/  LDSM.16.MT88.4 R148, [R216+0x1100] ;  /* 0x00110000d894783b */ /* 0x000ea60000004200 */
[--C-:B-1----:R-:W-:Y:S01]  /*a980*/  FFMA.FTZ R134, R198, c[0x0][0x2d0], -R172.reuse ;  /* 0x0000b400c6867a23 */ /* 0x102fe200000108ac */
[----:B------:R-:W-:Y:S03]  /*a990*/  MOV R198, R170 ;  /* 0x000000aa00c67202 */ /* 0x000fe60000000f00 */
[C---:B------:R-:W-:Y:S01]  /*a9a0*/  HMMA.16816.F32 R116, R136.reuse, R152, R116 ;  /* 0x000000988874723c */ /* 0x040fe20000001874 */
[----:B------:R1:W-:Y:S07]  /*a9b0*/  MUFU.EX2 R189, R134 ;  /* 0x0000008600bd7308 */ /* 0x0003ee0000000800 */
[C---:B------:R-:W-:Y:S01]  /*a9c0*/  HMMA.16816.F32 R120, R136.reuse, R154, R120 ;  /* 0x0000009a8878723c */ /* 0x040fe20000001878 */
[----:B------:R-:W-:Y:S07]  /*a9d0*/  LDSM.16.MT88.4 R152, [R216+0x3100] ;  /* 0x00310000d898783b */ /* 0x000fee0000004200 */
[C---:B---3--:R-:W-:Y:S08]  /*a9e0*/  HMMA.16816.F32 R124, R136.reuse, R140, R124 ;  /* 0x0000008c887c723c */ /* 0x048ff0000000187c */
[----:B------:R-:W-:Y:S01]  /*a9f0*/  HMMA.16816.F32 R128, R136, R142, R128 ;  /* 0x0000008e8880723c */ /* 0x000fe20000001880 */
[----:B------:R-:W3:Y:S03]  /*aa00*/  LDSM.16.MT88.4 R140, [R213+0x3100] ;  /* 0x00310000d58c783b */ /* 0x000ee60000004200 */
[--C-:B-1----:R-:W-:Y:S01]  /*aa10*/  FFMA.FTZ R134, R199, c[0x0][0x2d0], -R172.reuse ;  /* 0x0000b400c7867a23 */ /* 0x102fe200000108ac */
[----:B------:R-:W-:Y:S02]  /*aa20*/  MOV R199, R169 ;  /* 0x000000a900c77202 */ /* 0x000fe40000000f00 */
[----:B------:R-:W-:Y:S01]  /*aa30*/  F2FP.PACK_AB R136, R243, R244 ;  /* 0x000000f4f388723e */ /* 0x000fe200000000ff */
[----:B------:R1:W1:Y:S01]  /*aa40*/  MUFU.EX2 R188, R134 ;  /* 0x0000008600bc7308 */ /* 0x0002620000000800 */
[----:B------:R-:W-:Y:S03]  /*aa50*/  F2FP.PACK_AB R138, R190, R211 ;  /* 0x000000d3be8a723e */ /* 0x000fe600000000ff */
[----:B------:R-:W-:Y:S02]  /*aa60*/  F2FP.PACK_AB R137, R184, R185 ;  /* 0x000000b9b889723e */ /* 0x000fe400000000ff */
[----:B----4-:R-:W-:Y:S07]  /*aa70*/  F2FP.PACK_AB R139, R182, R183 ;  /* 0x000000b7b68b723e */ /* 0x010fee00000000ff */
[C---:B-----5:R-:W-:Y:S08]  /*aa80*/  HMMA.16816.F32 R4, R136.reuse, R144, R4 ;  /* 0x000000908804723c */ /* 0x060ff00000001804 */
[C---:B------:R-:W-:Y:S01]  /*aa90*/  HMMA.16816.F32 R8, R136.reuse, R146, R8 ;  /* 0x000000928808723c */ /* 0x040fe20000001808 */
[----:B------:R-:W4:Y:S03]  /*aaa0*/  LDSM.16.MT88.4 R144, [R214+0x3100] ;  /* 0x00310000d690783b */ /* 0x000f260000004200 */
[--C-:B-1----:R-:W-:Y:S01]  /*aab0*/  FFMA.FTZ R134, R200, c[0x0][0x2d0], -R172.reuse ;  /* 0x0000b400c8867a23 */ /* 0x102fe200000108ac */
[----:B------:R-:W-:Y:S01]  /*aac0*/  MOV R200, R168 ;  /* 0x000000a800c87202 */ /* 0x000fe20000000f00 */
[----:B------:R-:W-:Y:S02]  /*aad0*/  FFMA.FTZ R172, R201, c[0x0][0x2d0], -R172 ;  /* 0x0000b400c9ac7a23 */ /* 0x000fe400000108ac */
[C---:B------:R-:W-:Y:S01]  /*aae0*/  HMMA.16816.F32 R12, R136.reuse, R156, R12 ;  /* 0x0000009c880c723c */ /* 0x040fe2000000180c */
[----:B------:R-:W5:Y:S01]  /*aaf0*/  LDL.LU R201, [R1+0x4] ;  /* 0x0000040001c97983 */ /* 0x000f620000300800 */
[----:B------:R1:W-:Y:S03]  /*ab00*/  MUFU.EX2 R186, R172 ;  /* 0x000000ac00ba7308 */ /* 0x0003e60000000800 */
[----:B------:R-:W-:Y:S03]  /*ab10*/  LDSM.16.MT88.4 R168, [R215+0x1900] ;  /* 0x00190000d7a8783b */ /* 0x000fe60000004200 */
[C---:B------:R-:W-:Y:S04]  /*ab20*/  HMMA.16816.F32 R16, R136.reuse, R158, R16 ;  /* 0x0000009e8810723c */ /* 0x040fe80000001810 */
[----:B------:R3:W3:Y:S01]  /*ab30*/  MUFU.EX2 R187, R134 ;  /* 0x0000008600bb7308 */ /* 0x0006e20000000800 */
[----:B------:R-:W4:Y:S03]  /*ab40*/  LDSM.16.MT88.4 R156, [R215+0x3100] ;  /* 0x00310000d79c783b */ /* 0x000f260000004200 */
[C---:B--2---:R-:W-:Y:S08]  /*ab50*/  HMMA.16816.F32 R20, R136.reuse, R148, R20 ;  /* 0x000000948814723c */ /* 0x044ff00000001814 */
[C---:B------:R-:W-:Y:S01]  /*ab60*/  HMMA.16816.F32 R24, R136.reuse, R150, R24 ;  /* 0x000000968818723c */ /* 0x040fe20000001818 */
[----:B------:R-:W2:Y:S07]  /*ab70*/  LDSM.16.MT88.4 R148, [R213+0x5100] ;  /* 0x00510000d594783b */ /* 0x000eae0000004200 */
[C---:B------:R-:W-:Y:S01]  /*ab80*/  HMMA.16816.F32 R28, R136.reuse, R160, R28 ;  /* 0x000000a0881c723c */ /* 0x040fe2000000181c */
[----:B-1----:R-:W-:Y:S03]  /*ab90*/  LDSM.16.MT88.4 R172, [R213+0x3900] ;  /* 0x00390000d5ac783b */ /* 0x002fe60000004200 */
[--C-:B---3--:R-:W-:Y:S04]  /*aba0*/  FFMA.FTZ R134, R195, c[0x0][0x2d0], -R133.reuse ;  /* 0x0000b400c3867a23 */ /* 0x108fe80000010885 */
[C---:B------:R-:W-:Y:S01]  /*abb0*/  HMMA.16816.F32 R32, R136.reuse, R162, R32 ;  /* 0x000000a28820723c */ /* 0x040fe20000001820 */
[----:B------:R-:W3:Y:S01]  /*abc0*/  LDL.LU R195, [R1] ;  /* 0x0000000001c37983 */ /* 0x000ee20000300800 */
[----:B------:R1:W-:Y:S03]  /*abd0*/  MUFU.EX2 R181, R134 ;  /* 0x0000008600b57308 */ /* 0x0003e60000000800 */
[----:B------:R-:W2:Y:S03]  /*abe0*/  LDSM.16.MT88.4 R160, [R216+0x5100] ;  /* 0x00510000d8a0783b */ /* 0x000ea60000004200 */
[C---:B------:R-:W-:Y:S08]  /*abf0*/  HMMA.16816.F32 R36, R136.reuse, R140, R36 ;  /* 0x0000008c8824723c */ /* 0x040ff00000001824 */
[C---:B------:R-:W-:Y:S01]  /*ac00*/  HMMA.16816.F32 R40, R136.reuse, R142, R40 ;  /* 0x0000008e8828723c */ /* 0x040fe20000001828 */
[----:B------:R-:W2:Y:S07]  /*ac10*/  LDSM.16.MT88.4 R140, [R215+0x5100] ;  /* 0x00510000d78c783b */ /* 0x000eae0000004200 */
[C---:B----4-:R-:W-:Y:S04]  /*ac20*/  HMMA.16816.F32 R44, R136.reuse, R144, R44 ;  /* 0x00000090882c723c */ /* 0x050fe8000000182c */
[--C-:B-1----:R-:W-:Y:S04]  /*ac30*/  FFMA.FTZ R134, R196, c[0x0][0x2d0], -R133.reuse ;  /* 0x0000b400c4867a23 */ /* 0x102fe80000010885 */
[C---:B------:R-:W-:Y:S01]  /*ac40*/  HMMA.16816.F32 R48, R136.reuse, R146, R48 ;  /* 0x000000928830723c */ /* 0x040fe20000001830 */
[----:B------:R-:W1:Y:S01]  /*ac50*/  LDSM.16.MT88.4 R144, [R213+0x7100] ;  /* 0x00710000d590783b */ /* 0x000e620000004200 */
[----:B------:R4:W1:Y:S06]  /*ac60*/  MUFU.EX2 R180, R134 ;  /* 0x0000008600b47308 */ /* 0x00086c0000000800 */
[C---:B------:R-:W-:Y:S08]  /*ac70*/  HMMA.16816.F32 R52, R136.reuse, R152, R52 ;  /* 0x000000988834723c */ /* 0x040ff00000001834 */
[C---:B------:R-:W-:Y:S01]  /*ac80*/  HMMA.16816.F32 R56, R136.reuse, R154, R56 ;  /* 0x0000009a8838723c */ /* 0x040fe20000001838 */
[----:B------:R-:W-:Y:S07]  /*ac90*/  LDSM.16.MT88.4 R152, [R216+0x7100] ;  /* 0x00710000d898783b */ /* 0x000fee0000004200 */
[C---:B------:R-:W-:Y:S04]  /*aca0*/  HMMA.16816.F32 R60, R136.reuse, R156, R60 ;  /* 0x0000009c883c723c */ /* 0x040fe8000000183c */
[--C-:B----4-:R-:W-:Y:S02]  /*acb0*/  FFMA.FTZ R134, R197, c[0x0][0x2d0], -R133.reuse ;  /* 0x0000b400c5867a23 */ /* 0x110fe40000010885 */
[----:B------:R-:W-:Y:S02]  /*acc0*/  FFMA.FTZ R133, R135, c[0x0][0x2d0], -R133 ;  /* 0x0000b40087857a23 */ /* 0x000fe40000010885 */
[C---:B------:R-:W-:Y:S01]  /*acd0*/  HMMA.16816.F32 R64, R136.reuse, R158, R64 ;  /* 0x0000009e8840723c */ /* 0x040fe20000001840 */
[----:B------:R-:W-:Y:S01]  /*ace0*/  LDSM.16.MT88.4 R156, [R214+0x1900] ;  /* 0x00190000d69c783b */ /* 0x000fe20000004200 */
[----:B------:R-:W-:Y:S06]  /*acf0*/  MUFU.EX2 R134, R134 ;  /* 0x0000008600867308 */ /* 0x000fec0000000800 */
[C---:B--2---:R-:W-:Y:S04]  /*ad00*/  HMMA.16816.F32 R68, R136.reuse, R148, R68 ;  /* 0x000000948844723c */ /* 0x044fe80000001844 */
[----:B------:R-:W2:Y:S04]  /*ad10*/  MUFU.EX2 R133, R133 ;  /* 0x0000008500857308 */ /* 0x000ea80000000800 */
[C---:B------:R-:W-:Y:S01]  /*ad20*/  HMMA.16816.F32 R72, R136.reuse, R150, R72 ;  /* 0x000000968848723c */ /* 0x040fe20000001848 */
[----:B------:R-:W4:Y:S07]  /*ad30*/  LDSM.16.MT88.4 R148, [R214+0x7100] ;  /* 0x00710000d694783b */ /* 0x000f2e0000004200 */
[C---:B------:R-:W-:Y:S08]  /*ad40*/  HMMA.16816.F32 R76, R136.reuse, R164, R76 ;  /* 0x000000a4884c723c */ /* 0x040ff0000000184c */
[C---:B------:R-:W-:Y:S08]  /*ad50*/  HMMA.16816.F32 R80, R136.reuse, R166, R80 ;  /* 0x000000a68850723c */ /* 0x040ff00000001850 */
[C---:B------:R-:W-:Y:S08]  /*ad60*/  HMMA.16816.F32 R84, R136.reuse, R160, R84 ;  /* 0x000000a08854723c */ /* 0x040ff00000001854 */
[C---:B------:R-:W-:Y:S01]  /*ad70*/  HMMA.16816.F32 R88, R136.reuse, R162, R88 ;  /* 0x000000a28858723c */ /* 0x040fe20000001858 */
[----:B------:R-:W-:Y:S07]  /*ad80*/  LDSM.16.MT88.4 R160, [R216+0x1900] ;  /* 0x00190000d8a0783b */ /* 0x000fee0000004200 */
[C---:B------:R-:W-:Y:S08]  /*ad90*/  HMMA.16816.F32 R92, R136.reuse, R140, R92 ;  /* 0x0000008c885c723c */ /* 0x040ff0000000185c */
[C---:B------:R-:W-:Y:S01]  /*ada0*/  HMMA.16816.F32 R96, R136.reuse, R142, R96 ;  /* 0x0000008e8860723c */ /* 0x040fe20000001860 */
[----:B------:R-:W2:Y:S07]  /*adb0*/  LDSM.16.MT88.4 R140, [R215+0x7100] ;  /* 0x00710000d78c783b */ /* 0x000eae0000004200 */
[C---:B-1----:R-:W-:Y:S08]  /*adc0*/  HMMA.16816.F32 R100, R136.reuse, R144, R100 ;  /* 0x000000908864723c */ /* 0x042ff00000001864 */
[C---:B------:R-:W-:Y:S01]  /*add0*/  HMMA.16816.F32 R104, R136.reuse, R146, R104 ;  /* 0x000000928868723c */ /* 0x040fe20000001868 */
[----:B------:R-:W1:Y:S07]  /*ade0*/  LDSM.16.MT88.4 R144, [R213+0x1900] ;  /* 0x00190000d590783b */ /* 0x000e6e0000004200 */
[C---:B----4-:R-:W-:Y:S08]  /*adf0*/  HMMA.16816.F32 R108, R136.reuse, R148, R108 ;  /* 0x00000094886c723c */ /* 0x050ff0000000186c */
[C---:B------:R-:W-:Y:S08]  /*ae00*/  HMMA.16816.F32 R112, R136.reuse, R150, R112 ;  /* 0x000000968870723c */ /* 0x040ff00000001870 */
[C---:B------:R-:W-:Y:S08]  /*ae10*/  HMMA.16816.F32 R116, R136.reuse, R152, R116 ;  /* 0x000000988874723c */ /* 0x040ff00000001874 */
[C---:B------:R-:W-:Y:S08]  /*ae20*/  HMMA.16816.F32 R120, R136.reuse, R154, R120 ;  /* 0x0000009a8878723c */ /* 0x040ff00000001878 */
[C---:B--2---:R-:W-:Y:S08]  /*ae30*/  HMMA.16816.F32 R124, R136.reuse, R140, R124 ;  /* 0x0000008c887c723c */ /* 0x044ff0000000187c */
[----:B------:R-:W-:Y:S07]  /*ae40*/  HMMA.16816.F32 R128, R136, R142, R128 ;  /* 0x0000008e8880723c */ /* 0x000fee0000001880 */
[----:B------:R-:W-:Y:S02]  /*ae50*/  F2FP.PACK_AB R136, R188, R189 ;  /* 0x000000bdbc88723e */ /* 0x000fe400000000ff */
[----:B------:R-:W-:Y:S03]  /*ae60*/  F2FP.PACK_AB R138, R186, R187 ;  /* 0x000000bbba8a723e */ /* 0x000fe600000000ff */
[----:B------:R-:W-:Y:S02]  /*ae70*/  F2FP.PACK_AB R137, R180, R181 ;  /* 0x000000b5b489723e */ /* 0x000fe400000000ff */
[----:B------:R-:W-:Y:S07]  /*ae80*/  F2FP.PACK_AB R139, R133, R134 ;  /* 0x00000086858b723e */ /* 0x000fee00000000ff */
[C---:B-1----:R-:W-:Y:S01]  /*ae90*/  HMMA.16816.F32 R140, R136.reuse, R144, R4 ;  /* 0x00000090888c723c */ /* 0x042fe20000001804 */
[----:B------:R-:W1:Y:S07]  /*aea0*/  LDSM.16.MT88.4 R4, [R216+0x3900] ;  /* 0x00390000d804783b */ /* 0x000e6e0000004200 */
[C---:B------:R-:W-:Y:S01]  /*aeb0*/  HMMA.16816.F32 R144, R136.reuse, R146, R8 ;  /* 0x000000928890723c */ /* 0x040fe20000001808 */
[----:B------:R-:W2:Y:S07]  /*aec0*/  LDSM.16.MT88.4 R8, [R215+0x3900] ;  /* 0x00390000d708783b */ /* 0x000eae0000004200 */
[C---:B------:R-:W-:Y:S01]  /*aed0*/  HMMA.16816.F32 R148, R136.reuse, R156, R12 ;  /* 0x0000009c8894723c */ /* 0x040fe2000000180c */
[----:B------:R-:W4:Y:S07]  /*aee0*/  LDSM.16.MT88.4 R12, [R213+0x5900] ;  /* 0x00590000d50c783b */ /* 0x000f2e0000004200 */
[C---:B------:R-:W-:Y:S01]  /*aef0*/  HMMA.16816.F32 R152, R136.reuse, R158, R16 ;  /* 0x0000009e8898723c */ /* 0x040fe20000001810 */
[----:B------:R-:W1:Y:S07]  /*af00*/  LDSM.16.MT88.4 R16, [R214+0x5900] ;  /* 0x00590000d610783b */ /* 0x000e6e0000004200 */
[C---:B------:R-:W-:Y:S01]  /*af10*/  HMMA.16816.F32 R156, R136.reuse, R160, R20 ;  /* 0x000000a0889c723c */ /* 0x040fe20000001814 */
[----:B------:R-:W1:Y:S07]  /*af20*/  LDSM.16.MT88.4 R20, [R216+0x5900] ;  /* 0x00590000d814783b */ /* 0x000e6e0000004200 */
[C---:B------:R-:W-:Y:S01]  /*af30*/  HMMA.16816.F32 R160, R136.reuse, R162, R24 ;  /* 0x000000a288a0723c */ /* 0x040fe20000001818 */
[----:B------:R-:W1:Y:S07]  /*af40*/  LDSM.16.MT88.4 R24, [R215+0x5900] ;  /* 0x00590000d718783b */ /* 0x000e6e0000004200 */
[C---:B------:R-:W-:Y:S01]  /*af50*/  HMMA.16816.F32 R164, R136.reuse, R168, R28 ;  /* 0x000000a888a4723c */ /* 0x040fe2000000181c */
[----:B------:R-:W1:Y:S07]  /*af60*/  LDSM.16.MT88.4 R28, [R213+0x7900] ;  /* 0x00790000d51c783b */ /* 0x000e6e0000004200 */
[C---:B------:R-:W-:Y:S08]  /*af70*/  HMMA.16816.F32 R168, R136.reuse, R170, R32 ;  /* 0x000000aa88a8723c */ /* 0x040ff00000001820 */
[C---:B------:R-:W-:Y:S08]  /*af80*/  HMMA.16816.F32 R36, R136.reuse, R172, R36 ;  /* 0x000000ac8824723c */ /* 0x040ff00000001824 */
        /* <DEDUP_REMOVED lines=12> */
[C---:B------:R-:W-:Y:S07]  /*b050*/  HMMA.16816.F32 R76, R136.reuse, R16, R76 ;  /* 0x00000010884c723c */ /* 0x040fee000000184c */
[----:B---3--:R-:W-:Y:S01]  /*b060*/  FFMA.FTZ R16, R2, R195, R249 ;  /* 0x000000c302107223 */ /* 0x008fe200000100f9 */
[C---:B------:R-:W-:Y:S04]  /*b070*/  HMMA.16816.F32 R80, R136.reuse, R18, R80 ;  /* 0x000000128850723c */ /* 0x040fe80000001850 */
[----:B-----5:R-:W-:Y:S02]  /*b080*/  FFMA.FTZ R2, R0, R201, R205 ;  /* 0x000000c900027223 */ /* 0x020fe400000100cd */
        /* <DEDUP_REMOVED lines=19> */
[C---:B-1----:R-:W-:Y:S04]  /*b1c0*/  HMMA.16816.F32 R108, R136.reuse, R4, R108 ;  /* 0x00000004886c723c */ /* 0x042fe8000000186c */
        /* <DEDUP_REMOVED lines=11> */
[----:B------:R-:W-:Y:S01]  /*b280*/  FADD.FTZ R4, R182, R2 ;  /* 0x00000002b6047221 */ /* 0x000fe20000010000 */
[C---:B----4-:R-:W-:Y:S03]  /*b290*/  HMMA.16816.F32 R124, R136.reuse, R12, R124 ;  /* 0x0000000c887c723c */ /* 0x050fe6000000187c */
[----:B------:R-:W-:Y:S02]  /*b2a0*/  FADD.FTZ R2, R189, R0 ;  /* 0x00000000bd027221 */ /* 0x000fe40000010000 */
[----:B------:R-:W-:Y:S02]  /*b2b0*/  FADD.FTZ R0, R181, R4 ;  /* 0x00000004b5007221 */ /* 0x000fe40000010000 */
[----:B------:R-:W-:Y:S01]  /*b2c0*/  FADD.FTZ R2, R188, R2 ;  /* 0x00000002bc027221 */ /* 0x000fe20000010000 */
[----:B------:R-:W-:Y:S04]  /*b2d0*/  HMMA.16816.F32 R128, R136, R14, R128 ;  /* 0x0000000e8880723c */ /* 0x000fe80000001880 */
[----:B------:R-:W-:Y:S02]  /*b2e0*/  FADD.FTZ R0, R180, R0 ;  /* 0x00000000b4007221 */ /* 0x000fe40000010000 */
[----:B------:R-:W-:Y:S02]  /*b2f0*/  FADD.FTZ R2, R187, R2 ;  /* 0x00000002bb027221 */ /* 0x000fe40000010000 */
[----:B------:R-:W-:Y:S01]  /*b300*/  FADD.FTZ R0, R134, R0 ;  /* 0x0000000086007221 */ /* 0x000fe20000010000 */
[----:B------:R-:W-:Y:S03]  /*b310*/  MOV R134, R3 ;  /* 0x0000000300867202 */ /* 0x000fe60000000f00 */
[----:B------:R-:W-:Y:S02]  /*b320*/  FADD.FTZ R2, R186, R2 ;  /* 0x00000002ba027221 */ /* 0x000fe40000010000 */
[----:B------:R-:W-:Y:S01]  /*b330*/  FADD.FTZ R0, R133, R0 ;  /* 0x0000000085007221 */ /* 0x000fe20000010000 */
[----:B------:R-:W-:Y:S02]  /*b340*/  MOV R133, R132 ;  /* 0x0000008400857202 */ /* 0x000fe40000000f00 */
[----:B------:R1:W-:Y:S04]  /*b350*/  STL [R1], R2 ;  /* 0x0000000201007387 */ /* 0x0003e80000100800 */
[----:B------:R1:W-:Y:S01]  /*b360*/  STL [R1+0x4], R0 ;  /* 0x0000040001007387 */ /* 0x0003e20000100800 */
[----:B------:R-:W-:-:S05]  /*b370*/  @P0 BRA `(.L_x_997) ;  /* 0xffffb9d000000947 */ /* 0x000fca000383ffff */
.L_x_986:
[----:B------:R-:W2:Y:S01]  /*b380*/  S2UR UR24, SR_CTAID.X ;  /* 0x00000000001879c3 */ /* 0x000ea20000002500 */
[----:B------:R-:W-:Y:S01]  /*b390*/  ULDC UR25, c[0x0][0x168] ;  /* 0x00005a0000197ab9 */ /* 0x000fe20000000800 */
[----:B------:R-:W-:Y:S01]  /*b3a0*/  PLOP3.LUT P0, PT, PT, PT, UP1, 0x40, 0x0 ;  /* 0x000000000000781c */ /* 0x000fe20003f0e818 */
[----:B------:R-:W-:-:S02]  /*b3b0*/  ULDC.64 UR4, c[0x0][0x2c8] ;  /* 0x0000b20000047ab9 */ /* 0x000fc40000000a00 */
[----:B------:R-:W-:Y:S02]  /*b3c0*/  UIADD3 UR25, -UR25, 0x1, URZ ;  /* 0x0000000119197890 */ /* 0x000fe4000fffe13f */
[----:B--2---:R-:W-:-:S04]  /*b3d0*/  ULEA UR24, UR24, 0x7f, 0x7 ;  /* 0x0000007f18187891 */ /* 0x004fc8000f8e383f */
        /* <DEDUP_REMOVED lines=20> */
.L_x_999:
[----:B------:R-:W-:Y:S02]  /*b520*/  ULDC UR4, c[0x0][0x32c] ;  /* 0x0000cb0000047ab9 */ /* 0x000fe40000000800 */
[----:B------:R-:W-:-:S03]  /*b530*/  UISETP.NE.AND UP0, UPT, UR4, 0x1, UPT ;  /* 0x000000010400788c */ /* 0x000fc6000bf05270 */
[----:B------:R-:W-:Y:S02]  /*b540*/  ULDC.64 UR4, c[0x0][0x330] ;  /* 0x0000cc0000047ab9 */ /* 0x000fe40000000a00 */
[----:B------:R-:W-:-:S07]  /*b550*/  UIMAD.WIDE.U32 UR26, UR24, UR4, URZ ;  /* 0x00000004181a72a5 */ /* 0x000fce000f8e003f */
[----:B------:R-:W-:Y:S02]  /*b560*/  @UP0 UMOV UR25, UR27 ;  /* 0x0000001b00190c82 */ /* 0x000fe40008000000 */
[----:B------:R-:W-:Y:S02]  /*b570*/  @UP0 USHF.R.U32.HI UR24, URZ, UR5, UR25 ;  /* 0x000000053f180299 */ /* 0x000fe40008011619 */
.L_x_1000:
[----:B------:R-:W-:Y:S02]  /*b580*/  ULDC UR4, c[0x0][0x32c] ;  /* 0x0000cb0000047ab9 */ /* 0x000fe40000000800 */
[----:B------:R-:W-:-:S04]  /*b590*/  UIMAD UR4, UR24, UR4, URZ ;  /* 0x00000004180472a4 */ /* 0x000fc8000f8e023f */
[----:B------:R-:W-:-:S04]  /*b5a0*/  UISETP.LT.AND UP0, UPT, UR11, UR4, UPT ;  /* 0x000000040b00728c */ /* 0x000fc8000bf01270 */
[----:B------:R-:W-:-:S04]  /*b5b0*/  USEL UR11, UR11, UR4, !UP0 ;  /* 0x000000040b0b7287 */ /* 0x000fc8000c000000 */
.L_x_998:
        /* <DEDUP_REMOVED lines=11> */
[C---:B-1----:R-:W-:Y:S02]  /*b670*/  IADD3 R0, R252.reuse, 0x80, RZ ;  /* 0x00000080fc007810 */ /* 0x042fe40007ffe0ff */
[C---:B------:R-:W-:Y:S02]  /*b680*/  IADD3 R5, R252.reuse, 0x40, RZ ;  /* 0x00000040fc057810 */ /* 0x040fe40007ffe0ff */
[----:B------:R-:W-:Y:S02]  /*b690*/  IADD3 R2, R252, 0x80, RZ ;  /* 0x00000080fc027810 */ /* 0x000fe40007ffe0ff */
[----:B------:R-:W-:-:S02]  /*b6a0*/  SHF.R.S32.HI R0, RZ, 0x1f, R0 ;  /* 0x0000001fff007819 */ /* 0x000fc40000011400 */
[----:B------:R-:W-:Y:S02]  /*b6b0*/  IADD3 R6, R252, 0x40, RZ ;  /* 0x00000040fc067810 */ /* 0x000fe40007ffe0ff */
[----:B------:R-:W-:Y:S02]  /*b6c0*/  SHF.R.S32.HI R5, RZ, 0x1f, R5 ;  /* 0x0000001fff057819 */ /* 0x000fe40000011405 */
[----:B------:R-:W-:Y:S02]  /*b6d0*/  LEA.HI R0, R0, R2, RZ, 0x3 ;  /* 0x0000000200007211 */ /* 0x000fe400078f18ff */
[----:B------:R-:W-:Y:S02]  /*b6e0*/  LEA.HI R5, R5, R6, RZ, 0x3 ;  /* 0x0000000605057211 */ /* 0x000fe400078f18ff */
[----:B------:R-:W-:Y:S02]  /*b6f0*/  LOP3.LUT R0, R0, 0xfffffff8, RZ, 0xc0, !PT ;  /* 0xfffffff800007812 */ /* 0x000fe400078ec0ff */
[----:B------:R-:W-:-:S02]  /*b700*/  LOP3.LUT R5, R5, 0xfffffff8, RZ, 0xc0, !PT ;  /* 0xfffffff805057812 */ /* 0x000fc400078ec0ff */
[----:B------:R-:W-:Y:S01]  /*b710*/  SHF.R.S32.HI R208, RZ, 0x1f, R252 ;  /* 0x0000001fffd07819 */ /* 0x000fe200000114fc */
[----:B------:R-:W-:Y:S01]  /*b720*/  IMAD.MOV.U32 R134, RZ, RZ, R3 ;  /* 0x000000ffff867224 */ /* 0x000fe200078e0003 */
[----:B------:R-:W-:Y:S01]  /*b730*/  SEL R2, RZ, 0x10, P6 ;  /* 0x00000010ff027807 */ /* 0x000fe20003000000 */
[----:B------:R-:W-:Y:S01]  /*b740*/  IMAD.SHL.U32 R204, R0, 0x2, RZ ;  /* 0x0000000200cc7824 */ /* 0x000fe200078e00ff */
[C---:B------:R-:W-:Y:S01]  /*b750*/  SHF.L.U64.HI R208, R252.reuse, 0x1, R208 ;  /* 0x00000001fcd07819 */ /* 0x040fe200000102d0 */
[----:B------:R-:W-:Y:S02]  /*b760*/  IMAD.MOV.U32 R133, RZ, RZ, R132 ;  /* 0x000000ffff857224 */ /* 0x000fe400078e0084 */
[----:B------:R-:W-:Y:S02]  /*b770*/  IMAD.SHL.U32 R3, R252, 0x2, RZ ;  /* 0x00000002fc037824 */ /* 0x000fe400078e00ff */
[----:B------:R-:W-:Y:S01]  /*b780*/  IMAD.SHL.U32 R206, R5, 0x2, RZ ;  /* 0x0000000205ce7824 */ /* 0x000fe200078e00ff */
[----:B--2---:R-:W-:-:S02]  /*b790*/  SHF.L.U64.HI R205, R0, 0x1, R4 ;  /* 0x0000000100cd7819 */ /* 0x004fc40000010204 */
[----:B------:R-:W-:Y:S02]  /*b7a0*/  SEL R0, RZ, 0x10, P5 ;  /* 0x00000010ff007807 */ /* 0x000fe40002800000 */
[----:B---3--:R-:W-:Y:S02]  /*b7b0*/  SHF.L.U64.HI R207, R5, 0x1, R7 ;  /* 0x0000000105cf7819 */ /* 0x008fe40000010207 */
.L_x_1004:
        /* <DEDUP_REMOVED lines=75> */
.L_x_1002:
        /* <DEDUP_REMOVED lines=221> */
[----:B------:R1:W1:Y:S10]  /*ca40*/  MUFU.TANH R138, R12 ;  /* 0x0000000c008a7308 */ /* 0x0002740000002400 */
[----:B------:R1:W1:Y:S01]  /*ca50*/  MUFU.TANH R139, R13 ;  /* 0x0000000d008b7308 */ /* 0x0002620000002400 */
[----:B-----5:R-:W5:Y:S01]  /*ca60*/  LDSM.16.M88.4 R8, [R217+0x7800] ;  /* 0x00780000d908783b */ /* 0x020f620000000200 */
[----:B------:R-:W-:Y:S04]  /*ca70*/  DEPBAR.LE SB0, 0x0 ;  /* 0x000080000000791a */ /* 0x000fe80000000000 */
[C---:B----4-:R-:W-:Y:S04]  /*ca80*/  HMMA.16816.F32 R20, R192.reuse, R4, R20 ;  /* 0x00000004c014723c */ /* 0x050fe80000001814 */
[----:B------:R4:W1:Y:S01]  /*ca90*/  MUFU.TANH R179, R14 ;  /* 0x0000000e00b37308 */ /* 0x0008620000002400 */
[----:B------:R-:W-:Y:S03]  /*caa0*/  BAR.SYNC.DEFER_BLOCKING 0x0 ;  /* 0x0000000000007b1d */ /* 0x000fe60000010000 */
[C---:B------:R-:W-:Y:S06]  /*cab0*/  HMMA.16816.F32 R24, R192.reuse, R6, R24 ;  /* 0x00000006c018723c */ /* 0x040fec0000001818 */
[----:B------:R4:W1:Y:S10]  /*cac0*/  MUFU.TANH R180, R15 ;  /* 0x0000000f00b47308 */ /* 0x0008740000002400 */
[----:B------:R4:W1:Y:S01]  /*cad0*/  MUFU.TANH R181, R16 ;  /* 0x0000001000b57308 */ /* 0x0008620000002400 */
[----:B------:R-:W-:Y:S02]  /*cae0*/  FMUL.FTZ R20, R20, c[0x0][0x320] ;  /* 0x0000c80014147a20 */ /* 0x000fe40000410000 */
[----:B------:R-:W-:Y:S02]  /*caf0*/  FMUL.FTZ R21, R21, c[0x0][0x320] ;  /* 0x0000c80015157a20 */ /* 0x000fe40000410000 */
[----:B------:R-:W-:Y:S02]  /*cb00*/  FMUL.FTZ R22, R22, c[0x0][0x320] ;  /* 0x0000c80016167a20 */ /* 0x000fe40000410000 */
[----:B------:R-:W-:Y:S03]  /*cb10*/  FMUL.FTZ R23, R23, c[0x0][0x320] ;  /* 0x0000c80017177a20 */ /* 0x000fe60000410000 */
[----:B------:R4:W1:Y:S01]  /*cb20*/  MUFU.TANH R182, R17 ;  /* 0x0000001100b67308 */ /* 0x0008620000002400 */
[----:B------:R-:W-:Y:S02]  /*cb30*/  FMUL.FTZ R24, R24, c[0x0][0x320] ;  /* 0x0000c80018187a20 */ /* 0x000fe40000410000 */
[----:B------:R-:W-:Y:S01]  /*cb40*/  FMUL.FTZ R25, R25, c[0x0][0x320] ;  /* 0x0000c80019197a20 */ /* 0x000fe20000410000 */
[C---:B-----5:R-:W-:Y:S03]  /*cb50*/  HMMA.16816.F32 R28, R192.reuse, R8, R28 ;  /* 0x00000008c01c723c */ /* 0x060fe6000000181c */
[----:B------:R-:W-:Y:S02]  /*cb60*/  FMUL.FTZ R26, R26, c[0x0][0x320] ;  /* 0x0000c8001a1a7a20 */ /* 0x000fe40000410000 */
[----:B------:R-:W-:Y:S01]  /*cb70*/  FMUL.FTZ R27, R27, c[0x0][0x320] ;  /* 0x0000c8001b1b7a20 */ /* 0x000fe20000410000 */
[----:B------:R4:W1:Y:S02]  /*cb80*/  MUFU.TANH R183, R18 ;  /* 0x0000001200b77308 */ /* 0x0008640000002400 */
[----:B------:R-:W-:Y:S08]  /*cb90*/  HMMA.16816.F32 R32, R192, R10, R32 ;  /* 0x0000000ac020723c */ /* 0x000ff00000001820 */
[----:B------:R4:W1:Y:S08]  /*cba0*/  MUFU.TANH R184, R19 ;  /* 0x0000001300b87308 */ /* 0x0008700000002400 */
[----:B------:R-:W-:Y:S02]  /*cbb0*/  FMUL.FTZ R28, R28, c[0x0][0x320] ;  /* 0x0000c8001c1c7a20 */ /* 0x000fe40000410000 */
[----:B------:R4:W1:Y:S01]  /*cbc0*/  MUFU.TANH R185, R20 ;  /* 0x0000001400b97308 */ /* 0x0008620000002400 */
        /* <DEDUP_REMOVED lines=21> */
[----:B------:R4:W1:Y:S01]  /*cd20*/  MUFU.TANH R136, R0 ;  /* 0x0000000000887308 */ /* 0x0008620000002400 */
        /* <DEDUP_REMOVED lines=41> */
[----:B---3--:R-:W-:Y:S02]  /*cfc0*/  IADD3.X R19, RZ, R2, R207, P2, P0 ;  /* 0x00000002ff137210 */ /* 0x008fe400017e04cf */
[----:B------:R-:W-:Y:S04]  /*cfd0*/  IADD3 R16, P2, P0, R16, R0, R204 ;  /* 0x0000000010107210 */ /* 0x000fe8000785e0cc */
[----:B------:R-:W-:Y:S02]  /*cfe0*/  IADD3.X R17, RZ, R2, R205, P2, P0 ;  /* 0x00000002ff117210 */ /* 0x000fe400017e04cd */
[----:B------:R-:W-:Y:S04]  /*cff0*/  IADD3 R14, P2, P0, R14, R0, R5 ;  /* 0x000000000e0e7210 */ /* 0x000fe8000785e005 */
[--C-:B------:R-:W-:Y:S02]  /*d000*/  IADD3.X R15, RZ, R2, R6.reuse, P2, P0 ;  /* 0x00000002ff0f7210 */ /* 0x100fe400017e0406 */
[C---:B-1--4-:R-:W-:Y:S02]  /*d010*/  IADD3 R12, P0, R3.reuse, R5, RZ ;  /* 0x00000005030c7210 */ /* 0x052fe40007f1e0ff */
        /* <DEDUP_REMOVED lines=23> */
.L_x_1003:
[----:B--234-:R-:W-:Y:S01]  /*d190*/  FMNMX.FTZ R0, R172, R133, !PT ;  /* 0x00000085ac007209 */ /* 0x01cfe20007810000 */
[----:B-1----:R-:W-:Y:S01]  /*d1a0*/  LDSM.16.MT88.4 R12, [R213+0x100] ;  /* 0x00010000d50c783b */ /* 0x002fe20000004200 */
        /* <DEDUP_REMOVED lines=31> */
[----:B------:R-:W-:Y:S02]  /*d3a0*/  PLOP3.LUT P0, PT, PT, PT, UP0, 0x80, 0x0 ;  /* 0x000000000000781c */ /* 0x000fe40003f0f008 */
[----:B------:R-:W-:Y:S02]  /*d3b0*/  FMNMX.FTZ R132, R198, R0, !PT ;  /* 0x00000000c6847209 */ /* 0x000fe40007810000 */
[----:B------:R-:W-:Y:S02]  /*d3c0*/  FMNMX.FTZ R0, R195, R2, !PT ;  /* 0x00000002c3007209 */ /* 0x000fe40007810000 */
[----:B------:R-:W-:Y:S02]  /*d3d0*/  FMNMX.FTZ R132, R199, R132, !PT ;  /* 0x00000084c7847209 */ /* 0x000fe40007810000 */
[----:B------:R-:W-:Y:S03]  /*d3e0*/  FMNMX.FTZ R0, R135, R0, !PT ;  /* 0x0000000087007209 */ /* 0x000fe60007810000 */
[----:B------:R-:W-:Y:S01]  /*d3f0*/  SHFL.BFLY PT, R3, R132, 0x2, 0x1f ;  /* 0x0c401f0084037f89 */ /* 0x000fe200000e0000 */
[----:B------:R-:W-:Y:S07]  /*d400*/  FMNMX.FTZ R0, R136, R0, !PT ;  /* 0x0000000088007209 */ /* 0x000fee0007810000 */
        /* <DEDUP_REMOVED lines=11> */
[----:B------:R1:W-:Y:S01]  /*d4c0*/  MUFU.EX2 R172, R4 ;  /* 0x0000000400ac7308 */ /* 0x0003e20000000800 */
[----:B------:R-:W-:Y:S04]  /*d4d0*/  FMUL.FTZ R133, R3, c[0x0][0x2d0] ;  /* 0x0000b40003857a20 */ /* 0x000fe80000410000 */
[--C-:B------:R-:W-:Y:S02]  /*d4e0*/  FFMA.FTZ R6, R174, c[0x0][0x2d0], -R133.reuse ;  /* 0x0000b400ae067a23 */ /* 0x100fe40000010885 */
[--C-:B------:R-:W-:Y:S02]  /*d4f0*/  FFMA.FTZ R8, R178, c[0x0][0x2d0], -R133.reuse ;  /* 0x0000b400b2087a23 */ /* 0x100fe40000010885 */
[--C-:B------:R-:W-:Y:S01]  /*d500*/  FFMA.FTZ R135, R135, c[0x0][0x2d0], -R133.reuse ;  /* 0x0000b40087877a23 */ /* 0x100fe20000010885 */
[----:B------:R2:W3:Y:S10]  /*d510*/  MUFU.EX2 R2, R0 ;  /* 0x0000000000027308 */ /* 0x0004f40000000800 */
[----:B------:R-:W-:Y:S01]  /*d520*/  MUFU.EX2 R135, R135 ;  /* 0x0000008700877308 */ /* 0x000fe20000000800 */
[----:B-1----:R-:W-:Y:S09]  /*d530*/  FFMA.FTZ R4, R177, c[0x0][0x2d0], -R192 ;  /* 0x0000b400b1047a23 */ /* 0x002ff200000108c0 */
[----:B------:R1:W4:Y:S01]  /*d540*/  MUFU.EX2 R5, R4 ;  /* 0x0000000400057308 */ /* 0x0003220000000800 */
[----:B--2---:R-:W-:Y:S02]  /*d550*/  FADD.FTZ R0, -R3, R134 ;  /* 0x0000008603007221 */ /* 0x004fe40000010100 */
[----:B---3--:R-:W-:Y:S02]  /*d560*/  FMUL.FTZ R9, R2, R145 ;  /* 0x0000009102097220 */ /* 0x008fe40000410000 */
[----:B------:R-:W-:Y:S05]  /*d570*/  FMUL.FTZ R0, R0, c[0x0][0x2d0] ;  /* 0x0000b40000007a20 */ /* 0x000fea0000410000 */
[----:B------:R-:W-:Y:S01]  /*d580*/  MUFU.EX2 R177, R6 ;  /* 0x0000000600b17308 */ /* 0x000fe20000000800 */
[C---:B------:R-:W-:Y:S02]  /*d590*/  FMUL.FTZ R16, R2.reuse, R152 ;  /* 0x0000009802107220 */ /* 0x040fe40000410000 */
[C---:B------:R-:W-:Y:S02]  /*d5a0*/  FMUL.FTZ R17, R2.reuse, R153 ;  /* 0x0000009902117220 */ /* 0x040fe40000410000 */
[C---:B------:R-:W-:Y:S02]  /*d5b0*/  FMUL.FTZ R24, R2.reuse, R160 ;  /* 0x000000a002187220 */ /* 0x040fe40000410000 */
[----:B------:R-:W-:Y:S02]  /*d5c0*/  FMUL.FTZ R25, R2, R161 ;  /* 0x000000a102197220 */ /* 0x000fe40000410000 */
[--C-:B------:R-:W-:Y:S01]  /*d5d0*/  FFMA.FTZ R134, R138, c[0x0][0x2d0], -R192.reuse ;  /* 0x0000b4008a867a23 */ /* 0x100fe200000108c0 */
[----:B------:R-:W2:Y:S01]  /*d5e0*/  MUFU.EX2 R0, R0 ;  /* 0x0000000000007308 */ /* 0x000ea20000000800 */
[C---:B------:R-:W-:Y:S02]  /*d5f0*/  FMUL.FTZ R32, R2.reuse, R168 ;  /* 0x000000a802207220 */ /* 0x040fe40000410000 */
[C---:B------:R-:W-:Y:S02]  /*d600*/  FMUL.FTZ R33, R2.reuse, R169 ;  /* 0x000000a902217220 */ /* 0x040fe40000410000 */
[--C-:B-1----:R-:W-:Y:S01]  /*d610*/  FFMA.FTZ R4, R175, c[0x0][0x2d0], -R192.reuse ;  /* 0x0000b400af047a23 */ /* 0x102fe200000108c0 */
[----:B----4-:R-:W-:Y:S01]  /*d620*/  MOV R175, R5 ;  /* 0x0000000500af7202 */ /* 0x010fe20000000f00 */
        /* <DEDUP_REMOVED lines=8> */
[----:B------:R3:W-:Y:S01]  /*d6b0*/  MUFU.EX2 R247, R134 ;  /* 0x0000008600f77308 */ /* 0x0007e20000000800 */
[C---:B------:R-:W-:Y:S02]  /*d6c0*/  FMUL.FTZ R49, R2.reuse, R49 ;  /* 0x0000003102317220 */ /* 0x040fe40000410000 */
[----:B------:R-:W-:Y:S02]  /*d6d0*/  FMUL.FTZ R52, R2, R52 ;  /* 0x0000003402347220 */ /* 0x000fe40000410000 */
[C---:B--2---:R-:W-:Y:S02]  /*d6e0*/  FMUL.FTZ R6, R0.reuse, R142 ;  /* 0x0000008e00067220 */ /* 0x044fe40000410000 */
[C---:B------:R-:W-:Y:S02]  /*d6f0*/  FMUL.FTZ R10, R0.reuse, R146 ;  /* 0x00000092000a7220 */ /* 0x040fe40000410000 */
[C---:B------:R-:W-:Y:S02]  /*d700*/  FMUL.FTZ R11, R0.reuse, R147 ;  /* 0x00000093000b7220 */ /* 0x040fe40000410000 */
[C---:B------:R-:W-:Y:S02]  /*d710*/  FMUL.FTZ R18, R0.reuse, R154 ;  /* 0x0000009a00127220 */ /* 0x040fe40000410000 */
[C---:B------:R-:W-:Y:S01]  /*d720*/  FMUL.FTZ R19, R0.reuse, R155 ;  /* 0x0000009b00137220 */ /* 0x040fe20000410000 */
[----:B-1----:R-:W-:Y:S01]  /*d730*/  MOV R174, R7 ;  /* 0x0000000700ae7202 */ /* 0x002fe20000000f00 */
[--C-:B------:R-:W-:Y:S01]  /*d740*/  FFMA.FTZ R4, R137, c[0x0][0x2d0], -R192.reuse ;  /* 0x0000b40089047a23 */ /* 0x100fe200000108c0 */
[----:B------:R-:W-:Y:S01]  /*d750*/  LDSM.16.MT88.4 R152, [R214+0x2100] ;  /* 0x00210000d698783b */ /* 0x000fe20000004200 */
[----:B------:R1:W-:Y:S01]  /*d760*/  MUFU.EX2 R137, R8 ;  /* 0x0000000800897308 */ /* 0x0003e20000000800 */
[C---:B------:R-:W-:Y:S02]  /*d770*/  FMUL.FTZ R7, R0.reuse, R143 ;  /* 0x0000008f00077220 */ /* 0x040fe40000410000 */
[C---:B------:R-:W-:Y:S02]  /*d780*/  FMUL.FTZ R26, R0.reuse, R162 ;  /* 0x000000a2001a7220 */ /* 0x040fe40000410000 */
[C---:B------:R-:W-:Y:S02]  /*d790*/  FMUL.FTZ R27, R0.reuse, R163 ;  /* 0x000000a3001b7220 */ /* 0x040fe40000410000 */
[C---:B------:R-:W-:Y:S01]  /*d7a0*/  FMUL.FTZ R34, R0.reuse, R170 ;  /* 0x000000aa00227220 */ /* 0x040fe20000410000 */
[----:B------:R-:W-:Y:S01]  /*d7b0*/  LDSM.16.MT88.4 R160, [R215+0x900] ;  /* 0x00090000d7a0783b */ /* 0x000fe20000004200 */
[C---:B------:R-:W-:Y:S01]  /*d7c0*/  FMUL.FTZ R35, R0.reuse, R171 ;  /* 0x000000ab00237220 */ /* 0x040fe20000410000 */
[----:B------:R2:W4:Y:S01]  /*d7d0*/  MUFU.EX2 R5, R4 ;  /* 0x0000000400057308 */ /* 0x0005220000000800 */
[C---:B------:R-:W-:Y:S02]  /*d7e0*/  FMUL.FTZ R38, R0.reuse, R38 ;  /* 0x0000002600267220 */ /* 0x040fe40000410000 */
[C---:B------:R-:W-:Y:S02]  /*d7f0*/  FMUL.FTZ R39, R0.reuse, R39 ;  /* 0x0000002700277220 */ /* 0x040fe40000410000 */
[--C-:B---3--:R-:W-:Y:S01]  /*d800*/  FFMA.FTZ R134, R139, c[0x0][0x2d0], -R192.reuse ;  /* 0x0000b4008b867a23 */ /* 0x108fe200000108c0 */
[----:B------:R-:W-:Y:S01]  /*d810*/  LDSM.16.MT88.4 R168, [R214+0x4900] ;  /* 0x00490000d6a8783b */ /* 0x000fe20000004200 */
[C---:B------:R-:W-:Y:S02]  /*d820*/  FMUL.FTZ R42, R0.reuse, R42 ;  /* 0x0000002a002a7220 */ /* 0x040fe40000410000 */
[C---:B------:R-:W-:Y:S01]  /*d830*/  FMUL.FTZ R43, R0.reuse, R43 ;  /* 0x0000002b002b7220 */ /* 0x040fe20000410000 */
[----:B------:R3:W-:Y:S01]  /*d840*/  MUFU.EX2 R246, R134 ;  /* 0x0000008600f67308 */ /* 0x0007e20000000800 */
[C---:B------:R-:W-:Y:S02]  /*d850*/  FMUL.FTZ R46, R0.reuse, R46 ;  /* 0x0000002e002e7220 */ /* 0x040fe40000410000 */
[----:B------:R-:W-:Y:S02]  /*d860*/  FMUL.FTZ R47, R0, R47 ;  /* 0x0000002f002f7220 */ /* 0x000fe40000410000 */
[----:B-1----:R-:W-:Y:S02]  /*d870*/  FMUL.FTZ R8, R2, R144 ;  /* 0x0000009002087220 */ /* 0x002fe40000410000 */
[----:B------:R-:W1:Y:S01]  /*d880*/  LDSM.16.MT88.4 R144, [R215+0x100] ;  /* 0x00010000d790783b */ /* 0x000e620000004200 */
[C---:B------:R-:W-:Y:S02]  /*d890*/  FMUL.FTZ R50, R0.reuse, R50 ;  /* 0x0000003200327220 */ /* 0x040fe40000410000 */
[----:B------:R-:W-:Y:S02]  /*d8a0*/  FMUL.FTZ R51, R0, R51 ;  /* 0x0000003300337220 */ /* 0x000fe40000410000 */
[C---:B------:R-:W-:Y:S02]  /*d8b0*/  FMUL.FTZ R53, R2.reuse, R53 ;  /* 0x0000003502357220 */ /* 0x040fe40000410000 */
[--C-:B--2---:R-:W-:Y:S01]  /*d8c0*/  FFMA.FTZ R4, R173, c[0x0][0x2d0], -R133.reuse ;  /* 0x0000b400ad047a23 */ /* 0x104fe20000010885 */
[----:B----4-:R-:W-:Y:S01]  /*d8d0*/  MOV R178, R5 ;  /* 0x0000000500b27202 */ /* 0x010fe20000000f00 */
[----:B------:R-:W-:Y:S01]  /*d8e0*/  FMUL.FTZ R5, R2, R141 ;  /* 0x0000008d02057220 */ /* 0x000fe20000410000 */
[----:B------:R-:W-:Y:S01]  /*d8f0*/  F2FP.PACK_AB R141, R137, R177 ;  /* 0x000000b1898d723e */ /* 0x000fe200000000ff */
[----:B------:R2:W-:Y:S01]  /*d900*/  MUFU.EX2 R249, R4 ;  /* 0x0000000400f97308 */ /* 0x0005e20000000800 */
[----:B------:R-:W-:Y:S01]  /*d910*/  F2FP.PACK_AB R142, R178, R174 ;  /* 0x000000aeb28e723e */ /* 0x000fe200000000ff */
[C---:B------:R-:W-:Y:S02]  /*d920*/  FMUL.FTZ R54, R0.reuse, R54 ;  /* 0x0000003600367220 */ /* 0x040fe40000410000 */
[----:B------:R-:W-:Y:S02]  /*d930*/  FMUL.FTZ R55, R0, R55 ;  /* 0x0000003700377220 */ /* 0x000fe40000410000 */
[--C-:B---3--:R-:W-:Y:S02]  /*d940*/  FFMA.FTZ R134, R179, c[0x0][0x2d0], -R133.reuse ;  /* 0x0000b400b3867a23 */ /* 0x108fe40000010885 */
[C---:B------:R-:W-:Y:S02]  /*d950*/  FMUL.FTZ R56, R2.reuse, R56 ;  /* 0x0000003802387220 */ /* 0x040fe40000410000 */
[----:B------:R-:W-:Y:S01]  /*d960*/  FMUL.FTZ R57, R2, R57 ;  /* 0x0000003902397220 */ /* 0x000fe20000410000 */
[----:B------:R-:W-:Y:S01]  /*d970*/  MUFU.EX2 R245, R134 ;  /* 0x0000008600f57308 */ /* 0x000fe20000000800 */
[C---:B------:R-:W-:Y:S02]  /*d980*/  FMUL.FTZ R58, R0.reuse, R58 ;  /* 0x0000003a003a7220 */ /* 0x040fe40000410000 */
[----:B------:R-:W-:Y:S02]  /*d990*/  FMUL.FTZ R59, R0, R59 ;  /* 0x0000003b003b7220 */ /* 0x000fe40000410000 */
[C---:B------:R-:W-:Y:S02]  /*d9a0*/  FMUL.FTZ R60, R2.reuse, R60 ;  /* 0x0000003c023c7220 */ /* 0x040fe40000410000 */
[----:B------:R-:W-:Y:S02]  /*d9b0*/  FMUL.FTZ R61, R2, R61 ;  /* 0x0000003d023d7220 */ /* 0x000fe40000410000 */
[C---:B------:R-:W-:Y:S02]  /*d9c0*/  FMUL.FTZ R62, R0.reuse, R62 ;  /* 0x0000003e003e7220 */ /* 0x040fe40000410000 */
[----:B------:R-:W-:Y:S02]  /*d9d0*/  FMUL.FTZ R63, R0, R63 ;  /* 0x0000003f003f7220 */ /* 0x000fe40000410000 */
[--C-:B--2---:R-:W-:Y:S02]  /*d9e0*/  FFMA.FTZ R4, R176, c[0x0][0x2d0], -R133.reuse ;  /* 0x0000b400b0047a23 */ /* 0x104fe40000010885 */
[C---:B------:R-:W-:Y:S02]  /*d9f0*/  FMUL.FTZ R64, R2.reuse, R64 ;  /* 0x0000004002407220 */ /* 0x040fe40000410000 */
[----:B------:R-:W2:Y:S01]  /*da00*/  MUFU.EX2 R248, R4 ;  /* 0x0000000400f87308 */ /* 0x000ea20000000800 */
[----:B------:R-:W-:Y:S02]  /*da10*/  FMUL.FTZ R65, R2, R65 ;  /* 0x0000004102417220 */ /* 0x000fe40000410000 */
[C---:B------:R-:W-:Y:S02]  /*da20*/  FMUL.FTZ R66, R0.reuse, R66 ;  /* 0x0000004200427220 */ /* 0x040fe40000410000 */
        /* <DEDUP_REMOVED lines=9> */
[----:B------:R-:W-:Y:S01]  /*dac0*/  FMUL.FTZ R76, R2, R76 ;  /* 0x0000004c024c7220 */ /* 0x000fe20000410000 */
[----:B--2---:R-:W-:Y:S01]  /*dad0*/  F2FP.PACK_AB R143, R248, R249 ;  /* 0x000000f9f88f723e */ /* 0x004fe200000000ff */
[C---:B------:R-:W-:Y:S01]  /*dae0*/  FMUL.FTZ R4, R2.reuse, R140 ;  /* 0x0000008c02047220 */ /* 0x040fe20000410000 */
[----:B------:R-:W-:Y:S01]  /*daf0*/  F2FP.PACK_AB R140, R175, R172 ;  /* 0x000000acaf8c723e */ /* 0x000fe200000000ff */
[----:B------:R-:W-:Y:S02]  /*db00*/  FMUL.FTZ R77, R2, R77 ;  /* 0x0000004d024d7220 */ /* 0x000fe40000410000 */
[C---:B------:R-:W-:Y:S02]  /*db10*/  FMUL.FTZ R78, R0.reuse, R78 ;  /* 0x0000004e004e7220 */ /* 0x040fe40000410000 */
[----:B------:R-:W-:Y:S02]  /*db20*/  FMUL.FTZ R79, R0, R79 ;  /* 0x0000004f004f7220 */ /* 0x000fe40000410000 */
[C---:B------:R-:W-:Y:S05]  /*db30*/  HMMA.16816.F32 R4, R140.reuse, R12, R4 ;  /* 0x0000000c8c04723c */ /* 0x040fea0000001804 */
[C---:B------:R-:W-:Y:S02]  /*db40*/  FMUL.FTZ R80, R2.reuse, R80 ;  /* 0x0000005002507220 */ /* 0x040fe40000410000 */
[C---:B------:R-:W-:Y:S01]  /*db50*/  FMUL.FTZ R12, R2.reuse, R148 ;  /* 0x00000094020c7220 */ /* 0x040fe20000410000 */
[C---:B------:R-:W-:Y:S04]  /*db60*/  HMMA.16816.F32 R8, R140.reuse, R14, R8 ;  /* 0x0000000e8c08723c */ /* 0x040fe80000001808 */
[C---:B------:R-:W-:Y:S02]  /*db70*/  FMUL.FTZ R13, R2.reuse, R149 ;  /* 0x00000095020d7220 */ /* 0x040fe40000410000 */
[----:B------:R-:W-:Y:S02]  /*db80*/  FMUL.FTZ R81, R2, R81 ;  /* 0x0000005102517220 */ /* 0x000fe40000410000 */
[C---:B------:R-:W-:Y:S04]  /*db90*/  FMUL.FTZ R14, R0.reuse, R150 ;  /* 0x00000096000e7220 */ /* 0x040fe80000410000 */
[C---:B------:R-:W-:Y:S02]  /*dba0*/  FMUL.FTZ R15, R0.reuse, R151 ;  /* 0x00000097000f7220 */ /* 0x040fe40000410000 */
[----:B------:R-:W2:Y:S01]  /*dbb0*/  LDSM.16.MT88.4 R148, [R213+0x2100] ;  /* 0x00210000d594783b */ /* 0x000ea20000004200 */
[C---:B------:R-:W-:Y:S02]  /*dbc0*/  FMUL.FTZ R82, R0.reuse, R82 ;  /* 0x0000005200527220 */ /* 0x040fe40000410000 */
[----:B------:R-:W-:Y:S02]  /*dbd0*/  FMUL.FTZ R83, R0, R83 ;  /* 0x0000005300537220 */ /* 0x000fe40000410000 */
[C---:B------:R-:W-:Y:S03]  /*dbe0*/  HMMA.16816.F32 R12, R140.reuse, R20, R12 ;  /* 0x000000148c0c723c */ /* 0x040fe6000000180c */
[C---:B------:R-:W-:Y:S02]  /*dbf0*/  FMUL.FTZ R84, R2.reuse, R84 ;  /* 0x0000005402547220 */ /* 0x040fe40000410000 */
[C---:B------:R-:W-:Y:S02]  /*dc00*/  FMUL.FTZ R85, R2.reuse, R85 ;  /* 0x0000005502557220 */ /* 0x040fe40000410000 */
[C---:B------:R-:W-:Y:S01]  /*dc10*/  FMUL.FTZ R20, R2.reuse, R156 ;  /* 0x0000009c02147220 */ /* 0x040fe20000410000 */
[C---:B------:R-:W-:Y:S04]  /*dc20*/  HMMA.16816.F32 R16, R140.reuse, R22, R16 ;  /* 0x000000168c10723c */ /* 0x040fe80000001810 */
[----:B------:R-:W-:Y:S02]  /*dc30*/  FMUL.FTZ R21, R2, R157 ;  /* 0x0000009d02157220 */ /* 0x000fe40000410000 */
[C---:B------:R-:W-:Y:S02]  /*dc40*/  FMUL.FTZ R86, R0.reuse, R86 ;  /* 0x0000005600567220 */ /* 0x040fe40000410000 */
[C---:B------:R-:W-:Y:S04]  /*dc50*/  FMUL.FTZ R22, R0.reuse, R158 ;  /* 0x0000009e00167220 */ /* 0x040fe80000410000 */
[C---:B------:R-:W-:Y:S02]  /*dc60*/  FMUL.FTZ R23, R0.reuse, R159 ;  /* 0x0000009f00177220 */ /* 0x040fe40000410000 */
[----:B------:R-:W-:Y:S01]  /*dc70*/  LDSM.16.MT88.4 R156, [R214+0x900] ;  /* 0x00090000d69c783b */ /* 0x000fe20000004200 */
[----:B------:R-:W-:Y:S02]  /*dc80*/  FMUL.FTZ R87, R0, R87 ;  /* 0x0000005700577220 */ /* 0x000fe40000410000 */
[C---:B------:R-:W-:Y:S02]  /*dc90*/  FMUL.FTZ R88, R2.reuse, R88 ;  /* 0x0000005802587220 */ /* 0x040fe40000410000 */
[C---:B------:R-:W-:Y:S03]  /*dca0*/  HMMA.16816.F32 R20, R140.reuse, R28, R20 ;  /* 0x0000001c8c14723c */ /* 0x040fe60000001814 */
[----:B------:R-:W-:Y:S02]  /*dcb0*/  FMUL.FTZ R89, R2, R89 ;  /* 0x0000005902597220 */ /* 0x000fe40000410000 */
[----:B------:R-:W-:Y:S02]  /*dcc0*/  FMUL.FTZ R90, R0, R90 ;  /* 0x0000005a005a7220 */ /* 0x000fe40000410000 */
[C---:B------:R-:W-:Y:S01]  /*dcd0*/  FMUL.FTZ R28, R2.reuse, R164 ;  /* 0x000000a4021c7220 */ /* 0x040fe20000410000 */
[C---:B------:R-:W-:Y:S04]  /*dce0*/  HMMA.16816.F32 R24, R140.reuse, R30, R24 ;  /* 0x0000001e8c18723c */ /* 0x040fe80000001818 */
[----:B------:R-:W-:Y:S02]  /*dcf0*/  FMUL.FTZ R29, R2, R165 ;  /* 0x000000a5021d7220 */ /* 0x000fe40000410000 */
[C---:B------:R-:W-:Y:S02]  /*dd00*/  FMUL.FTZ R91, R0.reuse, R91 ;  /* 0x0000005b005b7220 */ /* 0x040fe40000410000 */
[C---:B------:R-:W-:Y:S04]  /*dd10*/  FMUL.FTZ R30, R0.reuse, R166 ;  /* 0x000000a6001e7220 */ /* 0x040fe80000410000 */
[----:B------:R-:W-:Y:S02]  /*dd20*/  FMUL.FTZ R31, R0, R167 ;  /* 0x000000a7001f7220 */ /* 0x000fe40000410000 */
[----:B------:R-:W-:Y:S01]  /*dd30*/  LDSM.16.MT88.4 R164, [R213+0x4900] ;  /* 0x00490000d5a4783b */ /* 0x000fe20000004200 */
[C---:B------:R-:W-:Y:S02]  /*dd40*/  FMUL.FTZ R92, R2.reuse, R92 ;  /* 0x0000005c025c7220 */ /* 0x040fe40000410000 */
[----:B------:R-:W-:Y:S02]  /*dd50*/  FMUL.FTZ R93, R2, R93 ;  /* 0x0000005d025d7220 */ /* 0x000fe40000410000 */
        /* <DEDUP_REMOVED lines=30> */
[----:B------:R-:W-:Y:S02]  /*df40*/  FMUL.FTZ R112, R2, R112 ;  /* 0x0000007002707220 */ /* 0x000fe40000410000 */
[C---:B--2---:R-:W-:Y:S04]  /*df50*/  HMMA.16816.F32 R60, R140.reuse, R148, R60 ;  /* 0x000000948c3c723c */ /* 0x044fe8000000183c */
[--C-:B------:R-:W-:Y:S02]  /*df60*/  FFMA.FTZ R134, R180, c[0x0][0x2d0], -R133.reuse ;  /* 0x0000b400b4867a23 */ /* 0x100fe40000010885 */
[----:B------:R-:W-:Y:S02]  /*df70*/  FMUL.FTZ R113, R2, R113 ;  /* 0x0000007102717220 */ /* 0x000fe40000410000 */
[C---:B------:R-:W-:Y:S01]  /*df80*/  HMMA.16816.F32 R64, R140.reuse, R150, R64 ;  /* 0x000000968c40723c */ /* 0x040fe20000001840 */
[----:B------:R2:W4:Y:S01]  /*df90*/  MUFU.EX2 R244, R134 ;  /* 0x0000008600f47308 */ /* 0x0005220000000800 */
[----:B------:R-:W5:Y:S02]  /*dfa0*/  LDSM.16.MT88.4 R148, [R216+0x4100] ;  /* 0x00410000d894783b */ /* 0x000f640000004200 */
        /* <DEDUP_REMOVED lines=9> */
[C---:B------:R-:W-:Y:S01]  /*e040*/  FMUL.FTZ R120, R2.reuse, R120 ;  /* 0x0000007802787220 */ /* 0x040fe20000410000 */
[C---:B-1----:R-:W-:Y:S03]  /*e050*/  HMMA.16816.F32 R76, R140.reuse, R144, R76 ;  /* 0x000000908c4c723c */ /* 0x042fe6000000184c */
[--C-:B--2---:R-:W-:Y:S02]  /*e060*/  FFMA.FTZ R134, R181, c[0x0][0x2d0], -R192.reuse ;  /* 0x0000b400b5867a23 */ /* 0x104fe400000108c0 */
[----:B------:R-:W-:Y:S02]  /*e070*/  FMUL.FTZ R121, R2, R121 ;  /* 0x0000007902797220 */ /* 0x000fe40000410000 */
[----:B------:R1:W-:Y:S01]  /*e080*/  MUFU.EX2 R243, R134 ;  /* 0x0000008600f37308 */ /* 0x0003e20000000800 */
[C---:B------:R-:W-:Y:S01]  /*e090*/  HMMA.16816.F32 R80, R140.reuse, R146, R80 ;  /* 0x000000928c50723c */ /* 0x040fe20000001850 */
[----:B------:R-:W2:Y:S03]  /*e0a0*/  LDSM.16.MT88.4 R144, [R213+0x6100] ;  /* 0x00610000d590783b */ /* 0x000ea60000004200 */
[C---:B------:R-:W-:Y:S02]  /*e0b0*/  FMUL.FTZ R122, R0.reuse, R122 ;  /* 0x0000007a007a7220 */ /* 0x040fe40000410000 */
[----:B------:R-:W-:Y:S02]  /*e0c0*/  FMUL.FTZ R123, R0, R123 ;  /* 0x0000007b007b7220 */ /* 0x000fe40000410000 */
[C---:B------:R-:W-:Y:S01]  /*e0d0*/  FMUL.FTZ R124, R2.reuse, R124 ;  /* 0x0000007c027c7220 */ /* 0x040fe20000410000 */
[C---:B-----5:R-:W-:Y:S03]  /*e0e0*/  HMMA.16816.F32 R84, R140.reuse, R148, R84 ;  /* 0x000000948c54723c */ /* 0x060fe60000001854 */
[----:B------:R-:W-:Y:S02]  /*e0f0*/  FMUL.FTZ R125, R2, R125 ;  /* 0x0000007d027d7220 */ /* 0x000fe40000410000 */
[C---:B------:R-:W-:Y:S02]  /*e100*/  FMUL.FTZ R126, R0.reuse, R126 ;  /* 0x0000007e007e7220 */ /* 0x040fe40000410000 */
[----:B------:R-:W-:Y:S01]  /*e110*/  FMUL.FTZ R127, R0, R127 ;  /* 0x0000007f007f7220 */ /* 0x000fe20000410000 */
[C---:B------:R-:W-:Y:S01]  /*e120*/  HMMA.16816.F32 R88, R140.reuse, R150, R88 ;  /* 0x000000968c58723c */ /* 0x040fe20000001858 */
[----:B------:R-:W5:Y:S03]  /*e130*/  LDSM.16.MT88.4 R148, [R214+0x6100] ;  /* 0x00610000d694783b */ /* 0x000f660000004200 */
[----:B------:R-:W-:Y:S02]  /*e140*/  FMUL.FTZ R128, R2, R128 ;  /* 0x0000008002807220 */ /* 0x000fe40000410000 */
[--C-:B-1----:R-:W-:Y:S02]  /*e150*/  FFMA.FTZ R134, R182, c[0x0][0x2d0], -R192.reuse ;  /* 0x0000b400b6867a23 */ /* 0x102fe400000108c0 */
[C---:B---3--:R-:W-:Y:S02]  /*e160*/  HMMA.16816.F32 R92, R140.reuse, R152, R92 ;  /* 0x000000988c5c723c */ /* 0x048fe4000000185c */
[----:B------:R1:W3:Y:S02]  /*e170*/  MUFU.EX2 R211, R134 ;  /* 0x0000008600d37308 */ /* 0x0002e40000000800 */
[----:B------:R-:W-:Y:S02]  /*e180*/  FMUL.FTZ R129, R2, R129 ;  /* 0x0000008102817220 */ /* 0x000fe40000410000 */
[C---:B------:R-:W-:Y:S02]  /*e190*/  FMUL.FTZ R130, R0.reuse, R130 ;  /* 0x0000008200827220 */ /* 0x040fe40000410000 */
[C---:B------:R-:W-:Y:S01]  /*e1a0*/  HMMA.16816.F32 R96, R140.reuse, R154, R96 ;  /* 0x0000009a8c60723c */ /* 0x040fe20000001860 */
[----:B------:R-:W3:Y:S03]  /*e1b0*/  LDSM.16.MT88.4 R152, [R216+0x6100] ;  /* 0x00610000d898783b */ /* 0x000ee60000004200 */
[----:B------:R-:W-:Y:S04]  /*e1c0*/  FMUL.FTZ R131, R0, R131 ;  /* 0x0000008300837220 */ /* 0x000fe80000410000 */
[C---:B--2---:R-:W-:Y:S08]  /*e1d0*/  HMMA.16816.F32 R100, R140.reuse, R144, R100 ;  /* 0x000000908c64723c */ /* 0x044ff00000001864 */
[C---:B------:R-:W-:Y:S01]  /*e1e0*/  HMMA.16816.F32 R104, R140.reuse, R146, R104 ;  /* 0x000000928c68723c */ /* 0x040fe20000001868 */
[----:B------:R-:W2:Y:S03]  /*e1f0*/  LDSM.16.MT88.4 R144, [R215+0x6100] ;  /* 0x00610000d790783b */ /* 0x000ea60000004200 */
[--C-:B-1----:R-:W-:Y:S04]  /*e200*/  FFMA.FTZ R134, R183, c[0x0][0x2d0], -R133.reuse ;  /* 0x0000b400b7867a23 */ /* 0x102fe80000010885 */
[----:B------:R1:W-:Y:S01]  /*e210*/  MUFU.EX2 R210, R134 ;  /* 0x0000008600d27308 */ /* 0x0003e20000000800 */
[C---:B-----5:R-:W-:Y:S08]  /*e220*/  HMMA.16816.F32 R108, R140.reuse, R148, R108 ;  /* 0x000000948c6c723c */ /* 0x060ff0000000186c */
[C---:B------:R-:W-:Y:S01]  /*e230*/  HMMA.16816.F32 R112, R140.reuse, R150, R112 ;  /* 0x000000968c70723c */ /* 0x040fe20000001870 */
[----:B------:R-:W5:Y:S07]  /*e240*/  LDSM.16.MT88.4 R148, [R213+0x900] ;  /* 0x00090000d594783b */ /* 0x000f6e0000004200 */
[C---:B---3--:R-:W-:Y:S04]  /*e250*/  HMMA.16816.F32 R116, R140.reuse, R152, R116 ;  /* 0x000000988c74723c */ /* 0x048fe80000001874 */
[--C-:B-1----:R-:W-:Y:S04]  /*e260*/  FFMA.FTZ R134, R184, c[0x0][0x2d0], -R133.reuse ;  /* 0x0000b400b8867a23 */ /* 0x102fe80000010885 */
[C---:B------:R-:W-:Y:S01]  /*e270*/  HMMA.16816.F32 R120, R140.reuse, R154, R120 ;  /* 0x0000009a8c78723c */ /* 0x040fe20000001878 */
[----:B------:R-:W1:Y:S01]  /*e280*/  LDSM.16.MT88.4 R152, [R216+0x900] ;  /* 0x00090000d898783b */ /* 0x000e620000004200 */
[----:B------:R3:W3:Y:S06]  /*e290*/  MUFU.EX2 R209, R134 ;  /* 0x0000008600d17308 */ /* 0x0006ec0000000800 */
[C---:B--2---:R-:W-:Y:S08]  /*e2a0*/  HMMA.16816.F32 R124, R140.reuse, R144, R124 ;  /* 0x000000908c7c723c */ /* 0x044ff0000000187c */
[----:B------:R-:W-:Y:S01]  /*e2b0*/  HMMA.16816.F32 R128, R140, R146, R128 ;  /* 0x000000928c80723c */ /* 0x000fe20000001880 */
[----:B------:R-:W2:Y:S06]  /*e2c0*/  LDSM.16.MT88.4 R144, [R213+0x2900] ;  /* 0x00290000d590783b */ /* 0x000eac0000004200 */
[----:B------:R-:W-:Y:S02]  /*e2d0*/  F2FP.PACK_AB R140, R246, R247 ;  /* 0x000000f7f68c723e */ /* 0x000fe400000000ff */
[----:B----4-:R-:W-:Y:S03]  /*e2e0*/  F2FP.PACK_AB R141, R244, R245 ;  /* 0x000000f5f48d723e */ /* 0x010fe600000000ff */
[----:B------:R-:W-:Y:S01]  /*e2f0*/  F2FP.PACK_AB R142, R211, R243 ;  /* 0x000000f3d38e723e */ /* 0x000fe200000000ff */
[--C-:B---3--:R-:W-:Y:S01]  /*e300*/  FFMA.FTZ R134, R185, c[0x0][0x2d0], -R192.reuse ;  /* 0x0000b400b9867a23 */ /* 0x108fe200000108c0 */
[----:B------:R-:W-:Y:S03]  /*e310*/  F2FP.PACK_AB R143, R209, R210 ;  /* 0x000000d2d18f723e */ /* 0x000fe600000000ff */
[----:B------:R3:W-:Y:S04]  /*e320*/  MUFU.EX2 R203, R134 ;  /* 0x0000008600cb7308 */ /* 0x0007e80000000800 */
[C---:B-----5:R-:W-:Y:S08]  /*e330*/  HMMA.16816.F32 R4, R140.reuse, R148, R4 ;  /* 0x000000948c04723c */ /* 0x060ff00000001804 */
[C---:B------:R-:W-:Y:S01]  /*e340*/  HMMA.16816.F32 R8, R140.reuse, R150, R8 ;  /* 0x000000968c08723c */ /* 0x040fe20000001808 */
[----:B------:R-:W4:Y:S07]  /*e350*/  LDSM.16.MT88.4 R148, [R214+0x2900] ;  /* 0x00290000d694783b */ /* 0x000f2e0000004200 */
[C---:B------:R-:W-:Y:S04]  /*e360*/  HMMA.16816.F32 R12, R140.reuse, R156, R12 ;  /* 0x0000009c8c0c723c */ /* 0x040fe8000000180c */
[--C-:B---3--:R-:W-:Y:S04]  /*e370*/  FFMA.FTZ R134, R186, c[0x0][0x2d0], -R192.reuse ;  /* 0x0000b400ba867a23 */ /* 0x108fe800000108c0 */
[C---:B------:R-:W-:Y:S01]  /*e380*/  HMMA.16816.F32 R16, R140.reuse, R158, R16 ;  /* 0x0000009e8c10723c */ /* 0x040fe20000001810 */
[----:B------:R-:W-:Y:S01]  /*e390*/  LDSM.16.MT88.4 R156, [R215+0x2900] ;  /* 0x00290000d79c783b */ /* 0x000fe20000004200 */
[----:B------:R3:W5:Y:S06]  /*e3a0*/  MUFU.EX2 R202, R134 ;  /* 0x0000008600ca7308 */ /* 0x00076c0000000800 */
[C---:B-1----:R-:W-:Y:S08]  /*e3b0*/  HMMA.16816.F32 R20, R140.reuse, R152, R20 ;  /* 0x000000988c14723c */ /* 0x042ff00000001814 */
[C---:B------:R-:W-:Y:S01]  /*e3c0*/  HMMA.16816.F32 R24, R140.reuse, R154, R24 ;  /* 0x0000009a8c18723c */ /* 0x040fe20000001818 */
[----:B------:R-:W1:Y:S07]  /*e3d0*/  LDSM.16.MT88.4 R152, [R216+0x2900] ;  /* 0x00290000d898783b */ /* 0x000e6e0000004200 */
[C---:B------:R-:W-:Y:S04]  /*e3e0*/  HMMA.16816.F32 R28, R140.reuse, R160, R28 ;  /* 0x000000a08c1c723c */ /* 0x040fe8000000181c */
[--C-:B---3--:R-:W-:Y:S04]  /*e3f0*/  FFMA.FTZ R134, R187, c[0x0][0x2d0], -R133.reuse ;  /* 0x0000b400bb867a23 */ /* 0x108fe80000010885 */
[C---:B------:R-:W-:Y:S01]  /*e400*/  HMMA.16816.F32 R32, R140.reuse, R162, R32 ;  /* 0x000000a28c20723c */ /* 0x040fe20000001820 */
[----:B------:R-:W3:Y:S01]  /*e410*/  LDSM.16.MT88.4 R160, [R216+0x4900] ;  /* 0x00490000d8a0783b */ /* 0x000ee20000004200 */
[----:B------:R1:W-:Y:S06]  /*e420*/  MUFU.EX2 R201, R134 ;  /* 0x0000008600c97308 */ /* 0x0003ec0000000800 */
[C---:B--2---:R-:W-:Y:S08]  /*e430*/  HMMA.16816.F32 R36, R140.reuse, R144, R36 ;  /* 0x000000908c24723c */ /* 0x044ff00000001824 */
        /* <DEDUP_REMOVED lines=9> */
[----:B------:R-:W1:Y:S07]  /*e4d0*/  LDSM.16.MT88.4 R152, [R214+0x6900] ;  /* 0x00690000d698783b */ /* 0x000e6e0000004200 */
[C---:B------:R-:W-:Y:S04]  /*e4e0*/  HMMA.16816.F32 R60, R140.reuse, R156, R60 ;  /* 0x0000009c8c3c723c */ /* 0x040fe8000000183c */
[--C-:B----4-:R-:W-:Y:S01]  /*e4f0*/  FFMA.FTZ R134, R189, c[0x0][0x2d0], -R192.reuse ;  /* 0x0000b400bd867a23 */ /* 0x110fe200000108c0 */
[----:B------:R-:W-:Y:S03]  /*e500*/  MOV R189, R178 ;  /* 0x000000b200bd7202 */ /* 0x000fe60000000f00 */
[C---:B------:R-:W-:Y:S01]  /*e510*/  HMMA.16816.F32 R64, R140.reuse, R158, R64 ;  /* 0x0000009e8c40723c */ /* 0x040fe20000001840 */
[----:B------:R-:W4:Y:S01]  /*e520*/  LDSM.16.MT88.4 R156, [R216+0x6900] ;  /* 0x00690000d89c783b */ /* 0x000f220000004200 */
[----:B------:R1:W-:Y:S06]  /*e530*/  MUFU.EX2 R188, R134 ;  /* 0x0000008600bc7308 */ /* 0x0003ec0000000800 */
[C---:B------:R-:W-:Y:S08]  /*e540*/  HMMA.16816.F32 R68, R140.reuse, R164, R68 ;  /* 0x000000a48c44723c */ /* 0x040ff00000001844 */
[C---:B------:R-:W-:Y:S01]  /*e550*/  HMMA.16816.F32 R72, R140.reuse, R166, R72 ;  /* 0x000000a68c48723c */ /* 0x040fe20000001848 */
[----:B------:R-:W-:Y:S07]  /*e560*/  LDSM.16.MT88.4 R164, [R215+0x1100] ;  /* 0x00110000d7a4783b */ /* 0x000fee0000004200 */
[C---:B------:R-:W-:Y:S04]  /*e570*/  HMMA.16816.F32 R76, R140.reuse, R168, R76 ;  /* 0x000000a88c4c723c */ /* 0x040fe8000000184c */
[--C-:B-1----:R-:W-:Y:S01]  /*e580*/  FFMA.FTZ R134, R190, c[0x0][0x2d0], -R192.reuse ;  /* 0x0000b400be867a23 */ /* 0x102fe200000108c0 */
[----:B------:R-:W-:Y:S03]  /*e590*/  MOV R190, R174 ;  /* 0x000000ae00be7202 */ /* 0x000fe60000000f00 */
[C---:B------:R-:W-:Y:S01]  /*e5a0*/  HMMA.16816.F32 R80, R140.reuse, R170, R80 ;  /* 0x000000aa8c50723c */ /* 0x040fe20000001850 */
[----:B------:R-:W-:Y:S01]  /*e5b0*/  LDSM.16.MT88.4 R168, [R214+0x5100] ;  /* 0x00510000d6a8783b */ /* 0x000fe20000004200 */
[----:B------:R1:W1:Y:S06]  /*e5c0*/  MUFU.EX2 R187, R134 ;  /* 0x0000008600bb7308 */ /* 0x00026c0000000800 */
[C---:B---3--:R-:W-:Y:S08]  /*e5d0*/  HMMA.16816.F32 R84, R140.reuse, R160, R84 ;  /* 0x000000a08c54723c */ /* 0x048ff00000001854 */
[C---:B------:R-:W-:Y:S01]  /*e5e0*/  HMMA.16816.F32 R88, R140.reuse, R162, R88 ;  /* 0x000000a28c58723c */ /* 0x040fe20000001858 */
[----:B------:R-:W-:Y:S07]  /*e5f0*/  LDSM.16.MT88.4 R160, [R214+0x1100] ;  /* 0x00110000d6a0783b */ /* 0x000fee0000004200 */
[C---:B--2---:R-:W-:Y:S04]  /*e600*/  HMMA.16816.F32 R92, R140.reuse, R144, R92 ;  /* 0x000000908c5c723c */ /* 0x044fe8000000185c */
[--C-:B-1----:R-:W-:Y:S01]  /*e610*/  FFMA.FTZ R134, R191, c[0x0][0x2d0], -R133.reuse ;  /* 0x0000b400bf867a23 */ /* 0x102fe20000010885 */
[----:B------:R-:W-:Y:S03]  /*e620*/  MOV R191, R137 ;  /* 0x0000008900bf7202 */ /* 0x000fe60000000f00 */
[C---:B------:R-:W-:Y:S01]  /*e630*/  HMMA.16816.F32 R96, R140.reuse, R146, R96 ;  /* 0x000000928c60723c */ /* 0x040fe20000001860 */
[----:B------:R-:W1:Y:S01]  /*e640*/  LDSM.16.MT88.4 R144, [R215+0x6900] ;  /* 0x00690000d790783b */ /* 0x000e620000004200 */
[----:B------:R2:W-:Y:S06]  /*e650*/  MUFU.EX2 R186, R134 ;  /* 0x0000008600ba7308 */ /* 0x0005ec0000000800 */
[C---:B------:R-:W-:Y:S08]  /*e660*/  HMMA.16816.F32 R100, R140.reuse, R148, R100 ;  /* 0x000000948c64723c */ /* 0x040ff00000001864 */
[C---:B------:R-:W-:Y:S01]  /*e670*/  HMMA.16816.F32 R104, R140.reuse, R150, R104 ;  /* 0x000000968c68723c */ /* 0x040fe20000001868 */
[----:B------:R-:W3:Y:S07]  /*e680*/  LDSM.16.MT88.4 R148, [R213+0x1100] ;  /* 0x00110000d594783b */ /* 0x000eee0000004200 */
[C---:B------:R-:W-:Y:S04]  /*e690*/  HMMA.16816.F32 R108, R140.reuse, R152, R108 ;  /* 0x000000988c6c723c */ /* 0x040fe8000000186c */
[--C-:B--2---:R-:W-:Y:S01]  /*e6a0*/  FFMA.FTZ R134, R196, c[0x0][0x2d0], -R133.reuse ;  /* 0x0000b400c4867a23 */ /* 0x104fe20000010885 */
[----:B------:R-:W-:Y:S03]  /*e6b0*/  MOV R196, R175 ;  /* 0x000000af00c47202 */ /* 0x000fe60000000f00 */
[C---:B------:R-:W-:Y:S01]  /*e6c0*/  HMMA.16816.F32 R112, R140.reuse, R154, R112 ;  /* 0x0000009a8c70723c */ /* 0x040fe20000001870 */
[----:B------:R-:W2:Y:S01]  /*e6d0*/  LDSM.16.MT88.4 R152, [R216+0x1100] ;  /* 0x00110000d898783b */ /* 0x000ea20000004200 */
[----:B------:R3:W2:Y:S06]  /*e6e0*/  MUFU.EX2 R185, R134 ;  /* 0x0000008600b97308 */ /* 0x0006ac0000000800 */
[C---:B----4-:R-:W-:Y:S08]  /*e6f0*/  HMMA.16816.F32 R116, R140.reuse, R156, R116 ;  /* 0x0000009c8c74723c */ /* 0x050ff00000001874 */
[C---:B------:R-:W-:Y:S01]  /*e700*/  HMMA.16816.F32 R120, R140.reuse, R158, R120 ;  /* 0x0000009e8c78723c */ /* 0x040fe20000001878 */
[----:B------:R-:W-:Y:S07]  /*e710*/  LDSM.16.MT88.4 R156, [R216+0x3100] ;  /* 0x00310000d89c783b */ /* 0x000fee0000004200 */
[C---:B-1----:R-:W-:Y:S04]  /*e720*/  HMMA.16816.F32 R124, R140.reuse, R144, R124 ;  /* 0x000000908c7c723c */ /* 0x042fe8000000187c */
[--C-:B---3--:R-:W-:Y:S02]  /*e730*/  FFMA.FTZ R134, R197, c[0x0][0x2d0], -R192.reuse ;  /* 0x0000b400c5867a23 */ /* 0x108fe400000108c0 */
[----:B------:R-:W3:Y:S02]  /*e740*/  LDL.LU R197, [R1+0x4] ;  /* 0x0000040001c57983 */ /* 0x000ee40000300800 */
[----:B------:R-:W-:Y:S01]  /*e750*/  HMMA.16816.F32 R128, R140, R146, R128 ;  /* 0x000000928c80723c */ /* 0x000fe20000001880 */
[----:B------:R1:W-:Y:S01]  /*e760*/  MUFU.EX2 R184, R134 ;  /* 0x0000008600b87308 */ /* 0x0003e20000000800 */
[----:B------:R-:W4:Y:S05]  /*e770*/  LDSM.16.MT88.4 R144, [R213+0x3100] ;  /* 0x00310000d590783b */ /* 0x000f2a0000004200 */
[----:B-----5:R-:W-:Y:S02]  /*e780*/  F2FP.PACK_AB R140, R202, R203 ;  /* 0x000000cbca8c723e */ /* 0x020fe400000000ff */
[----:B------:R-:W-:Y:S03]  /*e790*/  F2FP.PACK_AB R141, R200, R201 ;  /* 0x000000c9c88d723e */ /* 0x000fe600000000ff */
[----:B------:R-:W-:Y:S02]  /*e7a0*/  F2FP.PACK_AB R142, R187, R188 ;  /* 0x000000bcbb8e723e */ /* 0x000fe400000000ff */
[----:B--2---:R-:W-:Y:S07]  /*e7b0*/  F2FP.PACK_AB R143, R185, R186 ;  /* 0x000000bab98f723e */ /* 0x004fee00000000ff */
[C---:B------:R-:W-:Y:S03]  /*e7c0*/  HMMA.16816.F32 R4, R140.reuse, R148, R4 ;  /* 0x000000948c04723c */ /* 0x040fe60000001804 */
[--C-:B-1----:R-:W-:Y:S01]  /*e7d0*/  FFMA.FTZ R134, R193, c[0x0][0x2d0], -R192.reuse ;  /* 0x0000b400c1867a23 */ /* 0x102fe200000108c0 */
[----:B------:R-:W-:Y:S02]  /*e7e0*/  MOV R193, R177 ;  /* 0x000000b100c17202 */ /* 0x000fe40000000f00 */
[----:B------:R-:W-:Y:S02]  /*e7f0*/  LDSM.16.MT88.4 R176, [R214+0x3900] ;  /* 0x00390000d6b0783b */ /* 0x000fe40000004200 */
[C---:B------:R-:W-:Y:S01]  /*e800*/  HMMA.16816.F32 R8, R140.reuse, R150, R8 ;  /* 0x000000968c08723c */ /* 0x040fe20000001808 */
[----:B------:R1:W2:Y:S05]  /*e810*/  MUFU.EX2 R183, R134 ;  /* 0x0000008600b77308 */ /* 0x0002aa0000000800 */
[----:B------:R-:W5:Y:S02]  /*e820*/  LDSM.16.MT88.4 R148, [R214+0x3100] ;  /* 0x00310000d694783b */ /* 0x000f640000004200 */
[C---:B------:R-:W-:Y:S08]  /*e830*/  HMMA.16816.F32 R12, R140.reuse, R160, R12 ;  /* 0x000000a08c0c723c */ /* 0x040ff0000000180c */
[C---:B------:R-:W-:Y:S01]  /*e840*/  HMMA.16816.F32 R16, R140.reuse, R162, R16 ;  /* 0x000000a28c10723c */ /* 0x040fe20000001810 */
[----:B------:R-:W2:Y:S07]  /*e850*/  LDSM.16.MT88.4 R160, [R215+0x3100] ;  /* 0x00310000d7a0783b */ /* 0x000eae0000004200 */
[C---:B------:R-:W-:Y:S04]  /*e860*/  HMMA.16816.F32 R20, R140.reuse, R152, R20 ;  /* 0x000000988c14723c */ /* 0x040fe80000001814 */
[--C-:B-1----:R-:W-:Y:S02]  /*e870*/  FFMA.FTZ R134, R194, c[0x0][0x2d0], -R133.reuse ;  /* 0x0000b400c2867a23 */ /* 0x102fe40000010885 */
[----:B------:R-:W3:Y:S02]  /*e880*/  LDL.LU R194, [R1] ;  /* 0x0000000001c27983 */ /* 0x000ee40000300800 */
[C---:B------:R-:W-:Y:S01]  /*e890*/  HMMA.16816.F32 R24, R140.reuse, R154, R24 ;  /* 0x0000009a8c18723c */ /* 0x040fe20000001818 */
[----:B------:R1:W-:Y:S01]  /*e8a0*/  MUFU.EX2 R182, R134 ;  /* 0x0000008600b67308 */ /* 0x0003e20000000800 */
[----:B------:R-:W5:Y:S06]  /*e8b0*/  LDSM.16.MT88.4 R152, [R213+0x5100] ;  /* 0x00510000d598783b */ /* 0x000f6c0000004200 */
[C---:B------:R-:W-:Y:S08]  /*e8c0*/  HMMA.16816.F32 R28, R140.reuse, R164, R28 ;  /* 0x000000a48c1c723c */ /* 0x040ff0000000181c */
[C---:B------:R-:W-:Y:S01]  /*e8d0*/  HMMA.16816.F32 R32, R140.reuse, R166, R32 ;  /* 0x000000a68c20723c */ /* 0x040fe20000001820 */
[----:B------:R-:W5:Y:S07]  /*e8e0*/  LDSM.16.MT88.4 R164, [R216+0x5100] ;  /* 0x00510000d8a4783b */ /* 0x000f6e0000004200 */
[C---:B----4-:R-:W-:Y:S04]  /*e8f0*/  HMMA.16816.F32 R36, R140.reuse, R144, R36 ;  /* 0x000000908c24723c */ /* 0x050fe80000001824 */
[--C-:B-1----:R-:W-:Y:S01]  /*e900*/  FFMA.FTZ R134, R195, c[0x0][0x2d0], -R133.reuse ;  /* 0x0000b400c3867a23 */ /* 0x102fe20000010885 */
[----:B------:R-:W-:Y:S01]  /*e910*/  MOV R195, R172 ;  /* 0x000000ac00c37202 */ /* 0x000fe20000000f00 */
[----:B------:R-:W-:Y:S01]  /*e920*/  FFMA.FTZ R133, R136, c[0x0][0x2d0], -R133 ;  /* 0x0000b40088857a23 */ /* 0x000fe20000010885 */
[----:B------:R-:W-:Y:S01]  /*e930*/  LDSM.16.MT88.4 R172, [R213+0x3900] ;  /* 0x00390000d5ac783b */ /* 0x000fe20000004200 */
[C---:B------:R-:W-:Y:S01]  /*e940*/  HMMA.16816.F32 R40, R140.reuse, R146, R40 ;  /* 0x000000928c28723c */ /* 0x040fe20000001828 */
[----:B------:R-:W1:Y:S03]  /*e950*/  MUFU.EX2 R181, R134 ;  /* 0x0000008600b57308 */ /* 0x000e660000000800 */
[----:B--2---:R-:W-:Y:S03]  /*e960*/  F2FP.PACK_AB R136, R183, R184 ;  /* 0x000000b8b788723e */ /* 0x004fe600000000ff */
[----:B------:R-:W2:Y:S01]  /*e970*/  LDSM.16.MT88.4 R144, [R215+0x5100] ;  /* 0x00510000d790783b */ /* 0x000ea20000004200 */
[C---:B-----5:R-:W-:Y:S03]  /*e980*/  HMMA.16816.F32 R44, R140.reuse, R148, R44 ;  /* 0x000000948c2c723c */ /* 0x060fe6000000182c */
[----:B------:R-:W4:Y:S05]  /*e990*/  MUFU.EX2 R133, R133 ;  /* 0x0000008500857308 */ /* 0x000f2a0000000800 */
[C---:B------:R-:W-:Y:S01]  /*e9a0*/  HMMA.16816.F32 R48, R140.reuse, R150, R48 ;  /* 0x000000968c30723c */ /* 0x040fe20000001830 */
[----:B------:R-:W5:Y:S07]  /*e9b0*/  LDSM.16.MT88.4 R148, [R213+0x7100] ;  /* 0x00710000d594783b */ /* 0x000f6e0000004200 */
[C---:B------:R-:W-:Y:S04]  /*e9c0*/  HMMA.16816.F32 R52, R140.reuse, R156, R52 ;  /* 0x0000009c8c34723c */ /* 0x040fe80000001834 */
[----:B-1----:R-:W-:Y:S01]  /*e9d0*/  F2FP.PACK_AB R137, R181, R182 ;  /* 0x000000b6b589723e */ /* 0x002fe200000000ff */
[--C-:B------:R-:W-:Y:S03]  /*e9e0*/  FFMA.FTZ R134, R198, c[0x0][0x2d0], -R192.reuse ;  /* 0x0000b400c6867a23 */ /* 0x100fe600000108c0 */
[C---:B------:R-:W-:Y:S01]  /*e9f0*/  HMMA.16816.F32 R56, R140.reuse, R158, R56 ;  /* 0x0000009e8c38723c */ /* 0x040fe20000001838 */
[----:B------:R-:W-:Y:S01]  /*ea00*/  LDSM.16.MT88.4 R156, [R216+0x7100] ;  /* 0x00710000d89c783b */ /* 0x000fe20000004200 */
[----:B------:R1:W-:Y:S02]  /*ea10*/  MUFU.EX2 R180, R134 ;  /* 0x0000008600b47308 */ /* 0x0003e40000000800 */
[----:B----4-:R-:W-:Y:S04]  /*ea20*/  F2FP.PACK_AB R139, R133, R135 ;  /* 0x00000087858b723e */ /* 0x010fe800000000ff */
[C---:B------:R-:W-:Y:S08]  /*ea30*/  HMMA.16816.F32 R60, R140.reuse, R160, R60 ;  /* 0x000000a08c3c723c */ /* 0x040ff0000000183c */
[C---:B------:R-:W-:Y:S01]  /*ea40*/  HMMA.16816.F32 R64, R140.reuse, R162, R64 ;  /* 0x000000a28c40723c */ /* 0x040fe20000001840 */
[----:B------:R-:W-:Y:S07]  /*ea50*/  LDSM.16.MT88.4 R160, [R214+0x1900] ;  /* 0x00190000d6a0783b */ /* 0x000fee0000004200 */
[C---:B------:R-:W-:Y:S04]  /*ea60*/  HMMA.16816.F32 R68, R140.reuse, R152, R68 ;  /* 0x000000988c44723c */ /* 0x040fe80000001844 */
[----:B-1----:R-:W-:Y:S04]  /*ea70*/  FFMA.FTZ R134, R199, c[0x0][0x2d0], -R192 ;  /* 0x0000b400c7867a23 */ /* 0x002fe800000108c0 */
[C---:B------:R-:W-:Y:S01]  /*ea80*/  HMMA.16816.F32 R72, R140.reuse, R154, R72 ;  /* 0x0000009a8c48723c */ /* 0x040fe20000001848 */
[----:B------:R-:W1:Y:S01]  /*ea90*/  LDSM.16.MT88.4 R152, [R214+0x7100] ;  /* 0x00710000d698783b */ /* 0x000e620000004200 */
[----:B------:R-:W4:Y:S06]  /*eaa0*/  MUFU.EX2 R134, R134 ;  /* 0x0000008600867308 */ /* 0x000f2c0000000800 */
[C---:B------:R-:W-:Y:S08]  /*eab0*/  HMMA.16816.F32 R76, R140.reuse, R168, R76 ;  /* 0x000000a88c4c723c */ /* 0x040ff0000000184c */
[C---:B------:R-:W-:Y:S01]  /*eac0*/  HMMA.16816.F32 R80, R140.reuse, R170, R80 ;  /* 0x000000aa8c50723c */ /* 0x040fe20000001850 */
[----:B------:R-:W-:Y:S07]  /*ead0*/  LDSM.16.MT88.4 R168, [R215+0x1900] ;  /* 0x00190000d7a8783b */ /* 0x000fee0000004200 */
[C---:B------:R-:W-:Y:S04]  /*eae0*/  HMMA.16816.F32 R84, R140.reuse, R164, R84 ;  /* 0x000000a48c54723c */ /* 0x040fe80000001854 */
[----:B----4-:R-:W-:Y:S04]  /*eaf0*/  F2FP.PACK_AB R138, R134, R180 ;  /* 0x000000b4868a723e */ /* 0x010fe800000000ff */
[C---:B------:R-:W-:Y:S01]  /*eb00*/  HMMA.16816.F32 R88, R140.reuse, R166, R88 ;  /* 0x000000a68c58723c */ /* 0x040fe20000001858 */
[----:B------:R-:W-:Y:S07]  /*eb10*/  LDSM.16.MT88.4 R164, [R216+0x1900] ;  /* 0x00190000d8a4783b */ /* 0x000fee0000004200 */
[C---:B--2---:R-:W-:Y:S08]  /*eb20*/  HMMA.16816.F32 R92, R140.reuse, R144, R92 ;  /* 0x000000908c5c723c */ /* 0x044ff0000000185c */
[C---:B------:R-:W-:Y:S01]  /*eb30*/  HMMA.16816.F32 R96, R140.reuse, R146, R96 ;  /* 0x000000928c60723c */ /* 0x040fe20000001860 */
[----:B------:R-:W2:Y:S07]  /*eb40*/  LDSM.16.MT88.4 R144, [R215+0x7100] ;  /* 0x00710000d790783b */ /* 0x000eae0000004200 */
[C---:B-----5:R-:W-:Y:S08]  /*eb50*/  HMMA.16816.F32 R100, R140.reuse, R148, R100 ;  /* 0x000000948c64723c */ /* 0x060ff00000001864 */
[C---:B------:R-:W-:Y:S01]  /*eb60*/  HMMA.16816.F32 R104, R140.reuse, R150, R104 ;  /* 0x000000968c68723c */ /* 0x040fe20000001868 */
[----:B------:R-:W4:Y:S07]  /*eb70*/  LDSM.16.MT88.4 R148, [R213+0x1900] ;  /* 0x00190000d594783b */ /* 0x000f2e0000004200 */
[C---:B-1----:R-:W-:Y:S08]  /*eb80*/  HMMA.16816.F32 R108, R140.reuse, R152, R108 ;  /* 0x000000988c6c723c */ /* 0x042ff0000000186c */
[C---:B------:R-:W-:Y:S08]  /*eb90*/  HMMA.16816.F32 R112, R140.reuse, R154, R112 ;  /* 0x0000009a8c70723c */ /* 0x040ff00000001870 */
[C---:B------:R-:W-:Y:S08]  /*eba0*/  HMMA.16816.F32 R116, R140.reuse, R156, R116 ;  /* 0x0000009c8c74723c */ /* 0x040ff00000001874 */
[C---:B------:R-:W-:Y:S08]  /*ebb0*/  HMMA.16816.F32 R120, R140.reuse, R158, R120 ;  /* 0x0000009e8c78723c */ /* 0x040ff00000001878 */
[C---:B--2---:R-:W-:Y:S08]  /*ebc0*/  HMMA.16816.F32 R124, R140.reuse, R144, R124 ;  /* 0x000000908c7c723c */ /* 0x044ff0000000187c */
[----:B------:R-:W-:Y:S08]  /*ebd0*/  HMMA.16816.F32 R128, R140, R146, R128 ;  /* 0x000000928c80723c */ /* 0x000ff00000001880 */
[C---:B----4-:R-:W-:Y:S01]  /*ebe0*/  HMMA.16816.F32 R140, R136.reuse, R148, R4 ;  /* 0x00000094888c723c */ /* 0x050fe20000001804 */
[----:B------:R-:W1:Y:S07]  /*ebf0*/  LDSM.16.MT88.4 R4, [R216+0x3900] ;  /* 0x00390000d804783b */ /* 0x000e6e0000004200 */
[C---:B------:R-:W-:Y:S01]  /*ec00*/  HMMA.16816.F32 R144, R136.reuse, R150, R8 ;  /* 0x000000968890723c */ /* 0x040fe20000001808 */
[----:B------:R-:W2:Y:S07]  /*ec10*/  LDSM.16.MT88.4 R8, [R215+0x3900] ;  /* 0x00390000d708783b */ /* 0x000eae0000004200 */
[C---:B------:R-:W-:Y:S01]  /*ec20*/  HMMA.16816.F32 R148, R136.reuse, R160, R12 ;  /* 0x000000a08894723c */ /* 0x040fe2000000180c */
[----:B------:R-:W4:Y:S03]  /*ec30*/  LDSM.16.MT88.4 R12, [R213+0x5900] ;  /* 0x00590000d50c783b */ /* 0x000f260000004200 */
[----:B---3--:R-:W-:Y:S04]  /*ec40*/  FFMA.FTZ R0, R0, R197, R193 ;  /* 0x000000c500007223 */ /* 0x008fe800000100c1 */
[C---:B------:R-:W-:Y:S01]  /*ec50*/  HMMA.16816.F32 R152, R136.reuse, R162, R16 ;  /* 0x000000a28898723c */ /* 0x040fe20000001810 */
[----:B------:R-:W3:Y:S03]  /*ec60*/  LDSM.16.MT88.4 R16, [R214+0x5900] ;  /* 0x00590000d610783b */ /* 0x000ee60000004200 */
[----:B------:R-:W-:Y:S04]  /*ec70*/  FADD.FTZ R0, R191, R0 ;  /* 0x00000000bf007221 */ /* 0x000fe80000010000 */
[C---:B------:R-:W-:Y:S01]  /*ec80*/  HMMA.16816.F32 R156, R136.reuse, R164, R20 ;  /* 0x000000a4889c723c */ /* 0x040fe20000001814 */
[----:B------:R-:W5:Y:S03]  /*ec90*/  LDSM.16.MT88.4 R20, [R216+0x5900] ;  /* 0x00590000d814783b */ /* 0x000f660000004200 */
[----:B------:R-:W-:Y:S04]  /*eca0*/  FADD.FTZ R0, R249, R0 ;  /* 0x00000000f9007221 */ /* 0x000fe80000010000 */
[C---:B------:R-:W-:Y:S01]  /*ecb0*/  HMMA.16816.F32 R160, R136.reuse, R166, R24 ;  /* 0x000000a688a0723c */ /* 0x040fe20000001818 */
[----:B------:R-:W1:Y:S03]  /*ecc0*/  LDSM.16.MT88.4 R24, [R215+0x5900] ;  /* 0x00590000d718783b */ /* 0x000e660000004200 */
[----:B------:R-:W-:Y:S04]  /*ecd0*/  FADD.FTZ R0, R248, R0 ;  /* 0x00000000f8007221 */ /* 0x000fe80000010000 */
[C---:B------:R-:W-:Y:S01]  /*ece0*/  HMMA.16816.F32 R164, R136.reuse, R168, R28 ;  /* 0x000000a888a4723c */ /* 0x040fe2000000181c */
[----:B------:R-:W1:Y:S07]  /*ecf0*/  LDSM.16.MT88.4 R28, [R213+0x7900] ;  /* 0x00790000d51c783b */ /* 0x000e6e0000004200 */
[C---:B------:R-:W-:Y:S08]  /*ed00*/  HMMA.16816.F32 R168, R136.reuse, R170, R32 ;  /* 0x000000aa88a8723c */ /* 0x040ff00000001820 */
[C---:B------:R-:W-:Y:S08]  /*ed10*/  HMMA.16816.F32 R36, R136.reuse, R172, R36 ;  /* 0x000000ac8824723c */ /* 0x040ff00000001824 */
[C---:B------:R-:W-:Y:S08]  /*ed20*/  HMMA.16816.F32 R40, R136.reuse, R174, R40 ;  /* 0x000000ae8828723c */ /* 0x040ff00000001828 */
[C---:B------:R-:W-:Y:S04]  /*ed30*/  HMMA.16816.F32 R44, R136.reuse, R176, R44 ;  /* 0x000000b0882c723c */ /* 0x040fe8000000182c */
[----:B------:R-:W-:Y:S04]  /*ed40*/  FFMA.FTZ R2, R2, R194, R195 ;  /* 0x000000c202027223 */ /* 0x000fe800000100c3 */
[C---:B------:R-:W-:Y:S04]  /*ed50*/  HMMA.16816.F32 R48, R136.reuse, R178, R48 ;  /* 0x000000b28830723c */ /* 0x040fe80000001830 */
[----:B------:R-:W-:Y:S04]  /*ed60*/  FADD.FTZ R2, R196, R2 ;  /* 0x00000002c4027221 */ /* 0x000fe80000010000 */
[C---:B-1----:R-:W-:Y:S04]  /*ed70*/  HMMA.16816.F32 R52, R136.reuse, R4, R52 ;  /* 0x000000048834723c */ /* 0x042fe80000001834 */
[----:B------:R-:W-:Y:S04]  /*ed80*/  FADD.FTZ R2, R190, R2 ;  /* 0x00000002be027221 */ /* 0x000fe80000010000 */
        /* <DEDUP_REMOVED lines=8> */
[C---:B---3--:R-:W-:Y:S08]  /*ee10*/  HMMA.16816.F32 R76, R136.reuse, R16, R76 ;  /* 0x00000010884c723c */ /* 0x048ff0000000184c */
[C---:B------:R-:W-:Y:S08]  /*ee20*/  HMMA.16816.F32 R80, R136.reuse, R18, R80 ;  /* 0x000000128850723c */ /* 0x040ff00000001850 */
[C---:B-----5:R-:W-:Y:S08]  /*ee30*/  HMMA.16816.F32 R84, R136.reuse, R20, R84 ;  /* 0x000000148854723c */ /* 0x060ff00000001854 */
[C---:B------:R-:W-:Y:S08]  /*ee40*/  HMMA.16816.F32 R88, R136.reuse, R22, R88 ;  /* 0x000000168858723c */ /* 0x040ff00000001858 */
[C---:B------:R-:W-:Y:S08]  /*ee50*/  HMMA.16816.F32 R92, R136.reuse, R24, R92 ;  /* 0x00000018885c723c */ /* 0x040ff0000000185c */
[C---:B------:R-:W-:Y:S08]  /*ee60*/  HMMA.16816.F32 R96, R136.reuse, R26, R96 ;  /* 0x0000001a8860723c */ /* 0x040ff00000001860 */
[C---:B------:R-:W-:Y:S08]  /*ee70*/  HMMA.16816.F32 R100, R136.reuse, R28, R100 ;  /* 0x0000001c8864723c */ /* 0x040ff00000001864 */
[C---:B------:R-:W-:Y:S08]  /*ee80*/  HMMA.16816.F32 R104, R136.reuse, R30, R104 ;  /* 0x0000001e8868723c */ /* 0x040ff00000001868 */
[C---:B-1----:R-:W-:Y:S07]  /*ee90*/  HMMA.16816.F32 R108, R136.reuse, R4, R108 ;  /* 0x00000004886c723c */ /* 0x042fee000000186c */
[----:B------:R-:W-:Y:S01]  /*eea0*/  FADD.FTZ R4, R189, R2 ;  /* 0x00000002bd047221 */ /* 0x000fe20000010000 */
[C---:B------:R-:W-:Y:S04]  /*eeb0*/  HMMA.16816.F32 R112, R136.reuse, R6, R112 ;  /* 0x000000068870723c */ /* 0x040fe80000001870 */
[----:B------:R-:W-:Y:S02]  /*eec0*/  FADD.FTZ R4, R247, R4 ;  /* 0x00000004f7047221 */ /* 0x000fe40000010000 */
[----:B------:R-:W-:Y:S02]  /*eed0*/  FADD.FTZ R2, R245, R0 ;  /* 0x00000000f5027221 */ /* 0x000fe40000010000 */
[----:B------:R-:W-:Y:S01]  /*eee0*/  FADD.FTZ R0, R246, R4 ;  /* 0x00000004f6007221 */ /* 0x000fe20000010000 */
[C---:B--2---:R-:W-:Y:S03]  /*eef0*/  HMMA.16816.F32 R116, R136.reuse, R8, R116 ;  /* 0x000000088874723c */ /* 0x044fe60000001874 */
[----:B------:R-:W-:Y:S02]  /*ef00*/  FADD.FTZ R2, R244, R2 ;  /* 0x00000002f4027221 */ /* 0x000fe40000010000 */
[----:B------:R-:W-:Y:S02]  /*ef10*/  FADD.FTZ R0, R243, R0 ;  /* 0x00000000f3007221 */ /* 0x000fe40000010000 */
[----:B------:R-:W-:Y:S01]  /*ef20*/  FADD.FTZ R2, R210, R2 ;  /* 0x00000002d2027221 */ /* 0x000fe20000010000 */
        /* <DEDUP_REMOVED lines=11> */
[----:B------:R-:W-:Y:S04]  /*efe0*/  FADD.FTZ R0, R187, R0 ;  /* 0x00000000bb007221 */ /* 0x000fe80000010000 */
[----:B------:R-:W-:Y:S02]  /*eff0*/  FADD.FTZ R4, R185, R2 ;  /* 0x00000002b9047221 */ /* 0x000fe40000010000 */
[----:B------:R-:W-:Y:S02]  /*f000*/  FADD.FTZ R2, R184, R0 ;  /* 0x00000000b8027221 */ /* 0x000fe40000010000 */
[----:B------:R-:W-:Y:S02]  /*f010*/  FADD.FTZ R0, R182, R4 ;  /* 0x00000004b6007221 */ /* 0x000fe40000010000 */
[----:B------:R-:W-:Y:S02]  /*f020*/  FADD.FTZ R2, R183, R2 ;  /* 0x00000002b7027221 */ /* 0x000fe40000010000 */
[----:B------:R-:W-:Y:S02]  /*f030*/  FADD.FTZ R0, R181, R0 ;  /* 0x00000000b5007221 */ /* 0x000fe40000010000 */
[----:B------:R-:W-:Y:S02]  /*f040*/  FADD.FTZ R2, R180, R2 ;  /* 0x00000002b4027221 */ /* 0x000fe40000010000 */
[----:B------:R-:W-:Y:S02]  /*f050*/  FADD.FTZ R0, R135, R0 ;  /* 0x0000000087007221 */ /* 0x000fe40000010000 */
[----:B------:R-:W-:Y:S01]  /*f060*/  FADD.FTZ R2, R134, R2 ;  /* 0x0000000286027221 */ /* 0x000fe20000010000 */
[----:B------:R-:W-:Y:S01]  /*f070*/  MOV R134, R3 ;  /* 0x0000000300867202 */ /* 0x000fe20000000f00 */
[----:B------:R-:W-:Y:S01]  /*f080*/  FADD.FTZ R0, R133, R0 ;  /* 0x0000000085007221 */ /* 0x000fe20000010000 */
[----:B------:R-:W-:Y:S02]  /*f090*/  MOV R133, R132 ;  /* 0x0000008400857202 */ /* 0x000fe40000000f00 */
[----:B------:R1:W-:Y:S04]  /*f0a0*/  STL [R1], R2 ;  /* 0x0000000201007387 */ /* 0x0003e80000100800 */
[----:B------:R1:W-:Y:S01]  /*f0b0*/  STL [R1+0x4], R0 ;  /* 0x0000040001007387 */ /* 0x0003e20000100800 */
[----:B------:R-:W-:-:S05]  /*f0c0*/  @P0 BRA `(.L_x_1004) ;  /* 0xffffc6f000000947 */ /* 0x000fca000383ffff */
.L_x_1001:
[----:B------:R-:W-:-:S06]  /*f0d0*/  UISETP.GE.AND UP0, UPT, UR21, UR7, UPT ;  /* 0x000000071500728c */ /* 0x000fcc000bf06270 */
[----:B------:R-:W-:-:S13]  /*f0e0*/  PLOP3.LUT P0, PT, PT, PT, UP0, 0x40, 0x0 ;  /* 0x000000000000781c */ /* 0x000fda0003f0e808 */
[----:B------:R-:W-:Y:S05]  /*f0f0*/  @P0 BRA `(.L_x_1005) ;  /* 0x0000457000000947 */ /* 0x000fea0003800000 */
[C---:B-1----:R-:W-:Y:S01]  /*f100*/  IMAD.SHL.U32 R0, R252.reuse, 0x2, RZ ;  /* 0x00000002fc007824 */ /* 0x042fe200078e00ff */
[----:B------:R-:W-:Y:S01]  /*f110*/  SHF.R.S32.HI R249, RZ, 0x1f, R252 ;  /* 0x0000001ffff97819 */ /* 0x000fe200000114fc */
[----:B------:R-:W-:Y:S01]  /*f120*/  IMAD.MOV.U32 R134, RZ, RZ, R3 ;  /* 0x000000ffff867224 */ /* 0x000fe200078e0003 */
[C---:B------:R-:W-:Y:S01]  /*f130*/  IADD3 R6, R252.reuse, 0x40, RZ ;  /* 0x00000040fc067810 */ /* 0x040fe20007ffe0ff */
[----:B------:R-:W-:Y:S01]  /*f140*/  IMAD.MOV.U32 R133, RZ, RZ, R132 ;  /* 0x000000ffff857224 */ /* 0x000fe200078e0084 */
[C---:B------:R-:W-:Y:S01]  /*f150*/  IADD3 R2, R252.reuse, 0x80, RZ ;  /* 0x00000080fc027810 */ /* 0x040fe20007ffe0ff */
[----:B------:R-:W2:Y:S01]  /*f160*/  LDL.LU R0, [R1+0x14] ;  /* 0x0000140001007983 */ /* 0x000ea20000300800 */
[C---:B------:R-:W-:Y:S02]  /*f170*/  IADD3 R7, R252.reuse, 0x40, RZ ;  /* 0x00000040fc077810 */ /* 0x040fe40007ffe0ff */
[----:B------:R-:W-:Y:S01]  /*f180*/  IADD3 R4, R252, 0x80, RZ ;  /* 0x00000080fc047810 */ /* 0x000fe20007ffe0ff */
[----:B------:R-:W3:Y:S01]  /*f190*/  LDL.LU R5, [R1+0x18] ;  /* 0x0000180001057983 */ /* 0x000ee20000300800 */
[----:B------:R-:W-:-:S02]  /*f1a0*/  SHF.R.S32.HI R6, RZ, 0x1f, R6 ;  /* 0x0000001fff067819 */ /* 0x000fc40000011406 */
[----:B------:R-:W-:Y:S02]  /*f1b0*/  SHF.R.S32.HI R2, RZ, 0x1f, R2 ;  /* 0x0000001fff027819 */ /* 0x000fe40000011402 */
[----:B------:R-:W-:Y:S02]  /*f1c0*/  LEA.HI R6, R6, R7, RZ, 0x3 ;  /* 0x0000000706067211 */ /* 0x000fe400078f18ff */
[----:B------:R-:W-:Y:S02]  /*f1d0*/  LEA.HI R2, R2, R4, RZ, 0x3 ;  /* 0x0000000402027211 */ /* 0x000fe400078f18ff */
[----:B------:R-:W-:Y:S02]  /*f1e0*/  LOP3.LUT R6, R6, 0xfffffff8, RZ, 0xc0, !PT ;  /* 0xfffffff806067812 */ /* 0x000fe400078ec0ff */
[----:B------:R-:W-:Y:S01]  /*f1f0*/  LOP3.LUT R2, R2, 0xfffffff8, RZ, 0xc0, !PT ;  /* 0xfffffff802027812 */ /* 0x000fe200078ec0ff */
[----:B------:R-:W-:Y:S01]  /*f200*/  IMAD.SHL.U32 R243, R250, 0x2, RZ ;  /* 0x00000002faf37824 */ /* 0x000fe200078e00ff */
[----:B------:R-:W-:Y:S01]  /*f210*/  SHF.L.U64.HI R249, R252, 0x1, R249 ;  /* 0x00000001fcf97819 */ /* 0x000fe200000102f9 */
[----:B------:R-:W-:-:S02]  /*f220*/  IMAD.SHL.U32 R247, R6, 0x2, RZ ;  /* 0x0000000206f77824 */ /* 0x000fc400078e00ff */
[----:B------:R-:W-:Y:S01]  /*f230*/  IMAD.SHL.U32 R245, R2, 0x2, RZ ;  /* 0x0000000202f57824 */ /* 0x000fe200078e00ff */
[----:B--2---:R-:W-:Y:S02]  /*f240*/  SHF.L.U64.HI R248, R6, 0x1, R0 ;  /* 0x0000000106f87819 */ /* 0x004fe40000010200 */
[----:B------:R-:W-:Y:S02]  /*f250*/  SHF.R.S32.HI R0, RZ, 0x1f, R250 ;  /* 0x0000001fff007819 */ /* 0x000fe400000114fa */
[----:B---3--:R-:W-:Y:S02]  /*f260*/  SHF.L.U64.HI R246, R2, 0x1, R5 ;  /* 0x0000000102f67819 */ /* 0x008fe40000010205 */
[----:B------:R-:W-:Y:S02]  /*f270*/  SHF.L.U64.HI R244, R250, 0x1, R0 ;  /* 0x00000001faf47819 */ /* 0x000fe40000010200 */
.L_x_1015:
[----:B-1----:R-:W-:Y:S01]  /*f280*/  SHF.R.S32.HI R0, RZ, 0x1f, R242 ;  /* 0x0000001fff007819 */ /* 0x002fe200000114f2 */
[----:B------:R-:W-:Y:S01]  /*f290*/  IMAD.WIDE.U32 R2, R242, c[0x0][0x208], RZ ;  /* 0x00008200f2027a25 */ /* 0x000fe200078e00ff */
[----:B------:R-:W-:Y:S01]  /*f2a0*/  SHF.R.S32.HI R4, RZ, 0x1f, R240 ;  /* 0x0000001fff047819 */ /* 0x000fe200000114f0 */
[----:B------:R-:W-:Y:S04]  /*f2b0*/  DEPBAR.LE SB0, 0x0 ;  /* 0x000080000000791a */ /* 0x000fe80000000000 */
[----:B------:R-:W-:Y:S01]  /*f2c0*/  IMAD R0, R0, c[0x0][0x208], RZ ;  /* 0x0000820000007a24 */ /* 0x000fe200078e02ff */
[----:B------:R-:W-:Y:S01]  /*f2d0*/  BAR.SYNC.DEFER_BLOCKING 0x0 ;  /* 0x0000000000007b1d */ /* 0x000fe20000010000 */
[----:B------:R-:W-:Y:S01]  /*f2e0*/  IMAD R4, R4, c[0x0][0x218], RZ ;  /* 0x0000860004047a24 */ /* 0x000fe200078e02ff */
[----:B------:R-:W-:Y:S01]  /*f2f0*/  ISETP.GE.AND P2, PT, R252, c[0x0][0x1d4], PT ;  /* 0x00007500fc007a0c */ /* 0x000fe20003f46270 */
[----:B------:R-:W-:Y:S01]  /*f300*/  IMAD R0, R242, c[0x0][0x20c], R0 ;  /* 0x00008300f2007a24 */ /* 0x000fe200078e0200 */
[----:B------:R-:W-:Y:S01]  /*f310*/  SHF.L.U32 R250, R252, 0x1, RZ ;  /* 0x00000001fcfa7819 */ /* 0x000fe200000006ff */
[C---:B------:R-:W-:Y:S01]  /*f320*/  IMAD R4, R240.reuse, c[0x0][0x21c], R4 ;  /* 0x00008700f0047a24 */ /* 0x040fe200078e0204 */
[----:B------:R-:W-:Y:S02]  /*f330*/  UISETP.GT.AND UP0, UPT, UR21, UR7, UPT ;  /* 0x000000071500728c */ /* 0x000fe4000bf04270 */
[----:B------:R-:W-:Y:S05]  /*f340*/  IADD3 R3, R3, R0, RZ ;  /* 0x0000000003037210 */ /* 0x000fea0007ffe0ff */
[----:B------:R-:W-:Y:S05]  /*f350*/  IMAD.WIDE.U32 R2, R240, c[0x0][0x218], R2 ;  /* 0x00008600f0027a25 */ /* 0x000fea00078e0002 */
[----:B------:R-:W-:Y:S04]  /*f360*/  IADD3 R0, P0, R2, UR14, RZ ;  /* 0x0000000e02007c10 */ /* 0x000fe8000ff1e0ff */
[----:B------:R-:W-:Y:S02]  /*f370*/  IADD3.X R4, R3, UR19, R4, P0, !PT ;  /* 0x0000001303047c10 */ /* 0x000fe400087fe404 */
[C---:B------:R-:W-:Y:S01]  /*f380*/  LEA R3, P0, R0.reuse, c[0x0][0x1f8], 0x1 ;  /* 0x00007e0000037a11 */ /* 0x040fe200078008ff */
[----:B-----5:R-:W-:Y:S03]  /*f390*/  LDSM.16.M88.4 R32, [R219+0x10100] ;  /* 0x01010000db20783b */ /* 0x020fe60000000200 */
[----:B------:R-:W-:Y:S03]  /*f3a0*/  LEA.HI.X R20, R0, c[0x0][0x1fc], R4, 0x1, P0 ;  /* 0x00007f0000147a11 */ /* 0x000fe600000f0c04 */
[----:B------:R-:W-:Y:S06]  /*f3b0*/  SHFL.IDX PT, R0, R3, RZ, 0x181f ;  /* 0x00181fff03007589 */ /* 0x000fec00000e0000 */
[----:B------:R-:W-:Y:S06]  /*f3c0*/  SHFL.IDX PT, R2, R20, RZ, 0x181f ;  /* 0x00181fff14027589 */ /* 0x000fec00000e0000 */
[----:B------:R-:W1:Y:S06]  /*f3d0*/  LDSM.16.M88.4 R8, [R212+0x8100] ;  /* 0x00810000d408783b */ /* 0x000e6c0000000200 */
[----:B------:R-:W2:Y:S06]  /*f3e0*/  SHFL.IDX PT, R3, R3, 0x1, 0x181f ;  /* 0x00381f0003037f89 */ /* 0x000eac00000e0000 */
[----:B------:R-:W-:Y:S06]  /*f3f0*/  LDSM.16.M88.4 R16, [R212+0x8900] ;  /* 0x00890000d410783b */ /* 0x000fec0000000200 */
[----:B------:R-:W-:Y:S06]  /*f400*/  LDSM.16.M88.4 R24, [R212+0x9100] ;  /* 0x00910000d418783b */ /* 0x000fec0000000200 */
[----:B------:R-:W-:Y:S06]  /*f410*/  LDSM.16.M88.4 R136, [R212+0x9900] ;  /* 0x00990000d488783b */ /* 0x000fec0000000200 */
[----:B------:R-:W-:Y:S06]  /*f420*/  LDSM.16.M88.4 R172, [R220+0x10100] ;  /* 0x01010000dcac783b */ /* 0x000fec0000000200 */
[----:B------:R-:W-:Y:S01]  /*f430*/  LDSM.16.M88.4 R176, [R223] ;  /* 0x00000000dfb0783b */ /* 0x000fe20000000200 */
[C---:B-1----:R-:W-:Y:S05]  /*f440*/  HMMA.16816.F32 R4, R32.reuse, R8, RZ ;  /* 0x000000082004723c */ /* 0x042fea00000018ff */
[----:B------:R-:W-:Y:S01]  /*f450*/  LDSM.16.M88.4 R180, [R238] ;  /* 0x00000000eeb4783b */ /* 0x000fe20000000200 */
[----:B------:R-:W-:Y:S06]  /*f460*/  IADD3 R28, P0, R0, R250, RZ ;  /* 0x000000fa001c7210 */ /* 0x000fec0007f1e0ff */
[----:B------:R-:W-:Y:S01]  /*f470*/  IADD3.X R29, R2, R249, RZ, P0, !PT ;  /* 0x000000f9021d7210 */ /* 0x000fe200007fe4ff */
[C---:B------:R-:W-:Y:S01]  /*f480*/  HMMA.16816.F32 R8, R32.reuse, R10, RZ ;  /* 0x0000000a2008723c */ /* 0x040fe200000018ff */
[----:B------:R-:W-:Y:S01]  /*f490*/  LDSM.16.M88.4 R184, [R237] ;  /* 0x00000000edb8783b */ /* 0x000fe20000000200 */
[----:B------:R-:W-:Y:S05]  /*f4a0*/  IADD3 R14, P0, R0, R247, RZ ;  /* 0x000000f7000e7210 */ /* 0x000fea0007f1e0ff */
[----:B------:R-:W-:Y:S01]  /*f4b0*/  LDSM.16.M88.4 R188, [R236] ;  /* 0x00000000ecbc783b */ /* 0x000fe20000000200 */
[----:B------:R-:W-:Y:S04]  /*f4c0*/  IADD3.X R15, R2, R248, RZ, P0, !PT ;  /* 0x000000f8020f7210 */ /* 0x000fe800007fe4ff */
[----:B------:R-:W-:Y:S01]  /*f4d0*/  IADD3 R12, P0, R0, R245, RZ ;  /* 0x000000f5000c7210 */ /* 0x000fe20007f1e0ff */
[----:B------:R-:W1:Y:S03]  /*f4e0*/  SHFL.IDX PT, R20, R20, 0x1, 0x181f ;  /* 0x00381f0014147f89 */ /* 0x000e6600000e0000 */
[----:B------:R-:W-:Y:S02]  /*f4f0*/  IADD3.X R13, R2, R246, RZ, P0, !PT ;  /* 0x000000f6020d7210 */ /* 0x000fe400007fe4ff */
[----:B------:R-:W-:Y:S01]  /*f500*/  IADD3 R192, P0, R0, R243, RZ ;  /* 0x000000f300c07210 */ /* 0x000fe20007f1e0ff */
[----:B------:R-:W-:Y:S01]  /*f510*/  @!PT LDS RZ, [RZ] ;  /* 0x00000000fffff984 */ /* 0x000fe20000000800 */
[----:B------:R-:W-:Y:S01]  /*f520*/  @!PT LDS RZ, [RZ] ;  /* 0x00000000fffff984 */ /* 0x000fe20000000800 */
[----:B------:R3:W-:Y:S03]  /*f530*/  LDGSTS.E.BYPASS.LTC128B.128 [R241], [R28.64], !P2 ;  /* 0x000000001cf17fae */ /* 0x0007e6000d101d50 */
[----:B------:R-:W-:Y:S02]  /*f540*/  IADD3.X R193, R2, R244, RZ, P0, !PT ;  /* 0x000000f402c17210 */ /* 0x000fe400007fe4ff */
[C---:B--2---:R-:W-:Y:S01]  /*f550*/  IADD3 R30, P0, R3.reuse, R250, RZ ;  /* 0x000000fa031e7210 */ /* 0x044fe20007f1e0ff */
[----:B------:R2:W-:Y:S06]  /*f560*/  LDGSTS.E.BYPASS.LTC128B.128 [R241+0x2000], [R14.64], !P6 ;  /* 0x020000000ef17fae */ /* 0x0005ec000f101d50 */
[----:B------:R2:W-:Y:S06]  /*f570*/  LDGSTS.E.BYPASS.LTC128B.128 [R241+0x4000], [R12.64], !P5 ;  /* 0x040000000cf17fae */ /* 0x0005ec000e901d50 */
[----:B------:R4:W-:Y:S01]  /*f580*/  LDGSTS.E.BYPASS.LTC128B.128 [R241+0x6000], [R192.64], !P4 ;  /* 0x06000000c0f17fae */ /* 0x0009e2000e101d50 */
[C---:B-1----:R-:W-:Y:S02]  /*f590*/  IADD3.X R31, R20.reuse, R249, RZ, P0, !PT ;  /* 0x000000f9141f7210 */ /* 0x042fe400007fe4ff */
[C---:B------:R-:W-:Y:S03]  /*f5a0*/  IADD3 R22, P0, R3.reuse, R247, RZ ;  /* 0x000000f703167210 */ /* 0x040fe60007f1e0ff */
[----:B------:R1:W-:Y:S01]  /*f5b0*/  LDGSTS.E.BYPASS.LTC128B.128 [R241+0x1000], [R30.64], !P2 ;  /* 0x010000001ef17fae */ /* 0x0003e2000d101d50 */
[C---:B------:R-:W-:Y:S02]  /*f5c0*/  IADD3.X R23, R20.reuse, R248, RZ, P0, !PT ;  /* 0x000000f814177210 */ /* 0x040fe400007fe4ff */
[C---:B---3--:R-:W-:Y:S03]  /*f5d0*/  IADD3 R28, P0, R3.reuse, R245, RZ ;  /* 0x000000f5031c7210 */ /* 0x048fe60007f1e0ff */
[----:B------:R3:W-:Y:S01]  /*f5e0*/  LDGSTS.E.BYPASS.LTC128B.128 [R241+0x3000], [R22.64], !P6 ;  /* 0x0300000016f17fae */ /* 0x0007e2000f101d50 */
[C---:B------:R-:W-:Y:S02]  /*f5f0*/  IADD3.X R29, R20.reuse, R246, RZ, P0, !PT ;  /* 0x000000f6141d7210 */ /* 0x040fe400007fe4ff */
[----:B------:R-:W-:Y:S03]  /*f600*/  IADD3 R2, P0, R3, R243, RZ ;  /* 0x000000f303027210 */ /* 0x000fe60007f1e0ff */
[----:B------:R1:W-:Y:S01]  /*f610*/  LDGSTS.E.BYPASS.LTC128B.128 [R241+0x5000], [R28.64], !P5 ;  /* 0x050000001cf17fae */ /* 0x0003e2000e901d50 */
[----:B------:R-:W-:Y:S01]  /*f620*/  IADD3.X R3, R20, R244, RZ, P0, !PT ;  /* 0x000000f414037210 */ /* 0x000fe200007fe4ff */
[C---:B--2---:R-:W-:Y:S01]  /*f630*/  HMMA.16816.F32 R12, R32.reuse, R16, RZ ;  /* 0x00000010200c723c */ /* 0x044fe200000018ff */
[----:B------:R-:W-:Y:S03]  /*f640*/  PLOP3.LUT P0, PT, PT, PT, UP0, 0x40, 0x0 ;  /* 0x000000000000781c */ /* 0x000fe60003f0e808 */
[----:B------:R2:W-:Y:S04]  /*f650*/  LDGSTS.E.BYPASS.LTC128B.128 [R241+0x7000], [R2.64], !P4 ;  /* 0x0700000002f17fae */ /* 0x0005e8000e101d50 */
[C---:B------:R-:W-:Y:S02]  /*f660*/  HMMA.16816.F32 R16, R32.reuse, R18, RZ ;  /* 0x000000122010723c */ /* 0x040fe400000018ff */
[----:B----4-:R-:W-:Y:S06]  /*f670*/  LDSM.16.M88.4 R192, [R222+0x10100] ;  /* 0x01010000dec0783b */ /* 0x010fec0000000200 */
[----:B------:R-:W0:Y:S01]  /*f680*/  LDGDEPBAR ;  /* 0x00000000000079af */ /* 0x000e220000000000 */
[C---:B---3--:R-:W-:Y:S05]  /*f690*/  HMMA.16816.F32 R20, R32.reuse, R24, RZ ;  /* 0x000000182014723c */ /* 0x048fea00000018ff */
[----:B------:R-:W3:Y:S03]  /*f6a0*/  LDSM.16.M88.4 R196, [R218+0x8100] ;  /* 0x00810000dac4783b */ /* 0x000ee60000000200 */
[C---:B------:R-:W-:Y:S03]  /*f6b0*/  HMMA.16816.F32 R24, R32.reuse, R26, RZ ;  /* 0x0000001a2018723c */ /* 0x040fe600000018ff */
[----:B------:R-:W-:Y:S06]  /*f6c0*/  LDSM.16.M88.4 R200, [R212+0xa100] ;  /* 0x00a10000d4c8783b */ /* 0x000fec0000000200 */
[----:B------:R-:W-:Y:S01]  /*f6d0*/  LDSM.16.M88.4 R204, [R212+0xa900] ;  /* 0x00a90000d4cc783b */ /* 0x000fe20000000200 */
[C---:B-1----:R-:W-:Y:S05]  /*f6e0*/  HMMA.16816.F32 R28, R32.reuse, R136, RZ ;  /* 0x00000088201c723c */ /* 0x042fea00000018ff */
[----:B------:R-:W-:Y:S03]  /*f6f0*/  LDSM.16.M88.4 R208, [R212+0xc100] ;  /* 0x00c10000d4d0783b */ /* 0x000fe60000000200 */
[----:B------:R-:W-:Y:S03]  /*f700*/  HMMA.16816.F32 R32, R32, R138, RZ ;  /* 0x0000008a2020723c */ /* 0x000fe600000018ff */
[----:B------:R-:W1:Y:S05]  /*f710*/  LDSM.16.M88.4 R136, [R218+0x8900] ;  /* 0x00890000da88783b */ /* 0x000e6a0000000200 */
        /* <DEDUP_REMOVED lines=8> */
[----:B------:R-:W-:Y:S07]  /*f7a0*/  LDSM.16.M88.4 R184, [R217] ;  /* 0x00000000d9b8783b */ /* 0x000fee0000000200 */
[C---:B------:R-:W-:Y:S08]  /*f7b0*/  HMMA.16816.F32 R28, R172.reuse, R188, R28 ;  /* 0x000000bcac1c723c */ /* 0x040ff0000000181c */
[----:B------:R-:W-:Y:S01]  /*f7c0*/  HMMA.16816.F32 R32, R172, R190, R32 ;  /* 0x000000beac20723c */ /* 0x000fe20000001820 */
[----:B------:R-:W2:Y:S06]  /*f7d0*/  LDSM.16.M88.4 R172, [R221+0x10100] ;  /* 0x01010000ddac783b */ /* 0x000eac0000000200 */
[----:B------:R-:W2:Y:S01]  /*f7e0*/  LDSM.16.M88.4 R188, [R217+0x800] ;  /* 0x00080000d9bc783b */ /* 0x000ea20000000200 */
[C---:B---3--:R-:W-:Y:S08]  /*f7f0*/  HMMA.16816.F32 R4, R192.reuse, R196, R4 ;  /* 0x000000c4c004723c */ /* 0x048ff00000001804 */
[C---:B------:R-:W-:Y:S01]  /*f800*/  HMMA.16816.F32 R8, R192.reuse, R198, R8 ;  /* 0x000000c6c008723c */ /* 0x040fe20000001808 */
[----:B------:R-:W3:Y:S07]  /*f810*/  LDSM.16.M88.4 R196, [R217+0x1000] ;  /* 0x00100000d9c4783b */ /* 0x000eee0000000200 */
        /* <DEDUP_REMOVED lines=8> */
[----:B------:R-:W1:Y:S06]  /*f8a0*/  LDSM.16.M88.4 R180, [R212+0xb100] ;  /* 0x00b10000d4b4783b */ /* 0x000e6c0000000200 */
[----:B------:R-:W-:Y:S01]  /*f8b0*/  LDSM.16.M88.4 R192, [R235] ;  /* 0x00000000ebc0783b */ /* 0x000fe20000000200 */
[C---:B--2---:R-:W-:Y:S08]  /*f8c0*/  HMMA.16816.F32 R4, R172.reuse, R184, R4 ;  /* 0x000000b8ac04723c */ /* 0x044ff00000001804 */
[C---:B------:R-:W-:Y:S01]  /*f8d0*/  HMMA.16816.F32 R8, R172.reuse, R186, R8 ;  /* 0x000000baac08723c */ /* 0x040fe20000001808 */
[----:B------:R-:W2:Y:S07]  /*f8e0*/  LDSM.16.M88.4 R184, [R212+0xb900] ;  /* 0x00b90000d4b8783b */ /* 0x000eae0000000200 */
[C---:B------:R-:W-:Y:S08]  /*f8f0*/  HMMA.16816.F32 R12, R172.reuse, R188, R12 ;  /* 0x000000bcac0c723c */ /* 0x040ff0000000180c */
[C---:B------:R-:W-:Y:S01]  /*f900*/  HMMA.16816.F32 R16, R172.reuse, R190, R16 ;  /* 0x000000beac10723c */ /* 0x040fe20000001810 */
[----:B------:R-:W2:Y:S07]  /*f910*/  LDSM.16.M88.4 R188, [R220+0x14100] ;  /* 0x01410000dcbc783b */ /* 0x000eae0000000200 */
[C---:B---3--:R-:W-:Y:S08]  /*f920*/  HMMA.16816.F32 R20, R172.reuse, R196, R20 ;  /* 0x000000c4ac14723c */ /* 0x048ff00000001814 */
[C---:B------:R-:W-:Y:S01]  /*f930*/  HMMA.16816.F32 R24, R172.reuse, R198, R24 ;  /* 0x000000c6ac18723c */ /* 0x040fe20000001818 */
[----:B------:R-:W3:Y:S07]  /*f940*/  LDSM.16.M88.4 R196, [R234] ;  /* 0x00000000eac4783b */ /* 0x000eee0000000200 */
[C---:B-1----:R-:W-:Y:S08]  /*f950*/  HMMA.16816.F32 R28, R172.reuse, R136, R28 ;  /* 0x00000088ac1c723c */ /* 0x042ff0000000181c */
[----:B------:R-:W-:Y:S01]  /*f960*/  HMMA.16816.F32 R32, R172, R138, R32 ;  /* 0x0000008aac20723c */ /* 0x000fe20000001820 */
[----:B------:R-:W1:Y:S06]  /*f970*/  LDSM.16.M88.4 R136, [R233] ;  /* 0x00000000e988783b */ /* 0x000e6c0000000200 */
[----:B------:R-:W1:Y:S01]  /*f980*/  LDSM.16.M88.4 R172, [R232] ;  /* 0x00000000e8ac783b */ /* 0x000e620000000200 */
[C---:B----4-:R-:W-:Y:S08]  /*f990*/  HMMA.16816.F32 R4, R176.reuse, R200, R4 ;  /* 0x000000c8b004723c */ /* 0x050ff00000001804 */
[C---:B------:R-:W-:Y:S01]  /*f9a0*/  HMMA.16816.F32 R8, R176.reuse, R202, R8 ;  /* 0x000000cab008723c */ /* 0x040fe20000001808 */
[----:B------:R-:W-:Y:S07]  /*f9b0*/  LDSM.16.M88.4 R200, [R218+0xa100] ;  /* 0x00a10000dac8783b */ /* 0x000fee0000000200 */
[C---:B------:R-:W-:Y:S08]  /*f9c0*/  HMMA.16816.F32 R12, R176.reuse, R204, R12 ;  /* 0x000000ccb00c723c */ /* 0x040ff0000000180c */
[C---:B------:R-:W-:Y:S01]  /*f9d0*/  HMMA.16816.F32 R16, R176.reuse, R206, R16 ;  /* 0x000000ceb010723c */ /* 0x040fe20000001810 */
[----:B------:R-:W-:Y:S07]  /*f9e0*/  LDSM.16.M88.4 R204, [R218+0xa900] ;  /* 0x00a90000dacc783b */ /* 0x000fee0000000200 */
[C---:B------:R-:W-:Y:S08]  /*f9f0*/  HMMA.16816.F32 R20, R176.reuse, R180, R20 ;  /* 0x000000b4b014723c */ /* 0x040ff00000001814 */
[C---:B------:R-:W-:Y:S01]  /*fa00*/  HMMA.16816.F32 R24, R176.reuse, R182, R24 ;  /* 0x000000b6b018723c */ /* 0x040fe20000001818 */
[----:B------:R-:W4:Y:S07]  /*fa10*/  LDSM.16.M88.4 R180, [R222+0x14100] ;  /* 0x01410000deb4783b */ /* 0x000f2e0000000200 */
[C---:B--2---:R-:W-:Y:S08]  /*fa20*/  HMMA.16816.F32 R28, R176.reuse, R184, R28 ;  /* 0x000000b8b01c723c */ /* 0x044ff0000000181c */
[----:B------:R-:W-:Y:S01]  /*fa30*/  HMMA.16816.F32 R32, R176, R186, R32 ;  /* 0x000000bab020723c */ /* 0x000fe20000001820 */
[----:B------:R-:W2:Y:S06]  /*fa40*/  LDSM.16.M88.4 R176, [R218+0xb100] ;  /* 0x00b10000dab0783b */ /* 0x000eac0000000200 */
[----:B------:R-:W-:Y:S01]  /*fa50*/  LDSM.16.M88.4 R184, [R221+0x14100] ;  /* 0x01410000ddb8783b */ /* 0x000fe20000000200 */
[C---:B------:R-:W-:Y:S08]  /*fa60*/  HMMA.16816.F32 R4, R188.reuse, R192, R4 ;  /* 0x000000c0bc04723c */ /* 0x040ff00000001804 */
[C---:B------:R-:W-:Y:S01]  /*fa70*/  HMMA.16816.F32 R8, R188.reuse, R194, R8 ;  /* 0x000000c2bc08723c */ /* 0x040fe20000001808 */
[----:B------:R-:W-:Y:S07]  /*fa80*/  LDSM.16.M88.4 R192, [R217+0x2000] ;  /* 0x00200000d9c0783b */ /* 0x000fee0000000200 */
[C---:B---3--:R-:W-:Y:S08]  /*fa90*/  HMMA.16816.F32 R12, R188.reuse, R196, R12 ;  /* 0x000000c4bc0c723c */ /* 0x048ff0000000180c */
[C---:B------:R-:W-:Y:S01]  /*faa0*/  HMMA.16816.F32 R16, R188.reuse, R198, R16 ;  /* 0x000000c6bc10723c */ /* 0x040fe20000001810 */
[----:B------:R-:W-:Y:S07]  /*fab0*/  LDSM.16.M88.4 R196, [R217+0x3800] ;  /* 0x00380000d9c4783b */ /* 0x000fee0000000200 */
[C---:B-1----:R-:W-:Y:S08]  /*fac0*/  HMMA.16816.F32 R20, R188.reuse, R136, R20 ;  /* 0x00000088bc14723c */ /* 0x042ff00000001814 */
[C---:B------:R-:W-:Y:S01]  /*fad0*/  HMMA.16816.F32 R24, R188.reuse, R138, R24 ;  /* 0x0000008abc18723c */ /* 0x040fe20000001818 */
[----:B------:R-:W1:Y:S07]  /*fae0*/  LDSM.16.M88.4 R136, [R218+0xb900] ;  /* 0x00b90000da88783b */ /* 0x000e6e0000000200 */
[C---:B------:R-:W-:Y:S08]  /*faf0*/  HMMA.16816.F32 R28, R188.reuse, R172, R28 ;  /* 0x000000acbc1c723c */ /* 0x040ff0000000181c */
[----:B------:R-:W-:Y:S01]  /*fb00*/  HMMA.16816.F32 R32, R188, R174, R32 ;  /* 0x000000aebc20723c */ /* 0x000fe20000001820 */
[----:B------:R-:W3:Y:S06]  /*fb10*/  LDSM.16.M88.4 R172, [R217+0x2800] ;  /* 0x00280000d9ac783b */ /* 0x000eec0000000200 */
[----:B------:R-:W1:Y:S01]  /*fb20*/  LDSM.16.M88.4 R188, [R217+0x3000] ;  /* 0x00300000d9bc783b */ /* 0x000e620000000200 */
[C---:B----4-:R-:W-:Y:S08]  /*fb30*/  HMMA.16816.F32 R4, R180.reuse, R200, R4 ;  /* 0x000000c8b404723c */ /* 0x050ff00000001804 */
[C---:B------:R-:W-:Y:S01]  /*fb40*/  HMMA.16816.F32 R8, R180.reuse, R202, R8 ;  /* 0x000000cab408723c */ /* 0x040fe20000001808 */
[----:B------:R-:W4:Y:S07]  /*fb50*/  LDSM.16.M88.4 R200, [R219+0x18100] ;  /* 0x01810000dbc8783b */ /* 0x000f2e0000000200 */
[C---:B------:R-:W-:Y:S08]  /*fb60*/  HMMA.16816.F32 R12, R180.reuse, R204, R12 ;  /* 0x000000ccb40c723c */ /* 0x040ff0000000180c */
[C---:B------:R-:W-:Y:S01]  /*fb70*/  HMMA.16816.F32 R16, R180.reuse, R206, R16 ;  /* 0x000000ceb410723c */ /* 0x040fe20000001810 */
[----:B------:R-:W-:Y:S07]  /*fb80*/  LDSM.16.M88.4 R204, [R212+0xe100] ;  /* 0x00e10000d4cc783b */ /* 0x000fee0000000200 */
[C---:B--2---:R-:W-:Y:S08]  /*fb90*/  HMMA.16816.F32 R20, R180.reuse, R176, R20 ;  /* 0x000000b0b414723c */ /* 0x044ff00000001814 */
[C---:B------:R-:W-:Y:S01]  /*fba0*/  HMMA.16816.F32 R24, R180.reuse, R178, R24 ;  /* 0x000000b2b418723c */ /* 0x040fe20000001818 */
[----:B------:R-:W-:Y:S07]  /*fbb0*/  LDSM.16.M88.4 R176, [R212+0xd100] ;  /* 0x00d10000d4b0783b */ /* 0x000fee0000000200 */
[C---:B-1----:R-:W-:Y:S08]  /*fbc0*/  HMMA.16816.F32 R28, R180.reuse, R136, R28 ;  /* 0x00000088b41c723c */ /* 0x042ff0000000181c */
[----:B------:R-:W-:Y:S01]  /*fbd0*/  HMMA.16816.F32 R32, R180, R138, R32 ;  /* 0x0000008ab420723c */ /* 0x000fe20000001820 */
[----:B------:R-:W1:Y:S06]  /*fbe0*/  LDSM.16.M88.4 R136, [R212+0xc900] ;  /* 0x00c90000d488783b */ /* 0x000e6c0000000200 */
[----:B------:R-:W-:Y:S01]  /*fbf0*/  LDSM.16.M88.4 R180, [R220+0x18100] ;  /* 0x01810000dcb4783b */ /* 0x000fe20000000200 */
[C---:B------:R-:W-:Y:S08]  /*fc00*/  HMMA.16816.F32 R4, R184.reuse, R192, R4 ;  /* 0x000000c0b804723c */ /* 0x040ff00000001804 */
[C---:B------:R-:W-:Y:S01]  /*fc10*/  HMMA.16816.F32 R8, R184.reuse, R194, R8 ;  /* 0x000000c2b808723c */ /* 0x040fe20000001808 */
[----:B------:R-:W-:Y:S07]  /*fc20*/  LDSM.16.M88.4 R192, [R229] ;  /* 0x00000000e5c0783b */ /* 0x000fee0000000200 */
[C---:B---3--:R-:W-:Y:S08]  /*fc30*/  HMMA.16816.F32 R12, R184.reuse, R172, R12 ;  /* 0x000000acb80c723c */ /* 0x048ff0000000180c */
[C---:B------:R-:W-:Y:S01]  /*fc40*/  HMMA.16816.F32 R16, R184.reuse, R174, R16 ;  /* 0x000000aeb810723c */ /* 0x040fe20000001810 */
[----:B------:R-:W2:Y:S07]  /*fc50*/  LDSM.16.M88.4 R172, [R212+0xd900] ;  /* 0x00d90000d4ac783b */ /* 0x000eae0000000200 */
[C---:B------:R-:W-:Y:S08]  /*fc60*/  HMMA.16816.F32 R20, R184.reuse, R188, R20 ;  /* 0x000000bcb814723c */ /* 0x040ff00000001814 */
[C---:B------:R-:W-:Y:S01]  /*fc70*/  HMMA.16816.F32 R24, R184.reuse, R190, R24 ;  /* 0x000000beb818723c */ /* 0x040fe20000001818 */
[----:B------:R-:W-:Y:S07]  /*fc80*/  LDSM.16.M88.4 R188, [R230] ;  /* 0x00000000e6bc783b */ /* 0x000fee0000000200 */
[C---:B------:R-:W-:Y:S08]  /*fc90*/  HMMA.16816.F32 R28, R184.reuse, R196, R28 ;  /* 0x000000c4b81c723c */ /* 0x040ff0000000181c */
[----:B------:R-:W-:Y:S01]  /*fca0*/  HMMA.16816.F32 R32, R184, R198, R32 ;  /* 0x000000c6b820723c */ /* 0x000fe20000001820 */
[----:B------:R-:W3:Y:S06]  /*fcb0*/  LDSM.16.M88.4 R184, [R231] ;  /* 0x00000000e7b8783b */ /* 0x000eec0000000200 */
[----:B------:R-:W-:Y:S01]  /*fcc0*/  LDSM.16.M88.4 R196, [R218+0xc100] ;  /* 0x00c10000dac4783b */ /* 0x000fe20000000200 */
[C---:B----4-:R-:W-:Y:S08]  /*fcd0*/  HMMA.16816.F32 R4, R200.reuse, R208, R4 ;  /* 0x000000d0c804723c */ /* 0x050ff00000001804 */
[C---:B------:R-:W-:Y:S01]  /*fce0*/  HMMA.16816.F32 R8, R200.reuse, R210, R8 ;  /* 0x000000d2c808723c */ /* 0x040fe20000001808 */
[----:B------:R-:W-:Y:S07]  /*fcf0*/  LDSM.16.M88.4 R208, [R212+0xe900] ;  /* 0x00e90000d4d0783b */ /* 0x000fee0000000200 */
[C---:B-1----:R-:W-:Y:S08]  /*fd00*/  HMMA.16816.F32 R12, R200.reuse, R136, R12 ;  /* 0x00000088c80c723c */ /* 0x042ff0000000180c */
[C---:B------:R-:W-:Y:S01]  /*fd10*/  HMMA.16816.F32 R16, R200.reuse, R138, R16 ;  /* 0x0000008ac810723c */ /* 0x040fe20000001810 */
[----:B------:R-:W1:Y:S07]  /*fd20*/  LDSM.16.M88.4 R136, [R228] ;  /* 0x00000000e488783b */ /* 0x000e6e0000000200 */
[C---:B------:R-:W-:Y:S08]  /*fd30*/  HMMA.16816.F32 R20, R200.reuse, R176, R20 ;  /* 0x000000b0c814723c */ /* 0x040ff00000001814 */
[C---:B------:R-:W-:Y:S01]  /*fd40*/  HMMA.16816.F32 R24, R200.reuse, R178, R24 ;  /* 0x000000b2c818723c */ /* 0x040fe20000001818 */
[----:B------:R-:W4:Y:S07]  /*fd50*/  LDSM.16.M88.4 R176, [R222+0x18100] ;  /* 0x01810000deb0783b */ /* 0x000f2e0000000200 */
[C---:B--2---:R-:W-:Y:S08]  /*fd60*/  HMMA.16816.F32 R28, R200.reuse, R172, R28 ;  /* 0x000000acc81c723c */ /* 0x044ff0000000181c */
[----:B------:R-:W-:Y:S01]  /*fd70*/  HMMA.16816.F32 R32, R200, R174, R32 ;  /* 0x000000aec820723c */ /* 0x000fe20000001820 */
[----:B------:R-:W2:Y:S06]  /*fd80*/  LDSM.16.M88.4 R172, [R218+0xc900] ;  /* 0x00c90000daac783b */ /* 0x000eac0000000200 */
[----:B------:R-:W-:Y:S01]  /*fd90*/  LDSM.16.M88.4 R200, [R219+0x1c100] ;  /* 0x01c10000dbc8783b */ /* 0x000fe20000000200 */
[C---:B---3--:R-:W-:Y:S08]  /*fda0*/  HMMA.16816.F32 R4, R180.reuse, R184, R4 ;  /* 0x000000b8b404723c */ /* 0x048ff00000001804 */
[C---:B------:R-:W-:Y:S01]  /*fdb0*/  HMMA.16816.F32 R8, R180.reuse, R186, R8 ;  /* 0x000000bab408723c */ /* 0x040fe20000001808 */
[----:B------:R-:W3:Y:S07]  /*fdc0*/  LDSM.16.M88.4 R184, [R218+0xd100] ;  /* 0x00d10000dab8783b */ /* 0x000eee0000000200 */
[C---:B------:R-:W-:Y:S08]  /*fdd0*/  HMMA.16816.F32 R12, R180.reuse, R188, R12 ;  /* 0x000000bcb40c723c */ /* 0x040ff0000000180c */
[C---:B------:R-:W-:Y:S01]  /*fde0*/  HMMA.16816.F32 R16, R180.reuse, R190, R16 ;  /* 0x000000beb410723c */ /* 0x040fe20000001810 */
[----:B------:R-:W-:Y:S07]  /*fdf0*/  LDSM.16.M88.4 R188, [R217+0x4000] ;  /* 0x00400000d9bc783b */ /* 0x000fee0000000200 */
[C---:B------:R-:W-:Y:S08]  /*fe00*/  HMMA.16816.F32 R20, R180.reuse, R192, R20 ;  /* 0x000000c0b414723c */ /* 0x040ff00000001814 */
[C---:B------:R-:W-:Y:S01]  /*fe10*/  HMMA.16816.F32 R24, R180.reuse, R194, R24 ;  /* 0x000000c2b418723c */ /* 0x040fe20000001818 */
[----:B------:R-:W-:Y:S07]  /*fe20*/  LDSM.16.M88.4 R192, [R217+0x4800] ;  /* 0x00480000d9c0783b */ /* 0x000fee0000000200 */
[C---:B-1----:R-:W-:Y:S08]  /*fe30*/  HMMA.16816.F32 R28, R180.reuse, R136, R28 ;  /* 0x00000088b41c723c */ /* 0x042ff0000000181c */
[----:B------:R-:W-:Y:S01]  /*fe40*/  HMMA.16816.F32 R32, R180, R138, R32 ;  /* 0x0000008ab420723c */ /* 0x000fe20000001820 */
[----:B------:R-:W1:Y:S06]  /*fe50*/  LDSM.16.M88.4 R136, [R218+0xd900] ;  /* 0x00d90000da88783b */ /* 0x000e6c0000000200 */
[----:B------:R-:W1:Y:S01]  /*fe60*/  LDSM.16.M88.4 R180, [R221+0x18100] ;  /* 0x01810000ddb4783b */ /* 0x000e620000000200 */
[C---:B----4-:R-:W-:Y:S08]  /*fe70*/  HMMA.16816.F32 R4, R176.reuse, R196, R4 ;  /* 0x000000c4b004723c */ /* 0x050ff00000001804 */
[C---:B------:R-:W-:Y:S01]  /*fe80*/  HMMA.16816.F32 R8, R176.reuse, R198, R8 ;  /* 0x000000c6b008723c */ /* 0x040fe20000001808 */
[----:B------:R-:W4:Y:S07]  /*fe90*/  LDSM.16.M88.4 R196, [R217+0x5000] ;  /* 0x00500000d9c4783b */ /* 0x000f2e0000000200 */
[C---:B--2---:R-:W-:Y:S08]  /*fea0*/  HMMA.16816.F32 R12, R176.reuse, R172, R12 ;  /* 0x000000acb00c723c */ /* 0x044ff0000000180c */
[C---:B------:R-:W-:Y:S01]  /*feb0*/  HMMA.16816.F32 R16, R176.reuse, R174, R16 ;  /* 0x000000aeb010723c */ /* 0x040fe20000001810 */
[----:B------:R-:W2:Y:S07]  /*fec0*/  LDSM.16.M88.4 R172, [R217+0x5800] ;  /* 0x00580000d9ac783b */ /* 0x000eae0000000200 */
[C---:B---3--:R-:W-:Y:S08]  /*fed0*/  HMMA.16816.F32 R20, R176.reuse, R184, R20 ;  /* 0x000000b8b014723c */ /* 0x048ff00000001814 */
[C---:B------:R-:W-:Y:S01]  /*fee0*/  HMMA.16816.F32 R24, R176.reuse, R186, R24 ;  /* 0x000000bab018723c */ /* 0x040fe20000001818 */
[----:B------:R-:W-:Y:S07]  /*fef0*/  LDSM.16.M88.4 R184, [R220+0x1c100] ;  /* 0x01c10000dcb8783b */ /* 0x000fee0000000200 */
[C---:B-1----:R-:W-:Y:S08]  /*ff00*/  HMMA.16816.F32 R28, R176.reuse, R136, R28 ;  /* 0x00000088b01c723c */ /* 0x042ff0000000181c */
[----:B------:R-:W-:Y:S01]  /*ff10*/  HMMA.16816.F32 R32, R176, R138, R32 ;  /* 0x0000008ab020723c */ /* 0x000fe20000001820 */
[----:B------:R-:W1:Y:S06]  /*ff20*/  LDSM.16.M88.4 R136, [R212+0xf100] ;  /* 0x00f10000d488783b */ /* 0x000e6c0000000200 */
[----:B------:R-:W3:Y:S01]  /*ff30*/  LDSM.16.M88.4 R176, [R212+0xf900] ;  /* 0x00f90000d4b0783b */ /* 0x000ee20000000200 */
[C---:B------:R-:W-:Y:S08]  /*ff40*/  HMMA.16816.F32 R4, R180.reuse, R188, R4 ;  /* 0x000000bcb404723c */ /* 0x040ff00000001804 */
[C---:B------:R-:W-:Y:S01]  /*ff50*/  HMMA.16816.F32 R8, R180.reuse, R190, R8 ;  /* 0x000000beb408723c */ /* 0x040fe20000001808 */
[----:B------:R-:W1:Y:S07]  /*ff60*/  LDSM.16.M88.4 R188, [R227] ;  /* 0x00000000e3bc783b */ /* 0x000e6e0000000200 */
[C---:B------:R-:W-:Y:S08]  /*ff70*/  HMMA.16816.F32 R12, R180.reuse, R192, R12 ;  /* 0x000000c0b40c723c */ /* 0x040ff0000000180c */
[C---:B------:R-:W-:Y:S01]  /*ff80*/  HMMA.16816.F32 R16, R180.reuse, R194, R16 ;  /* 0x000000c2b410723c */ /* 0x040fe20000001810 */
[----:B------:R-:W1:Y:S07]  /*ff90*/  LDSM.16.M88.4 R192, [R226] ;  /* 0x00000000e2c0783b */ /* 0x000e6e0000000200 */
[C---:B----4-:R-:W-:Y:S08]  /*ffa0*/  HMMA.16816.F32 R20, R180.reuse, R196, R20 ;  /* 0x000000c4b414723c */ /* 0x050ff00000001814 */
[C---:B------:R-:W-:Y:S01]  /*ffb0*/  HMMA.16816.F32 R24, R180.reuse, R198, R24 ;  /* 0x000000c6b418723c */ /* 0x040fe20000001818 */
[----:B------:R-:W-:Y:S07]  /*ffc0*/  LDSM.16.M88.4 R196, [R222+0x1c100] ;  /* 0x01c10000dec4783b */ /* 0x000fee0000000200 */
[C---:B--2---:R-:W-:Y:S08]  /*ffd0*/  HMMA.16816.F32 R28, R180.reuse, R172, R28 ;  /* 0x000000acb41c723c */ /* 0x044ff0000000181c */
[----:B------:R-:W-:Y:S01]  /*ffe0*/  HMMA.16816.F32 R32, R180, R174, R32 ;  /* 0x000000aeb420723c */ /* 0x000fe20000001820 */
[----:B------:R-:W2:Y:S06]  /*fff0*/  LDSM.16.M88.4 R172, [R225] ;  /* 0x00000000e1ac783b */ /* 0x000eac0000000200 */
[----:B------:R-:W4:Y:S01]  /*10000*/  LDSM.16.M88.4 R180, [R224] ;  /* 0x00000000e0b4783b */ /* 0x000f220000000200 */
[C---:B------:R-:W-:Y:S08]  /*10010*/  HMMA.16816.F32 R4, R200.reuse, R204, R4 ;  /* 0x000000ccc804723c */ /* 0x040ff00000001804 */
[C---:B------:R-:W-:Y:S01]  /*10020*/  HMMA.16816.F32 R8, R200.reuse, R206, R8 ;  /* 0x000000cec808723c */ /* 0x040fe20000001808 */
[----:B------:R-:W2:Y:S07]  /*10030*/  LDSM.16.M88.4 R204, [R218+0xe100] ;  /* 0x00e10000dacc783b */ /* 0x000eae0000000200 */
[C---:B------:R-:W-:Y:S08]  /*10040*/  HMMA.16816.F32 R12, R200.reuse, R208, R12 ;  /* 0x000000d0c80c723c */ /* 0x040ff0000000180c */
[C---:B------:R-:W-:Y:S01]  /*10050*/  HMMA.16816.F32 R16, R200.reuse, R210, R16 ;  /* 0x000000d2c810723c */ /* 0x040fe20000001810 */
[----:B------:R-:W-:Y:S07]  /*10060*/  LDSM.16.M88.4 R208, [R217+0x6000] ;  /* 0x00600000d9d0783b */ /* 0x000fee0000000200 */
[C---:B-1----:R-:W-:Y:S08]  /*10070*/  HMMA.16816.F32 R20, R200.reuse, R136, R20 ;  /* 0x00000088c814723c */ /* 0x042ff00000001814 */
[C---:B------:R-:W-:Y:S01]  /*10080*/  HMMA.16816.F32 R24, R200.reuse, R138, R24 ;  /* 0x0000008ac818723c */ /* 0x040fe20000001818 */
[----:B------:R-:W1:Y:S07]  /*10090*/  LDSM.16.M88.4 R136, [R218+0xe900] ;  /* 0x00e90000da88783b */ /* 0x000e6e0000000200 */
[C---:B---3--:R-:W-:Y:S08]  /*100a0*/  HMMA.16816.F32 R28, R200.reuse, R176, R28 ;  /* 0x000000b0c81c723c */ /* 0x048ff0000000181c */
[----:B------:R-:W-:Y:S01]  /*100b0*/  HMMA.16816.F32 R32, R200, R178, R32 ;  /* 0x000000b2c820723c */ /* 0x000fe20000001820 */
[----:B------:R-:W3:Y:S06]  /*100c0*/  LDSM.16.M88.4 R176, [R218+0xf100] ;  /* 0x00f10000dab0783b */ /* 0x000eec0000000200 */
[----:B------:R-:W-:Y:S01]  /*100d0*/  LDSM.16.M88.4 R200, [R221+0x1c100] ;  /* 0x01c10000ddc8783b */ /* 0x000fe20000000200 */
[C---:B------:R-:W-:Y:S08]  /*100e0*/  HMMA.16816.F32 R4, R184.reuse, R188, R4 ;  /* 0x000000bcb804723c */ /* 0x040ff00000001804 */
[C---:B------:R-:W-:Y:S01]  /*100f0*/  HMMA.16816.F32 R8, R184.reuse, R190, R8 ;  /* 0x000000beb808723c */ /* 0x040fe20000001808 */
[----:B------:R-:W1:Y:S07]  /*10100*/  LDSM.16.M88.4 R188, [R218+0xf900] ;  /* 0x00f90000dabc783b */ /* 0x000e6e0000000200 */
[C---:B------:R-:W-:Y:S08]  /*10110*/  HMMA.16816.F32 R12, R184.reuse, R192, R12 ;  /* 0x000000c0b80c723c */ /* 0x040ff0000000180c */
[C---:B------:R-:W-:Y:S08]  /*10120*/  HMMA.16816.F32 R16, R184.reuse, R194, R16 ;  /* 0x000000c2b810723c */ /* 0x040ff00000001810 */
[C---:B--2---:R-:W-:Y:S08]  /*10130*/  HMMA.16816.F32 R20, R184.reuse, R172, R20 ;  /* 0x000000acb814723c */ /* 0x044ff00000001814 */
[C---:B------:R-:W-:Y:S08]  /*10140*/  HMMA.16816.F32 R24, R184.reuse, R174, R24 ;  /* 0x000000aeb818723c */ /* 0x040ff00000001818 */
[C---:B----4-:R-:W-:Y:S08]  /*10150*/  HMMA.16816.F32 R28, R184.reuse, R180, R28 ;  /* 0x000000b4b81c723c */ /* 0x050ff0000000181c */
[----:B------:R-:W-:Y:S08]  /*10160*/  HMMA.16816.F32 R32, R184, R182, R32 ;  /* 0x000000b6b820723c */ /* 0x000ff00000001820 */
[C---:B------:R-:W-:Y:S08]  /*10170*/  HMMA.16816.F32 R4, R196.reuse, R204, R4 ;  /* 0x000000ccc404723c */ /* 0x040ff00000001804 */
[C---:B------:R-:W-:Y:S08]  /*10180*/  HMMA.16816.F32 R8, R196.reuse, R206, R8 ;  /* 0x000000cec408723c */ /* 0x040ff00000001808 */
[C---:B-1----:R-:W-:Y:S08]  /*10190*/  HMMA.16816.F32 R12, R196.reuse, R136, R12 ;  /* 0x00000088c40c723c */ /* 0x042ff0000000180c */
[C---:B------:R-:W-:Y:S01]  /*101a0*/  HMMA.16816.F32 R16, R196.reuse, R138, R16 ;  /* 0x0000008ac410723c */ /* 0x040fe20000001810 */
[----:B------:R-:W1:Y:S07]  /*101b0*/  LDSM.16.M88.4 R136, [R217+0x6800] ;  /* 0x00680000d988783b */ /* 0x000e6e0000000200 */
[C---:B---3--:R-:W-:Y:S08]  /*101c0*/  HMMA.16816.F32 R20, R196.reuse, R176, R20 ;  /* 0x000000b0c414723c */ /* 0x048ff00000001814 */
[C---:B------:R-:W-:Y:S08]  /*101d0*/  HMMA.16816.F32 R24, R196.reuse, R178, R24 ;  /* 0x000000b2c418723c */ /* 0x040ff00000001818 */
[C---:B------:R-:W-:Y:S08]  /*101e0*/  HMMA.16816.F32 R28, R196.reuse, R188, R28 ;  /* 0x000000bcc41c723c */ /* 0x040ff0000000181c */
[----:B------:R-:W-:Y:S08]  /*101f0*/  HMMA.16816.F32 R32, R196, R190, R32 ;  /* 0x000000bec420723c */ /* 0x000ff00000001820 */
[C---:B------:R-:W-:Y:S08]  /*10200*/  HMMA.16816.F32 R4, R200.reuse, R208, R4 ;  /* 0x000000d0c804723c */ /* 0x040ff00000001804 */
        /* <DEDUP_REMOVED lines=15> */
[----:B------:R-:W3:Y:S01]  /*10300*/  MUFU.TANH R187, R6 ;  /* 0x0000000600bb7308 */ /* 0x000ee20000002400 */
[----:B------:R-:W-:Y:S02]  /*10310*/  FMUL.FTZ R14, R14, c[0x0][0x320] ;  /* 0x0000c8000e0e7a20 */ /* 0x000fe40000410000 */
[----:B------:R-:W-:Y:S02]  /*10320*/  FMUL.FTZ R15, R15, c[0x0][0x320] ;  /* 0x0000c8000f0f7a20 */ /* 0x000fe40000410000 */
[----:B------:R-:W-:Y:S02]  /*10330*/  FMUL.FTZ R16, R16, c[0x0][0x320] ;  /* 0x0000c80010107a20 */ /* 0x000fe40000410000 */
[----:B------:R-:W-:Y:S02]  /*10340*/  FMUL.FTZ R17, R17, c[0x0][0x320] ;  /* 0x0000c80011117a20 */ /* 0x000fe40000410000 */
[----:B------:R-:W-:Y:S01]  /*10350*/  FMUL.FTZ R18, R18, c[0x0][0x320] ;  /* 0x0000c80012127a20 */ /* 0x000fe20000410000 */
[----:B------:R4:W1:Y:S01]  /*10360*/  MUFU.TANH R186, R7 ;  /* 0x0000000700ba7308 */ /* 0x0008620000002400 */
[----:B------:R-:W-:Y:S09]  /*10370*/  FMUL.FTZ R19, R19, c[0x0][0x320] ;  /* 0x0000c80013137a20 */ /* 0x000ff20000410000 */
[----:B------:R-:W1:Y:S10]  /*10380*/  MUFU.TANH R181, R8 ;  /* 0x0000000800b57308 */ /* 0x000e740000002400 */
[----:B------:R-:W1:Y:S01]  /*10390*/  MUFU.TANH R178, R9 ;  /* 0x0000000900b27308 */ /* 0x000e620000002400 */
[----:B----4-:R-:W4:Y:S09]  /*103a0*/  LDSM.16.M88.4 R4, [R217+0x7000] ;  /* 0x00700000d904783b */ /* 0x010f320000000200 */
[----:B------:R-:W1:Y:S10]  /*103b0*/  MUFU.TANH R185, R10 ;  /* 0x0000000a00b97308 */ /* 0x000e740000002400 */
[----:B------:R1:W1:Y:S10]  /*103c0*/  MUFU.TANH R183, R11 ;  /* 0x0000000b00b77308 */ /* 0x0002740000002400 */
[----:B------:R-:W2:Y:S10]  /*103d0*/  MUFU.TANH R175, R12 ;  /* 0x0000000c00af7308 */ /* 0x000eb40000002400 */
[----:B------:R-:W2:Y:S01]  /*103e0*/  MUFU.TANH R174, R13 ;  /* 0x0000000d00ae7308 */ /* 0x000ea20000002400 */
[----:B-1----:R-:W1:Y:S01]  /*103f0*/  LDSM.16.M88.4 R8, [R217+0x7800] ;  /* 0x00780000d908783b */ /* 0x002e620000000200 */
[----:B------:R-:W-:Y:S04]  /*10400*/  DEPBAR.LE SB0, 0x0 ;  /* 0x000080000000791a */ /* 0x000fe80000000000 */
[C---:B----4-:R-:W-:Y:S04]  /*10410*/  HMMA.16816.F32 R20, R200.reuse, R4, R20 ;  /* 0x00000004c814723c */ /* 0x050fe80000001814 */
[----:B------:R-:W4:Y:S01]  /*10420*/  MUFU.TANH R180, R14 ;  /* 0x0000000e00b47308 */ /* 0x000f220000002400 */
[----:B------:R-:W-:Y:S03]  /*10430*/  BAR.SYNC.DEFER_BLOCKING 0x0 ;  /* 0x0000000000007b1d */ /* 0x000fe60000010000 */
[C---:B------:R-:W-:Y:S06]  /*10440*/  HMMA.16816.F32 R24, R200.reuse, R6, R24 ;  /* 0x00000006c818723c */ /* 0x040fec0000001818 */
[----:B------:R-:W1:Y:S10]  /*10450*/  MUFU.TANH R179, R15 ;  /* 0x0000000f00b37308 */ /* 0x000e740000002400 */
[----:B------:R-:W2:Y:S01]  /*10460*/  MUFU.TANH R173, R16 ;  /* 0x0000001000ad7308 */ /* 0x000ea20000002400 */
[----:B------:R-:W-:Y:S02]  /*10470*/  FMUL.FTZ R20, R20, c[0x0][0x320] ;  /* 0x0000c80014147a20 */ /* 0x000fe40000410000 */
[----:B------:R-:W-:Y:S02]  /*10480*/  FMUL.FTZ R21, R21, c[0x0][0x320] ;  /* 0x0000c80015157a20 */ /* 0x000fe40000410000 */
[----:B------:R-:W-:Y:S02]  /*10490*/  FMUL.FTZ R22, R22, c[0x0][0x320] ;  /* 0x0000c80016167a20 */ /* 0x000fe40000410000 */
[----:B------:R-:W-:Y:S03]  /*104a0*/  FMUL.FTZ R23, R23, c[0x0][0x320] ;  /* 0x0000c80017177a20 */ /* 0x000fe60000410000 */
[----:B------:R-:W2:Y:S01]  /*104b0*/  MUFU.TANH R136, R20 ;  /* 0x0000001400887308 */ /* 0x000ea20000002400 */
[----:B------:R-:W-:Y:S02]  /*104c0*/  FMUL.FTZ R24, R24, c[0x0][0x320] ;  /* 0x0000c80018187a20 */ /* 0x000fe40000410000 */
[----:B------:R-:W-:Y:S01]  /*104d0*/  FMUL.FTZ R27, R27, c[0x0][0x320] ;  /* 0x0000c8001b1b7a20 */ /* 0x000fe20000410000 */
[C---:B-1----:R-:W-:Y:S03]  /*104e0*/  HMMA.16816.F32 R28, R200.reuse, R8, R28 ;  /* 0x00000008c81c723c */ /* 0x042fe6000000181c */
[----:B------:R-:W-:Y:S03]  /*104f0*/  FMUL.FTZ R26, R26, c[0x0][0x320] ;  /* 0x0000c8001a1a7a20 */ /* 0x000fe60000410000 */
[----:B------:R1:W1:Y:S02]  /*10500*/  MUFU.TANH R135, R21 ;  /* 0x0000001500877308 */ /* 0x0002640000002400 */
[----:B------:R-:W-:Y:S08]  /*10510*/  HMMA.16816.F32 R32, R200, R10, R32 ;  /* 0x0000000ac820723c */ /* 0x000ff00000001820 */
[----:B------:R2:W2:Y:S10]  /*10520*/  MUFU.TANH R139, R22 ;  /* 0x00000016008b7308 */ /* 0x0004b40000002400 */
[----:B------:R3:W3:Y:S06]  /*10530*/  MUFU.TANH R172, R23 ;  /* 0x0000001700ac7308 */ /* 0x0006ec0000002400 */
[----:B-1----:R-:W-:Y:S02]  /*10540*/  FMUL.FTZ R21, R32, c[0x0][0x320] ;  /* 0x0000c80020157a20 */ /* 0x002fe40000410000 */
[----:B------:R-:W-:Y:S02]  /*10550*/  FMUL.FTZ R20, R33, c[0x0][0x320] ;  /* 0x0000c80021147a20 */ /* 0x000fe40000410000 */
[----:B------:R1:W1:Y:S01]  /*10560*/  MUFU.TANH R132, R24 ;  /* 0x0000001800847308 */ /* 0x0002620000002400 */
[----:B--2---:R-:W-:Y:S02]  /*10570*/  FMUL.FTZ R22, R29, c[0x0][0x320] ;  /* 0x0000c8001d167a20 */ /* 0x004fe40000410000 */
[----:B------:R-:W-:Y:S07]  /*10580*/  FMUL.FTZ R29, R35, c[0x0][0x320] ;  /* 0x0000c800231d7a20 */ /* 0x000fee0000410000 */
[----:B------:R2:W2:Y:S01]  /*10590*/  MUFU.TANH R138, R27 ;  /* 0x0000001b008a7308 */ /* 0x0004a20000002400 */
[----:B---3--:R-:W-:Y:S02]  /*105a0*/  FMUL.FTZ R23, R28, c[0x0][0x320] ;  /* 0x0000c8001c177a20 */ /* 0x008fe40000410000 */
[----:B------:R-:W-:Y:S07]  /*105b0*/  FMUL.FTZ R28, R34, c[0x0][0x320] ;  /* 0x0000c800221c7a20 */ /* 0x000fee0000410000 */
[----:B------:R3:W3:Y:S01]  /*105c0*/  MUFU.TANH R137, R17 ;  /* 0x0000001100897308 */ /* 0x0006e20000002400 */
[----:B-1----:R-:W-:Y:S02]  /*105d0*/  FMUL.FTZ R24, R25, c[0x0][0x320] ;  /* 0x0000c80019187a20 */ /* 0x002fe40000410000 */
[----:B------:R-:W-:Y:S07]  /*105e0*/  FMUL.FTZ R25, R30, c[0x0][0x320] ;  /* 0x0000c8001e197a20 */ /* 0x000fee0000410000 */
[----:B------:R1:W1:Y:S01]  /*105f0*/  MUFU.TANH R177, R18 ;  /* 0x0000001200b17308 */ /* 0x0002620000002400 */
[----:B--2---:R-:W-:Y:S09]  /*10600*/  FMUL.FTZ R27, R31, c[0x0][0x320] ;  /* 0x0000c8001f1b7a20 */ /* 0x004ff20000410000 */
        /* <DEDUP_REMOVED lines=12> */
[----:B--234-:R-:W-:Y:S01]  /*106d0*/  ULEA UR4, UR21, UR10, 0x6 ;  /* 0x0000000a15047291 */ /* 0x01cfe2000f8e303f */
[----:B------:R-:W-:Y:S05]  /*106e0*/  IMAD.MOV.U32 R240, RZ, RZ, RZ ;  /* 0x000000fffff07224 */ /* 0x000fea00078e00ff */
[----:B------:R-:W-:Y:S05]  /*106f0*/  IMAD.U32 R2, RZ, RZ, UR4 ;  /* 0x00000004ff027e24 */ /* 0x000fea000f8e00ff */
[----:B------:R-:W-:Y:S05]  /*10700*/  IADD3 R2, R2, -0x40, R251 ;  /* 0xffffffc002027810 */ /* 0x000fea0007ffe0fb */
        /* <DEDUP_REMOVED lines=22> */
[----:B------:R-:W-:Y:S01]  /*10870*/  LEA.HI.X R2, R0, c[0x0][0x1cc], R2, 0x1, P0 ;  /* 0x0000730000027a11 */ /* 0x000fe200000f0c02 */
[----:B------:R-:W2:Y:S04]  /*10880*/  SHFL.IDX PT, R3, R5, RZ, 0x181f ;  /* 0x00181fff05037589 */ /* 0x000ea800000e0000 */
[----:B------:R-:W3:Y:S04]  /*10890*/  SHFL.IDX PT, R4, R2, RZ, 0x181f ;  /* 0x00181fff02047589 */ /* 0x000ee800000e0000 */
[----:B------:R-:W4:Y:S04]  /*108a0*/  SHFL.IDX PT, R0, R5, 0x1, 0x181f ;  /* 0x00381f0005007f89 */ /* 0x000f2800000e0000 */
[----:B------:R-:W5:Y:S01]  /*108b0*/  SHFL.IDX PT, R2, R2, 0x1, 0x181f ;  /* 0x00381f0002027f89 */ /* 0x000f6200000e0000 */
[C---:B--2---:R-:W-:Y:S05]  /*108c0*/  IADD3 R16, P0, R3.reuse, R250, RZ ;  /* 0x000000fa03107210 */ /* 0x044fea0007f1e0ff */
[C-C-:B---3--:R-:W-:Y:S01]  /*108d0*/  IMAD.X R17, R4.reuse, 0x1, R249.reuse, P0 ;  /* 0x0000000104117824 */ /* 0x148fe200000e06f9 */
[C---:B------:R-:W-:Y:S04]  /*108e0*/  IADD3 R14, P0, R3.reuse, R247, RZ ;  /* 0x000000f7030e7210 */ /* 0x040fe80007f1e0ff */
[----:B------:R2:W-:Y:S01]  /*108f0*/  LDGSTS.E.BYPASS.LTC128B.128 [R239+0x8100], [R16.64], !P2 ;  /* 0x0810000010ef7fae */ /* 0x0005e2000d101d50 */
[C---:B------:R-:W-:Y:S02]  /*10900*/  IADD3.X R15, R4.reuse, R248, RZ, P0, !PT ;  /* 0x000000f8040f7210 */ /* 0x040fe400007fe4ff */
[C---:B-1----:R-:W-:Y:S03]  /*10910*/  IADD3 R18, P0, R3.reuse, R245, RZ ;  /* 0x000000f503127210 */ /* 0x042fe60007f1e0ff */
[----:B------:R2:W-:Y:S02]  /*10920*/  LDGSTS.E.BYPASS.LTC128B.128 [R239+0xa100], [R14.64], !P6 ;  /* 0x0a1000000eef7fae */ /* 0x0005e4000f101d50 */
[C---:B------:R-:W-:Y:S01]  /*10930*/  IMAD.X R19, R4.reuse, 0x1, R246, P0 ;  /* 0x0000000104137824 */ /* 0x040fe200000e06f6 */
[----:B------:R-:W-:Y:S04]  /*10940*/  IADD3 R12, P0, R3, R243, RZ ;  /* 0x000000f3030c7210 */ /* 0x000fe80007f1e0ff */
[----:B------:R2:W-:Y:S01]  /*10950*/  LDGSTS.E.BYPASS.LTC128B.128 [R239+0xc100], [R18.64], !P5 ;  /* 0x0c10000012ef7fae */ /* 0x0005e2000e901d50 */
[----:B------:R-:W-:Y:S01]  /*10960*/  IMAD.X R13, R4, 0x1, R244, P0 ;  /* 0x00000001040d7824 */ /* 0x000fe200000e06f4 */
[----:B----4-:R-:W-:Y:S04]  /*10970*/  IADD3 R10, P0, R0, R250, RZ ;  /* 0x000000fa000a7210 */ /* 0x010fe80007f1e0ff */
[----:B------:R2:W-:Y:S01]  /*10980*/  LDGSTS.E.BYPASS.LTC128B.128 [R239+0xe100], [R12.64], !P4 ;  /* 0x0e1000000cef7fae */ /* 0x0005e2000e101d50 */
[----:B-----5:R-:W-:Y:S01]  /*10990*/  IMAD.X R11, R2, 0x1, R249, P0 ;  /* 0x00000001020b7824 */ /* 0x020fe200000e06f9 */
[----:B------:R-:W-:Y:S04]  /*109a0*/  IADD3 R8, P0, R0, R247, RZ ;  /* 0x000000f700087210 */ /* 0x000fe80007f1e0ff */
[----:B------:R2:W-:Y:S01]  /*109b0*/  LDGSTS.E.BYPASS.LTC128B.128 [R239+0x9100], [R10.64], !P2 ;  /* 0x091000000aef7fae */ /* 0x0005e2000d101d50 */
[----:B------:R-:W-:Y:S02]  /*109c0*/  IADD3.X R9, R2, R248, RZ, P0, !PT ;  /* 0x000000f802097210 */ /* 0x000fe400007fe4ff */
[----:B------:R-:W-:Y:S03]  /*109d0*/  IADD3 R6, P0, R0, R245, RZ ;  /* 0x000000f500067210 */ /* 0x000fe60007f1e0ff */
[----:B------:R2:W-:Y:S02]  /*109e0*/  LDGSTS.E.BYPASS.LTC128B.128 [R239+0xb100], [R8.64], !P6 ;  /* 0x0b10000008ef7fae */ /* 0x0005e4000f101d50 */
[----:B------:R-:W-:Y:S01]  /*109f0*/  IMAD.X R7, R2, 0x1, R246, P0 ;  /* 0x0000000102077824 */ /* 0x000fe200000e06f6 */
[----:B------:R-:W-:Y:S04]  /*10a00*/  IADD3 R4, P0, R0, R243, RZ ;  /* 0x000000f300047210 */ /* 0x000fe80007f1e0ff */
[----:B------:R2:W-:Y:S01]  /*10a10*/  LDGSTS.E.BYPASS.LTC128B.128 [R239+0xd100], [R6.64], !P5 ;  /* 0x0d10000006ef7fae */ /* 0x0005e2000e901d50 */
[----:B------:R-:W-:Y:S05]  /*10a20*/  IMAD.X R5, R2, 0x1, R244, P0 ;  /* 0x0000000102057824 */ /* 0x000fea00000e06f4 */
[----:B------:R2:W-:Y:S03]  /*10a30*/  LDGSTS.E.BYPASS.LTC128B.128 [R239+0xf100], [R4.64], !P4 ;  /* 0x0f10000004ef7fae */ /* 0x0005e6000e101d50 */
.L_x_1006:
[----:B--234-:R-:W-:Y:S01]  /*10a40*/  PLOP3.LUT P0, PT, PT, PT, UP2, 0x80, 0x0 ;  /* 0x000000000000781c */ /* 0x01cfe20003f0f028 */
[----:B------:R-:W2:Y:S01]  /*10a50*/  LDL R2, [R1+0xc] ;  /* 0x00000c0001027983 */ /* 0x000ea20000100800 */
[----:B------:R-:W-:Y:S03]  /*10a60*/  USHF.L.U32 UR4, UR21, 0x6, URZ ;  /* 0x0000000615047899 */ /* 0x000fe6000800063f */
[----:B------:R-:W3:Y:S03]  /*10a70*/  LDL R12, [R1+0x8] ;  /* 0x00000800010c7983 */ /* 0x000ee60000100800 */
[----:B------:R-:W-:Y:S01]  /*10a80*/  IMAD.U32 R5, RZ, RZ, UR4 ;  /* 0x00000004ff057e24 */ /* 0x000fe2000f8e00ff */
[----:B------:R-:W0:Y:S04]  /*10a90*/  LDGDEPBAR ;  /* 0x00000000000079af */ /* 0x000e280000000000 */
[----:B--2---:R-:W-:Y:S01]  /*10aa0*/  @P0 IMAD.HI.U32 R0, R2, c[0x0][0x2c8], RZ ;  /* 0x0000b20002000a27 */ /* 0x004fe200078e00ff */
[----:B------:R-:W-:Y:S03]  /*10ab0*/  PLOP3.LUT P0, PT, PT, PT, UP2, 0x80, 0x0 ;  /* 0x000000000000781c */ /* 0x000fe60003f0f028 */
[----:B------:R-:W-:Y:S02]  /*10ac0*/  IMAD.MOV.U32 R4, RZ, RZ, R2 ;  /* 0x000000ffff047224 */ /* 0x000fe400078e0002 */
[----:B------:R-:W-:Y:S08]  /*10ad0*/  IMAD.U32 R2, RZ, RZ, UR8 ;  /* 0x00000008ff027e24 */ /* 0x000ff0000f8e00ff */
[----:B------:R-:W-:Y:S02]  /*10ae0*/  @P0 SHF.R.U32.HI R4, RZ, c[0x0][0x2cc], R0 ;  /* 0x0000b300ff040a19 */ /* 0x000fe40000011600 */
[----:B------:R-:W-:Y:S02]  /*10af0*/  PLOP3.LUT P0, PT, PT, PT, UP1, 0x40, 0x0 ;  /* 0x000000000000781c */ /* 0x000fe40003f0e818 */
[----:B---3--:R-:W-:Y:S01]  /*10b00*/  IADD3 R0, -R12, 0x1, -R5 ;  /* 0x000000010c007810 */ /* 0x008fe20007ffe905 */
[----:B------:R-:W2:Y:S03]  /*10b10*/  SHFL.IDX PT, R3, R4, RZ, 0x1c1f ;  /* 0x001c1fff04037589 */ /* 0x000ea600000e0000 */
[----:B------:R-:W-:Y:S04]  /*10b20*/  IADD3 R0, R0, -c[0x0][0x168], R2 ;  /* 0x80005a0000007a10 */ /* 0x000fe80007ffe002 */
[C---:B------:R-:W-:Y:S02]  /*10b30*/  IADD3 R7, R0.reuse, c[0x0][0x328], RZ ;  /* 0x0000ca0000077a10 */ /* 0x040fe40007ffe0ff */
[----:B------:R-:W-:Y:S03]  /*10b40*/  IADD3 R6, R0, UR20, RZ ;  /* 0x0000001400067c10 */ /* 0x000fe6000fffe0ff */
[--C-:B--2---:R-:W-:Y:S02]  /*10b50*/  IMAD.IADD R2, R7, 0x1, R3.reuse ;  /* 0x0000000107027824 */ /* 0x104fe400078e0203 */
        /* <DEDUP_REMOVED lines=17> */
.L_x_1009:
[----:B------:R-:W-:Y:S04]  /*10c70*/  MOV R8, c[0x0][0x32c] ;  /* 0x0000cb0000087a02 */ /* 0x000fe80000000f00 */
[----:B------:R-:W-:Y:S11]  /*10c80*/  ISETP.NE.AND P0, PT, R8, 0x1, PT ;  /* 0x000000010800780c */ /* 0x000ff60003f05270 */
[----:B------:R-:W-:Y:S02]  /*10c90*/  @!UPT UIADD3 URZ, URZ, URZ, URZ ;  /* 0x0000003f3f3ff290 */ /* 0x000fe4000fffe03f */
[----:B------:R-:W-:Y:S05]  /*10ca0*/  @P0 IMAD.HI.U32 R8, R3, c[0x0][0x330], RZ ;  /* 0x0000cc0003080a27 */ /* 0x000fea00078e00ff */
[----:B------:R-:W-:Y:S02]  /*10cb0*/  @P0 SHF.R.U32.HI R3, RZ, c[0x0][0x334], R8 ;  /* 0x0000cd00ff030a19 */ /* 0x000fe40000011608 */
.L_x_1010:
[----:B------:R-:W-:Y:S05]  /*10cc0*/  BSYNC B0 ;  /* 0x0000000000007941 */ /* 0x000fea0003800000 */
.L_x_1008:
[----:B------:R-:W-:Y:S04]  /*10cd0*/  IMAD R3, R3, c[0x0][0x32c], -R5 ;  /* 0x0000cb0003037a24 */ /* 0x000fe800078e0a05 */
[----:B------:R-:W-:Y:S05]  /*10ce0*/  IMAD.IADD R3, R3, 0x1, -R12 ;  /* 0x0000000103037824 */ /* 0x000fea00078e0a0c */
[----:B------:R-:W-:Y:S02]  /*10cf0*/  IADD3 R8, R3, c[0x0][0x32c], RZ ;  /* 0x0000cb0003087a10 */ /* 0x000fe40007ffe0ff */
[----:B------:R-:W-:Y:S02]  /*10d00*/  IMNMX R0, R0, R3, !PT ;  /* 0x0000000300007217 */ /* 0x000fe40007800200 */
[----:B------:R-:W-:Y:S02]  /*10d10*/  IMNMX R2, R2, R8, PT ;  /* 0x0000000802027217 */ /* 0x000fe40003800200 */
.L_x_1007:
[----:B------:R-:W-:Y:S01]  /*10d20*/  UISETP.GT.AND UP0, UPT, UR21, -0x1, UPT ;  /* 0xffffffff1500788c */ /* 0x000fe2000bf04270 */
[----:B------:R-:W2:Y:S05]  /*10d30*/  SHFL.IDX PT, R3, R4, 0x1, 0x1c1f ;  /* 0x003c1f0004037f89 */ /* 0x000eaa00000e0000 */
        /* <DEDUP_REMOVED lines=47> */
[----:B-1----:R-:W-:Y:S02]  /*11030*/  FSEL R190, R24, -INF , !P0 ;  /* 0xff80000018be7808 */ /* 0x002fe40004000000 */
        /* <DEDUP_REMOVED lines=14> */
[--C-:B--2---:R-:W-:Y:S03]  /*11120*/  IMAD.IADD R0, R6, 0x1, R3.reuse ;  /* 0x0000000106007824 */ /* 0x104fe600078e0203 */
[----:B------:R-:W-:Y:S01]  /*11130*/  ISETP.LT.OR P0, PT, R2, 0x3a, P0 ;  /* 0x0000003a0200780c */ /* 0x000fe20000701670 */
[----:B------:R-:W-:Y:S03]  /*11140*/  IMAD.IADD R2, R7, 0x1, R3 ;  /* 0x0000000107027824 */ /* 0x000fe600078e0203 */
[----:B------:R-:W-:Y:S02]  /*11150*/  FSEL R200, R20, -INF , !P0 ;  /* 0xff80000014c87808 */ /* 0x000fe40004000000 */
[----:B------:R-:W-:Y:S11]  /*11160*/  PLOP3.LUT P0, PT, PT, PT, UP1, 0x40, 0x0 ;  /* 0x000000000000781c */ /* 0x000ff60003f0e818 */
[----:B------:R-:W-:Y:S02]  /*11170*/  @!UPT UIADD3 URZ, URZ, URZ, URZ ;  /* 0x0000003f3f3ff290 */ /* 0x000fe4000fffe03f */
        /* <DEDUP_REMOVED lines=16> */
.L_x_1013:
[----:B------:R-:W-:Y:S04]  /*11280*/  MOV R4, c[0x0][0x32c] ;  /* 0x0000cb0000047a02 */ /* 0x000fe80000000f00 */
[----:B------:R-:W-:Y:S11]  /*11290*/  ISETP.NE.AND P0, PT, R4, 0x1, PT ;  /* 0x000000010400780c */ /* 0x000ff60003f05270 */
[----:B------:R-:W-:Y:S02]  /*112a0*/  @!UPT UIADD3 URZ, URZ, URZ, URZ ;  /* 0x0000003f3f3ff290 */ /* 0x000fe4000fffe03f */
[----:B------:R-:W-:Y:S05]  /*112b0*/  @P0 IMAD.HI.U32 R4, R3, c[0x0][0x330], RZ ;  /* 0x0000cc0003040a27 */ /* 0x000fea00078e00ff */
[----:B------:R-:W-:Y:S02]  /*112c0*/  @P0 SHF.R.U32.HI R3, RZ, c[0x0][0x334], R4 ;  /* 0x0000cd00ff030a19 */ /* 0x000fe40000011604 */
.L_x_1014:
[----:B------:R-:W-:Y:S05]  /*112d0*/  BSYNC B0 ;  /* 0x0000000000007941 */ /* 0x000fea0003800000 */
.L_x_1012:
[----:B------:R-:W-:Y:S04]  /*112e0*/  IMAD R5, R3, c[0x0][0x32c], -R5 ;  /* 0x0000cb0003057a24 */ /* 0x000fe800078e0a05 */
[----:B------:R-:W-:Y:S05]  /*112f0*/  IMAD.IADD R5, R5, 0x1, -R12 ;  /* 0x0000000105057824 */ /* 0x000fea00078e0a0c */
[----:B------:R-:W-:Y:S02]  /*11300*/  IADD3 R3, R5, c[0x0][0x32c], RZ ;  /* 0x0000cb0005037a10 */ /* 0x000fe40007ffe0ff */
[----:B------:R-:W-:Y:S02]  /*11310*/  IMNMX R0, R0, R5, !PT ;  /* 0x0000000500007217 */ /* 0x000fe40007800200 */
[----:B------:R-:W-:Y:S02]  /*11320*/  IMNMX R2, R2, R3, PT ;  /* 0x0000000302027217 */ /* 0x000fe40003800200 */
.L_x_1011:
        /* <DEDUP_REMOVED lines=148> */
[C---:B------:R-:W-:Y:S02]  /*11c70*/  FMUL.FTZ R32, R2.reuse, R168 ;  /* 0x000000a802207220 */ /* 0x040fe40000410000 */
[C---:B------:R-:W-:Y:S01]  /*11c80*/  FMUL.FTZ R33, R2.reuse, R169 ;  /* 0x000000a902217220 */ /* 0x040fe20000410000 */
[----:B------:R-:W3:Y:S01]  /*11c90*/  MUFU.EX2 R201, R7 ;  /* 0x0000000700c97308 */ /* 0x000ee20000000800 */
[C---:B------:R-:W-:Y:S02]  /*11ca0*/  FMUL.FTZ R36, R2.reuse, R36 ;  /* 0x0000002402247220 */ /* 0x040fe40000410000 */
[C---:B------:R-:W-:Y:S01]  /*11cb0*/  FMUL.FTZ R37, R2.reuse, R37 ;  /* 0x0000002502257220 */ /* 0x040fe20000410000 */
[----:B-1----:R-:W-:Y:S01]  /*11cc0*/  F2FP.PACK_AB R137, R203, R204 ;  /* 0x000000cccb89723e */ /* 0x002fe200000000ff */
[C---:B------:R-:W-:Y:S02]  /*11cd0*/  FMUL.FTZ R40, R2.reuse, R40 ;  /* 0x0000002802287220 */ /* 0x040fe40000410000 */
[C---:B------:R-:W-:Y:S02]  /*11ce0*/  FMUL.FTZ R41, R2.reuse, R41 ;  /* 0x0000002902297220 */ /* 0x040fe40000410000 */
[C---:B------:R-:W-:Y:S01]  /*11cf0*/  FMUL.FTZ R44, R2.reuse, R44 ;  /* 0x0000002c022c7220 */ /* 0x040fe20000410000 */
        /* <DEDUP_REMOVED lines=8> */
[C---:B------:R-:W-:Y:S01]  /*11d80*/  FMUL.FTZ R56, R2.reuse, R56 ;  /* 0x0000003802387220 */ /* 0x040fe20000410000 */
        /* <DEDUP_REMOVED lines=22> */
[C---:B------:R-:W-:Y:S01]  /*11ef0*/  FMUL.FTZ R27, R0.reuse, R163 ;  /* 0x000000a3001b7220 */ /* 0x040fe20000410000 */
[----:B------:R-:W4:Y:S01]  /*11f00*/  LDSM.16.MT88.4 R148, [R214+0x2100] ;  /* 0x00210000d694783b */ /* 0x000f220000004200 */
[C---:B------:R-:W-:Y:S01]  /*11f10*/  FMUL.FTZ R34, R0.reuse, R170 ;  /* 0x000000aa00227220 */ /* 0x040fe20000410000 */
[C---:B------:R-:W-:Y:S03]  /*11f20*/  HMMA.16816.F32 R12, R136.reuse, R20, R12 ;  /* 0x00000014880c723c */ /* 0x040fe6000000180c */
[----:B------:R-:W-:Y:S02]  /*11f30*/  FMUL.FTZ R35, R0, R171 ;  /* 0x000000ab00237220 */ /* 0x000fe40000410000 */
[--C-:B--2---:R-:W-:Y:S01]  /*11f40*/  FFMA.FTZ R134, R174, c[0x0][0x2d0], -R176.reuse ;  /* 0x0000b400ae867a23 */ /* 0x104fe200000108b0 */
[----:B------:R-:W-:Y:S01]  /*11f50*/  LDSM.16.MT88.4 R160, [R214+0x2900] ;  /* 0x00290000d6a0783b */ /* 0x000fe20000004200 */
[C---:B------:R-:W-:Y:S01]  /*11f60*/  FMUL.FTZ R20, R2.reuse, R156 ;  /* 0x0000009c02147220 */ /* 0x040fe20000410000 */
[C---:B------:R-:W-:Y:S01]  /*11f70*/  HMMA.16816.F32 R16, R136.reuse, R22, R16 ;  /* 0x000000168810723c */ /* 0x040fe20000001810 */
[----:B------:R2:W5:Y:S03]  /*11f80*/  MUFU.EX2 R209, R134 ;  /* 0x0000008600d17308 */ /* 0x0005660000000800 */
[----:B------:R-:W-:Y:S02]  /*11f90*/  FMUL.FTZ R21, R2, R157 ;  /* 0x0000009d02157220 */ /* 0x000fe40000410000 */
[C---:B------:R-:W-:Y:S01]  /*11fa0*/  FMUL.FTZ R38, R0.reuse, R38 ;  /* 0x0000002600267220 */ /* 0x040fe20000410000 */
[----:B------:R-:W-:Y:S01]  /*11fb0*/  LDSM.16.MT88.4 R168, [R213+0x4900] ;  /* 0x00490000d5a8783b */ /* 0x000fe20000004200 */
[C---:B------:R-:W-:Y:S04]  /*11fc0*/  FMUL.FTZ R22, R0.reuse, R158 ;  /* 0x0000009e00167220 */ /* 0x040fe80000410000 */
[C---:B------:R-:W-:Y:S02]  /*11fd0*/  FMUL.FTZ R23, R0.reuse, R159 ;  /* 0x0000009f00177220 */ /* 0x040fe40000410000 */
[C---:B------:R-:W-:Y:S01]  /*11fe0*/  FMUL.FTZ R39, R0.reuse, R39 ;  /* 0x0000002700277220 */ /* 0x040fe20000410000 */
[----:B------:R-:W-:Y:S01]  /*11ff0*/  LDSM.16.MT88.4 R156, [R213+0x2900] ;  /* 0x00290000d59c783b */ /* 0x000fe20000004200 */
[C---:B------:R-:W-:Y:S02]  /*12000*/  FMUL.FTZ R42, R0.reuse, R42 ;  /* 0x0000002a002a7220 */ /* 0x040fe40000410000 */
[C---:B------:R-:W-:Y:S01]  /*12010*/  FMUL.FTZ R43, R0.reuse, R43 ;  /* 0x0000002b002b7220 */ /* 0x040fe20000410000 */
[C---:B------:R-:W-:Y:S03]  /*12020*/  HMMA.16816.F32 R20, R136.reuse, R28, R20 ;  /* 0x0000001c8814723c */ /* 0x040fe60000001814 */
[C---:B------:R-:W-:Y:S02]  /*12030*/  FMUL.FTZ R46, R0.reuse, R46 ;  /* 0x0000002e002e7220 */ /* 0x040fe40000410000 */
[----:B------:R-:W-:Y:S02]  /*12040*/  FMUL.FTZ R47, R0, R47 ;  /* 0x0000002f002f7220 */ /* 0x000fe40000410000 */
[C---:B------:R-:W-:Y:S01]  /*12050*/  FMUL.FTZ R28, R2.reuse, R164 ;  /* 0x000000a4021c7220 */ /* 0x040fe20000410000 */
[C---:B------:R-:W-:Y:S04]  /*12060*/  HMMA.16816.F32 R24, R136.reuse, R30, R24 ;  /* 0x0000001e8818723c */ /* 0x040fe80000001818 */
[----:B------:R-:W-:Y:S02]  /*12070*/  FMUL.FTZ R29, R2, R165 ;  /* 0x000000a5021d7220 */ /* 0x000fe40000410000 */
[--C-:B--2---:R-:W-:Y:S02]  /*12080*/  FFMA.FTZ R134, R173, c[0x0][0x2d0], -R176.reuse ;  /* 0x0000b400ad867a23 */ /* 0x104fe400000108b0 */
[C---:B------:R-:W-:Y:S01]  /*12090*/  FMUL.FTZ R30, R0.reuse, R166 ;  /* 0x000000a6001e7220 */ /* 0x040fe20000410000 */
[----:B------:R-:W-:Y:S01]  /*120a0*/  LDSM.16.MT88.4 R172, [R214+0x4900] ;  /* 0x00490000d6ac783b */ /* 0x000fe20000004200 */
[----:B------:R2:W-:Y:S02]  /*120b0*/  MUFU.EX2 R208, R134 ;  /* 0x0000008600d07308 */ /* 0x0005e40000000800 */
[C---:B------:R-:W-:Y:S02]  /*120c0*/  FMUL.FTZ R31, R0.reuse, R167 ;  /* 0x000000a7001f7220 */ /* 0x040fe40000410000 */
[C---:B------:R-:W-:Y:S02]  /*120d0*/  FMUL.FTZ R50, R0.reuse, R50 ;  /* 0x0000003200327220 */ /* 0x040fe40000410000 */
[C---:B------:R-:W-:Y:S01]  /*120e0*/  FMUL.FTZ R51, R0.reuse, R51 ;  /* 0x0000003300337220 */ /* 0x040fe20000410000 */
[----:B------:R-:W-:Y:S01]  /*120f0*/  LDSM.16.MT88.4 R164, [R216+0x2900] ;  /* 0x00290000d8a4783b */ /* 0x000fe20000004200 */
        /* <DEDUP_REMOVED lines=11> */
[----:B------:R-:W-:Y:S02]  /*121b0*/  FMUL.FTZ R67, R0, R67 ;  /* 0x0000004300437220 */ /* 0x000fe40000410000 */
[C---:B------:R-:W-:Y:S01]  /*121c0*/  HMMA.16816.F32 R40, R136.reuse, R146, R40 ;  /* 0x000000928828723c */ /* 0x040fe20000001828 */
[----:B------:R-:W3:Y:S03]  /*121d0*/  LDSM.16.MT88.4 R144, [R215+0x2100] ;  /* 0x00210000d790783b */ /* 0x000ee60000004200 */
[C---:B------:R-:W-:Y:S02]  /*121e0*/  FMUL.FTZ R68, R2.reuse, R68 ;  /* 0x0000004402447220 */ /* 0x040fe40000410000 */
[----:B------:R-:W-:Y:S02]  /*121f0*/  FMUL.FTZ R69, R2, R69 ;  /* 0x0000004502457220 */ /* 0x000fe40000410000 */
[C---:B----4-:R-:W-:Y:S04]  /*12200*/  HMMA.16816.F32 R44, R136.reuse, R148, R44 ;  /* 0x00000094882c723c */ /* 0x050fe8000000182c */
[C---:B------:R-:W-:Y:S02]  /*12210*/  FMUL.FTZ R70, R0.reuse, R70 ;  /* 0x0000004600467220 */ /* 0x040fe40000410000 */
[----:B------:R-:W-:Y:S02]  /*12220*/  FMUL.FTZ R71, R0, R71 ;  /* 0x0000004700477220 */ /* 0x000fe40000410000 */
[C---:B------:R-:W-:Y:S01]  /*12230*/  HMMA.16816.F32 R48, R136.reuse, R150, R48 ;  /* 0x000000968830723c */ /* 0x040fe20000001830 */
[----:B------:R-:W4:Y:S03]  /*12240*/  LDSM.16.MT88.4 R148, [R213+0x4100] ;  /* 0x00410000d594783b */ /* 0x000f260000004200 */
[C---:B------:R-:W-:Y:S02]  /*12250*/  FMUL.FTZ R72, R2.reuse, R72 ;  /* 0x0000004802487220 */ /* 0x040fe40000410000 */
[----:B------:R-:W-:Y:S02]  /*12260*/  FMUL.FTZ R73, R2, R73 ;  /* 0x0000004902497220 */ /* 0x000fe40000410000 */
[C---:B------:R-:W-:Y:S01]  /*12270*/  FMUL.FTZ R74, R0.reuse, R74 ;  /* 0x0000004a004a7220 */ /* 0x040fe20000410000 */
[C---:B-1----:R-:W-:Y:S03]  /*12280*/  HMMA.16816.F32 R52, R136.reuse, R140, R52 ;  /* 0x0000008c8834723c */ /* 0x042fe60000001834 */
[----:B------:R-:W-:Y:S02]  /*12290*/  FMUL.FTZ R75, R0, R75 ;  /* 0x0000004b004b7220 */ /* 0x000fe40000410000 */
[C---:B------:R-:W-:Y:S02]  /*122a0*/  FMUL.FTZ R76, R2.reuse, R76 ;  /* 0x0000004c024c7220 */ /* 0x040fe40000410000 */
[----:B------:R-:W-:Y:S01]  /*122b0*/  FMUL.FTZ R77, R2, R77 ;  /* 0x0000004d024d7220 */ /* 0x000fe20000410000 */
[C---:B------:R-:W-:Y:S01]  /*122c0*/  HMMA.16816.F32 R56, R136.reuse, R142, R56 ;  /* 0x0000008e8838723c */ /* 0x040fe20000001838 */
[----:B------:R-:W1:Y:S03]  /*122d0*/  LDSM.16.MT88.4 R140, [R214+0x4100] ;  /* 0x00410000d68c783b */ /* 0x000e660000004200 */
[C---:B------:R-:W-:Y:S02]  /*122e0*/  FMUL.FTZ R78, R0.reuse, R78 ;  /* 0x0000004e004e7220 */ /* 0x040fe40000410000 */
[----:B------:R-:W-:Y:S02]  /*122f0*/  FMUL.FTZ R79, R0, R79 ;  /* 0x0000004f004f7220 */ /* 0x000fe40000410000 */
[C---:B---3--:R-:W-:Y:S04]  /*12300*/  HMMA.16816.F32 R60, R136.reuse, R144, R60 ;  /* 0x00000090883c723c */ /* 0x048fe8000000183c */
[--C-:B--2---:R-:W-:Y:S01]  /*12310*/  FFMA.FTZ R134, R178, c[0x0][0x2d0], -R176.reuse ;  /* 0x0000b400b2867a23 */ /* 0x104fe200000108b0 */
[----:B------:R-:W-:Y:S01]  /*12320*/  MOV R178, R192 ;  /* 0x000000c000b27202 */ /* 0x000fe20000000f00 */
[C---:B------:R-:W-:Y:S02]  /*12330*/  FMUL.FTZ R80, R2.reuse, R80 ;  /* 0x0000005002507220 */ /* 0x040fe40000410000 */
[C---:B------:R-:W-:Y:S01]  /*12340*/  HMMA.16816.F32 R64, R136.reuse, R146, R64 ;  /* 0x000000928840723c */ /* 0x040fe20000001840 */
[----:B------:R2:W3:Y:S01]  /*12350*/  MUFU.EX2 R207, R134 ;  /* 0x0000008600cf7308 */ /* 0x0004e20000000800 */
[----:B------:R-:W3:Y:S02]  /*12360*/  LDSM.16.MT88.4 R144, [R216+0x4100] ;  /* 0x00410000d890783b */ /* 0x000ee40000004200 */
[----:B------:R-:W-:Y:S02]  /*12370*/  FMUL.FTZ R81, R2, R81 ;  /* 0x0000005102517220 */ /* 0x000fe40000410000 */
[C---:B------:R-:W-:Y:S02]  /*12380*/  FMUL.FTZ R82, R0.reuse, R82 ;  /* 0x0000005200527220 */ /* 0x040fe40000410000 */
[C---:B----4-:R-:W-:Y:S04]  /*12390*/  HMMA.16816.F32 R68, R136.reuse, R148, R68 ;  /* 0x000000948844723c */ /* 0x050fe80000001844 */
[----:B------:R-:W-:Y:S02]  /*123a0*/  FMUL.FTZ R83, R0, R83 ;  /* 0x0000005300537220 */ /* 0x000fe40000410000 */
[C---:B------:R-:W-:Y:S02]  /*123b0*/  FMUL.FTZ R84, R2.reuse, R84 ;  /* 0x0000005402547220 */ /* 0x040fe40000410000 */
[C---:B------:R-:W-:Y:S01]  /*123c0*/  HMMA.16816.F32 R72, R136.reuse, R150, R72 ;  /* 0x000000968848723c */ /* 0x040fe20000001848 */
[----:B------:R-:W4:Y:S03]  /*123d0*/  LDSM.16.MT88.4 R148, [R215+0x4100] ;  /* 0x00410000d794783b */ /* 0x000f260000004200 */
[----:B------:R-:W-:Y:S02]  /*123e0*/  FMUL.FTZ R85, R2, R85 ;  /* 0x0000005502557220 */ /* 0x000fe40000410000 */
[C---:B------:R-:W-:Y:S02]  /*123f0*/  FMUL.FTZ R86, R0.reuse, R86 ;  /* 0x0000005600567220 */ /* 0x040fe40000410000 */
[----:B------:R-:W-:Y:S01]  /*12400*/  FMUL.FTZ R87, R0, R87 ;  /* 0x0000005700577220 */ /* 0x000fe20000410000 */
[C---:B-1----:R-:W-:Y:S03]  /*12410*/  HMMA.16816.F32 R76, R136.reuse, R140, R76 ;  /* 0x0000008c884c723c */ /* 0x042fe6000000184c */
[--C-:B--2---:R-:W-:Y:S01]  /*12420*/  FFMA.FTZ R134, R180, c[0x0][0x2d0], -R133.reuse ;  /* 0x0000b400b4867a23 */ /* 0x104fe20000010885 */
[----:B------:R-:W-:Y:S01]  /*12430*/  MOV R180, R191 ;  /* 0x000000bf00b47202 */ /* 0x000fe20000000f00 */
[C---:B------:R-:W-:Y:S02]  /*12440*/  FMUL.FTZ R88, R2.reuse, R88 ;  /* 0x0000005802587220 */ /* 0x040fe40000410000 */
[----:B------:R1:W-:Y:S01]  /*12450*/  MUFU.EX2 R193, R134 ;  /* 0x0000008600c17308 */ /* 0x0003e20000000800 */
[C---:B------:R-:W-:Y:S01]  /*12460*/  HMMA.16816.F32 R80, R136.reuse, R142, R80 ;  /* 0x0000008e8850723c */ /* 0x040fe20000001850 */
[----:B------:R-:W2:Y:S03]  /*12470*/  LDSM.16.MT88.4 R140, [R213+0x6100] ;  /* 0x00610000d58c783b */ /* 0x000ea60000004200 */
[----:B------:R-:W-:Y:S02]  /*12480*/  FMUL.FTZ R89, R2, R89 ;  /* 0x0000005902597220 */ /* 0x000fe40000410000 */
[C---:B------:R-:W-:Y:S02]  /*12490*/  FMUL.FTZ R90, R0.reuse, R90 ;  /* 0x0000005a005a7220 */ /* 0x040fe40000410000 */
[----:B------:R-:W-:Y:S01]  /*124a0*/  FMUL.FTZ R91, R0, R91 ;  /* 0x0000005b005b7220 */ /* 0x000fe20000410000 */
[C---:B---3--:R-:W-:Y:S03]  /*124b0*/  HMMA.16816.F32 R84, R136.reuse, R144, R84 ;  /* 0x000000908854723c */ /* 0x048fe60000001854 */
[C---:B------:R-:W-:Y:S02]  /*124c0*/  FMUL.FTZ R92, R2.reuse, R92 ;  /* 0x0000005c025c7220 */ /* 0x040fe40000410000 */
[----:B------:R-:W-:Y:S02]  /*124d0*/  FMUL.FTZ R93, R2, R93 ;  /* 0x0000005d025d7220 */ /* 0x000fe40000410000 */
[C---:B------:R-:W-:Y:S01]  /*124e0*/  FMUL.FTZ R94, R0.reuse, R94 ;  /* 0x0000005e005e7220 */ /* 0x040fe20000410000 */
[C---:B------:R-:W-:Y:S01]  /*124f0*/  HMMA.16816.F32 R88, R136.reuse, R146, R88 ;  /* 0x000000928858723c */ /* 0x040fe20000001858 */
[----:B------:R-:W3:Y:S03]  /*12500*/  LDSM.16.MT88.4 R144, [R214+0x6100] ;  /* 0x00610000d690783b */ /* 0x000ee60000004200 */
[----:B------:R-:W-:Y:S02]  /*12510*/  FMUL.FTZ R95, R0, R95 ;  /* 0x0000005f005f7220 */ /* 0x000fe40000410000 */
[--C-:B-1----:R-:W-:Y:S02]  /*12520*/  FFMA.FTZ R134, R179, c[0x0][0x2d0], -R133.reuse ;  /* 0x0000b400b3867a23 */ /* 0x102fe40000010885 */
[C---:B------:R-:W-:Y:S02]  /*12530*/  FMUL.FTZ R96, R2.reuse, R96 ;  /* 0x0000006002607220 */ /* 0x040fe40000410000 */
[----:B------:R1:W1:Y:S01]  /*12540*/  MUFU.EX2 R192, R134 ;  /* 0x0000008600c07308 */ /* 0x0002620000000800 */
[C---:B----4-:R-:W-:Y:S03]  /*12550*/  HMMA.16816.F32 R92, R136.reuse, R148, R92 ;  /* 0x00000094885c723c */ /* 0x050fe6000000185c */
[----:B------:R-:W-:Y:S02]  /*12560*/  FMUL.FTZ R97, R2, R97 ;  /* 0x0000006102617220 */ /* 0x000fe40000410000 */
[C---:B------:R-:W-:Y:S02]  /*12570*/  FMUL.FTZ R98, R0.reuse, R98 ;  /* 0x0000006200627220 */ /* 0x040fe40000410000 */
[----:B------:R-:W-:Y:S02]  /*12580*/  FMUL.FTZ R99, R0, R99 ;  /* 0x0000006300637220 */ /* 0x000fe40000410000 */
[C---:B------:R-:W-:Y:S03]  /*12590*/  FMUL.FTZ R100, R2.reuse, R100 ;  /* 0x0000006402647220 */ /* 0x040fe60000410000 */
[----:B------:R-:W-:Y:S02]  /*125a0*/  FMUL.FTZ R101, R2, R101 ;  /* 0x0000006502657220 */ /* 0x000fe40000410000 */
[C---:B------:R-:W-:Y:S01]  /*125b0*/  HMMA.16816.F32 R96, R136.reuse, R150, R96 ;  /* 0x000000968860723c */ /* 0x040fe20000001860 */
[----:B------:R-:W4:Y:S02]  /*125c0*/  LDSM.16.MT88.4 R148, [R216+0x6100] ;  /* 0x00610000d894783b */ /* 0x000f240000004200 */
[C---:B------:R-:W-:Y:S02]  /*125d0*/  FMUL.FTZ R102, R0.reuse, R102 ;  /* 0x0000006600667220 */ /* 0x040fe40000410000 */
[----:B------:R-:W-:Y:S02]  /*125e0*/  FMUL.FTZ R103, R0, R103 ;  /* 0x0000006700677220 */ /* 0x000fe40000410000 */
[C---:B------:R-:W-:Y:S02]  /*125f0*/  FMUL.FTZ R104, R2.reuse, R104 ;  /* 0x0000006802687220 */ /* 0x040fe40000410000 */
[----:B------:R-:W-:Y:S03]  /*12600*/  FMUL.FTZ R105, R2, R105 ;  /* 0x0000006902697220 */ /* 0x000fe60000410000 */
[C---:B--2---:R-:W-:Y:S03]  /*12610*/  HMMA.16816.F32 R100, R136.reuse, R140, R100 ;  /* 0x0000008c8864723c */ /* 0x044fe60000001864 */
[C---:B------:R-:W-:Y:S02]  /*12620*/  FMUL.FTZ R106, R0.reuse, R106 ;  /* 0x0000006a006a7220 */ /* 0x040fe40000410000 */
[----:B------:R-:W-:Y:S02]  /*12630*/  FMUL.FTZ R107, R0, R107 ;  /* 0x0000006b006b7220 */ /* 0x000fe40000410000 */
[--C-:B-1----:R-:W-:Y:S02]  /*12640*/  FFMA.FTZ R134, R177, c[0x0][0x2d0], -R133.reuse ;  /* 0x0000b400b1867a23 */ /* 0x102fe40000010885 */
[C---:B------:R-:W-:Y:S02]  /*12650*/  FMUL.FTZ R108, R2.reuse, R108 ;  /* 0x0000006c026c7220 */ /* 0x040fe40000410000 */
[----:B------:R1:W-:Y:S01]  /*12660*/  MUFU.EX2 R191, R134 ;  /* 0x0000008600bf7308 */ /* 0x0003e20000000800 */
[C---:B------:R-:W-:Y:S01]  /*12670*/  HMMA.16816.F32 R104, R136.reuse, R142, R104 ;  /* 0x0000008e8868723c */ /* 0x040fe20000001868 */
[----:B------:R-:W2:Y:S02]  /*12680*/  LDSM.16.MT88.4 R140, [R215+0x6100] ;  /* 0x00610000d78c783b */ /* 0x000ea40000004200 */
[----:B------:R-:W-:Y:S02]  /*12690*/  FMUL.FTZ R109, R2, R109 ;  /* 0x0000006d026d7220 */ /* 0x000fe40000410000 */
[C---:B------:R-:W-:Y:S02]  /*126a0*/  FMUL.FTZ R110, R0.reuse, R110 ;  /* 0x0000006e006e7220 */ /* 0x040fe40000410000 */
[----:B------:R-:W-:Y:S02]  /*126b0*/  FMUL.FTZ R111, R0, R111 ;  /* 0x0000006f006f7220 */ /* 0x000fe40000410000 */
[C---:B------:R-:W-:Y:S03]  /*126c0*/  FMUL.FTZ R112, R2.reuse, R112 ;  /* 0x0000007002707220 */ /* 0x040fe60000410000 */
[----:B------:R-:W-:Y:S02]  /*126d0*/  FMUL.FTZ R113, R2, R113 ;  /* 0x0000007102717220 */ /* 0x000fe40000410000 */
        /* <DEDUP_REMOVED lines=11> */
[C---:B----4-:R-:W-:Y:S03]  /*12790*/  HMMA.16816.F32 R116, R136.reuse, R148, R116 ;  /* 0x000000948874723c */ /* 0x050fe60000001874 */
[C---:B------:R-:W-:Y:S02]  /*127a0*/  FMUL.FTZ R122, R0.reuse, R122 ;  /* 0x0000007a007a7220 */ /* 0x040fe40000410000 */
[----:B------:R-:W-:Y:S02]  /*127b0*/  FMUL.FTZ R123, R0, R123 ;  /* 0x0000007b007b7220 */ /* 0x000fe40000410000 */
[--C-:B-1----:R-:W-:Y:S02]  /*127c0*/  FFMA.FTZ R134, R181, c[0x0][0x2d0], -R133.reuse ;  /* 0x0000b400b5867a23 */ /* 0x102fe40000010885 */
[C---:B------:R-:W-:Y:S02]  /*127d0*/  FMUL.FTZ R124, R2.reuse, R124 ;  /* 0x0000007c027c7220 */ /* 0x040fe40000410000 */
[----:B------:R1:W4:Y:S01]  /*127e0*/  MUFU.EX2 R187, R134 ;  /* 0x0000008600bb7308 */ /* 0x0003220000000800 */
[C---:B------:R-:W-:Y:S01]  /*127f0*/  HMMA.16816.F32 R120, R136.reuse, R150, R120 ;  /* 0x000000968878723c */ /* 0x040fe20000001878 */
[----:B------:R-:W3:Y:S02]  /*12800*/  LDSM.16.MT88.4 R148, [R214+0x900] ;  /* 0x00090000d694783b */ /* 0x000ee40000004200 */
        /* <DEDUP_REMOVED lines=8> */
[--C-:B-1----:R-:W-:Y:S05]  /*12890*/  FFMA.FTZ R134, R182, c[0x0][0x2d0], -R176.reuse ;  /* 0x0000b400b6867a23 */ /* 0x102fea00000108b0 */
[----:B------:R-:W-:Y:S01]  /*128a0*/  HMMA.16816.F32 R128, R136, R142, R128 ;  /* 0x0000008e8880723c */ /* 0x000fe20000001880 */
[----:B------:R-:W1:Y:S01]  /*128b0*/  LDSM.16.MT88.4 R140, [R215+0x900] ;  /* 0x00090000d78c783b */ /* 0x000e620000004200 */
[----:B------:R2:W-:Y:S05]  /*128c0*/  MUFU.EX2 R206, R134 ;  /* 0x0000008600ce7308 */ /* 0x0005ea0000000800 */
[----:B-----5:R-:W-:Y:S02]  /*128d0*/  F2FP.PACK_AB R136, R209, R210 ;  /* 0x000000d2d188723e */ /* 0x020fe400000000ff */
[----:B------:R-:W-:Y:S03]  /*128e0*/  F2FP.PACK_AB R138, R207, R208 ;  /* 0x000000d0cf8a723e */ /* 0x000fe600000000ff */
[----:B------:R-:W-:Y:S02]  /*128f0*/  F2FP.PACK_AB R137, R192, R193 ;  /* 0x000000c1c089723e */ /* 0x000fe400000000ff */
[----:B----4-:R-:W-:Y:S07]  /*12900*/  F2FP.PACK_AB R139, R187, R191 ;  /* 0x000000bfbb8b723e */ /* 0x010fee00000000ff */
[C---:B---3--:R-:W-:Y:S03]  /*12910*/  HMMA.16816.F32 R4, R136.reuse, R144, R4 ;  /* 0x000000908804723c */ /* 0x048fe60000001804 */
[--C-:B--2---:R-:W-:Y:S05]  /*12920*/  FFMA.FTZ R134, R188, c[0x0][0x2d0], -R176.reuse ;  /* 0x0000b400bc867a23 */ /* 0x104fea00000108b0 */
[C---:B------:R-:W-:Y:S01]  /*12930*/  HMMA.16816.F32 R8, R136.reuse, R146, R8 ;  /* 0x000000928808723c */ /* 0x040fe20000001808 */
[----:B------:R-:W2:Y:S01]  /*12940*/  LDSM.16.MT88.4 R144, [R215+0x2900] ;  /* 0x00290000d790783b */ /* 0x000ea20000004200 */
[----:B------:R3:W4:Y:S06]  /*12950*/  MUFU.EX2 R205, R134 ;  /* 0x0000008600cd7308 */ /* 0x00072c0000000800 */
[C---:B------:R-:W-:Y:S08]  /*12960*/  HMMA.16816.F32 R12, R136.reuse, R148, R12 ;  /* 0x00000094880c723c */ /* 0x040ff0000000180c */
[C---:B------:R-:W-:Y:S01]  /*12970*/  HMMA.16816.F32 R16, R136.reuse, R150, R16 ;  /* 0x000000968810723c */ /* 0x040fe20000001810 */
[----:B------:R-:W5:Y:S07]  /*12980*/  LDSM.16.MT88.4 R148, [R216+0x4900] ;  /* 0x00490000d894783b */ /* 0x000f6e0000004200 */
[C---:B------:R-:W-:Y:S04]  /*12990*/  HMMA.16816.F32 R20, R136.reuse, R152, R20 ;  /* 0x000000988814723c */ /* 0x040fe80000001814 */
[--C-:B---3--:R-:W-:Y:S04]  /*129a0*/  FFMA.FTZ R134, R189, c[0x0][0x2d0], -R176.reuse ;  /* 0x0000b400bd867a23 */ /* 0x108fe800000108b0 */
[C---:B------:R-:W-:Y:S01]  /*129b0*/  HMMA.16816.F32 R24, R136.reuse, R154, R24 ;  /* 0x0000009a8818723c */ /* 0x040fe20000001818 */
[----:B------:R-:W-:Y:S01]  /*129c0*/  LDSM.16.MT88.4 R152, [R214+0x6900] ;  /* 0x00690000d698783b */ /* 0x000fe20000004200 */
[----:B------:R3:W-:Y:S06]  /*129d0*/  MUFU.EX2 R189, R134 ;  /* 0x0000008600bd7308 */ /* 0x0007ec0000000800 */
[C---:B-1----:R-:W-:Y:S08]  /*129e0*/  HMMA.16816.F32 R28, R136.reuse, R140, R28 ;  /* 0x0000008c881c723c */ /* 0x042ff0000000181c */
[C---:B------:R-:W-:Y:S01]  /*129f0*/  HMMA.16816.F32 R32, R136.reuse, R142, R32 ;  /* 0x0000008e8820723c */ /* 0x040fe20000001820 */
[----:B------:R-:W1:Y:S07]  /*12a00*/  LDSM.16.MT88.4 R140, [R215+0x4900] ;  /* 0x00490000d78c783b */ /* 0x000e6e0000004200 */
[C---:B------:R-:W-:Y:S04]  /*12a10*/  HMMA.16816.F32 R36, R136.reuse, R156, R36 ;  /* 0x0000009c8824723c */ /* 0x040fe80000001824 */
[--C-:B---3--:R-:W-:Y:S01]  /*12a20*/  FFMA.FTZ R134, R190, c[0x0][0x2d0], -R176.reuse ;  /* 0x0000b400be867a23 */ /* 0x108fe200000108b0 */
[----:B------:R-:W-:Y:S02]  /*12a30*/  MOV R190, R180 ;  /* 0x000000b400be7202 */ /* 0x000fe40000000f00 */
[--C-:B------:R-:W-:Y:S01]  /*12a40*/  FFMA.FTZ R156, R183, c[0x0][0x2d0], -R133.reuse ;  /* 0x0000b400b79c7a23 */ /* 0x100fe20000010885 */
[C---:B------:R-:W-:Y:S01]  /*12a50*/  HMMA.16816.F32 R40, R136.reuse, R158, R40 ;  /* 0x0000009e8828723c */ /* 0x040fe20000001828 */
[----:B------:R3:W1:Y:S07]  /*12a60*/  MUFU.EX2 R188, R134 ;  /* 0x0000008600bc7308 */ /* 0x00066e0000000800 */
[C---:B------:R-:W-:Y:S03]  /*12a70*/  HMMA.16816.F32 R44, R136.reuse, R160, R44 ;  /* 0x000000a0882c723c */ /* 0x040fe6000000182c */
[----:B------:R1:W-:Y:S05]  /*12a80*/  MUFU.EX2 R181, R156 ;  /* 0x0000009c00b57308 */ /* 0x0003ea0000000800 */
[C---:B------:R-:W-:Y:S01]  /*12a90*/  HMMA.16816.F32 R48, R136.reuse, R162, R48 ;  /* 0x000000a28830723c */ /* 0x040fe20000001830 */
[----:B------:R-:W-:Y:S07]  /*12aa0*/  LDSM.16.MT88.4 R160, [R214+0x3100] ;  /* 0x00310000d6a0783b */ /* 0x000fee0000004200 */
[C---:B------:R-:W-:Y:S04]  /*12ab0*/  HMMA.16816.F32 R52, R136.reuse, R164, R52 ;  /* 0x000000a48834723c */ /* 0x040fe80000001834 */
[--C-:B---3--:R-:W-:Y:S04]  /*12ac0*/  FFMA.FTZ R134, R184, c[0x0][0x2d0], -R133.reuse ;  /* 0x0000b400b8867a23 */ /* 0x108fe80000010885 */
[C---:B------:R-:W-:Y:S01]  /*12ad0*/  HMMA.16816.F32 R56, R136.reuse, R166, R56 ;  /* 0x000000a68838723c */ /* 0x040fe20000001838 */
[----:B------:R-:W-:Y:S01]  /*12ae0*/  LDSM.16.MT88.4 R164, [R214+0x5100] ;  /* 0x00510000d6a4783b */ /* 0x000fe20000004200 */
[----:B------:R3:W3:Y:S06]  /*12af0*/  MUFU.EX2 R180, R134 ;  /* 0x0000008600b47308 */ /* 0x0006ec0000000800 */
[C---:B--2---:R-:W-:Y:S01]  /*12b00*/  HMMA.16816.F32 R60, R136.reuse, R144, R60 ;  /* 0x00000090883c723c */ /* 0x044fe2000000183c */
[----:B-1----:R-:W-:Y:S07]  /*12b10*/  LDSM.16.MT88.4 R156, [R213+0x3100] ;  /* 0x00310000d59c783b */ /* 0x002fee0000004200 */
[C---:B------:R-:W-:Y:S01]  /*12b20*/  HMMA.16816.F32 R64, R136.reuse, R146, R64 ;  /* 0x000000928840723c */ /* 0x040fe20000001840 */
[----:B------:R-:W1:Y:S07]  /*12b30*/  LDSM.16.MT88.4 R144, [R213+0x6900] ;  /* 0x00690000d590783b */ /* 0x000e6e0000004200 */
[C---:B------:R-:W-:Y:S04]  /*12b40*/  HMMA.16816.F32 R68, R136.reuse, R168, R68 ;  /* 0x000000a88844723c */ /* 0x040fe80000001844 */
[--C-:B---3--:R-:W-:Y:S04]  /*12b50*/  FFMA.FTZ R134, R185, c[0x0][0x2d0], -R133.reuse ;  /* 0x0000b400b9867a23 */ /* 0x108fe80000010885 */
[C---:B------:R-:W-:Y:S01]  /*12b60*/  HMMA.16816.F32 R72, R136.reuse, R170, R72 ;  /* 0x000000aa8848723c */ /* 0x040fe20000001848 */
[----:B------:R-:W-:Y:S01]  /*12b70*/  LDSM.16.MT88.4 R168, [R215+0x1900] ;  /* 0x00190000d7a8783b */ /* 0x000fe20000004200 */
[----:B------:R2:W-:Y:S06]  /*12b80*/  MUFU.EX2 R179, R134 ;  /* 0x0000008600b37308 */ /* 0x0005ec0000000800 */
[C---:B------:R-:W-:Y:S08]  /*12b90*/  HMMA.16816.F32 R76, R136.reuse, R172, R76 ;  /* 0x000000ac884c723c */ /* 0x040ff0000000184c */
[C---:B------:R-:W-:Y:S01]  /*12ba0*/  HMMA.16816.F32 R80, R136.reuse, R174, R80 ;  /* 0x000000ae8850723c */ /* 0x040fe20000001850 */
[----:B------:R-:W-:Y:S07]  /*12bb0*/  LDSM.16.MT88.4 R172, [R213+0x5900] ;  /* 0x00590000d5ac783b */ /* 0x000fee0000004200 */
[C---:B-----5:R-:W-:Y:S04]  /*12bc0*/  HMMA.16816.F32 R84, R136.reuse, R148, R84 ;  /* 0x000000948854723c */ /* 0x060fe80000001854 */
[--C-:B--2---:R-:W-:Y:S01]  /*12bd0*/  FFMA.FTZ R134, R186, c[0x0][0x2d0], -R133.reuse ;  /* 0x0000b400ba867a23 */ /* 0x104fe20000010885 */
[----:B------:R-:W-:Y:S03]  /*12be0*/  MOV R186, R178 ;  /* 0x000000b200ba7202 */ /* 0x000fe60000000f00 */
[C---:B------:R-:W-:Y:S01]  /*12bf0*/  HMMA.16816.F32 R88, R136.reuse, R150, R88 ;  /* 0x000000968858723c */ /* 0x040fe20000001858 */
[----:B------:R-:W2:Y:S01]  /*12c00*/  LDSM.16.MT88.4 R148, [R216+0x6900] ;  /* 0x00690000d894783b */ /* 0x000ea20000004200 */
[----:B------:R3:W5:Y:S06]  /*12c10*/  MUFU.EX2 R178, R134 ;  /* 0x0000008600b27308 */ /* 0x00076c0000000800 */
[C---:B------:R-:W-:Y:S08]  /*12c20*/  HMMA.16816.F32 R92, R136.reuse, R140, R92 ;  /* 0x0000008c885c723c */ /* 0x040ff0000000185c */
[C---:B------:R-:W-:Y:S01]  /*12c30*/  HMMA.16816.F32 R96, R136.reuse, R142, R96 ;  /* 0x0000008e8860723c */ /* 0x040fe20000001860 */
[----:B------:R-:W4:Y:S07]  /*12c40*/  LDSM.16.MT88.4 R140, [R215+0x6900] ;  /* 0x00690000d78c783b */ /* 0x000f2e0000004200 */
[C---:B-1----:R-:W-:Y:S04]  /*12c50*/  HMMA.16816.F32 R100, R136.reuse, R144, R100 ;  /* 0x000000908864723c */ /* 0x042fe80000001864 */
[--C-:B---3--:R-:W-:Y:S02]  /*12c60*/  FFMA.FTZ R134, R197, c[0x0][0x2d0], -R176.reuse ;  /* 0x0000b400c5867a23 */ /* 0x108fe400000108b0 */
[----:B------:R-:W3:Y:S02]  /*12c70*/  LDL.LU R197, [R1+0x4] ;  /* 0x0000040001c57983 */ /* 0x000ee40000300800 */
[C---:B------:R-:W-:Y:S01]  /*12c80*/  HMMA.16816.F32 R104, R136.reuse, R146, R104 ;  /* 0x000000928868723c */ /* 0x040fe20000001868 */
[----:B------:R1:W-:Y:S01]  /*12c90*/  MUFU.EX2 R185, R134 ;  /* 0x0000008600b97308 */ /* 0x0003e20000000800 */
[----:B------:R-:W5:Y:S06]  /*12ca0*/  LDSM.16.MT88.4 R144, [R213+0x1100] ;  /* 0x00110000d590783b */ /* 0x000f6c0000004200 */
[C---:B------:R-:W-:Y:S08]  /*12cb0*/  HMMA.16816.F32 R108, R136.reuse, R152, R108 ;  /* 0x00000098886c723c */ /* 0x040ff0000000186c */
[C---:B------:R-:W-:Y:S01]  /*12cc0*/  HMMA.16816.F32 R112, R136.reuse, R154, R112 ;  /* 0x0000009a8870723c */ /* 0x040fe20000001870 */
[----:B------:R-:W5:Y:S07]  /*12cd0*/  LDSM.16.MT88.4 R152, [R214+0x1100] ;  /* 0x00110000d698783b */ /* 0x000f6e0000004200 */
[C---:B--2---:R-:W-:Y:S04]  /*12ce0*/  HMMA.16816.F32 R116, R136.reuse, R148, R116 ;  /* 0x000000948874723c */ /* 0x044fe80000001874 */
[--C-:B-1----:R-:W-:Y:S02]  /*12cf0*/  FFMA.FTZ R134, R198, c[0x0][0x2d0], -R176.reuse ;  /* 0x0000b400c6867a23 */ /* 0x102fe400000108b0 */
[----:B------:R-:W2:Y:S02]  /*12d00*/  LDL.LU R198, [R1] ;  /* 0x0000000001c67983 */ /* 0x000ea40000300800 */
[C---:B------:R-:W-:Y:S01]  /*12d10*/  HMMA.16816.F32 R120, R136.reuse, R150, R120 ;  /* 0x000000968878723c */ /* 0x040fe20000001878 */
[----:B------:R1:W1:Y:S01]  /*12d20*/  MUFU.EX2 R184, R134 ;  /* 0x0000008600b87308 */ /* 0x0002620000000800 */
[----:B------:R-:W5:Y:S06]  /*12d30*/  LDSM.16.MT88.4 R148, [R216+0x1100] ;  /* 0x00110000d894783b */ /* 0x000f6c0000004200 */
[C---:B----4-:R-:W-:Y:S08]  /*12d40*/  HMMA.16816.F32 R124, R136.reuse, R140, R124 ;  /* 0x0000008c887c723c */ /* 0x050ff0000000187c */
[----:B------:R-:W-:Y:S01]  /*12d50*/  HMMA.16816.F32 R128, R136, R142, R128 ;  /* 0x0000008e8880723c */ /* 0x000fe20000001880 */
[----:B------:R-:W4:Y:S06]  /*12d60*/  LDSM.16.MT88.4 R140, [R215+0x1100] ;  /* 0x00110000d78c783b */ /* 0x000f2c0000004200 */
[----:B------:R-:W-:Y:S02]  /*12d70*/  F2FP.PACK_AB R136, R205, R206 ;  /* 0x000000cecd88723e */ /* 0x000fe400000000ff */
[----:B------:R-:W-:Y:S03]  /*12d80*/  F2FP.PACK_AB R138, R188, R189 ;  /* 0x000000bdbc8a723e */ /* 0x000fe600000000ff */
[----:B------:R-:W-:Y:S01]  /*12d90*/  F2FP.PACK_AB R137, R180, R181 ;  /* 0x000000b5b489723e */ /* 0x000fe200000000ff */
[--C-:B-1----:R-:W-:Y:S01]  /*12da0*/  FFMA.FTZ R134, R199, c[0x0][0x2d0], -R176.reuse ;  /* 0x0000b400c7867a23 */ /* 0x102fe200000108b0 */
[----:B-----5:R-:W-:Y:S01]  /*12db0*/  F2FP.PACK_AB R139, R178, R179 ;  /* 0x000000b3b28b723e */ /* 0x020fe200000000ff */
[----:B------:R-:W-:Y:S02]  /*12dc0*/  FFMA.FTZ R176, R200, c[0x0][0x2d0], -R176 ;  /* 0x0000b400c8b07a23 */ /* 0x000fe400000108b0 */
[----:B------:R1:W-:Y:S04]  /*12dd0*/  MUFU.EX2 R183, R134 ;  /* 0x0000008600b77308 */ /* 0x0003e80000000800 */
[C---:B------:R-:W-:Y:S06]  /*12de0*/  HMMA.16816.F32 R4, R136.reuse, R144, R4 ;  /* 0x000000908804723c */ /* 0x040fec0000001804 */
[----:B------:R-:W5:Y:S02]  /*12df0*/  MUFU.EX2 R182, R176 ;  /* 0x000000b000b67308 */ /* 0x000f640000000800 */
[C---:B------:R-:W-:Y:S01]  /*12e00*/  HMMA.16816.F32 R8, R136.reuse, R146, R8 ;  /* 0x000000928808723c */ /* 0x040fe20000001808 */
[----:B------:R-:W5:Y:S07]  /*12e10*/  LDSM.16.MT88.4 R144, [R216+0x3100] ;  /* 0x00310000d890783b */ /* 0x000f6e0000004200 */
[C---:B------:R-:W-:Y:S04]  /*12e20*/  HMMA.16816.F32 R12, R136.reuse, R152, R12 ;  /* 0x00000098880c723c */ /* 0x040fe8000000180c */
[--C-:B-1----:R-:W-:Y:S04]  /*12e30*/  FFMA.FTZ R134, R194, c[0x0][0x2d0], -R133.reuse ;  /* 0x0000b400c2867a23 */ /* 0x102fe80000010885 */
[C---:B------:R-:W-:Y:S01]  /*12e40*/  HMMA.16816.F32 R16, R136.reuse, R154, R16 ;  /* 0x0000009a8810723c */ /* 0x040fe20000001810 */
[----:B------:R-:W1:Y:S01]  /*12e50*/  LDSM.16.MT88.4 R152, [R215+0x3100] ;  /* 0x00310000d798783b */ /* 0x000e620000004200 */
[----:B------:R5:W-:Y:S06]  /*12e60*/  MUFU.EX2 R177, R134 ;  /* 0x0000008600b17308 */ /* 0x000bec0000000800 */
[C---:B------:R-:W-:Y:S08]  /*12e70*/  HMMA.16816.F32 R20, R136.reuse, R148, R20 ;  /* 0x000000948814723c */ /* 0x040ff00000001814 */
[C---:B------:R-:W-:Y:S01]  /*12e80*/  HMMA.16816.F32 R24, R136.reuse, R150, R24 ;  /* 0x000000968818723c */ /* 0x040fe20000001818 */
[----:B------:R-:W1:Y:S07]  /*12e90*/  LDSM.16.MT88.4 R148, [R213+0x5100] ;  /* 0x00510000d594783b */ /* 0x000e6e0000004200 */
[C---:B----4-:R-:W-:Y:S04]  /*12ea0*/  HMMA.16816.F32 R28, R136.reuse, R140, R28 ;  /* 0x0000008c881c723c */ /* 0x050fe8000000181c */
[--C-:B-----5:R-:W-:Y:S04]  /*12eb0*/  FFMA.FTZ R134, R195, c[0x0][0x2d0], -R133.reuse ;  /* 0x0000b400c3867a23 */ /* 0x120fe80000010885 */
[C---:B------:R-:W-:Y:S01]  /*12ec0*/  HMMA.16816.F32 R32, R136.reuse, R142, R32 ;  /* 0x0000008e8820723c */ /* 0x040fe20000001820 */
[----:B------:R-:W4:Y:S01]  /*12ed0*/  LDSM.16.MT88.4 R140, [R216+0x5100] ;  /* 0x00510000d88c783b */ /* 0x000f220000004200 */
[----:B------:R5:W1:Y:S06]  /*12ee0*/  MUFU.EX2 R176, R134 ;  /* 0x0000008600b07308 */ /* 0x000a6c0000000800 */
[C---:B------:R-:W-:Y:S08]  /*12ef0*/  HMMA.16816.F32 R36, R136.reuse, R156, R36 ;  /* 0x0000009c8824723c */ /* 0x040ff00000001824 */
[C---:B------:R-:W-:Y:S08]  /*12f00*/  HMMA.16816.F32 R40, R136.reuse, R158, R40 ;  /* 0x0000009e8828723c */ /* 0x040ff00000001828 */
[C---:B------:R-:W-:Y:S04]  /*12f10*/  HMMA.16816.F32 R44, R136.reuse, R160, R44 ;  /* 0x000000a0882c723c */ /* 0x040fe8000000182c */
[--C-:B-----5:R-:W-:Y:S02]  /*12f20*/  FFMA.FTZ R134, R196, c[0x0][0x2d0], -R133.reuse ;  /* 0x0000b400c4867a23 */ /* 0x120fe40000010885 */
[----:B------:R-:W-:Y:S02]  /*12f30*/  FFMA.FTZ R133, R135, c[0x0][0x2d0], -R133 ;  /* 0x0000b40087857a23 */ /* 0x000fe40000010885 */
[C---:B------:R-:W-:Y:S01]  /*12f40*/  HMMA.16816.F32 R48, R136.reuse, R162, R48 ;  /* 0x000000a28830723c */ /* 0x040fe20000001830 */
[----:B------:R-:W-:Y:S01]  /*12f50*/  LDSM.16.MT88.4 R160, [R216+0x1900] ;  /* 0x00190000d8a0783b */ /* 0x000fe20000004200 */
[----:B------:R-:W-:Y:S06]  /*12f60*/  MUFU.EX2 R134, R134 ;  /* 0x0000008600867308 */ /* 0x000fec0000000800 */
[C---:B------:R-:W-:Y:S04]  /*12f70*/  HMMA.16816.F32 R52, R136.reuse, R144, R52 ;  /* 0x000000908834723c */ /* 0x040fe80000001834 */
[----:B------:R-:W5:Y:S04]  /*12f80*/  MUFU.EX2 R133, R133 ;  /* 0x0000008500857308 */ /* 0x000f680000000800 */
[C---:B------:R-:W-:Y:S01]  /*12f90*/  HMMA.16816.F32 R56, R136.reuse, R146, R56 ;  /* 0x000000928838723c */ /* 0x040fe20000001838 */
[----:B------:R-:W4:Y:S07]  /*12fa0*/  LDSM.16.MT88.4 R144, [R215+0x5100] ;  /* 0x00510000d790783b */ /* 0x000f2e0000004200 */
[C---:B-1----:R-:W-:Y:S08]  /*12fb0*/  HMMA.16816.F32 R60, R136.reuse, R152, R60 ;  /* 0x00000098883c723c */ /* 0x042ff0000000183c */
[C---:B------:R-:W-:Y:S01]  /*12fc0*/  HMMA.16816.F32 R64, R136.reuse, R154, R64 ;  /* 0x0000009a8840723c */ /* 0x040fe20000001840 */
[----:B------:R-:W-:Y:S07]  /*12fd0*/  LDSM.16.MT88.4 R152, [R214+0x7100] ;  /* 0x00710000d698783b */ /* 0x000fee0000004200 */
[C---:B------:R-:W-:Y:S08]  /*12fe0*/  HMMA.16816.F32 R68, R136.reuse, R148, R68 ;  /* 0x000000948844723c */ /* 0x040ff00000001844 */
[C---:B------:R-:W-:Y:S01]  /*12ff0*/  HMMA.16816.F32 R72, R136.reuse, R150, R72 ;  /* 0x000000968848723c */ /* 0x040fe20000001848 */
[----:B------:R-:W1:Y:S07]  /*13000*/  LDSM.16.MT88.4 R148, [R213+0x7100] ;  /* 0x00710000d594783b */ /* 0x000e6e0000004200 */
[C---:B------:R-:W-:Y:S08]  /*13010*/  HMMA.16816.F32 R76, R136.reuse, R164, R76 ;  /* 0x000000a4884c723c */ /* 0x040ff0000000184c */
[C---:B------:R-:W-:Y:S08]  /*13020*/  HMMA.16816.F32 R80, R136.reuse, R166, R80 ;  /* 0x000000a68850723c */ /* 0x040ff00000001850 */
[C---:B----4-:R-:W-:Y:S08]  /*13030*/  HMMA.16816.F32 R84, R136.reuse, R140, R84 ;  /* 0x0000008c8854723c */ /* 0x050ff00000001854 */
[C---:B------:R-:W-:Y:S01]  /*13040*/  HMMA.16816.F32 R88, R136.reuse, R142, R88 ;  /* 0x0000008e8858723c */ /* 0x040fe20000001858 */
[----:B------:R-:W4:Y:S07]  /*13050*/  LDSM.16.MT88.4 R140, [R216+0x7100] ;  /* 0x00710000d88c783b */ /* 0x000f2e0000004200 */
[C---:B------:R-:W-:Y:S08]  /*13060*/  HMMA.16816.F32 R92, R136.reuse, R144, R92 ;  /* 0x00000090885c723c */ /* 0x040ff0000000185c */
[C---:B------:R-:W-:Y:S01]  /*13070*/  HMMA.16816.F32 R96, R136.reuse, R146, R96 ;  /* 0x000000928860723c */ /* 0x040fe20000001860 */
[----:B------:R-:W3:Y:S07]  /*13080*/  LDSM.16.MT88.4 R144, [R215+0x7100] ;  /* 0x00710000d790783b */ /* 0x000eee0000004200 */
[C---:B-1----:R-:W-:Y:S08]  /*13090*/  HMMA.16816.F32 R100, R136.reuse, R148, R100 ;  /* 0x000000948864723c */ /* 0x042ff00000001864 */
[C---:B------:R-:W-:Y:S01]  /*130a0*/  HMMA.16816.F32 R104, R136.reuse, R150, R104 ;  /* 0x000000968868723c */ /* 0x040fe20000001868 */
[----:B------:R-:W1:Y:S07]  /*130b0*/  LDSM.16.MT88.4 R148, [R213+0x1900] ;  /* 0x00190000d594783b */ /* 0x000e6e0000004200 */
[C---:B------:R-:W-:Y:S08]  /*130c0*/  HMMA.16816.F32 R108, R136.reuse, R152, R108 ;  /* 0x00000098886c723c */ /* 0x040ff0000000186c */
[C---:B------:R-:W-:Y:S01]  /*130d0*/  HMMA.16816.F32 R112, R136.reuse, R154, R112 ;  /* 0x0000009a8870723c */ /* 0x040fe20000001870 */
[----:B------:R-:W1:Y:S07]  /*130e0*/  LDSM.16.MT88.4 R152, [R214+0x1900] ;  /* 0x00190000d698783b */ /* 0x000e6e0000004200 */
[C---:B----4-:R-:W-:Y:S08]  /*130f0*/  HMMA.16816.F32 R116, R136.reuse, R140, R116 ;  /* 0x0000008c8874723c */ /* 0x050ff00000001874 */
[C---:B------:R-:W-:Y:S08]  /*13100*/  HMMA.16816.F32 R120, R136.reuse, R142, R120 ;  /* 0x0000008e8878723c */ /* 0x040ff00000001878 */
[C---:B---3--:R-:W-:Y:S08]  /*13110*/  HMMA.16816.F32 R124, R136.reuse, R144, R124 ;  /* 0x00000090887c723c */ /* 0x048ff0000000187c */
[----:B------:R-:W-:Y:S07]  /*13120*/  HMMA.16816.F32 R128, R136, R146, R128 ;  /* 0x000000928880723c */ /* 0x000fee0000001880 */
[----:B------:R-:W-:Y:S02]  /*13130*/  F2FP.PACK_AB R136, R184, R185 ;  /* 0x000000b9b888723e */ /* 0x000fe400000000ff */
[----:B------:R-:W-:Y:S03]  /*13140*/  F2FP.PACK_AB R138, R182, R183 ;  /* 0x000000b7b68a723e */ /* 0x000fe600000000ff */
[----:B------:R-:W-:Y:S02]  /*13150*/  F2FP.PACK_AB R137, R176, R177 ;  /* 0x000000b1b089723e */ /* 0x000fe400000000ff */
[----:B-----5:R-:W-:Y:S07]  /*13160*/  F2FP.PACK_AB R139, R133, R134 ;  /* 0x00000086858b723e */ /* 0x020fee00000000ff */
[C---:B-1----:R-:W-:Y:S01]  /*13170*/  HMMA.16816.F32 R140, R136.reuse, R148, R4 ;  /* 0x00000094888c723c */ /* 0x042fe20000001804 */
        /* <DEDUP_REMOVED lines=8> */
[----:B------:R-:W2:Y:S07]  /*13200*/  LDSM.16.MT88.4 R20, [R214+0x5900] ;  /* 0x00590000d614783b */ /* 0x000eae0000004200 */
[C---:B------:R-:W-:Y:S01]  /*13210*/  HMMA.16816.F32 R160, R136.reuse, R162, R24 ;  /* 0x000000a288a0723c */ /* 0x040fe20000001818 */
[----:B------:R-:W2:Y:S07]  /*13220*/  LDSM.16.MT88.4 R24, [R216+0x5900] ;  /* 0x00590000d818783b */ /* 0x000eae0000004200 */
[C---:B------:R-:W-:Y:S01]  /*13230*/  HMMA.16816.F32 R164, R136.reuse, R168, R28 ;  /* 0x000000a888a4723c */ /* 0x040fe2000000181c */
[----:B------:R-:W2:Y:S07]  /*13240*/  LDSM.16.MT88.4 R28, [R215+0x5900] ;  /* 0x00590000d71c783b */ /* 0x000eae0000004200 */
        /* <DEDUP_REMOVED lines=8> */
[C---:B----4-:R-:W-:Y:S08]  /*132d0*/  HMMA.16816.F32 R52, R136.reuse, R12, R52 ;  /* 0x0000000c8834723c */ /* 0x050ff00000001834 */
[C---:B------:R-:W-:Y:S01]  /*132e0*/  HMMA.16816.F32 R56, R136.reuse, R14, R56 ;  /* 0x0000000e8838723c */ /* 0x040fe20000001838 */
[----:B------:R-:W4:Y:S07]  /*132f0*/  LDSM.16.MT88.4 R12, [R215+0x7900] ;  /* 0x00790000d70c783b */ /* 0x000f2e0000004200 */
[C---:B-----5:R-:W-:Y:S07]  /*13300*/  HMMA.16816.F32 R60, R136.reuse, R16, R60 ;  /* 0x00000010883c723c */ /* 0x060fee000000183c */
[----:B--2---:R-:W-:Y:S01]  /*13310*/  FFMA.FTZ R16, R2, R198, R211 ;  /* 0x000000c602107223 */ /* 0x004fe200000100d3 */
[C---:B------:R-:W-:Y:S04]  /*13320*/  HMMA.16816.F32 R64, R136.reuse, R18, R64 ;  /* 0x000000128840723c */ /* 0x040fe80000001840 */
[----:B------:R-:W-:Y:S02]  /*13330*/  FFMA.FTZ R2, R0, R197, R204 ;  /* 0x000000c500027223 */ /* 0x000fe400000100cc */
        /* <DEDUP_REMOVED lines=31> */
[C---:B-1----:R-:W-:Y:S07]  /*13530*/  HMMA.16816.F32 R108, R136.reuse, R4, R108 ;  /* 0x00000004886c723c */ /* 0x042fee000000186c */
[----:B------:R-:W-:Y:S01]  /*13540*/  FADD.FTZ R4, R178, R2 ;  /* 0x00000002b2047221 */ /* 0x000fe20000010000 */
        /* <DEDUP_REMOVED lines=8> */
[----:B------:R-:W-:Y:S01]  /*135d0*/  FADD.FTZ R0, R134, R0 ;  /* 0x0000000086007221 */ /* 0x000fe20000010000 */
[----:B------:R-:W-:Y:S01]  /*135e0*/  MOV R134, R3 ;  /* 0x0000000300867202 */ /* 0x000fe20000000f00 */
[C---:B----4-:R-:W-:Y:S04]  /*135f0*/  HMMA.16816.F32 R124, R136.reuse, R12, R124 ;  /* 0x0000000c887c723c */ /* 0x050fe8000000187c */
[----:B------:R-:W-:Y:S02]  /*13600*/  FADD.FTZ R2, R182, R2 ;  /* 0x00000002b6027221 */ /* 0x000fe40000010000 */
[----:B------:R-:W-:Y:S01]  /*13610*/  FADD.FTZ R0, R133, R0 ;  /* 0x0000000085007221 */ /* 0x000fe20000010000 */
[----:B------:R-:W-:Y:S01]  /*13620*/  MOV R133, R132 ;  /* 0x0000008400857202 */ /* 0x000fe20000000f00 */
[----:B------:R-:W-:Y:S01]  /*13630*/  HMMA.16816.F32 R128, R136, R14, R128 ;  /* 0x0000000e8880723c */ /* 0x000fe20000001880 */
[----:B------:R1:W-:Y:S04]  /*13640*/  STL [R1], R2 ;  /* 0x0000000201007387 */ /* 0x0003e80000100800 */
[----:B------:R1:W-:Y:S03]  /*13650*/  STL [R1+0x4], R0 ;  /* 0x0000040001007387 */ /* 0x0003e60000100800 */
[----:B------:R-:W-:-:S05]  /*13660*/  @P0 BRA `(.L_x_1015) ;  /* 0xffffbc1000000947 */ /* 0x000fca000383ffff */
.L_x_1005:
[----:B------:R-:W2:Y:S04]  /*13670*/  LDL.LU R5, [R1] ;  /* 0x0000000001057983 */ /* 0x000ea80000300800 */
[----:B------:R-:W3:Y:S01]  /*13680*/  LDL.LU R4, [R1+0x4] ;  /* 0x0000040001047983 */ /* 0x000ee20000300800 */
[----:B------:R-:W-:-:S03]  /*13690*/  PLOP3.LUT P2, PT, PT, PT, PT, 0x8, 0x0 ;  /* 0x000000000000781c */ /* 0x000fc60003f4e170 */
[----:B-12---:R-:W1:Y:S04]  /*136a0*/  SHFL.BFLY PT, R0, R5, 0x2, 0x1f ;  /* 0x0c401f0005007f89 */ /* 0x006e6800000e0000 */
        /* <DEDUP_REMOVED lines=12> */
[----:B------:R-:W-:-:S05]  /*13770*/  @P1 MOV R4, 0x3f317218 ;  /* 0x3f31721800041802 */ /* 0x000fca0000000f00 */
[----:B------:R-:W-:Y:S02]  /*13780*/  @P1 FMUL.FTZ R5, R4, c[0x0][0x2d0] ;  /* 0x0000b40004051a20 */ /* 0x000fe40000410000 */
[----:B------:R-:W-:Y:S08]  /*13790*/  @P0 MUFU.RCP R2, R7 ;  /* 0x0000000700020308 */ /* 0x000ff00000001000 */
[----:B------:R-:W2:Y:S01]  /*137a0*/  @P1 MUFU.LG2 R6, R6 ;  /* 0x0000000600061308 */ /* 0x000ea20000000c00 */
[----:B-1----:R-:W-:-:S02]  /*137b0*/  FMUL.FTZ R10, R0, R40 ;  /* 0x00000028000a7220 */ /* 0x002fc40000410000 */
[C---:B------:R-:W-:Y:S02]  /*137c0*/  FMUL.FTZ R9, R0.reuse, R41 ;  /* 0x0000002900097220 */ /* 0x040fe40000410000 */
[C---:B------:R-:W-:Y:S02]  /*137d0*/  FMUL.FTZ R140, R0.reuse, R140 ;  /* 0x0000008c008c7220 */ /* 0x040fe40000410000 */
[C---:B------:R-:W-:Y:S01]  /*137e0*/  FMUL.FTZ R141, R0.reuse, R141 ;  /* 0x0000008d008d7220 */ /* 0x040fe20000410000 */
[----:B------:R-:W1:Y:S01]  /*137f0*/  @P0 MUFU.LG2 R7, R7 ;  /* 0x0000000700070308 */ /* 0x000e620000000c00 */
        /* <DEDUP_REMOVED lines=63> */
[----:B--2---:R-:W-:Y:S02]  /*13bf0*/  @P1 FMUL.FTZ R6, R6, 0.69314718246459960938 ;  /* 0x3f31721806061820 */ /* 0x004fe40000410000 */
[----:B-1----:R-:W-:Y:S02]  /*13c00*/  @P0 FMUL.FTZ R4, R7, 0.69314718246459960938 ;  /* 0x3f31721807040820 */ /* 0x002fe40000410000 */
[----:B------:R-:W-:Y:S02]  /*13c10*/  @P0 FMUL.FTZ R0, R0, c[0x0][0x2d0] ;  /* 0x0000b40000000a20 */ /* 0x000fe40000410000 */
        /* <DEDUP_REMOVED lines=63> */
[----:B------:R-:W-:Y:S02]  /*14010*/  FMUL.FTZ R131, R2, R131 ;  /* 0x0000008302837220 */ /* 0x000fe40000410000 */
[----:B------:R-:W-:Y:S02]  /*14020*/  @P1 FFMA.FTZ R36, R5, R132, R6 ;  /* 0x0000008405241223 */ /* 0x000fe40000010006 */
[----:B------:R-:W-:Y:S02]  /*14030*/  @P0 FFMA.FTZ R37, R0, R3, R4 ;  /* 0x0000000300250223 */ /* 0x000fe40000010004 */
.L_x_973:
[----:B------:R-:W-:Y:S01]  /*14040*/  USHF.R.S32.HI UR6, URZ, 0x1f, UR9 ;  /* 0x0000001f3f067899 */ /* 0x000fe20008011409 */
[----:B------:R-:W-:Y:S05]  /*14050*/  @P2 BRA `(.L_x_1016) ;  /* 0x000019a000002947 */ /* 0x000fea0003800000 */
[----:B------:R-:W3:Y:S01]  /*14060*/  S2R R13, SR_TID.X ;  /* 0x00000000000d7919 */ /* 0x000ee20000002100 */
[----:B------:R-:W-:Y:S01]  /*14070*/  ULDC.64 UR4, c[0x0][0x490] ;  /* 0x0001240000047ab9 */ /* 0x000fe20000000a00 */
[----:B------:R-:W-:Y:S01]  /*14080*/  F2FP.PACK_AB R45, R45, R8 ;  /* 0x000000082d2d723e */ /* 0x000fe200000000ff */
[----:B------:R-:W-:Y:S01]  /*14090*/  UIMAD UR7, UR6, UR4, URZ ;  /* 0x00000004060772a4 */ /* 0x000fe2000f8e023f */
[----:B------:R-:W4:Y:S01]  /*140a0*/  S2R R14, SR_CTAID.Z ;  /* 0x00000000000e7919 */ /* 0x000f220000002700 */
[----:B--2---:R-:W-:Y:S01]  /*140b0*/  UIMAD.WIDE.U32 UR10, UR9, UR4, URZ ;  /* 0x00000004090a72a5 */ /* 0x004fe2000f8e003f */
[----:B------:R-:W-:Y:S01]  /*140c0*/  F2FP.PACK_AB R65, R9, R10 ;  /* 0x0000000a0941723e */ /* 0x000fe200000000ff */
[----:B------:R-:W-:Y:S01]  /*140d0*/  UIMAD UR7, UR9, UR5, UR7 ;  /* 0x00000005090772a4 */ /* 0x000fe2000f8e0207 */
[----:B------:R-:W-:Y:S01]  /*140e0*/  F2FP.PACK_AB R82, R83, R82 ;  /* 0x000000525352723e */ /* 0x000fe200000000ff */
[----:B------:R-:W-:Y:S01]  /*140f0*/  BSSY B0, `(.L_x_1017) ;  /* 0x0000133000007945 */ /* 0x000fe20003800000 */
[----:B------:R-:W-:Y:S01]  /*14100*/  ULDC.64 UR4, c[0x0][0x3e8] ;  /* 0x0000fa0000047ab9 */ /* 0x000fe20000000a00 */
[----:B------:R-:W-:Y:S01]  /*14110*/  IMAD.U32 R3, RZ, RZ, UR11 ;  /* 0x0000000bff037e24 */ /* 0x000fe2000f8e00ff */
[----:B------:R-:W-:Y:S01]  /*14120*/  UIMAD.WIDE.U32 UR12, UR9, UR4, URZ ;  /* 0x00000004090c72a5 */ /* 0x000fe2000f8e003f */
[----:B-1----:R-:W-:Y:S01]  /*14130*/  IMAD.U32 R2, RZ, RZ, UR10 ;  /* 0x0000000aff027e24 */ /* 0x002fe2000f8e00ff */
[----:B------:R-:W-:Y:S01]  /*14140*/  UIMAD UR6, UR6, UR4, URZ ;  /* 0x00000004060672a4 */ /* 0x000fe2000f8e023f */
[----:B------:R-:W1:Y:S01]  /*14150*/  S2R R83, SR_CTAID.X ;  /* 0x0000000000537919 */ /* 0x000e620000002500 */
[----:B------:R-:W-:Y:S01]  /*14160*/  F2FP.PACK_AB R81, R11, R12 ;  /* 0x0000000c0b51723e */ /* 0x000fe200000000ff */
[----:B------:R-:W-:Y:S01]  /*14170*/  UIADD3 UR7, UR11, UR7, URZ ;  /* 0x000000070b077290 */ /* 0x000fe2000fffe03f */
[----:B------:R-:W-:Y:S01]  /*14180*/  IMAD.U32 R7, RZ, RZ, UR13 ;  /* 0x0000000dff077e24 */ /* 0x000fe2000f8e00ff */
[----:B------:R-:W-:Y:S01]  /*14190*/  UIMAD UR5, UR9, UR5, UR6 ;  /* 0x00000005090572a4 */ /* 0x000fe2000f8e0206 */
[----:B------:R-:W-:Y:S01]  /*141a0*/  IMAD.U32 R6, RZ, RZ, UR12 ;  /* 0x0000000cff067e24 */ /* 0x000fe2000f8e00ff */
[----:B------:R-:W-:Y:S01]  /*141b0*/  F2FP.PACK_AB R35, R35, R80 ;  /* 0x000000502323723e */ /* 0x000fe200000000ff */
[----:B------:R-:W-:Y:S01]  /*141c0*/  IMAD.MOV.U32 R80, RZ, RZ, c[0x0][0x4e8] ;  /* 0x00013a00ff507624 */ /* 0x000fe200078e00ff */
[----:B------:R-:W-:Y:S01]  /*141d0*/  UIADD3 UR5, UR13, UR5, URZ ;  /* 0x000000050d057290 */ /* 0x000fe2000fffe03f */
[----:B---3--:R-:W-:Y:S01]  /*141e0*/  SHF.R.S32.HI R21, RZ, 0x1f, R13 ;  /* 0x0000001fff157819 */ /* 0x008fe2000001140d */
[----:B------:R-:W-:Y:S01]  /*141f0*/  IMAD.U32 R5, RZ, RZ, UR7 ;  /* 0x00000007ff057e24 */ /* 0x000fe2000f8e00ff */
[----:B------:R-:W-:-:S02]  /*14200*/  F2FP.PACK_AB R44, R141, R140 ;  /* 0x0000008c8d2c723e */ /* 0x000fc400000000ff */
[CC--:B------:R-:W-:Y:S02]  /*14210*/  LEA.HI R0, R21.reuse, R13.reuse, RZ, 0x2 ;  /* 0x0000000d15007211 */ /* 0x0c0fe400078f10ff */
[----:B------:R-:W-:Y:S02]  /*14220*/  LEA.HI R8, R21, R13, RZ, 0x5 ;  /* 0x0000000d15087211 */ /* 0x000fe400078f28ff */
[--C-:B------:R-:W-:Y:S02]  /*14230*/  SHF.R.S32.HI R7, RZ, 0x2, R0.reuse ;  /* 0x00000002ff077819 */ /* 0x100fe40000011400 */
[----:B------:R-:W-:Y:S02]  /*14240*/  SHF.R.S32.HI R3, RZ, 0x1f, R0 ;  /* 0x0000001fff037819 */ /* 0x000fe40000011400 */
[----:B------:R-:W-:Y:S02]  /*14250*/  LOP3.LUT R0, R0, 0xfffffffc, RZ, 0xc0, !PT ;  /* 0xfffffffc00007812 */ /* 0x000fe400078ec0ff */
[----:B------:R-:W-:-:S02]  /*14260*/  LOP3.LUT R4, R8, 0xffffffe0, RZ, 0xc0, !PT ;  /* 0xffffffe008047812 */ /* 0x000fc400078ec0ff */
[----:B------:R-:W-:Y:S01]  /*14270*/  LEA.HI R9, R3, R7, RZ, 0x3 ;  /* 0x0000000703097211 */ /* 0x000fe200078f18ff */
[----:B------:R-:W-:Y:S01]  /*14280*/  IMAD.IADD R10, R13, 0x1, -R0 ;  /* 0x000000010d0a7824 */ /* 0x000fe200078e0a00 */
[----:B------:R-:W-:Y:S01]  /*14290*/  LEA.HI R12, R21, R13, RZ, 0x3 ;  /* 0x0000000d150c7211 */ /* 0x000fe200078f18ff */
[----:B------:R-:W-:Y:S01]  /*142a0*/  IMAD.IADD R0, R13, 0x1, -R4 ;  /* 0x000000010d007824 */ /* 0x000fe200078e0a04 */
[----:B------:R-:W-:Y:S01]  /*142b0*/  LOP3.LUT R9, R9, 0xfffffff8, RZ, 0xc0, !PT ;  /* 0xfffffff809097812 */ /* 0x000fe200078ec0ff */
[----:B------:R-:W-:Y:S01]  /*142c0*/  IMAD.MOV.U32 R4, RZ, RZ, R2 ;  /* 0x000000ffff047224 */ /* 0x000fe200078e0002 */
[----:B------:R-:W-:Y:S01]  /*142d0*/  SHF.R.S32.HI R20, RZ, 0x3, R12 ;  /* 0x00000003ff147819 */ /* 0x000fe2000001140c */
[----:B------:R-:W-:Y:S01]  /*142e0*/  IMAD.MOV.U32 R2, RZ, RZ, R6 ;  /* 0x000000ffff027224 */ /* 0x000fe200078e0006 */
[----:B------:R-:W-:Y:S01]  /*142f0*/  SHF.R.S32.HI R6, RZ, 0x1f, R0 ;  /* 0x0000001fff067819 */ /* 0x000fe20000011400 */
[----:B------:R-:W-:Y:S01]  /*14300*/  IMAD.IADD R9, R7, 0x1, -R9 ;  /* 0x0000000107097824 */ /* 0x000fe200078e0a09 */
[----:B------:R-:W-:Y:S01]  /*14310*/  LOP3.LUT P4, RZ, R0, 0x3, RZ, 0xc0, !PT ;  /* 0x0000000300ff7812 */ /* 0x000fe2000788c0ff */
[----:B------:R-:W-:Y:S01]  /*14320*/  IMAD.U32 R3, RZ, RZ, UR5 ;  /* 0x00000005ff037e24 */ /* 0x000fe2000f8e00ff */
[----:B------:R-:W-:Y:S01]  /*14330*/  LEA.HI R18, R6, R0, RZ, 0x2 ;  /* 0x0000000006127211 */ /* 0x000fe200078f10ff */
[----:B----4-:R-:W-:Y:S01]  /*14340*/  IMAD.WIDE.U32 R16, R14, c[0x0][0x498], R4 ;  /* 0x000126000e107a25 */ /* 0x010fe200078e0004 */
[----:B------:R-:W-:-:S02]  /*14350*/  SHF.R.S32.HI R7, RZ, 0x1f, R14 ;  /* 0x0000001fff077819 */ /* 0x000fc4000001140e */
[--C-:B------:R-:W-:Y:S01]  /*14360*/  SHF.R.S32.HI R6, RZ, 0x5, R8.reuse ;  /* 0x00000005ff067819 */ /* 0x100fe20000011408 */
[----:B------:R-:W-:Y:S01]  /*14370*/  IMAD.SHL.U32 R5, R9, 0x40, RZ ;  /* 0x0000004009057824 */ /* 0x000fe200078e00ff */
[----:B------:R-:W-:Y:S01]  /*14380*/  SHF.R.S32.HI R0, RZ, 0x1f, R8 ;  /* 0x0000001fff007819 */ /* 0x000fe20000011408 */
[C---:B------:R-:W-:Y:S01]  /*14390*/  IMAD R22, R7.reuse, c[0x0][0x498], RZ ;  /* 0x0001260007167a24 */ /* 0x040fe200078e02ff */
[----:B------:R-:W-:Y:S01]  /*143a0*/  LOP3.LUT R11, R12, 0xfffffff8, RZ, 0xc0, !PT ;  /* 0xfffffff80c0b7812 */ /* 0x000fe200078ec0ff */
[----:B------:R-:W-:Y:S01]  /*143b0*/  IMAD R19, R7, c[0x0][0x3f0], RZ ;  /* 0x0000fc0007137a24 */ /* 0x000fe200078e02ff */
[----:B------:R-:W-:Y:S01]  /*143c0*/  LEA.HI R0, R0, R6, RZ, 0x3 ;  /* 0x0000000600007211 */ /* 0x000fe200078f18ff */
[----:B------:R-:W-:Y:S01]  /*143d0*/  IMAD.SHL.U32 R7, R20, 0x40, RZ ;  /* 0x0000004014077824 */ /* 0x000fe200078e00ff */
[----:B------:R-:W-:Y:S01]  /*143e0*/  LEA.HI R21, R21, R13, RZ, 0x6 ;  /* 0x0000000d15157211 */ /* 0x000fe200078f30ff */
[----:B------:R-:W-:Y:S01]  /*143f0*/  IMAD.IADD R11, R13, 0x1, -R11 ;  /* 0x000000010d0b7824 */ /* 0x000fe200078e0a0b */
[----:B------:R-:W-:Y:S01]  /*14400*/  ISETP.NE.AND P0, PT, R80, 0x1, PT ;  /* 0x000000015000780c */ /* 0x000fe20003f05270 */
[----:B------:R-:W-:Y:S01]  /*14410*/  IMAD.WIDE.U32 R12, R14, c[0x0][0x3f0], R2 ;  /* 0x0000fc000e0c7a25 */ /* 0x000fe200078e0002 */
[----:B------:R-:W-:-:S02]  /*14420*/  LOP3.LUT R4, R0, 0xffffff8, RZ, 0xc0, !PT ;  /* 0x0ffffff800047812 */ /* 0x000fc400078ec0ff */
[----:B------:R-:W-:Y:S01]  /*14430*/  LEA.HI R3, R10, R10, RZ, 0x1 ;  /* 0x0000000a0a037211 */ /* 0x000fe200078f08ff */
[----:B------:R-:W-:Y:S01]  /*14440*/  IMAD.SHL.U32 R0, R11, 0x8, RZ ;  /* 0x000000080b007824 */ /* 0x000fe200078e00ff */
[----:B------:R-:W-:Y:S01]  /*14450*/  LOP3.LUT R2, R7, 0x1c0, RZ, 0xc0, !PT ;  /* 0x000001c007027812 */ /* 0x000fe200078ec0ff */
[----:B------:R-:W-:Y:S01]  /*14460*/  IMAD R7, R11, 0x20, R20 ;  /* 0x000000200b077824 */ /* 0x000fe200078e0214 */
[----:B------:R-:W-:Y:S01]  /*14470*/  R2P PR, R9, 0x6 ;  /* 0x0000000609007804 */ /* 0x000fe20000000000 */
[----:B------:R-:W-:Y:S01]  /*14480*/  IMAD.IADD R11, R6, 0x1, -R4 ;  /* 0x00000001060b7824 */ /* 0x000fe200078e0a04 */
[----:B------:R-:W-:Y:S01]  /*14490*/  LOP3.LUT R4, R3, 0x1ffffffe, RZ, 0xc0, !PT ;  /* 0x1ffffffe03047812 */ /* 0x000fe200078ec0ff */
[----:B-1----:R-:W-:Y:S01]  /*144a0*/  IMAD R7, R83, 0x80, R7 ;  /* 0x0000008053077824 */ /* 0x002fe200078e0207 */
[----:B------:R-:W-:Y:S01]  /*144b0*/  SHF.R.U32.HI R3, RZ, 0x3, R2 ;  /* 0x00000003ff037819 */ /* 0x000fe20000011602 */
[----:B------:R-:W-:Y:S01]  /*144c0*/  IMAD R22, R14, c[0x0][0x49c], R22 ;  /* 0x000127000e167a24 */ /* 0x000fe200078e0216 */
[----:B------:R-:W-:Y:S01]  /*144d0*/  LOP3.LUT R2, R2, 0x38, R0, 0xf8, !PT ;  /* 0x0000003802027812 */ /* 0x000fe200078ef800 */
[----:B------:R-:W-:Y:S01]  /*144e0*/  IMAD R19, R14, c[0x0][0x3f4], R19 ;  /* 0x0000fd000e137a24 */ /* 0x000fe200078e0213 */
[----:B------:R-:W-:Y:S01]  /*144f0*/  LOP3.LUT R8, R5, 0x1c0, RZ, 0xc0, !PT ;  /* 0x000001c005087812 */ /* 0x000fe200078ec0ff */
[----:B------:R-:W-:Y:S01]  /*14500*/  IMAD R15, R6, 0x200, R10 ;  /* 0x00000200060f7824 */ /* 0x000fe200078e020a */
[----:B------:R-:W-:Y:S01]  /*14510*/  F2FP.PACK_AB R142, R143, R142 ;  /* 0x0000008e8f8e723e */ /* 0x000fe200000000ff */
[----:B------:R-:W-:Y:S01]  /*14520*/  IMAD.IADD R14, R10, 0x1, -R4 ;  /* 0x000000010a0e7824 */ /* 0x000fe200078e0a04 */
[----:B------:R-:W-:Y:S01]  /*14530*/  LOP3.LUT R10, R2, R3, RZ, 0x3c, !PT ;  /* 0x00000003020a7212 */ /* 0x000fe200078e3cff */
[----:B------:R-:W-:Y:S01]  /*14540*/  @P0 IMAD.HI.U32 R3, R7, c[0x0][0x4ec], RZ ;  /* 0x00013b0007030a27 */ /* 0x000fe200078e00ff */
[----:B------:R-:W-:-:S02]  /*14550*/  LOP3.LUT R4, R9, 0x1, RZ, 0xc0, !PT ;  /* 0x0000000109047812 */ /* 0x000fc400078ec0ff */
[----:B------:R-:W-:Y:S01]  /*14560*/  LEA.HI R9, R8, R8, RZ, 0x1d ;  /* 0x0000000808097211 */ /* 0x000fe200078fe8ff */
[----:B------:R-:W-:Y:S01]  /*14570*/  IMAD.MOV.U32 R2, RZ, RZ, R7 ;  /* 0x000000ffff027224 */ /* 0x000fe200078e0007 */
[----:B------:R-:W-:Y:S01]  /*14580*/  ISETP.NE.U32.AND P3, PT, R4, 0x1, PT ;  /* 0x000000010400780c */ /* 0x000fe20003f65070 */
[----:B------:R-:W-:Y:S01]  /*14590*/  IMAD.SHL.U32 R6, R21, 0x8, RZ ;  /* 0x0000000815067824 */ /* 0x000fe200078e00ff */
[----:B------:R-:W-:Y:S01]  /*145a0*/  @P0 SHF.R.U32.HI R2, RZ, c[0x0][0x4f0], R3 ;  /* 0x00013c00ff020a19 */ /* 0x000fe20000011603 */
[----:B------:R-:W-:Y:S01]  /*145b0*/  IMAD.IADD R5, R13, 0x1, R19 ;  /* 0x000000010d057824 */ /* 0x000fe200078e0213 */
[----:B------:R-:W-:Y:S01]  /*145c0*/  SHF.R.S32.HI R4, RZ, 0x2, R18 ;  /* 0x00000002ff047819 */ /* 0x000fe20000011412 */
[----:B------:R-:W-:Y:S01]  /*145d0*/  IMAD R80, R80, c[0x0][0x388], RZ ;  /* 0x0000e20050507a24 */ /* 0x000fe200078e02ff */
[----:B------:R-:W-:Y:S01]  /*145e0*/  LOP3.LUT R18, R10, 0x7ffffe00, R6, 0xf8, !PT ;  /* 0x7ffffe000a127812 */ /* 0x000fe200078ef806 */
[--C-:B------:R-:W-:Y:S01]  /*145f0*/  IMAD.MOV R8, RZ, RZ, -R2.reuse ;  /* 0x000000ffff087224 */ /* 0x100fe200078e0a02 */
[----:B------:R-:W-:Y:S01]  /*14600*/  SHF.R.S32.HI R6, RZ, 0x1f, R2 ;  /* 0x0000001fff067819 */ /* 0x000fe20000011402 */
[----:B------:R-:W-:Y:S01]  /*14610*/  IMAD R3, R11, 0x10, R4 ;  /* 0x000000100b037824 */ /* 0x000fe200078e0204 */
[----:B------:R-:W-:Y:S01]  /*14620*/  F2FP.PACK_AB R85, R145, R144 ;  /* 0x000000909155723e */ /* 0x000fe200000000ff */
[----:B------:R-:W-:Y:S01]  /*14630*/  IMAD.MOV.U32 R4, RZ, RZ, R12 ;  /* 0x000000ffff047224 */ /* 0x000fe200078e000c */
[----:B------:R-:W-:Y:S01]  /*14640*/  F2FP.PACK_AB R146, R147, R146 ;  /* 0x000000929392723e */ /* 0x000fe200000000ff */
[----:B------:R-:W-:Y:S01]  /*14650*/  IMAD R12, R8, c[0x0][0x4e8], R7 ;  /* 0x00013a00080c7a24 */ /* 0x000fe200078e0207 */
[----:B------:R-:W-:Y:S01]  /*14660*/  F2FP.PACK_AB R148, R149, R148 ;  /* 0x000000949594723e */ /* 0x000fe200000000ff */
[----:B------:R-:W-:Y:S01]  /*14670*/  IMAD.U32 R10, R15, 0x2, R9 ;  /* 0x000000020f0a7824 */ /* 0x000fe200078e0009 */
[----:B------:R-:W-:Y:S01]  /*14680*/  F2FP.PACK_AB R150, R151, R150 ;  /* 0x000000969796723e */ /* 0x000fe200000000ff */
[--C-:B------:R-:W-:Y:S01]  /*14690*/  IMAD R8, R14, 0x8, R3.reuse ;  /* 0x000000080e087824 */ /* 0x100fe200078e0203 */
[----:B------:R-:W-:Y:S01]  /*146a0*/  F2FP.PACK_AB R152, R153, R152 ;  /* 0x000000989998723e */ /* 0x000fe200000000ff */
[----:B------:R-:W-:Y:S01]  /*146b0*/  IMAD R9, R6, c[0x0][0x3e0], RZ ;  /* 0x0000f80006097a24 */ /* 0x000fe200078e02ff */
[----:B------:R-:W-:Y:S01]  /*146c0*/  F2FP.PACK_AB R154, R155, R154 ;  /* 0x0000009a9b9a723e */ /* 0x000fe200000000ff */
[----:B------:R-:W-:Y:S01]  /*146d0*/  IMAD R3, R83, 0x80, R3 ;  /* 0x0000008053037824 */ /* 0x000fe200078e0203 */
[----:B------:R-:W-:Y:S01]  /*146e0*/  F2FP.PACK_AB R156, R157, R156 ;  /* 0x0000009c9d9c723e */ /* 0x000fe200000000ff */
[----:B------:R-:W-:Y:S01]  /*146f0*/  IMAD R8, R83, 0x80, R8 ;  /* 0x0000008053087824 */ /* 0x000fe200078e0208 */
[----:B------:R-:W-:Y:S01]  /*14700*/  F2FP.PACK_AB R158, R159, R158 ;  /* 0x0000009e9f9e723e */ /* 0x000fe200000000ff */
[----:B------:R-:W-:Y:S01]  /*14710*/  IMAD.WIDE.U32 R6, R2, c[0x0][0x3e0], R4 ;  /* 0x0000f80002067a25 */ /* 0x000fe200078e0004 */
[----:B------:R-:W-:-:S02]  /*14720*/  ISETP.GE.OR P5, PT, R3, R80, P4 ;  /* 0x000000500300720c */ /* 0x000fc400027a6670 */
[----:B------:R-:W-:Y:S01]  /*14730*/  IADD3 R3, R3, 0x8, RZ ;  /* 0x0000000803037810 */ /* 0x000fe20007ffe0ff */
[----:B------:R-:W-:Y:S01]  /*14740*/  IMAD R9, R2, c[0x0][0x3e4], R9 ;  /* 0x0000f90002097a24 */ /* 0x000fe200078e0209 */
[----:B------:R-:W-:Y:S01]  /*14750*/  F2FP.PACK_AB R160, R161, R160 ;  /* 0x000000a0a1a0723e */ /* 0x000fe200000000ff */
[----:B------:R-:W-:Y:S01]  /*14760*/  IMAD.SHL.U32 R2, R10, 0x2, RZ ;  /* 0x000000020a027824 */ /* 0x000fe200078e00ff */
[----:B------:R-:W-:Y:S01]  /*14770*/  ISETP.GE.OR P4, PT, R3, R80, P4 ;  /* 0x000000500300720c */ /* 0x000fe20002786670 */
[----:B------:R-:W-:Y:S01]  /*14780*/  @P0 IMAD.HI.U32 R5, R8, c[0x0][0x4ec], RZ ;  /* 0x00013b0008050a27 */ /* 0x000fe200078e00ff */
[----:B------:R-:W-:Y:S01]  /*14790*/  BAR.SYNC.DEFER_BLOCKING 0x1, 0x100 ;  /* 0x0044000000007b1d */ /* 0x000fe20000010000 */
[----:B------:R-:W-:Y:S02]  /*147a0*/  F2FP.PACK_AB R162, R163, R162 ;  /* 0x000000a2a3a2723e */ /* 0x000fe400000000ff */
[----:B------:R-:W-:Y:S01]  /*147b0*/  IMAD.IADD R7, R7, 0x1, R9 ;  /* 0x0000000107077824 */ /* 0x000fe200078e0209 */
[C---:B------:R-:W-:Y:S01]  /*147c0*/  IADD3 R9, R2.reuse, 0x80, RZ ;  /* 0x0000008002097810 */ /* 0x040fe20007ffe0ff */
[----:B------:R-:W-:Y:S01]  /*147d0*/  IMAD.MOV.U32 R4, RZ, RZ, R8 ;  /* 0x000000ffff047224 */ /* 0x000fe200078e0008 */
[----:B------:R-:W-:Y:S01]  /*147e0*/  @P0 SHF.R.U32.HI R4, RZ, c[0x0][0x4f0], R5 ;  /* 0x00013c00ff040a19 */ /* 0x000fe20000011605 */
[----:B------:R-:W-:Y:S01]  /*147f0*/  IMAD.MOV.U32 R14, RZ, RZ, 0x40 ;  /* 0x00000040ff0e7424 */ /* 0x000fe200078e00ff */
[----:B------:R-:W-:-:S02]  /*14800*/  IADD3 R3, R2, 0x70, RZ ;  /* 0x0000007002037810 */ /* 0x000fc40007ffe0ff */
[----:B------:R-:W-:Y:S02]  /*14810*/  @P3 IADD3 R3, R9, 0x10, RZ ;  /* 0x0000001009033810 */ /* 0x000fe40007ffe0ff */
[----:B------:R-:W-:Y:S02]  /*14820*/  SHF.R.S32.HI R9, RZ, 0x1f, R12 ;  /* 0x0000001fff097819 */ /* 0x000fe4000001140c */
[--C-:B------:R-:W-:Y:S02]  /*14830*/  SHF.R.S32.HI R5, RZ, 0x1f, R4.reuse ;  /* 0x0000001fff057819 */ /* 0x100fe40000011404 */
[----:B------:R-:W-:Y:S01]  /*14840*/  IADD3 R10, P0, R4, R16, RZ ;  /* 0x00000010040a7210 */ /* 0x000fe20007f1e0ff */
[----:B------:R-:W-:Y:S01]  /*14850*/  IMAD.MOV R4, RZ, RZ, -R4 ;  /* 0x000000ffff047224 */ /* 0x000fe200078e0a04 */
[----:B------:R-:W-:Y:S01]  /*14860*/  SEL R14, R14, 0xffffffc0, !P2 ;  /* 0xffffffc00e0e7807 */ /* 0x000fe20005000000 */
[----:B------:R-:W-:Y:S01]  /*14870*/  IMAD R9, R9, c[0x0][0x3d8], RZ ;  /* 0x0000f60009097a24 */ /* 0x000fe200078e02ff */
[----:B------:R-:W-:Y:S01]  /*14880*/  IADD3.X R11, R5, R17, R22, P0, !PT ;  /* 0x00000011050b7210 */ /* 0x000fe200007fe416 */
[----:B------:R-:W-:Y:S01]  /*14890*/  IMAD R8, R4, c[0x0][0x4e8], R8 ;  /* 0x00013a0004087a24 */ /* 0x000fe200078e0208 */
[----:B------:R-:W-:Y:S01]  /*148a0*/  F2FP.PACK_AB R164, R165, R164 ;  /* 0x000000a4a5a4723e */ /* 0x000fe200000000ff */
[C---:B------:R-:W-:Y:S01]  /*148b0*/  IMAD R17, R12.reuse, c[0x0][0x3dc], R9 ;  /* 0x0000f7000c117a24 */ /* 0x040fe200078e0209 */
[----:B------:R-:W-:Y:S01]  /*148c0*/  STS [R2+0x80], R44 ;  /* 0x0000802c02007388 */ /* 0x000fe20000000800 */
[----:B------:R-:W-:Y:S01]  /*148d0*/  IMAD.MOV.U32 R5, RZ, RZ, 0x20 ;  /* 0x00000020ff057424 */ /* 0x000fe200078e00ff */
[----:B------:R-:W-:Y:S01]  /*148e0*/  F2FP.PACK_AB R166, R167, R166 ;  /* 0x000000a6a7a6723e */ /* 0x000fe200000000ff */
[----:B------:R-:W-:Y:S01]  /*148f0*/  IMAD.WIDE.U32 R12, R12, c[0x0][0x3d8], R6 ;  /* 0x0000f6000c0c7a25 */ /* 0x000fe200078e0006 */
[----:B------:R-:W-:Y:S01]  /*14900*/  SHF.R.S32.HI R6, RZ, 0x1f, R8 ;  /* 0x0000001fff067819 */ /* 0x000fe20000011408 */
[----:B------:R-:W-:Y:S01]  /*14910*/  STS [R2+0x480], R142 ;  /* 0x0004808e02007388 */ /* 0x000fe20000000800 */
[----:B------:R-:W-:Y:S01]  /*14920*/  SEL R5, R5, 0xffffffe0, !P1 ;  /* 0xffffffe005057807 */ /* 0x000fe20004800000 */
[----:B------:R-:W-:Y:S01]  /*14930*/  IMAD.WIDE.U32 R10, R8, c[0x0][0x488], R10 ;  /* 0x00012200080a7a25 */ /* 0x000fe200078e000a */
[----:B------:R-:W-:Y:S01]  /*14940*/  F2FP.PACK_AB R168, R169, R168 ;  /* 0x000000a8a9a8723e */ /* 0x000fe200000000ff */
[----:B------:R-:W-:Y:S01]  /*14950*/  STS [R3], R85 ;  /* 0x0000005503007388 */ /* 0x000fe20000000800 */
[----:B------:R-:W-:Y:S01]  /*14960*/  F2FP.PACK_AB R170, R171, R170 ;  /* 0x000000aaabaa723e */ /* 0x000fe200000000ff */
[----:B------:R-:W-:Y:S01]  /*14970*/  IMAD R6, R6, c[0x0][0x488], RZ ;  /* 0x0001220006067a24 */ /* 0x000fe200078e02ff */
[----:B------:R-:W-:Y:S01]  /*14980*/  F2FP.PACK_AB R69, R39, R38 ;  /* 0x000000262745723e */ /* 0x000fe200000000ff */
[----:B------:R-:W-:Y:S01]  /*14990*/  IMAD.IADD R4, R2, 0x1, R5 ;  /* 0x0000000102047824 */ /* 0x000fe200078e0205 */
[----:B------:R-:W-:Y:S01]  /*149a0*/  STS [R3+0x400], R146 ;  /* 0x0004009203007388 */ /* 0x000fe20000000800 */
[----:B------:R-:W-:Y:S01]  /*149b0*/  IMAD R8, R8, c[0x0][0x48c], R6 ;  /* 0x0001230008087a24 */ /* 0x000fe200078e0206 */
[----:B------:R-:W-:Y:S01]  /*149c0*/  F2FP.PACK_AB R42, R43, R42 ;  /* 0x0000002a2b2a723e */ /* 0x000fe200000000ff */
[--C-:B------:R-:W-:Y:S01]  /*149d0*/  IMAD.IADD R5, R5, 0x1, R3.reuse ;  /* 0x0000000105057824 */ /* 0x100fe200078e0203 */
[----:B------:R-:W-:Y:S01]  /*149e0*/  STS [R4+0x80], R148 ;  /* 0x0000809404007388 */ /* 0x000fe20000000800 */
[----:B------:R-:W-:Y:S01]  /*149f0*/  IMAD.IADD R7, R2, 0x1, R14 ;  /* 0x0000000102077824 */ /* 0x000fe200078e020e */
[----:B------:R-:W-:Y:S01]  /*14a00*/  F2FP.PACK_AB R46, R47, R46 ;  /* 0x0000002e2f2e723e */ /* 0x000fe200000000ff */
[C---:B------:R-:W-:Y:S01]  /*14a10*/  IMAD.IADD R9, R14.reuse, 0x1, R3 ;  /* 0x000000010e097824 */ /* 0x040fe200078e0203 */
[----:B------:R-:W-:Y:S01]  /*14a20*/  STS [R4+0x480], R150 ;  /* 0x0004809604007388 */ /* 0x000fe20000000800 */
[----:B------:R-:W-:Y:S01]  /*14a30*/  IMAD.IADD R6, R14, 0x1, R4 ;  /* 0x000000010e067824 */ /* 0x000fe200078e0204 */
[----:B------:R-:W-:Y:S01]  /*14a40*/  F2FP.PACK_AB R48, R49, R48 ;  /* 0x000000303130723e */ /* 0x000fe200000000ff */
[----:B------:R-:W-:Y:S01]  /*14a50*/  IMAD.IADD R11, R11, 0x1, R8 ;  /* 0x000000010b0b7824 */ /* 0x000fe200078e0208 */
[----:B------:R-:W-:Y:S01]  /*14a60*/  STS [R5], R152 ;  /* 0x0000009805007388 */ /* 0x000fe20000000800 */
[----:B------:R-:W-:Y:S01]  /*14a70*/  IMAD.IADD R8, R5, 0x1, R14 ;  /* 0x0000000105087824 */ /* 0x000fe200078e020e */
        /* <DEDUP_REMOVED lines=50> */
[----:B------:R-:W-:Y:S02]  /*14da0*/  LEA R16, P0, R10, c[0x0][0x450], 0x2 ;  /* 0x000114000a107a11 */ /* 0x000fe400078010ff */
        /* <DEDUP_REMOVED lines=9> */
[----:B------:R-:W-:Y:S01]  /*14e40*/  LEA.HI.X R11, R10, c[0x0][0x454], R11, 0x2, P0 ;  /* 0x000115000a0b7a11 */ /* 0x000fe200000f140b */
        /* <DEDUP_REMOVED lines=23> */
[----:B------:R2:W-:Y:S04]  /*14fc0*/  STS [R3+0xc000], R29 ;  /* 0x00c0001d03007388 */ /* 0x0005e80000000800 */
[----:B------:R-:W-:Y:S04]  /*14fd0*/  STS [R3+0xc400], R106 ;  /* 0x00c4006a03007388 */ /* 0x000fe80000000800 */
[----:B------:R3:W-:Y:S04]  /*14fe0*/  STS [R4+0xc080], R28 ;  /* 0x00c0801c04007388 */ /* 0x0007e80000000800 */
[----:B------:R4:W-:Y:S04]  /*14ff0*/  STS [R4+0xc480], R110 ;  /* 0x00c4806e04007388 */ /* 0x0009e80000000800 */
[----:B------:R-:W-:Y:S04]  /*15000*/  STS [R5+0xc000], R27 ;  /* 0x00c0001b05007388 */ /* 0x000fe80000000800 */
[----:B------:R-:W-:Y:S01]  /*15010*/  STS [R5+0xc400], R114 ;  /* 0x00c4007205007388 */ /* 0x000fe20000000800 */
[----:B-1----:R-:W-:-:S03]  /*15020*/  IMAD.IADD R2, R13, 0x1, R17 ;  /* 0x000000010d027824 */ /* 0x002fc600078e0211 */
[----:B------:R-:W-:Y:S01]  /*15030*/  STS [R7+0xc080], R26 ;  /* 0x00c0801a07007388 */ /* 0x000fe20000000800 */
[----:B--2---:R-:W-:-:S03]  /*15040*/  LEA R29, P0, R12, c[0x0][0x380], 0x1 ;  /* 0x0000e0000c1d7a11 */ /* 0x004fc600078008ff */
[----:B------:R-:W-:Y:S04]  /*15050*/  STS [R7+0xc480], R118 ;  /* 0x00c4807607007388 */ /* 0x000fe80000000800 */
[----:B------:R-:W-:Y:S01]  /*15060*/  STS [R9+0xc000], R25 ;  /* 0x00c0001909007388 */ /* 0x000fe20000000800 */
[----:B---3--:R-:W-:-:S03]  /*15070*/  LEA.HI.X R28, R12, c[0x0][0x384], R2, 0x1, P0 ;  /* 0x0000e1000c1c7a11 */ /* 0x008fc600000f0c02 */
[----:B------:R-:W-:Y:S01]  /*15080*/  STS [R9+0xc400], R122 ;  /* 0x00c4007a09007388 */ /* 0x000fe20000000800 */
[----:B----4-:R-:W-:-:S03]  /*15090*/  IMAD.SHL.U32 R4, R18, 0x2, RZ ;  /* 0x0000000212047824 */ /* 0x010fc600078e00ff */
        /* <DEDUP_REMOVED lines=8> */
[----:B------:R-:W2:Y:S04]  /*15120*/  SHFL.IDX PT, R11, R11, 0x1, 0x1c1f ;  /* 0x003c1f000b0b7f89 */ /* 0x000ea800000e0000 */
[----:B------:R-:W3:Y:S04]  /*15130*/  SHFL.IDX PT, R2, R29, RZ, 0x181f ;  /* 0x00181fff1d027589 */ /* 0x000ee800000e0000 */
[----:B------:R-:W4:Y:S04]  /*15140*/  SHFL.IDX PT, R3, R28, RZ, 0x181f ;  /* 0x00181fff1c037589 */ /* 0x000f2800000e0000 */
[----:B-1----:R-:W-:Y:S04]  /*15150*/  @!P5 ST.E [R14.64], R36 ;  /* 0x000000240e00d985 */ /* 0x002fe8000c101910 */
[----:B--2---:R1:W-:Y:S04]  /*15160*/  @!P4 ST.E [R10.64], R37 ;  /* 0x000000250a00c985 */ /* 0x0043e8000c101910 */
[----:B------:R2:W2:Y:S04]  /*15170*/  LDS.128 R44, [R4+0x1080] ;  /* 0x00108000042c7984 */ /* 0x0004a80000000c00 */
[----:B------:R2:W2:Y:S04]  /*15180*/  LDS.128 R60, [R4+0x2080] ;  /* 0x00208000043c7984 */ /* 0x0004a80000000c00 */
[----:B------:R2:W2:Y:S04]  /*15190*/  LDS.128 R72, [R4+0x3080] ;  /* 0x0030800004487984 */ /* 0x0004a80000000c00 */
[----:B------:R2:W2:Y:S04]  /*151a0*/  LDS.128 R40, [R4+0x5080] ;  /* 0x0050800004287984 */ /* 0x0004a80000000c00 */
[----:B------:R2:W2:Y:S04]  /*151b0*/  LDS.128 R56, [R4+0x6080] ;  /* 0x0060800004387984 */ /* 0x0004a80000000c00 */
[----:B------:R2:W2:Y:S01]  /*151c0*/  LDS.128 R68, [R4+0x7080] ;  /* 0x0070800004447984 */ /* 0x0004a20000000c00 */
[----:B-1----:R-:W-:-:S03]  /*151d0*/  IMAD R11, R83, 0x80, R20 ;  /* 0x00000080530b7824 */ /* 0x002fc600078e0214 */
[----:B------:R1:W1:Y:S04]  /*151e0*/  LDS.128 R36, [R4+0x9080] ;  /* 0x0090800004247984 */ /* 0x0002680000000c00 */
[----:B------:R1:W1:Y:S01]  /*151f0*/  LDS.128 R52, [R4+0xa080] ;  /* 0x00a0800004347984 */ /* 0x0002620000000c00 */
[----:B------:R-:W-:-:S03]  /*15200*/  ISETP.GE.AND P0, PT, R11, R80, PT ;  /* 0x000000500b00720c */ /* 0x000fc60003f06270 */
[----:B------:R1:W1:Y:S04]  /*15210*/  LDS.128 R64, [R4+0xb080] ;  /* 0x00b0800004407984 */ /* 0x0002680000000c00 */
[----:B------:R1:W1:Y:S04]  /*15220*/  LDS.128 R32, [R4+0xd080] ;  /* 0x00d0800004207984 */ /* 0x0002680000000c00 */
[----:B------:R1:W1:Y:S04]  /*15230*/  LDS.128 R48, [R4+0xe080] ;  /* 0x00e0800004307984 */ /* 0x0002680000000c00 */
[----:B------:R1:W1:Y:S01]  /*15240*/  LDS.128 R76, [R4+0xf080] ;  /* 0x00f08000044c7984 */ /* 0x0002620000000c00 */
[----:B------:R-:W-:Y:S05]  /*15250*/  @P0 BRA `(.L_x_1018) ;  /* 0x000001c000000947 */ /* 0x000fea0003800000 */
[----:B---34-:R-:W3:Y:S01]  /*15260*/  LDS.128 R24, [R4+0x80] ;  /* 0x0000800004187984 */ /* 0x018ee20000000c00 */
[----:B------:R-:W-:-:S02]  /*15270*/  IADD3 R7, R0, 0x40, RZ ;  /* 0x0000004000077810 */ /* 0x000fc40007ffe0ff */
[C---:B------:R-:W-:Y:S01]  /*15280*/  IADD3 R8, R0.reuse, 0x80, RZ ;  /* 0x0000008000087810 */ /* 0x040fe20007ffe0ff */
[----:B------:R-:W4:Y:S01]  /*15290*/  LDS.128 R20, [R4+0x4080] ;  /* 0x0040800004147984 */ /* 0x000f220000000c00 */
        /* <DEDUP_REMOVED lines=9> */
[----:B------:R-:W-:Y:S02]  /*15330*/  @!P2 LEA.HI R7, R5, R7, RZ, 0x3 ;  /* 0x000000070507a211 */ /* 0x000fe400078f18ff */
[----:B-12---:R-:W-:-:S04]  /*15340*/  @!P1 SHF.R.S32.HI R4, RZ, 0x1f, R8 ;  /* 0x0000001fff049819 */ /* 0x006fc80000011408 */
[----:B------:R-:W-:Y:S02]  /*15350*/  @!P1 LEA.HI R5, R4, R8, RZ, 0x3 ;  /* 0x0000000804059211 */ /* 0x000fe400078f18ff */
[----:B------:R-:W-:Y:S01]  /*15360*/  @!P0 LEA.HI R4, R6, R9, RZ, 0x3 ;  /* 0x0000000906048211 */ /* 0x000fe200078f18ff */
[--C-:B------:R-:W-:Y:S01]  /*15370*/  @!P3 IMAD.WIDE R8, R0, 0x2, R2.reuse ;  /* 0x000000020008b825 */ /* 0x100fe200078e0202 */
        /* <DEDUP_REMOVED lines=8> */
[----:B------:R1:W-:Y:S04]  /*15400*/  @!P1 ST.E.128 [R4.64], R16 ;  /* 0x0000001004009985 */ /* 0x0003e8000c101d10 */
[----:B------:R1:W-:Y:S02]  /*15410*/  @!P0 ST.E.128 [R2.64], R12 ;  /* 0x0000000c02008985 */ /* 0x0003e4000c101d10 */
.L_x_1018:
[----:B---34-:R-:W-:Y:S05]  /*15420*/  BSYNC B0 ;  /* 0x0000000000007941 */ /* 0x018fea0003800000 */
.L_x_1017:
[----:B-12---:R-:W-:Y:S01]  /*15430*/  IADD3 R4, R11, 0x20, RZ ;  /* 0x000000200b047810 */ /* 0x006fe20007ffe0ff */
        /* <DEDUP_REMOVED lines=29> */
.L_x_1020:
[----:B------:R-:W-:Y:S05]  /*15610*/  BSYNC B0 ;  /* 0x0000000000007941 */ /* 0x000fea0003800000 */
.L_x_1019:
        /* <DEDUP_REMOVED lines=30> */
.L_x_1022:
[----:B------:R-:W-:Y:S05]  /*15800*/  BSYNC B0 ;  /* 0x0000000000007941 */ /* 0x000fea0003800000 */
.L_x_1021:
        /* <DEDUP_REMOVED lines=31> */
.L_x_1016:
[----:B------:R-:W3:Y:S01]  /*15a00*/  S2R R9, SR_TID.X ;  /* 0x0000000000097919 */ /* 0x000ee20000002100 */
[----:B------:R-:W-:Y:S03]  /*15a10*/  BSSY B0, `(.L_x_1023) ;  /* 0x0000028000007945 */ /* 0x000fe60003800000 */
[----:B------:R-:W4:Y:S01]  /*15a20*/  S2R R10, SR_CTAID.Z ;  /* 0x00000000000a7919 */ /* 0x000f220000002700 */
[----:B---3--:R-:W-:Y:S02]  /*15a30*/  ISETP.GT.AND P0, PT, R9, 0x7f, PT ;  /* 0x0000007f0900780c */ /* 0x008fe40003f04270 */
[----:B----4-:R-:W-:-:S11]  /*15a40*/  SHF.R.S32.HI R11, RZ, 0x1f, R10 ;  /* 0x0000001fff0b7819 */ /* 0x010fd6000001140a */
[----:B------:R-:W-:Y:S05]  /*15a50*/  @P0 BRA `(.L_x_1024) ;  /* 0x0000023000000947 */ /* 0x000fea0003800000 */
[----:B------:R-:W3:Y:S01]  /*15a60*/  S2R R5, SR_CTAID.X ;  /* 0x0000000000057919 */ /* 0x000ee20000002500 */
[----:B-1----:R-:W-:-:S05]  /*15a70*/  MOV R2, c[0x0][0x4e8] ;  /* 0x00013a0000027a02 */ /* 0x002fca0000000f00 */
[----:B------:R-:W-:Y:S01]  /*15a80*/  IMAD R0, R2, c[0x0][0x388], RZ ;  /* 0x0000e20002007a24 */ /* 0x000fe200078e02ff */
[----:B---3--:R-:W-:-:S04]  /*15a90*/  LEA R5, R5, R9, 0x7 ;  /* 0x0000000905057211 */ /* 0x008fc800078e38ff */
[----:B------:R-:W-:-:S13]  /*15aa0*/  ISETP.GE.AND P0, PT, R5, R0, PT ;  /* 0x000000000500720c */ /* 0x000fda0003f06270 */
[----:B------:R-:W-:Y:S05]  /*15ab0*/  @P0 BRA `(.L_x_1024) ;  /* 0x000001d000000947 */ /* 0x000fea0003800000 */
[----:B------:R-:W-:Y:S01]  /*15ac0*/  ISETP.NE.AND P0, PT, R2, 0x1, PT ;  /* 0x000000010200780c */ /* 0x000fe20003f05270 */
[----:B------:R-:W-:Y:S01]  /*15ad0*/  ULDC.64 UR4, c[0x0][0x490] ;  /* 0x0001240000047ab9 */ /* 0x000fe20000000a00 */
[----:B------:R-:W-:Y:S01]  /*15ae0*/  MOV R0, R5 ;  /* 0x0000000500007202 */ /* 0x000fe20000000f00 */
[----:B------:R-:W-:Y:S01]  /*15af0*/  UIMAD UR7, UR6, UR4, URZ ;  /* 0x00000004060772a4 */ /* 0x000fe2000f8e023f */
[----:B------:R-:W-:Y:S01]  /*15b00*/  IMAD R6, R11, c[0x0][0x498], RZ ;  /* 0x000126000b067a24 */ /* 0x000fe200078e02ff */
[----:B--2---:R-:W-:Y:S02]  /*15b10*/  UIMAD.WIDE.U32 UR10, UR9, UR4, URZ ;  /* 0x00000004090a72a5 */ /* 0x004fe4000f8e003f */
[----:B------:R-:W-:Y:S01]  /*15b20*/  UIMAD UR4, UR9, UR5, UR7 ;  /* 0x00000005090472a4 */ /* 0x000fe2000f8e0207 */
[----:B------:R-:W-:-:S03]  /*15b30*/  IMAD R6, R10, c[0x0][0x49c], R6 ;  /* 0x000127000a067a24 */ /* 0x000fc600078e0206 */
[----:B------:R-:W-:Y:S01]  /*15b40*/  UIADD3 UR4, UR11, UR4, URZ ;  /* 0x000000040b047290 */ /* 0x000fe2000fffe03f */
[----:B------:R-:W-:Y:S01]  /*15b50*/  MOV R3, UR11 ;  /* 0x0000000b00037c02 */ /* 0x000fe20008000f00 */
[----:B------:R-:W-:-:S04]  /*15b60*/  @P0 IMAD.HI.U32 R2, R5, c[0x0][0x4ec], RZ ;  /* 0x00013b0005020a27 */ /* 0x000fc800078e00ff */
[----:B------:R-:W-:Y:S01]  /*15b70*/  IMAD.U32 R3, RZ, RZ, UR4 ;  /* 0x00000004ff037e24 */ /* 0x000fe2000f8e00ff */
[----:B------:R-:W-:Y:S01]  /*15b80*/  @P0 SHF.R.U32.HI R0, RZ, c[0x0][0x4f0], R2 ;  /* 0x00013c00ff000a19 */ /* 0x000fe20000011602 */
[----:B------:R-:W-:-:S03]  /*15b90*/  IMAD.U32 R2, RZ, RZ, UR10 ;  /* 0x0000000aff027e24 */ /* 0x000fc6000f8e00ff */
[----:B------:R-:W-:Y:S01]  /*15ba0*/  IADD3 R4, -R0, RZ, RZ ;  /* 0x000000ff00047210 */ /* 0x000fe20007ffe1ff */
[----:B------:R-:W-:Y:S01]  /*15bb0*/  IMAD.WIDE.U32 R2, R10, c[0x0][0x498], R2 ;  /* 0x000126000a027a25 */ /* 0x000fe200078e0002 */
[----:B------:R-:W-:-:S03]  /*15bc0*/  SHF.R.S32.HI R7, RZ, 0x1f, R0 ;  /* 0x0000001fff077819 */ /* 0x000fc60000011400 */
[----:B------:R-:W-:Y:S01]  /*15bd0*/  IMAD R4, R4, c[0x0][0x4e8], R5 ;  /* 0x00013a0004047a24 */ /* 0x000fe200078e0205 */
[----:B------:R-:W-:-:S04]  /*15be0*/  IADD3 R2, P0, R0, R2, RZ ;  /* 0x0000000200027210 */ /* 0x000fc80007f1e0ff */
[----:B------:R-:W-:Y:S02]  /*15bf0*/  SHF.R.S32.HI R5, RZ, 0x1f, R4 ;  /* 0x0000001fff057819 */ /* 0x000fe40000011404 */
[----:B------:R-:W-:-:S03]  /*15c00*/  IADD3.X R3, R7, R3, R6, P0, !PT ;  /* 0x0000000307037210 */ /* 0x000fc600007fe406 */
        /* <DEDUP_REMOVED lines=8> */
.L_x_1024:
[----:B------:R-:W-:Y:S05]  /*15c90*/  BSYNC B0 ;  /* 0x0000000000007941 */ /* 0x000fea0003800000 */
.L_x_1023:
[----:B------:R-:W3:Y:S01]  /*15ca0*/  S2R R14, SR_CTAID.X ;  /* 0x00000000000e7919 */ /* 0x000ee20000002500 */
[----:B-1----:R-:W-:Y:S01]  /*15cb0*/  SHF.R.S32.HI R0, RZ, 0x1f, R9 ;  /* 0x0000001fff007819 */ /* 0x002fe20000011409 */
[----:B------:R-:W-:Y:S01]  /*15cc0*/  IMAD.MOV.U32 R17, RZ, RZ, c[0x0][0x4e8] ;  /* 0x00013a00ff117624 */ /* 0x000fe200078e00ff */
[----:B------:R-:W-:Y:S01]  /*15cd0*/  ULDC.64 UR4, c[0x0][0x3e8] ;  /* 0x0000fa0000047ab9 */ /* 0x000fe20000000a00 */
[----:B------:R-:W-:Y:S01]  /*15ce0*/  IMAD R7, R11, c[0x0][0x3f0], RZ ;  /* 0x0000fc000b077a24 */ /* 0x000fe200078e02ff */
[----:B------:R-:W-:Y:S01]  /*15cf0*/  LEA.HI R0, R0, R9, RZ, 0x3 ;  /* 0x0000000900007211 */ /* 0x000fe200078f18ff */
[----:B------:R-:W-:Y:S01]  /*15d00*/  UIMAD UR6, UR6, UR4, URZ ;  /* 0x00000004060672a4 */ /* 0x000fe2000f8e023f */
[----:B------:R-:W-:Y:S01]  /*15d10*/  ISETP.NE.AND P0, PT, R17, 0x1, PT ;  /* 0x000000011100780c */ /* 0x000fe20003f05270 */
[----:B--2---:R-:W-:Y:S01]  /*15d20*/  UIMAD.WIDE.U32 UR10, UR9, UR4, URZ ;  /* 0x00000004090a72a5 */ /* 0x004fe2000f8e003f */
        /* <DEDUP_REMOVED lines=10> */
[----:B------:R-:W-:-:S02]  /*15dd0*/  LEA R0, R9, R8, 0x5 ;  /* 0x0000000809007211 */ /* 0x000fc400078e28ff */
[----:B------:R-:W-:-:S03]  /*15de0*/  MOV R3, UR4 ;  /* 0x0000000400037c02 */ /* 0x000fc60008000f00 */
[C---:B---3--:R-:W-:Y:S01]  /*15df0*/  IMAD R4, R14.reuse, 0x80, R0 ;  /* 0x000000800e047824 */ /* 0x048fe200078e0200 */
        /* <DEDUP_REMOVED lines=10> */
[----:B------:R-:W-:Y:S02]  /*15ea0*/  IMAD R5, R5, c[0x0][0x4e8], R4 ;  /* 0x00013a0005057a24 */ /* 0x000fe400078e0204 */
[----:B------:R-:W-:-:S03]  /*15eb0*/  IMAD R0, R0, c[0x0][0x3e4], R6 ;  /* 0x0000f90000007a24 */ /* 0x000fc600078e0206 */
[----:B------:R-:W-:Y:S02]  /*15ec0*/  SHF.R.S32.HI R4, RZ, 0x1f, R5 ;  /* 0x0000001fff047819 */ /* 0x000fe40000011405 */
[----:B------:R-:W-:-:S03]  /*15ed0*/  IADD3 R3, R3, R0, RZ ;  /* 0x0000000003037210 */ /* 0x000fc60007ffe0ff */
[----:B------:R-:W-:Y:S02]  /*15ee0*/  IMAD R0, R4, c[0x0][0x3d8], RZ ;  /* 0x0000f60004007a24 */ /* 0x000fe400078e02ff */
[----:B------:R-:W-:-:S04]  /*15ef0*/  IMAD.WIDE.U32 R2, R5, c[0x0][0x3d8], R2 ;  /* 0x0000f60005027a25 */ /* 0x000fc800078e0002 */
[----:B------:R-:W-:Y:S01]  /*15f00*/  IMAD R0, R5, c[0x0][0x3dc], R0 ;  /* 0x0000f70005007a24 */ /* 0x000fe200078e0200 */
[----:B------:R-:W-:-:S03]  /*15f10*/  LEA R16, P0, R2, c[0x0][0x380], 0x1 ;  /* 0x0000e00002107a11 */ /* 0x000fc600078008ff */
[----:B------:R-:W-:-:S05]  /*15f20*/  IMAD.IADD R0, R3, 0x1, R0 ;  /* 0x0000000103007824 */ /* 0x000fca00078e0200 */
[----:B------:R-:W-:Y:S01]  /*15f30*/  LEA.HI.X R15, R2, c[0x0][0x384], R0, 0x1, P0 ;  /* 0x0000e100020f7a11 */ /* 0x000fe200000f0c00 */
[----:B------:R-:W-:Y:S01]  /*15f40*/  IMAD.SHL.U32 R0, R9, 0x8, RZ ;  /* 0x0000000809007824 */ /* 0x000fe200078e00ff */
[----:B------:R-:W-:Y:S01]  /*15f50*/  ISETP.GE.AND P0, PT, R14, R17, PT ;  /* 0x000000110e00720c */ /* 0x000fe20003f06270 */
[----:B------:R1:W2:Y:S03]  /*15f60*/  SHFL.IDX PT, R2, R16, RZ, 0x181f ;  /* 0x00181fff10027589 */ /* 0x0002a600000e0000 */
[C---:B------:R-:W-:Y:S01]  /*15f70*/  IADD3 R11, R0.reuse, 0x40, RZ ;  /* 0x00000040000b7810 */ /* 0x040fe20007ffe0ff */
[----:B------:R1:W3:Y:S01]  /*15f80*/  SHFL.IDX PT, R3, R15, RZ, 0x181f ;  /* 0x00181fff0f037589 */ /* 0x0002e200000e0000 */
[C---:B------:R-:W-:Y:S02]  /*15f90*/  IADD3 R12, R0.reuse, 0x80, RZ ;  /* 0x00000080000c7810 */ /* 0x040fe40007ffe0ff */
[----:B------:R-:W-:-:S05]  /*15fa0*/  IADD3 R13, R0, 0xc0, RZ ;  /* 0x000000c0000d7810 */ /* 0x000fca0007ffe0ff */
        /* <DEDUP_REMOVED lines=22> */
.L_x_1026:
[----:B------:R-:W-:Y:S05]  /*16110*/  BSYNC B0 ;  /* 0x0000000000007941 */ /* 0x000fea0003800000 */
.L_x_1025:
        /* <DEDUP_REMOVED lines=27> */
.L_x_1028:
[----:B------:R-:W-:Y:S05]  /*162d0*/  BSYNC B0 ;  /* 0x0000000000007941 */ /* 0x000fea0003800000 */
.L_x_1027:
        /* <DEDUP_REMOVED lines=27> */
.L_x_1030:
[----:B------:R-:W-:Y:S05]  /*16490*/  BSYNC B0 ;  /* 0x0000000000007941 */ /* 0x000fea0003800000 */
.L_x_1029:
        /* <DEDUP_REMOVED lines=28> */
.L_x_1031:
        /* <DEDUP_REMOVED lines=10> */
.L_x_3549:


//--------------------- .text._ZN7cutlass13device_kernelIN5flash19enable_sm80_to_sm89INS1_16FlashAttnFwdSm80INS1_25CollectiveMainloopFwdSm80ILi8ELi1ELb0EN4cute5tupleIJNS5_1CILi128EEENS7_ILi64EEENS7_ILi256EEEEEELi256ENS_6half_tEfNS_4arch4Sm80ELb0ELb1ELb1ELb1ELb1ELb0ELb1ELb0EEENS1_21CollectiveEpilogueFwdINS6_IJS8_SA_S9_EEENS6_IJNS7_ILi1EEESI_SI_EEESC_SE_Li256ELb1ELb1ELb0ELb0EEENS1_19SingleTileSchedulerILb1ELb0ELb1ELi128EEEEEEEEEvNT_6ParamsE --------------------------
	.section	.text._ZN7cutlass13device_kernelIN5flash19enable_sm80_to_sm89INS1_16FlashAttnFwdSm80INS1_25CollectiveMainloopFwdSm80ILi8ELi1ELb0EN4cute5tupleIJNS5_1CILi128EEENS7_ILi64EEENS7_ILi256EEEEEELi256ENS_6half_tEfNS_4arch4Sm80ELb0ELb1ELb1ELb1ELb1ELb0ELb1ELb0EEENS1_21CollectiveEpilogueFwdINS6_IJS8_SA_S9_EEENS6_IJNS7_ILi1EEESI_SI_EEESC_SE_Li256ELb1ELb1ELb0ELb0EEENS1_19SingleTileSchedulerILb1ELb0ELb1ELi128EEEEEEEEEvNT_6ParamsE,"ax",@progbits
	.sectioninfo	@"SHI_REGISTERS=255"
	.align	128
.text._ZN7cutlass13device_kernelIN5flash19enable_sm80_to_sm89INS1_16FlashAttnFwdSm80INS1_25CollectiveMainloopFwdSm80ILi8ELi1ELb0EN4cute5tupleIJNS5_1CILi128EEENS7_ILi64EEENS7_ILi256EEEEEELi256ENS_6half_tEfNS_4arch4Sm80ELb0ELb1ELb1ELb1ELb1ELb0ELb1ELb0EEENS1_21CollectiveEpilogueFwdINS6_IJS8_SA_S9_EEENS6_IJNS7_ILi1EEESI_SI_EEESC_SE_Li256ELb1ELb1ELb0ELb0EEENS1_19SingleTileSchedulerILb1ELb0ELb1ELi128EEEEEEEEEvNT_6ParamsE:
        .type           _ZN7cutlass13device_kernelIN5flash19enable_sm80_to_sm89INS1_16FlashAttnFwdSm80INS1_25CollectiveMainloopFwdSm80ILi8ELi1ELb0EN4cute5tupleIJNS5_1CILi128EEENS7_ILi64EEENS7_ILi256EEEEEELi256ENS_6half_tEfNS_4arch4Sm80ELb0ELb1ELb1ELb1ELb1ELb0ELb1ELb0EEENS1_21CollectiveEpilogueFwdINS6_IJS8_SA_S9_EEENS6_IJNS7_ILi1EEESI_SI_EEESC_SE_Li256ELb1ELb1ELb0ELb0EEENS1_19SingleTileSchedulerILb1ELb0ELb1ELi128EEEEEEEEEvNT_6ParamsE,@function
        .size           _ZN7cutlass13device_kernelIN5flash19enable_sm80_to_sm89INS1_16FlashAttnFwdSm80INS1_25CollectiveMainloopFwdSm80ILi8ELi1ELb0EN4cute5tupleIJNS5_1CILi128EEENS7_ILi64EEENS7_ILi256EEEEEELi256ENS_6half_tEfNS_4arch4Sm80ELb0ELb1ELb1ELb1ELb1ELb0ELb1ELb0EEENS1_21CollectiveEpilogueFwdINS6_IJS8_SA_S9_EEENS6_IJNS7_ILi1EEESI_SI_EEESC_SE_Li256ELb1ELb1ELb0ELb0EEENS1_19SingleTileSchedulerILb1ELb0ELb1ELi128EEEEEEEEEvNT_6ParamsE,(.L_x_3550 - _ZN7cutlass13device_kernelIN5flash19enable_sm80_to_sm89INS1_16FlashAttnFwdSm80INS1_25CollectiveMainloopFwdSm80ILi8ELi1ELb0EN4cute5tupleIJNS5_1CILi128EEENS7_ILi64EEENS7_ILi256EEEEEELi256ENS_6half_tEfNS_4arch4Sm80ELb0ELb1ELb1ELb1ELb1ELb0ELb1ELb0EEENS1_21CollectiveEpilogueFwdINS6_IJS8_SA_S9_EEENS6_IJNS7_ILi1EEESI_SI_EEESC_SE_Li256ELb1ELb1ELb0ELb0EEENS1_19SingleTileSchedulerILb1ELb0ELb1ELi128EEEEEEEEEvNT_6ParamsE)
        .other          _ZN7cutlass13device_kernelIN5flash19enable_sm80_to_sm89INS1_16FlashAttnFwdSm80INS1_25CollectiveMainloopFwdSm80ILi8ELi1ELb0EN4cute5tupleIJNS5_1CILi128EEENS7_ILi64EEENS7_ILi256EEEEEELi256ENS_6half_tEfNS_4arch4Sm80ELb0ELb1ELb1ELb1ELb1ELb0ELb1ELb0EEENS1_21CollectiveEpilogueFwdINS6_IJS8_SA_S9_EEENS6_IJNS7_ILi1EEESI_SI_EEESC_SE_Li256ELb1ELb1ELb0ELb0EEENS1_19SingleTileSchedulerILb1ELb0ELb1ELi128EEEEEEEEEvNT_6ParamsE,@"STO_CUDA_ENTRY STV_DEFAULT"
_ZN7cutlass13device_kernelIN5flash19enable_sm80_to_sm89INS1_16FlashAttnFwdSm80INS1_25CollectiveMainloopFwdSm80ILi8ELi1ELb0EN4cute5tupleIJNS5_1CILi128EEENS7_ILi64EEENS7_ILi256EEEEEELi256ENS_6half_tEfNS_4arch4Sm80ELb0ELb1ELb1ELb1ELb1ELb0ELb1ELb0EEENS1_21CollectiveEpilogueFwdINS6_IJS8_SA_S9_EEENS6_IJNS7_ILi1EEESI_SI_EEESC_SE_Li256ELb1ELb1ELb0ELb0EEENS1_19SingleTileSchedulerILb1ELb0ELb1ELi128EEEEEEEEEvNT_6ParamsE:
        /* <DEDUP_REMOVED lines=21> */
.L_x_1033:
        /* <DEDUP_REMOVED lines=13> */
.L_x_1035:
[----:B------:R-:W-:Y:S02]  /*0220*/  ULDC UR5, c[0x0][0x54c] ;  /* 0x0001530000057ab9 */ /* 0x000fe40000000800 */
.L_x_1034:
[----:B------:R-:W-:Y:S02]  /*0230*/  ULDC UR4, c[0x0][0x548] ;  /* 0x0001520000047ab9 */ /* 0x000fe40000000800 */
[----:B------:R-:W-:-:S02]  /*0240*/  USHF.L.U32 UR26, UR27, 0x7, URZ ;  /* 0x000000071b1a7899 */ /* 0x000fc4000800063f */
[----:B------:R-:W-:-:S04]  /*0250*/  UIMAD UR4, UR5, UR4, URZ ;  /* 0x00000004050472a4 */ /* 0x000fc8000f8e023f */
[----:B------:R-:W-:-:S04]  /*0260*/  UISETP.GE.AND UP0, UPT, UR26, UR4, UPT ;  /* 0x000000041a00728c */ /* 0x000fc8000bf06270 */
[----:B------:R-:W-:Y:S01]  /*0270*/  USEL UR13, UR13, 0xffffffff, !UP0 ;  /* 0xffffffff0d0d7887 */ /* 0x000fe2000c000000 */
[----:B------:R-:W-:Y:S05]  /*0280*/  BRA `(.L_x_1036) ;  /* 0x000001b000007947 */ /* 0x000fea0003800000 */
.L_x_1032:
        /* <DEDUP_REMOVED lines=8> */
.L_x_1037:
        /* <DEDUP_REMOVED lines=13> */
.L_x_1039:
[----:B------:R-:W-:Y:S02]  /*03e0*/  ULDC UR5, c[0x0][0x54c] ;  /* 0x0001530000057ab9 */ /* 0x000fe40000000800 */
.L_x_1038:
[----:B------:R-:W-:Y:S02]  /*03f0*/  ULDC UR4, c[0x0][0x548] ;  /* 0x0001520000047ab9 */ /* 0x000fe40000000800 */
[----:B------:R-:W-:-:S02]  /*0400*/  USHF.L.U32 UR26, UR27, 0x7, URZ ;  /* 0x000000071b1a7899 */ /* 0x000fc4000800063f */
[----:B------:R-:W-:-:S04]  /*0410*/  UIMAD UR4, UR5, UR4, URZ ;  /* 0x00000004050472a4 */ /* 0x000fc8000f8e023f */
[----:B------:R-:W-:-:S04]  /*0420*/  UISETP.GE.AND UP0, UPT, UR26, UR4, UPT ;  /* 0x000000041a00728c */ /* 0x000fc8000bf06270 */
[----:B------:R-:W-:-:S06]  /*0430*/  USEL UR13, UR13, 0xffffffff, !UP0 ;  /* 0xffffffff0d0d7887 */ /* 0x000fcc000c000000 */
.L_x_1036:
        /* <DEDUP_REMOVED lines=42> */
[----:B------:R-:W2:Y:S04]  /*06e0*/  LDG.E R2, [R6.64] ;  /* 0x0000001206027981 */ /* 0x000ea8000c1e1900 */
[----:B------:R-:W4:Y:S01]  /*06f0*/  LDG.E R0, [R6.64+0x4] ;  /* 0x0000041206007981 */ /* 0x000f22000c1e1900 */
[----:B--23--:R-:W1:Y:S08]  /*0700*/  R2UR UR12, R2 ;  /* 0x00000000020c73c2 */ /* 0x00ce7000000e0000 */
[----:B----4-:R-:W1:Y:S02]  /*0710*/  R2UR UR4, R0 ;  /* 0x00000000000473c2 */ /* 0x010e6400000e0000 */
[----:B-1----:R-:W-:-:S06]  /*0720*/  UIADD3 UR12, -UR12, UR4, URZ ;  /* 0x000000040c0c7290 */ /* 0x002fcc000fffe13f */
.L_x_1040:
        /* <DEDUP_REMOVED lines=10> */
.L_x_1041:
        /* <DEDUP_REMOVED lines=12> */
.L_x_1042:
[----:B------:R-:W-:Y:S02]  /*0890*/  ULDC UR4, c[0x0][0x2c4] ;  /* 0x0000b10000047ab9 */ /* 0x000fe40000000800 */
[----:B------:R-:W-:-:S02]  /*08a0*/  UISETP.NE.AND UP2, UPT, UR4, 0x1, UPT ;  /* 0x000000010400788c */ /* 0x000fc4000bf45270 */
[----:B------:R-:W-:Y:S02]  /*08b0*/  ULDC.64 UR6, c[0x0][0x2c8] ;  /* 0x0000b20000067ab9 */ /* 0x000fe40000000a00 */
[----:B------:R-:W-:Y:S02]  /*08c0*/  ULDC.64 UR4, c[0x0][0x328] ;  /* 0x0000ca0000047ab9 */ /* 0x000fe40000000a00 */
[----:B------:R-:W-:Y:S02]  /*08d0*/  UISETP.GE.AND UP1, UPT, UR5, 0x1, UPT ;  /* 0x000000010500788c */ /* 0x000fe4000bf26270 */
[----:B------:R-:W-:Y:S02]  /*08e0*/  UIADD3 UR8, -UR11, UR8, URZ ;  /* 0x000000080b087290 */ /* 0x000fe4000fffe13f */
[----:B------:R-:W-:Y:S02]  /*08f0*/  UIADD3 UR15, UR26, 0x7f, URZ ;  /* 0x0000007f1a0f7890 */ /* 0x000fe4000fffe03f */
[----:B------:R-:W-:Y:S01]  /*0900*/  @UP2 UIADD3 UR16, UR26, 0x7f, URZ ;  /* 0x0000007f1a102890 */ /* 0x000fe2000fffe03f */
[----:B------:R-:W-:-:S03]  /*0910*/  PLOP3.LUT P0, PT, PT, PT, UP1, 0x40, 0x0 ;  /* 0x000000000000781c */ /* 0x000fc60003f0e818 */
[----:B------:R-:W-:Y:S02]  /*0920*/  UIMAD.WIDE.U32 UR16, UR16, UR6, URZ ;  /* 0x00000006101072a5 */ /* 0x000fe4000f8e003f */
[----:B---3--:R-:W-:Y:S02]  /*0930*/  UIADD3 UR6, UR8, 0x1, -UR12 ;  /* 0x0000000108067890 */ /* 0x008fe4000fffe80c */
[----:B------:R-:W-:-:S04]  /*0940*/  @UP2 USHF.R.U32.HI UR15, URZ, UR7, UR17 ;  /* 0x000000073f0f2299 */ /* 0x000fc80008011611 */
[----:B------:R-:W-:-:S04]  /*0950*/  UIADD3 UR6, UR6, UR15, URZ ;  /* 0x0000000f06067290 */ /* 0x000fc8000fffe03f */
[----:B------:R-:W-:Y:S01]  /*0960*/  UIADD3 UR4, UR6, UR4, URZ ;  /* 0x0000000406047290 */ /* 0x000fe2000fffe03f */
        /* <DEDUP_REMOVED lines=11> */
.L_x_1044:
[----:B------:R-:W-:Y:S02]  /*0a20*/  UISETP.NE.AND UP0, UPT, UR5, 0x1, UPT ;  /* 0x000000010500788c */ /* 0x000fe4000bf05270 */
[----:B------:R-:W-:Y:S02]  /*0a30*/  ULDC.64 UR6, c[0x0][0x330] ;  /* 0x0000cc0000067ab9 */ /* 0x000fe40000000a00 */
[----:B------:R-:W-:-:S07]  /*0a40*/  UIMAD.WIDE.U32 UR16, UR15, UR6, URZ ;  /* 0x000000060f1072a5 */ /* 0x000fce000f8e003f */
[----:B------:R-:W-:Y:S02]  /*0a50*/  @UP0 USHF.R.U32.HI UR15, URZ, UR7, UR17 ;  /* 0x000000073f0f0299 */ /* 0x000fe40008011611 */
.L_x_1045:
[----:B------:R-:W-:Y:S02]  /*0a60*/  ULDC UR6, c[0x0][0x32c] ;  /* 0x0000cb0000067ab9 */ /* 0x000fe40000000800 */
[----:B------:R-:W-:-:S04]  /*0a70*/  UIMAD UR6, UR15, UR5, UR6 ;  /* 0x000000050f0672a4 */ /* 0x000fc8000f8e0206 */
[----:B------:R-:W-:-:S04]  /*0a80*/  UISETP.LT.AND UP0, UPT, UR4, UR6, UPT ;  /* 0x000000060400728c */ /* 0x000fc8000bf01270 */
[----:B------:R-:W-:Y:S02]  /*0a90*/  USEL UR4, UR4, UR6, UP0 ;  /* 0x0000000604047287 */ /* 0x000fe40008000000 */
.L_x_1043:
[----:B------:R-:W-:Y:S01]  /*0aa0*/  UIADD3 UR17, UR8, 0x3f, URZ ;  /* 0x0000003f08117890 */ /* 0x000fe2000fffe03f */
[----:B------:R-:W-:Y:S01]  /*0ab0*/  PLOP3.LUT P0, PT, PT, PT, UP1, 0x40, 0x0 ;  /* 0x000000000000781c */ /* 0x000fe20003f0e818 */
[----:B------:R-:W-:Y:S02]  /*0ac0*/  UIADD3 UR15, UR4, 0x3f, URZ ;  /* 0x0000003f040f7890 */ /* 0x000fe4000fffe03f */
[----:B------:R-:W-:Y:S02]  /*0ad0*/  ULDC.64 UR6, c[0x0][0x2c8] ;  /* 0x0000b20000067ab9 */ /* 0x000fe40000000a00 */
[----:B------:R-:W-:Y:S02]  /*0ae0*/  UIMAD.WIDE.U32 UR22, UR26, UR6, URZ ;  /* 0x000000061a1672a5 */ /* 0x000fe4000f8e003f */
[----:B------:R-:W-:Y:S02]  /*0af0*/  USHF.R.S32.HI UR16, URZ, 0x1f, UR17 ;  /* 0x0000001f3f107899 */ /* 0x000fe40008011411 */
[----:B------:R-:W-:-:S02]  /*0b00*/  USHF.R.S32.HI UR6, URZ, 0x1f, UR15 ;  /* 0x0000001f3f067899 */ /* 0x000fc4000801140f */
[----:B------:R-:W-:Y:S02]  /*0b10*/  ULEA.HI UR16, UR16, UR17, URZ, 0x6 ;  /* 0x0000001110107291 */ /* 0x000fe4000f8f303f */
[----:B------:R-:W-:Y:S02]  /*0b20*/  ULEA.HI UR6, UR6, UR15, URZ, 0x6 ;  /* 0x0000000f06067291 */ /* 0x000fe4000f8f303f */
[----:B------:R-:W-:Y:S02]  /*0b30*/  UMOV UR4, UR26 ;  /* 0x0000001a00047c82 */ /* 0x000fe40008000000 */
[----:B------:R-:W-:Y:S02]  /*0b40*/  @UP2 USHF.R.U32.HI UR4, URZ, UR7, UR23 ;  /* 0x000000073f042299 */ /* 0x000fe40008011617 */
[----:B------:R-:W-:Y:S02]  /*0b50*/  USHF.R.S32.HI UR16, URZ, 0x6, UR16 ;  /* 0x000000063f107899 */ /* 0x000fe40008011410 */
[----:B------:R-:W-:-:S02]  /*0b60*/  USHF.R.S32.HI UR22, URZ, 0x6, UR6 ;  /* 0x000000063f167899 */ /* 0x000fc40008011406 */
[----:B------:R-:W-:Y:S02]  /*0b70*/  UIADD3 UR23, UR8, -UR12, URZ ;  /* 0x8000000c08177290 */ /* 0x000fe4000fffe03f */
[----:B------:R-:W-:Y:S02]  /*0b80*/  UISETP.LT.AND UP0, UPT, UR16, UR22, UPT ;  /* 0x000000161000728c */ /* 0x000fe4000bf01270 */
[----:B------:R-:W-:Y:S02]  /*0b90*/  UIADD3 UR7, UR23, UR4, URZ ;  /* 0x0000000417077290 */ /* 0x000fe4000fffe03f */
[----:B------:R-:W-:Y:S02]  /*0ba0*/  ULDC UR6, c[0x0][0x324] ;  /* 0x0000c90000067ab9 */ /* 0x000fe40000000800 */
[----:B------:R-:W-:Y:S02]  /*0bb0*/  USEL UR22, UR16, UR22, UP0 ;  /* 0x0000001610167287 */ /* 0x000fe40008000000 */
[----:B------:R-:W-:Y:S01]  /*0bc0*/  UIADD3 UR6, UR7, -UR6, URZ ;  /* 0x8000000607067290 */ /* 0x000fe2000fffe03f */
        /* <DEDUP_REMOVED lines=12> */
.L_x_1047:
[----:B------:R-:W-:-:S03]  /*0c90*/  UISETP.NE.AND UP0, UPT, UR5, 0x1, UPT ;  /* 0x000000010500788c */ /* 0x000fc6000bf05270 */
[----:B------:R-:W-:Y:S02]  /*0ca0*/  ULDC.64 UR4, c[0x0][0x330] ;  /* 0x0000cc0000047ab9 */ /* 0x000fe40000000a00 */
[----:B------:R-:W-:-:S07]  /*0cb0*/  UIMAD.WIDE.U32 UR16, UR7, UR4, URZ ;  /* 0x00000004071072a5 */ /* 0x000fce000f8e003f */
[----:B------:R-:W-:Y:S02]  /*0cc0*/  @UP0 UMOV UR15, UR17 ;  /* 0x00000011000f0c82 */ /* 0x000fe40008000000 */
[----:B------:R-:W-:Y:S02]  /*0cd0*/  @UP0 USHF.R.U32.HI UR7, URZ, UR5, UR15 ;  /* 0x000000053f070299 */ /* 0x000fe4000801160f */
.L_x_1048:
[----:B------:R-:W-:Y:S02]  /*0ce0*/  ULDC UR4, c[0x0][0x32c] ;  /* 0x0000cb0000047ab9 */ /* 0x000fe40000000800 */
[----:B------:R-:W-:-:S04]  /*0cf0*/  UIMAD UR4, UR7, UR4, URZ ;  /* 0x00000004070472a4 */ /* 0x000fc8000f8e023f */
[----:B------:R-:W-:-:S04]  /*0d00*/  UISETP.LT.AND UP0, UPT, UR6, UR4, UPT ;  /* 0x000000040600728c */ /* 0x000fc8000bf01270 */
[----:B------:R-:W-:-:S04]  /*0d10*/  USEL UR6, UR6, UR4, !UP0 ;  /* 0x0000000406067287 */ /* 0x000fc8000c000000 */
.L_x_1046:
[----:B------:R-:W-:Y:S01]  /*0d20*/  USHF.R.S32.HI UR4, URZ, 0x1f, UR6 ;  /* 0x0000001f3f047899 */ /* 0x000fe20008011406 */
[----:B------:R-:W-:Y:S01]  /*0d30*/  PLOP3.LUT P2, PT, PT, PT, PT, 0x80, 0x0 ;  /* 0x000000000000781c */ /* 0x000fe20003f4f070 */
[----:B------:R-:W-:Y:S01]  /*0d40*/  CS2R R10, SRZ ;  /* 0x00000000000a7805 */ /* 0x000fe2000001ff00 */
[----:B------:R-:W-:Y:S01]  /*0d50*/  IMAD.MOV.U32 R130, RZ, RZ, RZ ;  /* 0x000000ffff827224 */ /* 0x000fe200078e00ff */
[----:B------:R-:W-:Y:S01]  /*0d60*/  ULEA.HI UR4, UR4, UR6, URZ, 0x6 ;  /* 0x0000000604047291 */ /* 0x000fe2000f8f303f */
[----:B------:R-:W-:Y:S01]  /*0d70*/  CS2R R128, SRZ ;  /* 0x0000000000807805 */ /* 0x000fe2000001ff00 */
[----:B------:R-:W-:Y:S01]  /*0d80*/  CS2R R14, SRZ ;  /* 0x00000000000e7805 */ /* 0x000fe2000001ff00 */
[----:B------:R-:W-:Y:S01]  /*0d90*/  IMAD.MOV.U32 R126, RZ, RZ, RZ ;  /* 0x000000ffff7e7224 */ /* 0x000fe200078e00ff */
[----:B------:R-:W-:Y:S01]  /*0da0*/  USHF.R.S32.HI UR7, URZ, 0x6, UR4 ;  /* 0x000000063f077899 */ /* 0x000fe20008011404 */
[----:B------:R-:W-:Y:S01]  /*0db0*/  CS2R R124, SRZ ;  /* 0x00000000007c7805 */ /* 0x000fe2000001ff00 */
[----:B------:R-:W-:Y:S01]  /*0dc0*/  MOV R122, RZ ;  /* 0x000000ff007a7202 */ /* 0x000fe20000000f00 */
[----:B------:R-:W-:Y:S01]  /*0dd0*/  CS2R R120, SRZ ;  /* 0x0000000000787805 */ /* 0x000fe2000001ff00 */
[----:B------:R-:W-:Y:S01]  /*0de0*/  UISETP.LT.AND UP0, UPT, URZ, UR7, UPT ;  /* 0x000000073f00728c */ /* 0x000fe2000bf01270 */
[----:B------:R-:W-:Y:S01]  /*0df0*/  CS2R R12, SRZ ;  /* 0x00000000000c7805 */ /* 0x000fe2000001ff00 */
[----:B------:R-:W-:Y:S01]  /*0e00*/  IMAD.MOV.U32 R118, RZ, RZ, RZ ;  /* 0x000000ffff767224 */ /* 0x000fe200078e00ff */
[----:B------:R-:W-:Y:S01]  /*0e10*/  CS2R R116, SRZ ;  /* 0x0000000000747805 */ /* 0x000fe2000001ff00 */
[----:B------:R-:W-:Y:S01]  /*0e20*/  USEL UR7, URZ, UR7, !UP0 ;  /* 0x000000073f077287 */ /* 0x000fe2000c000000 */
[----:B------:R-:W-:Y:S01]  /*0e30*/  CS2R R16, SRZ ;  /* 0x0000000000107805 */ /* 0x000fe2000001ff00 */
[----:B------:R-:W-:Y:S01]  /*0e40*/  MOV R114, RZ ;  /* 0x000000ff00727202 */ /* 0x000fe20000000f00 */
[----:B------:R-:W-:Y:S01]  /*0e50*/  CS2R R112, SRZ ;  /* 0x0000000000707805 */ /* 0x000fe2000001ff00 */
[----:B------:R-:W-:Y:S01]  /*0e60*/  UISETP.GT.AND UP0, UPT, UR22, UR7, UPT ;  /* 0x000000071600728c */ /* 0x000fe2000bf04270 */
[----:B------:R-:W-:Y:S01]  /*0e70*/  CS2R R18, SRZ ;  /* 0x0000000000127805 */ /* 0x000fe2000001ff00 */
[----:B------:R-:W-:Y:S01]  /*0e80*/  IMAD.MOV.U32 R110, RZ, RZ, RZ ;  /* 0x000000ffff6e7224 */ /* 0x000fe200078e00ff */
[----:B------:R-:W-:Y:S01]  /*0e90*/  CS2R R108, SRZ ;  /* 0x00000000006c7805 */ /* 0x000fe2000001ff00 */
[----:B------:R-:W-:Y:S01]  /*0ea0*/  CS2R R106, SRZ ;  /* 0x00000000006a7805 */ /* 0x000fe2000001ff00 */
[----:B------:R-:W-:Y:S01]  /*0eb0*/  CS2R R20, SRZ ;  /* 0x0000000000147805 */ /* 0x000fe2000001ff00 */
[----:B------:R-:W-:Y:S01]  /*0ec0*/  PLOP3.LUT P0, PT, PT, PT, UP0, 0x80, 0x0 ;  /* 0x000000000000781c */ /* 0x000fe20003f0f008 */
[----:B------:R-:W-:Y:S01]  /*0ed0*/  CS2R R102, SRZ ;  /* 0x0000000000667805 */ /* 0x000fe2000001ff00 */
[----:B------:R-:W-:Y:S01]  /*0ee0*/  MOV R104, RZ ;  /* 0x000000ff00687202 */ /* 0x000fe20000000f00 */
[----:B------:R-:W-:Y:S01]  /*0ef0*/  IMAD.MOV.U32 R23, RZ, RZ, RZ ;  /* 0x000000ffff177224 */ /* 0x000fe200078e00ff */
        /* <DEDUP_REMOVED lines=67> */
[----:B------:R-:W-:Y:S01]  /*1330*/  UIMAD UR6, UR6, UR4, URZ ;  /* 0x00000004060672a4 */ /* 0x000fe2000f8e023f */
[----:B------:R-:W-:Y:S01]  /*1340*/  PLOP3.LUT P1, PT, PT, PT, UP2, 0x80, 0x0 ;  /* 0x000000000000781c */ /* 0x000fe20003f2f028 */
[----:B------:R-:W-:Y:S01]  /*1350*/  UIMAD.WIDE.U32 UR14, UR9, UR4, URZ ;  /* 0x00000004090e72a5 */ /* 0x000fe2000f8e003f */
[----:B------:R-:W-:Y:S01]  /*1360*/  PLOP3.LUT P0, PT, PT, PT, UP2, 0x80, 0x0 ;  /* 0x000000000000781c */ /* 0x000fe20003f0f028 */
[----:B------:R-:W-:Y:S01]  /*1370*/  UIMAD UR6, UR9, UR5, UR6 ;  /* 0x00000005090672a4 */ /* 0x000fe2000f8e0206 */
[----:B------:R-:W-:Y:S01]  /*1380*/  LEA.HI R19, R117, R119, RZ, 0x4 ;  /* 0x0000007775137211 */ /* 0x000fe200078f20ff */
[----:B------:R-:W-:Y:S01]  /*1390*/  USHF.R.S32.HI UR9, URZ, 0x1f, UR13 ;  /* 0x0000001f3f097899 */ /* 0x000fe2000801140d */
[----:B------:R-:W-:Y:S01]  /*13a0*/  BSSY B0, `(.L_x_1050) ;  /* 0x000005f000007945 */ /* 0x000fe20003800000 */
[----:B------:R-:W-:-:S02]  /*13b0*/  ULDC.64 UR4, c[0x0][0x1b8] ;  /* 0x00006e0000047ab9 */ /* 0x000fc40000000a00 */
[----:B------:R-:W-:Y:S02]  /*13c0*/  UIADD3 UR15, UR15, UR6, URZ ;  /* 0x000000060f0f7290 */ /* 0x000fe4000fffe03f */
[----:B------:R-:W-:Y:S02]  /*13d0*/  UIMAD UR6, UR20, UR4, URZ ;  /* 0x00000004140672a4 */ /* 0x000fe4000f8e023f */
[----:B------:R-:W-:Y:S02]  /*13e0*/  USEL UR9, UR9, URZ, !UP3 ;  /* 0x0000003f09097287 */ /* 0x000fe4000d800000 */
[----:B------:R-:W-:Y:S02]  /*13f0*/  UIMAD UR6, UR10, UR5, UR6 ;  /* 0x000000050a0672a4 */ /* 0x000fe4000f8e0206 */
[----:B------:R-:W-:Y:S02]  /*1400*/  UIMAD.WIDE.U32 UR16, UR10, UR4, UR14 ;  /* 0x000000040a1072a5 */ /* 0x000fe4000f8e000e */
[----:B------:R-:W-:-:S02]  /*1410*/  USEL UR14, UR13, URZ, !UP3 ;  /* 0x0000003f0d0e7287 */ /* 0x000fc4000d800000 */
[----:B------:R-:W-:Y:S01]  /*1420*/  ULDC.64 UR4, c[0x0][0x1c0] ;  /* 0x0000700000047ab9 */ /* 0x000fe20000000a00 */
[----:B-1----:R-:W-:Y:S01]  /*1430*/  LEA.HI R2, R117, R119, RZ, 0x3 ;  /* 0x0000007775027211 */ /* 0x002fe200078f18ff */
[----:B------:R-:W-:Y:S02]  /*1440*/  UIMAD UR9, UR9, UR4, URZ ;  /* 0x00000004090972a4 */ /* 0x000fe4000f8e023f */
[----:B------:R-:W-:Y:S01]  /*1450*/  UIADD3 UR17, UR17, UR6, URZ ;  /* 0x0000000611117290 */ /* 0x000fe2000fffe03f */
[----:B------:R-:W-:Y:S01]  /*1460*/  LOP3.LUT R0, R2, 0xfffffff8, RZ, 0xc0, !PT ;  /* 0xfffffff802007812 */ /* 0x000fe200078ec0ff */
[----:B------:R-:W-:Y:S01]  /*1470*/  UIMAD UR5, UR14, UR5, UR9 ;  /* 0x000000050e0572a4 */ /* 0x000fe2000f8e0209 */
[----:B------:R-:W-:Y:S01]  /*1480*/  SHF.R.S32.HI R26, RZ, 0x3, R2 ;  /* 0x00000003ff1a7819 */ /* 0x000fe20000011402 */
[----:B------:R-:W-:Y:S02]  /*1490*/  UIMAD.WIDE.U32 UR14, UR14, UR4, UR16 ;  /* 0x000000040e0e72a5 */ /* 0x000fe4000f8e0010 */
[----:B------:R-:W-:Y:S01]  /*14a0*/  IMAD.IADD R27, R119, 0x1, -R0 ;  /* 0x00000001771b7824 */ /* 0x000fe200078e0a00 */
[----:B------:R-:W-:Y:S01]  /*14b0*/  ULDC UR4, c[0x0][0x2c4] ;  /* 0x0000b10000047ab9 */ /* 0x000fe20000000800 */
[----:B------:R-:W-:Y:S01]  /*14c0*/  IADD3 R15, R26, UR26, RZ ;  /* 0x0000001a1a0f7c10 */ /* 0x000fe2000fffe0ff */
[----:B------:R-:W-:Y:S01]  /*14d0*/  UIADD3 UR5, UR15, UR5, URZ ;  /* 0x000000050f057290 */ /* 0x000fe2000fffe03f */
[----:B------:R-:W-:Y:S01]  /*14e0*/  IMAD R252, R27, 0x20, R26 ;  /* 0x000000201bfc7824 */ /* 0x000fe200078e021a */
[----:B------:R-:W-:Y:S01]  /*14f0*/  UIMAD UR4, UR12, UR4, URZ ;  /* 0x000000040c0472a4 */ /* 0x000fe2000f8e023f */
[----:B------:R-:W-:-:S02]  /*1500*/  IMAD.U32 R3, RZ, RZ, UR15 ;  /* 0x0000000fff037e24 */ /* 0x000fc4000f8e00ff */
[----:B------:R-:W-:Y:S01]  /*1510*/  IMAD.SHL.U32 R249, R27, 0x8, RZ ;  /* 0x000000081bf97824 */ /* 0x000fe200078e00ff */
[----:B------:R-:W-:Y:S01]  /*1520*/  IADD3 R4, R252, UR26, RZ ;  /* 0x0000001afc047c10 */ /* 0x000fe2000fffe0ff */
[----:B------:R-:W-:-:S03]  /*1530*/  IMAD.U32 R3, RZ, RZ, UR5 ;  /* 0x00000005ff037e24 */ /* 0x000fc6000f8e00ff */
[C---:B------:R-:W-:Y:S01]  /*1540*/  IADD3 R49, R249.reuse, 0x40, RZ ;  /* 0x00000040f9317810 */ /* 0x040fe20007ffe0ff */
[----:B------:R-:W-:Y:S01]  /*1550*/  @P1 IMAD.HI.U32 R2, R4, c[0x0][0x2c8], RZ ;  /* 0x0000b20004021a27 */ /* 0x000fe200078e00ff */
[C---:B------:R-:W-:Y:S02]  /*1560*/  IADD3 R52, R249.reuse, 0x80, RZ ;  /* 0x00000080f9347810 */ /* 0x040fe40007ffe0ff */
[C---:B------:R-:W-:Y:S01]  /*1570*/  IADD3 R48, R249.reuse, 0xc0, RZ ;  /* 0x000000c0f9307810 */ /* 0x040fe20007ffe0ff */
[----:B------:R-:W-:Y:S01]  /*1580*/  IMAD.MOV.U32 R0, RZ, RZ, R4 ;  /* 0x000000ffff007224 */ /* 0x000fe200078e0004 */
[----:B------:R-:W-:Y:S01]  /*1590*/  @P0 SHF.R.U32.HI R0, RZ, c[0x0][0x2cc], R2 ;  /* 0x0000b300ff000a19 */ /* 0x000fe20000011602 */
[----:B------:R-:W-:Y:S01]  /*15a0*/  IMAD.U32 R2, RZ, RZ, UR14 ;  /* 0x0000000eff027e24 */ /* 0x000fe2000f8e00ff */
[----:B------:R-:W-:Y:S02]  /*15b0*/  ISETP.GE.AND P4, PT, R249, c[0x0][0x198], PT ;  /* 0x00006600f9007a0c */ /* 0x000fe40003f86270 */
[--C-:B------:R-:W-:Y:S01]  /*15c0*/  SHF.R.S32.HI R6, RZ, 0x1f, R0.reuse ;  /* 0x0000001fff067819 */ /* 0x100fe20000011400 */
[----:B------:R-:W-:Y:S01]  /*15d0*/  IMAD.MOV R5, RZ, RZ, -R0 ;  /* 0x000000ffff057224 */ /* 0x000fe200078e0a00 */
[----:B------:R-:W-:Y:S01]  /*15e0*/  ISETP.GE.AND P3, PT, R49, c[0x0][0x198], PT ;  /* 0x0000660031007a0c */ /* 0x000fe20003f66270 */
[----:B------:R-:W-:Y:S01]  /*15f0*/  IMAD.WIDE.U32 R2, R0, c[0x0][0x1b0], R2 ;  /* 0x00006c0000027a25 */ /* 0x000fe200078e0002 */
[----:B------:R-:W-:-:S02]  /*1600*/  ISETP.GE.AND P6, PT, R52, c[0x0][0x198], PT ;  /* 0x0000660034007a0c */ /* 0x000fc40003fc6270 */
[----:B------:R-:W-:Y:S01]  /*1610*/  ISETP.GE.AND P5, PT, R48, c[0x0][0x198], PT ;  /* 0x0000660030007a0c */ /* 0x000fe20003fa6270 */
[----:B------:R-:W-:Y:S02]  /*1620*/  IMAD R4, R5, c[0x0][0x2c4], R4 ;  /* 0x0000b10005047a24 */ /* 0x000fe400078e0204 */
[----:B------:R-:W-:-:S04]  /*1630*/  IMAD R5, R6, c[0x0][0x1b0], RZ ;  /* 0x00006c0006057a24 */ /* 0x000fc800078e02ff */
[----:B------:R-:W-:Y:S01]  /*1640*/  IMAD R6, R0, c[0x0][0x1b4], R5 ;  /* 0x00006d0000067a24 */ /* 0x000fe200078e0205 */
[----:B------:R-:W-:-:S03]  /*1650*/  SHF.R.S32.HI R5, RZ, 0x1f, R4 ;  /* 0x0000001fff057819 */ /* 0x000fc60000011404 */
[----:B------:R-:W-:Y:S02]  /*1660*/  IMAD.IADD R3, R3, 0x1, R6 ;  /* 0x0000000103037824 */ /* 0x000fe400078e0206 */
[----:B------:R-:W-:Y:S02]  /*1670*/  IMAD R0, R5, c[0x0][0x1a8], RZ ;  /* 0x00006a0005007a24 */ /* 0x000fe400078e02ff */
[----:B------:R-:W-:-:S04]  /*1680*/  IMAD.WIDE.U32 R2, R4, c[0x0][0x1a8], R2 ;  /* 0x00006a0004027a25 */ /* 0x000fc800078e0002 */
[----:B------:R-:W-:Y:S01]  /*1690*/  IMAD R5, R4, c[0x0][0x1ac], R0 ;  /* 0x00006b0004057a24 */ /* 0x000fe200078e0200 */
[----:B------:R-:W-:Y:S02]  /*16a0*/  LOP3.LUT R0, R19, 0xfffffff0, RZ, 0xc0, !PT ;  /* 0xfffffff013007812 */ /* 0x000fe400078ec0ff */
[----:B------:R-:W-:Y:S01]  /*16b0*/  LEA R17, P0, R2, c[0x0][0x160], 0x1 ;  /* 0x0000580002117a11 */ /* 0x000fe200078008ff */
[----:B------:R-:W-:Y:S01]  /*16c0*/  IMAD.IADD R4, R3, 0x1, R5 ;  /* 0x0000000103047824 */ /* 0x000fe200078e0205 */
[----:B------:R-:W-:Y:S01]  /*16d0*/  LEA.HI R5, R117, R119, RZ, 0x6 ;  /* 0x0000007775057211 */ /* 0x000fe200078f30ff */
[----:B------:R-:W-:Y:S02]  /*16e0*/  IMAD.IADD R3, R119, 0x1, -R0 ;  /* 0x0000000177037824 */ /* 0x000fe400078e0a00 */
[----:B------:R-:W-:Y:S01]  /*16f0*/  IMAD.SHL.U32 R0, R26, 0x40, RZ ;  /* 0x000000401a007824 */ /* 0x000fe200078e00ff */
[----:B------:R-:W-:Y:S01]  /*1700*/  LEA.HI.X R16, R2, c[0x0][0x164], R4, 0x1, P0 ;  /* 0x0000590002107a11 */ /* 0x000fe200000f0c04 */
[----:B------:R1:W3:Y:S01]  /*1710*/  SHFL.IDX PT, R6, R17, RZ, 0x181f ;  /* 0x00181fff11067589 */ /* 0x0002e200000e0000 */
[----:B------:R-:W-:-:S02]  /*1720*/  SHF.R.S32.HI R2, RZ, 0x1f, R3 ;  /* 0x0000001fff027819 */ /* 0x000fc40000011403 */
[----:B------:R-:W-:Y:S02]  /*1730*/  LOP3.LUT R0, R0, 0x1c0, RZ, 0xc0, !PT ;  /* 0x000001c000007812 */ /* 0x000fe400078ec0ff */
[----:B------:R-:W-:Y:S02]  /*1740*/  LEA.HI R20, R2, R3, RZ, 0x3 ;  /* 0x0000000302147211 */ /* 0x000fe400078f18ff */
[----:B------:R-:W-:Y:S02]  /*1750*/  ISETP.GE.AND P0, PT, R15, UR4, PT ;  /* 0x000000040f007c0c */ /* 0x000fe4000bf06270 */
[----:B------:R-:W-:Y:S02]  /*1760*/  LOP3.LUT R4, R20, 0xfffffff8, RZ, 0xc0, !PT ;  /* 0xfffffff814047812 */ /* 0x000fe400078ec0ff */
[----:B------:R-:W-:Y:S02]  /*1770*/  SHF.R.U32.HI R2, RZ, 0x3, R0 ;  /* 0x00000003ff027819 */ /* 0x000fe40000011600 */
[----:B------:R-:W-:Y:S01]  /*1780*/  LOP3.LUT R0, R0, 0x38, R249, 0xf8, !PT ;  /* 0x0000003800007812 */ /* 0x000fe200078ef8f9 */
[----:B------:R-:W-:-:S02]  /*1790*/  IMAD.IADD R18, R3, 0x1, -R4 ;  /* 0x0000000103127824 */ /* 0x000fc400078e0a04 */
[----:B------:R-:W-:Y:S01]  /*17a0*/  IMAD.MOV.U32 R4, RZ, RZ, 0x10 ;  /* 0x00000010ff047424 */ /* 0x000fe200078e00ff */
[----:B------:R-:W-:Y:S01]  /*17b0*/  LOP3.LUT R2, R0, R2, RZ, 0x3c, !PT ;  /* 0x0000000200027212 */ /* 0x000fe200078e3cff */
[----:B------:R-:W-:Y:S02]  /*17c0*/  IMAD.SHL.U32 R0, R5, 0x8, RZ ;  /* 0x0000000805007824 */ /* 0x000fe400078e00ff */
[----:B------:R-:W-:-:S03]  /*17d0*/  IMAD.MOV.U32 R3, RZ, RZ, 0x20 ;  /* 0x00000020ff037424 */ /* 0x000fc600078e00ff */
[----:B------:R-:W-:Y:S01]  /*17e0*/  LOP3.LUT R239, R2, 0xfffffe00, R0, 0xf8, !PT ;  /* 0xfffffe0002ef7812 */ /* 0x000fe200078ef800 */
[----:B--2---:R2:W4:Y:S01]  /*17f0*/  @P2 R2UR UR9, R7 ;  /* 0x00000000070923c2 */ /* 0x00452200000e0000 */
[----:B------:R-:W-:Y:S01]  /*1800*/  R2P PR, R18, 0x6 ;  /* 0x0000000612007804 */ /* 0x000fe20000000000 */
[----:B----4-:R-:W-:-:S04]  /*1810*/  @!UP0 UMOV UR9, UR13 ;  /* 0x0000000d00098c82 */ /* 0x010fc80008000000 */
[----:B------:R-:W-:Y:S02]  /*1820*/  SEL R4, R4, 0xfffffff0, !P1 ;  /* 0xfffffff004047807 */ /* 0x000fe40004800000 */
[----:B------:R-:W-:Y:S01]  /*1830*/  SEL R2, R3, 0xffffffe0, !P2 ;  /* 0xffffffe003027807 */ /* 0x000fe20005000000 */
[----:B--2---:R1:W2:Y:S01]  /*1840*/  SHFL.IDX PT, R7, R16, RZ, 0x181f ;  /* 0x00181fff10077589 */ /* 0x0042a200000e0000 */
[----:B------:R-:W-:Y:S05]  /*1850*/  @P0 BRA `(.L_x_1051) ;  /* 0x0000013000000947 */ /* 0x000fea0003800000 */
[----:B---3--:R-:W-:Y:S01]  /*1860*/  SHF.R.S32.HI R5, RZ, 0x1f, R49 ;  /* 0x0000001fff057819 */ /* 0x008fe20000011431 */
[----:B--2---:R-:W-:Y:S01]  /*1870*/  IMAD.WIDE R12, R249, 0x2, R6 ;  /* 0x00000002f90c7825 */ /* 0x004fe200078e0206 */
[----:B------:R-:W-:Y:S02]  /*1880*/  SHF.R.S32.HI R3, RZ, 0x1f, R52 ;  /* 0x0000001fff037819 */ /* 0x000fe40000011434 */
[----:B------:R-:W-:Y:S02]  /*1890*/  SHF.R.S32.HI R0, RZ, 0x1f, R48 ;  /* 0x0000001fff007819 */ /* 0x000fe40000011430 */
[----:B------:R-:W-:-:S02]  /*18a0*/  LEA.HI R5, R5, R49, RZ, 0x3 ;  /* 0x0000003105057211 */ /* 0x000fc400078f18ff */
[----:B------:R-:W-:Y:S02]  /*18b0*/  LEA.HI R3, R3, R52, RZ, 0x3 ;  /* 0x0000003403037211 */ /* 0x000fe400078f18ff */
[----:B------:R-:W-:Y:S02]  /*18c0*/  LEA.HI R0, R0, R48, RZ, 0x3 ;  /* 0x0000003000007211 */ /* 0x000fe400078f18ff */
[----:B------:R-:W-:Y:S02]  /*18d0*/  LOP3.LUT R5, R5, 0xfffffff8, RZ, 0xc0, !PT ;  /* 0xfffffff805057812 */ /* 0x000fe400078ec0ff */
[----:B------:R-:W-:Y:S02]  /*18e0*/  LOP3.LUT R3, R3, 0xfffffff8, RZ, 0xc0, !PT ;  /* 0xfffffff803037812 */ /* 0x000fe400078ec0ff */
[----:B------:R-:W-:Y:S01]  /*18f0*/  LOP3.LUT R14, R0, 0xfffffff8, RZ, 0xc0, !PT ;  /* 0xfffffff8000e7812 */ /* 0x000fe200078ec0ff */
[----:B------:R-:W-:Y:S02]  /*1900*/  IMAD.SHL.U32 R0, R239, 0x2, RZ ;  /* 0x00000002ef007824 */ /* 0x000fe400078e00ff */
[----:B------:R-:W-:-:S03]  /*1910*/  IMAD.WIDE R10, R5, 0x2, R6 ;  /* 0x00000002050a7825 */ /* 0x000fc600078e0206 */
[----:B------:R-:W-:Y:S01]  /*1920*/  @!PT LDS RZ, [RZ] ;  /* 0x00000000fffff984 */ /* 0x000fe20000000800 */
[----:B------:R2:W-:Y:S01]  /*1930*/  LDGSTS.E.BYPASS.LTC128B.128 [R0+0x10100], [R12.64], !P4 ;  /* 0x101000000c007fae */ /* 0x0005e2000e101d52 */
[----:B------:R-:W-:-:S03]  /*1940*/  IMAD.WIDE R8, R3, 0x2, R6 ;  /* 0x0000000203087825 */ /* 0x000fc600078e0206 */
[----:B------:R2:W-:Y:S01]  /*1950*/  LDGSTS.E.BYPASS.LTC128B.128 [R0+0x14100], [R10.64], !P3 ;  /* 0x141000000a007fae */ /* 0x0005e2000d901d52 */
[----:B------:R-:W-:-:S03]  /*1960*/  IMAD.WIDE R6, R14, 0x2, R6 ;  /* 0x000000020e067825 */ /* 0x000fc600078e0206 */
[----:B------:R2:W-:Y:S04]  /*1970*/  LDGSTS.E.BYPASS.LTC128B.128 [R0+0x18100], [R8.64], !P6 ;  /* 0x1810000008007fae */ /* 0x0005e8000f101d52 */
[----:B------:R2:W-:Y:S02]  /*1980*/  LDGSTS.E.BYPASS.LTC128B.128 [R0+0x1c100], [R6.64], !P5 ;  /* 0x1c10000006007fae */ /* 0x0005e4000e901d52 */
.L_x_1051:
[----:B---3--:R-:W-:Y:S05]  /*1990*/  BSYNC B0 ;  /* 0x0000000000007941 */ /* 0x008fea0003800000 */
.L_x_1050:
[----:B--2---:R-:W-:Y:S01]  /*19a0*/  IADD3 R0, R15, 0x20, RZ ;  /* 0x000000200f007810 */ /* 0x004fe20007ffe0ff */
[----:B------:R2:W3:Y:S01]  /*19b0*/  SHFL.IDX PT, R7, R16, 0x1, 0x181f ;  /* 0x00381f0010077f89 */ /* 0x0004e200000e0000 */
[----:B------:R-:W-:Y:S02]  /*19c0*/  BSSY B0, `(.L_x_1052) ;  /* 0x0000017000007945 */ /* 0x000fe40003800000 */
[----:B------:R-:W-:Y:S01]  /*19d0*/  ISETP.GE.AND P0, PT, R0, UR4, PT ;  /* 0x0000000400007c0c */ /* 0x000fe2000bf06270 */
[----:B------:R2:W4:-:S12]  /*19e0*/  SHFL.IDX PT, R6, R17, 0x1, 0x181f ;  /* 0x00381f0011067f89 */ /* 0x00051800000e0000 */
[----:B------:R-:W-:Y:S05]  /*19f0*/  @P0 BRA `(.L_x_1053) ;  /* 0x0000013000000947 */ /* 0x000fea0003800000 */
[----:B------:R-:W-:Y:S01]  /*1a00*/  SHF.R.S32.HI R5, RZ, 0x1f, R49 ;  /* 0x0000001fff057819 */ /* 0x000fe20000011431 */
[----:B---34-:R-:W-:Y:S01]  /*1a10*/  IMAD.WIDE R12, R249, 0x2, R6 ;  /* 0x00000002f90c7825 */ /* 0x018fe200078e0206 */
[----:B------:R-:W-:Y:S02]  /*1a20*/  SHF.R.S32.HI R3, RZ, 0x1f, R52 ;  /* 0x0000001fff037819 */ /* 0x000fe40000011434 */
[----:B------:R-:W-:Y:S02]  /*1a30*/  SHF.R.S32.HI R0, RZ, 0x1f, R48 ;  /* 0x0000001fff007819 */ /* 0x000fe40000011430 */
[----:B------:R-:W-:Y:S02]  /*1a40*/  LEA.HI R5, R5, R49, RZ, 0x3 ;  /* 0x0000003105057211 */ /* 0x000fe400078f18ff */
[----:B------:R-:W-:Y:S02]  /*1a50*/  LEA.HI R3, R3, R52, RZ, 0x3 ;  /* 0x0000003403037211 */ /* 0x000fe400078f18ff */
[----:B------:R-:W-:-:S02]  /*1a60*/  LEA.HI R0, R0, R48, RZ, 0x3 ;  /* 0x0000003000007211 */ /* 0x000fc400078f18ff */
        /* <DEDUP_REMOVED lines=12> */
.L_x_1053:
[----:B------:R-:W-:Y:S05]  /*1b30*/  BSYNC B0 ;  /* 0x0000000000007941 */ /* 0x000fea0003800000 */
.L_x_1052:
[----:B---3--:R-:W-:Y:S01]  /*1b40*/  IADD3 R0, R15, 0x40, RZ ;  /* 0x000000400f007810 */ /* 0x008fe20007ffe0ff */
[----:B------:R3:W1:Y:S01]  /*1b50*/  SHFL.IDX PT, R7, R16, 0x2, 0x181f ;  /* 0x00581f0010077f89 */ /* 0x00066200000e0000 */
[----:B------:R-:W-:Y:S02]  /*1b60*/  BSSY B0, `(.L_x_1054) ;  /* 0x0000017000007945 */ /* 0x000fe40003800000 */
[----:B------:R-:W-:Y:S01]  /*1b70*/  ISETP.GE.AND P0, PT, R0, UR4, PT ;  /* 0x0000000400007c0c */ /* 0x000fe2000bf06270 */
[----:B----4-:R3:W4:-:S12]  /*1b80*/  SHFL.IDX PT, R6, R17, 0x2, 0x181f ;  /* 0x00581f0011067f89 */ /* 0x01071800000e0000 */
[----:B------:R-:W-:Y:S05]  /*1b90*/  @P0 BRA `(.L_x_1055) ;  /* 0x0000013000000947 */ /* 0x000fea0003800000 */
[----:B------:R-:W-:Y:S01]  /*1ba0*/  SHF.R.S32.HI R5, RZ, 0x1f, R49 ;  /* 0x0000001fff057819 */ /* 0x000fe20000011431 */
[----:B-1--4-:R-:W-:Y:S01]  /*1bb0*/  IMAD.WIDE R12, R249, 0x2, R6 ;  /* 0x00000002f90c7825 */ /* 0x012fe200078e0206 */
        /* <DEDUP_REMOVED lines=17> */
.L_x_1055:
[----:B------:R-:W-:Y:S05]  /*1cd0*/  BSYNC B0 ;  /* 0x0000000000007941 */ /* 0x000fea0003800000 */
.L_x_1054:
[----:B------:R-:W-:Y:S01]  /*1ce0*/  UIADD3 UR28, UR22, -0x1, URZ ;  /* 0xffffffff161c7890 */ /* 0x000fe2000fffe03f */
[----:B------:R-:W-:Y:S01]  /*1cf0*/  IMAD.MOV.U32 R126, RZ, RZ, c[0x0][0x2b8] ;  /* 0x0000ae00ff7e7624 */ /* 0x000fe200078e00ff */
[----:B-1--4-:R-:W-:Y:S01]  /*1d00*/  SHFL.IDX PT, R6, R17, 0x3, 0x181f ;  /* 0x00781f0011067f89 */ /* 0x012fe200000e0000 */
[----:B------:R-:W-:Y:S01]  /*1d10*/  IADD3 R3, R15, 0x60, RZ ;  /* 0x000000600f037810 */ /* 0x000fe20007ffe0ff */
[----:B------:R-:W-:Y:S01]  /*1d20*/  USHF.L.U32 UR21, UR28, 0x6, URZ ;  /* 0x000000061c157899 */ /* 0x000fe2000800063f */
[----:B------:R-:W-:Y:S01]  /*1d30*/  SHF.R.S32.HI R13, RZ, 0x1f, R48 ;  /* 0x0000001fff0d7819 */ /* 0x000fe20000011430 */
[----:B------:R-:W1:Y:S01]  /*1d40*/  SHFL.IDX PT, R7, R16, 0x3, 0x181f ;  /* 0x00781f0010077f89 */ /* 0x000e6200000e0000 */
[----:B------:R-:W-:Y:S01]  /*1d50*/  ISETP.NE.AND P2, PT, R126, 0x1, PT ;  /* 0x000000017e00780c */ /* 0x000fe20003f45270 */
[----:B------:R-:W-:Y:S01]  /*1d60*/  IMAD.SHL.U32 R239, R239, 0x2, RZ ;  /* 0x00000002efef7824 */ /* 0x000fe200078e00ff */
[----:B------:R-:W-:Y:S01]  /*1d70*/  ISETP.GE.AND P0, PT, R3, UR4, PT ;  /* 0x0000000403007c0c */ /* 0x000fe2000bf06270 */
[----:B------:R-:W-:Y:S01]  /*1d80*/  USHF.R.S32.HI UR6, URZ, 0x1f, UR9 ;  /* 0x0000001f3f067899 */ /* 0x000fe20008011409 */
[----:B------:R-:W-:Y:S01]  /*1d90*/  IADD3 R0, R252, UR21, RZ ;  /* 0x00000015fc007c10 */ /* 0x000fe2000fffe0ff */
[----:B------:R-:W-:Y:S01]  /*1da0*/  ULDC.64 UR4, c[0x0][0x2b0] ;  /* 0x0000ac0000047ab9 */ /* 0x000fe20000000a00 */
[----:B------:R-:W-:Y:S01]  /*1db0*/  LEA.HI R13, R13, R48, RZ, 0x3 ;  /* 0x000000300d0d7211 */ /* 0x000fe200078f18ff */
[----:B------:R-:W-:Y:S01]  /*1dc0*/  UIMAD UR6, UR6, UR4, URZ ;  /* 0x00000004060672a4 */ /* 0x000fe2000f8e023f */
[C---:B------:R-:W-:Y:S01]  /*1dd0*/  IADD3 R12, R0.reuse, UR11, RZ ;  /* 0x0000000b000c7c10 */ /* 0x040fe2000fffe0ff */
[----:B------:R-:W-:Y:S01]  /*1de0*/  UIMAD.WIDE.U32 UR14, UR9, UR4, URZ ;  /* 0x00000004090e72a5 */ /* 0x000fe2000f8e003f */
[----:B------:R-:W-:Y:S01]  /*1df0*/  ISETP.GE.AND P1, PT, R0, UR8, PT ;  /* 0x0000000800007c0c */ /* 0x000fe2000bf26270 */
[----:B------:R-:W-:Y:S01]  /*1e00*/  UIMAD UR6, UR9, UR5, UR6 ;  /* 0x00000005090672a4 */ /* 0x000fe2000f8e0206 */
[----:B------:R-:W-:Y:S01]  /*1e10*/  SHF.R.S32.HI R0, RZ, 0x1f, R49 ;  /* 0x0000001fff007819 */ /* 0x000fe20000011431 */
[----:B------:R-:W-:Y:S01]  /*1e20*/  @P2 IMAD.HI.U32 R3, R12, c[0x0][0x2bc], RZ ;  /* 0x0000af000c032a27 */ /* 0x000fe200078e00ff */
[----:B------:R-:W-:Y:S01]  /*1e30*/  LOP3.LUT R251, R13, 0xfffffff8, RZ, 0xc0, !PT ;  /* 0xfffffff80dfb7812 */ /* 0x000fe200078ec0ff */
[----:B------:R-:W-:Y:S01]  /*1e40*/  UIADD3 UR6, UR15, UR6, URZ ;  /* 0x000000060f067290 */ /* 0x000fe2000fffe03f */
[----:B------:R-:W-:Y:S01]  /*1e50*/  LEA.HI R0, R0, R49, RZ, 0x3 ;  /* 0x0000003100007211 */ /* 0x000fe200078f18ff */
[----:B------:R-:W-:Y:S01]  /*1e60*/  IMAD.MOV.U32 R5, RZ, RZ, R12 ;  /* 0x000000ffff057224 */ /* 0x000fe200078e000c */
[----:B------:R-:W-:Y:S01]  /*1e70*/  @P2 SHF.R.U32.HI R5, RZ, c[0x0][0x2c0], R3 ;  /* 0x0000b000ff052a19 */ /* 0x000fe20000011603 */
[----:B------:R-:W-:Y:S01]  /*1e80*/  IMAD.MOV.U32 R240, RZ, RZ, RZ ;  /* 0x000000fffff07224 */ /* 0x000fe200078e00ff */
[----:B------:R-:W-:Y:S01]  /*1e90*/  SHF.R.S32.HI R3, RZ, 0x1f, R52 ;  /* 0x0000001fff037819 */ /* 0x000fe20000011434 */
[----:B------:R-:W-:Y:S01]  /*1ea0*/  ULDC.64 UR4, c[0x0][0x1e8] ;  /* 0x00007a0000047ab9 */ /* 0x000fe20000000a00 */
[----:B------:R-:W-:Y:S01]  /*1eb0*/  LOP3.LUT R123, R0, 0xfffffff8, RZ, 0xc0, !PT ;  /* 0xfffffff8007b7812 */ /* 0x000fe200078ec0ff */
[----:B-1----:R-:W-:Y:S01]  /*1ec0*/  @!P0 IMAD.WIDE R10, R249, 0x2, R6 ;  /* 0x00000002f90a8825 */ /* 0x002fe200078e0206 */
[----:B------:R-:W-:-:S02]  /*1ed0*/  LEA.HI R3, R3, R52, RZ, 0x3 ;  /* 0x0000003403037211 */ /* 0x000fc400078f18ff */
[----:B------:R-:W-:Y:S01]  /*1ee0*/  ISETP.GT.OR P1, PT, R252, 0x3f, P1 ;  /* 0x0000003ffc00780c */ /* 0x000fe20000f24670 */
[--C-:B------:R-:W-:Y:S01]  /*1ef0*/  @!P0 IMAD.WIDE R8, R123, 0x2, R6.reuse ;  /* 0x000000027b088825 */ /* 0x100fe200078e0206 */
[----:B------:R-:W-:Y:S01]  /*1f00*/  LOP3.LUT R121, R3, 0xfffffff8, RZ, 0xc0, !PT ;  /* 0xfffffff803797812 */ /* 0x000fe200078ec0ff */
[----:B------:R-:W-:Y:S01]  /*1f10*/  @!PT LDS RZ, [RZ] ;  /* 0x00000000fffff984 */ /* 0x000fe20000000800 */
[----:B------:R1:W-:Y:S04]  /*1f20*/  @!P0 LDGSTS.E.BYPASS.LTC128B.128 [R239+0x13100], [R10.64], !P4 ;  /* 0x131000000aef8fae */ /* 0x0003e8000e101d52 */
[----:B------:R4:W-:Y:S01]  /*1f30*/  @!P0 LDGSTS.E.BYPASS.LTC128B.128 [R239+0x17100], [R8.64], !P3 ;  /* 0x1710000008ef8fae */ /* 0x0009e2000d901d52 */
[----:B------:R-:W-:Y:S01]  /*1f40*/  UIMAD.WIDE.U32 UR16, UR10, UR4, URZ ;  /* 0x000000040a1072a5 */ /* 0x000fe2000f8e003f */
[----:B------:R-:W-:Y:S01]  /*1f50*/  IMAD.U32 R112, RZ, RZ, UR21 ;  /* 0x00000015ff707e24 */ /* 0x000fe2000f8e00ff */
[----:B------:R-:W-:Y:S01]  /*1f60*/  LEA.HI R116, R117, R119, RZ, 0x5 ;  /* 0x0000007775747211 */ /* 0x000fe200078f28ff */
[----:B------:R-:W-:Y:S02]  /*1f70*/  STL [R1+0x18], R123 ;  /* 0x0000187b01007387 */ /* 0x000fe40000100800 */
[----:B------:R-:W-:Y:S01]  /*1f80*/  @!P1 IADD3 R0, P2, R5, UR14, RZ ;  /* 0x0000000e05009c10 */ /* 0x000fe2000ff5e0ff */
[----:B-1----:R-:W-:-:S03]  /*1f90*/  @!P0 IMAD.WIDE R10, R121, 0x2, R6 ;  /* 0x00000002790a8825 */ /* 0x002fc600078e0206 */
[----:B------:R-:W-:Y:S01]  /*1fa0*/  @!P1 LEA.HI.X.SX32 R3, R5, UR6, 0x1, P2 ;  /* 0x0000000605039c11 */ /* 0x000fe200090f0eff */
[----:B------:R-:W-:Y:S01]  /*1fb0*/  UIMAD UR4, UR20, UR4, URZ ;  /* 0x00000004140472a4 */ /* 0x000fe2000f8e023f */
[----:B------:R-:W-:Y:S01]  /*1fc0*/  ISETP.GE.AND P3, PT, R249, c[0x0][0x1d4], PT ;  /* 0x00007500f9007a0c */ /* 0x000fe20003f66270 */
[----:B------:R-:W-:Y:S01]  /*1fd0*/  @!P0 IMAD.WIDE R6, R251, 0x2, R6 ;  /* 0x00000002fb068825 */ /* 0x000fe200078e0206 */
[----:B------:R1:W-:Y:S01]  /*1fe0*/  @!P0 LDGSTS.E.BYPASS.LTC128B.128 [R239+0x1b100], [R10.64], !P6 ;  /* 0x1b1000000aef8fae */ /* 0x0003e2000f101d52 */
[----:B----4-:R-:W-:-:S03]  /*1ff0*/  @!P1 LEA R8, P2, R0, c[0x0][0x2a0], 0x2 ;  /* 0x0000a80000089a11 */ /* 0x010fc600078410ff */
[----:B------:R4:W-:Y:S01]  /*2000*/  @!P0 LDGSTS.E.BYPASS.LTC128B.128 [R239+0x1f100], [R6.64], !P5 ;  /* 0x1f10000006ef8fae */ /* 0x0009e2000e901d52 */
[----:B------:R-:W-:-:S03]  /*2010*/  @!P1 LEA.HI.X R9, R0, c[0x0][0x2a4], R3, 0x2, P2 ;  /* 0x0000a90000099a11 */ /* 0x000fc600010f1403 */
[----:B------:R-:W0:Y:S04]  /*2020*/  LDGDEPBAR ;  /* 0x00000000000079af */ /* 0x000e280000000000 */
[----:B------:R-:W-:Y:S01]  /*2030*/  BAR.SYNC.DEFER_BLOCKING 0x0 ;  /* 0x0000000000007b1d */ /* 0x000fe20000010000 */
[----:B------:R-:W-:Y:S02]  /*2040*/  ISETP.GE.AND P4, PT, R52, c[0x0][0x1d4], PT ;  /* 0x0000750034007a0c */ /* 0x000fe40003f86270 */
[----:B------:R-:W-:Y:S02]  /*2050*/  SHF.R.S32.HI R115, RZ, 0x5, R116 ;  /* 0x00000005ff737819 */ /* 0x000fe40000011474 */
[----:B------:R-:W-:Y:S01]  /*2060*/  SHF.R.S32.HI R124, RZ, 0x1f, R123 ;  /* 0x0000001fff7c7819 */ /* 0x000fe2000001147b */
[----:B------:R-:W-:Y:S04]  /*2070*/  STL [R1+0x14], R121 ;  /* 0x0000147901007387 */ /* 0x000fe80000100800 */
[----:B------:R-:W-:Y:S04]  /*2080*/  STL [R1+0x1c], R124 ;  /* 0x00001c7c01007387 */ /* 0x000fe80000100800 */
[----:B------:R-:W5:Y:S01]  /*2090*/  @!P1 LDG.E R240, [R8.64] ;  /* 0x0000001208f09981 */ /* 0x000f62000c1e1900 */
[----:B------:R-:W-:Y:S01]  /*20a0*/  IMAD.MOV R0, RZ, RZ, -R5 ;  /* 0x000000ffff007224 */ /* 0x000fe200078e0a05 */
[----:B------:R-:W-:Y:S01]  /*20b0*/  UIMAD UR4, UR10, UR5, UR4 ;  /* 0x000000050a0472a4 */ /* 0x000fe2000f8e0204 */
[----:B------:R-:W-:Y:S01]  /*20c0*/  ISETP.GE.AND P5, PT, R49, c[0x0][0x1d4], PT ;  /* 0x0000750031007a0c */ /* 0x000fe20003fa6270 */
[----:B------:R-:W-:Y:S01]  /*20d0*/  UISETP.GT.AND UP0, UPT, UR28, UR7, UPT ;  /* 0x000000071c00728c */ /* 0x000fe2000bf04270 */
[----:B------:R-:W-:Y:S01]  /*20e0*/  IMAD R242, R0, c[0x0][0x2b8], R12 ;  /* 0x0000ae0000f27a24 */ /* 0x000fe200078e020c */
[----:B------:R-:W-:Y:S01]  /*20f0*/  SHF.R.S32.HI R12, RZ, 0x4, R19 ;  /* 0x00000004ff0c7819 */ /* 0x000fe20000011413 */
[----:B------:R-:W-:Y:S01]  /*2100*/  UIADD3 UR9, UR17, UR4, URZ ;  /* 0x0000000411097290 */ /* 0x000fe2000fffe03f */
[----:B------:R-:W-:Y:S01]  /*2110*/  ISETP.GE.AND P6, PT, R48, c[0x0][0x1d4], PT ;  /* 0x0000750030007a0c */ /* 0x000fe20003fc6270 */
[----:B----4-:R-:W-:Y:S01]  /*2120*/  IMAD.WIDE.U32 R6, R242, c[0x0][0x1e0], RZ ;  /* 0x00007800f2067a25 */ /* 0x010fe200078e00ff */
[----:B------:R-:W-:Y:S01]  /*2130*/  SHF.R.S32.HI R0, RZ, 0x1f, R242 ;  /* 0x0000001fff007819 */ /* 0x000fe200000114f2 */
[----:B------:R-:W-:Y:S01]  /*2140*/  ULDC.64 UR4, c[0x0][0x210] ;  /* 0x0000840000047ab9 */ /* 0x000fe20000000a00 */
[----:B-1----:R-:W-:Y:S01]  /*2150*/  LEA.HI R11, R19, R12, RZ, 0x1 ;  /* 0x0000000c130b7211 */ /* 0x002fe200078f08ff */
[----:B------:R-:W-:Y:S01]  /*2160*/  UIMAD UR20, UR20, UR4, URZ ;  /* 0x00000004141472a4 */ /* 0x000fe2000f8e023f */
[----:B------:R-:W-:Y:S01]  /*2170*/  ISETP.GE.AND P2, PT, R249, c[0x0][0x1d4], PT ;  /* 0x00007500f9007a0c */ /* 0x000fe20003f46270 */
[----:B------:R-:W-:Y:S01]  /*2180*/  IMAD R3, R0, c[0x0][0x1e0], RZ ;  /* 0x0000780000037a24 */ /* 0x000fe200078e02ff */
[----:B------:R-:W-:Y:S01]  /*2190*/  LOP3.LUT R11, R11, 0xfffffffe, RZ, 0xc0, !PT ;  /* 0xfffffffe0b0b7812 */ /* 0x000fe200078ec0ff */
[----:B------:R-:W-:Y:S01]  /*21a0*/  UIMAD.WIDE.U32 UR24, UR10, UR4, URZ ;  /* 0x000000040a1872a5 */ /* 0x000fe2000f8e003f */
[----:B------:R-:W-:Y:S01]  /*21b0*/  SHF.R.S32.HI R122, RZ, 0x1f, R121 ;  /* 0x0000001fff7a7819 */ /* 0x000fe20000011479 */
[----:B------:R-:W-:Y:S01]  /*21c0*/  IMAD R3, R242, c[0x0][0x1e4], R3 ;  /* 0x00007900f2037a24 */ /* 0x000fe200078e0203 */
[----:B------:R-:W-:Y:S01]  /*21d0*/  UIMAD UR20, UR10, UR5, UR20 ;  /* 0x000000050a1472a4 */ /* 0x000fe2000f8e0214 */
[----:B--23--:R-:W-:Y:S01]  /*21e0*/  IMAD.IADD R16, R12, 0x1, -R11 ;  /* 0x000000010c107824 */ /* 0x00cfe200078e0a0b */
[----:B------:R-:W-:Y:S01]  /*21f0*/  SHF.R.S32.HI R125, RZ, 0x1f, R249 ;  /* 0x0000001fff7d7819 */ /* 0x000fe200000114f9 */
[----:B------:R-:W-:Y:S01]  /*2200*/  IMAD.IADD R7, R7, 0x1, R3 ;  /* 0x0000000107077824 */ /* 0x000fe200078e0203 */
[----:B------:R-:W-:Y:S01]  /*2210*/  UIADD3 UR20, UR25, UR20, URZ ;  /* 0x0000001419147290 */ /* 0x000fe2000fffe03f */
[----:B------:R-:W-:Y:S01]  /*2220*/  IMAD R3, R0, c[0x0][0x208], RZ ;  /* 0x0000820000037a24 */ /* 0x000fe200078e02ff */
[----:B------:R-:W-:Y:S01]  /*2230*/  STL [R1+0x20], R122 ;  /* 0x0000207a01007387 */ /* 0x000fe20000100800 */
[----:B------:R-:W-:-:S02]  /*2240*/  SEL R118, RZ, 0x10, P6 ;  /* 0x00000010ff767807 */ /* 0x000fc40003000000 */
[----:B------:R-:W-:Y:S01]  /*2250*/  IMAD R3, R242, c[0x0][0x20c], R3 ;  /* 0x00008300f2037a24 */ /* 0x000fe200078e0203 */
[----:B------:R-:W-:Y:S02]  /*2260*/  IADD3 R241, R239, 0x100, RZ ;  /* 0x00000100eff17810 */ /* 0x000fe40007ffe0ff */
[----:B------:R-:W-:Y:S02]  /*2270*/  SHF.R.S32.HI R120, RZ, 0x1f, R251 ;  /* 0x0000001fff787819 */ /* 0x000fe400000114fb */
[----:B-----5:R-:W-:Y:S01]  /*2280*/  SHF.R.S32.HI R10, RZ, 0x1f, R240 ;  /* 0x0000001fff0a7819 */ /* 0x020fe200000114f0 */
[----:B------:R-:W-:-:S04]  /*2290*/  IMAD.WIDE.U32 R8, R240, c[0x0][0x1f0], R6 ;  /* 0x00007c00f0087a25 */ /* 0x000fc800078e0006 */
[----:B------:R-:W-:Y:S01]  /*22a0*/  IMAD R5, R10, c[0x0][0x1f0], RZ ;  /* 0x00007c000a057a24 */ /* 0x000fe200078e02ff */
[----:B------:R-:W-:Y:S01]  /*22b0*/  IADD3 R0, P0, R8, UR16, RZ ;  /* 0x0000001008007c10 */ /* 0x000fe2000ff1e0ff */
[----:B------:R-:W-:-:S04]  /*22c0*/  IMAD.WIDE.U32 R6, R242, c[0x0][0x208], RZ ;  /* 0x00008200f2067a25 */ /* 0x000fc800078e00ff */
[----:B------:R-:W-:Y:S02]  /*22d0*/  IMAD R5, R240, c[0x0][0x1f4], R5 ;  /* 0x00007d00f0057a24 */ /* 0x000fe400078e0205 */
[----:B------:R-:W-:Y:S02]  /*22e0*/  IMAD.IADD R7, R7, 0x1, R3 ;  /* 0x0000000107077824 */ /* 0x000fe400078e0203 */
[----:B------:R-:W-:Y:S01]  /*22f0*/  IMAD R3, R10, c[0x0][0x218], RZ ;  /* 0x000086000a037a24 */ /* 0x000fe200078e02ff */
[----:B------:R-:W-:Y:S01]  /*2300*/  IADD3.X R8, R9, UR9, R5, P0, !PT ;  /* 0x0000000909087c10 */ /* 0x000fe200087fe405 */
[----:B------:R-:W-:Y:S01]  /*2310*/  IMAD.WIDE.U32 R6, R240, c[0x0][0x218], R6 ;  /* 0x00008600f0067a25 */ /* 0x000fe200078e0006 */
[----:B------:R-:W-:-:S03]  /*2320*/  LEA R12, P0, R0, c[0x0][0x1c8], 0x1 ;  /* 0x00007200000c7a11 */ /* 0x000fc600078008ff */
[----:B------:R-:W-:Y:S01]  /*2330*/  IMAD.SHL.U32 R10, R26, 0x8, RZ ;  /* 0x000000081a0a7824 */ /* 0x000fe200078e00ff */
[----:B------:R-:W-:Y:S01]  /*2340*/  LEA.HI.X R11, R0, c[0x0][0x1cc], R8, 0x1, P0 ;  /* 0x00007300000b7a11 */ /* 0x000fe200000f0c08 */
[----:B------:R-:W-:Y:S01]  /*2350*/  IMAD.SHL.U32 R0, R27, 0x40, RZ ;  /* 0x000000401b007824 */ /* 0x000fe200078e00ff */
[----:B------:R-:W-:Y:S01]  /*2360*/  SHFL.IDX PT, R8, R12, RZ, 0x181f ;  /* 0x00181fff0c087589 */ /* 0x000fe200000e0000 */
[----:B------:R-:W-:Y:S01]  /*2370*/  IMAD R5, R240, c[0x0][0x21c], R3 ;  /* 0x00008700f0057a24 */ /* 0x000fe200078e0203 */
[----:B------:R-:W-:Y:S02]  /*2380*/  IADD3 R3, P0, R6, UR24, RZ ;  /* 0x0000001806037c10 */ /* 0x000fe4000ff1e0ff */
[----:B------:R-:W-:Y:S01]  /*2390*/  LOP3.LUT R0, R0, 0x1c0, RZ, 0xc0, !PT ;  /* 0x000001c000007812 */ /* 0x000fe200078ec0ff */
[----:B------:R-:W1:Y:S01]  /*23a0*/  SHFL.IDX PT, R9, R11, RZ, 0x181f ;  /* 0x00181fff0b097589 */ /* 0x000e6200000e0000 */
[----:B------:R-:W-:Y:S02]  /*23b0*/  IADD3.X R6, R7, UR20, R5, P0, !PT ;  /* 0x0000001407067c10 */ /* 0x000fe400087fe405 */
[----:B------:R-:W-:Y:S01]  /*23c0*/  LOP3.LUT R10, R0, 0x8, R10, 0xf8, !PT ;  /* 0x00000008000a7812 */ /* 0x000fe200078ef80a */
[----:B------:R1:W-:Y:S01]  /*23d0*/  SHFL.IDX PT, R7, R11, 0x1, 0x181f ;  /* 0x00381f000b077f89 */ /* 0x0003e200000e0000 */
[----:B------:R-:W-:-:S02]  /*23e0*/  SHF.R.U32.HI R0, RZ, 0x3, R0 ;  /* 0x00000003ff007819 */ /* 0x000fc40000011600 */
[C---:B------:R-:W-:Y:S02]  /*23f0*/  LEA R5, P0, R3.reuse, c[0x0][0x1f8], 0x1 ;  /* 0x00007e0003057a11 */ /* 0x040fe400078008ff */
[----:B------:R-:W-:Y:S02]  /*2400*/  LOP3.LUT R0, R10, R0, RZ, 0x3c, !PT ;  /* 0x000000000a007212 */ /* 0x000fe400078e3cff */
[----:B------:R-:W-:Y:S01]  /*2410*/  IADD3 R26, -R26, UR8, -R112 ;  /* 0x000000081a1a7c10 */ /* 0x000fe2000fffe970 */
[----:B------:R-:W-:Y:S01]  /*2420*/  SHFL.IDX PT, R14, R5, RZ, 0x181f ;  /* 0x00181fff050e7589 */ /* 0x000fe200000e0000 */
[----:B------:R-:W-:Y:S01]  /*2430*/  LEA.HI.X R3, R3, c[0x0][0x1fc], R6, 0x1, P0 ;  /* 0x00007f0003037a11 */ /* 0x000fe200000f0c06 */
[----:B------:R-:W-:Y:S01]  /*2440*/  IMAD R0, R16, 0x200, R0 ;  /* 0x0000020010007824 */ /* 0x000fe200078e0200 */
[----:B------:R-:W-:Y:S01]  /*2450*/  LOP3.LUT P0, RZ, R27, 0x2, RZ, 0xc0, !PT ;  /* 0x000000021bff7812 */ /* 0x000fe2000780c0ff */
[----:B------:R2:W3:Y:S01]  /*2460*/  SHFL.IDX PT, R6, R12, 0x1, 0x181f ;  /* 0x00381f000c067f89 */ /* 0x0004e200000e0000 */
[----:B------:R-:W-:Y:S01]  /*2470*/  ISETP.GE.AND P1, PT, R26, 0x1, PT ;  /* 0x000000011a00780c */ /* 0x000fe20003f26270 */
[----:B------:R-:W-:-:S02]  /*2480*/  IMAD.SHL.U32 R212, R0, 0x2, RZ ;  /* 0x0000000200d47824 */ /* 0x000fc400078e00ff */
[----:B------:R-:W4:Y:S03]  /*2490*/  SHFL.IDX PT, R21, R3, RZ, 0x181f ;  /* 0x00181fff03157589 */ /* 0x000f2600000e0000 */
[C---:B------:R-:W-:Y:S01]  /*24a0*/  IADD3 R0, R212.reuse, 0x8100, RZ ;  /* 0x00008100d4007810 */ /* 0x040fe20007ffe0ff */
[----:B------:R-:W5:Y:S01]  /*24b0*/  SHFL.IDX PT, R5, R5, 0x1, 0x181f ;  /* 0x00381f0005057f89 */ /* 0x000f6200000e0000 */
[----:B------:R-:W-:-:S03]  /*24c0*/  IADD3 R223, R212, 0x8120, RZ ;  /* 0x00008120d4df7810 */ /* 0x000fc60007ffe0ff */
[----:B------:R-:W-:Y:S01]  /*24d0*/  @P0 IADD3 R223, R0, -0x20, RZ ;  /* 0xffffffe000df0810 */ /* 0x000fe20007ffe0ff */
[----:B------:R3:W4:Y:S01]  /*24e0*/  SHFL.IDX PT, R15, R3, 0x1, 0x181f ;  /* 0x00381f00030f7f89 */ /* 0x00072200000e0000 */
[----:B------:R-:W-:Y:S01]  /*24f0*/  ISETP.GT.AND P0, PT, R26, 0x20, PT ;  /* 0x000000201a00780c */ /* 0x000fe20003f04270 */
[----:B-1----:R-:W-:Y:S01]  /*2500*/  @P1 IMAD.WIDE R10, R123, 0x2, R8 ;  /* 0x000000027b0a1825 */ /* 0x002fe200078e0208 */
[C---:B------:R-:W-:Y:S02]  /*2510*/  IADD3 R238, R223.reuse, 0x800, RZ ;  /* 0x00000800dfee7810 */ /* 0x040fe40007ffe0ff */
[C---:B------:R-:W-:Y:S01]  /*2520*/  IADD3 R237, R223.reuse, 0x1000, RZ ;  /* 0x00001000dfed7810 */ /* 0x040fe20007ffe0ff */
[----:B------:R-:W-:Y:S01]  /*2530*/  IMAD.SHL.U32 R0, R18, 0x40, RZ ;  /* 0x0000004012007824 */ /* 0x000fe200078e00ff */
[----:B------:R-:W-:Y:S01]  /*2540*/  IADD3 R236, R223, 0x1800, RZ ;  /* 0x00001800dfec7810 */ /* 0x000fe20007ffe0ff */
[----:B------:R-:W-:Y:S01]  /*2550*/  IMAD.WIDE R18, R249, 0x2, RZ ;  /* 0x00000002f9127825 */ /* 0x000fe200078e02ff */
[----:B------:R-:W-:-:S02]  /*2560*/  IADD3 R235, R223, 0x2000, RZ ;  /* 0x00002000dfeb7810 */ /* 0x000fc40007ffe0ff */
[----:B------:R-:W-:Y:S01]  /*2570*/  LOP3.LUT R0, R0, 0x1c0, RZ, 0xc0, !PT ;  /* 0x000001c000007812 */ /* 0x000fe200078ec0ff */
[----:B--2---:R-:W-:Y:S01]  /*2580*/  @P1 IMAD.WIDE R12, R249, 0x2, R8 ;  /* 0x00000002f90c1825 */ /* 0x004fe200078e0208 */
[C---:B------:R-:W-:Y:S02]  /*2590*/  IADD3 R234, R223.reuse, 0x2800, RZ ;  /* 0x00002800dfea7810 */ /* 0x040fe40007ffe0ff */
[C---:B------:R-:W-:Y:S02]  /*25a0*/  IADD3 R233, R223.reuse, 0x3000, RZ ;  /* 0x00003000dfe97810 */ /* 0x040fe40007ffe0ff */
[----:B------:R1:W-:Y:S01]  /*25b0*/  @P1 LDGSTS.E.BYPASS.LTC128B.128 [R239+0x8100], [R12.64], !P3 ;  /* 0x081000000cef1fae */ /* 0x0003e2000d901d52 */
[C---:B------:R-:W-:Y:S02]  /*25c0*/  IADD3 R232, R223.reuse, 0x3800, RZ ;  /* 0x00003800dfe87810 */ /* 0x040fe40007ffe0ff */
[C---:B------:R-:W-:Y:S01]  /*25d0*/  IADD3 R231, R223.reuse, 0x4000, RZ ;  /* 0x00004000dfe77810 */ /* 0x040fe20007ffe0ff */
[----:B------:R2:W-:Y:S01]  /*25e0*/  @P1 LDGSTS.E.BYPASS.LTC128B.128 [R239+0xa100], [R10.64], !P5 ;  /* 0x0a1000000aef1fae */ /* 0x0005e2000e901d52 */
[C---:B------:R-:W-:Y:S01]  /*25f0*/  IADD3 R230, R223.reuse, 0x4800, RZ ;  /* 0x00004800dfe67810 */ /* 0x040fe20007ffe0ff */
[----:B---3--:R-:W-:Y:S01]  /*2600*/  IMAD.SHL.U32 R3, R16, 0x8, RZ ;  /* 0x0000000810037824 */ /* 0x008fe200078e00ff */
[----:B------:R-:W-:-:S02]  /*2610*/  IADD3 R229, R223, 0x5000, RZ ;  /* 0x00005000dfe57810 */ /* 0x000fc40007ffe0ff */
[C---:B------:R-:W-:Y:S02]  /*2620*/  IADD3 R228, R223.reuse, 0x5800, RZ ;  /* 0x00005800dfe47810 */ /* 0x040fe40007ffe0ff */
[----:B------:R-:W-:Y:S02]  /*2630*/  LOP3.LUT R3, R0, 0x8, R3, 0xf8, !PT ;  /* 0x0000000800037812 */ /* 0x000fe400078ef803 */
[----:B------:R-:W-:Y:S02]  /*2640*/  SHF.R.U32.HI R0, RZ, 0x3, R0 ;  /* 0x00000003ff007819 */ /* 0x000fe40000011600 */
[----:B------:R-:W-:Y:S02]  /*2650*/  IADD3 R227, R223, 0x6000, RZ ;  /* 0x00006000dfe37810 */ /* 0x000fe40007ffe0ff */
[----:B------:R-:W-:Y:S01]  /*2660*/  LOP3.LUT R114, R3, R0, RZ, 0x3c, !PT ;  /* 0x0000000003727212 */ /* 0x000fe200078e3cff */
[----:B------:R-:W-:Y:S01]  /*2670*/  IMAD.SHL.U32 R0, R20, 0x40, RZ ;  /* 0x0000004014007824 */ /* 0x000fe200078e00ff */
[----:B------:R-:W-:-:S02]  /*2680*/  IADD3 R226, R223, 0x6800, RZ ;  /* 0x00006800dfe27810 */ /* 0x000fc40007ffe0ff */
[C---:B------:R-:W-:Y:S02]  /*2690*/  IADD3 R225, R223.reuse, 0x7000, RZ ;  /* 0x00007000dfe17810 */ /* 0x040fe40007ffe0ff */
[----:B------:R-:W-:Y:S02]  /*26a0*/  LOP3.LUT R113, R0, 0xfffffe00, RZ, 0xc0, !PT ;  /* 0xfffffe0000717812 */ /* 0x000fe400078ec0ff */
[----:B------:R-:W-:Y:S01]  /*26b0*/  IADD3 R224, R223, 0x7800, RZ ;  /* 0x00007800dfe07810 */ /* 0x000fe20007ffe0ff */
[----:B-1----:R-:W-:-:S04]  /*26c0*/  @P0 IMAD.WIDE R12, R121, 0x2, R6 ;  /* 0x00000002790c0825 */ /* 0x002fc800078e0206 */
[----:B--2---:R-:W-:-:S04]  /*26d0*/  @P1 IMAD.WIDE R10, R121, 0x2, R8 ;  /* 0x00000002790a1825 */ /* 0x004fc800078e0208 */
[----:B------:R-:W-:Y:S01]  /*26e0*/  @P1 IMAD.WIDE R8, R251, 0x2, R8 ;  /* 0x00000002fb081825 */ /* 0x000fe200078e0208 */
[----:B------:R1:W-:Y:S03]  /*26f0*/  @P1 LDGSTS.E.BYPASS.LTC128B.128 [R239+0xc100], [R10.64], !P4 ;  /* 0x0c1000000aef1fae */ /* 0x0003e6000e101d52 */
[----:B------:R-:W-:Y:S01]  /*2700*/  IMAD R0, R115, 0x400, R113 ;  /* 0x0000040073007824 */ /* 0x000fe200078e0271 */
[----:B------:R2:W-:Y:S01]  /*2710*/  @P1 LDGSTS.E.BYPASS.LTC128B.128 [R239+0xe100], [R8.64], !P6 ;  /* 0x0e10000008ef1fae */ /* 0x0005e2000f101d52 */
[----:B------:R-:W-:Y:S02]  /*2720*/  IADD3 R30, P1, R14, R18, RZ ;  /* 0x000000120e1e7210 */ /* 0x000fe40007f3e0ff */
[----:B------:R-:W-:-:S03]  /*2730*/  IMAD.IADD R0, R114, 0x1, R0 ;  /* 0x0000000172007824 */ /* 0x000fc600078e0200 */
[----:B----4-:R-:W-:Y:S01]  /*2740*/  IMAD.X R31, R21, 0x1, R19, P1 ;  /* 0x00000001151f7824 */ /* 0x010fe200008e0613 */
[----:B-----5:R-:W-:Y:S01]  /*2750*/  IADD3 R28, P1, R18, R5, RZ ;  /* 0x00000005121c7210 */ /* 0x020fe20007f3e0ff */
[----:B------:R-:W-:Y:S02]  /*2760*/  IMAD.SHL.U32 R219, R0, 0x2, RZ ;  /* 0x0000000200db7824 */ /* 0x000fe400078e00ff */
[----:B------:R-:W-:Y:S02]  /*2770*/  IMAD.MOV.U32 R0, RZ, RZ, 0x40 ;  /* 0x00000040ff007424 */ /* 0x000fe400078e00ff */
[----:B------:R-:W-:Y:S02]  /*2780*/  IMAD.X R29, R19, 0x1, R15, P1 ;  /* 0x00000001131d7824 */ /* 0x000fe400008e060f */
[--C-:B------:R-:W-:Y:S02]  /*2790*/  IMAD R220, R4, 0x2, R219.reuse ;  /* 0x0000000204dc7824 */ /* 0x100fe400078e02db */
[----:B------:R-:W-:-:S02]  /*27a0*/  IMAD R222, R2, 0x2, R219 ;  /* 0x0000000202de7824 */ /* 0x000fc400078e02db */
[----:B------:R-:W-:Y:S02]  /*27b0*/  IMAD R221, R2, 0x2, R220 ;  /* 0x0000000202dd7824 */ /* 0x000fe400078e02dc */
[----:B-1----:R-:W-:-:S04]  /*27c0*/  @P0 IMAD.WIDE R10, R249, 0x2, R6 ;  /* 0x00000002f90a0825 */ /* 0x002fc800078e0206 */
[--C-:B--2---:R-:W-:Y:S01]  /*27d0*/  @P0 IMAD.WIDE R8, R123, 0x2, R6.reuse ;  /* 0x000000027b080825 */ /* 0x104fe200078e0206 */
[----:B------:R1:W-:Y:S03]  /*27e0*/  @P0 LDGSTS.E.BYPASS.LTC128B.128 [R239+0x9100], [R10.64], !P3 ;  /* 0x091000000aef0fae */ /* 0x0003e6000d901d52 */
[C---:B------:R-:W-:Y:S01]  /*27f0*/  @P0 IMAD.WIDE R6, R251.reuse, 0x2, R6 ;  /* 0x00000002fb060825 */ /* 0x040fe200078e0206 */
[----:B------:R2:W-:Y:S04]  /*2800*/  @P0 LDGSTS.E.BYPASS.LTC128B.128 [R239+0xb100], [R8.64], !P5 ;  /* 0x0b10000008ef0fae */ /* 0x0005e8000e901d52 */
[----:B------:R3:W-:Y:S04]  /*2810*/  @P0 LDGSTS.E.BYPASS.LTC128B.128 [R239+0xd100], [R12.64], !P4 ;  /* 0x0d1000000cef0fae */ /* 0x0007e8000e101d52 */
[----:B------:R4:W-:Y:S04]  /*2820*/  @P0 LDGSTS.E.BYPASS.LTC128B.128 [R239+0xf100], [R6.64], !P6 ;  /* 0x0f10000006ef0fae */ /* 0x0009e8000f101d52 */
[----:B------:R-:W0:Y:S01]  /*2830*/  LDGDEPBAR ;  /* 0x00000000000079af */ /* 0x000e220000000000 */
[----:B-1----:R-:W-:-:S04]  /*2840*/  IMAD.WIDE R10, R251, 0x2, RZ ;  /* 0x00000002fb0a7825 */ /* 0x002fc800078e02ff */
[----:B--2---:R-:W-:-:S05]  /*2850*/  IMAD.WIDE R8, R123, 0x2, RZ ;  /* 0x000000027b087825 */ /* 0x004fca00078e02ff */
[----:B------:R-:W-:Y:S02]  /*2860*/  IADD3 R22, P1, R14, R8, RZ ;  /* 0x000000080e167210 */ /* 0x000fe40007f3e0ff */
[----:B------:R-:W-:Y:S01]  /*2870*/  IADD3 R16, P0, R8, R5, RZ ;  /* 0x0000000508107210 */ /* 0x000fe20007f1e0ff */
[----:B----4-:R-:W-:Y:S01]  /*2880*/  IMAD.WIDE R6, R121, 0x2, RZ ;  /* 0x0000000279067825 */ /* 0x010fe200078e02ff */
[----:B------:R-:W-:-:S04]  /*2890*/  DEPBAR.LE SB0, 0x1 ;  /* 0x000080400000791a */ /* 0x000fc80000000000 */
[----:B------:R-:W-:Y:S01]  /*28a0*/  IMAD.X R23, R21, 0x1, R9, P1 ;  /* 0x0000000115177824 */ /* 0x000fe200008e0609 */
[----:B------:R-:W-:Y:S01]  /*28b0*/  IADD3 R18, P1, R14, R6, RZ ;  /* 0x000000060e127210 */ /* 0x000fe20007f3e0ff */
[----:B------:R-:W-:Y:S01]  /*28c0*/  IMAD.X R17, R9, 0x1, R15, P0 ;  /* 0x0000000109117824 */ /* 0x000fe200000e060f */
[----:B------:R-:W-:-:S04]  /*28d0*/  DEPBAR.LE SB0, 0x0 ;  /* 0x000080000000791a */ /* 0x000fc80000000000 */
[----:B------:R-:W-:Y:S01]  /*28e0*/  BAR.SYNC.DEFER_BLOCKING 0x0 ;  /* 0x0000000000007b1d */ /* 0x000fe20000010000 */
[----:B------:R-:W-:Y:S01]  /*28f0*/  IADD3 R24, P0, R6, R5, RZ ;  /* 0x0000000506187210 */ /* 0x000fe20007f1e0ff */
[----:B------:R-:W-:Y:S01]  /*2900*/  IMAD.X R19, R21, 0x1, R7, P1 ;  /* 0x0000000115137824 */ /* 0x000fe200008e0607 */
[----:B------:R-:W-:-:S03]  /*2910*/  IADD3 R6, P1, R14, R10, RZ ;  /* 0x0000000a0e067210 */ /* 0x000fc60007f3e0ff */
[----:B------:R-:W-:Y:S01]  /*2920*/  IMAD.X R25, R7, 0x1, R15, P0 ;  /* 0x0000000107197824 */ /* 0x000fe200000e060f */
[----:B------:R-:W-:Y:S01]  /*2930*/  IADD3 R20, P0, R10, R5, RZ ;  /* 0x000000050a147210 */ /* 0x000fe20007f1e0ff */
[----:B------:R-:W-:Y:S01]  /*2940*/  IMAD.X R7, R21, 0x1, R11, P1 ;  /* 0x0000000115077824 */ /* 0x000fe200008e060b */
[----:B------:R-:W-:-:S03]  /*2950*/  ISETP.GE.AND P1, PT, R49, c[0x0][0x1d4], PT ;  /* 0x0000750031007a0c */ /* 0x000fc60003f26270 */
[----:B------:R-:W-:Y:S01]  /*2960*/  IMAD.X R21, R11, 0x1, R15, P0 ;  /* 0x000000010b157824 */ /* 0x000fe200000e060f */
[----:B------:R-:W-:Y:S02]  /*2970*/  ISETP.LT.OR P0, PT, R26, 0x1, P2 ;  /* 0x000000011a00780c */ /* 0x000fe40001701670 */
[----:B------:R-:W-:Y:S01]  /*2980*/  ISETP.GE.AND P2, PT, R52, c[0x0][0x1d4], PT ;  /* 0x0000750034007a0c */ /* 0x000fe20003f46270 */
[----:B------:R-:W-:Y:S04]  /*2990*/  LDSM.16.M88.4 R8, [R219+0x10100] ;  /* 0x01010000db08783b */ /* 0x000fe80000000200 */
[----:B---3--:R-:W-:Y:S04]  /*29a0*/  LDSM.16.M88.4 R12, [R220+0x10100] ;  /* 0x01010000dc0c783b */ /* 0x008fe80000000200 */
[----:B------:R-:W-:Y:S04]  /*29b0*/  LDSM.16.M88.4 R40, [R212+0x8100] ;  /* 0x00810000d428783b */ /* 0x000fe80000000200 */
[----:B------:R-:W1:Y:S04]  /*29c0*/  LDSM.16.M88.4 R36, [R212+0x8900] ;  /* 0x00890000d424783b */ /* 0x000e680000000200 */
[----:B------:R-:W2:Y:S04]  /*29d0*/  LDSM.16.M88.4 R32, [R212+0x9100] ;  /* 0x00910000d420783b */ /* 0x000ea80000000200 */
[----:B------:R-:W-:Y:S04]  /*29e0*/  LDSM.16.M88.4 R44, [R212+0x9900] ;  /* 0x00990000d42c783b */ /* 0x000fe80000000200 */
[----:B------:R-:W-:Y:S04]  /*29f0*/  LDSM.16.M88.4 R64, [R223] ;  /* 0x00000000df40783b */ /* 0x000fe80000000200 */
[----:B------:R-:W3:Y:S04]  /*2a00*/  LDSM.16.M88.4 R72, [R223+0x800] ;  /* 0x00080000df48783b */ /* 0x000ee80000000200 */
[----:B------:R-:W-:Y:S04]  /*2a10*/  LDSM.16.M88.4 R76, [R223+0x1000] ;  /* 0x00100000df4c783b */ /* 0x000fe80000000200 */
[----:B------:R-:W4:Y:S04]  /*2a20*/  LDSM.16.M88.4 R80, [R223+0x1800] ;  /* 0x00180000df50783b */ /* 0x000f280000000200 */
[----:B------:R-:W-:Y:S01]  /*2a30*/  @!PT LDS RZ, [RZ] ;  /* 0x00000000fffff984 */ /* 0x000fe20000000800 */
[----:B------:R-:W-:Y:S01]  /*2a40*/  @!PT LDS RZ, [RZ] ;  /* 0x00000000fffff984 */ /* 0x000fe20000000800 */
[----:B------:R-:W-:Y:S01]  /*2a50*/  @!PT LDS RZ, [RZ] ;  /* 0x00000000fffff984 */ /* 0x000fe20000000800 */
[----:B------:R5:W-:Y:S01]  /*2a60*/  LDGSTS.E.BYPASS.LTC128B.128 [R239+0x100], [R30.64], !P0 ;  /* 0x001000001eef7fae */ /* 0x000be2000c101d52 */
[C---:B------:R-:W-:Y:S01]  /*2a70*/  ISETP.LT.OR P0, PT, R26.reuse, 0x1, P1 ;  /* 0x000000011a00780c */ /* 0x040fe20000f01670 */
[C---:B-1----:R-:W-:Y:S11]  /*2a80*/  HMMA.16816.F32 R56, R8.reuse, R36, RZ ;  /* 0x000000240838723c */ /* 0x042ff600000018ff */
[----:B------:R-:W-:Y:S01]  /*2a90*/  @!UPT UIADD3 URZ, URZ, URZ, URZ ;  /* 0x0000003f3f3ff290 */ /* 0x000fe2000fffe03f */
[----:B------:R1:W-:Y:S01]  /*2aa0*/  LDGSTS.E.BYPASS.LTC128B.128 [R239+0x2100], [R22.64], !P0 ;  /* 0x0210000016ef7fae */ /* 0x0003e2000c101d52 */
[----:B------:R-:W-:Y:S02]  /*2ab0*/  ISETP.LT.OR P0, PT, R26, 0x1, P2 ;  /* 0x000000011a00780c */ /* 0x000fe40001701670 */
[----:B------:R-:W-:Y:S02]  /*2ac0*/  ISETP.GE.AND P2, PT, R48, c[0x0][0x1d4], PT ;  /* 0x0000750030007a0c */ /* 0x000fe40003f46270 */
[C---:B------:R-:W-:Y:S09]  /*2ad0*/  HMMA.16816.F32 R48, R8.reuse, R40, RZ ;  /* 0x000000280830723c */ /* 0x040ff200000018ff */
[----:B------:R1:W-:Y:S01]  /*2ae0*/  LDGSTS.E.BYPASS.LTC128B.128 [R239+0x4100], [R18.64], !P0 ;  /* 0x0410000012ef7fae */ /* 0x0003e2000c101d52 */
[----:B------:R-:W-:Y:S01]  /*2af0*/  ISETP.LT.OR P0, PT, R26, 0x1, P2 ;  /* 0x000000011a00780c */ /* 0x000fe20001701670 */
[C---:B------:R-:W-:Y:S08]  /*2b00*/  HMMA.16816.F32 R40, R8.reuse, R42, RZ ;  /* 0x0000002a0828723c */ /* 0x040ff000000018ff */
[----:B------:R-:W-:Y:S04]  /*2b10*/  HMMA.16816.F32 R60, R8, R38, RZ ;  /* 0x00000026083c723c */ /* 0x000fe800000018ff */
[----:B------:R1:W-:Y:S01]  /*2b20*/  LDGSTS.E.BYPASS.LTC128B.128 [R239+0x6100], [R6.64], !P0 ;  /* 0x0610000006ef7fae */ /* 0x0003e2000c101d52 */
[----:B------:R-:W-:-:S03]  /*2b30*/  ISETP.GE.AND P0, PT, R249, c[0x0][0x1d4], PT ;  /* 0x00007500f9007a0c */ /* 0x000fc60003f06270 */
[----:B--2---:R-:W-:Y:S01]  /*2b40*/  HMMA.16816.F32 R36, R8, R34, RZ ;  /* 0x000000220824723c */ /* 0x004fe200000018ff */
[C---:B------:R-:W-:Y:S11]  /*2b50*/  ISETP.LT.OR P0, PT, R26.reuse, 0x21, P0 ;  /* 0x000000211a00780c */ /* 0x040ff60000701670 */
[----:B------:R-:W-:Y:S02]  /*2b60*/  @!UPT UIADD3 URZ, URZ, URZ, URZ ;  /* 0x0000003f3f3ff290 */ /* 0x000fe4000fffe03f */
[----:B------:R5:W-:Y:S01]  /*2b70*/  LDGSTS.E.BYPASS.LTC128B.128 [R239+0x1100], [R28.64], !P0 ;  /* 0x011000001cef7fae */ /* 0x000be2000c101d52 */
[----:B------:R-:W-:Y:S01]  /*2b80*/  ISETP.LT.OR P0, PT, R26, 0x21, P1 ;  /* 0x000000211a00780c */ /* 0x000fe20000f01670 */
[----:B---3--:R-:W-:Y:S01]  /*2b90*/  HMMA.16816.F32 R60, R12, R74, R60 ;  /* 0x0000004a0c3c723c */ /* 0x008fe2000000183c */
[----:B------:R-:W-:-:S04]  /*2ba0*/  ISETP.GE.AND P1, PT, R52, c[0x0][0x1d4], PT ;  /* 0x0000750034007a0c */ /* 0x000fc80003f26270 */
[----:B------:R-:W-:-:S03]  /*2bb0*/  ISETP.LT.OR P1, PT, R26, 0x21, P1 ;  /* 0x000000211a00780c */ /* 0x000fc60000f21670 */
[----:B------:R-:W-:Y:S04]  /*2bc0*/  HMMA.16816.F32 R52, R8, R32, RZ ;  /* 0x000000200834723c */ /* 0x000fe800000018ff */
[----:B------:R1:W-:Y:S01]  /*2bd0*/  LDGSTS.E.BYPASS.LTC128B.128 [R239+0x3100], [R16.64], !P0 ;  /* 0x0310000010ef7fae */ /* 0x0003e2000c101d52 */
[----:B------:R-:W-:-:S03]  /*2be0*/  LOP3.LUT P0, RZ, R27, 0x4, RZ, 0xc0, !PT ;  /* 0x000000041bff7812 */ /* 0x000fc6000780c0ff */
[C---:B------:R-:W-:Y:S01]  /*2bf0*/  HMMA.16816.F32 R32, R8.reuse, R44, RZ ;  /* 0x0000002c0820723c */ /* 0x040fe200000018ff */
[----:B------:R-:W-:Y:S01]  /*2c00*/  SEL R0, R0, 0xffffffc0, !P0 ;  /* 0xffffffc000007807 */ /* 0x000fe20004000000 */
[----:B------:R2:W-:Y:S01]  /*2c10*/  LDGSTS.E.BYPASS.LTC128B.128 [R239+0x5100], [R24.64], !P1 ;  /* 0x0510000018ef7fae */ /* 0x0005e2000c901d52 */
[----:B------:R-:W-:Y:S02]  /*2c20*/  ISETP.LT.OR P0, PT, R26, 0x21, P2 ;  /* 0x000000211a00780c */ /* 0x000fe40001701670 */
[----:B------:R-:W-:Y:S01]  /*2c30*/  ISETP.GT.AND P2, PT, R252, 0x3f, PT ;  /* 0x0000003ffc00780c */ /* 0x000fe20003f44270 */
[----:B------:R-:W-:Y:S02]  /*2c40*/  IMAD.IADD R218, R212, 0x1, R0 ;  /* 0x00000001d4da7824 */ /* 0x000fe400078e0200 */
[----:B------:R-:W-:Y:S01]  /*2c50*/  IMAD.IADD R217, R0, 0x1, R223 ;  /* 0x0000000100d97824 */ /* 0x000fe200078e02df */
[----:B-----5:R-:W-:Y:S07]  /*2c60*/  HMMA.16816.F32 R28, R8, R46, RZ ;  /* 0x0000002e081c723c */ /* 0x020fee00000018ff */
[----:B------:R3:W-:Y:S01]  /*2c70*/  LDGSTS.E.BYPASS.LTC128B.128 [R239+0x7100], [R20.64], !P0 ;  /* 0x0710000014ef7fae */ /* 0x0007e2000c101d52 */
[----:B------:R-:W-:Y:S01]  /*2c80*/  HMMA.16816.F32 R8, R12, R66, R40 ;  /* 0x000000420c08723c */ /* 0x000fe20000001828 */
[----:B------:R-:W-:-:S02]  /*2c90*/  PLOP3.LUT P0, PT, PT, PT, UP0, 0x40, 0x0 ;  /* 0x000000000000781c */ /* 0x000fc40003f0e808 */
[----:B------:R-:W-:Y:S04]  /*2ca0*/  LDSM.16.M88.4 R68, [R218+0x8900] ;  /* 0x00890000da44783b */ /* 0x000fe80000000200 */
[----:B-1----:R-:W-:Y:S01]  /*2cb0*/  LDSM.16.M88.4 R16, [R222+0x10100] ;  /* 0x01010000de10783b */ /* 0x002fe20000000200 */
[C---:B------:R-:W-:Y:S03]  /*2cc0*/  HMMA.16816.F32 R40, R12.reuse, R72, R56 ;  /* 0x000000480c28723c */ /* 0x040fe60000001838 */
[----:B------:R-:W-:Y:S04]  /*2cd0*/  LDSM.16.M88.4 R56, [R218+0x9900] ;  /* 0x00990000da38783b */ /* 0x000fe80000000200 */
[----:B--2---:R-:W1:Y:S01]  /*2ce0*/  LDSM.16.M88.4 R24, [R218+0x8100] ;  /* 0x00810000da18783b */ /* 0x004e620000000200 */
[C---:B----4-:R-:W-:Y:S03]  /*2cf0*/  HMMA.16816.F32 R44, R12.reuse, R80, R32 ;  /* 0x000000500c2c723c */ /* 0x050fe60000001820 */
[----:B------:R-:W-:Y:S04]  /*2d00*/  LDSM.16.M88.4 R72, [R217+0x1800] ;  /* 0x00180000d948783b */ /* 0x000fe80000000200 */
[----:B------:R-:W-:Y:S01]  /*2d10*/  LDSM.16.M88.4 R88, [R212+0xd100] ;  /* 0x00d10000d458783b */ /* 0x000fe20000000200 */
[C---:B---3--:R-:W-:Y:S03]  /*2d20*/  HMMA.16816.F32 R20, R12.reuse, R64, R48 ;  /* 0x000000400c14723c */ /* 0x048fe60000001830 */
[----:B------:R-:W2:Y:S04]  /*2d30*/  LDSM.16.M88.4 R64, [R218+0x9100] ;  /* 0x00910000da40783b */ /* 0x000ea80000000200 */
[----:B------:R-:W-:Y:S01]  /*2d40*/  LDSM.16.M88.4 R92, [R223+0x4000] ;  /* 0x00400000df5c783b */ /* 0x000fe20000000200 */
[C---:B------:R-:W-:Y:S03]  /*2d50*/  HMMA.16816.F32 R48, R12.reuse, R76, R52 ;  /* 0x0000004c0c30723c */ /* 0x040fe60000001834 */
[----:B------:R-:W-:Y:S04]  /*2d60*/  LDSM.16.M88.4 R100, [R223+0x4800] ;  /* 0x00480000df64783b */ /* 0x000fe80000000200 */
[----:B------:R-:W-:Y:S01]  /*2d70*/  LDSM.16.M88.4 R96, [R218+0xc900] ;  /* 0x00c90000da60783b */ /* 0x000fe20000000200 */
[C---:B------:R-:W-:Y:S03]  /*2d80*/  HMMA.16816.F32 R52, R12.reuse, R78, R36 ;  /* 0x0000004e0c34723c */ /* 0x040fe60000001824 */
[----:B------:R-:W-:Y:S04]  /*2d90*/  LDSM.16.M88.4 R76, [R223+0x2000] ;  /* 0x00200000df4c783b */ /* 0x000fe80000000200 */
[----:B------:R-:W-:Y:S01]  /*2da0*/  LDSM.16.M88.4 R108, [R223+0x7800] ;  /* 0x00780000df6c783b */ /* 0x000fe20000000200 */
[----:B------:R-:W-:Y:S03]  /*2db0*/  HMMA.16816.F32 R12, R12, R82, R28 ;  /* 0x000000520c0c723c */ /* 0x000fe6000000181c */
[----:B------:R-:W-:Y:S04]  /*2dc0*/  LDSM.16.M88.4 R28, [R217] ;  /* 0x00000000d91c783b */ /* 0x000fe80000000200 */
[----:B------:R-:W-:Y:S01]  /*2dd0*/  LDSM.16.M88.4 R80, [R212+0xa100] ;  /* 0x00a10000d450783b */ /* 0x000fe20000000200 */
[C---:B-1----:R-:W-:Y:S03]  /*2de0*/  HMMA.16816.F32 R32, R16.reuse, R26, R8 ;  /* 0x0000001a1020723c */ /* 0x042fe60000001808 */
[----:B------:R-:W1:Y:S04]  /*2df0*/  LDSM.16.M88.4 R8, [R221+0x10100] ;  /* 0x01010000dd08783b */ /* 0x000e680000000200 */
[----:B------:R-:W-:Y:S01]  /*2e00*/  LDSM.16.M88.4 R104, [R218+0xf900] ;  /* 0x00f90000da68783b */ /* 0x000fe20000000200 */
[C---:B------:R-:W-:Y:S03]  /*2e10*/  HMMA.16816.F32 R36, R16.reuse, R24, R20 ;  /* 0x000000181024723c */ /* 0x040fe60000001814 */
[----:B------:R-:W3:Y:S04]  /*2e20*/  LDSM.16.M88.4 R24, [R217+0x800] ;  /* 0x00080000d918783b */ /* 0x000ee80000000200 */
[----:B------:R-:W0:Y:S01]  /*2e30*/  LDGDEPBAR ;  /* 0x00000000000079af */ /* 0x000e220000000000 */
[C---:B------:R-:W-:Y:S08]  /*2e40*/  HMMA.16816.F32 R20, R16.reuse, R68, R40 ;  /* 0x000000441014723c */ /* 0x040ff00000001828 */
[C---:B------:R-:W-:Y:S01]  /*2e50*/  HMMA.16816.F32 R40, R16.reuse, R70, R60 ;  /* 0x000000461028723c */ /* 0x040fe2000000183c */
[----:B------:R-:W4:Y:S07]  /*2e60*/  LDSM.16.M88.4 R68, [R217+0x1000] ;  /* 0x00100000d944783b */ /* 0x000f2e0000000200 */
[C---:B--2---:R-:W-:Y:S08]  /*2e70*/  HMMA.16816.F32 R48, R16.reuse, R64, R48 ;  /* 0x000000401030723c */ /* 0x044ff00000001830 */
[C---:B------:R-:W-:Y:S08]  /*2e80*/  HMMA.16816.F32 R64, R16.reuse, R66, R52 ;  /* 0x000000421040723c */ /* 0x040ff00000001834 */
[C---:B------:R-:W-:Y:S08]  /*2e90*/  HMMA.16816.F32 R52, R16.reuse, R56, R44 ;  /* 0x000000381034723c */ /* 0x040ff0000000182c */
[----:B------:R-:W-:Y:S01]  /*2ea0*/  HMMA.16816.F32 R60, R16, R58, R12 ;  /* 0x0000003a103c723c */ /* 0x000fe2000000180c */
[----:B------:R-:W2:Y:S07]  /*2eb0*/  LDSM.16.M88.4 R12, [R219+0x14100] ;  /* 0x01410000db0c783b */ /* 0x000eae0000000200 */
[C---:B-1----:R-:W-:Y:S01]  /*2ec0*/  HMMA.16816.F32 R56, R8.reuse, R28, R36 ;  /* 0x0000001c0838723c */ /* 0x042fe20000001824 */
[----:B------:R-:W1:Y:S07]  /*2ed0*/  LDSM.16.M88.4 R36, [R212+0xa900] ;  /* 0x00a90000d424783b */ /* 0x000e6e0000000200 */
[C---:B------:R-:W-:Y:S01]  /*2ee0*/  HMMA.16816.F32 R44, R8.reuse, R30, R32 ;  /* 0x0000001e082c723c */ /* 0x040fe20000001820 */
[----:B------:R-:W5:Y:S07]  /*2ef0*/  LDSM.16.M88.4 R28, [R212+0xb100] ;  /* 0x00b10000d41c783b */ /* 0x000f6e0000000200 */
[C---:B---3--:R-:W-:Y:S08]  /*2f00*/  HMMA.16816.F32 R32, R8.reuse, R24, R20 ;  /* 0x000000180820723c */ /* 0x048ff00000001814 */
[C---:B----4-:R-:W-:Y:S08]  /*2f10*/  HMMA.16816.F32 R20, R8.reuse, R68, R48 ;  /* 0x000000440814723c */ /* 0x050ff00000001830 */
[C---:B------:R-:W-:Y:S01]  /*2f20*/  HMMA.16816.F32 R16, R8.reuse, R70, R64 ;  /* 0x000000460810723c */ /* 0x040fe20000001840 */
[----:B------:R-:W3:Y:S04]  /*2f30*/  LDSM.16.M88.4 R68, [R212+0xb900] ;  /* 0x00b90000d444783b */ /* 0x000ee80000000200 */
[----:B------:R-:W-:Y:S03]  /*2f40*/  LDSM.16.M88.4 R64, [R223+0x2800] ;  /* 0x00280000df40783b */ /* 0x000fe60000000200 */
[C---:B------:R-:W-:Y:S08]  /*2f50*/  HMMA.16816.F32 R24, R8.reuse, R26, R40 ;  /* 0x0000001a0818723c */ /* 0x040ff00000001828 */
[C---:B------:R-:W-:Y:S08]  /*2f60*/  HMMA.16816.F32 R52, R8.reuse, R72, R52 ;  /* 0x000000480834723c */ /* 0x040ff00000001834 */
[----:B------:R-:W-:Y:S01]  /*2f70*/  HMMA.16816.F32 R48, R8, R74, R60 ;  /* 0x0000004a0830723c */ /* 0x000fe2000000183c */
[----:B------:R-:W4:Y:S07]  /*2f80*/  LDSM.16.M88.4 R8, [R220+0x14100] ;  /* 0x01410000dc08783b */ /* 0x000f2e0000000200 */
[C---:B--2---:R-:W-:Y:S08]  /*2f90*/  HMMA.16816.F32 R84, R12.reuse, R80, R56 ;  /* 0x000000500c54723c */ /* 0x044ff00000001838 */
[C---:B------:R-:W-:Y:S01]  /*2fa0*/  HMMA.16816.F32 R80, R12.reuse, R82, R44 ;  /* 0x000000520c50723c */ /* 0x040fe2000000182c */
[----:B------:R-:W2:Y:S07]  /*2fb0*/  LDSM.16.M88.4 R44, [R223+0x3000] ;  /* 0x00300000df2c783b */ /* 0x000eae0000000200 */
[C---:B-1----:R-:W-:Y:S01]  /*2fc0*/  HMMA.16816.F32 R72, R12.reuse, R36, R32 ;  /* 0x000000240c48723c */ /* 0x042fe20000001820 */
[----:B------:R-:W1:Y:S07]  /*2fd0*/  LDSM.16.M88.4 R32, [R223+0x3800] ;  /* 0x00380000df20783b */ /* 0x000e6e0000000200 */
[C---:B------:R-:W-:Y:S01]  /*2fe0*/  HMMA.16816.F32 R60, R12.reuse, R38, R24 ;  /* 0x000000260c3c723c */ /* 0x040fe20000001818 */
[----:B------:R-:W-:Y:S07]  /*2ff0*/  LDSM.16.M88.4 R24, [R218+0xa100] ;  /* 0x00a10000da18783b */ /* 0x000fee0000000200 */
[C---:B-----5:R-:W-:Y:S08]  /*3000*/  HMMA.16816.F32 R56, R12.reuse, R28, R20 ;  /* 0x0000001c0c38723c */ /* 0x060ff00000001814 */
[C---:B------:R-:W-:Y:S08]  /*3010*/  HMMA.16816.F32 R40, R12.reuse, R30, R16 ;  /* 0x0000001e0c28723c */ /* 0x040ff00000001810 */
[C---:B---3--:R-:W-:Y:S08]  /*3020*/  HMMA.16816.F32 R36, R12.reuse, R68, R52 ;  /* 0x000000440c24723c */ /* 0x048ff00000001834 */
[----:B------:R-:W-:Y:S01]  /*3030*/  HMMA.16816.F32 R28, R12, R70, R48 ;  /* 0x000000460c1c723c */ /* 0x000fe20000001830 */
[----:B------:R-:W3:Y:S07]  /*3040*/  LDSM.16.M88.4 R12, [R222+0x14100] ;  /* 0x01410000de0c783b */ /* 0x000eee0000000200 */
[C---:B----4-:R-:W-:Y:S01]  /*3050*/  HMMA.16816.F32 R20, R8.reuse, R76, R84 ;  /* 0x0000004c0814723c */ /* 0x050fe20000001854 */
[----:B------:R-:W-:Y:S07]  /*3060*/  LDSM.16.M88.4 R84, [R218+0xc100] ;  /* 0x00c10000da54783b */ /* 0x000fee0000000200 */
[C---:B------:R-:W-:Y:S01]  /*3070*/  HMMA.16816.F32 R16, R8.reuse, R78, R80 ;  /* 0x0000004e0810723c */ /* 0x040fe20000001850 */
[----:B------:R-:W4:Y:S04]  /*3080*/  LDSM.16.M88.4 R76, [R218+0xa900] ;  /* 0x00a90000da4c783b */ /* 0x000f280000000200 */
[----:B------:R-:W-:Y:S03]  /*3090*/  LDSM.16.M88.4 R80, [R218+0xb900] ;  /* 0x00b90000da50783b */ /* 0x000fe60000000200 */
[C---:B------:R-:W-:Y:S01]  /*30a0*/  HMMA.16816.F32 R68, R8.reuse, R64, R72 ;  /* 0x000000400844723c */ /* 0x040fe20000001848 */
[----:B------:R-:W-:Y:S07]  /*30b0*/  LDSM.16.M88.4 R72, [R212+0xc100] ;  /* 0x00c10000d448783b */ /* 0x000fee0000000200 */
[C---:B------:R-:W-:Y:S01]  /*30c0*/  HMMA.16816.F32 R60, R8.reuse, R66, R60 ;  /* 0x00000042083c723c */ /* 0x040fe2000000183c */
[----:B------:R-:W5:Y:S07]  /*30d0*/  LDSM.16.M88.4 R64, [R218+0xb100] ;  /* 0x00b10000da40783b */ /* 0x000f6e0000000200 */
[C---:B--2---:R-:W-:Y:S08]  /*30e0*/  HMMA.16816.F32 R56, R8.reuse, R44, R56 ;  /* 0x0000002c0838723c */ /* 0x044ff00000001838 */
[C---:B------:R-:W-:Y:S08]  /*30f0*/  HMMA.16816.F32 R52, R8.reuse, R46, R40 ;  /* 0x0000002e0834723c */ /* 0x040ff00000001828 */
[C---:B-1----:R-:W-:Y:S01]  /*3100*/  HMMA.16816.F32 R48, R8.reuse, R32, R36 ;  /* 0x000000200830723c */ /* 0x042fe20000001824 */
[----:B------:R-:W-:Y:S07]  /*3110*/  LDSM.16.M88.4 R36, [R217+0x2800] ;  /* 0x00280000d924783b */ /* 0x000fee0000000200 */
[----:B------:R-:W-:Y:S01]  /*3120*/  HMMA.16816.F32 R44, R8, R34, R28 ;  /* 0x00000022082c723c */ /* 0x000fe2000000181c */
[----:B------:R-:W-:Y:S07]  /*3130*/  LDSM.16.M88.4 R8, [R221+0x14100] ;  /* 0x01410000dd08783b */ /* 0x000fee0000000200 */
[C---:B---3--:R-:W-:Y:S08]  /*3140*/  HMMA.16816.F32 R32, R12.reuse, R24, R20 ;  /* 0x000000180c20723c */ /* 0x048ff00000001814 */
[C---:B------:R-:W-:Y:S01]  /*3150*/  HMMA.16816.F32 R20, R12.reuse, R26, R16 ;  /* 0x0000001a0c14723c */ /* 0x040fe20000001810 */
[----:B------:R-:W1:Y:S04]  /*3160*/  LDSM.16.M88.4 R24, [R217+0x2000] ;  /* 0x00200000d918783b */ /* 0x000e680000000200 */
[----:B------:R-:W-:Y:S03]  /*3170*/  LDSM.16.M88.4 R16, [R219+0x18100] ;  /* 0x01810000db10783b */ /* 0x000fe60000000200 */
[C---:B----4-:R-:W-:Y:S01]  /*3180*/  HMMA.16816.F32 R28, R12.reuse, R76, R68 ;  /* 0x0000004c0c1c723c */ /* 0x050fe20000001844 */
[----:B------:R-:W2:Y:S07]  /*3190*/  LDSM.16.M88.4 R68, [R217+0x3000] ;  /* 0x00300000d944783b */ /* 0x000eae0000000200 */
[C---:B------:R-:W-:Y:S01]  /*31a0*/  HMMA.16816.F32 R40, R12.reuse, R78, R60 ;  /* 0x0000004e0c28723c */ /* 0x040fe2000000183c */
[----:B------:R-:W-:Y:S07]  /*31b0*/  LDSM.16.M88.4 R76, [R212+0xc900] ;  /* 0x00c90000d44c783b */ /* 0x000fee0000000200 */
[C---:B-----5:R-:W-:Y:S08]  /*31c0*/  HMMA.16816.F32 R56, R12.reuse, R64, R56 ;  /* 0x000000400c38723c */ /* 0x060ff00000001838 */
[C---:B------:R-:W-:Y:S01]  /*31d0*/  HMMA.16816.F32 R52, R12.reuse, R66, R52 ;  /* 0x000000420c34723c */ /* 0x040fe20000001834 */
[----:B------:R-:W3:Y:S07]  /*31e0*/  LDSM.16.M88.4 R64, [R217+0x3800] ;  /* 0x00380000d940783b */ /* 0x000eee0000000200 */
[C---:B------:R-:W-:Y:S08]  /*31f0*/  HMMA.16816.F32 R60, R12.reuse, R80, R48 ;  /* 0x000000500c3c723c */ /* 0x040ff00000001830 */
[----:B------:R-:W-:Y:S01]  /*3200*/  HMMA.16816.F32 R48, R12, R82, R44 ;  /* 0x000000520c30723c */ /* 0x000fe2000000182c */
[----:B------:R-:W4:Y:S04]  /*3210*/  LDSM.16.M88.4 R80, [R212+0xd900] ;  /* 0x00d90000d450783b */ /* 0x000f280000000200 */
[----:B------:R-:W5:Y:S03]  /*3220*/  LDSM.16.M88.4 R12, [R220+0x18100] ;  /* 0x01810000dc0c783b */ /* 0x000f660000000200 */
[C---:B-1----:R-:W-:Y:S08]  /*3230*/  HMMA.16816.F32 R32, R8.reuse, R24, R32 ;  /* 0x000000180820723c */ /* 0x042ff00000001820 */
[C---:B------:R-:W-:Y:S08]  /*3240*/  HMMA.16816.F32 R24, R8.reuse, R26, R20 ;  /* 0x0000001a0818723c */ /* 0x040ff00000001814 */
[C---:B------:R-:W-:Y:S08]  /*3250*/  HMMA.16816.F32 R20, R8.reuse, R36, R28 ;  /* 0x000000240814723c */ /* 0x040ff0000000181c */
[C---:B------:R-:W-:Y:S08]  /*3260*/  HMMA.16816.F32 R28, R8.reuse, R38, R40 ;  /* 0x00000026081c723c */ /* 0x040ff00000001828 */
[C---:B--2---:R-:W-:Y:S08]  /*3270*/  HMMA.16816.F32 R44, R8.reuse, R68, R56 ;  /* 0x00000044082c723c */ /* 0x044ff00000001838 */
[C---:B------:R-:W-:Y:S01]  /*3280*/  HMMA.16816.F32 R56, R8.reuse, R70, R52 ;  /* 0x000000460838723c */ /* 0x040fe20000001834 */
[----:B------:R-:W-:Y:S07]  /*3290*/  LDSM.16.M88.4 R68, [R218+0xd100] ;  /* 0x00d10000da44783b */ /* 0x000fee0000000200 */
[C---:B---3--:R-:W-:Y:S08]  /*32a0*/  HMMA.16816.F32 R60, R8.reuse, R64, R60 ;  /* 0x00000040083c723c */ /* 0x048ff0000000183c */
[----:B------:R-:W-:Y:S01]  /*32b0*/  HMMA.16816.F32 R40, R8, R66, R48 ;  /* 0x000000420828723c */ /* 0x000fe20000001830 */
[----:B------:R-:W1:Y:S04]  /*32c0*/  LDSM.16.M88.4 R64, [R223+0x5000] ;  /* 0x00500000df40783b */ /* 0x000e680000000200 */
[----:B------:R-:W-:Y:S03]  /*32d0*/  LDSM.16.M88.4 R8, [R222+0x18100] ;  /* 0x01810000de08783b */ /* 0x000fe60000000200 */
[C---:B------:R-:W-:Y:S08]  /*32e0*/  HMMA.16816.F32 R36, R16.reuse, R72, R32 ;  /* 0x000000481024723c */ /* 0x040ff00000001820 */
[C---:B------:R-:W-:Y:S01]  /*32f0*/  HMMA.16816.F32 R32, R16.reuse, R74, R24 ;  /* 0x0000004a1020723c */ /* 0x040fe20000001818 */
[----:B------:R-:W-:Y:S07]  /*3300*/  LDSM.16.M88.4 R72, [R218+0xd900] ;  /* 0x00d90000da48783b */ /* 0x000fee0000000200 */
[C---:B------:R-:W-:Y:S08]  /*3310*/  HMMA.16816.F32 R24, R16.reuse, R76, R20 ;  /* 0x0000004c1018723c */ /* 0x040ff00000001814 */
[C---:B------:R-:W-:Y:S01]  /*3320*/  HMMA.16816.F32 R20, R16.reuse, R78, R28 ;  /* 0x0000004e1014723c */ /* 0x040fe2000000181c */
[----:B------:R-:W2:Y:S07]  /*3330*/  LDSM.16.M88.4 R76, [R223+0x5800] ;  /* 0x00580000df4c783b */ /* 0x000eae0000000200 */
[C---:B------:R-:W-:Y:S08]  /*3340*/  HMMA.16816.F32 R28, R16.reuse, R88, R44 ;  /* 0x00000058101c723c */ /* 0x040ff0000000182c */
[C---:B------:R-:W-:Y:S01]  /*3350*/  HMMA.16816.F32 R56, R16.reuse, R90, R56 ;  /* 0x0000005a1038723c */ /* 0x040fe20000001838 */
[----:B------:R-:W-:Y:S07]  /*3360*/  LDSM.16.M88.4 R88, [R217+0x4800] ;  /* 0x00480000d958783b */ /* 0x000fee0000000200 */
[C---:B----4-:R-:W-:Y:S08]  /*3370*/  HMMA.16816.F32 R60, R16.reuse, R80, R60 ;  /* 0x00000050103c723c */ /* 0x050ff0000000183c */
[----:B------:R-:W-:Y:S01]  /*3380*/  HMMA.16816.F32 R52, R16, R82, R40 ;  /* 0x000000521034723c */ /* 0x000fe20000001828 */
[----:B------:R-:W-:Y:S07]  /*3390*/  LDSM.16.M88.4 R80, [R217+0x4000] ;  /* 0x00400000d950783b */ /* 0x000fee0000000200 */
[C---:B-----5:R-:W-:Y:S08]  /*33a0*/  HMMA.16816.F32 R16, R12.reuse, R92, R36 ;  /* 0x0000005c0c10723c */ /* 0x060ff00000001824 */
[C---:B------:R-:W-:Y:S01]  /*33b0*/  HMMA.16816.F32 R44, R12.reuse, R94, R32 ;  /* 0x0000005e0c2c723c */ /* 0x040fe20000001820 */
[----:B------:R-:W-:Y:S07]  /*33c0*/  LDSM.16.M88.4 R92, [R217+0x6800] ;  /* 0x00680000d95c783b */ /* 0x000fee0000000200 */
[C---:B------:R-:W-:Y:S08]  /*33d0*/  HMMA.16816.F32 R48, R12.reuse, R100, R24 ;  /* 0x000000640c30723c */ /* 0x040ff00000001818 */
[C---:B-1----:R-:W-:Y:S08]  /*33e0*/  HMMA.16816.F32 R36, R12.reuse, R64, R28 ;  /* 0x000000400c24723c */ /* 0x042ff0000000181c */
[C---:B------:R-:W-:Y:S01]  /*33f0*/  HMMA.16816.F32 R40, R12.reuse, R102, R20 ;  /* 0x000000660c28723c */ /* 0x040fe20000001814 */
[----:B------:R-:W1:Y:S04]  /*3400*/  LDSM.16.M88.4 R20, [R221+0x18100] ;  /* 0x01810000dd14783b */ /* 0x000e680000000200 */
[----:B------:R-:W-:Y:S03]  /*3410*/  LDSM.16.M88.4 R100, [R218+0xf100] ;  /* 0x00f10000da64783b */ /* 0x000fe60000000200 */
[C---:B------:R-:W-:Y:S08]  /*3420*/  HMMA.16816.F32 R32, R12.reuse, R66, R56 ;  /* 0x000000420c20723c */ /* 0x040ff00000001838 */
[C---:B--2---:R-:W-:Y:S08]  /*3430*/  HMMA.16816.F32 R28, R12.reuse, R76, R60 ;  /* 0x0000004c0c1c723c */ /* 0x044ff0000000183c */
[----:B------:R-:W-:Y:S01]  /*3440*/  HMMA.16816.F32 R24, R12, R78, R52 ;  /* 0x0000004e0c18723c */ /* 0x000fe20000001834 */
[----:B------:R-:W2:Y:S07]  /*3450*/  LDSM.16.M88.4 R76, [R217+0x5000] ;  /* 0x00500000d94c783b */ /* 0x000eae0000000200 */
[C---:B------:R-:W-:Y:S08]  /*3460*/  HMMA.16816.F32 R16, R8.reuse, R84, R16 ;  /* 0x000000540810723c */ /* 0x040ff00000001810 */
[C---:B------:R-:W-:Y:S01]  /*3470*/  HMMA.16816.F32 R12, R8.reuse, R86, R44 ;  /* 0x00000056080c723c */ /* 0x040fe2000000182c */
[----:B------:R-:W3:Y:S07]  /*3480*/  LDSM.16.M88.4 R84, [R217+0x5800] ;  /* 0x00580000d954783b */ /* 0x000eee0000000200 */
[C---:B------:R-:W-:Y:S08]  /*3490*/  HMMA.16816.F32 R48, R8.reuse, R96, R48 ;  /* 0x000000600830723c */ /* 0x040ff00000001830 */
[C---:B------:R-:W-:Y:S01]  /*34a0*/  HMMA.16816.F32 R60, R8.reuse, R98, R40 ;  /* 0x00000062083c723c */ /* 0x040fe20000001828 */
[----:B------:R-:W-:Y:S07]  /*34b0*/  LDSM.16.M88.4 R96, [R218+0xe900] ;  /* 0x00e90000da60783b */ /* 0x000fee0000000200 */
[C---:B------:R-:W-:Y:S01]  /*34c0*/  HMMA.16816.F32 R64, R8.reuse, R68, R36 ;  /* 0x000000440840723c */ /* 0x040fe20000001824 */
[----:B------:R-:W-:Y:S07]  /*34d0*/  LDSM.16.M88.4 R36, [R212+0xe100] ;  /* 0x00e10000d424783b */ /* 0x000fee0000000200 */
[C---:B------:R-:W-:Y:S01]  /*34e0*/  HMMA.16816.F32 R56, R8.reuse, R70, R32 ;  /* 0x000000460838723c */ /* 0x040fe20000001820 */
[----:B------:R-:W-:Y:S04]  /*34f0*/  LDSM.16.M88.4 R32, [R212+0xe900] ;  /* 0x00e90000d420783b */ /* 0x000fe80000000200 */
[----:B------:R-:W-:Y:S03]  /*3500*/  LDSM.16.M88.4 R68, [R212+0xf100] ;  /* 0x00f10000d444783b */ /* 0x000fe60000000200 */
[C---:B------:R-:W-:Y:S08]  /*3510*/  HMMA.16816.F32 R52, R8.reuse, R72, R28 ;  /* 0x000000480834723c */ /* 0x040ff0000000181c */
[----:B------:R-:W-:Y:S01]  /*3520*/  HMMA.16816.F32 R44, R8, R74, R24 ;  /* 0x0000004a082c723c */ /* 0x000fe20000001818 */
[----:B------:R-:W4:Y:S04]  /*3530*/  LDSM.16.M88.4 R8, [R219+0x1c100] ;  /* 0x01c10000db08783b */ /* 0x000f280000000200 */
[----:B------:R-:W-:Y:S03]  /*3540*/  LDSM.16.M88.4 R72, [R223+0x6000] ;  /* 0x00600000df48783b */ /* 0x000fe60000000200 */
[C---:B-1----:R-:W-:Y:S01]  /*3550*/  HMMA.16816.F32 R40, R20.reuse, R80, R16 ;  /* 0x000000501428723c */ /* 0x042fe20000001810 */
[----:B------:R-:W1:Y:S07]  /*3560*/  LDSM.16.M88.4 R16, [R220+0x1c100] ;  /* 0x01c10000dc10783b */ /* 0x000e6e0000000200 */
[C---:B------:R-:W-:Y:S01]  /*3570*/  HMMA.16816.F32 R28, R20.reuse, R82, R12 ;  /* 0x00000052141c723c */ /* 0x040fe2000000180c */
[----:B------:R-:W-:Y:S07]  /*3580*/  LDSM.16.M88.4 R80, [R218+0xe100] ;  /* 0x00e10000da50783b */ /* 0x000fee0000000200 */
[C---:B------:R-:W-:Y:S08]  /*3590*/  HMMA.16816.F32 R24, R20.reuse, R88, R48 ;  /* 0x000000581418723c */ /* 0x040ff00000001830 */
[C---:B------:R-:W-:Y:S01]  /*35a0*/  HMMA.16816.F32 R12, R20.reuse, R90, R60 ;  /* 0x0000005a140c723c */ /* 0x040fe2000000183c */
[----:B------:R-:W-:Y:S07]  /*35b0*/  LDSM.16.M88.4 R88, [R223+0x7000] ;  /* 0x00700000df58783b */ /* 0x000fee0000000200 */
[C---:B--2---:R-:W-:Y:S01]  /*35c0*/  HMMA.16816.F32 R60, R20.reuse, R76, R64 ;  /* 0x0000004c143c723c */ /* 0x044fe20000001840 */
[----:B------:R-:W2:Y:S07]  /*35d0*/  LDSM.16.M88.4 R64, [R212+0xf900] ;  /* 0x00f90000d440783b */ /* 0x000eae0000000200 */
[C---:B------:R-:W-:Y:S08]  /*35e0*/  HMMA.16816.F32 R56, R20.reuse, R78, R56 ;  /* 0x0000004e1438723c */ /* 0x040ff00000001838 */
[C---:B---3--:R-:W-:Y:S08]  /*35f0*/  HMMA.16816.F32 R52, R20.reuse, R84, R52 ;  /* 0x000000541434723c */ /* 0x048ff00000001834 */
[----:B------:R-:W-:Y:S01]  /*3600*/  HMMA.16816.F32 R20, R20, R86, R44 ;  /* 0x000000561414723c */ /* 0x000fe2000000182c */
[----:B------:R-:W3:Y:S07]  /*3610*/  LDSM.16.M88.4 R84, [R223+0x6800] ;  /* 0x00680000df54783b */ /* 0x000eee0000000200 */
[C---:B----4-:R-:W-:Y:S08]  /*3620*/  HMMA.16816.F32 R48, R8.reuse, R36, R40 ;  /* 0x000000240830723c */ /* 0x050ff00000001828 */
[C---:B------:R-:W-:Y:S08]  /*3630*/  HMMA.16816.F32 R44, R8.reuse, R38, R28 ;  /* 0x00000026082c723c */ /* 0x040ff0000000181c */
[C---:B------:R-:W-:Y:S08]  /*3640*/  HMMA.16816.F32 R40, R8.reuse, R32, R24 ;  /* 0x000000200828723c */ /* 0x040ff00000001818 */
[----:B------:R-:W-:Y:S01]  /*3650*/  HMMA.16816.F32 R36, R8, R34, R12 ;  /* 0x000000220824723c */ /* 0x000fe2000000180c */
[----:B------:R-:W4:Y:S07]  /*3660*/  LDSM.16.M88.4 R12, [R222+0x1c100] ;  /* 0x01c10000de0c783b */ /* 0x000f2e0000000200 */
[----:B-1----:R-:W-:Y:S01]  /*3670*/  HMMA.16816.F32 R76, R16, R72, R48 ;  /* 0x00000048104c723c */ /* 0x002fe20000001830 */
[----:B------:R-:W-:Y:S07]  /*3680*/  LDSM.16.M88.4 R48, [R217+0x7800] ;  /* 0x00780000d930783b */ /* 0x000fee0000000200 */
[C---:B------:R-:W-:Y:S08]  /*3690*/  HMMA.16816.F32 R32, R8.reuse, R68, R60 ;  /* 0x000000440820723c */ /* 0x040ff0000000183c */
[C---:B------:R-:W-:Y:S08]  /*36a0*/  HMMA.16816.F32 R28, R8.reuse, R70, R56 ;  /* 0x00000046081c723c */ /* 0x040ff00000001838 */
[C---:B--2---:R-:W-:Y:S08]  /*36b0*/  HMMA.16816.F32 R24, R8.reuse, R64, R52 ;  /* 0x000000400818723c */ /* 0x044ff00000001834 */
[----:B------:R-:W-:Y:S01]  /*36c0*/  HMMA.16816.F32 R20, R8, R66, R20 ;  /* 0x000000420814723c */ /* 0x000fe20000001814 */
[----:B------:R-:W-:Y:S07]  /*36d0*/  LDSM.16.M88.4 R8, [R221+0x1c100] ;  /* 0x01c10000dd08783b */ /* 0x000fee0000000200 */
[C---:B---3--:R-:W-:Y:S08]  /*36e0*/  HMMA.16816.F32 R68, R16.reuse, R84, R40 ;  /* 0x000000541044723c */ /* 0x048ff00000001828 */
[C---:B------:R-:W-:Y:S01]  /*36f0*/  HMMA.16816.F32 R64, R16.reuse, R86, R36 ;  /* 0x000000561040723c */ /* 0x040fe20000001824 */
[----:B------:R-:W1:Y:S07]  /*3700*/  LDSM.16.M88.4 R84, [R217+0x6000] ;  /* 0x00600000d954783b */ /* 0x000e6e0000000200 */
[----:B------:R-:W-:Y:S08]  /*3710*/  HMMA.16816.F32 R72, R16, R74, R44 ;  /* 0x0000004a1048723c */ /* 0x000ff0000000182c */
[----:B----4-:R-:W-:Y:S08]  /*3720*/  HMMA.16816.F32 R44, R12, R80, R76 ;  /* 0x000000500c2c723c */ /* 0x010ff0000000184c */
[C---:B------:R-:W-:Y:S08]  /*3730*/  HMMA.16816.F32 R60, R16.reuse, R88, R32 ;  /* 0x00000058103c723c */ /* 0x040ff00000001820 */
[----:B------:R-:W-:Y:S01]  /*3740*/  HMMA.16816.F32 R56, R16, R90, R28 ;  /* 0x0000005a1038723c */ /* 0x000fe2000000181c */
[----:B------:R-:W2:Y:S01]  /*3750*/  LDSM.16.M88.4 R88, [R217+0x7000] ;  /* 0x00700000d958783b */ /* 0x000ea20000000200 */
[----:B------:R-:W-:-:S06]  /*3760*/  DEPBAR.LE SB0, 0x0 ;  /* 0x000080000000791a */ /* 0x000fcc0000000000 */
[C---:B------:R-:W-:Y:S08]  /*3770*/  HMMA.16816.F32 R52, R16.reuse, R108, R24 ;  /* 0x0000006c1034723c */ /* 0x040ff00000001818 */
[----:B------:R-:W-:Y:S08]  /*3780*/  HMMA.16816.F32 R16, R16, R110, R20 ;  /* 0x0000006e1010723c */ /* 0x000ff00000001814 */
[----:B-1----:R-:W-:Y:S08]  /*3790*/  HMMA.16816.F32 R44, R8, R84, R44 ;  /* 0x00000054082c723c */ /* 0x002ff0000000182c */
[C---:B------:R-:W-:Y:S08]  /*37a0*/  HMMA.16816.F32 R40, R12.reuse, R82, R72 ;  /* 0x000000520c28723c */ /* 0x040ff00000001848 */
[C---:B------:R-:W-:Y:S08]  /*37b0*/  HMMA.16816.F32 R28, R12.reuse, R100, R60 ;  /* 0x000000640c1c723c */ /* 0x040ff0000000183c */
[----:B------:R-:W-:Y:S01]  /*37c0*/  HMMA.16816.F32 R36, R12, R96, R68 ;  /* 0x000000600c24723c */ /* 0x000fe20000001844 */
[----:B------:R-:W-:-:S07]  /*37d0*/  FMUL.FTZ R0, R44, c[0x0][0x320] ;  /* 0x0000c8002c007a20 */ /* 0x000fce0000410000 */
[C---:B------:R-:W-:Y:S08]  /*37e0*/  HMMA.16816.F32 R32, R12.reuse, R98, R64 ;  /* 0x000000620c20723c */ /* 0x040ff00000001840 */
[C---:B------:R-:W-:Y:S08]  /*37f0*/  HMMA.16816.F32 R24, R12.reuse, R102, R56 ;  /* 0x000000660c18723c */ /* 0x040ff00000001838 */
[C---:B------:R-:W-:Y:S08]  /*3800*/  HMMA.16816.F32 R20, R12.reuse, R104, R52 ;  /* 0x000000680c14723c */ /* 0x040ff00000001834 */
[----:B------:R-:W-:Y:S08]  /*3810*/  HMMA.16816.F32 R12, R12, R106, R16 ;  /* 0x0000006a0c0c723c */ /* 0x000ff00000001810 */
[C---:B------:R-:W-:Y:S08]  /*3820*/  HMMA.16816.F32 R84, R8.reuse, R86, R40 ;  /* 0x000000560854723c */ /* 0x040ff00000001828 */
[C---:B--2---:R-:W-:Y:S01]  /*3830*/  HMMA.16816.F32 R40, R8.reuse, R88, R28 ;  /* 0x000000580828723c */ /* 0x044fe2000000181c */
[----:B------:R1:W2:Y:S07]  /*3840*/  MUFU.TANH R29, R0 ;  /* 0x00000000001d7308 */ /* 0x0002ae0000002400 */
[C---:B------:R-:W-:Y:S08]  /*3850*/  HMMA.16816.F32 R36, R8.reuse, R92, R36 ;  /* 0x0000005c0824723c */ /* 0x040ff00000001824 */
[----:B------:R-:W-:Y:S01]  /*3860*/  HMMA.16816.F32 R92, R8, R94, R32 ;  /* 0x0000005e085c723c */ /* 0x000fe20000001820 */
[----:B-1----:R-:W-:-:S04]  /*3870*/  FMUL.FTZ R0, R45, c[0x0][0x320] ;  /* 0x0000c8002d007a20 */ /* 0x002fc80000410000 */
[----:B------:R1:W3:Y:S03]  /*3880*/  MUFU.TANH R28, R0 ;  /* 0x00000000001c7308 */ /* 0x0002e60000002400 */
[C---:B------:R-:W-:Y:S08]  /*3890*/  HMMA.16816.F32 R32, R8.reuse, R48, R20 ;  /* 0x000000300820723c */ /* 0x040ff00000001814 */
[----:B------:R-:W-:Y:S01]  /*38a0*/  HMMA.16816.F32 R88, R8, R90, R24 ;  /* 0x0000005a0858723c */ /* 0x000fe20000001818 */
[----:B-1----:R-:W-:-:S07]  /*38b0*/  FMUL.FTZ R0, R46, c[0x0][0x320] ;  /* 0x0000c8002e007a20 */ /* 0x002fce0000410000 */
[----:B------:R-:W-:Y:S01]  /*38c0*/  HMMA.16816.F32 R48, R8, R50, R12 ;  /* 0x000000320830723c */ /* 0x000fe2000000180c */
[----:B------:R1:W4:Y:S01]  /*38d0*/  MUFU.TANH R31, R0 ;  /* 0x00000000001f7308 */ /* 0x0003220000002400 */
[----:B------:R-:W-:Y:S06]  /*38e0*/  BAR.SYNC.DEFER_BLOCKING 0x0 ;  /* 0x0000000000007b1d */ /* 0x000fec0000010000 */
[----:B------:R-:W-:Y:S05]  /*38f0*/  @P0 BRA `(.L_x_1056) ;  /* 0x000004e000000947 */ /* 0x000fea0003800000 */
[----:B--23--:R-:W-:Y:S01]  /*3900*/  ISETP.NE.AND P1, PT, R126, 0x1, PT ;  /* 0x000000017e00780c */ /* 0x00cfe20003f25270 */
[----:B------:R-:W-:Y:S01]  /*3910*/  IMAD.MOV.U32 R240, RZ, RZ, RZ ;  /* 0x000000fffff07224 */ /* 0x000fe200078e00ff */
[----:B------:R-:W-:-:S04]  /*3920*/  IADD3 R3, R252, UR11, R112 ;  /* 0x0000000bfc037c10 */ /* 0x000fc8000fffe070 */
[----:B------:R-:W-:-:S05]  /*3930*/  IADD3 R3, R3, -0x40, RZ ;  /* 0xffffffc003037810 */ /* 0x000fca0007ffe0ff */
[----:B-1----:R-:W-:Y:S02]  /*3940*/  IMAD.MOV.U32 R0, RZ, RZ, R3 ;  /* 0x000000ffff007224 */ /* 0x002fe400078e0003 */
[----:B------:R-:W-:-:S05]  /*3950*/  @P1 IMAD.HI.U32 R5, R3, c[0x0][0x2bc], RZ ;  /* 0x0000af0003051a27 */ /* 0x000fca00078e00ff */
        /* <DEDUP_REMOVED lines=11> */
[----:B------:R-:W-:Y:S01]  /*3a10*/  SEL R25, RZ, 0x10, P4 ;  /* 0x00000010ff197807 */ /* 0x000fe20002000000 */
[----:B------:R-:W-:Y:S01]  /*3a20*/  IMAD.SHL.U32 R22, R251, 0x2, RZ ;  /* 0x00000002fb167824 */ /* 0x000fe200078e00ff */
[----:B------:R-:W-:Y:S02]  /*3a30*/  IADD3 R9, -R26, 0x10, RZ ;  /* 0x000000101a097810 */ /* 0x000fe40007ffe1ff */
[----:B------:R-:W-:-:S02]  /*3a40*/  SHF.R.S32.HI R0, RZ, 0x1f, R242 ;  /* 0x0000001fff007819 */ /* 0x000fc400000114f2 */
[----:B------:R-:W-:Y:S02]  /*3a50*/  SHF.L.U64.HI R8, R249, 0x1, R125 ;  /* 0x00000001f9087819 */ /* 0x000fe4000001027d */
[----:B------:R-:W-:Y:S01]  /*3a60*/  LOP3.LUT R9, R9, 0xf, RZ, 0xc0, !PT ;  /* 0x0000000f09097812 */ /* 0x000fe200078ec0ff */
[----:B------:R-:W-:Y:S01]  /*3a70*/  IMAD R0, R0, c[0x0][0x1e0], RZ ;  /* 0x0000780000007a24 */ /* 0x000fe200078e02ff */
[----:B------:R-:W-:Y:S02]  /*3a80*/  IADD3 R10, -R25, 0x10, RZ ;  /* 0x00000010190a7810 */ /* 0x000fe40007ffe1ff */
[----:B------:R-:W-:Y:S01]  /*3a90*/  SHF.L.U64.HI R11, R123, 0x1, R124 ;  /* 0x000000017b0b7819 */ /* 0x000fe2000001027c */
[----:B------:R-:W-:Y:S01]  /*3aa0*/  IMAD R0, R242, c[0x0][0x1e4], R0 ;  /* 0x00007900f2007a24 */ /* 0x000fe200078e0200 */
[----:B------:R-:W-:Y:S02]  /*3ab0*/  LOP3.LUT R10, R10, 0xf, RZ, 0xc0, !PT ;  /* 0x0000000f0a0a7812 */ /* 0x000fe400078ec0ff */
[----:B------:R-:W-:-:S02]  /*3ac0*/  SHF.L.U64.HI R23, R121, 0x1, R122 ;  /* 0x0000000179177819 */ /* 0x000fc4000001027a */
[----:B------:R-:W-:Y:S01]  /*3ad0*/  SHF.L.U64.HI R24, R251, 0x1, R120 ;  /* 0x00000001fb187819 */ /* 0x000fe20000010278 */
[----:B-1----:R-:W-:-:S04]  /*3ae0*/  IMAD.WIDE.U32 R6, R242, c[0x0][0x1e0], RZ ;  /* 0x00007800f2067a25 */ /* 0x002fc800078e00ff */
[----:B------:R-:W-:Y:S01]  /*3af0*/  IMAD.IADD R7, R7, 0x1, R0 ;  /* 0x0000000107077824 */ /* 0x000fe200078e0200 */
[----:B--2---:R-:W-:-:S03]  /*3b00*/  SHF.R.S32.HI R0, RZ, 0x1f, R240 ;  /* 0x0000001fff007819 */ /* 0x004fc600000114f0 */
[----:B------:R-:W-:-:S04]  /*3b10*/  IMAD.WIDE.U32 R6, R240, c[0x0][0x1f0], R6 ;  /* 0x00007c00f0067a25 */ /* 0x000fc800078e0006 */
[----:B------:R-:W-:-:S04]  /*3b20*/  IMAD R0, R0, c[0x0][0x1f0], RZ ;  /* 0x00007c0000007a24 */ /* 0x000fc800078e02ff */
[----:B------:R-:W-:Y:S01]  /*3b30*/  IMAD R3, R240, c[0x0][0x1f4], R0 ;  /* 0x00007d00f0037a24 */ /* 0x000fe200078e0200 */
[----:B------:R-:W-:-:S04]  /*3b40*/  IADD3 R0, P0, R6, UR16, RZ ;  /* 0x0000001006007c10 */ /* 0x000fc8000ff1e0ff */
[----:B------:R-:W-:Y:S02]  /*3b50*/  IADD3.X R3, R7, UR9, R3, P0, !PT ;  /* 0x0000000907037c10 */ /* 0x000fe400087fe403 */
[C---:B------:R-:W-:Y:S02]  /*3b60*/  LEA R6, P0, R0.reuse, c[0x0][0x1c8], 0x1 ;  /* 0x0000720000067a11 */ /* 0x040fe400078008ff */
[----:B------:R-:W-:Y:S02]  /*3b70*/  IADD3 R7, -R27, 0x10, RZ ;  /* 0x000000101b077810 */ /* 0x000fe40007ffe1ff */
[----:B------:R-:W-:Y:S02]  /*3b80*/  LEA.HI.X R5, R0, c[0x0][0x1cc], R3, 0x1, P0 ;  /* 0x0000730000057a11 */ /* 0x000fe400000f0c03 */
[----:B------:R-:W1:Y:S01]  /*3b90*/  SHFL.IDX PT, R0, R6, 0x1, 0x181f ;  /* 0x00381f0006007f89 */ /* 0x000e6200000e0000 */
[----:B------:R-:W-:-:S03]  /*3ba0*/  LOP3.LUT R7, R7, 0xf, RZ, 0xc0, !PT ;  /* 0x0000000f07077812 */ /* 0x000fc600078ec0ff */
[----:B------:R-:W2:Y:S01]  /*3bb0*/  SHFL.IDX PT, R3, R5, 0x1, 0x181f ;  /* 0x00381f0005037f89 */ /* 0x000ea200000e0000 */
[----:B-1----:R-:W-:Y:S01]  /*3bc0*/  IADD3 R20, P1, P0, R7, R0, R12 ;  /* 0x0000000007147210 */ /* 0x002fe2000783e00c */
[----:B------:R-:W-:-:S03]  /*3bd0*/  IMAD.SHL.U32 R7, R123, 0x2, RZ ;  /* 0x000000027b077824 */ /* 0x000fc600078e00ff */
[----:B--2---:R-:W-:Y:S02]  /*3be0*/  IADD3.X R21, RZ, R3, R8, P1, P0 ;  /* 0x00000003ff157210 */ /* 0x004fe40000fe0408 */
[----:B------:R-:W-:Y:S01]  /*3bf0*/  IADD3 R18, P1, P0, R9, R0, R7 ;  /* 0x0000000009127210 */ /* 0x000fe2000783e007 */
[----:B------:R-:W-:-:S03]  /*3c00*/  IMAD.SHL.U32 R9, R121, 0x2, RZ ;  /* 0x0000000279097824 */ /* 0x000fc600078e00ff */
[-C--:B------:R-:W-:Y:S02]  /*3c10*/  IADD3.X R19, RZ, R3.reuse, R11, P1, P0 ;  /* 0x00000003ff137210 */ /* 0x080fe40000fe040b */
        /* <DEDUP_REMOVED lines=28> */
.L_x_1056:
[----:B-123--:R-:W-:Y:S01]  /*3de0*/  FMUL.FTZ R0, R84, c[0x0][0x320] ;  /* 0x0000c80054007a20 */ /* 0x00efe20000410000 */
[----:B------:R-:W-:Y:S01]  /*3df0*/  LEA.HI R7, R117, R119, RZ, 0x2 ;  /* 0x0000007775077211 */ /* 0x000fe200078f10ff */
[----:B------:R-:W-:Y:S01]  /*3e00*/  FMUL.FTZ R3, R92, c[0x0][0x320] ;  /* 0x0000c8005c037a20 */ /* 0x000fe20000410000 */
[----:B------:R-:W-:Y:S01]  /*3e10*/  LOP3.LUT R6, R116, 0xffffffe0, RZ, 0xc0, !PT ;  /* 0xffffffe074067812 */ /* 0x000fe200078ec0ff */
[----:B------:R1:W2:Y:S01]  /*3e20*/  MUFU.TANH R25, R0 ;  /* 0x0000000000197308 */ /* 0x0002a20000002400 */
[----:B------:R-:W-:Y:S01]  /*3e30*/  PLOP3.LUT P0, PT, PT, PT, UP2, 0x80, 0x0 ;  /* 0x000000000000781c */ /* 0x000fe20003f0f028 */
[----:B------:R-:W-:Y:S01]  /*3e40*/  UIADD3 UR21, UR8, 0x1, -UR21 ;  /* 0x0000000108157890 */ /* 0x000fe2000fffe815 */
[----:B------:R-:W0:Y:S05]  /*3e50*/  LDGDEPBAR ;  /* 0x00000000000079af */ /* 0x000e2a0000000000 */
[----:B------:R3:W4:Y:S01]  /*3e60*/  MUFU.TANH R21, R3 ;  /* 0x0000000300157308 */ /* 0x0007220000002400 */
[----:B-1----:R-:W-:-:S07]  /*3e70*/  FMUL.FTZ R0, R85, c[0x0][0x320] ;  /* 0x0000c80055007a20 */ /* 0x002fce0000410000 */
[----:B------:R1:W1:Y:S01]  /*3e80*/  MUFU.TANH R24, R0 ;  /* 0x0000000000187308 */ /* 0x0002620000002400 */
[----:B---3--:R-:W-:-:S05]  /*3e90*/  LOP3.LUT R3, R7, 0xfffffffc, RZ, 0xc0, !PT ;  /* 0xfffffffc07037812 */ /* 0x008fca00078ec0ff */
[----:B------:R-:W-:Y:S02]  /*3ea0*/  IMAD.IADD R3, R119, 0x1, -R3 ;  /* 0x0000000177037824 */ /* 0x000fe400078e0a03 */
[----:B-1----:R-:W-:-:S04]  /*3eb0*/  FMUL.FTZ R0, R36, c[0x0][0x320] ;  /* 0x0000c80024007a20 */ /* 0x002fc80000410000 */
[----:B------:R1:W3:Y:S02]  /*3ec0*/  MUFU.TANH R23, R0 ;  /* 0x0000000000177308 */ /* 0x0002e40000002400 */
[----:B-1----:R-:W-:-:S06]  /*3ed0*/  FMUL.FTZ R0, R37, c[0x0][0x320] ;  /* 0x0000c80025007a20 */ /* 0x002fcc0000410000 */
[----:B------:R1:W1:Y:S02]  /*3ee0*/  MUFU.TANH R22, R0 ;  /* 0x0000000000167308 */ /* 0x0002640000002400 */
[----:B-1----:R-:W-:-:S04]  /*3ef0*/  SHF.R.S32.HI R0, RZ, 0x1f, R115 ;  /* 0x0000001fff007819 */ /* 0x002fc80000011473 */
[-C--:B------:R-:W-:Y:S01]  /*3f00*/  LEA.HI R5, R0, R115.reuse, RZ, 0x3 ;  /* 0x0000007300057211 */ /* 0x080fe200078f18ff */
[----:B------:R-:W-:Y:S02]  /*3f10*/  IMAD.IADD R0, R119, 0x1, -R6 ;  /* 0x0000000177007824 */ /* 0x000fe400078e0a06 */
[----:B------:R-:W-:Y:S01]  /*3f20*/  FMUL.FTZ R6, R93, c[0x0][0x320] ;  /* 0x0000c8005d067a20 */ /* 0x000fe20000410000 */
[----:B------:R-:W-:Y:S02]  /*3f30*/  LOP3.LUT R5, R5, 0xffffff8, RZ, 0xc0, !PT ;  /* 0x0ffffff805057812 */ /* 0x000fe400078ec0ff */
[----:B------:R-:W-:Y:S01]  /*3f40*/  SHF.R.S32.HI R7, RZ, 0x1f, R0 ;  /* 0x0000001fff077819 */ /* 0x000fe20000011400 */
[----:B------:R1:W1:Y:S01]  /*3f50*/  MUFU.TANH R20, R6 ;  /* 0x0000000600147308 */ /* 0x0002620000002400 */
[----:B------:R-:W-:Y:S02]  /*3f60*/  IADD3 R9, -R5, R115, RZ ;  /* 0x0000007305097210 */ /* 0x000fe40007ffe1ff */
[----:B------:R-:W-:Y:S01]  /*3f70*/  LEA.HI R5, R7, R0, RZ, 0x2 ;  /* 0x0000000007057211 */ /* 0x000fe200078f10ff */
[----:B------:R-:W-:-:S03]  /*3f80*/  FMUL.FTZ R7, R88, c[0x0][0x320] ;  /* 0x0000c80058077a20 */ /* 0x000fc60000410000 */
[----:B------:R-:W-:Y:S01]  /*3f90*/  LEA.HI.SX32 R8, R5, UR26, 0x1e ;  /* 0x0000001a05087c11 */ /* 0x000fe2000f8ff2ff */
[----:B------:R5:W2:Y:S04]  /*3fa0*/  MUFU.TANH R19, R7 ;  /* 0x0000000700137308 */ /* 0x000aa80000002400 */
[----:B------:R-:W-:Y:S01]  /*3fb0*/  IMAD R8, R9, 0x10, R8 ;  /* 0x0000001009087824 */ /* 0x000fe200078e0208 */
[----:B-1----:R-:W-:-:S04]  /*3fc0*/  LEA.HI R6, R3, R3, RZ, 0x1 ;  /* 0x0000000303067211 */ /* 0x002fc800078f08ff */
[----:B------:R-:W-:-:S05]  /*3fd0*/  LOP3.LUT R6, R6, 0x1ffffffe, RZ, 0xc0, !PT ;  /* 0x1ffffffe06067812 */ /* 0x000fca00078ec0ff */
[----:B------:R-:W-:Y:S02]  /*3fe0*/  IMAD.IADD R6, R3, 0x1, -R6 ;  /* 0x0000000103067824 */ /* 0x000fe400078e0a06 */
[----:B------:R-:W-:-:S03]  /*3ff0*/  FMUL.FTZ R3, R89, c[0x0][0x320] ;  /* 0x0000c80059037a20 */ /* 0x000fc60000410000 */
[----:B------:R-:W-:Y:S01]  /*4000*/  LEA R10, R6, R8, 0x3 ;  /* 0x00000008060a7211 */ /* 0x000fe200078e18ff */
[----:B------:R1:W1:Y:S04]  /*4010*/  MUFU.TANH R18, R3 ;  /* 0x0000000300127308 */ /* 0x0002680000002400 */
[----:B------:R-:W-:Y:S01]  /*4020*/  @P0 IMAD.HI.U32 R6, R10, c[0x0][0x2c8], RZ ;  /* 0x0000b2000a060a27 */ /* 0x000fe200078e00ff */
[----:B------:R-:W-:Y:S01]  /*4030*/  PLOP3.LUT P0, PT, PT, PT, UP2, 0x80, 0x0 ;  /* 0x000000000000781c */ /* 0x000fe20003f0f028 */
[----:B------:R2:W-:Y:S02]  /*4040*/  STL [R1+0xc], R10 ;  /* 0x00000c0a01007387 */ /* 0x0005e40000100800 */
[----:B-----5:R-:W-:Y:S02]  /*4050*/  IMAD.MOV.U32 R7, RZ, RZ, R10 ;  /* 0x000000ffff077224 */ /* 0x020fe400078e000a */
[----:B-1----:R-:W-:-:S08]  /*4060*/  FMUL.FTZ R3, R32, c[0x0][0x320] ;  /* 0x0000c80020037a20 */ /* 0x002fd00000410000 */
[----:B------:R-:W-:Y:S01]  /*4070*/  @P0 SHF.R.U32.HI R7, RZ, c[0x0][0x2cc], R6 ;  /* 0x0000b300ff070a19 */ /* 0x000fe20000011606 */
[----:B------:R1:W1:Y:S01]  /*4080*/  MUFU.TANH R17, R3 ;  /* 0x0000000300117308 */ /* 0x0002620000002400 */
[----:B------:R-:W-:-:S03]  /*4090*/  PLOP3.LUT P0, PT, PT, PT, UP1, 0x40, 0x0 ;  /* 0x000000000000781c */ /* 0x000fc60003f0e818 */
[----:B------:R-:W5:Y:S01]  /*40a0*/  SHFL.IDX PT, R6, R7, RZ, 0x1c1f ;  /* 0x001c1fff07067589 */ /* 0x000f6200000e0000 */
[----:B-1----:R-:W-:-:S04]  /*40b0*/  FMUL.FTZ R3, R33, c[0x0][0x320] ;  /* 0x0000c80021037a20 */ /* 0x002fc80000410000 */
[----:B------:R1:W1:Y:S02]  /*40c0*/  MUFU.TANH R16, R3 ;  /* 0x0000000300107308 */ /* 0x0002640000002400 */
[----:B-1----:R-:W-:-:S06]  /*40d0*/  FMUL.FTZ R3, R48, c[0x0][0x320] ;  /* 0x0000c80030037a20 */ /* 0x002fcc0000410000 */
[----:B------:R1:W1:Y:S02]  /*40e0*/  MUFU.TANH R15, R3 ;  /* 0x00000003000f7308 */ /* 0x0002640000002400 */
[----:B-1----:R-:W-:-:S06]  /*40f0*/  FMUL.FTZ R3, R49, c[0x0][0x320] ;  /* 0x0000c80031037a20 */ /* 0x002fcc0000410000 */
[----:B------:R1:W1:Y:S02]  /*4100*/  MUFU.TANH R14, R3 ;  /* 0x00000003000e7308 */ /* 0x0002640000002400 */
[----:B-1----:R-:W-:Y:S01]  /*4110*/  LOP3.LUT R3, R5, 0x7ffffffc, RZ, 0xc0, !PT ;  /* 0x7ffffffc05037812 */ /* 0x002fe200078ec0ff */
[----:B------:R-:W-:-:S04]  /*4120*/  FMUL.FTZ R5, R41, c[0x0][0x320] ;  /* 0x0000c80029057a20 */ /* 0x000fc80000410000 */
[----:B------:R-:W-:Y:S01]  /*4130*/  IMAD.IADD R0, R0, 0x1, -R3 ;  /* 0x0000000100007824 */ /* 0x000fe200078e0a03 */
[----:B------:R1:W1:Y:S01]  /*4140*/  MUFU.TANH R13, R5 ;  /* 0x00000005000d7308 */ /* 0x0002620000002400 */
[----:B------:R-:W-:Y:S02]  /*4150*/  FMUL.FTZ R3, R40, c[0x0][0x320] ;  /* 0x0000c80028037a20 */ /* 0x000fe40000410000 */
[----:B------:R-:W-:-:S05]  /*4160*/  IMAD.SHL.U32 R32, R0, 0x2, RZ ;  /* 0x0000000200207824 */ /* 0x000fca00078e00ff */
[----:B------:R3:W-:Y:S01]  /*4170*/  STL [R1+0x8], R32 ;  /* 0x0000082001007387 */ /* 0x0007e20000100800 */
[----:B--2---:R-:W-:Y:S01]  /*4180*/  IADD3 R10, -R32, UR8, -R112 ;  /* 0x00000008200a7c10 */ /* 0x004fe2000fffe970 */
[----:B------:R2:W2:Y:S01]  /*4190*/  MUFU.TANH R12, R3 ;  /* 0x00000003000c7308 */ /* 0x0004a20000002400 */
[----:B-1----:R-:W-:Y:S01]  /*41a0*/  MOV R5, UR21 ;  /* 0x0000001500057c02 */ /* 0x002fe20008000f00 */
[----:B------:R-:W-:Y:S02]  /*41b0*/  ULDC UR21, c[0x0][0x324] ;  /* 0x0000c90000157ab9 */ /* 0x000fe40000000800 */
[----:B------:R-:W-:Y:S01]  /*41c0*/  ULOP3.LUT UR21, URZ, UR21, URZ, 0x33, !UPT ;  /* 0x000000153f157292 */ /* 0x000fe2000f8e333f */
[----:B------:R-:W-:-:S04]  /*41d0*/  IADD3 R0, R5, -UR12, -R32 ;  /* 0x8000000c05007c10 */ /* 0x000fc8000fffe820 */
[C---:B------:R-:W-:Y:S02]  /*41e0*/  IADD3 R9, R0.reuse, c[0x0][0x328], RZ ;  /* 0x0000ca0000097a10 */ /* 0x040fe40007ffe0ff */
[----:B------:R-:W-:Y:S01]  /*41f0*/  IADD3 R11, R0, UR21, RZ ;  /* 0x00000015000b7c10 */ /* 0x000fe2000fffe0ff */
[----:B------:R-:W-:Y:S01]  /*4200*/  IMAD.IADD R0, R113, 0x1, R114 ;  /* 0x0000000171007824 */ /* 0x000fe200078e0272 */
[-C--:B-----5:R-:W-:Y:S02]  /*4210*/  IADD3 R5, R9, R6.reuse, RZ ;  /* 0x0000000609057210 */ /* 0x0a0fe40007ffe0ff */
[----:B--2---:R-:W-:Y:S02]  /*4220*/  IADD3 R3, R11, R6, RZ ;  /* 0x000000060b037210 */ /* 0x004fe40007ffe0ff */
[----:B------:R-:W-:Y:S01]  /*4230*/  IMNMX R5, R5, R10, PT ;  /* 0x0000000a05057217 */ /* 0x000fe20003800200 */
        /* <DEDUP_REMOVED lines=13> */
.L_x_1059:
[----:B------:R-:W-:-:S04]  /*4310*/  MOV R8, 0x1 ;  /* 0x0000000100087802 */ /* 0x000fc80000000f00 */
[----:B------:R-:W-:-:S13]  /*4320*/  ISETP.NE.AND P0, PT, R8, c[0x0][0x32c], PT ;  /* 0x0000cb0008007a0c */ /* 0x000fda0003f05270 */
[----:B------:R-:W-:-:S05]  /*4330*/  @P0 IMAD.HI.U32 R8, R6, c[0x0][0x330], RZ ;  /* 0x0000cc0006080a27 */ /* 0x000fca00078e00ff */
[----:B------:R-:W-:Y:S02]  /*4340*/  @P0 SHF.R.U32.HI R6, RZ, c[0x0][0x334], R8 ;  /* 0x0000cd00ff060a19 */ /* 0x000fe40000011608 */
.L_x_1060:
[----:B------:R-:W-:Y:S05]  /*4350*/  BSYNC B0 ;  /* 0x0000000000007941 */ /* 0x000fea0003800000 */
.L_x_1058:
[----:B------:R-:W-:-:S04]  /*4360*/  IMAD R6, R6, c[0x0][0x32c], -R112 ;  /* 0x0000cb0006067a24 */ /* 0x000fc800078e0a70 */
[----:B------:R-:W-:-:S05]  /*4370*/  IMAD.IADD R6, R6, 0x1, -R32 ;  /* 0x0000000106067824 */ /* 0x000fca00078e0a20 */
[----:B------:R-:W-:Y:S02]  /*4380*/  IADD3 R8, R6, c[0x0][0x32c], RZ ;  /* 0x0000cb0006087a10 */ /* 0x000fe40007ffe0ff */
[----:B------:R-:W-:Y:S02]  /*4390*/  IMNMX R3, R3, R6, !PT ;  /* 0x0000000603037217 */ /* 0x000fe40007800200 */
[----:B------:R-:W-:Y:S02]  /*43a0*/  IMNMX R5, R5, R8, PT ;  /* 0x0000000805057217 */ /* 0x000fe40003800200 */
.L_x_1057:
[----:B---34-:R-:W-:Y:S01]  /*43b0*/  ISETP.LT.AND P1, PT, RZ, UR22, PT ;  /* 0x00000016ff007c0c */ /* 0x018fe2000bf21270 */
[----:B------:R-:W1:Y:S03]  /*43c0*/  SHFL.IDX PT, R6, R7, 0x1, 0x1c1f ;  /* 0x003c1f0007067f89 */ /* 0x000e6600000e0000 */
        /* <DEDUP_REMOVED lines=46> */
[----:B------:R-:W-:-:S03]  /*46b0*/  FMUL.FTZ R3, R95, c[0x0][0x320] ;  /* 0x0000c8005f037a20 */ /* 0x000fc60000410000 */
[----:B------:R-:W-:Y:S01]  /*46c0*/  ISETP.LT.OR P0, PT, R5, 0x3a, P0 ;  /* 0x0000003a0500780c */ /* 0x000fe20000701670 */
[----:B------:R2:W3:Y:S03]  /*46d0*/  MUFU.TANH R25, R3 ;  /* 0x0000000300197308 */ /* 0x0004e60000002400 */
[----:B------:R-:W-:Y:S02]  /*46e0*/  FSEL R5, R14, -INF , !P0 ;  /* 0xff8000000e057808 */ /* 0x000fe40004000000 */
[----:B------:R-:W-:-:S03]  /*46f0*/  PLOP3.LUT P0, PT, PT, PT, UP1, 0x40, 0x0 ;  /* 0x000000000000781c */ /* 0x000fc60003f0e818 */
[----:B------:R1:W-:Y:S01]  /*4700*/  STL [R1+0x10], R5 ;  /* 0x0000100501007387 */ /* 0x0003e20000100800 */
[----:B--2---:R-:W-:-:S04]  /*4710*/  FMUL.FTZ R3, R42, c[0x0][0x320] ;  /* 0x0000c8002a037a20 */ /* 0x004fc80000410000 */
[----:B------:R2:W4:Y:S01]  /*4720*/  MUFU.TANH R23, R3 ;  /* 0x0000000300177308 */ /* 0x0005220000002400 */
[----:B-1----:R-:W-:Y:S02]  /*4730*/  IMAD.IADD R5, R9, 0x1, R6 ;  /* 0x0000000109057824 */ /* 0x002fe400078e0206 */
[----:B--2---:R-:W-:-:S03]  /*4740*/  FMUL.FTZ R3, R43, c[0x0][0x320] ;  /* 0x0000c8002b037a20 */ /* 0x004fc60000410000 */
        /* <DEDUP_REMOVED lines=40> */
.L_x_1063:
[----:B------:R-:W-:-:S04]  /*49d0*/  MOV R7, 0x1 ;  /* 0x0000000100077802 */ /* 0x000fc80000000f00 */
[----:B------:R-:W-:-:S13]  /*49e0*/  ISETP.NE.AND P0, PT, R7, c[0x0][0x32c], PT ;  /* 0x0000cb0007007a0c */ /* 0x000fda0003f05270 */
[----:B------:R-:W-:-:S05]  /*49f0*/  @P0 IMAD.HI.U32 R7, R6, c[0x0][0x330], RZ ;  /* 0x0000cc0006070a27 */ /* 0x000fca00078e00ff */
[----:B------:R-:W-:Y:S02]  /*4a00*/  @P0 SHF.R.U32.HI R6, RZ, c[0x0][0x334], R7 ;  /* 0x0000cd00ff060a19 */ /* 0x000fe40000011607 */
.L_x_1064:
[----:B------:R-:W-:Y:S05]  /*4a10*/  BSYNC B0 ;  /* 0x0000000000007941 */ /* 0x000fea0003800000 */
.L_x_1062:
[----:B------:R-:W-:-:S04]  /*4a20*/  IMAD R6, R6, c[0x0][0x32c], -R112 ;  /* 0x0000cb0006067a24 */ /* 0x000fc800078e0a70 */
[----:B------:R-:W-:-:S05]  /*4a30*/  IMAD.IADD R6, R6, 0x1, -R32 ;  /* 0x0000000106067824 */ /* 0x000fca00078e0a20 */
[----:B------:R-:W-:Y:S02]  /*4a40*/  IADD3 R7, R6, c[0x0][0x32c], RZ ;  /* 0x0000cb0006077a10 */ /* 0x000fe40007ffe0ff */
[----:B------:R-:W-:Y:S02]  /*4a50*/  IMNMX R3, R3, R6, !PT ;  /* 0x0000000603037217 */ /* 0x000fe40007800200 */
[----:B------:R-:W-:Y:S02]  /*4a60*/  IMNMX R5, R5, R7, PT ;  /* 0x0000000705057217 */ /* 0x000fe40003800200 */
.L_x_1061:
[----:B--234-:R-:W-:Y:S01]  /*4a70*/  STL [R1+0x30], R219 ;  /* 0x000030db01007387 */ /* 0x01cfe20000100800 */
[----:B------:R-:W-:Y:S02]  /*4a80*/  ISETP.GT.AND P0, PT, R3, 0x1, P1 ;  /* 0x000000010300780c */ /* 0x000fe40000f04270 */
[----:B------:R-:W-:Y:S01]  /*4a90*/  FMNMX.FTZ R132, R26, R27, !PT ;  /* 0x0000001b1a847209 */ /* 0x000fe20007810000 */
[----:B------:R1:W-:Y:S01]  /*4aa0*/  STL [R1+0x2c], R218 ;  /* 0x00002cda01007387 */ /* 0x0003e20000100800 */
[----:B------:R-:W-:Y:S01]  /*4ab0*/  IMAD.SHL.U32 R213, R0, 0x2, RZ ;  /* 0x0000000200d57824 */ /* 0x000fe200078e00ff */
[----:B------:R-:W-:-:S02]  /*4ac0*/  @UP2 USHF.L.U32 UR27, UR27, 0x7, URZ ;  /* 0x000000071b1b2899 */ /* 0x000fc4000800063f */
[----:B------:R-:W-:Y:S01]  /*4ad0*/  ULDC.64 UR4, c[0x0][0x2c8] ;  /* 0x0000b20000047ab9 */ /* 0x000fe20000000a00 */
        /* <DEDUP_REMOVED lines=9> */
[----:B------:R-:W-:-:S02]  /*4b70*/  FMNMX.FTZ R132, R29, R132, !PT ;  /* 0x000000841d847209 */ /* 0x000fc40007810000 */
[----:B------:R-:W-:Y:S01]  /*4b80*/  ISETP.LT.OR P0, PT, R5, 0x9, P0 ;  /* 0x000000090500780c */ /* 0x000fe20000701670 */
[----:B------:R-:W-:Y:S01]  /*4b90*/  LDSM.16.MT88.4 R40, [R213+0x100] ;  /* 0x00010000d528783b */ /* 0x000fe20000004200 */
[----:B------:R-:W-:Y:S02]  /*4ba0*/  FMNMX.FTZ R132, R72, R132, !PT ;  /* 0x0000008448847209 */ /* 0x000fe40007810000 */
[----:B------:R-:W-:Y:S01]  /*4bb0*/  FSEL R15, R15, -INF , !P0 ;  /* 0xff8000000f0f7808 */ /* 0x000fe20004000000 */
[----:B------:R-:W-:Y:S01]  /*4bc0*/  LDSM.16.MT88.4 R36, [R215+0x2100] ;  /* 0x00210000d724783b */ /* 0x000fe20000004200 */
[----:B------:R-:W-:Y:S02]  /*4bd0*/  ISETP.GT.AND P0, PT, R3, 0x9, P1 ;  /* 0x000000090300780c */ /* 0x000fe40000f04270 */
[----:B------:R-:W-:Y:S01]  /*4be0*/  FMNMX.FTZ R132, R74, R132, !PT ;  /* 0x000000844a847209 */ /* 0x000fe20007810000 */
[----:B------:R-:W-:Y:S01]  /*4bf0*/  LDSM.16.MT88.4 R52, [R213+0x4100] ;  /* 0x00410000d534783b */ /* 0x000fe20000004200 */
[----:B------:R-:W-:-:S02]  /*4c00*/  ISETP.LT.OR P0, PT, R5, 0xa, P0 ;  /* 0x0000000a0500780c */ /* 0x000fc40000701670 */
[----:B------:R-:W-:Y:S01]  /*4c10*/  FMNMX.FTZ R132, R73, R132, !PT ;  /* 0x0000008449847209 */ /* 0x000fe20007810000 */
[----:B------:R-:W-:Y:S01]  /*4c20*/  LDSM.16.MT88.4 R48, [R214+0x4100] ;  /* 0x00410000d630783b */ /* 0x000fe20000004200 */
[----:B------:R-:W-:Y:S02]  /*4c30*/  FSEL R24, R14, -INF , !P0 ;  /* 0xff8000000e187808 */ /* 0x000fe40004000000 */
[----:B------:R-:W-:Y:S02]  /*4c40*/  ISETP.GT.AND P0, PT, R3, 0x10, P1 ;  /* 0x000000100300780c */ /* 0x000fe40000f04270 */
[----:B------:R-:W-:Y:S02]  /*4c50*/  FMNMX.FTZ R132, R75, R132, !PT ;  /* 0x000000844b847209 */ /* 0x000fe40007810000 */
[----:B------:R-:W-:Y:S02]  /*4c60*/  ISETP.LT.OR P0, PT, R5, 0x11, P0 ;  /* 0x000000110500780c */ /* 0x000fe40000701670 */
[----:B------:R-:W-:-:S02]  /*4c70*/  FMNMX.FTZ R132, R165, R132, !PT ;  /* 0x00000084a5847209 */ /* 0x000fc40007810000 */
[----:B------:R-:W-:Y:S02]  /*4c80*/  FSEL R57, R18, -INF , !P0 ;  /* 0xff80000012397808 */ /* 0x000fe40004000000 */
[----:B------:R-:W-:Y:S02]  /*4c90*/  ISETP.GT.AND P0, PT, R3, 0x11, P1 ;  /* 0x000000110300780c */ /* 0x000fe40000f04270 */
[----:B------:R-:W-:Y:S02]  /*4ca0*/  FMNMX.FTZ R132, R166, R132, !PT ;  /* 0x00000084a6847209 */ /* 0x000fe40007810000 */
[----:B------:R-:W-:Y:S02]  /*4cb0*/  ISETP.LT.OR P0, PT, R5, 0x12, P0 ;  /* 0x000000120500780c */ /* 0x000fe40000701670 */
[----:B------:R-:W-:Y:S02]  /*4cc0*/  FMNMX.FTZ R132, R167, R132, !PT ;  /* 0x00000084a7847209 */ /* 0x000fe40007810000 */
        /* <DEDUP_REMOVED lines=12> */
[----:B------:R-:W-:-:S02]  /*4d90*/  LEA R216, R2, R213, 0x1 ;  /* 0x000000d502d87211 */ /* 0x000fc400078e08ff */
        /* <DEDUP_REMOVED lines=56> */
[----:B------:R2:W3:Y:S01]  /*5120*/  MUFU.EX2 R32, R5 ;  /* 0x0000000500207308 */ /* 0x0004e20000000800 */
[----:B-1----:R-:W-:-:S04]  /*5130*/  FMNMX.FTZ R3, R6, R3, !PT ;  /* 0x0000000306037209 */ /* 0x002fc80007810000 */
[C---:B------:R-:W-:Y:S01]  /*5140*/  FSETP.NEU.FTZ.AND P0, PT, R3.reuse, -INF , PT ;  /* 0xff8000000300780b */ /* 0x040fe20003f1d000 */
[----:B------:R-:W-:Y:S02]  /*5150*/  FMUL.FTZ R8, R3, c[0x0][0x2d0] ;  /* 0x0000b40003087a20 */ /* 0x000fe40000410000 */
[----:B--2---:R-:W-:-:S03]  /*5160*/  FFMA.FTZ R5, R27, c[0x0][0x2d0], -R9 ;  /* 0x0000b4001b057a23 */ /* 0x004fc60000010809 */
[----:B------:R-:W-:Y:S01]  /*5170*/  FSEL R8, R8, RZ, P0 ;  /* 0x000000ff08087208 */ /* 0x000fe20000000000 */
[----:B---3--:R-:W-:Y:S01]  /*5180*/  IMAD.MOV.U32 R2, RZ, RZ, R32 ;  /* 0x000000ffff027224 */ /* 0x008fe200078e0020 */
[----:B------:R1:W2:Y:S01]  /*5190*/  MUFU.EX2 R171, R5 ;  /* 0x0000000500ab7308 */ /* 0x0002a20000000800 */
[----:B------:R-:W-:Y:S02]  /*51a0*/  LDSM.16.MT88.4 R32, [R213+0x2100] ;  /* 0x00210000d520783b */ /* 0x000fe40000004200 */
[----:B------:R-:W-:Y:S02]  /*51b0*/  FFMA.FTZ R0, R11, c[0x0][0x2d0], -R8 ;  /* 0x0000b4000b007a23 */ /* 0x000fe40000010808 */
[----:B-1----:R-:W-:Y:S01]  /*51c0*/  FFMA.FTZ R5, R28, c[0x0][0x2d0], -R9 ;  /* 0x0000b4001c057a23 */ /* 0x002fe20000010809 */
[----:B--2---:R-:W-:-:S03]  /*51d0*/  F2FP.PACK_AB R4, R171, R2 ;  /* 0x00000002ab04723e */ /* 0x004fc600000000ff */
[----:B------:R1:W-:Y:S02]  /*51e0*/  MUFU.EX2 R212, R5 ;  /* 0x0000000500d47308 */ /* 0x0003e40000000800 */
[----:B-1----:R-:W-:Y:S02]  /*51f0*/  FFMA.FTZ R5, R29, c[0x0][0x2d0], -R9 ;  /* 0x0000b4001d057a23 */ /* 0x002fe40000010809 */
[----:B------:R-:W-:Y:S04]  /*5200*/  LDSM.16.MT88.4 R28, [R214+0x2100] ;  /* 0x00210000d61c783b */ /* 0x000fe80000004200 */
[----:B------:R1:W2:Y:S02]  /*5210*/  MUFU.EX2 R219, R5 ;  /* 0x0000000500db7308 */ /* 0x0002a40000000800 */
[----:B-1----:R-:W-:Y:S01]  /*5220*/  FFMA.FTZ R5, R10, c[0x0][0x2d0], -R8 ;  /* 0x0000b4000a057a23 */ /* 0x002fe20000010808 */
[----:B--2---:R-:W-:-:S05]  /*5230*/  F2FP.PACK_AB R6, R219, R212 ;  /* 0x000000d4db06723e */ /* 0x004fca00000000ff */
[----:B------:R1:W-:Y:S08]  /*5240*/  MUFU.EX2 R10, R0 ;  /* 0x00000000000a7308 */ /* 0x0003f00000000800 */
[----:B------:R-:W2:Y:S01]  /*5250*/  MUFU.EX2 R191, R5 ;  /* 0x0000000500bf7308 */ /* 0x000ea20000000800 */
[--C-:B-1----:R-:W-:Y:S02]  /*5260*/  FFMA.FTZ R0, R15, c[0x0][0x2d0], -R8.reuse ;  /* 0x0000b4000f007a23 */ /* 0x102fe40000010808 */
[----:B------:R-:W1:Y:S05]  /*5270*/  LDSM.16.MT88.4 R12, [R215+0x100] ;  /* 0x00010000d70c783b */ /* 0x000e6a0000004200 */
[----:B------:R3:W-:Y:S01]  /*5280*/  MUFU.EX2 R183, R0 ;  /* 0x0000000000b77308 */ /* 0x0007e20000000800 */
[----:B--2---:R-:W-:Y:S01]  /*5290*/  F2FP.PACK_AB R5, R10, R191 ;  /* 0x000000bf0a05723e */ /* 0x004fe200000000ff */
[----:B---3--:R-:W-:-:S02]  /*52a0*/  FFMA.FTZ R0, R24, c[0x0][0x2d0], -R8 ;  /* 0x0000b40018007a23 */ /* 0x008fc40000010808 */
[----:B------:R-:W2:Y:S04]  /*52b0*/  LDSM.16.MT88.4 R24, [R216+0x2100] ;  /* 0x00210000d818783b */ /* 0x000ea80000004200 */
[----:B------:R-:W3:Y:S02]  /*52c0*/  MUFU.EX2 R179, R0 ;  /* 0x0000000000b37308 */ /* 0x000ee40000000800 */
[----:B---3--:R-:W-:Y:S01]  /*52d0*/  F2FP.PACK_AB R7, R179, R183 ;  /* 0x000000b7b307723e */ /* 0x008fe200000000ff */
[----:B------:R-:W-:-:S05]  /*52e0*/  FFMA.FTZ R0, R72, c[0x0][0x2d0], -R9 ;  /* 0x0000b40048007a23 */ /* 0x000fca0000010809 */
[----:B------:R3:W-:Y:S01]  /*52f0*/  MUFU.EX2 R217, R0 ;  /* 0x0000000000d97308 */ /* 0x0007e20000000800 */
[C---:B-1----:R-:W-:Y:S08]  /*5300*/  HMMA.16816.F32 R100, R4.reuse, R12, RZ ;  /* 0x0000000c0464723c */ /* 0x042ff000000018ff */
[----:B------:R-:W-:Y:S01]  /*5310*/  HMMA.16816.F32 R80, R4, R14, RZ ;  /* 0x0000000e0450723c */ /* 0x000fe200000018ff */
[----:B------:R-:W1:Y:S01]  /*5320*/  LDSM.16.MT88.4 R12, [R215+0x4100] ;  /* 0x00410000d70c783b */ /* 0x000e620000004200 */
[----:B---3--:R-:W-:-:S06]  /*5330*/  FFMA.FTZ R0, R74, c[0x0][0x2d0], -R9 ;  /* 0x0000b4004a007a23 */ /* 0x008fcc0000010809 */
[C---:B------:R-:W-:Y:S01]  /*5340*/  HMMA.16816.F32 R108, R4.reuse, R20, RZ ;  /* 0x00000014046c723c */ /* 0x040fe200000018ff */
[----:B------:R3:W4:Y:S07]  /*5350*/  MUFU.EX2 R168, R0 ;  /* 0x0000000000a87308 */ /* 0x00072e0000000800 */
[C---:B------:R-:W-:Y:S01]  /*5360*/  HMMA.16816.F32 R84, R4.reuse, R22, RZ ;  /* 0x000000160454723c */ /* 0x040fe200000018ff */
[----:B------:R-:W-:Y:S07]  /*5370*/  LDSM.16.MT88.4 R20, [R216+0x6100] ;  /* 0x00610000d814783b */ /* 0x000fee0000004200 */
[----:B------:R-:W-:Y:S01]  /*5380*/  HMMA.16816.F32 R104, R4, R16, RZ ;  /* 0x000000100468723c */ /* 0x000fe200000018ff */
[----:B---3--:R-:W-:-:S04]  /*5390*/  FFMA.FTZ R0, R73, c[0x0][0x2d0], -R9 ;  /* 0x0000b40049007a23 */ /* 0x008fc80000010809 */
[----:B------:R3:W-:Y:S03]  /*53a0*/  MUFU.EX2 R170, R0 ;  /* 0x0000000000aa7308 */ /* 0x0007e60000000800 */
[C---:B------:R-:W-:Y:S01]  /*53b0*/  HMMA.16816.F32 R120, R4.reuse, R18, RZ ;  /* 0x000000120478723c */ /* 0x040fe200000018ff */
[----:B------:R-:W4:Y:S07]  /*53c0*/  LDSM.16.MT88.4 R16, [R213+0x6100] ;  /* 0x00610000d510783b */ /* 0x000f2e0000004200 */
[----:B--2---:R-:W-:Y:S01]  /*53d0*/  HMMA.16816.F32 R96, R4, R24, RZ ;  /* 0x000000180460723c */ /* 0x004fe200000018ff */
[----:B---3--:R-:W-:-:S07]  /*53e0*/  FFMA.FTZ R0, R75, c[0x0][0x2d0], -R9 ;  /* 0x0000b4004b007a23 */ /* 0x008fce0000010809 */
[C---:B------:R-:W-:Y:S01]  /*53f0*/  HMMA.16816.F32 R64, R4.reuse, R26, RZ ;  /* 0x0000001a0440723c */ /* 0x040fe200000018ff */
[----:B------:R-:W2:Y:S01]  /*5400*/  LDSM.16.MT88.4 R24, [R214+0x6100] ;  /* 0x00610000d618783b */ /* 0x000ea20000004200 */
[----:B------:R3:W2:Y:S06]  /*5410*/  MUFU.EX2 R181, R0 ;  /* 0x0000000000b57308 */ /* 0x0006ac0000000800 */
[C---:B-1----:R-:W-:Y:S08]  /*5420*/  HMMA.16816.F32 R140, R4.reuse, R12, RZ ;  /* 0x0000000c048c723c */ /* 0x042ff000000018ff */
[----:B------:R-:W-:Y:S01]  /*5430*/  HMMA.16816.F32 R136, R4, R14, RZ ;  /* 0x0000000e0488723c */ /* 0x000fe200000018ff */
[----:B------:R-:W1:Y:S01]  /*5440*/  LDSM.16.MT88.4 R12, [R215+0x6100] ;  /* 0x00610000d70c783b */ /* 0x000e620000004200 */
[----:B---3--:R-:W-:-:S04]  /*5450*/  FFMA.FTZ R0, R57, c[0x0][0x2d0], -R8 ;  /* 0x0000b40039007a23 */ /* 0x008fc80000010808 */
[----:B------:R3:W-:Y:S02]  /*5460*/  MUFU.EX2 R11, R0 ;  /* 0x00000000000b7308 */ /* 0x0007e40000000800 */
[C---:B------:R-:W-:Y:S08]  /*5470*/  HMMA.16816.F32 R60, R4.reuse, R32, RZ ;  /* 0x00000020043c723c */ /* 0x040ff000000018ff */
[----:B------:R-:W-:Y:S01]  /*5480*/  HMMA.16816.F32 R76, R4, R34, RZ ;  /* 0x00000022044c723c */ /* 0x000fe200000018ff */
[----:B------:R-:W1:Y:S01]  /*5490*/  LDSM.16.MT88.4 R32, [R213+0x900] ;  /* 0x00090000d520783b */ /* 0x000e620000004200 */
[----:B---3--:R-:W-:-:S06]  /*54a0*/  FFMA.FTZ R0, R56, c[0x0][0x2d0], -R8 ;  /* 0x0000b40038007a23 */ /* 0x008fcc0000010808 */
[C---:B------:R-:W-:Y:S01]  /*54b0*/  HMMA.16816.F32 R112, R4.reuse, R40, RZ ;  /* 0x000000280470723c */ /* 0x040fe200000018ff */
[----:B------:R3:W1:Y:S07]  /*54c0*/  MUFU.EX2 R180, R0 ;  /* 0x0000000000b47308 */ /* 0x00066e0000000800 */
[C---:B------:R-:W-:Y:S08]  /*54d0*/  HMMA.16816.F32 R92, R4.reuse, R36, RZ ;  /* 0x00000024045c723c */ /* 0x040ff000000018ff */
[----:B------:R-:W-:Y:S01]  /*54e0*/  HMMA.16816.F32 R116, R4, R38, RZ ;  /* 0x000000260474723c */ /* 0x000fe200000018ff */
[----:B---3--:R-:W-:-:S04]  /*54f0*/  FFMA.FTZ R0, R58, c[0x0][0x2d0], -R8 ;  /* 0x0000b4003a007a23 */ /* 0x008fc80000010808 */
[----:B------:R3:W-:Y:S03]  /*5500*/  MUFU.EX2 R182, R0 ;  /* 0x0000000000b67308 */ /* 0x0007e60000000800 */
[C---:B------:R-:W-:Y:S08]  /*5510*/  HMMA.16816.F32 R124, R4.reuse, R42, RZ ;  /* 0x0000002a047c723c */ /* 0x040ff000000018ff */
[----:B------:R-:W-:Y:S01]  /*5520*/  HMMA.16816.F32 R88, R4, R52, RZ ;  /* 0x000000340458723c */ /* 0x000fe200000018ff */
[----:B---3--:R-:W-:-:S07]  /*5530*/  FFMA.FTZ R0, R59, c[0x0][0x2d0], -R8 ;  /* 0x0000b4003b007a23 */ /* 0x008fce0000010808 */
[C---:B------:R-:W-:Y:S01]  /*5540*/  HMMA.16816.F32 R36, R4.reuse, R48, RZ ;  /* 0x000000300424723c */ /* 0x040fe200000018ff */
[----:B------:R-:W3:Y:S07]  /*5550*/  MUFU.EX2 R176, R0 ;  /* 0x0000000000b07308 */ /* 0x000eee0000000800 */
        /* <DEDUP_REMOVED lines=10> */
[C---:B--2---:R-:W-:Y:S08]  /*5600*/  HMMA.16816.F32 R152, R4.reuse, R24, RZ ;  /* 0x000000180498723c */ /* 0x044ff000000018ff */
[C---:B------:R-:W-:Y:S08]  /*5610*/  HMMA.16816.F32 R156, R4.reuse, R26, RZ ;  /* 0x0000001a049c723c */ /* 0x040ff000000018ff */
[C---:B------:R-:W-:Y:S08]  /*5620*/  HMMA.16816.F32 R160, R4.reuse, R20, RZ ;  /* 0x0000001404a0723c */ /* 0x040ff000000018ff */
[C---:B------:R-:W-:Y:S01]  /*5630*/  HMMA.16816.F32 R56, R4.reuse, R22, RZ ;  /* 0x000000160438723c */ /* 0x040fe200000018ff */
[----:B------:R-:W2:Y:S07]  /*5640*/  LDSM.16.MT88.4 R20, [R216+0x900] ;  /* 0x00090000d814783b */ /* 0x000eae0000004200 */
[C---:B-1----:R-:W-:Y:S08]  /*5650*/  HMMA.16816.F32 R184, R4.reuse, R12, RZ ;  /* 0x0000000c04b8723c */ /* 0x042ff000000018ff */
[----:B------:R-:W-:Y:S01]  /*5660*/  HMMA.16816.F32 R192, R4, R14, RZ ;  /* 0x0000000e04c0723c */ /* 0x000fe200000018ff */
[----:B------:R-:W1:Y:S06]  /*5670*/  LDSM.16.MT88.4 R12, [R213+0x2900] ;  /* 0x00290000d50c783b */ /* 0x000e6c0000004200 */
[----:B------:R-:W-:-:S02]  /*5680*/  F2FP.PACK_AB R4, R168, R217 ;  /* 0x000000d9a804723e */ /* 0x000fc400000000ff */
[----:B------:R-:W-:Y:S02]  /*5690*/  F2FP.PACK_AB R6, R181, R170 ;  /* 0x000000aab506723e */ /* 0x000fe400000000ff */
[----:B------:R-:W-:Y:S02]  /*56a0*/  F2FP.PACK_AB R5, R180, R11 ;  /* 0x0000000bb405723e */ /* 0x000fe400000000ff */
[----:B---3--:R-:W-:-:S07]  /*56b0*/  F2FP.PACK_AB R7, R176, R182 ;  /* 0x000000b6b007723e */ /* 0x008fce00000000ff */
        /* <DEDUP_REMOVED lines=14> */
[----:B------:R-:W3:Y:S01]  /*57a0*/  LDSM.16.MT88.4 R24, [R214+0x2900] ;  /* 0x00290000d618783b */ /* 0x000ee20000004200 */
        /* <DEDUP_REMOVED lines=9> */
[----:B--2---:R-:W-:Y:S01]  /*5840*/  HMMA.16816.F32 R104, R4, R20, R104 ;  /* 0x000000140468723c */ /* 0x004fe20000001868 */
[----:B------:R-:W-:-:S02]  /*5850*/  IMAD.MOV.U32 R83, RZ, RZ, R113 ;  /* 0x000000ffff537224 */ /* 0x000fc400078e0071 */
[----:B------:R-:W-:Y:S02]  /*5860*/  IMAD.MOV.U32 R82, RZ, RZ, R112 ;  /* 0x000000ffff527224 */ /* 0x000fe400078e0070 */
[----:B------:R-:W-:Y:S02]  /*5870*/  IMAD.MOV.U32 R85, RZ, RZ, R181 ;  /* 0x000000ffff557224 */ /* 0x000fe400078e00b5 */
[----:B------:R-:W-:Y:S01]  /*5880*/  IMAD.MOV.U32 R80, RZ, RZ, R177 ;  /* 0x000000ffff507224 */ /* 0x000fe200078e00b1 */
[C---:B------:R-:W-:Y:S01]  /*5890*/  HMMA.16816.F32 R244, R4.reuse, R22, R120 ;  /* 0x0000001604f4723c */ /* 0x040fe20000001878 */
[----:B------:R-:W2:Y:S07]  /*58a0*/  LDSM.16.MT88.4 R20, [R213+0x4900] ;  /* 0x00490000d514783b */ /* 0x000eae0000004200 */
[C---:B------:R-:W-:Y:S01]  /*58b0*/  HMMA.16816.F32 R196, R4.reuse, R16, R100 ;  /* 0x0000001004c4723c */ /* 0x040fe20000001864 */
[----:B------:R-:W2:Y:S06]  /*58c0*/  LDSM.16.MT88.4 R16, [R214+0x4900] ;  /* 0x00490000d610783b */ /* 0x000eac0000004200 */
[----:B------:R-:W-:Y:S01]  /*58d0*/  IMAD.MOV.U32 R100, RZ, RZ, R175 ;  /* 0x000000ffff647224 */ /* 0x000fe200078e00af */
[----:B-1----:R-:W-:Y:S01]  /*58e0*/  HMMA.16816.F32 R112, R4, R12, R60 ;  /* 0x0000000c0470723c */ /* 0x002fe2000000183c */
[----:B------:R-:W-:Y:S01]  /*58f0*/  MOV R102, R179 ;  /* 0x000000b300667202 */ /* 0x000fe20000000f00 */
[----:B------:R-:W-:Y:S01]  /*5900*/  IMAD.MOV.U32 R101, RZ, RZ, R178 ;  /* 0x000000ffff657224 */ /* 0x000fe200078e00b2 */
[----:B------:R-:W-:-:S04]  /*5910*/  MOV R103, R168 ;  /* 0x000000a800677202 */ /* 0x000fc80000000f00 */
[----:B------:R-:W-:Y:S01]  /*5920*/  IMAD.MOV.U32 R61, RZ, RZ, R174 ;  /* 0x000000ffff3d7224 */ /* 0x000fe200078e00ae */
[----:B------:R-:W-:Y:S01]  /*5930*/  HMMA.16816.F32 R124, R4, R14, R76 ;  /* 0x0000000e047c723c */ /* 0x000fe2000000184c */
[----:B------:R-:W1:Y:S01]  /*5940*/  LDSM.16.MT88.4 R12, [R216+0x4900] ;  /* 0x00490000d80c783b */ /* 0x000e620000004200 */
[----:B------:R-:W-:Y:S01]  /*5950*/  MOV R62, R173 ;  /* 0x000000ad003e7202 */ /* 0x000fe20000000f00 */
[----:B------:R-:W-:-:S05]  /*5960*/  IMAD.MOV.U32 R63, RZ, RZ, R172 ;  /* 0x000000ffff3f7224 */ /* 0x000fca00078e00ac */
[C---:B---3--:R-:W-:Y:S08]  /*5970*/  HMMA.16816.F32 R120, R4.reuse, R24, R40 ;  /* 0x000000180478723c */ /* 0x048ff00000001828 */
[C---:B------:R-:W-:Y:S01]  /*5980*/  HMMA.16816.F32 R208, R4.reuse, R26, R68 ;  /* 0x0000001a04d0723c */ /* 0x040fe20000001844 */
[----:B------:R-:W3:Y:S07]  /*5990*/  LDSM.16.MT88.4 R24, [R215+0x4900] ;  /* 0x00490000d718783b */ /* 0x000eee0000004200 */
[C---:B------:R-:W-:Y:S08]  /*59a0*/  HMMA.16816.F32 R96, R4.reuse, R28, R96 ;  /* 0x0000001c0460723c */ /* 0x040ff00000001860 */
[C---:B----4-:R-:W-:Y:S08]  /*59b0*/  HMMA.16816.F32 R180, R4.reuse, R32, R92 ;  /* 0x0000002004b4723c */ /* 0x050ff0000000185c */
[C---:B--2---:R-:W-:Y:S08]  /*59c0*/  HMMA.16816.F32 R172, R4.reuse, R20, R88 ;  /* 0x0000001404ac723c */ /* 0x044ff00000001858 */
[----:B------:R-:W-:Y:S01]  /*59d0*/  HMMA.16816.F32 R92, R4, R18, R48 ;  /* 0x00000012045c723c */ /* 0x000fe20000001830 */
[----:B------:R-:W-:Y:S01]  /*59e0*/  IMAD.MOV.U32 R43, RZ, RZ, R96 ;  /* 0x000000ffff2b7224 */ /* 0x000fe200078e0060 */
[----:B------:R-:W-:Y:S01]  /*59f0*/  MOV R42, R97 ;  /* 0x00000061002a7202 */ /* 0x000fe20000000f00 */
[----:B------:R-:W-:-:S02]  /*5a00*/  IMAD.MOV.U32 R41, RZ, RZ, R98 ;  /* 0x000000ffff297224 */ /* 0x000fc400078e0062 */
[----:B------:R-:W-:Y:S02]  /*5a10*/  IMAD.MOV.U32 R40, RZ, RZ, R99 ;  /* 0x000000ffff287224 */ /* 0x000fe400078e0063 */
[----:B------:R-:W-:Y:S01]  /*5a20*/  MOV R19, R75 ;  /* 0x0000004b00137202 */ /* 0x000fe20000000f00 */
[----:B-1----:R-:W-:Y:S01]  /*5a30*/  HMMA.16816.F32 R88, R4, R12, R128 ;  /* 0x0000000c0458723c */ /* 0x002fe20000001880 */
[----:B------:R-:W-:-:S06]  /*5a40*/  IMAD.MOV.U32 R18, RZ, RZ, R248 ;  /* 0x000000ffff127224 */ /* 0x000fcc00078e00f8 */
[----:B------:R-:W-:Y:S01]  /*5a50*/  IMAD.MOV.U32 R128, RZ, RZ, R74 ;  /* 0x000000ffff807224 */ /* 0x000fe200078e004a */
[----:B------:R-:W-:Y:S01]  /*5a60*/  MOV R130, R72 ;  /* 0x0000004800827202 */ /* 0x000fe20000000f00 */
[----:B------:R-:W-:Y:S01]  /*5a70*/  IMAD.MOV.U32 R129, RZ, RZ, R73 ;  /* 0x000000ffff817224 */ /* 0x000fe200078e0049 */
[C---:B------:R-:W-:Y:S01]  /*5a80*/  HMMA.16816.F32 R204, R4.reuse, R30, R64 ;  /* 0x0000001e04cc723c */ /* 0x040fe20000001840 */
[----:B------:R-:W1:Y:S07]  /*5a90*/  LDSM.16.MT88.4 R28, [R213+0x6900] ;  /* 0x00690000d51c783b */ /* 0x000e6e0000004200 */
[C---:B------:R-:W-:Y:S01]  /*5aa0*/  HMMA.16816.F32 R72, R4.reuse, R14, R44 ;  /* 0x0000000e0448723c */ /* 0x040fe2000000182c */
[----:B------:R-:W2:Y:S06]  /*5ab0*/  LDSM.16.MT88.4 R12, [R216+0x6900] ;  /* 0x00690000d80c783b */ /* 0x000eac0000004200 */
        /* <DEDUP_REMOVED lines=13> */
[----:B------:R-:W2:Y:S01]  /*5b90*/  LDSM.16.MT88.4 R20, [R214+0x6900] ;  /* 0x00690000d614783b */ /* 0x000ea20000004200 */
[----:B------:R-:W-:Y:S01]  /*5ba0*/  MOV R16, R82 ;  /* 0x0000005200107202 */ /* 0x000fe20000000f00 */
[----:B------:R-:W-:Y:S01]  /*5bb0*/  IMAD.MOV.U32 R17, RZ, RZ, R83 ;  /* 0x000000ffff117224 */ /* 0x000fe200078e0053 */
[----:B------:R-:W-:Y:S01]  /*5bc0*/  MOV R39, R63 ;  /* 0x0000003f00277202 */ /* 0x000fe20000000f00 */
[----:B----4-:R-:W-:Y:S02]  /*5bd0*/  FFMA.FTZ R0, R166, c[0x0][0x2d0], -R9 ;  /* 0x0000b400a6007a23 */ /* 0x010fe40000010809 */
[----:B------:R-:W-:Y:S01]  /*5be0*/  IMAD.MOV.U32 R38, RZ, RZ, R62 ;  /* 0x000000ffff267224 */ /* 0x000fe200078e003e */
[----:B---3--:R-:W-:Y:S01]  /*5bf0*/  HMMA.16816.F32 R52, R4, R24, R140 ;  /* 0x000000180434723c */ /* 0x008fe2000000188c */
[----:B------:R3:W4:Y:S01]  /*5c00*/  MUFU.EX2 R46, R0 ;  /* 0x00000000002e7308 */ /* 0x0007220000000800 */
[----:B------:R-:W-:-:S05]  /*5c10*/  IMAD.MOV.U32 R37, RZ, RZ, R61 ;  /* 0x000000ffff257224 */ /* 0x000fca00078e003d */
[----:B------:R-:W-:Y:S01]  /*5c20*/  MOV R140, R18 ;  /* 0x00000012008c7202 */ /* 0x000fe20000000f00 */
[C---:B------:R-:W-:Y:S01]  /*5c30*/  HMMA.16816.F32 R80, R4.reuse, R26, R136 ;  /* 0x0000001a0450723c */ /* 0x040fe20000001888 */
[----:B------:R-:W2:Y:S01]  /*5c40*/  LDSM.16.MT88.4 R24, [R213+0x1100] ;  /* 0x00110000d518783b */ /* 0x000ea20000004200 */
[----:B------:R-:W-:Y:S01]  /*5c50*/  IMAD.MOV.U32 R141, RZ, RZ, R19 ;  /* 0x000000ffff8d7224 */ /* 0x000fe200078e0013 */
[----:B------:R-:W-:Y:S01]  /*5c60*/  MOV R143, R17 ;  /* 0x00000011008f7202 */ /* 0x000fe20000000f00 */
[----:B------:R-:W-:Y:S02]  /*5c70*/  IMAD.MOV.U32 R142, RZ, RZ, R16 ;  /* 0x000000ffff8e7224 */ /* 0x000fe400078e0010 */
[----:B------:R-:W-:Y:S01]  /*5c80*/  LDSM.16.MT88.4 R16, [R215+0x1100] ;  /* 0x00110000d710783b */ /* 0x000fe20000004200 */
[----:B------:R-:W-:Y:S01]  /*5c90*/  IMAD.MOV.U32 R136, RZ, RZ, R118 ;  /* 0x000000ffff887224 */ /* 0x000fe200078e0076 */
[----:B-1----:R-:W-:Y:S01]  /*5ca0*/  HMMA.16816.F32 R76, R4, R30, R148 ;  /* 0x0000001e044c723c */ /* 0x002fe20000001894 */
[----:B---3--:R-:W-:Y:S01]  /*5cb0*/  FFMA.FTZ R0, R167, c[0x0][0x2d0], -R9 ;  /* 0x0000b400a7007a23 */ /* 0x008fe20000010809 */
[----:B------:R-:W-:Y:S01]  /*5cc0*/  MOV R138, R42 ;  /* 0x0000002a008a7202 */ /* 0x000fe20000000f00 */
[----:B------:R-:W-:-:S02]  /*5cd0*/  IMAD.MOV.U32 R137, RZ, RZ, R43 ;  /* 0x000000ffff897224 */ /* 0x000fc400078e002b */
[----:B------:R1:W3:Y:S01]  /*5ce0*/  MUFU.EX2 R44, R0 ;  /* 0x00000000002c7308 */ /* 0x0002e20000000800 */
[----:B------:R-:W-:Y:S01]  /*5cf0*/  IMAD.MOV.U32 R118, RZ, RZ, R243 ;  /* 0x000000ffff767224 */ /* 0x000fe200078e00f3 */
[----:B------:R-:W-:Y:S01]  /*5d00*/  MOV R149, R128 ;  /* 0x0000008000957202 */ /* 0x000fe20000000f00 */
[C---:B--2---:R-:W-:Y:S01]  /*5d10*/  HMMA.16816.F32 R60, R4.reuse, R12, R160 ;  /* 0x0000000c043c723c */ /* 0x044fe200000018a0 */
        /* <DEDUP_REMOVED lines=12> */
[----:B---3--:R-:W-:Y:S01]  /*5de0*/  IMAD.MOV.U32 R161, RZ, RZ, R44 ;  /* 0x000000ffffa17224 */ /* 0x008fe200078e002c */
        /* <DEDUP_REMOVED lines=56> */
[----:B------:R-:W-:-:S05]  /*6170*/  UIADD3 UR22, UR22, -0x2, URZ ;  /* 0xfffffffe16167890 */ /* 0x000fca000fffe03f */
[----:B------:R-:W-:Y:S02]  /*6180*/  @UP2 UMOV UR27, UR29 ;  /* 0x0000001d001b2c82 */ /* 0x000fe40008000000 */
[----:B------:R-:W-:Y:S01]  /*6190*/  @UP2 USHF.R.U32.HI UR26, URZ, UR5, UR27 ;  /* 0x000000053f1a2299 */ /* 0x000fe2000801161b */
[----:B--2---:R-:W-:Y:S01]  /*61a0*/  F2FP.PACK_AB R7, R133, R134 ;  /* 0x000000868507723e */ /* 0x004fe200000000ff */
[----:B------:R-:W-:Y:S02]  /*61b0*/  IMAD.MOV.U32 R0, RZ, RZ, R118 ;  /* 0x000000ffff007224 */ /* 0x000fe400078e0076 */
[----:B------:R-:W-:Y:S02]  /*61c0*/  UIADD3 UR4, UR23, UR26, URZ ;  /* 0x0000001a17047290 */ /* 0x000fe4000fffe03f */
[----:B------:R-:W-:Y:S01]  /*61d0*/  FFMA.FTZ R0, R0, c[0x0][0x2d0], -R9 ;  /* 0x0000b40000007a23 */ /* 0x000fe20000010809 */
[----:B------:R-:W-:Y:S01]  /*61e0*/  ULDC UR23, c[0x0][0x328] ;  /* 0x0000ca0000177ab9 */ /* 0x000fe20000000800 */
[----:B------:R-:W-:Y:S01]  /*61f0*/  HMMA.16816.F32 R28, R4, R26, R148 ;  /* 0x0000001a041c723c */ /* 0x000fe20000001894 */
[----:B------:R-:W-:-:S07]  /*6200*/  UIADD3 UR23, UR4, UR23, URZ ;  /* 0x0000001704177290 */ /* 0x000fce000fffe03f */
        /* <DEDUP_REMOVED lines=282> */
[----:B------:R-:W-:-:S12]  /*73b0*/  UIADD3 UR26, UR4, -0x1, URZ ;  /* 0xffffffff041a7890 */ /* 0x000fd8000fffe03f */
[----:B------:R-:W-:Y:S05]  /*73c0*/  @P0 BRA `(.L_x_1066) ;  /* 0x000000a000000947 */ /* 0x000fea0003800000 */
[----:B------:R-:W-:Y:S02]  /*73d0*/  UMOV UR26, 0x1 ;  /* 0x00000001001a7882 */ /* 0x000fe40000000000 */
        /* <DEDUP_REMOVED lines=9> */
.L_x_1066:
[----:B------:R-:W-:Y:S02]  /*7470*/  UMOV UR5, 0x1 ;  /* 0x0000000100057882 */ /* 0x000fe40000000000 */
[----:B------:R-:W-:Y:S02]  /*7480*/  ULDC UR4, c[0x0][0x32c] ;  /* 0x0000cb0000047ab9 */ /* 0x000fe40000000800 */
[----:B------:R-:W-:-:S03]  /*7490*/  UISETP.NE.AND UP0, UPT, UR5, UR4, UPT ;  /* 0x000000040500728c */ /* 0x000fc6000bf05270 */
[----:B------:R-:W-:Y:S02]  /*74a0*/  ULDC.64 UR4, c[0x0][0x330] ;  /* 0x0000cc0000047ab9 */ /* 0x000fe40000000a00 */
[----:B------:R-:W-:-:S07]  /*74b0*/  UIMAD.WIDE.U32 UR28, UR26, UR4, URZ ;  /* 0x000000041a1c72a5 */ /* 0x000fce000f8e003f */
[----:B------:R-:W-:Y:S02]  /*74c0*/  @UP0 UMOV UR27, UR29 ;  /* 0x0000001d001b0c82 */ /* 0x000fe40008000000 */
[----:B------:R-:W-:Y:S02]  /*74d0*/  @UP0 USHF.R.U32.HI UR26, URZ, UR5, UR27 ;  /* 0x000000053f1a0299 */ /* 0x000fe4000801161b */
.L_x_1067:
[----:B------:R-:W-:Y:S02]  /*74e0*/  ULDC UR4, c[0x0][0x32c] ;  /* 0x0000cb0000047ab9 */ /* 0x000fe40000000800 */
[----:B------:R-:W-:-:S04]  /*74f0*/  UIMAD UR4, UR26, UR4, UR4 ;  /* 0x000000041a0472a4 */ /* 0x000fc8000f8e0204 */
[----:B------:R-:W-:-:S04]  /*7500*/  UISETP.LT.AND UP0, UPT, UR23, UR4, UPT ;  /* 0x000000041700728c */ /* 0x000fc8000bf01270 */
[----:B------:R-:W-:-:S04]  /*7510*/  USEL UR23, UR23, UR4, UP0 ;  /* 0x0000000417177287 */ /* 0x000fc80008000000 */
.L_x_1065:
        /* <DEDUP_REMOVED lines=22> */
[----:B------:R-:W-:Y:S02]  /*7680*/  IMAD.SHL.U32 R208, R5, 0x2, RZ ;  /* 0x0000000205d07824 */ /* 0x000fe400078e00ff */
        /* <DEDUP_REMOVED lines=10> */
.L_x_1079:
        /* <DEDUP_REMOVED lines=51> */
[C---:B---3--:R-:W-:Y:S05]  /*7a60*/  IADD3 R20, P0, R3.reuse, R5, RZ ;  /* 0x0000000503147210 */ /* 0x048fea0007f1e0ff */
        /* <DEDUP_REMOVED lines=22> */
.L_x_1069:
        /* <DEDUP_REMOVED lines=270> */
[----:B------:R-:W-:Y:S01]  /*8cb0*/  IMAD.MOV.U32 R0, RZ, RZ, c[0x0][0x2b8] ;  /* 0x0000ae00ff007624 */ /* 0x000fe200078e00ff */
[----:B------:R-:W-:Y:S01]  /*8cc0*/  IADD3 R16, -R205, 0x10, RZ ;  /* 0x00000010cd107810 */ /* 0x000fe20007ffe1ff */
[----:B------:R-:W-:Y:S01]  /*8cd0*/  ULEA UR5, UR22, UR11, 0x6 ;  /* 0x0000000b16057291 */ /* 0x000fe2000f8e303f */
[----:B------:R-:W-:Y:S01]  /*8ce0*/  LOP3.LUT R18, R18, 0xf, RZ, 0xc0, !PT ;  /* 0x0000000f12127812 */ /* 0x000fe200078ec0ff */
[----:B------:R-:W-:Y:S01]  /*8cf0*/  IMAD.MOV.U32 R240, RZ, RZ, RZ ;  /* 0x000000fffff07224 */ /* 0x000fe200078e00ff */
[----:B------:R-:W-:Y:S02]  /*8d00*/  ISETP.NE.AND P1, PT, R0, 0x1, PT ;  /* 0x000000010000780c */ /* 0x000fe40003f25270 */
        /* <DEDUP_REMOVED lines=40> */
[C---:B----4-:R-:W-:Y:S05]  /*8f90*/  IADD3 R12, P0, R3.reuse, R5, RZ ;  /* 0x00000005030c7210 */ /* 0x050fea0007f1e0ff */
        /* <DEDUP_REMOVED lines=22> */
.L_x_1070:
[----:B--234-:R-:W-:Y:S01]  /*9100*/  PLOP3.LUT P0, PT, PT, PT, UP2, 0x80, 0x0 ;  /* 0x000000000000781c */ /* 0x01cfe20003f0f028 */
[----:B------:R-:W2:Y:S01]  /*9110*/  LDL R2, [R1+0xc] ;  /* 0x00000c0001027983 */ /* 0x000ea20000100800 */
[----:B------:R-:W-:Y:S03]  /*9120*/  USHF.L.U32 UR5, UR22, 0x6, URZ ;  /* 0x0000000616057899 */ /* 0x000fe6000800063f */
[----:B-1----:R-:W3:Y:S03]  /*9130*/  LDL R12, [R1+0x8] ;  /* 0x00000800010c7983 */ /* 0x002ee60000100800 */
[----:B------:R-:W-:Y:S01]  /*9140*/  IMAD.U32 R5, RZ, RZ, UR5 ;  /* 0x00000005ff057e24 */ /* 0x000fe2000f8e00ff */
[----:B------:R-:W0:Y:S04]  /*9150*/  LDGDEPBAR ;  /* 0x00000000000079af */ /* 0x000e280000000000 */
[----:B--2---:R-:W-:Y:S01]  /*9160*/  @P0 IMAD.HI.U32 R0, R2, c[0x0][0x2c8], RZ ;  /* 0x0000b20002000a27 */ /* 0x004fe200078e00ff */
[----:B------:R-:W-:Y:S03]  /*9170*/  PLOP3.LUT P0, PT, PT, PT, UP2, 0x80, 0x0 ;  /* 0x000000000000781c */ /* 0x000fe60003f0f028 */
[----:B------:R-:W-:Y:S01]  /*9180*/  IMAD.MOV.U32 R4, RZ, RZ, R2 ;  /* 0x000000ffff047224 */ /* 0x000fe200078e0002 */
[----:B---3--:R-:W-:Y:S09]  /*9190*/  IADD3 R2, -R12, 0x1, -R5 ;  /* 0x000000010c027810 */ /* 0x008ff20007ffe905 */
[----:B------:R-:W-:Y:S01]  /*91a0*/  @P0 SHF.R.U32.HI R4, RZ, c[0x0][0x2cc], R0 ;  /* 0x0000b300ff040a19 */ /* 0x000fe20000011600 */
[----:B------:R-:W-:Y:S01]  /*91b0*/  IMAD.U32 R0, RZ, RZ, UR12 ;  /* 0x0000000cff007e24 */ /* 0x000fe2000f8e00ff */
[----:B------:R-:W-:Y:S03]  /*91c0*/  PLOP3.LUT P0, PT, PT, PT, UP1, 0x40, 0x0 ;  /* 0x000000000000781c */ /* 0x000fe60003f0e818 */
[----:B------:R-:W1:Y:S01]  /*91d0*/  SHFL.IDX PT, R3, R4, RZ, 0x1c1f ;  /* 0x001c1fff04037589 */ /* 0x000e6200000e0000 */
[----:B------:R-:W-:Y:S04]  /*91e0*/  IADD3 R0, -R0, UR8, R2 ;  /* 0x0000000800007c10 */ /* 0x000fe8000fffe102 */
        /* <DEDUP_REMOVED lines=19> */
.L_x_1073:
[----:B------:R-:W-:Y:S04]  /*9320*/  MOV R8, 0x1 ;  /* 0x0000000100087802 */ /* 0x000fe80000000f00 */
[----:B------:R-:W-:Y:S11]  /*9330*/  ISETP.NE.AND P0, PT, R8, c[0x0][0x32c], PT ;  /* 0x0000cb0008007a0c */ /* 0x000ff60003f05270 */
[----:B------:R-:W-:Y:S02]  /*9340*/  @!UPT UIADD3 URZ, URZ, URZ, URZ ;  /* 0x0000003f3f3ff290 */ /* 0x000fe4000fffe03f */
[----:B------:R-:W-:Y:S05]  /*9350*/  @P0 IMAD.HI.U32 R8, R3, c[0x0][0x330], RZ ;  /* 0x0000cc0003080a27 */ /* 0x000fea00078e00ff */
[----:B------:R-:W-:Y:S02]  /*9360*/  @P0 SHF.R.U32.HI R3, RZ, c[0x0][0x334], R8 ;  /* 0x0000cd00ff030a19 */ /* 0x000fe40000011608 */
.L_x_1074:
[----:B------:R-:W-:Y:S05]  /*9370*/  BSYNC B0 ;  /* 0x0000000000007941 */ /* 0x000fea0003800000 */
.L_x_1072:
[----:B------:R-:W-:Y:S04]  /*9380*/  IMAD R3, R3, c[0x0][0x32c], -R5 ;  /* 0x0000cb0003037a24 */ /* 0x000fe800078e0a05 */
[----:B------:R-:W-:Y:S05]  /*9390*/  IMAD.IADD R3, R3, 0x1, -R12 ;  /* 0x0000000103037824 */ /* 0x000fea00078e0a0c */
[----:B------:R-:W-:Y:S02]  /*93a0*/  IADD3 R8, R3, c[0x0][0x32c], RZ ;  /* 0x0000cb0003087a10 */ /* 0x000fe40007ffe0ff */
[----:B------:R-:W-:Y:S02]  /*93b0*/  IMNMX R0, R0, R3, !PT ;  /* 0x0000000300007217 */ /* 0x000fe40007800200 */
[----:B------:R-:W-:Y:S02]  /*93c0*/  IMNMX R2, R2, R8, PT ;  /* 0x0000000802027217 */ /* 0x000fe40003800200 */
.L_x_1071:
        /* <DEDUP_REMOVED lines=85> */
.L_x_1077:
[----:B------:R-:W-:Y:S04]  /*9920*/  MOV R4, 0x1 ;  /* 0x0000000100047802 */ /* 0x000fe80000000f00 */
[----:B------:R-:W-:Y:S11]  /*9930*/  ISETP.NE.AND P0, PT, R4, c[0x0][0x32c], PT ;  /* 0x0000cb0004007a0c */ /* 0x000ff60003f05270 */
[----:B------:R-:W-:Y:S02]  /*9940*/  @!UPT UIADD3 URZ, URZ, URZ, URZ ;  /* 0x0000003f3f3ff290 */ /* 0x000fe4000fffe03f */
[----:B------:R-:W-:Y:S05]  /*9950*/  @P0 IMAD.HI.U32 R4, R3, c[0x0][0x330], RZ ;  /* 0x0000cc0003040a27 */ /* 0x000fea00078e00ff */
[----:B------:R-:W-:Y:S02]  /*9960*/  @P0 SHF.R.U32.HI R3, RZ, c[0x0][0x334], R4 ;  /* 0x0000cd00ff030a19 */ /* 0x000fe40000011604 */
.L_x_1078:
[----:B------:R-:W-:Y:S05]  /*9970*/  BSYNC B0 ;  /* 0x0000000000007941 */ /* 0x000fea0003800000 */
.L_x_1076:
[----:B------:R-:W-:Y:S04]  /*9980*/  IMAD R5, R3, c[0x0][0x32c], -R5 ;  /* 0x0000cb0003057a24 */ /* 0x000fe800078e0a05 */
[----:B------:R-:W-:Y:S05]  /*9990*/  IMAD.IADD R5, R5, 0x1, -R12 ;  /* 0x0000000105057824 */ /* 0x000fea00078e0a0c */
[----:B------:R-:W-:Y:S02]  /*99a0*/  IADD3 R3, R5, c[0x0][0x32c], RZ ;  /* 0x0000cb0005037a10 */ /* 0x000fe40007ffe0ff */
[----:B------:R-:W-:Y:S02]  /*99b0*/  IMNMX R0, R0, R5, !PT ;  /* 0x0000000500007217 */ /* 0x000fe40007800200 */
[----:B------:R-:W-:Y:S02]  /*99c0*/  IMNMX R2, R2, R3, PT ;  /* 0x0000000302027217 */ /* 0x000fe40003800200 */
.L_x_1075:
        /* <DEDUP_REMOVED lines=566> */
.L_x_1068:
[----:B------:R-:W2:Y:S01]  /*bd30*/  S2UR UR23, SR_CTAID.X ;  /* 0x00000000001779c3 */ /* 0x000ea20000002500 */
[----:B------:R-:W-:Y:S01]  /*bd40*/  ULDC.64 UR4, c[0x0][0x2c8] ;  /* 0x0000b20000047ab9 */ /* 0x000fe20000000a00 */
[----:B------:R-:W-:Y:S01]  /*bd50*/  PLOP3.LUT P0, PT, PT, PT, UP1, 0x40, 0x0 ;  /* 0x000000000000781c */ /* 0x000fe20003f0e818 */
[----:B--2---:R-:W-:-:S04]  /*bd60*/  ULEA UR23, UR23, 0x7f, 0x7 ;  /* 0x0000007f17177891 */ /* 0x004fc8000f8e383f */
        /* <DEDUP_REMOVED lines=22> */
.L_x_1081:
[----:B------:R-:W-:Y:S02]  /*bed0*/  UMOV UR5, 0x1 ;  /* 0x0000000100057882 */ /* 0x000fe40000000000 */
[----:B------:R-:W-:Y:S02]  /*bee0*/  ULDC UR4, c[0x0][0x32c] ;  /* 0x0000cb0000047ab9 */ /* 0x000fe40000000800 */
[----:B------:R-:W-:-:S03]  /*bef0*/  UISETP.NE.AND UP0, UPT, UR5, UR4, UPT ;  /* 0x000000040500728c */ /* 0x000fc6000bf05270 */
[----:B------:R-:W-:Y:S02]  /*bf00*/  ULDC.64 UR4, c[0x0][0x330] ;  /* 0x0000cc0000047ab9 */ /* 0x000fe40000000a00 */
[----:B------:R-:W-:-:S07]  /*bf10*/  UIMAD.WIDE.U32 UR28, UR26, UR4, URZ ;  /* 0x000000041a1c72a5 */ /* 0x000fce000f8e003f */
[----:B------:R-:W-:Y:S02]  /*bf20*/  @UP0 UMOV UR27, UR29 ;  /* 0x0000001d001b0c82 */ /* 0x000fe40008000000 */
[----:B------:R-:W-:Y:S02]  /*bf30*/  @UP0 USHF.R.U32.HI UR26, URZ, UR5, UR27 ;  /* 0x000000053f1a0299 */ /* 0x000fe4000801161b */
.L_x_1082:
[----:B------:R-:W-:Y:S02]  /*bf40*/  ULDC UR4, c[0x0][0x32c] ;  /* 0x0000cb0000047ab9 */ /* 0x000fe40000000800 */
[----:B------:R-:W-:-:S04]  /*bf50*/  UIMAD UR4, UR26, UR4, URZ ;  /* 0x000000041a0472a4 */ /* 0x000fc8000f8e023f */
[----:B------:R-:W-:-:S04]  /*bf60*/  UISETP.LT.AND UP0, UPT, UR23, UR4, UPT ;  /* 0x000000041700728c */ /* 0x000fc8000bf01270 */
[----:B------:R-:W-:-:S04]  /*bf70*/  USEL UR23, UR23, UR4, !UP0 ;  /* 0x0000000417177287 */ /* 0x000fc8000c000000 */
.L_x_1080:
        /* <DEDUP_REMOVED lines=24> */
[C---:B------:R-:W-:Y:S01]  /*c100*/  IMAD.SHL.U32 R204, R0.reuse, 0x2, RZ ;  /* 0x0000000200cc7824 */ /* 0x040fe200078e00ff */
[C---:B------:R-:W-:Y:S01]  /*c110*/  SHF.L.U64.HI R208, R249.reuse, 0x1, R208 ;  /* 0x00000001f9d07819 */ /* 0x040fe200000102d0 */
[----:B------:R-:W-:Y:S02]  /*c120*/  IMAD.MOV.U32 R133, RZ, RZ, R132 ;  /* 0x000000ffff857224 */ /* 0x000fe400078e0084 */
[----:B------:R-:W-:Y:S02]  /*c130*/  IMAD.SHL.U32 R3, R249, 0x2, RZ ;  /* 0x00000002f9037824 */ /* 0x000fe400078e00ff */
[----:B------:R-:W-:Y:S01]  /*c140*/  IMAD.SHL.U32 R206, R5, 0x2, RZ ;  /* 0x0000000205ce7824 */ /* 0x000fe200078e00ff */
[----:B--2---:R-:W-:-:S02]  /*c150*/  SHF.L.U64.HI R205, R0, 0x1, R4 ;  /* 0x0000000100cd7819 */ /* 0x004fc40000010204 */
[----:B------:R-:W-:Y:S02]  /*c160*/  SEL R0, RZ, 0x10, P4 ;  /* 0x00000010ff007807 */ /* 0x000fe40002000000 */
[----:B---3--:R-:W-:Y:S02]  /*c170*/  SHF.L.U64.HI R207, R5, 0x1, R7 ;  /* 0x0000000105cf7819 */ /* 0x008fe40000010207 */
.L_x_1086:
        /* <DEDUP_REMOVED lines=74> */
.L_x_1084:
        /* <DEDUP_REMOVED lines=316> */
[C---:B-1--4-:R-:W-:Y:S05]  /*d9e0*/  IADD3 R12, P0, R3.reuse, R5, RZ ;  /* 0x00000005030c7210 */ /* 0x052fea0007f1e0ff */
        /* <DEDUP_REMOVED lines=22> */
.L_x_1085:
        /* <DEDUP_REMOVED lines=500> */
.L_x_1083:
[----:B------:R-:W-:-:S06]  /*fa90*/  UISETP.GE.AND UP0, UPT, UR22, UR7, UPT ;  /* 0x000000071600728c */ /* 0x000fcc000bf06270 */
[----:B------:R-:W-:-:S13]  /*faa0*/  PLOP3.LUT P0, PT, PT, PT, UP0, 0x40, 0x0 ;  /* 0x000000000000781c */ /* 0x000fda0003f0e808 */
[----:B------:R-:W-:Y:S05]  /*fab0*/  @P0 BRA `(.L_x_1087) ;  /* 0x000044d000000947 */ /* 0x000fea0003800000 */
[----:B-1----:R-:W2:Y:S01]  /*fac0*/  LDL.LU R0, [R1+0x1c] ;  /* 0x00001c0001007983 */ /* 0x002ea20000300800 */
[----:B------:R-:W-:Y:S01]  /*fad0*/  SHF.R.S32.HI R250, RZ, 0x1f, R249 ;  /* 0x0000001ffffa7819 */ /* 0x000fe200000114f9 */
[----:B------:R-:W-:Y:S02]  /*fae0*/  IMAD.MOV.U32 R134, RZ, RZ, R3 ;  /* 0x000000ffff867224 */ /* 0x000fe400078e0003 */
[----:B------:R-:W2:Y:S01]  /*faf0*/  LDL.LU R5, [R1+0x18] ;  /* 0x0000180001057983 */ /* 0x000ea20000300800 */
[C---:B------:R-:W-:Y:S01]  /*fb00*/  SHF.L.U64.HI R250, R249.reuse, 0x1, R250 ;  /* 0x00000001f9fa7819 */ /* 0x040fe200000102fa */
[----:B------:R-:W-:Y:S02]  /*fb10*/  IMAD.MOV.U32 R133, RZ, RZ, R132 ;  /* 0x000000ffff857224 */ /* 0x000fe400078e0084 */
[----:B------:R-:W3:Y:S01]  /*fb20*/  LDL.LU R4, [R1+0x20] ;  /* 0x0000200001047983 */ /* 0x000ee20000300800 */
[----:B------:R-:W-:-:S03]  /*fb30*/  IMAD.SHL.U32 R249, R249, 0x2, RZ ;  /* 0x00000002f9f97824 */ /* 0x000fc600078e00ff */
[----:B------:R-:W3:Y:S01]  /*fb40*/  LDL.LU R2, [R1+0x14] ;  /* 0x0000140001027983 */ /* 0x000ee20000300800 */
[----:B------:R-:W-:Y:S01]  /*fb50*/  IMAD.SHL.U32 R243, R251, 0x2, RZ ;  /* 0x00000002fbf37824 */ /* 0x000fe200078e00ff */
[C---:B--2---:R-:W-:Y:S02]  /*fb60*/  SHF.L.U64.HI R248, R5.reuse, 0x1, R0 ;  /* 0x0000000105f87819 */ /* 0x044fe40000010200 */
[----:B------:R-:W-:Y:S01]  /*fb70*/  SHF.R.S32.HI R0, RZ, 0x1f, R251 ;  /* 0x0000001fff007819 */ /* 0x000fe200000114fb */
[----:B------:R-:W-:-:S03]  /*fb80*/  IMAD.SHL.U32 R247, R5, 0x2, RZ ;  /* 0x0000000205f77824 */ /* 0x000fc600078e00ff */
[----:B------:R-:W-:Y:S02]  /*fb90*/  SHF.L.U64.HI R244, R251, 0x1, R0 ;  /* 0x00000001fbf47819 */ /* 0x000fe40000010200 */
[C---:B---3--:R-:W-:Y:S01]  /*fba0*/  SHF.L.U64.HI R246, R2.reuse, 0x1, R4 ;  /* 0x0000000102f67819 */ /* 0x048fe20000010204 */
[----:B------:R-:W-:Y:S02]  /*fbb0*/  IMAD.SHL.U32 R245, R2, 0x2, RZ ;  /* 0x0000000202f57824 */ /* 0x000fe400078e00ff */
.L_x_1097:
[----:B-1----:R-:W-:Y:S01]  /*fbc0*/  SHF.R.S32.HI R0, RZ, 0x1f, R242 ;  /* 0x0000001fff007819 */ /* 0x002fe200000114f2 */
[----:B------:R-:W-:Y:S01]  /*fbd0*/  IMAD.WIDE.U32 R2, R242, c[0x0][0x208], RZ ;  /* 0x00008200f2027a25 */ /* 0x000fe200078e00ff */
[----:B------:R-:W-:Y:S01]  /*fbe0*/  SHF.R.S32.HI R4, RZ, 0x1f, R240 ;  /* 0x0000001fff047819 */ /* 0x000fe200000114f0 */
[----:B------:R-:W-:Y:S04]  /*fbf0*/  DEPBAR.LE SB0, 0x0 ;  /* 0x000080000000791a */ /* 0x000fe80000000000 */
[----:B------:R-:W-:Y:S01]  /*fc00*/  IMAD R0, R0, c[0x0][0x208], RZ ;  /* 0x0000820000007a24 */ /* 0x000fe200078e02ff */
[----:B------:R-:W-:Y:S01]  /*fc10*/  BAR.SYNC.DEFER_BLOCKING 0x0 ;  /* 0x0000000000007b1d */ /* 0x000fe20000010000 */
[----:B------:R-:W-:Y:S01]  /*fc20*/  IMAD R4, R4, c[0x0][0x218], RZ ;  /* 0x0000860004047a24 */ /* 0x000fe200078e02ff */
[----:B------:R-:W-:Y:S01]  /*fc30*/  UISETP.GT.AND UP0, UPT, UR22, UR7, UPT ;  /* 0x000000071600728c */ /* 0x000fe2000bf04270 */
[----:B------:R-:W-:Y:S02]  /*fc40*/  IMAD R0, R242, c[0x0][0x20c], R0 ;  /* 0x00008300f2007a24 */ /* 0x000fe400078e0200 */
[C---:B------:R-:W-:Y:S03]  /*fc50*/  IMAD R4, R240.reuse, c[0x0][0x21c], R4 ;  /* 0x00008700f0047a24 */ /* 0x040fe600078e0204 */
        /* <DEDUP_REMOVED lines=313> */
[----:B--234-:R-:W-:Y:S01]  /*10ff0*/  IMAD.MOV.U32 R251, RZ, RZ, c[0x0][0x2b8] ;  /* 0x0000ae00fffb7624 */ /* 0x01cfe200078e00ff */
[----:B------:R-:W-:Y:S01]  /*11000*/  ULEA UR4, UR22, UR11, 0x6 ;  /* 0x0000000b16047291 */ /* 0x000fe2000f8e303f */
[----:B------:R-:W-:Y:S03]  /*11010*/  IMAD.MOV.U32 R240, RZ, RZ, RZ ;  /* 0x000000fffff07224 */ /* 0x000fe600078e00ff */
[----:B------:R-:W-:Y:S02]  /*11020*/  ISETP.NE.AND P1, PT, R251, 0x1, PT ;  /* 0x00000001fb00780c */ /* 0x000fe40003f25270 */
[----:B------:R-:W-:Y:S05]  /*11030*/  IMAD.U32 R2, RZ, RZ, UR4 ;  /* 0x00000004ff027e24 */ /* 0x000fea000f8e00ff */
[----:B------:R-:W-:Y:S05]  /*11040*/  IADD3 R2, R2, -0x40, R252 ;  /* 0xffffffc002027810 */ /* 0x000fea0007ffe0fc */
[----:B------:R-:W-:Y:S02]  /*11050*/  IMAD.MOV.U32 R0, RZ, RZ, R2 ;  /* 0x000000ffff007224 */ /* 0x000fe400078e0002 */
[----:B------:R-:W-:Y:S05]  /*11060*/  @P1 IMAD.HI.U32 R3, R2, c[0x0][0x2bc], RZ ;  /* 0x0000af0002031a27 */ /* 0x000fea00078e00ff */
        /* <DEDUP_REMOVED lines=26> */
[C---:B---3--:R-:W-:Y:S01]  /*11210*/  IMAD.X R17, R4.reuse, 0x1, R250, P0 ;  /* 0x0000000104117824 */ /* 0x048fe200000e06fa */
[C---:B------:R-:W-:Y:S04]  /*11220*/  IADD3 R14, P0, R3.reuse, R247, RZ ;  /* 0x000000f7030e7210 */ /* 0x040fe80007f1e0ff */
[----:B------:R2:W-:Y:S01]  /*11230*/  LDGSTS.E.BYPASS.LTC128B.128 [R239+0x8100], [R16.64], !P3 ;  /* 0x0810000010ef7fae */ /* 0x0005e2000d901d52 */
[CC--:B------:R-:W-:Y:S02]  /*11240*/  IADD3.X R15, R4.reuse, R248.reuse, RZ, P0, !PT ;  /* 0x000000f8040f7210 */ /* 0x0c0fe400007fe4ff */
        /* <DEDUP_REMOVED lines=19> */
.L_x_1088:
        /* <DEDUP_REMOVED lines=34> */
.L_x_1091:
[----:B------:R-:W-:Y:S04]  /*115a0*/  MOV R8, 0x1 ;  /* 0x0000000100087802 */ /* 0x000fe80000000f00 */
[----:B------:R-:W-:Y:S11]  /*115b0*/  ISETP.NE.AND P0, PT, R8, c[0x0][0x32c], PT ;  /* 0x0000cb0008007a0c */ /* 0x000ff60003f05270 */
[----:B------:R-:W-:Y:S02]  /*115c0*/  @!UPT UIADD3 URZ, URZ, URZ, URZ ;  /* 0x0000003f3f3ff290 */ /* 0x000fe4000fffe03f */
[----:B------:R-:W-:Y:S05]  /*115d0*/  @P0 IMAD.HI.U32 R8, R3, c[0x0][0x330], RZ ;  /* 0x0000cc0003080a27 */ /* 0x000fea00078e00ff */
[----:B------:R-:W-:Y:S02]  /*115e0*/  @P0 SHF.R.U32.HI R3, RZ, c[0x0][0x334], R8 ;  /* 0x0000cd00ff030a19 */ /* 0x000fe40000011608 */
.L_x_1092:
[----:B------:R-:W-:Y:S05]  /*115f0*/  BSYNC B0 ;  /* 0x0000000000007941 */ /* 0x000fea0003800000 */
.L_x_1090:
[----:B------:R-:W-:Y:S04]  /*11600*/  IMAD R3, R3, c[0x0][0x32c], -R5 ;  /* 0x0000cb0003037a24 */ /* 0x000fe800078e0a05 */
[----:B------:R-:W-:Y:S05]  /*11610*/  IMAD.IADD R3, R3, 0x1, -R12 ;  /* 0x0000000103037824 */ /* 0x000fea00078e0a0c */
[----:B------:R-:W-:Y:S02]  /*11620*/  IADD3 R8, R3, c[0x0][0x32c], RZ ;  /* 0x0000cb0003087a10 */ /* 0x000fe40007ffe0ff */
[----:B------:R-:W-:Y:S02]  /*11630*/  IMNMX R0, R0, R3, !PT ;  /* 0x0000000300007217 */ /* 0x000fe40007800200 */
[----:B------:R-:W-:Y:S02]  /*11640*/  IMNMX R2, R2, R8, PT ;  /* 0x0000000802027217 */ /* 0x000fe40003800200 */
.L_x_1089:
        /* <DEDUP_REMOVED lines=85> */
.L_x_1095:
[----:B------:R-:W-:Y:S04]  /*11ba0*/  MOV R4, 0x1 ;  /* 0x0000000100047802 */ /* 0x000fe80000000f00 */
[----:B------:R-:W-:Y:S11]  /*11bb0*/  ISETP.NE.AND P0, PT, R4, c[0x0][0x32c], PT ;  /* 0x0000cb0004007a0c */ /* 0x000ff60003f05270 */
[----:B------:R-:W-:Y:S02]  /*11bc0*/  @!UPT UIADD3 URZ, URZ, URZ, URZ ;  /* 0x0000003f3f3ff290 */ /* 0x000fe4000fffe03f */
[----:B------:R-:W-:Y:S05]  /*11bd0*/  @P0 IMAD.HI.U32 R4, R3, c[0x0][0x330], RZ ;  /* 0x0000cc0003040a27 */ /* 0x000fea00078e00ff */
[----:B------:R-:W-:Y:S02]  /*11be0*/  @P0 SHF.R.U32.HI R3, RZ, c[0x0][0x334], R4 ;  /* 0x0000cd00ff030a19 */ /* 0x000fe40000011604 */
.L_x_1096:
[----:B------:R-:W-:Y:S05]  /*11bf0*/  BSYNC B0 ;  /* 0x0000000000007941 */ /* 0x000fea0003800000 */
.L_x_1094:
[----:B------:R-:W-:Y:S04]  /*11c00*/  IMAD R5, R3, c[0x0][0x32c], -R5 ;  /* 0x0000cb0003057a24 */ /* 0x000fe800078e0a05 */
[----:B------:R-:W-:Y:S05]  /*11c10*/  IMAD.IADD R5, R5, 0x1, -R12 ;  /* 0x0000000105057824 */ /* 0x000fea00078e0a0c */
[----:B------:R-:W-:Y:S02]  /*11c20*/  IADD3 R3, R5, c[0x0][0x32c], RZ ;  /* 0x0000cb0005037a10 */ /* 0x000fe40007ffe0ff */
[----:B------:R-:W-:Y:S02]  /*11c30*/  IMNMX R0, R0, R5, !PT ;  /* 0x0000000500007217 */ /* 0x000fe40007800200 */
[----:B------:R-:W-:Y:S02]  /*11c40*/  IMNMX R2, R2, R3, PT ;  /* 0x0000000302027217 */ /* 0x000fe40003800200 */
.L_x_1093:
        /* <DEDUP_REMOVED lines=564> */
.L_x_1087:
[----:B------:R-:W2:Y:S04]  /*13f90*/  LDL.LU R5, [R1] ;  /* 0x0000000001057983 */ /* 0x000ea80000300800 */
[----:B-1----:R-:W3:Y:S01]  /*13fa0*/  LDL.LU R2, [R1+0x4] ;  /* 0x0000040001027983 */ /* 0x002ee20000300800 */
        /* <DEDUP_REMOVED lines=155> */
.L_x_1049:
        /* <DEDUP_REMOVED lines=59> */
[----:B------:R-:W-:Y:S01]  /*14d10*/  F2FP.PACK_AB R50, R51, R50 ;  /* 0x000000323332723e */ /* 0x000fe200000000ff */
[----:B------:R-:W-:Y:S01]  /*14d20*/  IMAD.IADD R4, R4, 0x1, R2 ;  /* 0x0000000104047824 */ /* 0x000fe200078e0202 */
[----:B------:R-:W-:-:S02]  /*14d30*/  F2FP.PACK_AB R35, R35, R20 ;  /* 0x000000142323723e */ /* 0x000fc400000000ff */
[----:B------:R-:W-:Y:S02]  /*14d40*/  F2FP.PACK_AB R54, R55, R54 ;  /* 0x000000363736723e */ /* 0x000fe400000000ff */
[----:B------:R-:W-:Y:S02]  /*14d50*/  F2FP.PACK_AB R34, R34, R56 ;  /* 0x000000382222723e */ /* 0x000fe400000000ff */
[----:B------:R-:W-:Y:S02]  /*14d60*/  F2FP.PACK_AB R58, R59, R58 ;  /* 0x0000003a3b3a723e */ /* 0x000fe400000000ff */
[----:B------:R-:W-:Y:S01]  /*14d70*/  F2FP.PACK_AB R33, R33, R60 ;  /* 0x0000003c2121723e */ /* 0x000fe200000000ff */
[----:B------:R1:W-:Y:S01]  /*14d80*/  STS [R0+0x80], R49 ;  /* 0x0000803100007388 */ /* 0x0003e20000000800 */
[----:B------:R-:W-:Y:S02]  /*14d90*/  F2FP.PACK_AB R62, R63, R62 ;  /* 0x0000003e3f3e723e */ /* 0x000fe400000000ff */
[----:B------:R-:W-:Y:S01]  /*14da0*/  F2FP.PACK_AB R32, R32, R64 ;  /* 0x000000402020723e */ /* 0x000fe200000000ff */
[----:B------:R-:W-:Y:S01]  /*14db0*/  STS [R0+0x480], R142 ;  /* 0x0004808e00007388 */ /* 0x000fe20000000800 */
[----:B------:R-:W-:-:S02]  /*14dc0*/  F2FP.PACK_AB R66, R67, R66 ;  /* 0x000000424342723e */ /* 0x000fc400000000ff */
[----:B------:R-:W-:Y:S01]  /*14dd0*/  F2FP.PACK_AB R31, R31, R68 ;  /* 0x000000441f1f723e */ /* 0x000fe200000000ff */
[----:B------:R2:W-:Y:S01]  /*14de0*/  STS [R2], R7 ;  /* 0x0000000702007388 */ /* 0x0005e20000000800 */
[----:B------:R-:W-:Y:S02]  /*14df0*/  F2FP.PACK_AB R70, R71, R70 ;  /* 0x000000464746723e */ /* 0x000fe400000000ff */
[----:B------:R-:W-:Y:S01]  /*14e00*/  F2FP.PACK_AB R30, R30, R72 ;  /* 0x000000481e1e723e */ /* 0x000fe200000000ff */
[----:B------:R-:W-:Y:S01]  /*14e10*/  STS [R2+0x400], R146 ;  /* 0x0004009202007388 */ /* 0x000fe20000000800 */
        /* <DEDUP_REMOVED lines=9> */
[----:B-1----:R-:W-:Y:S01]  /*14eb0*/  IMAD.MOV.U32 R49, RZ, RZ, 0x40 ;  /* 0x00000040ff317424 */ /* 0x002fe200078e00ff */
[----:B------:R-:W-:Y:S02]  /*14ec0*/  F2FP.PACK_AB R86, R87, R86 ;  /* 0x000000565756723e */ /* 0x000fe400000000ff */
[----:B------:R-:W-:Y:S01]  /*14ed0*/  STS [R4+0x400], R154 ;  /* 0x0004009a04007388 */ /* 0x000fe20000000800 */
[----:B------:R-:W-:-:S02]  /*14ee0*/  F2FP.PACK_AB R26, R26, R88 ;  /* 0x000000581a1a723e */ /* 0x000fc400000000ff */
[----:B------:R-:W-:Y:S02]  /*14ef0*/  F2FP.PACK_AB R90, R91, R90 ;  /* 0x0000005a5b5a723e */ /* 0x000fe400000000ff */
[----:B--2---:R-:W-:Y:S02]  /*14f00*/  SEL R7, R49, 0xffffffc0, !P2 ;  /* 0xffffffc031077807 */ /* 0x004fe40005000000 */
[----:B------:R-:W-:Y:S02]  /*14f10*/  F2FP.PACK_AB R25, R25, R92 ;  /* 0x0000005c1919723e */ /* 0x000fe400000000ff */
[----:B------:R-:W-:Y:S02]  /*14f20*/  F2FP.PACK_AB R94, R95, R94 ;  /* 0x0000005e5f5e723e */ /* 0x000fe400000000ff */
[----:B------:R-:W-:Y:S01]  /*14f30*/  F2FP.PACK_AB R24, R24, R96 ;  /* 0x000000601818723e */ /* 0x000fe200000000ff */
[----:B---3--:R-:W-:Y:S01]  /*14f40*/  IMAD.IADD R6, R0, 0x1, R7 ;  /* 0x0000000100067824 */ /* 0x008fe200078e0207 */
[----:B------:R-:W-:-:S02]  /*14f50*/  F2FP.PACK_AB R98, R99, R98 ;  /* 0x000000626362723e */ /* 0x000fc400000000ff */
[----:B------:R-:W-:Y:S02]  /*14f60*/  F2FP.PACK_AB R23, R23, R100 ;  /* 0x000000641717723e */ /* 0x000fe400000000ff */
[----:B------:R1:W-:Y:S01]  /*14f70*/  STS [R6+0x80], R5 ;  /* 0x0000800506007388 */ /* 0x0003e20000000800 */
[----:B------:R-:W-:Y:S01]  /*14f80*/  F2FP.PACK_AB R102, R103, R102 ;  /* 0x000000666766723e */ /* 0x000fe200000000ff */
[----:B----4-:R-:W-:Y:S02]  /*14f90*/  IMAD.IADD R8, R7, 0x1, R2 ;  /* 0x0000000107087824 */ /* 0x010fe400078e0202 */
        /* <DEDUP_REMOVED lines=8> */
[----:B------:R-:W-:Y:S02]  /*15020*/  F2FP.PACK_AB R17, R17, R114 ;  /* 0x000000721111723e */ /* 0x000fe400000000ff */
[----:B------:R-:W-:Y:S02]  /*15030*/  F2FP.PACK_AB R16, R117, R116 ;  /* 0x000000747510723e */ /* 0x000fe400000000ff */
[----:B------:R-:W-:Y:S02]  /*15040*/  F2FP.PACK_AB R13, R13, R118 ;  /* 0x000000760d0d723e */ /* 0x000fe400000000ff */
[----:B------:R-:W-:-:S02]  /*15050*/  F2FP.PACK_AB R12, R121, R120 ;  /* 0x00000078790c723e */ /* 0x000fc400000000ff */
[----:B------:R-:W-:Y:S01]  /*15060*/  F2FP.PACK_AB R11, R11, R122 ;  /* 0x0000007a0b0b723e */ /* 0x000fe200000000ff */
[----:B-1----:R-:W-:Y:S01]  /*15070*/  IMAD.IADD R5, R7, 0x1, R3 ;  /* 0x0000000107057824 */ /* 0x002fe200078e0203 */
[----:B------:R-:W-:Y:S01]  /*15080*/  F2FP.PACK_AB R9, R125, R124 ;  /* 0x0000007c7d09723e */ /* 0x000fe200000000ff */
[----:B------:R-:W-:Y:S01]  /*15090*/  IMAD.IADD R7, R4, 0x1, R7 ;  /* 0x0000000104077824 */ /* 0x000fe200078e0207 */
[----:B------:R-:W-:Y:S02]  /*150a0*/  F2FP.PACK_AB R15, R15, R126 ;  /* 0x0000007e0f0f723e */ /* 0x000fe400000000ff */
[----:B------:R-:W-:Y:S01]  /*150b0*/  STS [R5+0x80], R45 ;  /* 0x0000802d05007388 */ /* 0x000fe20000000800 */
[----:B------:R-:W-:Y:S02]  /*150c0*/  F2FP.PACK_AB R14, R129, R128 ;  /* 0x00000080810e723e */ /* 0x000fe400000000ff */
[----:B------:R-:W-:Y:S01]  /*150d0*/  F2FP.PACK_AB R10, R10, R130 ;  /* 0x000000820a0a723e */ /* 0x000fe200000000ff */
[----:B------:R-:W-:Y:S01]  /*150e0*/  STS [R5+0x480], R166 ;  /* 0x000480a605007388 */ /* 0x000fe20000000800 */
[----:B------:R-:W-:-:S03]  /*150f0*/  PLOP3.LUT P0, PT, PT, PT, UP1, 0x80, 0x0 ;  /* 0x000000000000781c */ /* 0x000fc60003f0f018 */
        /* <DEDUP_REMOVED lines=47> */
[----:B------:R3:W-:Y:S04]  /*153f0*/  STS [R5+0xc480], R15 ;  /* 0x00c4800f05007388 */ /* 0x0007e80000000800 */
[----:B------:R3:W-:Y:S04]  /*15400*/  STS [R7+0xc000], R14 ;  /* 0x00c0000e07007388 */ /* 0x0007e80000000800 */
        /* <DEDUP_REMOVED lines=26> */
.L_x_1099:
        /* <DEDUP_REMOVED lines=9> */
[----:B------:R-:W-:Y:S01]  /*15640*/  UIMAD UR9, UR8, UR6, URZ ;  /* 0x00000006080972a4 */ /* 0x000fe2000f8e023f */
[----:B------:R-:W-:Y:S01]  /*15650*/  LEA.HI R6, R47, R57, RZ, 0x3 ;  /* 0x000000392f067211 */ /* 0x000fe200078f18ff */
[----:B------:R-:W-:Y:S01]  /*15660*/  USHF.R.S32.HI UR11, URZ, 0x1f, UR13 ;  /* 0x0000001f3f0b7899 */ /* 0x000fe2000801140d */
[----:B------:R-:W-:Y:S01]  /*15670*/  SHF.R.S32.HI R2, RZ, 0x1f, R3 ;  /* 0x0000001fff027819 */ /* 0x000fe20000011403 */
[----:B------:R-:W-:Y:S01]  /*15680*/  IMAD.IADD R4, R40, 0x1, -R0 ;  /* 0x0000000128047824 */ /* 0x000fe200078e0a00 */
[----:B------:R-:W-:Y:S01]  /*15690*/  LEA.HI R0, R22, R22, RZ, 0x1 ;  /* 0x0000001616007211 */ /* 0x000fe200078f08ff */
[----:B------:R-:W-:Y:S01]  /*156a0*/  ULDC.64 UR4, c[0x0][0x3a0] ;  /* 0x0000e80000047ab9 */ /* 0x000fe20000000a00 */
        /* <DEDUP_REMOVED lines=8> */
[----:B------:R-:W-:Y:S01]  /*15730*/  UIMAD.WIDE.U32 UR14, UR10, UR6, UR14 ;  /* 0x000000060a0e72a5 */ /* 0x000fe2000f8e000e */
[----:B------:R-:W-:Y:S01]  /*15740*/  IMAD R15, R4, 0x10, R2 ;  /* 0x00000010040f7824 */ /* 0x000fe200078e0202 */
[----:B------:R-:W-:Y:S01]  /*15750*/  UIMAD UR9, UR10, UR7, UR9 ;  /* 0x000000070a0972a4 */ /* 0x000fe2000f8e0209 */
[----:B------:R-:W-:Y:S01]  /*15760*/  LOP3.LUT R4, R6, 0xfffffff8, RZ, 0xc0, !PT ;  /* 0xfffffff806047812 */ /* 0x000fe200078ec0ff */
[----:B------:R-:W-:Y:S01]  /*15770*/  USEL UR11, UR11, URZ, !UP1 ;  /* 0x0000003f0b0b7287 */ /* 0x000fe2000c800000 */
[----:B------:R-:W-:Y:S01]  /*15780*/  IMAD R0, R0, 0x8, R15 ;  /* 0x0000000800007824 */ /* 0x000fe200078e020f */
[----:B------:R-:W-:Y:S01]  /*15790*/  ULDC.64 UR6, c[0x0][0x498] ;  /* 0x0001260000067ab9 */ /* 0x000fe20000000a00 */
[----:B------:R-:W-:Y:S01]  /*157a0*/  SHF.R.S32.HI R14, RZ, 0x3, R6 ;  /* 0x00000003ff0e7819 */ /* 0x000fe20000011406 */
[----:B------:R-:W-:Y:S01]  /*157b0*/  UIMAD.WIDE.U32 UR16, UR20, UR4, URZ ;  /* 0x00000004141072a5 */ /* 0x000fe2000f8e003f */
        /* <DEDUP_REMOVED lines=20> */
[----:B------:R-:W-:Y:S01]  /*15900*/  BSSY B0, `(.L_x_1100) ;  /* 0x0000068000007945 */ /* 0x000fe20003800000 */
[----:B------:R-:W-:Y:S01]  /*15910*/  UIADD3 UR17, UR17, UR12, URZ ;  /* 0x0000000c11117290 */ /* 0x000fe2000fffe03f */
[----:B------:R-:W-:Y:S01]  /*15920*/  IMAD R4, R3, c[0x0][0x4e8], R2 ;  /* 0x00013a0003047a24 */ /* 0x000fe200078e0202 */
[----:B------:R-:W-:Y:S01]  /*15930*/  IADD3 R2, P0, R0, UR14, RZ ;  /* 0x0000000e00027c10 */ /* 0x000fe2000ff1e0ff */
[----:B------:R-:W-:Y:S01]  /*15940*/  IMAD.U32 R3, RZ, RZ, UR7 ;  /* 0x00000007ff037e24 */ /* 0x000fe2000f8e00ff */
[----:B------:R-:W-:-:S02]  /*15950*/  UIMAD UR5, UR10, UR5, UR8 ;  /* 0x000000050a0572a4 */ /* 0x000fc4000f8e0208 */
[----:B------:R-:W-:Y:S01]  /*15960*/  SHF.R.S32.HI R0, RZ, 0x1f, R4 ;  /* 0x0000001fff007819 */ /* 0x000fe20000011404 */
[----:B------:R-:W-:Y:S01]  /*15970*/  UIMAD.WIDE.U32 UR16, UR10, UR4, UR16 ;  /* 0x000000040a1072a5 */ /* 0x000fe2000f8e0010 */
[----:B------:R-:W-:Y:S01]  /*15980*/  IADD3.X R3, R5, UR15, R3, P0, !PT ;  /* 0x0000000f05037c10 */ /* 0x000fe200087fe403 */
[----:B------:R-:W-:Y:S01]  /*15990*/  IMAD.SHL.U32 R5, R14, 0x40, RZ ;  /* 0x000000400e057824 */ /* 0x000fe200078e00ff */
[----:B------:R-:W-:Y:S01]  /*159a0*/  ULDC.64 UR6, c[0x0][0x3f0] ;  /* 0x0000fc0000067ab9 */ /* 0x000fe20000000a00 */
[----:B------:R-:W-:Y:S01]  /*159b0*/  IMAD R0, R0, c[0x0][0x488], RZ ;  /* 0x0001220000007a24 */ /* 0x000fe200078e02ff */
[----:B------:R-:W-:Y:S01]  /*159c0*/  UIMAD UR11, UR11, UR6, URZ ;  /* 0x000000060b0b72a4 */ /* 0x000fe2000f8e023f */
[C---:B------:R-:W-:Y:S01]  /*159d0*/  IMAD.WIDE.U32 R2, R4.reuse, c[0x0][0x488], R2 ;  /* 0x0001220004027a25 */ /* 0x040fe200078e0002 */
[----:B------:R-:W-:Y:S01]  /*159e0*/  LOP3.LUT R5, R5, 0x1c0, RZ, 0xc0, !PT ;  /* 0x000001c005057812 */ /* 0x000fe200078ec0ff */
[----:B------:R-:W-:Y:S02]  /*159f0*/  UIADD3 UR17, UR17, UR5, URZ ;  /* 0x0000000511117290 */ /* 0x000fe4000fffe03f */
[----:B------:R-:W-:Y:S01]  /*15a00*/  IMAD R9, R4, c[0x0][0x48c], R0 ;  /* 0x0001230004097a24 */ /* 0x000fe200078e0200 */
[----:B------:R-:W-:Y:S01]  /*15a10*/  SHF.R.U32.HI R8, RZ, 0x3, R5 ;  /* 0x00000003ff087819 */ /* 0x000fe20000011605 */
[----:B------:R-:W-:Y:S01]  /*15a20*/  IMAD.SHL.U32 R0, R7, 0x8, RZ ;  /* 0x0000000807007824 */ /* 0x000fe200078e00ff */
[C---:B------:R-:W-:Y:S01]  /*15a30*/  LEA R7, P0, R2.reuse, c[0x0][0x450], 0x2 ;  /* 0x0001140002077a11 */ /* 0x040fe200078010ff */
[----:B------:R-:W-:Y:S01]  /*15a40*/  IMAD.IADD R3, R3, 0x1, R9 ;  /* 0x0000000103037824 */ /* 0x000fe200078e0209 */
[----:B------:R-:W-:Y:S01]  /*15a50*/  UIMAD UR7, UR13, UR7, UR11 ;  /* 0x000000070d0772a4 */ /* 0x000fe2000f8e020b */
[----:B------:R-:W-:Y:S01]  /*15a60*/  IMAD.MOV.U32 R4, RZ, RZ, R6 ;  /* 0x000000ffff047224 */ /* 0x000fe200078e0006 */
[----:B------:R-:W-:Y:S01]  /*15a70*/  LOP3.LUT R5, R5, 0x38, R0, 0xf8, !PT ;  /* 0x0000003805057812 */ /* 0x000fe200078ef800 */
[----:B------:R-:W-:Y:S01]  /*15a80*/  UIMAD.WIDE.U32 UR16, UR13, UR6, UR16 ;  /* 0x000000060d1072a5 */ /* 0x000fe2000f8e0010 */
[----:B------:R-:W-:Y:S01]  /*15a90*/  @P1 SHF.R.U32.HI R4, RZ, c[0x0][0x4f0], R10 ;  /* 0x00013c00ff041a19 */ /* 0x000fe2000001160a */
[----:B------:R-:W-:Y:S01]  /*15aa0*/  SHFL.IDX PT, R12, R7, RZ, 0x1c1f ;  /* 0x001c1fff070c7589 */ /* 0x000fe200000e0000 */
[----:B------:R-:W-:Y:S01]  /*15ab0*/  LOP3.LUT R17, R5, R8, RZ, 0x3c, !PT ;  /* 0x0000000805117212 */ /* 0x000fe200078e3cff */
[----:B------:R-:W-:Y:S01]  /*15ac0*/  UIADD3 UR7, UR17, UR7, URZ ;  /* 0x0000000711077290 */ /* 0x000fe2000fffe03f */
[----:B------:R-:W-:Y:S01]  /*15ad0*/  LEA.HI.X R5, R2, c[0x0][0x454], R3, 0x2, P0 ;  /* 0x0001150002057a11 */ /* 0x000fe200000f1403 */
[----:B------:R1:W-:Y:S01]  /*15ae0*/  SHFL.IDX PT, R10, R7, 0x1, 0x1c1f ;  /* 0x003c1f00070a7f89 */ /* 0x0003e200000e0000 */
[--C-:B------:R-:W-:Y:S01]  /*15af0*/  SHF.R.S32.HI R9, RZ, 0x1f, R4.reuse ;  /* 0x0000001fff097819 */ /* 0x100fe20000011404 */
[----:B------:R-:W-:Y:S01]  /*15b00*/  IMAD.MOV R8, RZ, RZ, -R4 ;  /* 0x000000ffff087224 */ /* 0x000fe200078e0a04 */
[----:B------:R-:W-:Y:S01]  /*15b10*/  MOV R2, UR16 ;  /* 0x0000001000027c02 */ /* 0x000fe20008000f00 */
[----:B------:R-:W2:Y:S01]  /*15b20*/  SHFL.IDX PT, R13, R5, RZ, 0x1c1f ;  /* 0x001c1fff050d7589 */ /* 0x000ea200000e0000 */
[----:B------:R-:W-:-:S02]  /*15b30*/  IMAD.U32 R3, RZ, RZ, UR17 ;  /* 0x00000011ff037e24 */ /* 0x000fc4000f8e00ff */
[----:B------:R-:W-:Y:S01]  /*15b40*/  IMAD.U32 R3, RZ, RZ, UR7 ;  /* 0x00000007ff037e24 */ /* 0x000fe2000f8e00ff */
[----:B------:R3:W4:Y:S01]  /*15b50*/  SHFL.IDX PT, R11, R5, 0x1, 0x1c1f ;  /* 0x003c1f00050b7f89 */ /* 0x00072200000e0000 */
[----:B------:R-:W-:Y:S02]  /*15b60*/  IMAD R6, R8, c[0x0][0x4e8], R6 ;  /* 0x00013a0008067a24 */ /* 0x000fe400078e0206 */
[----:B------:R-:W-:-:S04]  /*15b70*/  IMAD.WIDE.U32 R2, R4, c[0x0][0x3e0], R2 ;  /* 0x0000f80004027a25 */ /* 0x000fc800078e0002 */
[----:B-1----:R-:W-:-:S04]  /*15b80*/  IMAD R7, R9, c[0x0][0x3e0], RZ ;  /* 0x0000f80009077a24 */ /* 0x002fc800078e02ff */
[----:B------:R-:W-:Y:S01]  /*15b90*/  IMAD R7, R4, c[0x0][0x3e4], R7 ;  /* 0x0000f90004077a24 */ /* 0x000fe200078e0207 */
[----:B------:R-:W-:Y:S01]  /*15ba0*/  SHF.R.S32.HI R4, RZ, 0x1f, R6 ;  /* 0x0000001fff047819 */ /* 0x000fe20000011406 */
[----:B---3--:R-:W-:-:S03]  /*15bb0*/  IMAD R5, R19, 0x80, R15 ;  /* 0x0000008013057824 */ /* 0x008fc600078e020f */
[----:B------:R-:W-:Y:S01]  /*15bc0*/  IADD3 R3, R3, R7, RZ ;  /* 0x0000000703037210 */ /* 0x000fe20007ffe0ff */
[----:B------:R-:W-:Y:S01]  /*15bd0*/  IMAD R4, R4, c[0x0][0x3d8], RZ ;  /* 0x0000f60004047a24 */ /* 0x000fe200078e02ff */
[----:B------:R-:W-:-:S03]  /*15be0*/  IADD3 R8, R5, 0x8, RZ ;  /* 0x0000000805087810 */ /* 0x000fc60007ffe0ff */
[----:B------:R-:W-:Y:S01]  /*15bf0*/  IMAD.WIDE.U32 R2, R6, c[0x0][0x3d8], R2 ;  /* 0x0000f60006027a25 */ /* 0x000fe200078e0002 */
[-C--:B------:R-:W-:Y:S02]  /*15c00*/  ISETP.GE.OR P1, PT, R5, R28.reuse, P2 ;  /* 0x0000001c0500720c */ /* 0x080fe40001726670 */
[----:B------:R-:W-:Y:S01]  /*15c10*/  ISETP.GE.OR P0, PT, R8, R28, P2 ;  /* 0x0000001c0800720c */ /* 0x000fe20001706670 */
[----:B------:R-:W-:-:S05]  /*15c20*/  IMAD.SHL.U32 R5, R18, 0x8, RZ ;  /* 0x0000000812057824 */ /* 0x000fca00078e00ff */
[----:B------:R-:W-:Y:S01]  /*15c30*/  LOP3.LUT R7, R17, 0x7ffffe00, R5, 0xf8, !PT ;  /* 0x7ffffe0011077812 */ /* 0x000fe200078ef805 */
[----:B------:R-:W-:-:S04]  /*15c40*/  IMAD R5, R6, c[0x0][0x3dc], R4 ;  /* 0x0000f70006057a24 */ /* 0x000fc800078e0204 */
[----:B------:R-:W-:Y:S01]  /*15c50*/  IMAD.SHL.U32 R4, R7, 0x2, RZ ;  /* 0x0000000207047824 */ /* 0x000fe200078e00ff */
[----:B--2---:R-:W-:Y:S01]  /*15c60*/  @!P1 ST.E [R12.64], R52 ;  /* 0x000000340c009985 */ /* 0x004fe2000c101912 */
[----:B------:R-:W-:-:S03]  /*15c70*/  IMAD.IADD R3, R3, 0x1, R5 ;  /* 0x0000000103037824 */ /* 0x000fc600078e0205 */
[----:B----4-:R1:W-:Y:S01]  /*15c80*/  @!P0 ST.E [R10.64], R53 ;  /* 0x000000350a008985 */ /* 0x0103e2000c101912 */
[----:B------:R-:W-:-:S03]  /*15c90*/  LEA R30, P0, R2, c[0x0][0x380], 0x1 ;  /* 0x0000e000021e7a11 */ /* 0x000fc600078008ff */
[----:B------:R2:W3:Y:S01]  /*15ca0*/  LDS.128 R44, [R4+0x1080] ;  /* 0x00108000042c7984 */ /* 0x0004e20000000c00 */
[----:B------:R-:W-:-:S03]  /*15cb0*/  LEA.HI.X R29, R2, c[0x0][0x384], R3, 0x1, P0 ;  /* 0x0000e100021d7a11 */ /* 0x000fc600000f0c03 */
[----:B------:R2:W4:Y:S04]  /*15cc0*/  LDS.128 R60, [R4+0x2080] ;  /* 0x00208000043c7984 */ /* 0x0005280000000c00 */
        /* <DEDUP_REMOVED lines=11> */
[----:B------:R1:W1:Y:S04]  /*15d80*/  LDS.128 R76, [R4+0xf080] ;  /* 0x00f08000044c7984 */ /* 0x0002680000000c00 */
[----:B------:R1:W1:Y:S04]  /*15d90*/  SHFL.IDX PT, R2, R30, RZ, 0x181f ;  /* 0x00181fff1e027589 */ /* 0x00026800000e0000 */
[----:B------:R1:W1:Y:S01]  /*15da0*/  SHFL.IDX PT, R3, R29, RZ, 0x181f ;  /* 0x00181fff1d037589 */ /* 0x00026200000e0000 */
[----:B------:R-:W-:Y:S05]  /*15db0*/  @P0 BRA `(.L_x_1101) ;  /* 0x000001c000000947 */ /* 0x000fea0003800000 */
[----:B---34-:R-:W3:Y:S01]  /*15dc0*/  LDS.128 R24, [R4+0x80] ;  /* 0x0000800004187984 */ /* 0x018ee20000000c00 */
[----:B------:R-:W-:-:S02]  /*15dd0*/  IADD3 R7, R0, 0x40, RZ ;  /* 0x0000004000077810 */ /* 0x000fc40007ffe0ff */
[C---:B------:R-:W-:Y:S01]  /*15de0*/  IADD3 R8, R0.reuse, 0x80, RZ ;  /* 0x0000008000087810 */ /* 0x040fe20007ffe0ff */
[----:B------:R-:W4:Y:S01]  /*15df0*/  LDS.128 R20, [R4+0x4080] ;  /* 0x0040800004147984 */ /* 0x000f220000000c00 */
[----:B------:R-:W-:Y:S02]  /*15e00*/  IADD3 R9, R0, 0xc0, RZ ;  /* 0x000000c000097810 */ /* 0x000fe40007ffe0ff */
[----:B------:R-:W-:Y:S01]  /*15e10*/  ISETP.GE.AND P2, PT, R7, c[0x0][0x3c8], PT ;  /* 0x0000f20007007a0c */ /* 0x000fe20003f46270 */
[----:B------:R-:W5:Y:S01]  /*15e20*/  LDS.128 R16, [R4+0x8080] ;  /* 0x0080800004107984 */ /* 0x000f620000000c00 */
[----:B------:R-:W-:Y:S02]  /*15e30*/  ISETP.GE.AND P1, PT, R8, c[0x0][0x3c8], PT ;  /* 0x0000f20008007a0c */ /* 0x000fe40003f26270 */
[----:B------:R-:W-:Y:S01]  /*15e40*/  ISETP.GE.AND P0, PT, R9, c[0x0][0x3c8], PT ;  /* 0x0000f20009007a0c */ /* 0x000fe20003f06270 */
[----:B------:R2:W1:Y:S01]  /*15e50*/  LDS.128 R12, [R4+0xc080] ;  /* 0x00c08000040c7984 */ /* 0x0004620000000c00 */
        /* <DEDUP_REMOVED lines=16> */
[----:B-----5:R1:W-:Y:S04]  /*15f60*/  @!P1 ST.E.128 [R4.64], R16 ;  /* 0x0000001004009985 */ /* 0x0203e8000c101d12 */
[----:B------:R1:W-:Y:S02]  /*15f70*/  @!P0 ST.E.128 [R2.64], R12 ;  /* 0x0000000c02008985 */ /* 0x0003e4000c101d12 */
.L_x_1101:
[----:B---34-:R-:W-:Y:S05]  /*15f80*/  BSYNC B0 ;  /* 0x0000000000007941 */ /* 0x018fea0003800000 */
.L_x_1100:
        /* <DEDUP_REMOVED lines=30> */
.L_x_1103:
[----:B------:R-:W-:Y:S05]  /*16170*/  BSYNC B0 ;  /* 0x0000000000007941 */ /* 0x000fea0003800000 */
.L_x_1102:
        /* <DEDUP_REMOVED lines=30> */
.L_x_1105:
[----:B------:R-:W-:Y:S05]  /*16360*/  BSYNC B0 ;  /* 0x0000000000007941 */ /* 0x000fea0003800000 */
.L_x_1104:
        /* <DEDUP_REMOVED lines=31> */
.L_x_1098:
        /* <DEDUP_REMOVED lines=31> */
.L_x_1106:
        /* <DEDUP_REMOVED lines=43> */
.L_x_1108:
[----:B------:R-:W-:Y:S05]  /*16a00*/  BSYNC B0 ;  /* 0x0000000000007941 */ /* 0x000fea0003800000 */
.L_x_1107:
        /* <DEDUP_REMOVED lines=17> */
[----:B------:R-:W-:Y:S02]  /*16b20*/  LEA R0, R8, R7, 0x5 ;  /* 0x0000000708007211 */ /* 0x000fe400078e28ff */
[----:B------:R-:W-:Y:S02]  /*16b30*/  UIMAD UR7, UR10, UR5, UR7 ;  /* 0x000000050a0772a4 */ /* 0x000fe4000f8e0207 */
[----:B------:R-:W-:Y:S01]  /*16b40*/  UIMAD.WIDE.U32 UR10, UR10, UR4, UR16 ;  /* 0x000000040a0a72a5 */ /* 0x000fe2000f8e0010 */
[C---:B--2---:R-:W-:Y:S02]  /*16b50*/  IMAD R0, R14.reuse, 0x80, R0 ;  /* 0x000000800e007824 */ /* 0x044fe400078e0200 */
        /* <DEDUP_REMOVED lines=56> */
.L_x_1110:
[----:B------:R-:W-:Y:S05]  /*16ee0*/  BSYNC B0 ;  /* 0x0000000000007941 */ /* 0x000fea0003800000 */
.L_x_1109:
        /* <DEDUP_REMOVED lines=27> */
.L_x_1112:
[----:B------:R-:W-:Y:S05]  /*170a0*/  BSYNC B0 ;  /* 0x0000000000007941 */ /* 0x000fea0003800000 */
.L_x_1111:
        /* <DEDUP_REMOVED lines=27> */
.L_x_1114:
[----:B------:R-:W-:Y:S05]  /*17260*/  BSYNC B0 ;  /* 0x0000000000007941 */ /* 0x000fea0003800000 */
.L_x_1113:
        /* <DEDUP_REMOVED lines=28> */
.L_x_1115:
        /* <DEDUP_REMOVED lines=13> */
.L_x_3550:


//--------------------- .text._ZN7cutlass13device_kernelIN5flash19enable_sm80_to_sm89INS1_16FlashAttnFwdSm80INS1_25CollectiveMainloopFwdSm80ILi8ELi1ELb0EN4cute5tupleIJNS5_1CILi128EEENS7_ILi48EEENS7_ILi256EEEEEELi256ENS_6half_tEfNS_4arch4Sm80ELb0ELb1ELb1ELb1ELb1ELb1ELb1ELb0EEENS1_21CollectiveEpilogueFwdINS6_IJS8_SA_S9_EEENS6_IJNS7_ILi1EEESI_SI_EEESC_SE_Li256ELb1ELb1ELb0ELb0EEENS1_19SingleTileSchedulerILb1ELb0ELb1ELi128EEEEEEEEEvNT_6ParamsE --------------------------
	.section	.text._ZN7cutlass13device_kernelIN5flash19enable_sm80_to_sm89INS1_16FlashAttnFwdSm80INS1_25CollectiveMainloopFwdSm80ILi8ELi1ELb0EN4cute5tupleIJNS5_1CILi128EEENS7_ILi48EEENS7_ILi256EEEEEELi256ENS_6half_tEfNS_4arch4Sm80ELb0ELb1ELb1ELb1ELb1ELb1ELb1ELb0EEENS1_21CollectiveEpilogueFwdINS6_IJS8_SA_S9_EEENS6_IJNS7_ILi1EEESI_SI_EEESC_SE_Li256ELb1ELb1ELb0ELb0EEENS1_19SingleTileSchedulerILb1ELb0ELb1ELi128EEEEEEEEEvNT_6ParamsE,"ax",@progbits
	.sectioninfo	@"SHI_REGISTERS=255"
	.align	128
.text._ZN7cutlass13device_kernelIN5flash19enable_sm80_to_sm89INS1_16FlashAttnFwdSm80INS1_25CollectiveMainloopFwdSm80ILi8ELi1ELb0EN4cute5tupleIJNS5_1CILi128EEENS7_ILi48EEENS7_ILi256EEEEEELi256ENS_6half_tEfNS_4arch4Sm80ELb0ELb1ELb1ELb1ELb1ELb1ELb1ELb0EEENS1_21CollectiveEpilogueFwdINS6_IJS8_SA_S9_EEENS6_IJNS7_ILi1EEESI_SI_EEESC_SE_Li256ELb1ELb1ELb0ELb0EEENS1_19SingleTileSchedulerILb1ELb0ELb1ELi128EEEEEEEEEvNT_6ParamsE:
        .type           _ZN7cutlass13device_kernelIN5flash19enable_sm80_to_sm89INS1_16FlashAttnFwdSm80INS1_25CollectiveMainloopFwdSm80ILi8ELi1ELb0EN4cute5tupleIJNS5_1CILi128EEENS7_ILi48EEENS7_ILi256EEEEEELi256ENS_6half_tEfNS_4arch4Sm80ELb0ELb1ELb1ELb1ELb1ELb1ELb1ELb0EEENS1_21CollectiveEpilogueFwdINS6_IJS8_SA_S9_EEENS6_IJNS7_ILi1EEESI_SI_EEESC_SE_Li256ELb1ELb1ELb0ELb0EEENS1_19SingleTileSchedulerILb1ELb0ELb1ELi128EEEEEEEEEvNT_6ParamsE,@function
        .size           _ZN7cutlass13device_kernelIN5flash19enable_sm80_to_sm89INS1_16FlashAttnFwdSm80INS1_25CollectiveMainloopFwdSm80ILi8ELi1ELb0EN4cute5tupleIJNS5_1CILi128EEENS7_ILi48EEENS7_ILi256EEEEEELi256ENS_6half_tEfNS_4arch4Sm80ELb0ELb1ELb1ELb1ELb1ELb1ELb1ELb0EEENS1_21CollectiveEpilogueFwdINS6_IJS8_SA_S9_EEENS6_IJNS7_ILi1EEESI_SI_EEESC_SE_Li256ELb1ELb1ELb0ELb0EEENS1_19SingleTileSchedulerILb1ELb0ELb1ELi128EEEEEEEEEvNT_6ParamsE,(.L_x_3551 - _ZN7cutlass13device_kernelIN5flash19enable_sm80_to_sm89INS1_16FlashAttnFwdSm80INS1_25CollectiveMainloopFwdSm80ILi8ELi1ELb0EN4cute5tupleIJNS5_1CILi128EEENS7_ILi48EEENS7_ILi256EEEEEELi256ENS_6half_tEfNS_4arch4Sm80ELb0ELb1ELb1ELb1ELb1ELb1ELb1ELb0EEENS1_21CollectiveEpilogueFwdINS6_IJS8_SA_S9_EEENS6_IJNS7_ILi1EEESI_SI_EEESC_SE_Li256ELb1ELb1ELb0ELb0EEENS1_19SingleTileSchedulerILb1ELb0ELb1ELi128EEEEEEEEEvNT_6ParamsE)
        .other          _ZN7cutlass13device_kernelIN5flash19enable_sm80_to_sm89INS1_16FlashAttnFwdSm80INS1_25CollectiveMainloopFwdSm80ILi8ELi1ELb0EN4cute5tupleIJNS5_1CILi128EEENS7_ILi48EEENS7_ILi256EEEEEELi256ENS_6half_tEfNS_4arch4Sm80ELb0ELb1ELb1ELb1ELb1ELb1ELb1ELb0EEENS1_21CollectiveEpilogueFwdINS6_IJS8_SA_S9_EEENS6_IJNS7_ILi1EEESI_SI_EEESC_SE_Li256ELb1ELb1ELb0ELb0EEENS1_19SingleTileSchedulerILb1ELb0ELb1ELi128EEEEEEEEEvNT_6ParamsE,@"STO_CUDA_ENTRY STV_DEFAULT"
_ZN7cutlass13device_kernelIN5flash19enable_sm80_to_sm89INS1_16FlashAttnFwdSm80INS1_25CollectiveMainloopFwdSm80ILi8ELi1ELb0EN4cute5tupleIJNS5_1CILi128EEENS7_ILi48EEENS7_ILi256EEEEEELi256ENS_6half_tEfNS_4arch4Sm80ELb0ELb1ELb1ELb1ELb1ELb1ELb1ELb0EEENS1_21CollectiveEpilogueFwdINS6_IJS8_SA_S9_EEENS6_IJNS7_ILi1EEESI_SI_EEESC_SE_Li256ELb1ELb1ELb0ELb0EEENS1_19SingleTileSchedulerILb1ELb0ELb1ELi128EEEEEEEEEvNT_6ParamsE:
[----:B------:R-:W-:Y:S02]  /*0000*/  MOV R1, c[0x0][0x28] ;  /* 0x00000a0000017a02 */ /* 0x000fe40000000f00 */
[----:B------:R-:W1:Y:S01]  /*0010*/  S2R R166, SR_TID.X ;  /* 0x0000000000a67919 */ /* 0x000e620000002100 */
[----:B------:R-:W-:Y:S01]  /*0020*/  IMAD.MOV.U32 R12, RZ, RZ, 0x4 ;  /* 0x00000004ff0c7424 */ /* 0x000fe200078e00ff */
[----:B------:R-:W-:Y:S01]  /*0030*/  ULDC.64 UR14, c[0x0][0x118] ;  /* 0x00004600000e7ab9 */ /* 0x000fe20000000a00 */
[----:B------:R-:W-:Y:S01]  /*0040*/  IADD3 R1, R1, -0x78, RZ ;  /* 0xffffff8801017810 */ /* 0x000fe20007ffe0ff */
        /* <DEDUP_REMOVED lines=12> */
.L_x_1117:
        /* <DEDUP_REMOVED lines=8> */
.L_x_1119:
[----:B------:R-:W-:-:S05]  /*0190*/  MOV R0, c[0x0][0x54c] ;  /* 0x0001530000007a02 */ /* 0x000fca0000000f00 */
.L_x_1118:
[----:B-----5:R-:W-:Y:S01]  /*01a0*/  IMAD R0, R0, c[0x0][0x548], RZ ;  /* 0x0001520000007a24 */ /* 0x020fe200078e02ff */
[----:B------:R-:W-:-:S04]  /*01b0*/  SHF.L.U32 R164, R167, 0x7, RZ ;  /* 0x00000007a7a47819 */ /* 0x000fc800000006ff */
[----:B------:R-:W-:-:S04]  /*01c0*/  ISETP.GE.AND P0, PT, R164, R0, PT ;  /* 0x00000000a400720c */ /* 0x000fc80003f06270 */
[----:B------:R-:W-:-:S05]  /*01d0*/  SEL R0, R5, 0xffffffff, !P0 ;  /* 0xffffffff05007807 */ /* 0x000fca0004000000 */
[----:B------:R2:W-:Y:S01]  /*01e0*/  STL [R1+0x70], R0 ;  /* 0x0000700001007387 */ /* 0x0005e20000100800 */
[----:B------:R-:W-:Y:S05]  /*01f0*/  BRA `(.L_x_1120) ;  /* 0x0000013000007947 */ /* 0x000fea0003800000 */
.L_x_1116:
[----:B---3--:R-:W-:-:S04]  /*0200*/  ISETP.NE.U32.AND P0, PT, RZ, c[0x0][0x568], PT ;  /* 0x00015a00ff007a0c */ /* 0x008fc80003f05070 */
[----:B------:R-:W-:-:S13]  /*0210*/  ISETP.NE.AND.EX P0, PT, RZ, c[0x0][0x56c], PT, P0 ;  /* 0x00015b00ff007a0c */ /* 0x000fda0003f05300 */
[----:B------:R-:W-:Y:S05]  /*0220*/  @!P0 BRA `(.L_x_1121) ;  /* 0x0000002000008947 */ /* 0x000fea0003800000 */
[----:B------:R1:W5:Y:S01]  /*0230*/  LDG.E R0, [R2.64] ;  /* 0x0000000e02007981 */ /* 0x000362000c1e1900 */
[----:B------:R-:W-:Y:S05]  /*0240*/  BRA `(.L_x_1122) ;  /* 0x0000009000007947 */ /* 0x000fea0003800000 */
.L_x_1121:
        /* <DEDUP_REMOVED lines=8> */
.L_x_1123:
[----:B------:R-:W-:-:S05]  /*02d0*/  MOV R0, c[0x0][0x54c] ;  /* 0x0001530000007a02 */ /* 0x000fca0000000f00 */
.L_x_1122:
[----:B-----5:R-:W-:Y:S01]  /*02e0*/  IMAD R0, R0, c[0x0][0x548], RZ ;  /* 0x0001520000007a24 */ /* 0x020fe200078e02ff */
[----:B------:R-:W-:-:S04]  /*02f0*/  SHF.L.U32 R164, R167, 0x7, RZ ;  /* 0x00000007a7a47819 */ /* 0x000fc800000006ff */
[----:B------:R-:W-:-:S04]  /*0300*/  ISETP.GE.AND P0, PT, R164, R0, PT ;  /* 0x00000000a400720c */ /* 0x000fc80003f06270 */
[----:B------:R-:W-:-:S05]  /*0310*/  SEL R0, R5, 0xffffffff, !P0 ;  /* 0xffffffff05007807 */ /* 0x000fca0004000000 */
[----:B------:R2:W-:Y:S04]  /*0320*/  STL [R1+0x70], R0 ;  /* 0x0000700001007387 */ /* 0x0005e80000100800 */
.L_x_1120:
[----:B------:R-:W3:Y:S02]  /*0330*/  LDL R29, [R1+0x70] ;  /* 0x00007000011d7983 */ /* 0x000ee40000100800 */
[----:B---3--:R-:W-:-:S13]  /*0340*/  ISETP.GE.AND P0, PT, R29, RZ, PT ;  /* 0x000000ff1d00720c */ /* 0x008fda0003f06270 */
[----:B------:R-:W-:Y:S05]  /*0350*/  @!P0 EXIT ;  /* 0x000000000000894d */ /* 0x000fea0003800000 */
[----:B------:R-:W-:Y:S01]  /*0360*/  ISETP.NE.U32.AND P0, PT, RZ, c[0x0][0x370], PT ;  /* 0x0000dc00ff007a0c */ /* 0x000fe20003f05070 */
[----:B------:R-:W-:Y:S01]  /*0370*/  IMAD.MOV.U32 R10, RZ, RZ, RZ ;  /* 0x000000ffff0a7224 */ /* 0x000fe200078e00ff */
[----:B------:R-:W-:Y:S01]  /*0380*/  ISETP.NE.U32.AND P1, PT, RZ, c[0x0][0x348], PT ;  /* 0x0000d200ff007a0c */ /* 0x000fe20003f25070 */
[----:B------:R-:W-:Y:S01]  /*0390*/  IMAD.MOV.U32 R13, RZ, RZ, RZ ;  /* 0x000000ffff0d7224 */ /* 0x000fe200078e00ff */
[----:B------:R-:W-:Y:S01]  /*03a0*/  ISETP.NE.AND.EX P0, PT, RZ, c[0x0][0x374], PT, P0 ;  /* 0x0000dd00ff007a0c */ /* 0x000fe20003f05300 */
[----:B------:R-:W-:Y:S01]  /*03b0*/  IMAD.WIDE R6, R29, R12, c[0x0][0x350] ;  /* 0x0000d4001d067625 */ /* 0x000fe200078e020c */
[----:B------:R-:W-:Y:S02]  /*03c0*/  ISETP.NE.U32.AND P3, PT, RZ, c[0x0][0x358], PT ;  /* 0x0000d600ff007a0c */ /* 0x000fe40003f65070 */
[----:B------:R-:W-:Y:S02]  /*03d0*/  ISETP.NE.AND.EX P1, PT, RZ, c[0x0][0x34c], PT, P1 ;  /* 0x0000d300ff007a0c */ /* 0x000fe40003f25310 */
[----:B------:R-:W-:Y:S01]  /*03e0*/  ISETP.NE.AND.EX P3, PT, RZ, c[0x0][0x35c], PT, P3 ;  /* 0x0000d700ff007a0c */ /* 0x000fe20003f65330 */
[----:B------:R-:W-:Y:S01]  /*03f0*/  IMAD.MOV.U32 R15, RZ, RZ, RZ ;  /* 0x000000ffff0f7224 */ /* 0x000fe200078e00ff */
[----:B--2---:R-:W-:-:S02]  /*0400*/  MOV R0, RZ ;  /* 0x000000ff00007202 */ /* 0x004fc40000000f00 */
[----:B------:R-:W-:-:S03]  /*0410*/  ISETP.NE.U32.AND P2, PT, RZ, c[0x0][0x350], PT ;  /* 0x0000d400ff007a0c */ /* 0x000fc60003f45070 */
[----:B-1----:R-:W-:Y:S01]  /*0420*/  @P0 IMAD.WIDE R2, R29, R12, c[0x0][0x370] ;  /* 0x0000dc001d020625 */ /* 0x002fe200078e020c */
[----:B------:R-:W-:-:S03]  /*0430*/  ISETP.NE.AND.EX P2, PT, RZ, c[0x0][0x354], PT, P2 ;  /* 0x0000d500ff007a0c */ /* 0x000fc60003f45320 */
[CC--:B------:R-:W-:Y:S01]  /*0440*/  IMAD.WIDE R8, R29.reuse, R12.reuse, c[0x0][0x348] ;  /* 0x0000d2001d087625 */ /* 0x0c0fe200078e020c */
[----:B------:R1:W2:Y:S04]  /*0450*/  @P0 LDG.E R10, [R2.64] ;  /* 0x0000000e020a0981 */ /* 0x0002a8000c1e1900 */
[----:B------:R-:W3:Y:S05]  /*0460*/  @P1 LDG.E R0, [R8.64] ;  /* 0x0000000e08001981 */ /* 0x000eea000c1e1900 */
[----:B------:R-:W4:Y:S01]  /*0470*/  @P2 LDG.E R13, [R6.64] ;  /* 0x0000000e060d2981 */ /* 0x000f22000c1e1900 */
[----:B-1----:R-:W-:-:S05]  /*0480*/  IMAD.WIDE R2, R29, R12, c[0x0][0x358] ;  /* 0x0000d6001d027625 */ /* 0x002fca00078e020c */
[----:B------:R-:W4:Y:S01]  /*0490*/  @P3 LDG.E R15, [R2.64] ;  /* 0x0000000e020f3981 */ /* 0x000f22000c1e1900 */
[----:B------:R-:W-:-:S03]  /*04a0*/  ISETP.NE.U32.AND P0, PT, RZ, c[0x0][0x360], PT ;  /* 0x0000d800ff007a0c */ /* 0x000fc60003f05070 */
[----:B------:R-:W1:Y:S01]  /*04b0*/  S2R R30, SR_CTAID.Y ;  /* 0x00000000001e7919 */ /* 0x000e620000002600 */
[----:B------:R-:W-:Y:S01]  /*04c0*/  ISETP.NE.AND.EX P0, PT, RZ, c[0x0][0x364], PT, P0 ;  /* 0x0000d900ff007a0c */ /* 0x000fe20003f05300 */
[----:B------:R-:W-:Y:S02]  /*04d0*/  IMAD.MOV.U32 R19, RZ, RZ, c[0x0][0x168] ;  /* 0x00005a00ff137624 */ /* 0x000fe400078e00ff */
[----:B------:R-:W-:-:S10]  /*04e0*/  IMAD.MOV.U32 R11, RZ, RZ, c[0x0][0x2ac] ;  /* 0x0000ab00ff0b7624 */ /* 0x000fd400078e00ff */
[----:B------:R-:W-:-:S05]  /*04f0*/  @P0 IMAD.WIDE R4, R29, R12, c[0x0][0x360] ;  /* 0x0000d8001d040625 */ /* 0x000fca00078e020c */
[----:B------:R4:W5:Y:S01]  /*0500*/  @P0 LDG.E R19, [R4.64] ;  /* 0x0000000e04130981 */ /* 0x000962000c1e1900 */
[----:B------:R-:W-:Y:S01]  /*0510*/  IMAD R11, R11, c[0x0][0x1d0], RZ ;  /* 0x000074000b0b7a24 */ /* 0x000fe200078e02ff */
[----:B-1----:R-:W-:Y:S02]  /*0520*/  SHF.R.S32.HI R31, RZ, 0x1f, R30 ;  /* 0x0000001fff1f7819 */ /* 0x002fe4000001141e */
[----:B--2---:R-:W-:Y:S04]  /*0530*/  STL [R1+0x48], R10 ;  /* 0x0000480a01007387 */ /* 0x004fe80000100800 */
[----:B---3--:R-:W-:Y:S01]  /*0540*/  STL [R1+0x4c], R0 ;  /* 0x00004c0001007387 */ /* 0x008fe20000100800 */
[----:B----4-:R-:W-:-:S03]  /*0550*/  IADD3 R4, R13, R10, RZ ;  /* 0x0000000a0d047210 */ /* 0x010fc60007ffe0ff */
[----:B------:R-:W-:Y:S04]  /*0560*/  STL [R1+0x54], R15 ;  /* 0x0000540f01007387 */ /* 0x000fe80000100800 */
[----:B------:R1:W-:Y:S02]  /*0570*/  STL [R1+0x50], R4 ;  /* 0x0000500401007387 */ /* 0x0003e40000100800 */
[----:B-1----:R-:W-:Y:S01]  /*0580*/  MOV R4, c[0x0][0x228] ;  /* 0x00008a0000047a02 */ /* 0x002fe20000000f00 */
[----:B------:R-:W-:Y:S05]  /*0590*/  @P0 BRA `(.L_x_1124) ;  /* 0x0000004000000947 */ /* 0x000fea0003800000 */
[----:B------:R-:W-:Y:S05]  /*05a0*/  @!P1 BRA `(.L_x_1124) ;  /* 0x0000003000009947 */ /* 0x000fea0003800000 */
[----:B------:R1:W2:Y:S04]  /*05b0*/  LDG.E R0, [R8.64] ;  /* 0x0000000e08007981 */ /* 0x0002a8000c1e1900 */
[----:B-1----:R-:W2:Y:S02]  /*05c0*/  LDG.E R8, [R8.64+0x4] ;  /* 0x0000040e08087981 */ /* 0x002ea4000c1e1900 */
[----:B--2--5:R-:W-:-:S05]  /*05d0*/  IADD3 R19, -R0, R8, RZ ;  /* 0x0000000800137210 */ /* 0x024fca0007ffe1ff */
.L_x_1124:
[----:B-----5:R1:W-:Y:S01]  /*05e0*/  STL [R1+0x58], R19 ;  /* 0x0000581301007387 */ /* 0x0203e20000100800 */
[----:B------:R-:W-:-:S04]  /*05f0*/  ISETP.NE.U32.AND P0, PT, RZ, c[0x0][0x368], PT ;  /* 0x0000da00ff007a0c */ /* 0x000fc80003f05070 */
[----:B------:R-:W-:-:S13]  /*0600*/  ISETP.NE.AND.EX P0, PT, RZ, c[0x0][0x36c], PT, P0 ;  /* 0x0000db00ff007a0c */ /* 0x000fda0003f05300 */
[----:B------:R-:W-:Y:S05]  /*0610*/  @!P0 BRA `(.L_x_1125) ;  /* 0x0000003000008947 */ /* 0x000fea0003800000 */
[----:B------:R-:W-:-:S05]  /*0620*/  IMAD.WIDE R6, R29, R12, c[0x0][0x368] ;  /* 0x0000da001d067625 */ /* 0x000fca00078e020c */
[----:B------:R2:W5:Y:S01]  /*0630*/  LDG.E R11, [R6.64] ;  /* 0x0000000e060b7981 */ /* 0x000562000c1e1900 */
[----:B------:R-:W-:Y:S05]  /*0640*/  BRA `(.L_x_1126) ;  /* 0x0000004000007947 */ /* 0x000fea0003800000 */
.L_x_1125:
[----:B------:R-:W-:Y:S05]  /*0650*/  @!P2 BRA `(.L_x_1126) ;  /* 0x000000300000a947 */ /* 0x000fea0003800000 */
[----:B------:R2:W3:Y:S04]  /*0660*/  LDG.E R0, [R6.64] ;  /* 0x0000000e06007981 */ /* 0x0004e8000c1e1900 */
[----:B--2---:R-:W3:Y:S02]  /*0670*/  LDG.E R6, [R6.64+0x4] ;  /* 0x0000040e06067981 */ /* 0x004ee4000c1e1900 */
[----:B---3--:R-:W-:Y:S02]  /*0680*/  IADD3 R11, -R0, R6, RZ ;  /* 0x00000006000b7210 */ /* 0x008fe40007ffe1ff */
.L_x_1126:
[----:B------:R-:W-:Y:S01]  /*0690*/  ISETP.NE.U32.AND P0, PT, RZ, c[0x0][0x378], PT ;  /* 0x0000de00ff007a0c */ /* 0x000fe20003f05070 */
[----:B------:R3:W4:Y:S03]  /*06a0*/  @P3 LDG.E R5, [R2.64] ;  /* 0x0000000e02053981 */ /* 0x000726000c1e1900 */
[----:B------:R-:W-:Y:S01]  /*06b0*/  ISETP.NE.AND.EX P0, PT, RZ, c[0x0][0x37c], PT, P0 ;  /* 0x0000df00ff007a0c */ /* 0x000fe20003f05300 */
[----:B------:R3:W4:Y:S01]  /*06c0*/  @P3 LDG.E R0, [R2.64+0x4] ;  /* 0x0000040e02003981 */ /* 0x000722000c1e1900 */
[----:B-----5:R-:W-:-:S11]  /*06d0*/  IMAD.MOV.U32 R22, RZ, RZ, R11 ;  /* 0x000000ffff167224 */ /* 0x020fd600078e000b */
[----:B---3--:R-:W-:-:S05]  /*06e0*/  @P0 IMAD.WIDE R2, R29, R12, c[0x0][0x378] ;  /* 0x0000de001d020625 */ /* 0x008fca00078e020c */
[----:B--2---:R3:W2:Y:S01]  /*06f0*/  @P0 LDG.E R22, [R2.64] ;  /* 0x0000000e02160981 */ /* 0x0046a2000c1e1900 */
[----:B------:R-:W-:Y:S02]  /*0700*/  IMAD.IADD R10, R11, 0x1, -R10 ;  /* 0x000000010b0a7824 */ /* 0x000fe400078e0a0a */
[----:B------:R-:W-:-:S03]  /*0710*/  IMAD.MOV.U32 R8, RZ, RZ, c[0x0][0x32c] ;  /* 0x0000cb00ff087624 */ /* 0x000fc600078e00ff */
[----:B------:R1:W-:Y:S01]  /*0720*/  STL [R1+0x5c], R10 ;  /* 0x00005c0a01007387 */ /* 0x0003e20000100800 */
[----:B---3--:R-:W-:-:S05]  /*0730*/  IMAD.MOV.U32 R2, RZ, RZ, c[0x0][0x2c4] ;  /* 0x0000b100ff027624 */ /* 0x008fca00078e00ff */
[----:B------:R-:W-:Y:S02]  /*0740*/  ISETP.NE.AND P1, PT, R2, 0x1, PT ;  /* 0x000000010200780c */ /* 0x000fe40003f25270 */
[----:B------:R-:W-:Y:S01]  /*0750*/  ISETP.GE.AND P2, PT, R8, 0x1, PT ;  /* 0x000000010800780c */ /* 0x000fe20003f46270 */
[----:B----4-:R-:W-:Y:S01]  /*0760*/  @P3 IMAD.IADD R4, R0, 0x1, -R5 ;  /* 0x0000000100043824 */ /* 0x010fe200078e0a05 */
[----:B------:R-:W-:-:S03]  /*0770*/  IADD3 R0, R164, 0x7f, RZ ;  /* 0x0000007fa4007810 */ /* 0x000fc60007ffe0ff */
[----:B------:R-:W-:-:S06]  /*0780*/  IMAD.IADD R5, R10, 0x1, R4 ;  /* 0x000000010a057824 */ /* 0x000fcc00078e0204 */
[----:B------:R-:W-:Y:S01]  /*0790*/  @P1 IMAD.HI.U32 R2, R0, c[0x0][0x2c8], RZ ;  /* 0x0000b20000021a27 */ /* 0x000fe200078e00ff */
[----:B------:R1:W-:Y:S01]  /*07a0*/  STL.64 [R1+0x60], R4 ;  /* 0x0000600401007387 */ /* 0x0003e20000100a00 */
[----:B------:R-:W-:-:S03]  /*07b0*/  IADD3 R3, R5, 0x2f, RZ ;  /* 0x0000002f05037810 */ /* 0x000fc60007ffe0ff */
[----:B------:R-:W-:Y:S02]  /*07c0*/  @P1 SHF.R.U32.HI R0, RZ, c[0x0][0x2cc], R2 ;  /* 0x0000b300ff001a19 */ /* 0x000fe40000011602 */
[----:B------:R-:W-:Y:S02]  /*07d0*/  IMAD.HI R3, R3, 0x2aaaaaab, RZ ;  /* 0x2aaaaaab03037827 */ /* 0x000fe400078e02ff */
[----:B------:R-:W-:Y:S01]  /*07e0*/  IADD3 R0, R0, 0x1, R5 ;  /* 0x0000000100007810 */ /* 0x000fe20007ffe005 */
[----:B--2---:R1:W-:Y:S02]  /*07f0*/  STL [R1+0x68], R22 ;  /* 0x0000681601007387 */ /* 0x0043e40000100800 */
[----:B------:R-:W-:Y:S02]  /*0800*/  SHF.R.U32.HI R6, RZ, 0x1f, R3 ;  /* 0x0000001fff067819 */ /* 0x000fe40000011603 */
[----:B------:R-:W-:Y:S02]  /*0810*/  IMAD.IADD R2, R0, 0x1, -R19 ;  /* 0x0000000100027824 */ /* 0x000fe400078e0a13 */
[----:B------:R-:W-:-:S03]  /*0820*/  LEA.HI.SX32 R7, R3, R6, 0x1d ;  /* 0x0000000603077211 */ /* 0x000fc600078feaff */
[----:B------:R-:W-:Y:S01]  /*0830*/  IADD3 R6, R2, c[0x0][0x328], RZ ;  /* 0x0000ca0002067a10 */ /* 0x000fe20007ffe0ff */
[----:B------:R-:W-:Y:S05]  /*0840*/  @!P2 BRA `(.L_x_1127) ;  /* 0x000000e00000a947 */ /* 0x000fea0003800000 */
[C---:B------:R-:W-:Y:S02]  /*0850*/  ISETP.GT.AND P0, PT, R2.reuse, RZ, PT ;  /* 0x000000ff0200720c */ /* 0x040fe40003f04270 */
[----:B------:R-:W-:-:S11]  /*0860*/  IADD3 R0, R2, -0x1, RZ ;  /* 0xffffffff02007810 */ /* 0x000fd60007ffe0ff */
[----:B------:R-:W-:Y:S05]  /*0870*/  @P0 BRA `(.L_x_1128) ;  /* 0x0000006000000947 */ /* 0x000fea0003800000 */
[----:B------:R-:W-:Y:S01]  /*0880*/  ISETP.NE.AND P0, PT, R8, 0x1, PT ;  /* 0x000000010800780c */ /* 0x000fe20003f05270 */
[----:B------:R-:W-:-:S12]  /*0890*/  IMAD.MOV R0, RZ, RZ, -R2 ;  /* 0x000000ffff007224 */ /* 0x000fd800078e0a02 */
[----:B------:R-:W-:-:S05]  /*08a0*/  @P0 IMAD.HI.U32 R2, R0, c[0x0][0x330], RZ ;  /* 0x0000cc0000020a27 */ /* 0x000fca00078e00ff */
[----:B------:R-:W-:-:S04]  /*08b0*/  @P0 SHF.R.U32.HI R0, RZ, c[0x0][0x334], R2 ;  /* 0x0000cd00ff000a19 */ /* 0x000fc80000011602 */
[----:B------:R-:W-:Y:S01]  /*08c0*/  LOP3.LUT R0, RZ, R0, RZ, 0x33, !PT ;  /* 0x00000000ff007212 */ /* 0x000fe200078e33ff */
[----:B------:R-:W-:Y:S05]  /*08d0*/  BRA `(.L_x_1129) ;  /* 0x0000003000007947 */ /* 0x000fea0003800000 */
.L_x_1128:
[----:B------:R-:W-:-:S13]  /*08e0*/  ISETP.NE.AND P0, PT, R8, 0x1, PT ;  /* 0x000000010800780c */ /* 0x000fda0003f05270 */
[----:B------:R-:W-:-:S05]  /*08f0*/  @P0 IMAD.HI.U32 R2, R0, c[0x0][0x330], RZ ;  /* 0x0000cc0000020a27 */ /* 0x000fca00078e00ff */
[----:B------:R-:W-:-:S05]  /*0900*/  @P0 SHF.R.U32.HI R0, RZ, c[0x0][0x334], R2 ;  /* 0x0000cd00ff000a19 */ /* 0x000fca0000011602 */
.L_x_1129:
[----:B------:R-:W-:-:S05]  /*0910*/  IMAD R0, R0, R8, c[0x0][0x32c] ;  /* 0x0000cb0000007624 */ /* 0x000fca00078e0208 */
[----:B------:R-:W-:Y:S02]  /*0920*/  IMNMX R6, R6, R0, PT ;  /* 0x0000000006067217 */ /* 0x000fe40003800200 */
.L_x_1127:
[----:B------:R-:W-:-:S04]  /*0930*/  @P1 IMAD.HI.U32 R2, R164, c[0x0][0x2c8], RZ ;  /* 0x0000b200a4021a27 */ /* 0x000fc800078e00ff */
[----:B------:R-:W-:Y:S01]  /*0940*/  IMAD.MOV.U32 R0, RZ, RZ, R164 ;  /* 0x000000ffff007224 */ /* 0x000fe200078e00a4 */
[----:B------:R-:W-:-:S04]  /*0950*/  @P1 SHF.R.U32.HI R0, RZ, c[0x0][0x2cc], R2 ;  /* 0x0000b300ff001a19 */ /* 0x000fc80000011602 */
[----:B------:R-:W-:-:S04]  /*0960*/  IADD3 R0, R0, R5, -R19 ;  /* 0x0000000500007210 */ /* 0x000fc80007ffe813 */
[----:B------:R-:W-:Y:S01]  /*0970*/  IADD3 R3, R0, -c[0x0][0x324], RZ ;  /* 0x8000c90000037a10 */ /* 0x000fe20007ffe0ff */
[----:B------:R-:W-:Y:S05]  /*0980*/  @!P2 BRA `(.L_x_1130) ;  /* 0x000000d00000a947 */ /* 0x000fea0003800000 */
[----:B------:R-:W-:-:S13]  /*0990*/  ISETP.GT.AND P0, PT, R0, -0x1, PT ;  /* 0xffffffff0000780c */ /* 0x000fda0003f04270 */
[----:B------:R-:W-:Y:S05]  /*09a0*/  @P0 BRA `(.L_x_1131) ;  /* 0x0000006000000947 */ /* 0x000fea0003800000 */
[----:B------:R-:W-:Y:S02]  /*09b0*/  ISETP.NE.AND P0, PT, R8, 0x1, PT ;  /* 0x000000010800780c */ /* 0x000fe40003f05270 */
[----:B------:R-:W-:-:S11]  /*09c0*/  LOP3.LUT R0, RZ, R0, RZ, 0x33, !PT ;  /* 0x00000000ff007212 */ /* 0x000fd600078e33ff */
[----:B------:R-:W-:-:S05]  /*09d0*/  @P0 IMAD.HI.U32 R2, R0, c[0x0][0x330], RZ ;  /* 0x0000cc0000020a27 */ /* 0x000fca00078e00ff */
[----:B------:R-:W-:-:S04]  /*09e0*/  @P0 SHF.R.U32.HI R0, RZ, c[0x0][0x334], R2 ;  /* 0x0000cd00ff000a19 */ /* 0x000fc80000011602 */
[----:B------:R-:W-:Y:S01]  /*09f0*/  LOP3.LUT R0, RZ, R0, RZ, 0x33, !PT ;  /* 0x00000000ff007212 */ /* 0x000fe200078e33ff */
[----:B------:R-:W-:Y:S05]  /*0a00*/  BRA `(.L_x_1132) ;  /* 0x0000003000007947 */ /* 0x000fea0003800000 */
.L_x_1131:
[----:B------:R-:W-:-:S13]  /*0a10*/  ISETP.NE.AND P0, PT, R8, 0x1, PT ;  /* 0x000000010800780c */ /* 0x000fda0003f05270 */
[----:B------:R-:W-:-:S05]  /*0a20*/  @P0 IMAD.HI.U32 R2, R0, c[0x0][0x330], RZ ;  /* 0x0000cc0000020a27 */ /* 0x000fca00078e00ff */
[----:B------:R-:W-:-:S05]  /*0a30*/  @P0 SHF.R.U32.HI R0, RZ, c[0x0][0x334], R2 ;  /* 0x0000cd00ff000a19 */ /* 0x000fca0000011602 */
.L_x_1132:
[----:B------:R-:W-:-:S05]  /*0a40*/  IMAD R0, R0, c[0x0][0x32c], RZ ;  /* 0x0000cb0000007a24 */ /* 0x000fca00078e02ff */
[----:B------:R-:W-:-:S04]  /*0a50*/  IMNMX R3, R3, R0, !PT ;  /* 0x0000000003037217 */ /* 0x000fc80007800200 */
.L_x_1130:
[----:B------:R-:W-:Y:S01]  /*0a60*/  IADD3 R2, R6, 0x2f, RZ ;  /* 0x0000002f06027810 */ /* 0x000fe20007ffe0ff */
[----:B------:R-:W-:-:S04]  /*0a70*/  IMAD.HI R0, R3, 0x2aaaaaab, RZ ;  /* 0x2aaaaaab03007827 */ /* 0x000fc800078e02ff */
[----:B------:R-:W-:Y:S01]  /*0a80*/  IMAD.HI R3, R2, 0x2aaaaaab, RZ ;  /* 0x2aaaaaab02037827 */ /* 0x000fe200078e02ff */
[----:B------:R-:W-:-:S04]  /*0a90*/  SHF.R.U32.HI R2, RZ, 0x1f, R0 ;  /* 0x0000001fff027819 */ /* 0x000fc80000011600 */
[----:B------:R-:W-:Y:S02]  /*0aa0*/  SHF.R.U32.HI R6, RZ, 0x1f, R3 ;  /* 0x0000001fff067819 */ /* 0x000fe40000011603 */
[----:B------:R-:W-:Y:S02]  /*0ab0*/  LEA.HI.SX32 R0, R0, R2, 0x1d ;  /* 0x0000000200007211 */ /* 0x000fe400078feaff */
[----:B------:R-:W-:Y:S02]  /*0ac0*/  LEA.HI.SX32 R3, R3, R6, 0x1d ;  /* 0x0000000603037211 */ /* 0x000fe400078feaff */
[----:B------:R-:W-:Y:S02]  /*0ad0*/  IMNMX R2, RZ, R0, !PT ;  /* 0x00000000ff027217 */ /* 0x000fe40007800200 */
[----:B------:R-:W-:-:S03]  /*0ae0*/  IMNMX R0, R7, R3, PT ;  /* 0x0000000307007217 */ /* 0x000fc60003800200 */
[--C-:B------:R-:W-:Y:S02]  /*0af0*/  IMAD R2, R2, 0x30, -R10.reuse ;  /* 0x0000003002027824 */ /* 0x100fe400078e0a0a */
[----:B------:R-:W-:-:S03]  /*0b00*/  IMAD R0, R0, 0x30, -R10 ;  /* 0x0000003000007824 */ /* 0x000fc600078e0a0a */
[----:B------:R-:W-:Y:S02]  /*0b10*/  IMNMX R2, RZ, R2, !PT ;  /* 0x00000002ff027217 */ /* 0x000fe40007800200 */
        /* <DEDUP_REMOVED lines=11> */
[----:B------:R-:W-:Y:S02]  /*0bd0*/  ISETP.NE.U32.AND P0, PT, RZ, c[0x0][0x340], PT ;  /* 0x0000d000ff007a0c */ /* 0x000fe40003f05070 */
[----:B------:R-:W-:Y:S01]  /*0be0*/  SHF.R.S32.HI R26, RZ, 0x1f, R166 ;  /* 0x0000001fff1a7819 */ /* 0x000fe200000114a6 */
[----:B-1----:R-:W-:Y:S01]  /*0bf0*/  IMAD R5, R31, c[0x0][0x240], RZ ;  /* 0x000090001f057a24 */ /* 0x002fe200078e02ff */
[----:B------:R-:W-:Y:S01]  /*0c00*/  ISETP.NE.AND.EX P2, PT, RZ, c[0x0][0x344], PT, P0 ;  /* 0x0000d100ff007a0c */ /* 0x000fe20003f45300 */
[----:B------:R-:W-:Y:S02]  /*0c10*/  UMOV UR9, 0x30 ;  /* 0x0000003000097882 */ /* 0x000fe40000000000 */
[----:B------:R-:W-:-:S10]  /*0c20*/  ULDC.64 UR4, c[0x0][0x238] ;  /* 0x00008e0000047ab9 */ /* 0x000fd40000000a00 */
[----:B------:R-:W-:-:S05]  /*0c30*/  @P2 IMAD.WIDE R2, R29, R12, c[0x0][0x340] ;  /* 0x0000d0001d022625 */ /* 0x000fca00078e020c */
[----:B------:R1:W2:Y:S01]  /*0c40*/  @P2 LDG.E R14, [R2.64] ;  /* 0x0000000e020e2981 */ /* 0x0002a2000c1e1900 */
[----:B------:R-:W-:Y:S01]  /*0c50*/  LEA.HI R45, R26, R166, RZ, 0x3 ;  /* 0x000000a61a2d7211 */ /* 0x000fe200078f18ff */
[----:B------:R-:W-:Y:S01]  /*0c60*/  IMAD R5, R30, c[0x0][0x244], R5 ;  /* 0x000091001e057a24 */ /* 0x000fe200078e0205 */
[----:B------:R-:W-:Y:S01]  /*0c70*/  SHF.R.S32.HI R12, RZ, 0x1f, R29 ;  /* 0x0000001fff0c7819 */ /* 0x000fe2000001141d */
[----:B------:R-:W-:Y:S01]  /*0c80*/  UIMAD.WIDE.U32 UR10, UR9, UR4, URZ ;  /* 0x00000004090a72a5 */ /* 0x000fe2000f8e003f */
[----:B------:R-:W-:Y:S01]  /*0c90*/  LOP3.LUT R0, R45, 0xfffffff8, RZ, 0xc0, !PT ;  /* 0xfffffff82d007812 */ /* 0x000fe200078ec0ff */
[----:B------:R-:W-:Y:S01]  /*0ca0*/  UIMAD UR7, UR9, UR5, URZ ;  /* 0x00000005090772a4 */ /* 0x000fe2000f8e023f */
[----:B------:R-:W-:Y:S01]  /*0cb0*/  SEL R28, R12, RZ, !P3 ;  /* 0x000000ff0c1c7207 */ /* 0x000fe20005800000 */
[----:B------:R-:W-:Y:S01]  /*0cc0*/  IMAD.IADD R156, R13, 0x1, R11 ;  /* 0x000000010d9c7824 */ /* 0x000fe200078e020b */
[----:B------:R-:W-:Y:S01]  /*0cd0*/  SEL R27, R29, RZ, !P3 ;  /* 0x000000ff1d1b7207 */ /* 0x000fe20005800000 */
[----:B------:R-:W-:Y:S01]  /*0ce0*/  IMAD.IADD R0, R166, 0x1, -R0 ;  /* 0x00000001a6007824 */ /* 0x000fe200078e0a00 */
[----:B------:R-:W-:Y:S01]  /*0cf0*/  UIADD3 UR7, UR11, UR7, URZ ;  /* 0x000000070b077290 */ /* 0x000fe2000fffe03f */
[----:B------:R-:W-:Y:S01]  /*0d00*/  IADD3 R48, R6, -0x1, RZ ;  /* 0xffffffff06307810 */ /* 0x000fe20007ffe0ff */
[----:B------:R-:W-:Y:S01]  /*0d10*/  IMAD R20, R31, c[0x0][0x260], RZ ;  /* 0x000098001f147a24 */ /* 0x000fe200078e02ff */
[----:B------:R-:W-:Y:S01]  /*0d20*/  SHF.R.S32.HI R45, RZ, 0x3, R45 ;  /* 0x00000003ff2d7819 */ /* 0x000fe2000001142d */
[----:B------:R-:W-:Y:S01]  /*0d30*/  IMAD.SHL.U32 R24, R0, 0x8, RZ ;  /* 0x0000000800187824 */ /* 0x000fe200078e00ff */
[----:B------:R-:W-:Y:S01]  /*0d40*/  SHF.R.S32.HI R8, RZ, 0x1f, R48 ;  /* 0x0000001fff087819 */ /* 0x000fe20000011430 */
[----:B------:R-:W-:Y:S01]  /*0d50*/  IMAD R7, R48, -0x30, R4 ;  /* 0xffffffd030077824 */ /* 0x000fe200078e0204 */
[----:B------:R-:W-:Y:S01]  /*0d60*/  SHF.R.S32.HI R23, RZ, 0x1f, R45 ;  /* 0x0000001fff177819 */ /* 0x000fe2000001142d */
[----:B------:R-:W-:Y:S01]  /*0d70*/  IMAD.SHL.U32 R38, R0, 0x4, RZ ;  /* 0x0000000400267824 */ /* 0x000fe200078e00ff */
[----:B------:R-:W-:Y:S01]  /*0d80*/  SHF.R.S32.HI R25, RZ, 0x1f, R24 ;  /* 0x0000001fff197819 */ /* 0x000fe20000011418 */
[C---:B------:R-:W-:Y:S01]  /*0d90*/  IMAD R20, R30.reuse, c[0x0][0x264], R20 ;  /* 0x000099001e147a24 */ /* 0x040fe200078e0214 */
[----:B------:R-:W-:Y:S01]  /*0da0*/  IADD3 R140, P0, R45, R15, RZ ;  /* 0x0000000f2d8c7210 */ /* 0x000fe20007f1e0ff */
[----:B------:R-:W-:Y:S01]  /*0db0*/  IMAD R16, R23, c[0x0][0x280], RZ ;  /* 0x0000a00017107a24 */ /* 0x000fe200078e02ff */
[----:B------:R-:W-:Y:S01]  /*0dc0*/  SHF.R.S32.HI R39, RZ, 0x1f, R38 ;  /* 0x0000001fff277819 */ /* 0x000fe20000011426 */
[----:B-1----:R-:W-:Y:S01]  /*0dd0*/  IMAD.WIDE.U32 R2, R30, c[0x0][0x240], R24 ;  /* 0x000090001e027a25 */ /* 0x002fe200078e0018 */
[----:B------:R-:W-:Y:S01]  /*0de0*/  LEA.HI.X.SX32 R141, R15, R23, 0x1, P0 ;  /* 0x000000170f8d7211 */ /* 0x000fe200000f0eff */
[----:B------:R-:W-:Y:S01]  /*0df0*/  USHF.L.U32 UR8, UR4, 0x5, URZ ;  /* 0x0000000504087899 */ /* 0x000fe2000800063f */
[----:B------:R-:W-:Y:S01]  /*0e00*/  IADD3 R40, R38, 0x40, RZ ;  /* 0x0000004026287810 */ /* 0x000fe20007ffe0ff */
[----:B------:R-:W-:Y:S01]  /*0e10*/  IMAD.IADD R3, R3, 0x1, R5 ;  /* 0x0000000103037824 */ /* 0x000fe200078e0205 */
[----:B------:R-:W-:Y:S01]  /*0e20*/  UMOV UR6, 0x5 ;  /* 0x0000000500067882 */ /* 0x000fe20000000000 */
[----:B------:R-:W-:Y:S01]  /*0e30*/  IMAD R5, R28, c[0x0][0x248], RZ ;  /* 0x000092001c057a24 */ /* 0x000fe200078e02ff */
[----:B------:R-:W-:Y:S01]  /*0e40*/  USHF.L.U64.HI UR12, UR4, UR6, UR5 ;  /* 0x00000006040c7299 */ /* 0x000fe20008010205 */
[C---:B------:R-:W-:Y:S01]  /*0e50*/  IMAD.WIDE.U32 R2, R27.reuse, c[0x0][0x248], R2 ;  /* 0x000092001b027a25 */ /* 0x040fe200078e0002 */
[C---:B------:R-:W-:Y:S01]  /*0e60*/  IADD3 R107, R24.reuse, 0x80, RZ ;  /* 0x00000080186b7810 */ /* 0x040fe20007ffe0ff */
[----:B------:R-:W-:Y:S01]  /*0e70*/  ULDC.64 UR4, c[0x0][0x290] ;  /* 0x0000a40000047ab9 */ /* 0x000fe20000000a00 */
[----:B------:R-:W-:Y:S01]  /*0e80*/  IADD3 R106, R24, 0xc0, RZ ;  /* 0x000000c0186a7810 */ /* 0x000fe20007ffe0ff */
[----:B------:R-:W-:Y:S01]  /*0e90*/  IMAD R6, R27, c[0x0][0x24c], R5 ;  /* 0x000093001b067a24 */ /* 0x000fe200078e0205 */
[----:B------:R-:W-:Y:S01]  /*0ea0*/  ISETP.GE.AND P6, PT, R107, c[0x0][0x1d4], PT ;  /* 0x000075006b007a0c */ /* 0x000fe20003fc6270 */
[----:B------:R-:W-:Y:S01]  /*0eb0*/  IMAD R5, R48, UR7, RZ ;  /* 0x0000000730057c24 */ /* 0x000fe2000f8e02ff */
[----:B------:R-:W-:Y:S01]  /*0ec0*/  ISETP.GE.AND P5, PT, R106, c[0x0][0x1d4], PT ;  /* 0x000075006a007a0c */ /* 0x000fe20003fa6270 */
[----:B------:R-:W-:Y:S01]  /*0ed0*/  IMAD.IADD R3, R3, 0x1, R6 ;  /* 0x0000000103037824 */ /* 0x000fe200078e0206 */
[----:B------:R-:W-:Y:S01]  /*0ee0*/  IADD3 R159, R45, 0x20, RZ ;  /* 0x000000202d9f7810 */ /* 0x000fe20007ffe0ff */
[----:B------:R-:W-:Y:S01]  /*0ef0*/  IMAD R13, R8, UR10, R5 ;  /* 0x0000000a080d7c24 */ /* 0x000fe2000f8e0205 */
[----:B------:R-:W-:Y:S01]  /*0f00*/  IMNMX R5, R7, 0x30, PT ;  /* 0x0000003007057817 */ /* 0x000fe20003800200 */
[----:B------:R-:W-:Y:S01]  /*0f10*/  IMAD R6, R141, c[0x0][0x238], RZ ;  /* 0x00008e008d067a24 */ /* 0x000fe200078e02ff */
[----:B------:R-:W-:Y:S01]  /*0f20*/  UIMAD.WIDE.U32 UR18, UR9, UR4, URZ ;  /* 0x00000004091272a5 */ /* 0x000fe2000f8e003f */
[C---:B------:R-:W-:Y:S01]  /*0f30*/  IMAD.WIDE.U32 R144, R140.reuse, c[0x0][0x238], R2 ;  /* 0x00008e008c907a25 */ /* 0x040fe200078e0002 */
[----:B------:R-:W-:Y:S01]  /*0f40*/  UIMAD UR9, UR9, UR5, URZ ;  /* 0x00000005090972a4 */ /* 0x000fe2000f8e023f */
[----:B------:R-:W-:Y:S01]  /*0f50*/  P2R R139, PR, RZ, 0x40 ;  /* 0x00000040ff8b7803 */ /* 0x000fe20000000000 */
[----:B------:R-:W-:Y:S01]  /*0f60*/  USHF.L.U64.HI UR13, UR4, UR6, UR5 ;  /* 0x00000006040d7299 */ /* 0x000fe20008010205 */
[----:B------:R-:W-:Y:S01]  /*0f70*/  IMAD.IADD R5, R5, 0x1, -R45 ;  /* 0x0000000105057824 */ /* 0x000fe200078e0a2d */
[----:B------:R-:W-:Y:S01]  /*0f80*/  USHF.L.U32 UR16, UR4, 0x5, URZ ;  /* 0x0000000504107899 */ /* 0x000fe2000800063f */
[----:B------:R-:W-:Y:S01]  /*0f90*/  IMAD R10, R140, c[0x0][0x23c], R6 ;  /* 0x00008f008c0a7a24 */ /* 0x000fe200078e0206 */
[----:B------:R-:W-:Y:S01]  /*0fa0*/  P2R R138, PR, RZ, 0x20 ;  /* 0x00000020ff8a7803 */ /* 0x000fe20000000000 */
[----:B------:R-:W-:Y:S01]  /*0fb0*/  IMAD.MOV.U32 R142, RZ, RZ, R144 ;  /* 0x000000ffff8e7224 */ /* 0x000fe200078e0090 */
[----:B------:R-:W-:Y:S01]  /*0fc0*/  ISETP.GE.AND P0, PT, R5, 0x1, PT ;  /* 0x000000010500780c */ /* 0x000fe20003f06270 */
[----:B------:R-:W-:Y:S01]  /*0fd0*/  IMAD.IADD R143, R145, 0x1, R10 ;  /* 0x00000001918f7824 */ /* 0x000fe200078e020a */
[----:B------:R-:W-:Y:S01]  /*0fe0*/  ISETP.GT.AND P3, PT, R5, 0x20, PT ;  /* 0x000000200500780c */ /* 0x000fe20003f64270 */
[C---:B------:R-:W-:Y:S01]  /*0ff0*/  IMAD R16, R45.reuse, c[0x0][0x284], R16 ;  /* 0x0000a1002d107a24 */ /* 0x040fe200078e0210 */
[----:B------:R-:W-:Y:S01]  /*1000*/  ULDC.64 UR4, c[0x0][0x280] ;  /* 0x0000a00000047ab9 */ /* 0x000fe20000000a00 */
[C---:B------:R-:W-:Y:S01]  /*1010*/  IMAD.WIDE.U32 R8, R45.reuse, c[0x0][0x280], R38 ;  /* 0x0000a0002d087a25 */ /* 0x040fe200078e0026 */
[----:B------:R-:W-:Y:S01]  /*1020*/  USHF.L.U64.HI UR6, UR4, UR6, UR5 ;  /* 0x0000000604067299 */ /* 0x000fe20008010205 */
[C---:B------:R-:W-:Y:S01]  /*1030*/  IADD3 R114, -R45.reuse, 0x30, RZ ;  /* 0x000000302d727810 */ /* 0x040fe20007ffe1ff */
[----:B------:R-:W-:Y:S01]  /*1040*/  UIMAD.WIDE.U32 UR20, UR4, 0x30, URZ ;  /* 0x00000030041478a5 */ /* 0x000fe2000f8e003f */
[----:B------:R-:W-:Y:S01]  /*1050*/  IMAD.WIDE.U32 R10, R45, c[0x0][0x280], R24 ;  /* 0x0000a0002d0a7a25 */ /* 0x000fe200078e0018 */
[----:B------:R-:W-:Y:S01]  /*1060*/  UIMAD UR5, UR5, 0x30, URZ ;  /* 0x00000030050578a4 */ /* 0x000fe2000f8e023f */
[----:B------:R-:W-:Y:S01]  /*1070*/  IADD3 R42, R38, 0x20, RZ ;  /* 0x00000020262a7810 */ /* 0x000fe20007ffe0ff */
[----:B------:R-:W-:Y:S01]  /*1080*/  USHF.L.U32 UR17, UR4, 0x5, URZ ;  /* 0x0000000504117899 */ /* 0x000fe2000800063f */
[----:B------:R-:W-:Y:S01]  /*1090*/  IMAD.WIDE.U32 R2, R48, UR10, R142 ;  /* 0x0000000a30027c25 */ /* 0x000fe2000f8e008e */
[----:B------:R-:W-:Y:S01]  /*10a0*/  IADD3 R41, R38, 0x60, RZ ;  /* 0x0000006026297810 */ /* 0x000fe20007ffe0ff */
[----:B------:R-:W-:-:S02]  /*10b0*/  UIADD3 UR9, UR19, UR9, URZ ;  /* 0x0000000913097290 */ /* 0x000fc4000fffe03f */
[----:B------:R-:W-:Y:S01]  /*10c0*/  IMAD.WIDE.U32 R6, R30, c[0x0][0x260], R24 ;  /* 0x000098001e067a25 */ /* 0x000fe200078e0018 */
[----:B------:R-:W-:Y:S02]  /*10d0*/  UIADD3 UR5, UR21, UR5, URZ ;  /* 0x0000000515057290 */ /* 0x000fe4000fffe03f */
[----:B------:R-:W-:Y:S01]  /*10e0*/  ULDC.U8 UR4, c[0x0][0x298] ;  /* 0x0000a60000047ab9 */ /* 0x000fe20000000000 */
[----:B------:R-:W-:Y:S02]  /*10f0*/  IMAD.IADD R19, R9, 0x1, R16 ;  /* 0x0000000109137824 */ /* 0x000fe400078e0210 */
[----:B------:R-:W-:Y:S02]  /*1100*/  IMAD.IADD R17, R16, 0x1, R11 ;  /* 0x0000000110117824 */ /* 0x000fe400078e020b */
[----:B------:R-:W-:Y:S01]  /*1110*/  IMAD.MOV.U32 R18, RZ, RZ, R8 ;  /* 0x000000ffff127224 */ /* 0x000fe200078e0008 */
[----:B------:R-:W-:Y:S01]  /*1120*/  @P0 LEA R8, P1, R2, c[0x0][0x220], 0x1 ;  /* 0x0000880002080a11 */ /* 0x000fe200078208ff */
[----:B------:R-:W-:-:S02]  /*1130*/  IMAD.IADD R5, R3, 0x1, R13 ;  /* 0x0000000103057824 */ /* 0x000fc400078e020d */
[----:B------:R-:W-:Y:S02]  /*1140*/  IMAD.MOV.U32 R16, RZ, RZ, R10 ;  /* 0x000000ffff107224 */ /* 0x000fe400078e000a */
[----:B------:R-:W-:Y:S01]  /*1150*/  IMAD.IADD R21, R7, 0x1, R20 ;  /* 0x0000000107157824 */ /* 0x000fe200078e0214 */
[----:B------:R-:W-:Y:S01]  /*1160*/  @P0 LEA.HI.X R9, R2, c[0x0][0x224], R5, 0x1, P1 ;  /* 0x0000890002090a11 */ /* 0x000fe200008f0c05 */
[----:B------:R-:W-:Y:S01]  /*1170*/  IMAD.IADD R36, R38, 0x1, R40 ;  /* 0x0000000126247824 */ /* 0x000fe200078e0228 */
[----:B------:R-:W-:Y:S01]  /*1180*/  LEA.HI R7, R26, R166, RZ, 0x6 ;  /* 0x000000a61a077211 */ /* 0x000fe200078f30ff */
[----:B------:R-:W-:Y:S01]  /*1190*/  IMAD.MOV.U32 R20, RZ, RZ, R6 ;  /* 0x000000ffff147224 */ /* 0x000fe200078e0006 */
[----:B------:R-:W-:Y:S01]  /*11a0*/  @P3 IADD3 R6, P4, R2, UR8, RZ ;  /* 0x0000000802063c10 */ /* 0x000fe2000ff9e0ff */
[----:B------:R-:W-:Y:S01]  /*11b0*/  IMAD.SHL.U32 R2, R45, 0x40, RZ ;  /* 0x000000402d027824 */ /* 0x000fe200078e00ff */
[----:B------:R-:W-:Y:S01]  /*11c0*/  ISETP.GE.AND P1, PT, R24, c[0x0][0x27c], PT ;  /* 0x00009f0018007a0c */ /* 0x000fe20003f26270 */
[----:B------:R-:W-:-:S02]  /*11d0*/  IMAD.SHL.U32 R7, R7, 0x8, RZ ;  /* 0x0000000807077824 */ /* 0x000fc400078e00ff */
[----:B------:R-:W-:Y:S01]  /*11e0*/  IMAD R3, R23, c[0x0][0x290], RZ ;  /* 0x0000a40017037a24 */ /* 0x000fe200078e02ff */
[----:B------:R-:W-:Y:S01]  /*11f0*/  LOP3.LUT R119, R2, 0x1c0, RZ, 0xc0, !PT ;  /* 0x000001c002777812 */ /* 0x000fe200078ec0ff */
[----:B------:R-:W-:Y:S01]  /*1200*/  IMAD.WIDE.U32 R120, R27, c[0x0][0x268], R20 ;  /* 0x00009a001b787a25 */ /* 0x000fe200078e0014 */
[----:B------:R-:W-:Y:S02]  /*1210*/  SEL R2, RZ, c[0x0][0x27c], !P1 ;  /* 0x00009f00ff027a07 */ /* 0x000fe40004800000 */
[----:B------:R-:W-:Y:S01]  /*1220*/  LOP3.LUT R7, R7, 0xfffffe00, RZ, 0xc0, !PT ;  /* 0xfffffe0007077812 */ /* 0x000fe200078ec0ff */
[----:B------:R-:W-:Y:S01]  /*1230*/  IMAD R3, R45, c[0x0][0x294], R3 ;  /* 0x0000a5002d037a24 */ /* 0x000fe200078e0203 */
[----:B------:R-:W-:Y:S01]  /*1240*/  LOP3.LUT R87, R119, 0x38, R24, 0xf8, !PT ;  /* 0x0000003877577812 */ /* 0x000fe200078ef818 */
[----:B------:R-:W-:Y:S01]  /*1250*/  IMAD.IADD R2, R24, 0x1, R2 ;  /* 0x0000000118027824 */ /* 0x000fe200078e0202 */
[----:B------:R-:W-:Y:S01]  /*1260*/  SHF.R.U32.HI R158, RZ, 0x3, R119 ;  /* 0x00000003ff9e7819 */ /* 0x000fe20000011677 */
[----:B------:R-:W-:Y:S01]  /*1270*/  IMAD.WIDE.U32 R124, R22, c[0x0][0x280], R16 ;  /* 0x0000a000167c7a25 */ /* 0x000fe200078e0010 */
[----:B------:R-:W-:-:S02]  /*1280*/  @P3 IADD3.X R23, R5, UR12, RZ, P4, !PT ;  /* 0x0000000c05173c10 */ /* 0x000fc4000a7fe4ff */
[----:B------:R-:W-:Y:S01]  /*1290*/  LOP3.LUT R87, R7, R87, R158, 0xf6, !PT ;  /* 0x0000005707577212 */ /* 0x000fe200078ef69e */
[----:B------:R-:W-:Y:S01]  /*12a0*/  IMAD.WIDE.U32 R128, R22, c[0x0][0x280], R18 ;  /* 0x0000a00016807a25 */ /* 0x000fe200078e0012 */
[----:B------:R-:W-:Y:S02]  /*12b0*/  SHF.R.S32.HI R5, RZ, 0x1f, R2 ;  /* 0x0000001fff057819 */ /* 0x000fe40000011402 */
[----:B------:R-:W-:Y:S01]  /*12c0*/  SHF.L.U32 R87, R87, 0x1, RZ ;  /* 0x0000000157577819 */ /* 0x000fe200000006ff */
[----:B------:R-:W-:Y:S01]  /*12d0*/  IMAD.WIDE.U32 R162, R30, c[0x0][0x1e8], RZ ;  /* 0x00007a001ea27a25 */ /* 0x000fe200078e00ff */
[----:B------:R-:W-:-:S03]  /*12e0*/  LEA.HI R26, R5, R2, RZ, 0x6 ;  /* 0x00000002051a7211 */ /* 0x000fc600078f30ff */
[----:B------:R-:W-:-:S04]  /*12f0*/  IMAD.WIDE.U32 R160, R30, c[0x0][0x210], RZ ;  /* 0x000084001ea07a25 */ /* 0x000fc800078e00ff */
[----:B------:R-:W-:Y:S02]  /*1300*/  IMAD.MOV.U32 R168, RZ, RZ, c[0x0][0x2b8] ;  /* 0x0000ae00ffa87624 */ /* 0x000fe400078e00ff */
[----:B------:R-:W-:Y:S02]  /*1310*/  IMAD.MOV.U32 R165, RZ, RZ, c[0x0][0x27c] ;  /* 0x00009f00ffa57624 */ /* 0x000fe400078e00ff */
[----:B------:R-:W-:Y:S02]  /*1320*/  IMAD.MOV.U32 R86, RZ, RZ, c[0x0][0x27c] ;  /* 0x00009f00ff567624 */ /* 0x000fe400078e00ff */
[----:B------:R-:W-:Y:S02]  /*1330*/  IMAD R0, R0, 0x20, R45 ;  /* 0x0000002000007824 */ /* 0x000fe400078e022d */
[----:B------:R-:W-:Y:S01]  /*1340*/  IMAD.SHL.U32 R86, R86, 0x2, RZ ;  /* 0x0000000256567824 */ /* 0x000fe200078e00ff */
[--C-:B--2---:R-:W-:Y:S01]  /*1350*/  @P2 SHF.R.S32.HI R11, RZ, 0x1f, R14.reuse ;  /* 0x0000001fff0b2819 */ /* 0x104fe2000001140e */
[----:B------:R-:W-:-:S02]  /*1360*/  @P2 IMAD.MOV.U32 R10, RZ, RZ, R14 ;  /* 0x000000ffff0a2224 */ /* 0x000fc400078e000e */
[----:B------:R-:W-:Y:S01]  /*1370*/  @!P2 IMAD.MOV.U32 R10, RZ, RZ, R29 ;  /* 0x000000ffff0aa224 */ /* 0x000fe200078e001d */
[----:B------:R-:W-:Y:S01]  /*1380*/  P2R R29, PR, RZ, 0x2 ;  /* 0x00000002ff1d7803 */ /* 0x000fe20000000000 */
[----:B------:R-:W-:Y:S01]  /*1390*/  @!P2 IMAD.MOV.U32 R11, RZ, RZ, R12 ;  /* 0x000000ffff0ba224 */ /* 0x000fe200078e000c */
[----:B------:R-:W-:Y:S01]  /*13a0*/  ISETP.GE.AND P2, PT, R24, c[0x0][0x1d4], PT ;  /* 0x0000750018007a0c */ /* 0x000fe20003f46270 */
[----:B------:R-:W-:-:S03]  /*13b0*/  IMAD.WIDE.U32 R14, R45, c[0x0][0x290], R38 ;  /* 0x0000a4002d0e7a25 */ /* 0x000fc600078e0026 */
[----:B------:R-:W-:Y:S01]  /*13c0*/  P2R R117, PR, RZ, 0x4 ;  /* 0x00000004ff757803 */ /* 0x000fe20000000000 */
[----:B------:R-:W-:Y:S01]  /*13d0*/  IMAD.WIDE.U32 R12, R45, c[0x0][0x290], R24 ;  /* 0x0000a4002d0c7a25 */ /* 0x000fe200078e0018 */
[----:B------:R-:W-:Y:S02]  /*13e0*/  ISETP.GE.AND P2, PT, R36, c[0x0][0x1d4], PT ;  /* 0x0000750024007a0c */ /* 0x000fe40003f46270 */
[----:B------:R-:W-:Y:S01]  /*13f0*/  ISETP.NE.AND P1, PT, R117, RZ, PT ;  /* 0x000000ff7500720c */ /* 0x000fe20003f25270 */
[----:B------:R-:W-:Y:S01]  /*1400*/  IMAD.IADD R15, R15, 0x1, R3 ;  /* 0x000000010f0f7824 */ /* 0x000fe200078e0203 */
[----:B------:R-:W-:Y:S01]  /*1410*/  P2R R137, PR, RZ, 0x4 ;  /* 0x00000004ff897803 */ /* 0x000fe20000000000 */
[----:B------:R-:W-:Y:S01]  /*1420*/  IMAD.IADD R13, R3, 0x1, R13 ;  /* 0x00000001030d7824 */ /* 0x000fe200078e020d */
[----:B------:R-:W-:Y:S01]  /*1430*/  LEA.HI R3, R5, R2, RZ, 0x3 ;  /* 0x0000000205037211 */ /* 0x000fe200078f18ff */
[----:B------:R-:W-:Y:S01]  /*1440*/  IMAD R5, R28, c[0x0][0x268], RZ ;  /* 0x00009a001c057a24 */ /* 0x000fe200078e02ff */
[----:B------:R-:W-:Y:S01]  /*1450*/  ISETP.NE.AND P4, PT, R137, RZ, PT ;  /* 0x000000ff8900720c */ /* 0x000fe20003f85270 */
[----:B------:R-:W-:Y:S01]  /*1460*/  IMAD.WIDE.U32 R122, R22, c[0x0][0x290], R12 ;  /* 0x0000a400167a7a25 */ /* 0x000fe200078e000c */
[----:B------:R-:W-:-:S02]  /*1470*/  SHF.R.S32.HI R2, RZ, 0x1f, R22 ;  /* 0x0000001fff027819 */ /* 0x000fc40000011416 */
[----:B------:R-:W-:Y:S01]  /*1480*/  ISETP.GE.AND P2, PT, R36, c[0x0][0x27c], PT ;  /* 0x00009f0024007a0c */ /* 0x000fe20003f46270 */
[----:B------:R-:W-:Y:S01]  /*1490*/  IMAD R130, R27, c[0x0][0x26c], R5 ;  /* 0x00009b001b827a24 */ /* 0x000fe200078e0205 */
[----:B------:R-:W-:Y:S01]  /*14a0*/  LOP3.LUT R113, R3, 0xfffffff8, RZ, 0xc0, !PT ;  /* 0xfffffff803717812 */ /* 0x000fe200078ec0ff */
[----:B------:R-:W-:Y:S01]  /*14b0*/  @!PT LDS RZ, [RZ] ;  /* 0x00000000fffff984 */ /* 0x000fe20000000800 */
[----:B------:R-:W-:Y:S01]  /*14c0*/  @!PT LDS RZ, [RZ] ;  /* 0x00000000fffff984 */ /* 0x000fe20000000800 */
[----:B------:R-:W-:Y:S01]  /*14d0*/  @!PT LDS RZ, [RZ] ;  /* 0x00000000fffff984 */ /* 0x000fe20000000800 */
[----:B------:R1:W-:Y:S01]  /*14e0*/  @P0 LDGSTS.E.BYPASS.LTC128B.128 [R87+0xa080], [R8.64], !P1 ;  /* 0x0a08000008570fae */ /* 0x0003e2000c901d4e */
[----:B------:R-:W-:Y:S01]  /*14f0*/  SEL R5, RZ, c[0x0][0x27c], !P2 ;  /* 0x00009f00ff057a07 */ /* 0x000fe20005000000 */
[----:B------:R-:W-:Y:S01]  /*1500*/  IMAD.SHL.U32 R13, R159, 0x40, RZ ;  /* 0x000000409f0d7824 */ /* 0x000fe200078e00ff */
[----:B------:R-:W-:Y:S01]  /*1510*/  SHF.R.S32.HI R84, RZ, 0x3, R3 ;  /* 0x00000003ff547819 */ /* 0x000fe20000011403 */
[----:B------:R-:W-:Y:S01]  /*1520*/  IMAD.WIDE.U32 R126, R22, c[0x0][0x290], R14 ;  /* 0x0000a400167e7a25 */ /* 0x000fe200078e000e */
[----:B------:R-:W-:Y:S01]  /*1530*/  SHF.R.S32.HI R133, RZ, 0x1f, R113 ;  /* 0x0000001fff857819 */ /* 0x000fe20000011471 */
[----:B------:R1:W-:Y:S01]  /*1540*/  @P0 LDGSTS.E.BYPASS.LTC128B.128 [R87+0xb880], [R8.64+0x80], !P4 ;  /* 0x0b88008008570fae */ /* 0x0003e2000e101d4e */
[----:B------:R-:W-:Y:S01]  /*1550*/  LOP3.LUT R118, R13, 0x1c0, RZ, 0xc0, !PT ;  /* 0x000001c00d767812 */ /* 0x000fe200078ec0ff */
[----:B------:R-:W-:-:S02]  /*1560*/  IMAD.IADD R5, R36, 0x1, R5 ;  /* 0x0000000124057824 */ /* 0x000fc400078e0205 */
[----:B------:R1:W-:Y:S01]  /*1570*/  @P0 LDGSTS.E.BYPASS.LTC128B.128 [R87+0xd080], [R8.64+0x100], !P6 ;  /* 0x0d08010008570fae */ /* 0x0003e2000f101d4e */
[----:B------:R-:W-:Y:S01]  /*1580*/  SHF.R.U32.HI R157, RZ, 0x3, R118 ;  /* 0x00000003ff9d7819 */ /* 0x000fe20000011676 */
[----:B------:R-:W-:Y:S01]  /*1590*/  IMAD.WIDE.U32 R146, R10, c[0x0][0x2b0], RZ ;  /* 0x0000ac000a927a25 */ /* 0x000fe200078e00ff */
[----:B------:R-:W-:Y:S01]  /*15a0*/  LOP3.LUT R13, R118, 0x38, R3, 0xf8, !PT ;  /* 0x00000038760d7812 */ /* 0x000fe200078ef803 */
[----:B------:R1:W-:Y:S02]  /*15b0*/  @P0 LDGSTS.E.BYPASS.LTC128B.128 [R87+0xe880], [R8.64+0x180], !P5 ;  /* 0x0e88018008570fae */ /* 0x0003e4000e901d4e */
[----:B------:R-:W-:Y:S01]  /*15c0*/  IMAD.IADD R130, R121, 0x1, R130 ;  /* 0x0000000179827824 */ /* 0x000fe200078e0282 */
[----:B-1----:R-:W-:-:S04]  /*15d0*/  @P3 LEA R8, P0, R6, c[0x0][0x220], 0x1 ;  /* 0x0000880006083a11 */ /* 0x002fc800078008ff */
[----:B------:R-:W-:Y:S01]  /*15e0*/  @P3 LEA.HI.X R9, R6, c[0x0][0x224], R23, 0x1, P0 ;  /* 0x0000890006093a11 */ /* 0x000fe200000f0c17 */
[C---:B------:R-:W-:Y:S01]  /*15f0*/  IMAD R6, R2.reuse, c[0x0][0x280], RZ ;  /* 0x0000a00002067a24 */ /* 0x040fe200078e02ff */
[----:B------:R-:W-:Y:S01]  /*1600*/  ISETP.GE.AND P0, PT, R165, 0x1, PT ;  /* 0x00000001a500780c */ /* 0x000fe20003f06270 */
[----:B------:R-:W-:Y:S02]  /*1610*/  IMAD R2, R2, c[0x0][0x290], RZ ;  /* 0x0000a40002027a24 */ /* 0x000fe400078e02ff */
[C---:B------:R-:W-:Y:S01]  /*1620*/  IMAD R21, R22.reuse, c[0x0][0x284], R6 ;  /* 0x0000a10016157a24 */ /* 0x040fe200078e0206 */
[----:B------:R-:W-:Y:S01]  /*1630*/  SHF.R.S32.HI R6, RZ, 0x1f, R5 ;  /* 0x0000001fff067819 */ /* 0x000fe20000011405 */
[----:B------:R-:W-:Y:S01]  /*1640*/  IMAD R20, R22, c[0x0][0x294], R2 ;  /* 0x0000a50016147a24 */ /* 0x000fe200078e0202 */
[----:B------:R-:W-:Y:S01]  /*1650*/  SHF.R.S32.HI R2, RZ, 0x1f, R159 ;  /* 0x0000001fff027819 */ /* 0x000fe2000001149f */
[----:B------:R1:W-:Y:S01]  /*1660*/  @P3 LDGSTS.E.BYPASS.LTC128B.128 [R87+0xb080], [R8.64], !P1 ;  /* 0x0b08000008573fae */ /* 0x0003e2000c901d4e */
[----:B------:R-:W-:Y:S01]  /*1670*/  LEA.HI R16, R6, R5, RZ, 0x6 ;  /* 0x0000000506107211 */ /* 0x000fe200078f30ff */
[----:B------:R-:W-:Y:S01]  /*1680*/  IMAD.IADD R136, R129, 0x1, R21 ;  /* 0x0000000181887824 */ /* 0x000fe200078e0215 */
[----:B------:R-:W-:Y:S01]  /*1690*/  LEA.HI R12, R2, R159, RZ, 0x3 ;  /* 0x0000009f020c7211 */ /* 0x000fe200078f18ff */
[----:B------:R1:W-:Y:S01]  /*16a0*/  @P3 LDGSTS.E.BYPASS.LTC128B.128 [R87+0xc880], [R8.64+0x80], !P4 ;  /* 0x0c88008008573fae */ /* 0x0003e2000e101d4e */
[----:B------:R-:W-:Y:S01]  /*16b0*/  LEA.HI R2, R6, R5, RZ, 0x3 ;  /* 0x0000000506027211 */ /* 0x000fe200078f18ff */
[----:B------:R-:W-:Y:S01]  /*16c0*/  IMAD.IADD R134, R21, 0x1, R125 ;  /* 0x0000000115867824 */ /* 0x000fe200078e027d */
[----:B------:R-:W-:Y:S01]  /*16d0*/  SHF.R.S32.HI R5, RZ, 0x6, R26 ;  /* 0x00000006ff057819 */ /* 0x000fe2000001141a */
[----:B------:R-:W-:Y:S01]  /*16e0*/  IMAD.SHL.U32 R12, R12, 0x40, RZ ;  /* 0x000000400c0c7824 */ /* 0x000fe200078e00ff */
[----:B------:R-:W-:Y:S01]  /*16f0*/  LOP3.LUT R6, R119, 0x38, R3, 0xf8, !PT ;  /* 0x0000003877067812 */ /* 0x000fe200078ef803 */
[----:B------:R1:W-:Y:S01]  /*1700*/  @P3 LDGSTS.E.BYPASS.LTC128B.128 [R87+0xe080], [R8.64+0x100], !P6 ;  /* 0x0e08010008573fae */ /* 0x0003e2000f101d4e */
[----:B------:R-:W-:Y:S01]  /*1710*/  LOP3.LUT R112, R2, 0xfffffff8, RZ, 0xc0, !PT ;  /* 0xfffffff802707812 */ /* 0x000fe200078ec0ff */
[----:B------:R-:W-:Y:S01]  /*1720*/  IMAD R15, R5, 0xc00, R7 ;  /* 0x00000c00050f7824 */ /* 0x000fe200078e0207 */
[----:B------:R-:W-:Y:S01]  /*1730*/  LOP3.LUT R12, R12, 0xfffffe00, RZ, 0xc0, !PT ;  /* 0xfffffe000c0c7812 */ /* 0x000fe200078ec0ff */
[----:B------:R1:W-:Y:S01]  /*1740*/  @P3 LDGSTS.E.BYPASS.LTC128B.128 [R87+0xf880], [R8.64+0x180], !P5 ;  /* 0x0f88018008573fae */ /* 0x0003e2000e901d4e */
[-C--:B------:R-:W-:Y:S01]  /*1750*/  LOP3.LUT R14, R6, R158.reuse, RZ, 0x3c, !PT ;  /* 0x0000009e060e7212 */ /* 0x080fe200078e3cff */
[----:B------:R-:W-:Y:S01]  /*1760*/  IMAD.IADD R135, R127, 0x1, R20 ;  /* 0x000000017f877824 */ /* 0x000fe200078e0214 */
[----:B------:R-:W-:Y:S01]  /*1770*/  ISETP.NE.AND P1, PT, R29, RZ, PT ;  /* 0x000000ff1d00720c */ /* 0x000fe20003f25270 */
[----:B------:R-:W-:Y:S01]  /*1780*/  IMAD R6, R5, 0xc00, R12 ;  /* 0x00000c0005067824 */ /* 0x000fe200078e020c */
[-C--:B------:R-:W-:Y:S01]  /*1790*/  LOP3.LUT R5, R13, R157.reuse, RZ, 0x3c, !PT ;  /* 0x0000009d0d057212 */ /* 0x080fe200078e3cff */
[----:B------:R-:W-:Y:S01]  /*17a0*/  IMAD.IADD R18, R15, 0x1, R14 ;  /* 0x000000010f127824 */ /* 0x000fe200078e020e */
[--C-:B------:R-:W-:Y:S01]  /*17b0*/  LOP3.LUT R13, R118, 0x38, R2.reuse, 0xf8, !PT ;  /* 0x00000038760d7812 */ /* 0x100fe200078ef802 */
[----:B------:R-:W0:Y:S01]  /*17c0*/  LDGDEPBAR ;  /* 0x00000000000079af */ /* 0x000e220000000000 */
[----:B------:R-:W-:Y:S01]  /*17d0*/  IMAD.IADD R132, R20, 0x1, R123 ;  /* 0x0000000114847824 */ /* 0x000fe200078e027b */
[----:B------:R-:W-:Y:S01]  /*17e0*/  SHF.R.S32.HI R83, RZ, 0x3, R2 ;  /* 0x00000003ff537819 */ /* 0x000fe20000011402 */
[----:B------:R-:W-:Y:S01]  /*17f0*/  IMAD.IADD R17, R6, 0x1, R5 ;  /* 0x0000000106117824 */ /* 0x000fe200078e0205 */
[----:B------:R-:W-:Y:S01]  /*1800*/  SHF.R.S32.HI R5, RZ, 0x6, R16 ;  /* 0x00000006ff057819 */ /* 0x000fe20000011410 */
[----:B------:R-:W-:Y:S01]  /*1810*/  IMAD.SHL.U32 R152, R18, 0x2, RZ ;  /* 0x0000000212987824 */ /* 0x000fe200078e00ff */
[----:B------:R-:W-:Y:S01]  /*1820*/  LOP3.LUT R6, R119, 0x38, R2, 0xf8, !PT ;  /* 0x0000003877067812 */ /* 0x000fe200078ef802 */
[----:B------:R-:W-:Y:S01]  /*1830*/  IMAD.SHL.U32 R151, R17, 0x2, RZ ;  /* 0x0000000211977824 */ /* 0x000fe200078e00ff */
[----:B------:R-:W-:Y:S01]  /*1840*/  SHF.R.S32.HI R131, RZ, 0x1f, R112 ;  /* 0x0000001fff837819 */ /* 0x000fe20000011470 */
[C---:B------:R-:W-:Y:S01]  /*1850*/  IMAD R15, R5.reuse, 0xc00, R7 ;  /* 0x00000c00050f7824 */ /* 0x040fe200078e0207 */
[----:B------:R-:W-:Y:S01]  /*1860*/  LOP3.LUT R14, R6, R158, RZ, 0x3c, !PT ;  /* 0x0000009e060e7212 */ /* 0x000fe200078e3cff */
[----:B------:R-:W-:Y:S01]  /*1870*/  IMAD R6, R5, 0xc00, R12 ;  /* 0x00000c0005067824 */ /* 0x000fe200078e020c */
[----:B------:R-:W-:Y:S01]  /*1880*/  LOP3.LUT R5, R13, R157, RZ, 0x3c, !PT ;  /* 0x0000009d0d057212 */ /* 0x000fe200078e3cff */
[----:B------:R-:W-:Y:S01]  /*1890*/  BAR.SYNC.DEFER_BLOCKING 0x0 ;  /* 0x0000000000007b1d */ /* 0x000fe20000010000 */
[----:B------:R-:W-:Y:S01]  /*18a0*/  ISETP.NE.AND P3, PT, R168, 0x1, PT ;  /* 0x00000001a800780c */ /* 0x000fe20003f65270 */
[----:B------:R-:W-:-:S02]  /*18b0*/  IMAD.IADD R14, R15, 0x1, R14 ;  /* 0x000000010f0e7824 */ /* 0x000fc400078e020e */
[----:B------:R-:W-:Y:S02]  /*18c0*/  IMAD.IADD R13, R6, 0x1, R5 ;  /* 0x00000001060d7824 */ /* 0x000fe400078e0205 */
[C---:B------:R-:W-:Y:S01]  /*18d0*/  IMAD R6, R31.reuse, c[0x0][0x1e8], RZ ;  /* 0x00007a001f067a24 */ /* 0x040fe200078e02ff */
[----:B-1----:R-:W-:Y:S01]  /*18e0*/  SHF.R.S32.HI R9, RZ, 0x1f, R36 ;  /* 0x0000001fff097819 */ /* 0x002fe20000011424 */
[----:B------:R-:W-:Y:S02]  /*18f0*/  IMAD R5, R31, c[0x0][0x210], RZ ;  /* 0x000084001f057a24 */ /* 0x000fe400078e02ff */
[C---:B------:R-:W-:Y:S01]  /*1900*/  IMAD R6, R30.reuse, c[0x0][0x1ec], R6 ;  /* 0x00007b001e067a24 */ /* 0x040fe200078e0206 */
[----:B------:R-:W-:Y:S01]  /*1910*/  LEA.HI R9, R9, R36, RZ, 0x3 ;  /* 0x0000002409097211 */ /* 0x000fe200078f18ff */
[----:B------:R-:W-:Y:S02]  /*1920*/  IMAD R5, R30, c[0x0][0x214], R5 ;  /* 0x000085001e057a24 */ /* 0x000fe400078e0205 */
[----:B------:R-:W-:Y:S01]  /*1930*/  IMAD.IADD R155, R163, 0x1, R6 ;  /* 0x00000001a39b7824 */ /* 0x000fe200078e0206 */
[----:B------:R-:W-:Y:S01]  /*1940*/  SHF.R.S32.HI R6, RZ, 0x1f, R107 ;  /* 0x0000001fff067819 */ /* 0x000fe2000001146b */
[----:B------:R-:W-:Y:S01]  /*1950*/  IMAD.IADD R154, R161, 0x1, R5 ;  /* 0x00000001a19a7824 */ /* 0x000fe200078e0205 */
[----:B------:R-:W-:Y:S01]  /*1960*/  SHF.R.S32.HI R5, RZ, 0x1f, R106 ;  /* 0x0000001fff057819 */ /* 0x000fe2000001146a */
[----:B------:R-:W-:Y:S01]  /*1970*/  IMAD R8, R11, c[0x0][0x2b0], RZ ;  /* 0x0000ac000b087a24 */ /* 0x000fe200078e02ff */
[----:B------:R-:W-:Y:S01]  /*1980*/  LEA.HI R6, R6, R107, RZ, 0x3 ;  /* 0x0000006b06067211 */ /* 0x000fe200078f18ff */
[----:B------:R-:W-:Y:S01]  /*1990*/  IMAD.SHL.U32 R150, R14, 0x2, RZ ;  /* 0x000000020e967824 */ /* 0x000fe200078e00ff */
[----:B------:R-:W-:Y:S01]  /*19a0*/  LEA.HI R5, R5, R106, RZ, 0x3 ;  /* 0x0000006a05057211 */ /* 0x000fe200078f18ff */
[----:B------:R-:W-:Y:S01]  /*19b0*/  IMAD R8, R10, c[0x0][0x2b4], R8 ;  /* 0x0000ad000a087a24 */ /* 0x000fe200078e0208 */
[----:B------:R-:W-:Y:S01]  /*19c0*/  LOP3.LUT R103, R6, 0xfffffff8, RZ, 0xc0, !PT ;  /* 0xfffffff806677812 */ /* 0x000fe200078ec0ff */
[----:B------:R-:W-:Y:S01]  /*19d0*/  IMAD.SHL.U32 R149, R13, 0x2, RZ ;  /* 0x000000020d957824 */ /* 0x000fe200078e00ff */
[----:B------:R-:W-:-:S02]  /*19e0*/  LOP3.LUT R102, R5, 0xfffffff8, RZ, 0xc0, !PT ;  /* 0xfffffff805667812 */ /* 0x000fc400078ec0ff */
[----:B------:R-:W-:Y:S02]  /*19f0*/  LOP3.LUT R101, R9, 0xfffffff8, RZ, 0xc0, !PT ;  /* 0xfffffff809657812 */ /* 0x000fe400078ec0ff */
[----:B------:R-:W-:Y:S02]  /*1a00*/  SHF.R.S32.HI R111, RZ, 0x1f, R103 ;  /* 0x0000001fff6f7819 */ /* 0x000fe40000011467 */
[----:B------:R-:W-:Y:S02]  /*1a10*/  SHF.R.S32.HI R110, RZ, 0x1f, R102 ;  /* 0x0000001fff6e7819 */ /* 0x000fe40000011466 */
[----:B------:R-:W-:Y:S02]  /*1a20*/  IADD3 R153, R147, R8, RZ ;  /* 0x0000000893997210 */ /* 0x000fe40007ffe0ff */
[----:B------:R-:W-:Y:S02]  /*1a30*/  SHF.R.S32.HI R109, RZ, 0x1f, R101 ;  /* 0x0000001fff6d7819 */ /* 0x000fe40000011465 */
.L_x_1173:
[----:B--23--:R-:W-:Y:S01]  /*1a40*/  IMAD R2, R48, 0x30, R0 ;  /* 0x0000003030027824 */ /* 0x00cfe200078e0200 */
[----:B------:R-:W-:Y:S01]  /*1a50*/  ISETP.NE.AND P3, PT, R168, 0x1, PT ;  /* 0x00000001a800780c */ /* 0x000fe20003f65270 */
[----:B------:R-:W-:Y:S01]  /*1a60*/  IMAD.MOV.U32 R105, RZ, RZ, RZ ;  /* 0x000000ffff697224 */ /* 0x000fe200078e00ff */
[----:B------:R-:W-:Y:S04]  /*1a70*/  DEPBAR.LE SB0, 0x0 ;  /* 0x000080000000791a */ /* 0x000fe80000000000 */
[----:B----4-:R-:W-:Y:S01]  /*1a80*/  IMAD.IADD R3, R156, 0x1, R2 ;  /* 0x000000019c037824 */ /* 0x010fe200078e0202 */
[----:B------:R-:W-:Y:S01]  /*1a90*/  ISETP.GE.AND P0, PT, R2, R4, PT ;  /* 0x000000040200720c */ /* 0x000fe20003f06270 */
[----:B------:R-:W-:Y:S01]  /*1aa0*/  BSSY B2, `(.L_x_1134) ;  /* 0x000053a000027945 */ /* 0x000fe20003800000 */
[----:B------:R-:W-:Y:S01]  /*1ab0*/  ISETP.GE.AND P4, PT, R165, 0x1, PT ;  /* 0x00000001a500780c */ /* 0x000fe20003f86270 */
[----:B------:R-:W-:Y:S01]  /*1ac0*/  IMAD.MOV.U32 R2, RZ, RZ, R3 ;  /* 0x000000ffff027224 */ /* 0x000fe200078e0003 */
[----:B------:R-:W-:Y:S02]  /*1ad0*/  ISETP.GT.OR P0, PT, R0, 0x2f, P0 ;  /* 0x0000002f0000780c */ /* 0x000fe40000704670 */
[----:B------:R-:W-:Y:S05]  /*1ae0*/  @P3 IMAD.HI.U32 R5, R3, c[0x0][0x2bc], RZ ;  /* 0x0000af0003053a27 */ /* 0x000fea00078e00ff */
[----:B------:R-:W-:Y:S06]  /*1af0*/  @P3 SHF.R.U32.HI R2, RZ, c[0x0][0x2c0], R5 ;  /* 0x0000b000ff023a19 */ /* 0x000fec0000011605 */
[C---:B------:R-:W-:Y:S04]  /*1b00*/  @!P0 IADD3 R5, P3, R2.reuse, R146, RZ ;  /* 0x0000009202058210 */ /* 0x040fe80007f7e0ff */
        /* <DEDUP_REMOVED lines=10> */
[----:B------:R-:W-:Y:S04]  /*1bb0*/  IMAD R5, R108, c[0x0][0x1e4], R5 ;  /* 0x000079006c057a24 */ /* 0x000fe800078e0205 */
[----:B------:R-:W-:Y:S01]  /*1bc0*/  IMAD.IADD R3, R3, 0x1, R5 ;  /* 0x0000000103037824 */ /* 0x000fe200078e0205 */
[----:B--2---:R-:W-:Y:S03]  /*1bd0*/  SHF.R.S32.HI R116, RZ, 0x1f, R105 ;  /* 0x0000001fff747819 */ /* 0x004fe60000011469 */
[C---:B------:R-:W-:Y:S04]  /*1be0*/  IMAD.WIDE.U32 R2, R105.reuse, c[0x0][0x1f0], R2 ;  /* 0x00007c0069027a25 */ /* 0x040fe800078e0002 */
[----:B------:R-:W-:Y:S01]  /*1bf0*/  IMAD R5, R116, c[0x0][0x1f0], RZ ;  /* 0x00007c0074057a24 */ /* 0x000fe200078e02ff */
[----:B------:R-:W-:Y:S03]  /*1c00*/  IADD3 R2, P0, R162, R2, RZ ;  /* 0x00000002a2027210 */ /* 0x000fe60007f1e0ff */
[----:B------:R-:W-:Y:S05]  /*1c10*/  IMAD R5, R105, c[0x0][0x1f4], R5 ;  /* 0x00007d0069057a24 */ /* 0x000fea00078e0205 */
[----:B------:R-:W-:Y:S02]  /*1c20*/  IADD3.X R3, R155, R3, R5, P0, !PT ;  /* 0x000000039b037210 */ /* 0x000fe400007fe405 */
[C---:B-1----:R-:W-:Y:S04]  /*1c30*/  LEA R100, P0, R2.reuse, c[0x0][0x1c8], 0x1 ;  /* 0x0000720002647a11 */ /* 0x042fe800078008ff */
        /* <DEDUP_REMOVED lines=36> */
[----:B------:R-:W-:Y:S02]  /*1e80*/  CS2R R20, SRZ ;  /* 0x0000000000147805 */ /* 0x000fe4000001ff00 */
[----:B------:R-:W-:Y:S01]  /*1e90*/  IMAD.X R6, R44, 0x1, R135, P0 ;  /* 0x000000012c067824 */ /* 0x000fe200000e0687 */
[C---:B------:R-:W-:Y:S04]  /*1ea0*/  LEA R16, P0, R2.reuse, c[0x0][0x270], 0x1 ;  /* 0x00009c0002107a11 */ /* 0x040fe800078008ff */
[----:B------:R-:W-:Y:S02]  /*1eb0*/  LEA.HI.X R17, R2, c[0x0][0x274], R5, 0x1, P0 ;  /* 0x00009d0002117a11 */ /* 0x000fe400000f0c05 */
[C---:B------:R-:W-:Y:S04]  /*1ec0*/  LEA R10, P0, R3.reuse, c[0x0][0x288], 0x1 ;  /* 0x0000a200030a7a11 */ /* 0x040fe800078008ff */
[----:B------:R-:W-:Y:S02]  /*1ed0*/  LEA.HI.X R11, R3, c[0x0][0x28c], R6, 0x1, P0 ;  /* 0x0000a300030b7a11 */ /* 0x000fe400000f0c06 */
[----:B------:R-:W-:Y:S01]  /*1ee0*/  ISETP.GE.AND P0, PT, R38, c[0x0][0x27c], PT ;  /* 0x00009f0026007a0c */ /* 0x000fe20003f06270 */
[----:B------:R-:W-:Y:S11]  /*1ef0*/  CS2R R2, SRZ ;  /* 0x0000000000027805 */ /* 0x000ff6000001ff00 */
[----:B------:R-:W-:Y:S01]  /*1f00*/  @!UPT UIADD3 URZ, URZ, URZ, URZ ;  /* 0x0000003f3f3ff290 */ /* 0x000fe2000fffe03f */
        /* <DEDUP_REMOVED lines=14> */
.L_x_1138:
[----:B------:R-:W-:Y:S05]  /*1ff0*/  BSYNC B0 ;  /* 0x0000000000007941 */ /* 0x000fea0003800000 */
.L_x_1137:
[----:B------:R-:W-:Y:S01]  /*2000*/  ISETP.GE.AND P5, PT, R159, R104, PT ;  /* 0x000000689f00720c */ /* 0x000fe20003fa6270 */
[----:B-1---5:R-:W-:Y:S01]  /*2010*/  IMAD.MOV.U32 R11, RZ, RZ, R58 ;  /* 0x000000ffff0b7224 */ /* 0x022fe200078e003a */
[----:B------:R-:W-:Y:S01]  /*2020*/  BSSY B0, `(.L_x_1139) ;  /* 0x0000042000007945 */ /* 0x000fe20003800000 */
[----:B------:R-:W-:Y:S01]  /*2030*/  IMAD.MOV.U32 R10, RZ, RZ, R59 ;  /* 0x000000ffff0a7224 */ /* 0x000fe200078e003b */
[----:B------:R-:W-:Y:S01]  /*2040*/  CS2R R64, SRZ ;  /* 0x0000000000407805 */ /* 0x000fe2000001ff00 */
[----:B------:R-:W-:Y:S01]  /*2050*/  IMAD.MOV.U32 R6, RZ, RZ, R56 ;  /* 0x000000ffff067224 */ /* 0x000fe200078e0038 */
[----:B------:R-:W-:Y:S01]  /*2060*/  CS2R R62, SRZ ;  /* 0x00000000003e7805 */ /* 0x000fe2000001ff00 */
[----:B------:R-:W-:Y:S01]  /*2070*/  IMAD.MOV.U32 R5, RZ, RZ, R57 ;  /* 0x000000ffff057224 */ /* 0x000fe200078e0039 */
[----:B------:R-:W-:Y:S01]  /*2080*/  PRMT R69, R11, 0x5410, R10 ;  /* 0x000054100b457816 */ /* 0x000fe2000000000a */
[----:B------:R-:W-:Y:S01]  /*2090*/  IMAD.MOV.U32 R10, RZ, RZ, R55 ;  /* 0x000000ffff0a7224 */ /* 0x000fe200078e0037 */
[----:B------:R-:W-:Y:S01]  /*20a0*/  MOV R11, R54 ;  /* 0x00000036000b7202 */ /* 0x000fe20000000f00 */
[----:B------:R-:W-:Y:S01]  /*20b0*/  CS2R R60, SRZ ;  /* 0x00000000003c7805 */ /* 0x000fe2000001ff00 */
        /* <DEDUP_REMOVED lines=9> */
[----:B------:R-:W-:Y:S01]  /*2150*/  CS2R R30, SRZ ;  /* 0x00000000001e7805 */ /* 0x000fe2000001ff00 */
[----:B------:R-:W-:Y:S01]  /*2160*/  MOV R5, R15 ;  /* 0x0000000f00057202 */ /* 0x000fe20000000f00 */
[----:B------:R-:W-:Y:S01]  /*2170*/  CS2R R28, SRZ ;  /* 0x00000000001c7805 */ /* 0x000fe2000001ff00 */
[----:B------:R-:W-:Y:S01]  /*2180*/  PRMT R34, R11, 0x7610, R34 ;  /* 0x000076100b227816 */ /* 0x000fe20000000022 */
[----:B------:R-:W-:Y:S01]  /*2190*/  IMAD.MOV.U32 R11, RZ, RZ, R8 ;  /* 0x000000ffff0b7224 */ /* 0x000fe200078e0008 */
[----:B------:R-:W-:Y:S01]  /*21a0*/  PRMT R35, R10, 0x7610, R35 ;  /* 0x000076100a237816 */ /* 0x000fe20000000023 */
[----:B------:R-:W-:Y:S01]  /*21b0*/  IMAD.MOV.U32 R10, RZ, RZ, R9 ;  /* 0x000000ffff0a7224 */ /* 0x000fe200078e0009 */
[----:B------:R-:W-:Y:S01]  /*21c0*/  PRMT R33, R6, 0x5410, R5 ;  /* 0x0000541006217816 */ /* 0x000fe20000000005 */
[----:B------:R-:W-:Y:S01]  /*21d0*/  IMAD.MOV.U32 R5, RZ, RZ, R3 ;  /* 0x000000ffff057224 */ /* 0x000fe200078e0003 */
[----:B------:R-:W-:Y:S01]  /*21e0*/  MOV R6, R2 ;  /* 0x0000000200067202 */ /* 0x000fe20000000f00 */
[----:B------:R-:W-:Y:S01]  /*21f0*/  CS2R R26, SRZ ;  /* 0x00000000001a7805 */ /* 0x000fe2000001ff00 */
[----:B------:R-:W-:Y:S01]  /*2200*/  PRMT R32, R11, 0x5410, R10 ;  /* 0x000054100b207816 */ /* 0x000fe2000000000a */
[----:B------:R-:W-:Y:S01]  /*2210*/  CS2R R22, SRZ ;  /* 0x0000000000167805 */ /* 0x000fe2000001ff00 */
[----:B------:R-:W-:Y:S01]  /*2220*/  PRMT R13, R6, 0x5410, R5 ;  /* 0x00005410060d7816 */ /* 0x000fe20000000005 */
        /* <DEDUP_REMOVED lines=33> */
.L_x_1140:
[----:B------:R-:W-:Y:S05]  /*2440*/  BSYNC B0 ;  /* 0x0000000000007941 */ /* 0x000fea0003800000 */
.L_x_1139:
[----:B-----5:R-:W-:Y:S01]  /*2450*/  IMAD.MOV.U32 R6, RZ, RZ, R66 ;  /* 0x000000ffff067224 */ /* 0x020fe200078e0042 */
[----:B------:R2:W3:Y:S01]  /*2460*/  SHFL.IDX PT, R77, R99, RZ, 0x181f ;  /* 0x00181fff634d7589 */ /* 0x0004e200000e0000 */
[----:B------:R-:W-:Y:S01]  /*2470*/  IMAD.MOV.U32 R5, RZ, RZ, R67 ;  /* 0x000000ffff057224 */ /* 0x000fe200078e0043 */
[----:B------:R-:W-:Y:S01]  /*2480*/  BSSY B1, `(.L_x_1141) ;  /* 0x0000104000017945 */ /* 0x000fe20003800000 */
[----:B-1----:R-:W-:Y:S02]  /*2490*/  IMAD.MOV.U32 R10, RZ, RZ, R64 ;  /* 0x000000ffff0a7224 */ /* 0x002fe400078e0040 */
[----:B------:R-:W-:Y:S01]  /*24a0*/  IMAD.MOV.U32 R11, RZ, RZ, R62 ;  /* 0x000000ffff0b7224 */ /* 0x000fe200078e003e */
[----:B------:R-:W-:Y:S02]  /*24b0*/  PRMT R73, R6, 0x5410, R5 ;  /* 0x0000541006497816 */ /* 0x000fe40000000005 */
[----:B------:R-:W-:Y:S01]  /*24c0*/  MOV R5, R65 ;  /* 0x0000004100057202 */ /* 0x000fe20000000f00 */
[----:B------:R2:W1:Y:S01]  /*24d0*/  SHFL.IDX PT, R76, R100, RZ, 0x181f ;  /* 0x00181fff644c7589 */ /* 0x00046200000e0000 */
[----:B------:R-:W-:Y:S02]  /*24e0*/  MOV R6, R60 ;  /* 0x0000003c00067202 */ /* 0x000fe40000000f00 */
[----:B------:R-:W-:Y:S01]  /*24f0*/  PRMT R72, R10, 0x5410, R5 ;  /* 0x000054100a487816 */ /* 0x000fe20000000005 */
[----:B------:R-:W-:Y:S02]  /*2500*/  IMAD.MOV.U32 R10, RZ, RZ, R63 ;  /* 0x000000ffff0a7224 */ /* 0x000fe400078e003f */
[----:B------:R-:W-:Y:S03]  /*2510*/  IMAD.MOV.U32 R5, RZ, RZ, R61 ;  /* 0x000000ffff057224 */ /* 0x000fe600078e003d */
[----:B------:R-:W-:Y:S01]  /*2520*/  PRMT R71, R11, 0x5410, R10 ;  /* 0x000054100b477816 */ /* 0x000fe2000000000a */
[----:B------:R-:W-:Y:S01]  /*2530*/  IMAD.MOV.U32 R11, RZ, RZ, R30 ;  /* 0x000000ffff0b7224 */ /* 0x000fe200078e001e */
[----:B------:R-:W-:Y:S01]  /*2540*/  PRMT R70, R6, 0x5410, R5 ;  /* 0x0000541006467816 */ /* 0x000fe20000000005 */
[----:B------:R-:W-:Y:S01]  /*2550*/  IMAD.MOV.U32 R6, RZ, RZ, R28 ;  /* 0x000000ffff067224 */ /* 0x000fe200078e001c */
[----:B------:R-:W-:Y:S01]  /*2560*/  MOV R10, R31 ;  /* 0x0000001f000a7202 */ /* 0x000fe20000000f00 */
[----:B------:R-:W-:Y:S03]  /*2570*/  IMAD.MOV.U32 R5, RZ, RZ, R29 ;  /* 0x000000ffff057224 */ /* 0x000fe600078e001d */
[----:B------:R-:W-:Y:S01]  /*2580*/  PRMT R44, R11, 0x5410, R10 ;  /* 0x000054100b2c7816 */ /* 0x000fe2000000000a */
[----:B------:R-:W-:Y:S01]  /*2590*/  IMAD.MOV.U32 R10, RZ, RZ, R27 ;  /* 0x000000ffff0a7224 */ /* 0x000fe200078e001b */
[----:B------:R-:W-:Y:S01]  /*25a0*/  PRMT R43, R6, 0x5410, R5 ;  /* 0x00005410062b7816 */ /* 0x000fe20000000005 */
[----:B------:R-:W-:Y:S01]  /*25b0*/  IMAD.MOV.U32 R6, RZ, RZ, R22 ;  /* 0x000000ffff067224 */ /* 0x000fe200078e0016 */
[----:B------:R-:W-:Y:S02]  /*25c0*/  MOV R11, R26 ;  /* 0x0000001a000b7202 */ /* 0x000fe40000000f00 */
[----:B------:R-:W-:Y:S02]  /*25d0*/  MOV R5, R23 ;  /* 0x0000001700057202 */ /* 0x000fe40000000f00 */
[----:B------:R-:W-:Y:S02]  /*25e0*/  PRMT R37, R11, 0x5410, R10 ;  /* 0x000054100b257816 */ /* 0x000fe4000000000a */
[----:B------:R-:W-:Y:S02]  /*25f0*/  PRMT R34, R34, 0x5410, R6 ;  /* 0x0000541022227816 */ /* 0x000fe40000000006 */
[----:B------:R-:W-:Y:S01]  /*2600*/  PRMT R35, R35, 0x5410, R5 ;  /* 0x0000541023237816 */ /* 0x000fe20000000005 */
[----:B------:R-:W-:-:S05]  /*2610*/  @P4 BRA `(.L_x_1142) ;  /* 0x00000ea000004947 */ /* 0x000fca0003800000 */
[----:B-123--:R-:W-:Y:S01]  /*2620*/  ISETP.GE.AND P0, PT, R24, c[0x0][0x1d4], PT ;  /* 0x0000750018007a0c */ /* 0x00efe20003f06270 */
[----:B------:R-:W-:Y:S01]  /*2630*/  @!UPT UIADD3 URZ, URZ, URZ, URZ ;  /* 0x0000003f3f3ff290 */ /* 0x000fe2000fffe03f */
[----:B------:R-:W-:Y:S11]  /*2640*/  BSSY B0, `(.L_x_1143) ;  /* 0x0000038000007945 */ /* 0x000ff60003800000 */
[----:B------:R-:W-:-:S05]  /*2650*/  @P0 BRA `(.L_x_1144) ;  /* 0x0000036000000947 */ /* 0x000fca0003800000 */
[C---:B------:R-:W-:Y:S01]  /*2660*/  LEA R74, P0, R24.reuse, R76, 0x1 ;  /* 0x0000004c184a7211 */ /* 0x040fe200078008ff */
[----:B------:R-:W1:Y:S03]  /*2670*/  LDS.128 R16, [R87+0xa080] ;  /* 0x00a0800057107984 */ /* 0x000e660000000c00 */
[----:B------:R-:W-:Y:S02]  /*2680*/  LEA.HI.X R75, R24, R77, R25, 0x1, P0 ;  /* 0x0000004d184b7211 */ /* 0x000fe400000f0c19 */
[----:B------:R-:W-:Y:S11]  /*2690*/  ISETP.GE.AND P0, PT, R38, c[0x0][0x27c], PT ;  /* 0x00009f0026007a0c */ /* 0x000ff60003f06270 */
[----:B------:R-:W-:Y:S02]  /*26a0*/  @!UPT UIADD3 URZ, URZ, URZ, URZ ;  /* 0x0000003f3f3ff290 */ /* 0x000fe4000fffe03f */
[----:B------:R-:W-:Y:S01]  /*26b0*/  @!P0 SHF.R.U64 R10, R2, 0x10, R3 ;  /* 0x00000010020a8819 */ /* 0x000fe20000001203 */
[----:B------:R-:W-:Y:S01]  /*26c0*/  @!P0 HADD2.F32 R2, -RZ, R13.H0_H0 ;  /* 0x2000000dff028230 */ /* 0x000fe20000004100 */
[----:B------:R-:W-:Y:S02]  /*26d0*/  @!P0 SHF.R.U64 R50, R46, 0x10, R47 ;  /* 0x000000102e328819 */ /* 0x000fe4000000122f */
[----:B------:R-:W-:Y:S02]  /*26e0*/  @!P0 SHF.R.U32.HI R11, RZ, 0x10, R3 ;  /* 0x00000010ff0b8819 */ /* 0x000fe40000011603 */
        /* <DEDUP_REMOVED lines=8> */
[----:B------:R-:W-:Y:S01]  /*2770*/  @!P0 HADD2.F32 R6, -RZ, R10.H0_H0 ;  /* 0x2000000aff068230 */ /* 0x000fe20000004100 */
[CC--:B------:R-:W-:Y:S01]  /*2780*/  @!P0 FMUL.FTZ R78, R46.reuse, R2.reuse ;  /* 0x000000022e4e8220 */ /* 0x0c0fe20000410000 */
[--C-:B------:R-:W-:Y:S01]  /*2790*/  @!P0 HADD2.F32 R49, -RZ, R5.reuse.H1_H1 ;  /* 0x30000005ff318230 */ /* 0x100fe20000004100 */
[C---:B------:R-:W-:Y:S01]  /*27a0*/  @!P0 FMUL.FTZ R2, R3.reuse, R2 ;  /* 0x0000000203028220 */ /* 0x040fe20000410000 */
[----:B------:R-:W-:Y:S01]  /*27b0*/  @!P0 HADD2.F32 R5, -RZ, R5.H0_H0 ;  /* 0x20000005ff058230 */ /* 0x000fe20000004100 */
[----:B------:R-:W-:Y:S01]  /*27c0*/  @!P0 FFMA.FTZ R80, R3, R47, -R78 ;  /* 0x0000002f03508223 */ /* 0x000fe2000001084e */
[----:B------:R-:W-:Y:S01]  /*27d0*/  @!P0 MOV R10, R18 ;  /* 0x00000012000a8202 */ /* 0x000fe20000000f00 */
[-C--:B------:R-:W-:Y:S02]  /*27e0*/  @!P0 FMUL.FTZ R78, R49, R6.reuse ;  /* 0x00000006314e8220 */ /* 0x080fe40000410000 */
[C---:B------:R-:W-:Y:S01]  /*27f0*/  @!P0 FMUL.FTZ R3, R5.reuse, R6 ;  /* 0x0000000605038220 */ /* 0x040fe20000410000 */
[----:B------:R-:W-:Y:S01]  /*2800*/  @!P0 MOV R6, R19 ;  /* 0x0000001300068202 */ /* 0x000fe20000000f00 */
[----:B------:R-:W-:Y:S01]  /*2810*/  @!P0 FFMA.FTZ R2, R46, R47, R2 ;  /* 0x0000002f2e028223 */ /* 0x000fe20000010002 */
[--C-:B------:R-:W-:Y:S01]  /*2820*/  @!P0 HADD2.F32 R46, -RZ, R10.reuse.H1_H1 ;  /* 0x3000000aff2e8230 */ /* 0x100fe20000004100 */
[-C--:B------:R-:W-:Y:S01]  /*2830*/  @!P0 FFMA.FTZ R79, R5, R50.reuse, -R78 ;  /* 0x00000032054f8223 */ /* 0x080fe2000001084e */
[----:B------:R-:W-:Y:S01]  /*2840*/  @!P0 HADD2.F32 R5, -RZ, R13.H1_H1 ;  /* 0x3000000dff058230 */ /* 0x000fe20000004100 */
[----:B------:R-:W-:Y:S01]  /*2850*/  @!P0 FFMA.FTZ R3, R49, R50, R3 ;  /* 0x0000003231038223 */ /* 0x000fe20000010003 */
[----:B------:R-:W-:Y:S01]  /*2860*/  @!P0 F2FP.PACK_AB R2, R2, R80 ;  /* 0x000000500202823e */ /* 0x000fe200000000ff */
[----:B------:R-:W-:Y:S02]  /*2870*/  @!P0 HADD2.F32 R13, -RZ, R11.H0_H0 ;  /* 0x2000000bff0d8230 */ /* 0x000fe40000004100 */
[----:B------:R-:W-:Y:S01]  /*2880*/  @!P0 HADD2.F32 R11, -RZ, R10.H0_H0 ;  /* 0x2000000aff0b8230 */ /* 0x000fe20000004100 */
[----:B------:R-:W-:Y:S01]  /*2890*/  @!P0 F2FP.PACK_AB R3, R3, R79 ;  /* 0x0000004f0303823e */ /* 0x000fe200000000ff */
[----:B------:R-:W-:Y:S01]  /*28a0*/  @!P0 HADD2.F32 R47, -RZ, R51.H0_H0 ;  /* 0x20000033ff2f8230 */ /* 0x000fe20000004100 */
[----:B------:R-:W-:Y:S01]  /*28b0*/  @!P0 MOV R16, R2 ;  /* 0x0000000200108202 */ /* 0x000fe20000000f00 */
[--C-:B------:R-:W-:Y:S01]  /*28c0*/  @!P0 HADD2.F32 R51, -RZ, R6.reuse.H1_H1 ;  /* 0x30000006ff338230 */ /* 0x100fe20000004100 */
[----:B------:R-:W-:Y:S01]  /*28d0*/  @!P0 MOV R17, R3 ;  /* 0x0000000300118202 */ /* 0x000fe20000000f00 */
[----:B------:R-:W-:Y:S01]  /*28e0*/  @!P0 HADD2.F32 R10, -RZ, R6.H0_H0 ;  /* 0x20000006ff0a8230 */ /* 0x000fe20000004100 */
[-C--:B------:R-:W-:Y:S02]  /*28f0*/  @!P0 FMUL.FTZ R6, R46, R5.reuse ;  /* 0x000000052e068220 */ /* 0x080fe40000410000 */
[----:B------:R-:W-:Y:S02]  /*2900*/  @!P0 FMUL.FTZ R5, R11, R5 ;  /* 0x000000050b058220 */ /* 0x000fe40000410000 */
[----:B------:R-:W-:Y:S02]  /*2910*/  @!P0 FMUL.FTZ R78, R51, R13 ;  /* 0x0000000d334e8220 */ /* 0x000fe40000410000 */
[----:B------:R-:W-:Y:S02]  /*2920*/  @!P0 FFMA.FTZ R11, R11, R47, -R6 ;  /* 0x0000002f0b0b8223 */ /* 0x000fe40000010806 */
[----:B------:R-:W-:Y:S02]  /*2930*/  @!P0 FMUL.FTZ R6, R10, R13 ;  /* 0x0000000d0a068220 */ /* 0x000fe40000410000 */
[----:B------:R-:W-:Y:S02]  /*2940*/  @!P0 FFMA.FTZ R5, R46, R47, R5 ;  /* 0x0000002f2e058223 */ /* 0x000fe40000010005 */
[-C--:B------:R-:W-:Y:S02]  /*2950*/  @!P0 FFMA.FTZ R78, R10, R52.reuse, -R78 ;  /* 0x000000340a4e8223 */ /* 0x080fe4000001084e */
[----:B------:R-:W-:Y:S01]  /*2960*/  @!P0 FFMA.FTZ R6, R51, R52, R6 ;  /* 0x0000003433068223 */ /* 0x000fe20000010006 */
[----:B------:R-:W-:Y:S04]  /*2970*/  @!P0 F2FP.PACK_AB R5, R5, R11 ;  /* 0x0000000b0505823e */ /* 0x000fe800000000ff */
[----:B------:R-:W-:Y:S02]  /*2980*/  @!P0 F2FP.PACK_AB R6, R6, R78 ;  /* 0x0000004e0606823e */ /* 0x000fe400000000ff */
[----:B------:R-:W-:Y:S02]  /*2990*/  @!P0 MOV R18, R5 ;  /* 0x0000000500128202 */ /* 0x000fe40000000f00 */
[----:B------:R-:W-:Y:S05]  /*29a0*/  @!P0 MOV R19, R6 ;  /* 0x0000000600138202 */ /* 0x000fea0000000f00 */
[----:B------:R1:W-:Y:S02]  /*29b0*/  ST.E.128 [R74.64], R16 ;  /* 0x000000104a007985 */ /* 0x0003e4000c101d0e */
.L_x_1144:
[----:B------:R-:W-:Y:S05]  /*29c0*/  BSYNC B0 ;  /* 0x0000000000007941 */ /* 0x000fea0003800000 */
.L_x_1143:
[----:B------:R-:W-:Y:S01]  /*29d0*/  ISETP.GE.AND P0, PT, R36, c[0x0][0x1d4], PT ;  /* 0x0000750024007a0c */ /* 0x000fe20003f06270 */
[----:B------:R-:W-:Y:S01]  /*29e0*/  @!UPT UIADD3 URZ, URZ, URZ, URZ ;  /* 0x0000003f3f3ff290 */ /* 0x000fe2000fffe03f */
[----:B------:R-:W-:Y:S11]  /*29f0*/  BSSY B0, `(.L_x_1145) ;  /* 0x0000038000007945 */ /* 0x000ff60003800000 */
[----:B------:R-:W-:-:S05]  /*2a00*/  @P0 BRA `(.L_x_1146) ;  /* 0x0000036000000947 */ /* 0x000fca0003800000 */
[C---:B------:R-:W-:Y:S01]  /*2a10*/  LEA R50, P0, R101.reuse, R76, 0x1 ;  /* 0x0000004c65327211 */ /* 0x040fe200078008ff */
[----:B-1----:R-:W1:Y:S03]  /*2a20*/  LDS.128 R16, [R87+0xb880] ;  /* 0x00b8800057107984 */ /* 0x002e660000000c00 */
[----:B------:R-:W-:Y:S02]  /*2a30*/  LEA.HI.X R51, R101, R77, R109, 0x1, P0 ;  /* 0x0000004d65337211 */ /* 0x000fe400000f0c6d */
[----:B------:R-:W-:Y:S11]  /*2a40*/  ISETP.GE.AND P0, PT, R42, c[0x0][0x27c], PT ;  /* 0x00009f002a007a0c */ /* 0x000ff60003f06270 */
[----:B------:R-:W-:Y:S02]  /*2a50*/  @!UPT UIADD3 URZ, URZ, URZ, URZ ;  /* 0x0000003f3f3ff290 */ /* 0x000fe4000fffe03f */
[----:B------:R-:W-:Y:S01]  /*2a60*/  @!P0 HADD2.F32 R2, -RZ, R32.H0_H0 ;  /* 0x20000020ff028230 */ /* 0x000fe20000004100 */
[----:B------:R-:W-:Y:S01]  /*2a70*/  @!P0 SHF.R.U64 R6, R8, 0x10, R9 ;  /* 0x0000001008068819 */ /* 0x000fe20000001209 */
[----:B------:R-:W-:Y:S01]  /*2a80*/  @!P0 HADD2.F32 R10, -RZ, R53.H0_H0 ;  /* 0x20000035ff0a8230 */ /* 0x000fe20000004100 */
[--C-:B------:R-:W-:Y:S02]  /*2a90*/  @!P0 SHF.R.U64 R13, R54, 0x10, R55.reuse ;  /* 0x00000010360d8819 */ /* 0x100fe40000001237 */
[----:B------:R-:W-:Y:S01]  /*2aa0*/  @!P0 SHF.R.U32.HI R49, RZ, 0x10, R55 ;  /* 0x00000010ff318819 */ /* 0x000fe20000011637 */
[----:B------:R-:W-:Y:S01]  /*2ab0*/  @!P0 HADD2.F32 R6, -RZ, R6.H0_H0 ;  /* 0x20000006ff068230 */ /* 0x000fe20000004100 */
[----:B------:R-:W-:Y:S01]  /*2ac0*/  @!P0 SHF.R.U32.HI R9, RZ, 0x10, R9 ;  /* 0x00000010ff098819 */ /* 0x000fe20000011609 */
        /* <DEDUP_REMOVED lines=10> */
[-C--:B------:R-:W-:Y:S02]  /*2b70*/  @!P0 FFMA.FTZ R55, R3, R10.reuse, -R46 ;  /* 0x0000000a03378223 */ /* 0x080fe4000001082e */
[----:B------:R-:W-:Y:S01]  /*2b80*/  @!P0 FFMA.FTZ R2, R8, R10, R2 ;  /* 0x0000000a08028223 */ /* 0x000fe20000010002 */
[----:B------:R-:W-:Y:S01]  /*2b90*/  @!P0 MOV R8, R18 ;  /* 0x0000001200088202 */ /* 0x000fe20000000f00 */
[-C--:B------:R-:W-:Y:S01]  /*2ba0*/  @!P0 FMUL.FTZ R46, R11, R6.reuse ;  /* 0x000000060b2e8220 */ /* 0x080fe20000410000 */
[----:B------:R-:W-:Y:S01]  /*2bb0*/  @!P0 HADD2.F32 R10, -RZ, R9.H0_H0 ;  /* 0x20000009ff0a8230 */ /* 0x000fe20000004100 */
[C---:B------:R-:W-:Y:S01]  /*2bc0*/  @!P0 FMUL.FTZ R3, R5.reuse, R6 ;  /* 0x0000000605038220 */ /* 0x040fe20000410000 */
[----:B------:R-:W-:Y:S01]  /*2bd0*/  @!P0 MOV R6, R19 ;  /* 0x0000001300068202 */ /* 0x000fe20000000f00 */
[-C--:B------:R-:W-:Y:S01]  /*2be0*/  @!P0 FFMA.FTZ R54, R5, R13.reuse, -R46 ;  /* 0x0000000d05368223 */ /* 0x080fe2000001082e */
[----:B------:R-:W-:Y:S01]  /*2bf0*/  @!P0 HADD2.F32 R5, -RZ, R32.H1_H1 ;  /* 0x30000020ff058230 */ /* 0x000fe20000004100 */
[----:B------:R-:W-:Y:S01]  /*2c00*/  @!P0 FFMA.FTZ R3, R11, R13, R3 ;  /* 0x0000000d0b038223 */ /* 0x000fe20000010003 */
[----:B------:R-:W-:Y:S01]  /*2c10*/  @!P0 F2FP.PACK_AB R2, R2, R55 ;  /* 0x000000370202823e */ /* 0x000fe200000000ff */
[--C-:B------:R-:W-:Y:S02]  /*2c20*/  @!P0 HADD2.F32 R32, -RZ, R8.reuse.H1_H1 ;  /* 0x30000008ff208230 */ /* 0x100fe40000004100 */
[----:B------:R-:W-:Y:S01]  /*2c30*/  @!P0 HADD2.F32 R9, -RZ, R8.H0_H0 ;  /* 0x20000008ff098230 */ /* 0x000fe20000004100 */
[----:B------:R-:W-:Y:S01]  /*2c40*/  @!P0 F2FP.PACK_AB R3, R3, R54 ;  /* 0x000000360303823e */ /* 0x000fe200000000ff */
[----:B------:R-:W-:Y:S01]  /*2c50*/  @!P0 HADD2.F32 R46, -RZ, R53.H1_H1 ;  /* 0x30000035ff2e8230 */ /* 0x000fe20000004100 */
        /* <DEDUP_REMOVED lines=17> */
.L_x_1146:
[----:B------:R-:W-:Y:S05]  /*2d70*/  BSYNC B0 ;  /* 0x0000000000007941 */ /* 0x000fea0003800000 */
.L_x_1145:
[----:B------:R-:W-:Y:S01]  /*2d80*/  ISETP.GE.AND P0, PT, R107, c[0x0][0x1d4], PT ;  /* 0x000075006b007a0c */ /* 0x000fe20003f06270 */
[----:B------:R-:W-:Y:S01]  /*2d90*/  @!UPT UIADD3 URZ, URZ, URZ, URZ ;  /* 0x0000003f3f3ff290 */ /* 0x000fe2000fffe03f */
[----:B------:R-:W-:Y:S11]  /*2da0*/  BSSY B0, `(.L_x_1147) ;  /* 0x0000038000007945 */ /* 0x000ff60003800000 */
[----:B------:R-:W-:-:S05]  /*2db0*/  @P0 BRA `(.L_x_1148) ;  /* 0x0000036000000947 */ /* 0x000fca0003800000 */
[C---:B------:R-:W-:Y:S01]  /*2dc0*/  LEA R46, P0, R103.reuse, R76, 0x1 ;  /* 0x0000004c672e7211 */ /* 0x040fe200078008ff */
[----:B------:R-:W2:Y:S03]  /*2dd0*/  LDS.128 R8, [R87+0xd080] ;  /* 0x00d0800057087984 */ /* 0x000ea60000000c00 */
[----:B------:R-:W-:Y:S02]  /*2de0*/  LEA.HI.X R47, R103, R77, R111, 0x1, P0 ;  /* 0x0000004d672f7211 */ /* 0x000fe400000f0c6f */
[----:B------:R-:W-:Y:S11]  /*2df0*/  ISETP.GE.AND P0, PT, R40, c[0x0][0x27c], PT ;  /* 0x00009f0028007a0c */ /* 0x000ff60003f06270 */
[----:B------:R-:W-:Y:S02]  /*2e00*/  @!UPT UIADD3 URZ, URZ, URZ, URZ ;  /* 0x0000003f3f3ff290 */ /* 0x000fe4000fffe03f */
[----:B------:R-:W-:Y:S01]  /*2e10*/  @!P0 HADD2.F32 R2, -RZ, R33.H0_H0 ;  /* 0x20000021ff028230 */ /* 0x000fe20000004100 */
[--C-:B------:R-:W-:Y:S01]  /*2e20*/  @!P0 SHF.R.U64 R6, R14, 0x10, R15.reuse ;  /* 0x000000100e068819 */ /* 0x100fe2000000120f */
[--C-:B-1----:R-:W-:Y:S01]  /*2e30*/  @!P0 HADD2.F32 R19, -RZ, R68.reuse.H1_H1 ;  /* 0x30000044ff138230 */ /* 0x102fe20000004100 */
[----:B------:R-:W-:Y:S01]  /*2e40*/  @!P0 SHF.R.U32.HI R14, RZ, 0x10, R15 ;  /* 0x00000010ff0e8819 */ /* 0x000fe2000001160f */
[----:B------:R-:W-:Y:S01]  /*2e50*/  @!P0 HADD2.F32 R15, -RZ, R68.H0_H0 ;  /* 0x20000044ff0f8230 */ /* 0x000fe20000004100 */
[--C-:B------:R-:W-:Y:S01]  /*2e60*/  @!P0 SHF.R.U64 R17, R56, 0x10, R57.reuse ;  /* 0x0000001038118819 */ /* 0x100fe20000001239 */
[----:B------:R-:W-:Y:S01]  /*2e70*/  @!P0 HADD2.F32 R6, -RZ, R6.H0_H0 ;  /* 0x20000006ff068230 */ /* 0x000fe20000004100 */
[----:B------:R-:W-:Y:S03]  /*2e80*/  @!P0 SHF.R.U32.HI R56, RZ, 0x10, R57 ;  /* 0x00000010ff388819 */ /* 0x000fe60000011639 */
        /* <DEDUP_REMOVED lines=9> */
[-C--:B------:R-:W-:Y:S02]  /*2f20*/  @!P0 FFMA.FTZ R51, R3, R15.reuse, -R18 ;  /* 0x0000000f03338223 */ /* 0x080fe40000010812 */
[----:B------:R-:W-:Y:S01]  /*2f30*/  @!P0 FFMA.FTZ R2, R13, R15, R2 ;  /* 0x0000000f0d028223 */ /* 0x000fe20000010002 */
[----:B------:R-:W-:Y:S01]  /*2f40*/  @!P0 MOV R13, R10 ;  /* 0x0000000a000d8202 */ /* 0x000fe20000000f00 */
[CC--:B------:R-:W-:Y:S01]  /*2f50*/  @!P0 FMUL.FTZ R18, R16.reuse, R6.reuse ;  /* 0x0000000610128220 */ /* 0x0c0fe20000410000 */
[----:B------:R-:W-:Y:S01]  /*2f60*/  @!P0 HADD2.F32 R15, -RZ, R14.H0_H0 ;  /* 0x2000000eff0f8230 */ /* 0x000fe20000004100 */
[C---:B------:R-:W-:Y:S01]  /*2f70*/  @!P0 FMUL.FTZ R3, R5.reuse, R6 ;  /* 0x0000000605038220 */ /* 0x040fe20000410000 */
[----:B------:R-:W-:Y:S01]  /*2f80*/  @!P0 MOV R6, R11 ;  /* 0x0000000b00068202 */ /* 0x000fe20000000f00 */
[-C--:B------:R-:W-:Y:S01]  /*2f90*/  @!P0 FFMA.FTZ R50, R5, R17.reuse, -R18 ;  /* 0x0000001105328223 */ /* 0x080fe20000010812 */
[----:B------:R-:W-:Y:S01]  /*2fa0*/  @!P0 HADD2.F32 R18, -RZ, R13.H1_H1 ;  /* 0x3000000dff128230 */ /* 0x000fe20000004100 */
[----:B------:R-:W-:Y:S01]  /*2fb0*/  @!P0 FFMA.FTZ R3, R16, R17, R3 ;  /* 0x0000001110038223 */ /* 0x000fe20000010003 */
[----:B------:R-:W-:Y:S01]  /*2fc0*/  @!P0 F2FP.PACK_AB R2, R2, R51 ;  /* 0x000000330202823e */ /* 0x000fe200000000ff */
[----:B------:R-:W-:Y:S02]  /*2fd0*/  @!P0 HADD2.F32 R5, -RZ, R33.H1_H1 ;  /* 0x30000021ff058230 */ /* 0x000fe40000004100 */
[----:B------:R-:W-:Y:S01]  /*2fe0*/  @!P0 HADD2.F32 R14, -RZ, R13.H0_H0 ;  /* 0x2000000dff0e8230 */ /* 0x000fe20000004100 */
[----:B------:R-:W-:Y:S01]  /*2ff0*/  @!P0 F2FP.PACK_AB R3, R3, R50 ;  /* 0x000000320303823e */ /* 0x000fe200000000ff */
[--C-:B------:R-:W-:Y:S01]  /*3000*/  @!P0 HADD2.F32 R32, -RZ, R6.reuse.H1_H1 ;  /* 0x30000006ff208230 */ /* 0x100fe20000004100 */
[----:B------:R-:W-:Y:S01]  /*3010*/  @!P0 MOV R8, R2 ;  /* 0x0000000200088202 */ /* 0x000fe20000000f00 */
[----:B------:R-:W-:Y:S01]  /*3020*/  @!P0 HADD2.F32 R13, -RZ, R6.H0_H0 ;  /* 0x20000006ff0d8230 */ /* 0x000fe20000004100 */
[----:B------:R-:W-:Y:S01]  /*3030*/  @!P0 FMUL.FTZ R6, R18, R5 ;  /* 0x0000000512068220 */ /* 0x000fe20000410000 */
[----:B------:R-:W-:Y:S01]  /*3040*/  @!P0 MOV R9, R3 ;  /* 0x0000000300098202 */ /* 0x000fe20000000f00 */
[----:B------:R-:W-:Y:S01]  /*3050*/  @!P0 FMUL.FTZ R5, R14, R5 ;  /* 0x000000050e058220 */ /* 0x000fe20000410000 */
[----:B------:R-:W-:Y:S01]  /*3060*/  @!P0 HADD2.F32 R33, -RZ, R56.H0_H0 ;  /* 0x20000038ff218230 */ /* 0x000fe20000004100 */
[----:B------:R-:W-:Y:S02]  /*3070*/  @!P0 FMUL.FTZ R49, R32, R15 ;  /* 0x0000000f20318220 */ /* 0x000fe40000410000 */
[----:B------:R-:W-:Y:S02]  /*3080*/  @!P0 FFMA.FTZ R14, R14, R19, -R6 ;  /* 0x000000130e0e8223 */ /* 0x000fe40000010806 */
[C---:B------:R-:W-:Y:S02]  /*3090*/  @!P0 FMUL.FTZ R6, R13.reuse, R15 ;  /* 0x0000000f0d068220 */ /* 0x040fe40000410000 */
        /* <DEDUP_REMOVED lines=8> */
.L_x_1148:
[----:B------:R-:W-:Y:S05]  /*3120*/  BSYNC B0 ;  /* 0x0000000000007941 */ /* 0x000fea0003800000 */
.L_x_1147:
[----:B------:R-:W-:Y:S11]  /*3130*/  ISETP.GE.AND P0, PT, R106, c[0x0][0x1d4], PT ;  /* 0x000075006a007a0c */ /* 0x000ff60003f06270 */
[----:B------:R-:W-:Y:S02]  /*3140*/  @!UPT UIADD3 URZ, URZ, URZ, URZ ;  /* 0x0000003f3f3ff290 */ /* 0x000fe4000fffe03f */
        /* <DEDUP_REMOVED lines=8> */
[--C-:B------:R-:W-:Y:S01]  /*31d0*/  @!P0 HADD2.F32 R15, -RZ, R69.reuse.H0_H0 ;  /* 0x20000045ff0f8230 */ /* 0x100fe20000004100 */
[----:B------:R-:W-:Y:S01]  /*31e0*/  @!P0 SHF.R.U64 R17, R58, 0x10, R59 ;  /* 0x000000103a118819 */ /* 0x000fe2000000123b */
[----:B------:R-:W-:Y:S01]  /*31f0*/  @!P0 HADD2.F32 R19, -RZ, R69.H1_H1 ;  /* 0x30000045ff138230 */ /* 0x000fe20000004100 */
[----:B------:R-:W-:Y:S01]  /*3200*/  @!P0 SHF.R.U32.HI R14, RZ, 0x10, R21 ;  /* 0x00000010ff0e8819 */ /* 0x000fe20000011615 */
[----:B------:R-:W-:Y:S01]  /*3210*/  @!P0 HADD2.F32 R6, -RZ, R6.H0_H0 ;  /* 0x20000006ff068230 */ /* 0x000fe20000004100 */
[----:B------:R-:W-:Y:S01]  /*3220*/  @!P0 SHF.R.U32.HI R21, RZ, 0x10, R59 ;  /* 0x00000010ff158819 */ /* 0x000fe2000001163b */
[----:B------:R-:W-:Y:S04]  /*3230*/  @!P0 HADD2.F32 R17, -RZ, R17.H0_H0 ;  /* 0x20000011ff118230 */ /* 0x000fe80000004100 */
        /* <DEDUP_REMOVED lines=20> */
[----:B------:R-:W-:Y:S02]  /*3380*/  @!P0 HADD2.F32 R5, -RZ, R35.H0_H0 ;  /* 0x20000023ff058230 */ /* 0x000fe40000004100 */
[----:B------:R-:W-:Y:S01]  /*3390*/  @!P0 HADD2.F32 R14, -RZ, R13.H0_H0 ;  /* 0x2000000dff0e8230 */ /* 0x000fe20000004100 */
[----:B------:R-:W-:Y:S01]  /*33a0*/  @!P0 F2FP.PACK_AB R3, R3, R47 ;  /* 0x0000002f0303823e */ /* 0x000fe200000000ff */
[--C-:B------:R-:W-:Y:S01]  /*33b0*/  @!P0 HADD2.F32 R20, -RZ, R6.reuse.H1_H1 ;  /* 0x30000006ff148230 */ /* 0x100fe20000004100 */
[----:B------:R-:W-:Y:S01]  /*33c0*/  @!P0 MOV R8, R2 ;  /* 0x0000000200088202 */ /* 0x000fe20000000f00 */
[----:B------:R-:W-:Y:S01]  /*33d0*/  @!P0 HADD2.F32 R13, -RZ, R6.H0_H0 ;  /* 0x20000006ff0d8230 */ /* 0x000fe20000004100 */
[----:B------:R-:W-:Y:S01]  /*33e0*/  @!P0 FMUL.FTZ R6, R18, R5 ;  /* 0x0000000512068220 */ /* 0x000fe20000410000 */
[----:B------:R-:W-:Y:S01]  /*33f0*/  @!P0 MOV R9, R3 ;  /* 0x0000000300098202 */ /* 0x000fe20000000f00 */
[----:B------:R-:W-:Y:S02]  /*3400*/  @!P0 FMUL.FTZ R5, R14, R5 ;  /* 0x000000050e058220 */ /* 0x000fe40000410000 */
        /* <DEDUP_REMOVED lines=11> */
.L_x_1142:
[----:B-123--:R-:W-:Y:S05]  /*34c0*/  BSYNC B1 ;  /* 0x0000000000017941 */ /* 0x00efea0003800000 */
.L_x_1141:
[----:B------:R1:W2:Y:S04]  /*34d0*/  SHFL.IDX PT, R47, R99, 0x1, 0x181f ;  /* 0x00381f00632f7f89 */ /* 0x0002a800000e0000 */
[----:B------:R1:W3:Y:S01]  /*34e0*/  SHFL.IDX PT, R46, R100, 0x1, 0x181f ;  /* 0x00381f00642e7f89 */ /* 0x0002e200000e0000 */
[----:B------:R-:W-:-:S05]  /*34f0*/  @P5 BRA `(.L_x_1149) ;  /* 0x0000394000005947 */ /* 0x000fca0003800000 */
[----:B------:R-:W-:Y:S01]  /*3500*/  ISETP.GE.AND P0, PT, R24, c[0x0][0x1d4], PT ;  /* 0x0000750018007a0c */ /* 0x000fe20003f06270 */
[----:B------:R-:W-:Y:S01]  /*3510*/  @!UPT UIADD3 URZ, URZ, URZ, URZ ;  /* 0x0000003f3f3ff290 */ /* 0x000fe2000fffe03f */
[----:B------:R-:W-:Y:S11]  /*3520*/  BSSY B0, `(.L_x_1150) ;  /* 0x0000038000007945 */ /* 0x000ff60003800000 */
[----:B------:R-:W-:-:S05]  /*3530*/  @P0 BRA `(.L_x_1151) ;  /* 0x0000036000000947 */ /* 0x000fca0003800000 */
[C---:B---3--:R-:W-:Y:S01]  /*3540*/  LEA R32, P0, R24.reuse, R46, 0x1 ;  /* 0x0000002e18207211 */ /* 0x048fe200078008ff */
[----:B------:R-:W3:Y:S03]  /*3550*/  LDS.128 R8, [R87+0xb080] ;  /* 0x00b0800057087984 */ /* 0x000ee60000000c00 */
[----:B--2---:R-:W-:Y:S02]  /*3560*/  LEA.HI.X R33, R24, R47, R25, 0x1, P0 ;  /* 0x0000002f18217211 */ /* 0x004fe400000f0c19 */
[----:B------:R-:W-:Y:S11]  /*3570*/  ISETP.GE.AND P0, PT, R38, c[0x0][0x27c], PT ;  /* 0x00009f0026007a0c */ /* 0x000ff60003f06270 */
[----:B------:R-:W-:Y:S02]  /*3580*/  @!UPT UIADD3 URZ, URZ, URZ, URZ ;  /* 0x0000003f3f3ff290 */ /* 0x000fe4000fffe03f */
[----:B------:R-:W-:Y:S01]  /*3590*/  @!P0 HADD2.F32 R2, -RZ, R34.H1_H1 ;  /* 0x30000022ff028230 */ /* 0x000fe20000004100 */
        /* <DEDUP_REMOVED lines=9> */
[----:B---3--:R-:W-:Y:S02]  /*3630*/  @!P0 MOV R3, R8 ;  /* 0x0000000800038202 */ /* 0x008fe40000000f00 */
        /* <DEDUP_REMOVED lines=38> */
.L_x_1151:
[----:B------:R-:W-:Y:S05]  /*38a0*/  BSYNC B0 ;  /* 0x0000000000007941 */ /* 0x000fea0003800000 */
.L_x_1150:
        /* <DEDUP_REMOVED lines=58> */
.L_x_1153:
[----:B------:R-:W-:Y:S05]  /*3c50*/  BSYNC B0 ;  /* 0x0000000000007941 */ /* 0x000fea0003800000 */
.L_x_1152:
[----:B------:R-:W-:Y:S01]  /*3c60*/  ISETP.GE.AND P0, PT, R107, c[0x0][0x1d4], PT ;  /* 0x000075006b007a0c */ /* 0x000fe20003f06270 */
[----:B------:R-:W-:Y:S01]  /*3c70*/  @!UPT UIADD3 URZ, URZ, URZ, URZ ;  /* 0x0000003f3f3ff290 */ /* 0x000fe2000fffe03f */
[----:B------:R-:W-:Y:S11]  /*3c80*/  BSSY B0, `(.L_x_1154) ;  /* 0x0000038000007945 */ /* 0x000ff60003800000 */
[----:B------:R-:W-:-:S05]  /*3c90*/  @P0 BRA `(.L_x_1155) ;  /* 0x0000036000000947 */ /* 0x000fca0003800000 */
[C---:B--23--:R-:W-:Y:S01]  /*3ca0*/  LEA R22, P0, R103.reuse, R46, 0x1 ;  /* 0x0000002e67167211 */ /* 0x04cfe200078008ff */
[----:B------:R-:W2:Y:S03]  /*3cb0*/  LDS.128 R8, [R87+0xe080] ;  /* 0x00e0800057087984 */ /* 0x000ea60000000c00 */
        /* <DEDUP_REMOVED lines=52> */
.L_x_1155:
[----:B------:R-:W-:Y:S05]  /*4000*/  BSYNC B0 ;  /* 0x0000000000007941 */ /* 0x000fea0003800000 */
.L_x_1154:
        /* <DEDUP_REMOVED lines=34> */
[--C-:B------:R-:W-:Y:S01]  /*4230*/  @!P0 HADD2.F32 R18, -RZ, R13.reuse.H1_H1 ;  /* 0x3000000dff128230 */ /* 0x100fe20000004100 */
        /* <DEDUP_REMOVED lines=21> */
[----:B------:R2:W-:Y:S01]  /*4390*/  ST.E.128 [R26.64], R8 ;  /* 0x000000081a007985 */ /* 0x0005e2000c101d0e */
[----:B------:R-:W-:-:S05]  /*43a0*/  BRA `(.L_x_1149) ;  /* 0x00002a9000007947 */ /* 0x000fca0003800000 */
.L_x_1136:
        /* <DEDUP_REMOVED lines=36> */
.L_x_1157:
[----:B------:R-:W-:Y:S05]  /*45f0*/  BSYNC B0 ;  /* 0x0000000000007941 */ /* 0x000fea0003800000 */
.L_x_1156:
[----:B------:R-:W-:Y:S01]  /*4600*/  ISETP.GE.AND P5, PT, R159, R104, PT ;  /* 0x000000689f00720c */ /* 0x000fe20003fa6270 */
[----:B-----5:R-:W-:Y:S01]  /*4610*/  IMAD.MOV.U32 R5, RZ, RZ, R63 ;  /* 0x000000ffff057224 */ /* 0x020fe200078e003f */
[----:B------:R-:W-:Y:S01]  /*4620*/  BSSY B0, `(.L_x_1158) ;  /* 0x000003a000007945 */ /* 0x000fe20003800000 */
[----:B-1----:R-:W-:Y:S01]  /*4630*/  IMAD.MOV.U32 R3, RZ, RZ, R60 ;  /* 0x000000ffff037224 */ /* 0x002fe200078e003c */
[----:B------:R-:W-:Y:S01]  /*4640*/  CS2R R72, SRZ ;  /* 0x0000000000487805 */ /* 0x000fe2000001ff00 */
[----:B------:R-:W-:Y:S01]  /*4650*/  IMAD.MOV.U32 R2, RZ, RZ, R61 ;  /* 0x000000ffff027224 */ /* 0x000fe200078e003d */
[----:B------:R-:W-:Y:S01]  /*4660*/  CS2R R70, SRZ ;  /* 0x0000000000467805 */ /* 0x000fe2000001ff00 */
        /* <DEDUP_REMOVED lines=13> */
[----:B------:R-:W-:Y:S01]  /*4740*/  PRMT R76, R6, 0x7610, R76 ;  /* 0x00007610064c7816 */ /* 0x000fe2000000004c */
[----:B------:R-:W-:Y:S01]  /*4750*/  CS2R R34, SRZ ;  /* 0x0000000000227805 */ /* 0x000fe2000001ff00 */
[----:B------:R-:W-:Y:S01]  /*4760*/  MOV R6, R18 ;  /* 0x0000001200067202 */ /* 0x000fe20000000f00 */
[----:B------:R-:W-:Y:S01]  /*4770*/  CS2R R32, SRZ ;  /* 0x0000000000207805 */ /* 0x000fe2000001ff00 */
        /* <DEDUP_REMOVED lines=8> */
[----:B------:R-:W-:Y:S02]  /*4800*/  CS2R R28, SRZ ;  /* 0x00000000001c7805 */ /* 0x000fe4000001ff00 */
[----:B------:R-:W-:Y:S02]  /*4810*/  PRMT R26, R5, 0x5410, R6 ;  /* 0x00005410051a7816 */ /* 0x000fe40000000006 */
        /* <DEDUP_REMOVED lines=26> */
.L_x_1159:
[----:B------:R-:W-:Y:S05]  /*49c0*/  BSYNC B0 ;  /* 0x0000000000007941 */ /* 0x000fea0003800000 */
.L_x_1158:
[----:B------:R-:W-:Y:S01]  /*49d0*/  IADD3 R85, -R86, c[0x0][0x1d4], RZ ;  /* 0x0000750056557a10 */ /* 0x000fe20007ffe1ff */
[----:B-----5:R-:W-:Y:S01]  /*49e0*/  IMAD.MOV.U32 R5, RZ, RZ, R75 ;  /* 0x000000ffff057224 */ /* 0x020fe200078e004b */
[----:B------:R2:W3:Y:S01]  /*49f0*/  SHFL.IDX PT, R89, R99, RZ, 0x181f ;  /* 0x00181fff63597589 */ /* 0x0004e200000e0000 */
[----:B-1----:R-:W-:Y:S01]  /*4a00*/  IMAD.MOV.U32 R3, RZ, RZ, R72 ;  /* 0x000000ffff037224 */ /* 0x002fe200078e0048 */
[----:B------:R-:W-:Y:S01]  /*4a10*/  BSSY B1, `(.L_x_1160) ;  /* 0x000010f000017945 */ /* 0x000fe20003800000 */
[----:B------:R-:W-:Y:S02]  /*4a20*/  IMAD.MOV.U32 R2, RZ, RZ, R73 ;  /* 0x000000ffff027224 */ /* 0x000fe400078e0049 */
[----:B------:R-:W-:Y:S01]  /*4a30*/  IMAD.MOV.U32 R6, RZ, RZ, R74 ;  /* 0x000000ffff067224 */ /* 0x000fe200078e004a */
[----:B------:R-:W-:Y:S01]  /*4a40*/  PRMT R80, R80, 0x5410, R3 ;  /* 0x0000541050507816 */ /* 0x000fe20000000003 */
[----:B------:R-:W-:Y:S01]  /*4a50*/  IMAD.MOV.U32 R3, RZ, RZ, R68 ;  /* 0x000000ffff037224 */ /* 0x000fe200078e0044 */
[----:B------:R-:W-:Y:S01]  /*4a60*/  PRMT R81, R2, 0x5410, R5 ;  /* 0x0000541002517816 */ /* 0x000fe20000000005 */
[----:B------:R2:W1:Y:S01]  /*4a70*/  SHFL.IDX PT, R88, R100, RZ, 0x181f ;  /* 0x00181fff64587589 */ /* 0x00046200000e0000 */
[----:B------:R-:W-:Y:S01]  /*4a80*/  PRMT R82, R6, 0x7610, R82 ;  /* 0x0000761006527816 */ /* 0x000fe20000000052 */
[----:B------:R-:W-:Y:S01]  /*4a90*/  IMAD.MOV.U32 R5, RZ, RZ, R71 ;  /* 0x000000ffff057224 */ /* 0x000fe200078e0047 */
[----:B------:R-:W-:Y:S01]  /*4aa0*/  MOV R6, R70 ;  /* 0x0000004600067202 */ /* 0x000fe20000000f00 */
[----:B------:R-:W-:Y:S01]  /*4ab0*/  IMAD.MOV.U32 R2, RZ, RZ, R69 ;  /* 0x000000ffff027224 */ /* 0x000fe200078e0045 */
[----:B------:R-:W-:Y:S01]  /*4ac0*/  PRMT R78, R78, 0x5410, R3 ;  /* 0x000054104e4e7816 */ /* 0x000fe20000000003 */
[----:B------:R-:W-:Y:S01]  /*4ad0*/  IMAD.MOV.U32 R3, RZ, RZ, R32 ;  /* 0x000000ffff037224 */ /* 0x000fe200078e0020 */
[----:B------:R-:W-:Y:S02]  /*4ae0*/  PRMT R80, R6, 0x7610, R80 ;  /* 0x0000761006507816 */ /* 0x000fe40000000050 */
[----:B------:R-:W-:Y:S01]  /*4af0*/  PRMT R79, R2, 0x5410, R5 ;  /* 0x00005410024f7816 */ /* 0x000fe20000000005 */
[----:B------:R-:W-:Y:S01]  /*4b00*/  IMAD.MOV.U32 R5, RZ, RZ, R35 ;  /* 0x000000ffff057224 */ /* 0x000fe200078e0023 */
[----:B------:R-:W-:Y:S02]  /*4b10*/  MOV R6, R34 ;  /* 0x0000002200067202 */ /* 0x000fe40000000f00 */
[----:B------:R-:W-:Y:S02]  /*4b20*/  MOV R2, R33 ;  /* 0x0000002100027202 */ /* 0x000fe40000000f00 */
[----:B------:R-:W-:Y:S01]  /*4b30*/  PRMT R47, R5, 0x5410, R6 ;  /* 0x00005410052f7816 */ /* 0x000fe20000000006 */
[----:B------:R-:W-:Y:S01]  /*4b40*/  IMAD.MOV.U32 R6, RZ, RZ, R30 ;  /* 0x000000ffff067224 */ /* 0x000fe200078e001e */
[----:B------:R-:W-:Y:S01]  /*4b50*/  PRMT R46, R3, 0x5410, R2 ;  /* 0x00005410032e7816 */ /* 0x000fe20000000002 */
[----:B------:R-:W-:Y:S01]  /*4b60*/  IMAD.MOV.U32 R5, RZ, RZ, R31 ;  /* 0x000000ffff057224 */ /* 0x000fe200078e001f */
[----:B------:R-:W-:Y:S01]  /*4b70*/  MOV R3, R28 ;  /* 0x0000001c00037202 */ /* 0x000fe20000000f00 */
[----:B------:R-:W-:Y:S03]  /*4b80*/  IMAD.MOV.U32 R2, RZ, RZ, R29 ;  /* 0x000000ffff027224 */ /* 0x000fe600078e001d */
[----:B------:R-:W-:Y:S02]  /*4b90*/  PRMT R44, R5, 0x5410, R6 ;  /* 0x00005410052c7816 */ /* 0x000fe40000000006 */
[----:B------:R-:W-:Y:S01]  /*4ba0*/  PRMT R43, R3, 0x5410, R2 ;  /* 0x00005410032b7816 */ /* 0x000fe20000000002 */
[----:B------:R-:W-:-:S05]  /*4bb0*/  @P4 BRA `(.L_x_1161) ;  /* 0x00000f4000004947 */ /* 0x000fca0003800000 */
[----:B-123--:R-:W-:Y:S01]  /*4bc0*/  ISETP.GE.AND P0, PT, R24, c[0x0][0x1d4], PT ;  /* 0x0000750018007a0c */ /* 0x00efe20003f06270 */
[----:B------:R-:W-:Y:S01]  /*4bd0*/  @!UPT UIADD3 URZ, URZ, URZ, URZ ;  /* 0x0000003f3f3ff290 */ /* 0x000fe2000fffe03f */
[----:B------:R-:W-:Y:S11]  /*4be0*/  BSSY B0, `(.L_x_1162) ;  /* 0x0000078000007945 */ /* 0x000ff60003800000 */
[----:B------:R-:W-:-:S05]  /*4bf0*/  @P0 BRA `(.L_x_1163) ;  /* 0x0000076000000947 */ /* 0x000fca0003800000 */
[----:B------:R-:W-:Y:S01]  /*4c00*/  SEL R2, R86, R85, !P1 ;  /* 0x0000005556027207 */ /* 0x000fe20004800000 */
[----:B------:R-:W1:Y:S01]  /*4c10*/  LDS.128 R20, [R152+0xa080] ;  /* 0x00a0800098147984 */ /* 0x000e620000000c00 */
[----:B------:R-:W-:Y:S02]  /*4c20*/  ISETP.GE.AND P0, PT, R24, c[0x0][0x27c], PT ;  /* 0x00009f0018007a0c */ /* 0x000fe40003f06270 */
[----:B------:R-:W-:Y:S04]  /*4c30*/  SHF.R.S32.HI R3, RZ, 0x1f, R2 ;  /* 0x0000001fff037819 */ /* 0x000fe80000011402 */
[----:B------:R-:W-:Y:S04]  /*4c40*/  LEA.HI R2, R3, R2, RZ, 0x4 ;  /* 0x0000000203027211 */ /* 0x000fe800078f20ff */
[----:B------:R-:W-:Y:S03]  /*4c50*/  LEA.HI.SX32 R2, R2, R84, 0x1c ;  /* 0x0000005402027211 */ /* 0x000fe600078fe2ff */
[----:B------:R-:W-:Y:S01]  /*4c60*/  @!P0 SHF.R.U64 R5, R8, 0x10, R9 ;  /* 0x0000001008058819 */ /* 0x000fe20000001209 */
[----:B------:R-:W-:Y:S01]  /*4c70*/  @!P0 HADD2.F32 R57, -RZ, R57.H0_H0 ;  /* 0x20000039ff398230 */ /* 0x000fe20000004100 */
[----:B------:R-:W-:Y:S02]  /*4c80*/  SHF.R.S32.HI R3, RZ, 0x1f, R2 ;  /* 0x0000001fff037819 */ /* 0x000fe40000011402 */
[----:B------:R-:W-:Y:S02]  /*4c90*/  SHF.L.U32 R90, R2, 0x3, RZ ;  /* 0x00000003025a7819 */ /* 0x000fe400000006ff */
[----:B------:R-:W-:Y:S02]  /*4ca0*/  LEA.HI R3, R3, R2, RZ, 0x3 ;  /* 0x0000000203037211 */ /* 0x000fe400078f18ff */
[----:B------:R-:W-:Y:S02]  /*4cb0*/  @!P0 SHF.R.U64 R15, R10, 0x10, R11 ;  /* 0x000000100a0f8819 */ /* 0x000fe4000000120b */
[----:B------:R-:W-:Y:S02]  /*4cc0*/  SHF.R.S32.HI R2, RZ, 0x3, R3 ;  /* 0x00000003ff027819 */ /* 0x000fe40000011403 */
[----:B------:R-:W-:Y:S01]  /*4cd0*/  LOP3.LUT R3, R119, 0x38, R90, 0xf8, !PT ;  /* 0x0000003877037812 */ /* 0x000fe200078ef85a */
[----:B------:R-:W-:Y:S01]  /*4ce0*/  @!P0 HADD2.F32 R15, -RZ, R15.H0_H0 ;  /* 0x2000000fff0f8230 */ /* 0x000fe20000004100 */
[----:B------:R-:W-:Y:S01]  /*4cf0*/  @!P0 SHF.R.U64 R50, R52, 0x10, R53 ;  /* 0x0000001034328819 */ /* 0x000fe20000001235 */
[----:B------:R-:W-:Y:S01]  /*4d00*/  IMAD R2, R2, 0xc00, R7 ;  /* 0x00000c0002027824 */ /* 0x000fe200078e0207 */
[----:B------:R-:W-:Y:S02]  /*4d10*/  LOP3.LUT R3, R3, R158, RZ, 0x3c, !PT ;  /* 0x0000009e03037212 */ /* 0x000fe400078e3cff */
[----:B------:R-:W-:Y:S01]  /*4d20*/  @!P0 SHF.R.U32.HI R14, RZ, 0x10, R11 ;  /* 0x00000010ff0e8819 */ /* 0x000fe2000001160b */
[----:B------:R-:W-:Y:S01]  /*4d30*/  @!P0 HADD2.F32 R11, -RZ, R51.H0_H0 ;  /* 0x20000033ff0b8230 */ /* 0x000fe20000004100 */
[----:B------:R-:W-:Y:S01]  /*4d40*/  @!P0 SHF.R.U32.HI R8, RZ, 0x10, R9 ;  /* 0x00000010ff088819 */ /* 0x000fe20000011609 */
[----:B------:R-:W-:Y:S01]  /*4d50*/  IMAD.IADD R2, R2, 0x1, R3 ;  /* 0x0000000102027824 */ /* 0x000fe200078e0203 */
[----:B------:R-:W-:Y:S01]  /*4d60*/  @!P0 HADD2.F32 R3, -RZ, R13.H0_H0 ;  /* 0x2000000dff038230 */ /* 0x000fe20000004100 */
[--C-:B------:R-:W-:Y:S01]  /*4d70*/  @!P0 SHF.R.U32.HI R59, RZ, 0x10, R55.reuse ;  /* 0x00000010ff3b8819 */ /* 0x100fe20000011637 */
[----:B------:R-:W-:Y:S01]  /*4d80*/  @!P0 HADD2.F32 R9, -RZ, R5.H0_H0 ;  /* 0x20000005ff098230 */ /* 0x000fe20000004100 */
[----:B------:R-:W-:Y:S01]  /*4d90*/  @!P0 SHF.R.U64 R55, R54, 0x10, R55 ;  /* 0x0000001036378819 */ /* 0x000fe20000001237 */
[----:B------:R-:W-:Y:S01]  /*4da0*/  @!P0 HADD2.F32 R50, -RZ, R50.H0_H0 ;  /* 0x20000032ff328230 */ /* 0x000fe20000004100 */
[----:B------:R-:W-:Y:S01]  /*4db0*/  SHF.L.U32 R2, R2, 0x1, RZ ;  /* 0x0000000102027819 */ /* 0x000fe200000006ff */
[----:B------:R-:W-:Y:S01]  /*4dc0*/  @!P0 HADD2.F32 R59, -RZ, R59.H0_H0 ;  /* 0x2000003bff3b8230 */ /* 0x000fe20000004100 */
[----:B------:R-:W-:Y:S01]  /*4dd0*/  @!P0 SHF.R.U32.HI R52, RZ, 0x10, R53 ;  /* 0x00000010ff348819 */ /* 0x000fe20000011635 */
[----:B------:R-:W-:Y:S02]  /*4de0*/  @!P0 HADD2.F32 R55, -RZ, R55.H0_H0 ;  /* 0x20000037ff378230 */ /* 0x000fe40000004100 */
[----:B------:R1:W2:Y:S02]  /*4df0*/  LDS.128 R64, [R2+0xa080] ;  /* 0x00a0800002407984 */ /* 0x0002a40000000c00 */
[----:B------:R-:W-:Y:S01]  /*4e00*/  @!P0 HADD2.F32 R52, -RZ, R52.H0_H0 ;  /* 0x20000034ff348230 */ /* 0x000fe20000004100 */
[----:B-1----:R-:W-:Y:S05]  /*4e10*/  @!P0 IMAD.MOV.U32 R2, RZ, RZ, R20 ;  /* 0x000000ffff028224 */ /* 0x002fea00078e0014 */
[--C-:B------:R-:W-:Y:S02]  /*4e20*/  @!P0 HADD2.F32 R6, -RZ, R2.reuse.H0_H0 ;  /* 0x20000002ff068230 */ /* 0x100fe40000004100 */
[----:B------:R-:W-:Y:S03]  /*4e30*/  @!P0 HADD2.F32 R5, -RZ, R2.H1_H1 ;  /* 0x30000002ff058230 */ /* 0x000fe60000004100 */
[-C--:B------:R-:W-:Y:S01]  /*4e40*/  @!P0 FMUL.FTZ R2, R6, R3.reuse ;  /* 0x0000000306028220 */ /* 0x080fe20000410000 */
[----:B--2---:R-:W-:Y:S05]  /*4e50*/  @!P0 MOV R49, R64 ;  /* 0x0000004000318202 */ /* 0x004fea0000000f00 */
[--C-:B------:R-:W-:Y:S02]  /*4e60*/  @!P0 HADD2.F32 R10, -RZ, R49.reuse.H0_H0 ;  /* 0x20000031ff0a8230 */ /* 0x100fe40000004100 */
[----:B------:R-:W-:Y:S03]  /*4e70*/  @!P0 HADD2.F32 R49, -RZ, R49.H1_H1 ;  /* 0x30000031ff318230 */ /* 0x000fe60000004100 */
[C---:B------:R-:W-:Y:S02]  /*4e80*/  @!P0 FMUL.FTZ R54, R10.reuse, R3 ;  /* 0x000000030a368220 */ /* 0x040fe40000410000 */
[-C--:B------:R-:W-:Y:S01]  /*4e90*/  @!P0 FFMA.FTZ R2, R10, R11.reuse, R2 ;  /* 0x0000000b0a028223 */ /* 0x080fe20000010002 */
[----:B------:R-:W-:Y:S01]  /*4ea0*/  @!P0 HADD2.F32 R10, -RZ, R8.H0_H0 ;  /* 0x20000008ff0a8230 */ /* 0x000fe20000004100 */
[----:B------:R-:W-:Y:S01]  /*4eb0*/  @!P0 FFMA.FTZ R98, R6, R11, -R54 ;  /* 0x0000000b06628223 */ /* 0x000fe20000010836 */
[----:B------:R-:W-:Y:S01]  /*4ec0*/  @!P0 MOV R6, R21 ;  /* 0x0000001500068202 */ /* 0x000fe20000000f00 */
[----:B------:R-:W-:Y:S02]  /*4ed0*/  @!P0 IMAD.MOV.U32 R11, RZ, RZ, R65 ;  /* 0x000000ffff0b8224 */ /* 0x000fe400078e0041 */
[-C--:B------:R-:W-:Y:S02]  /*4ee0*/  @!P0 FMUL.FTZ R53, R49, R9.reuse ;  /* 0x0000000931358220 */ /* 0x080fe40000410000 */
[C---:B------:R-:W-:Y:S01]  /*4ef0*/  @!P0 FMUL.FTZ R3, R5.reuse, R9 ;  /* 0x0000000905038220 */ /* 0x040fe20000410000 */
[--C-:B------:R-:W-:Y:S01]  /*4f00*/  @!P0 HADD2.F32 R9, -RZ, R6.reuse.H0_H0 ;  /* 0x20000006ff098230 */ /* 0x100fe20000004100 */
[-C--:B------:R-:W-:Y:S01]  /*4f10*/  @!P0 FFMA.FTZ R97, R5, R50.reuse, -R53 ;  /* 0x0000003205618223 */ /* 0x080fe20000010835 */
[----:B------:R-:W-:Y:S01]  /*4f20*/  @!P0 HADD2.F32 R5, -RZ, R13.H1_H1 ;  /* 0x3000000dff058230 */ /* 0x000fe20000004100 */
[----:B------:R-:W-:Y:S01]  /*4f30*/  @!P0 FFMA.FTZ R3, R49, R50, R3 ;  /* 0x0000003231038223 */ /* 0x000fe20000010003 */
[----:B------:R-:W-:Y:S01]  /*4f40*/  @!P0 HADD2.F32 R50, -RZ, R51.H1_H1 ;  /* 0x30000033ff328230 */ /* 0x000fe20000004100 */
[----:B------:R-:W-:Y:S01]  /*4f50*/  @!P0 IMAD.MOV.U32 R13, RZ, RZ, R67 ;  /* 0x000000ffff0d8224 */ /* 0x000fe200078e0043 */
[--C-:B------:R-:W-:Y:S02]  /*4f60*/  @!P0 HADD2.F32 R49, -RZ, R11.reuse.H0_H0 ;  /* 0x2000000bff318230 */ /* 0x100fe40000004100 */
[----:B------:R-:W-:Y:S01]  /*4f70*/  @!P0 HADD2.F32 R51, -RZ, R11.H1_H1 ;  /* 0x3000000bff338230 */ /* 0x000fe20000004100 */
[----:B------:R-:W-:Y:S01]  /*4f80*/  @!P0 F2FP.PACK_AB R2, R3, R2 ;  /* 0x000000020302823e */ /* 0x000fe200000000ff */
[----:B------:R-:W-:Y:S01]  /*4f90*/  @!P0 HADD2.F32 R8, -RZ, R6.H1_H1 ;  /* 0x30000006ff088230 */ /* 0x000fe20000004100 */
[----:B------:R-:W-:Y:S01]  /*4fa0*/  @!P0 FMUL.FTZ R6, R49, R5 ;  /* 0x0000000531068220 */ /* 0x000fe20000410000 */
[--C-:B------:R-:W-:Y:S01]  /*4fb0*/  @!P0 HADD2.F32 R56, -RZ, R13.reuse.H0_H0 ;  /* 0x2000000dff388230 */ /* 0x100fe20000004100 */
[----:B------:R-:W-:Y:S01]  /*4fc0*/  @!P0 FMUL.FTZ R11, R51, R10 ;  /* 0x0000000a330b8220 */ /* 0x000fe20000410000 */
[----:B------:R-:W-:Y:S01]  /*4fd0*/  @!P0 MOV R64, R2 ;  /* 0x0000000200408202 */ /* 0x000fe20000000f00 */
[C---:B------:R-:W-:Y:S01]  /*4fe0*/  @!P0 FFMA.FTZ R96, R9.reuse, R50, -R6 ;  /* 0x0000003209608223 */ /* 0x040fe20000010806 */
[----:B------:R-:W-:Y:S01]  /*4ff0*/  @!P0 HADD2.F32 R58, -RZ, R13.H1_H1 ;  /* 0x3000000dff3a8230 */ /* 0x000fe20000004100 */
[C---:B------:R-:W-:Y:S01]  /*5000*/  @!P0 FMUL.FTZ R6, R8.reuse, R10 ;  /* 0x0000000a08068220 */ /* 0x040fe20000410000 */
[----:B------:R-:W-:Y:S01]  /*5010*/  @!P0 HADD2.F32 R10, -RZ, R26.H0_H0 ;  /* 0x2000001aff0a8230 */ /* 0x000fe20000004100 */
[----:B------:R-:W-:Y:S01]  /*5020*/  @!P0 FFMA.FTZ R95, R8, R52, -R11 ;  /* 0x00000034085f8223 */ /* 0x000fe2000001080b */
[----:B------:R-:W-:Y:S01]  /*5030*/  @!P0 MOV R8, R23 ;  /* 0x0000001700088202 */ /* 0x000fe20000000f00 */
[----:B------:R-:W-:Y:S01]  /*5040*/  @!P0 FMUL.FTZ R5, R9, R5 ;  /* 0x0000000509058220 */ /* 0x000fe20000410000 */
[----:B------:R-:W-:Y:S01]  /*5050*/  @!P0 HADD2.F32 R11, -RZ, R14.H0_H0 ;  /* 0x2000000eff0b8230 */ /* 0x000fe20000004100 */
[----:B------:R-:W-:Y:S01]  /*5060*/  @!P0 FMUL.FTZ R13, R56, R10 ;  /* 0x0000000a380d8220 */ /* 0x000fe20000410000 */
[----:B------:R-:W-:Y:S01]  /*5070*/  @!P0 HADD2.F32 R53, -RZ, R76.H0_H0 ;  /* 0x2000004cff358230 */ /* 0x000fe20000004100 */
[----:B------:R-:W-:Y:S01]  /*5080*/  @!P0 FFMA.FTZ R5, R49, R50, R5 ;  /* 0x0000003231058223 */ /* 0x000fe20000010005 */
[--C-:B------:R-:W-:Y:S01]  /*5090*/  @!P0 HADD2.F32 R9, -RZ, R8.reuse.H0_H0 ;  /* 0x20000008ff098230 */ /* 0x100fe20000004100 */
[----:B------:R-:W-:Y:S01]  /*50a0*/  @!P0 FMUL.FTZ R14, R58, R11 ;  /* 0x0000000b3a0e8220 */ /* 0x000fe20000410000 */
[----:B------:R-:W-:Y:S01]  /*50b0*/  @!P0 HADD2.F32 R8, -RZ, R8.H1_H1 ;  /* 0x30000008ff088230 */ /* 0x000fe20000004100 */
[----:B------:R-:W-:Y:S01]  /*50c0*/  @!P0 FFMA.FTZ R6, R51, R52, R6 ;  /* 0x0000003433068223 */ /* 0x000fe20000010006 */
[----:B------:R-:W-:Y:S01]  /*50d0*/  @!P0 F2FP.PACK_AB R49, R95, R96 ;  /* 0x000000605f31823e */ /* 0x000fe200000000ff */
[C---:B------:R-:W-:Y:S01]  /*50e0*/  @!P0 FFMA.FTZ R94, R9.reuse, R57, -R13 ;  /* 0x00000039095e8223 */ /* 0x040fe2000001080d */
[----:B------:R-:W-:Y:S01]  /*50f0*/  @!P0 MOV R13, R66 ;  /* 0x00000042000d8202 */ /* 0x000fe20000000f00 */
[----:B------:R-:W-:Y:S01]  /*5100*/  @!P0 FMUL.FTZ R10, R9, R10 ;  /* 0x0000000a090a8220 */ /* 0x000fe20000410000 */
[----:B------:R-:W-:Y:S01]  /*5110*/  @!P0 MOV R21, R49 ;  /* 0x0000003100158202 */ /* 0x000fe20000000f00 */
[----:B------:R-:W-:Y:S01]  /*5120*/  @!P0 IMAD.MOV.U32 R9, RZ, RZ, R22 ;  /* 0x000000ffff098224 */ /* 0x000fe200078e0016 */
[----:B------:R-:W-:Y:S01]  /*5130*/  @!P0 F2FP.PACK_AB R5, R6, R5 ;  /* 0x000000050605823e */ /* 0x000fe200000000ff */
[C---:B------:R-:W-:Y:S01]  /*5140*/  @!P0 FMUL.FTZ R11, R8.reuse, R11 ;  /* 0x0000000b080b8220 */ /* 0x040fe20000410000 */
[--C-:B------:R-:W-:Y:S01]  /*5150*/  @!P0 HADD2.F32 R54, -RZ, R13.reuse.H1_H1 ;  /* 0x3000000dff368230 */ /* 0x100fe20000004100 */
[----:B------:R-:W-:Y:S01]  /*5160*/  @!P0 FFMA.FTZ R93, R8, R59, -R14 ;  /* 0x0000003b085d8223 */ /* 0x000fe2000001080e */
[----:B------:R-:W-:Y:S01]  /*5170*/  @!P0 HADD2.F32 R8, -RZ, R26.H1_H1 ;  /* 0x3000001aff088230 */ /* 0x000fe20000004100 */
[----:B------:R-:W-:Y:S01]  /*5180*/  @!P0 IMAD.MOV.U32 R65, RZ, RZ, R5 ;  /* 0x000000ffff418224 */ /* 0x000fe200078e0005 */
[----:B------:R-:W-:Y:S01]  /*5190*/  @!P0 HADD2.F32 R26, -RZ, R13.H0_H0 ;  /* 0x2000000dff1a8230 */ /* 0x000fe20000004100 */
[----:B------:R-:W-:Y:S01]  /*51a0*/  @!P0 FMUL.FTZ R91, R54, R15 ;  /* 0x0000000f365b8220 */ /* 0x000fe20000410000 */
[--C-:B------:R-:W-:Y:S02]  /*51b0*/  @!P0 HADD2.F32 R14, -RZ, R9.reuse.H0_H0 ;  /* 0x20000009ff0e8230 */ /* 0x100fe40000004100 */
[----:B------:R-:W-:Y:S01]  /*51c0*/  @!P0 HADD2.F32 R13, -RZ, R9.H1_H1 ;  /* 0x30000009ff0d8230 */ /* 0x000fe20000004100 */
[-C--:B------:R-:W-:Y:S02]  /*51d0*/  @!P0 FMUL.FTZ R9, R26, R8.reuse ;  /* 0x000000081a098220 */ /* 0x080fe40000410000 */
[C---:B------:R-:W-:Y:S02]  /*51e0*/  @!P0 FMUL.FTZ R8, R14.reuse, R8 ;  /* 0x000000080e088220 */ /* 0x040fe40000410000 */
[----:B------:R-:W-:Y:S01]  /*51f0*/  @!P0 FFMA.FTZ R92, R14, R53, -R9 ;  /* 0x000000350e5c8223 */ /* 0x000fe20000010809 */
[----:B------:R-:W-:Y:S01]  /*5200*/  @!P0 F2FP.PACK_AB R14, R93, R94 ;  /* 0x0000005e5d0e823e */ /* 0x000fe200000000ff */
[----:B------:R-:W-:Y:S01]  /*5210*/  @!P0 FMUL.FTZ R9, R13, R15 ;  /* 0x0000000f0d098220 */ /* 0x000fe20000410000 */
[----:B------:R-:W-:Y:S01]  /*5220*/  @!P0 F2FP.PACK_AB R15, R97, R98 ;  /* 0x00000062610f823e */ /* 0x000fe200000000ff */
[----:B------:R-:W-:Y:S01]  /*5230*/  @!P0 FFMA.FTZ R8, R26, R53, R8 ;  /* 0x000000351a088223 */ /* 0x000fe20000010008 */
[----:B------:R-:W-:Y:S01]  /*5240*/  @!P0 MOV R23, R14 ;  /* 0x0000000e00178202 */ /* 0x000fe20000000f00 */
[----:B------:R-:W-:Y:S01]  /*5250*/  @!P0 FFMA.FTZ R9, R54, R55, R9 ;  /* 0x0000003736098223 */ /* 0x000fe20000010009 */
[----:B------:R-:W-:Y:S01]  /*5260*/  @!P0 MOV R20, R15 ;  /* 0x0000000f00148202 */ /* 0x000fe20000000f00 */
[----:B------:R-:W-:Y:S02]  /*5270*/  @!P0 FFMA.FTZ R10, R56, R57, R10 ;  /* 0x00000039380a8223 */ /* 0x000fe4000001000a */
[----:B------:R-:W-:Y:S01]  /*5280*/  @!P0 FFMA.FTZ R91, R13, R55, -R91 ;  /* 0x000000370d5b8223 */ /* 0x000fe2000001085b */
[----:B------:R-:W-:Y:S01]  /*5290*/  @!P0 F2FP.PACK_AB R8, R9, R8 ;  /* 0x000000080908823e */ /* 0x000fe200000000ff */
[----:B------:R-:W-:Y:S03]  /*52a0*/  @!P0 FFMA.FTZ R11, R58, R59, R11 ;  /* 0x0000003b3a0b8223 */ /* 0x000fe6000001000b */
[----:B------:R-:W-:Y:S02]  /*52b0*/  @!P0 F2FP.PACK_AB R13, R91, R92 ;  /* 0x0000005c5b0d823e */ /* 0x000fe400000000ff */
[----:B------:R-:W-:Y:S02]  /*52c0*/  @!P0 F2FP.PACK_AB R10, R11, R10 ;  /* 0x0000000a0b0a823e */ /* 0x000fe400000000ff */
[----:B------:R-:W-:Y:S01]  /*52d0*/  @!P0 MOV R66, R8 ;  /* 0x0000000800428202 */ /* 0x000fe20000000f00 */
[----:B------:R-:W-:Y:S01]  /*52e0*/  @!P0 IMAD.MOV.U32 R22, RZ, RZ, R13 ;  /* 0x000000ffff168224 */ /* 0x000fe200078e000d */
[----:B------:R-:W-:Y:S02]  /*52f0*/  @!P0 MOV R67, R10 ;  /* 0x0000000a00438202 */ /* 0x000fe40000000f00 */
[C---:B------:R-:W-:Y:S04]  /*5300*/  LEA R2, P0, R113.reuse, R88, 0x1 ;  /* 0x0000005871027211 */ /* 0x040fe800078008ff */
[----:B------:R-:W-:Y:S02]  /*5310*/  LEA.HI.X R3, R113, R89, R133, 0x1, P0 ;  /* 0x0000005971037211 */ /* 0x000fe400000f0c85 */
[C---:B------:R-:W-:Y:S03]  /*5320*/  ISETP.GE.AND P0, PT, R90.reuse, c[0x0][0x1d4], PT ;  /* 0x000075005a007a0c */ /* 0x040fe60003f06270 */
[----:B------:R1:W-:Y:S10]  /*5330*/  ST.E.128 [R2.64], R20 ;  /* 0x0000001402007985 */ /* 0x0003f4000c101d0e */
[----:B------:R-:W-:Y:S05]  /*5340*/  @!P0 IMAD.WIDE R8, R90, 0x2, R88 ;  /* 0x000000025a088825 */ /* 0x000fea00078e0258 */
[----:B------:R1:W-:Y:S02]  /*5350*/  @!P0 ST.E.128 [R8.64], R64 ;  /* 0x0000004008008985 */ /* 0x0003e4000c101d0e */
.L_x_1163:
[----:B------:R-:W-:Y:S05]  /*5360*/  BSYNC B0 ;  /* 0x0000000000007941 */ /* 0x000fea0003800000 */
.L_x_1162:
[----:B------:R-:W-:Y:S11]  /*5370*/  ISETP.GE.AND P0, PT, R36, c[0x0][0x1d4], PT ;  /* 0x0000750024007a0c */ /* 0x000ff60003f06270 */
[----:B------:R-:W-:Y:S02]  /*5380*/  @!UPT UIADD3 URZ, URZ, URZ, URZ ;  /* 0x0000003f3f3ff290 */ /* 0x000fe4000fffe03f */
[----:B------:R-:W-:-:S05]  /*5390*/  @P0 BRA `(.L_x_1161) ;  /* 0x0000076000000947 */ /* 0x000fca0003800000 */
[----:B-1----:R-:W-:Y:S01]  /*53a0*/  SEL R2, R86, R85, !P2 ;  /* 0x0000005556027207 */ /* 0x002fe20005000000 */
[----:B------:R-:W1:Y:S01]  /*53b0*/  LDS.128 R20, [R150+0xa080] ;  /* 0x00a0800096147984 */ /* 0x000e620000000c00 */
[----:B------:R-:W-:Y:S02]  /*53c0*/  ISETP.GE.AND P0, PT, R36, c[0x0][0x27c], PT ;  /* 0x00009f0024007a0c */ /* 0x000fe40003f06270 */
[----:B------:R-:W-:Y:S04]  /*53d0*/  SHF.R.S32.HI R3, RZ, 0x1f, R2 ;  /* 0x0000001fff037819 */ /* 0x000fe80000011402 */
[----:B------:R-:W-:Y:S04]  /*53e0*/  LEA.HI R2, R3, R2, RZ, 0x4 ;  /* 0x0000000203027211 */ /* 0x000fe800078f20ff */
[----:B------:R-:W-:Y:S03]  /*53f0*/  LEA.HI.SX32 R2, R2, R83, 0x1c ;  /* 0x0000005302027211 */ /* 0x000fe600078fe2ff */
[----:B------:R-:W-:Y:S01]  /*5400*/  @!P0 SHF.R.U64 R5, R16, 0x10, R17 ;  /* 0x0000001010058819 */ /* 0x000fe20000001211 */
[----:B------:R-:W-:Y:S01]  /*5410*/  @!P0 HADD2.F32 R13, -RZ, R76.H1_H1 ;  /* 0x3000004cff0d8230 */ /* 0x000fe20000004100 */
[----:B------:R-:W-:Y:S01]  /*5420*/  SHF.R.S32.HI R3, RZ, 0x1f, R2 ;  /* 0x0000001fff037819 */ /* 0x000fe20000011402 */
[----:B------:R-:W-:Y:S01]  /*5430*/  @!P0 HADD2.F32 R51, -RZ, R77.H1_H1 ;  /* 0x3000004dff338230 */ /* 0x000fe20000004100 */
[----:B------:R-:W-:Y:S01]  /*5440*/  SHF.L.U32 R54, R2, 0x3, RZ ;  /* 0x0000000302367819 */ /* 0x000fe200000006ff */
[----:B------:R-:W-:Y:S01]  /*5450*/  @!P0 HADD2.F32 R9, -RZ, R5.H0_H0 ;  /* 0x20000005ff098230 */ /* 0x000fe20000004100 */
        /* <DEDUP_REMOVED lines=13> */
[----:B------:R-:W-:Y:S02]  /*5530*/  @!P0 SHF.R.U32.HI R11, RZ, 0x10, R19 ;  /* 0x00000010ff0b8819 */ /* 0x000fe40000011613 */
[----:B------:R-:W-:Y:S01]  /*5540*/  @!P0 HADD2.F32 R19, -RZ, R26.H0_H0 ;  /* 0x2000001aff138230 */ /* 0x000fe20000004100 */
[----:B------:R-:W-:Y:S02]  /*5550*/  SHF.L.U32 R2, R2, 0x1, RZ ;  /* 0x0000000102027819 */ /* 0x000fe400000006ff */
[--C-:B------:R-:W-:Y:S01]  /*5560*/  @!P0 SHF.R.U32.HI R53, RZ, 0x10, R63.reuse ;  /* 0x00000010ff358819 */ /* 0x100fe2000001163f */
[----:B------:R-:W-:Y:S01]  /*5570*/  @!P0 HADD2.F32 R11, -RZ, R11.H0_H0 ;  /* 0x2000000bff0b8230 */ /* 0x000fe20000004100 */
[----:B------:R-:W-:Y:S01]  /*5580*/  @!P0 SHF.R.U64 R49, R62, 0x10, R63 ;  /* 0x000000103e318819 */ /* 0x000fe2000000123f */
[----:B------:R1:W2:Y:S02]  /*5590*/  LDS.128 R56, [R2+0xa080] ;  /* 0x00a0800002387984 */ /* 0x0002a40000000c00 */
[----:B------:R-:W-:Y:S02]  /*55a0*/  @!P0 HADD2.F32 R53, -RZ, R53.H0_H0 ;  /* 0x20000035ff358230 */ /* 0x000fe40000004100 */
        /* <DEDUP_REMOVED lines=14> */
[CC--:B------:R-:W-:Y:S02]  /*5690*/  @!P0 FMUL.FTZ R17, R14.reuse, R9.reuse ;  /* 0x000000090e118220 */ /* 0x0c0fe40000410000 */
[C---:B------:R-:W-:Y:S01]  /*56a0*/  @!P0 FMUL.FTZ R3, R5.reuse, R9 ;  /* 0x0000000905038220 */ /* 0x040fe20000410000 */
[----:B------:R-:W-:Y:S01]  /*56b0*/  @!P0 HADD2.F32 R18, -RZ, R13.H1_H1 ;  /* 0x3000000dff128230 */ /* 0x000fe20000004100 */
[-C--:B------:R-:W-:Y:S01]  /*56c0*/  @!P0 FFMA.FTZ R65, R5, R16.reuse, -R17 ;  /* 0x0000001005418223 */ /* 0x080fe20000010811 */
[----:B------:R-:W-:Y:S01]  /*56d0*/  @!P0 HADD2.F32 R5, -RZ, R27.H1_H1 ;  /* 0x3000001bff058230 */ /* 0x000fe20000004100 */
[----:B------:R-:W-:Y:S01]  /*56e0*/  @!P0 FFMA.FTZ R3, R14, R16, R3 ;  /* 0x000000100e038223 */ /* 0x000fe20000010003 */
[----:B------:R-:W-:Y:S01]  /*56f0*/  @!P0 HADD2.F32 R16, -RZ, R13.H0_H0 ;  /* 0x2000000dff108230 */ /* 0x000fe20000004100 */
[----:B------:R-:W-:Y:S01]  /*5700*/  @!P0 FMUL.FTZ R14, R18, R10 ;  /* 0x0000000a120e8220 */ /* 0x000fe20000410000 */
[----:B------:R-:W-:Y:S01]  /*5710*/  @!P0 HADD2.F32 R17, -RZ, R77.H0_H0 ;  /* 0x2000004dff118230 */ /* 0x000fe20000004100 */
[----:B------:R-:W-:Y:S01]  /*5720*/  @!P0 IMAD.MOV.U32 R13, RZ, RZ, R59 ;  /* 0x000000ffff0d8224 */ /* 0x000fe200078e003b */
[--C-:B------:R-:W-:Y:S01]  /*5730*/  @!P0 HADD2.F32 R9, -RZ, R6.reuse.H0_H0 ;  /* 0x20000006ff098230 */ /* 0x100fe20000004100 */
[----:B------:R-:W-:Y:S01]  /*5740*/  @!P0 F2FP.PACK_AB R2, R3, R2 ;  /* 0x000000020302823e */ /* 0x000fe200000000ff */
[----:B------:R-:W-:Y:S01]  /*5750*/  @!P0 HADD2.F32 R8, -RZ, R6.H1_H1 ;  /* 0x30000006ff088230 */ /* 0x000fe20000004100 */
[-C--:B------:R-:W-:Y:S01]  /*5760*/  @!P0 FMUL.FTZ R6, R16, R5.reuse ;  /* 0x0000000510068220 */ /* 0x080fe20000410000 */
[--C-:B------:R-:W-:Y:S01]  /*5770*/  @!P0 HADD2.F32 R50, -RZ, R13.reuse.H0_H0 ;  /* 0x2000000dff328230 */ /* 0x100fe20000004100 */
[C---:B------:R-:W-:Y:S01]  /*5780*/  @!P0 FMUL.FTZ R5, R9.reuse, R5 ;  /* 0x0000000509058220 */ /* 0x040fe20000410000 */
[----:B------:R-:W-:Y:S01]  /*5790*/  @!P0 MOV R56, R2 ;  /* 0x0000000200388202 */ /* 0x000fe20000000f00 */
[----:B------:R-:W-:Y:S01]  /*57a0*/  @!P0 FFMA.FTZ R64, R9, R17, -R6 ;  /* 0x0000001109408223 */ /* 0x000fe20000010806 */
[----:B------:R-:W-:Y:S01]  /*57b0*/  @!P0 HADD2.F32 R52, -RZ, R13.H1_H1 ;  /* 0x3000000dff348230 */ /* 0x000fe20000004100 */
[C---:B------:R-:W-:Y:S01]  /*57c0*/  @!P0 FMUL.FTZ R6, R8.reuse, R10 ;  /* 0x0000000a08068220 */ /* 0x040fe20000410000 */
[----:B------:R-:W-:Y:S01]  /*57d0*/  @!P0 HADD2.F32 R10, -RZ, R37.H0_H0 ;  /* 0x20000025ff0a8230 */ /* 0x000fe20000004100 */
[----:B------:R-:W-:Y:S01]  /*57e0*/  @!P0 FFMA.FTZ R63, R8, R19, -R14 ;  /* 0x00000013083f8223 */ /* 0x000fe2000001080e */
[----:B------:R-:W-:Y:S01]  /*57f0*/  @!P0 MOV R8, R23 ;  /* 0x0000001700088202 */ /* 0x000fe20000000f00 */
[----:B------:R-:W-:Y:S01]  /*5800*/  @!P0 FMUL.FTZ R14, R52, R11 ;  /* 0x0000000b340e8220 */ /* 0x000fe20000410000 */
[----:B------:R-:W-:Y:S01]  /*5810*/  @!P0 HADD2.F32 R27, -RZ, R78.H0_H0 ;  /* 0x2000004eff1b8230 */ /* 0x000fe20000004100 */
[----:B------:R-:W-:Y:S02]  /*5820*/  @!P0 FMUL.FTZ R13, R50, R10 ;  /* 0x0000000a320d8220 */ /* 0x000fe40000410000 */
[----:B------:R-:W-:Y:S01]  /*5830*/  @!P0 FFMA.FTZ R5, R16, R17, R5 ;  /* 0x0000001110058223 */ /* 0x000fe20000010005 */
[--C-:B------:R-:W-:Y:S01]  /*5840*/  @!P0 HADD2.F32 R9, -RZ, R8.reuse.H0_H0 ;  /* 0x20000008ff098230 */ /* 0x100fe20000004100 */
[----:B------:R-:W-:Y:S01]  /*5850*/  @!P0 FFMA.FTZ R6, R18, R19, R6 ;  /* 0x0000001312068223 */ /* 0x000fe20000010006 */
[----:B------:R-:W-:Y:S01]  /*5860*/  @!P0 HADD2.F32 R8, -RZ, R8.H1_H1 ;  /* 0x30000008ff088230 */ /* 0x000fe20000004100 */
[----:B------:R-:W-:Y:S02]  /*5870*/  @!P0 F2FP.PACK_AB R16, R63, R64 ;  /* 0x000000403f10823e */ /* 0x000fe400000000ff */
[C---:B------:R-:W-:Y:S01]  /*5880*/  @!P0 FFMA.FTZ R62, R9.reuse, R51, -R13 ;  /* 0x00000033093e8223 */ /* 0x040fe2000001080d */
[----:B------:R-:W-:Y:S01]  /*5890*/  @!P0 MOV R13, R58 ;  /* 0x0000003a000d8202 */ /* 0x000fe20000000f00 */
[----:B------:R-:W-:Y:S01]  /*58a0*/  @!P0 FMUL.FTZ R10, R9, R10 ;  /* 0x0000000a090a8220 */ /* 0x000fe20000410000 */
[----:B------:R-:W-:Y:S01]  /*58b0*/  @!P0 MOV R21, R16 ;  /* 0x0000001000158202 */ /* 0x000fe20000000f00 */
[----:B------:R-:W-:Y:S01]  /*58c0*/  @!P0 IMAD.MOV.U32 R9, RZ, RZ, R22 ;  /* 0x000000ffff098224 */ /* 0x000fe200078e0016 */
[----:B------:R-:W-:Y:S01]  /*58d0*/  @!P0 F2FP.PACK_AB R5, R6, R5 ;  /* 0x000000050605823e */ /* 0x000fe200000000ff */
[C---:B------:R-:W-:Y:S01]  /*58e0*/  @!P0 FMUL.FTZ R11, R8.reuse, R11 ;  /* 0x0000000b080b8220 */ /* 0x040fe20000410000 */
[----:B------:R-:W-:Y:S01]  /*58f0*/  @!P0 HADD2.F32 R26, -RZ, R13.H0_H0 ;  /* 0x2000000dff1a8230 */ /* 0x000fe20000004100 */
[----:B------:R-:W-:Y:S01]  /*5900*/  @!P0 FFMA.FTZ R61, R8, R53, -R14 ;  /* 0x00000035083d8223 */ /* 0x000fe2000001080e */
[----:B------:R-:W-:Y:S01]  /*5910*/  @!P0 HADD2.F32 R8, -RZ, R37.H1_H1 ;  /* 0x30000025ff088230 */ /* 0x000fe20000004100 */
[----:B------:R-:W-:Y:S01]  /*5920*/  @!P0 IMAD.MOV.U32 R57, RZ, RZ, R5 ;  /* 0x000000ffff398224 */ /* 0x000fe200078e0005 */
[----:B------:R-:W-:Y:S02]  /*5930*/  @!P0 HADD2.F32 R14, -RZ, R9.H0_H0 ;  /* 0x20000009ff0e8230 */ /* 0x000fe40000004100 */
[----:B------:R-:W-:Y:S02]  /*5940*/  @!P0 HADD2.F32 R37, -RZ, R13.H1_H1 ;  /* 0x3000000dff258230 */ /* 0x000fe40000004100 */
[----:B------:R-:W-:Y:S01]  /*5950*/  @!P0 HADD2.F32 R13, -RZ, R9.H1_H1 ;  /* 0x30000009ff0d8230 */ /* 0x000fe20000004100 */
[-C--:B------:R-:W-:Y:S02]  /*5960*/  @!P0 FMUL.FTZ R9, R26, R8.reuse ;  /* 0x000000081a098220 */ /* 0x080fe40000410000 */
[C---:B------:R-:W-:Y:S02]  /*5970*/  @!P0 FMUL.FTZ R8, R14.reuse, R8 ;  /* 0x000000080e088220 */ /* 0x040fe40000410000 */
[----:B------:R-:W-:Y:S01]  /*5980*/  @!P0 FFMA.FTZ R60, R14, R27, -R9 ;  /* 0x0000001b0e3c8223 */ /* 0x000fe20000010809 */
[----:B------:R-:W-:Y:S01]  /*5990*/  @!P0 F2FP.PACK_AB R14, R61, R62 ;  /* 0x0000003e3d0e823e */ /* 0x000fe200000000ff */
[----:B------:R-:W-:Y:S02]  /*59a0*/  @!P0 FMUL.FTZ R9, R13, R15 ;  /* 0x0000000f0d098220 */ /* 0x000fe40000410000 */
[----:B------:R-:W-:Y:S01]  /*59b0*/  @!P0 FFMA.FTZ R8, R26, R27, R8 ;  /* 0x0000001b1a088223 */ /* 0x000fe20000010008 */
[----:B------:R-:W-:Y:S01]  /*59c0*/  @!P0 MOV R23, R14 ;  /* 0x0000000e00178202 */ /* 0x000fe20000000f00 */
[----:B------:R-:W-:Y:S01]  /*59d0*/  @!P0 FMUL.FTZ R55, R37, R15 ;  /* 0x0000000f25378220 */ /* 0x000fe20000410000 */
[----:B------:R-:W-:Y:S01]  /*59e0*/  @!P0 F2FP.PACK_AB R15, R65, R66 ;  /* 0x00000042410f823e */ /* 0x000fe200000000ff */
[----:B------:R-:W-:Y:S02]  /*59f0*/  @!P0 FFMA.FTZ R9, R37, R49, R9 ;  /* 0x0000003125098223 */ /* 0x000fe40000010009 */
[----:B------:R-:W-:Y:S01]  /*5a00*/  @!P0 FFMA.FTZ R10, R50, R51, R10 ;  /* 0x00000033320a8223 */ /* 0x000fe2000001000a */
[----:B------:R-:W-:Y:S01]  /*5a10*/  @!P0 MOV R20, R15 ;  /* 0x0000000f00148202 */ /* 0x000fe20000000f00 */
        /* <DEDUP_REMOVED lines=14> */
.L_x_1161:
[----:B-123--:R-:W-:Y:S05]  /*5b00*/  BSYNC B1 ;  /* 0x0000000000017941 */ /* 0x00efea0003800000 */
.L_x_1160:
[----:B------:R1:W2:Y:S04]  /*5b10*/  SHFL.IDX PT, R51, R99, 0x1, 0x181f ;  /* 0x00381f0063337f89 */ /* 0x0002a800000e0000 */
[----:B------:R1:W3:Y:S01]  /*5b20*/  SHFL.IDX PT, R50, R100, 0x1, 0x181f ;  /* 0x00381f0064327f89 */ /* 0x0002e200000e0000 */
[----:B------:R-:W-:-:S05]  /*5b30*/  @P5 BRA `(.L_x_1149) ;  /* 0x0000130000005947 */ /* 0x000fca0003800000 */
[----:B------:R-:W-:Y:S01]  /*5b40*/  ISETP.GE.AND P0, PT, R24, c[0x0][0x1d4], PT ;  /* 0x0000750018007a0c */ /* 0x000fe20003f06270 */
[----:B------:R-:W-:Y:S01]  /*5b50*/  @!UPT UIADD3 URZ, URZ, URZ, URZ ;  /* 0x0000003f3f3ff290 */ /* 0x000fe2000fffe03f */
[----:B------:R-:W-:Y:S11]  /*5b60*/  BSSY B0, `(.L_x_1164) ;  /* 0x0000078000007945 */ /* 0x000ff60003800000 */
[----:B------:R-:W-:-:S05]  /*5b70*/  @P0 BRA `(.L_x_1165) ;  /* 0x0000076000000947 */ /* 0x000fca0003800000 */
[----:B------:R-:W-:Y:S01]  /*5b80*/  SEL R2, R86, R85, !P1 ;  /* 0x0000005556027207 */ /* 0x000fe20004800000 */
[----:B------:R-:W4:Y:S01]  /*5b90*/  LDS.128 R16, [R151+0xa080] ;  /* 0x00a0800097107984 */ /* 0x000f220000000c00 */
        /* <DEDUP_REMOVED lines=10> */
[----:B------:R-:W-:Y:S02]  /*5c40*/  LEA.HI R3, R3, R2, RZ, 0x3 ;  /* 0x0000000203037211 */ /* 0x000fe400078f18ff */
[----:B------:R-:W-:Y:S02]  /*5c50*/  @!P0 SHF.R.U64 R20, R68, 0x10, R69 ;  /* 0x0000001044148819 */ /* 0x000fe40000001245 */
[----:B------:R-:W-:Y:S02]  /*5c60*/  SHF.R.S32.HI R2, RZ, 0x3, R3 ;  /* 0x00000003ff027819 */ /* 0x000fe40000011403 */
[----:B------:R-:W-:Y:S01]  /*5c70*/  LOP3.LUT R3, R118, 0x38, R49, 0xf8, !PT ;  /* 0x0000003876037812 */ /* 0x000fe200078ef831 */
[----:B------:R-:W-:Y:S01]  /*5c80*/  @!P0 HADD2.F32 R20, -RZ, R20.H0_H0 ;  /* 0x20000014ff148230 */ /* 0x000fe20000004100 */
[----:B------:R-:W-:Y:S01]  /*5c90*/  @!P0 SHF.R.U32.HI R10, RZ, 0x10, R29 ;  /* 0x00000010ff0a8819 */ /* 0x000fe2000001161d */
[----:B------:R-:W-:Y:S01]  /*5ca0*/  IMAD R2, R2, 0xc00, R12 ;  /* 0x00000c0002027824 */ /* 0x000fe200078e020c */
[----:B------:R-:W-:Y:S02]  /*5cb0*/  LOP3.LUT R3, R3, R157, RZ, 0x3c, !PT ;  /* 0x0000009d03037212 */ /* 0x000fe400078e3cff */
[----:B------:R-:W-:Y:S01]  /*5cc0*/  @!P0 SHF.R.U32.HI R23, RZ, 0x10, R69 ;  /* 0x00000010ff178819 */ /* 0x000fe20000011645 */
[----:B------:R-:W-:Y:S01]  /*5cd0*/  @!P0 HADD2.F32 R10, -RZ, R10.H0_H0 ;  /* 0x2000000aff0a8230 */ /* 0x000fe20000004100 */
[----:B------:R-:W-:Y:S01]  /*5ce0*/  @!P0 SHF.R.U32.HI R11, RZ, 0x10, R31 ;  /* 0x00000010ff0b8819 */ /* 0x000fe2000001161f */
[----:B------:R-:W-:Y:S01]  /*5cf0*/  IMAD.IADD R2, R2, 0x1, R3 ;  /* 0x0000000102027824 */ /* 0x000fe200078e0203 */
[----:B------:R-:W-:Y:S01]  /*5d00*/  @!P0 HADD2.F32 R3, -RZ, R43.H0_H0 ;  /* 0x2000002bff038230 */ /* 0x000fe20000004100 */
[----:B------:R-:W-:Y:S01]  /*5d10*/  @!P0 SHF.R.U64 R15, R30, 0x10, R31 ;  /* 0x000000101e0f8819 */ /* 0x000fe2000000121f */
[----:B------:R-:W-:Y:S01]  /*5d20*/  @!P0 HADD2.F32 R23, -RZ, R23.H0_H0 ;  /* 0x20000017ff178230 */ /* 0x000fe20000004100 */
[--C-:B------:R-:W-:Y:S01]  /*5d30*/  @!P0 SHF.R.U32.HI R26, RZ, 0x10, R71.reuse ;  /* 0x00000010ff1a8819 */ /* 0x100fe20000011647 */
[----:B------:R-:W-:Y:S01]  /*5d40*/  @!P0 HADD2.F32 R31, -RZ, R79.H1_H1 ;  /* 0x3000004fff1f8230 */ /* 0x000fe20000004100 */
[----:B------:R-:W-:Y:S01]  /*5d50*/  SHF.L.U32 R2, R2, 0x1, RZ ;  /* 0x0000000102027819 */ /* 0x000fe200000006ff */
[----:B------:R-:W-:Y:S01]  /*5d60*/  @!P0 HADD2.F32 R11, -RZ, R11.H0_H0 ;  /* 0x2000000bff0b8230 */ /* 0x000fe20000004100 */
[----:B------:R-:W-:Y:S01]  /*5d70*/  @!P0 SHF.R.U64 R29, R70, 0x10, R71 ;  /* 0x00000010461d8819 */ /* 0x000fe20000001247 */
[----:B------:R-:W-:Y:S02]  /*5d80*/  @!P0 HADD2.F32 R15, -RZ, R15.H0_H0 ;  /* 0x2000000fff0f8230 */ /* 0x000fe40000004100 */
[----:B------:R4:W5:Y:S02]  /*5d90*/  LDS.128 R52, [R2+0xa080] ;  /* 0x00a0800002347984 */ /* 0x0009640000000c00 */
[----:B------:R-:W-:Y:S01]  /*5da0*/  @!P0 HADD2.F32 R29, -RZ, R29.H0_H0 ;  /* 0x2000001dff1d8230 */ /* 0x000fe20000004100 */
[----:B----4-:R-:W-:Y:S05]  /*5db0*/  @!P0 IMAD.MOV.U32 R2, RZ, RZ, R16 ;  /* 0x000000ffff028224 */ /* 0x010fea00078e0010 */
[--C-:B------:R-:W-:Y:S02]  /*5dc0*/  @!P0 HADD2.F32 R6, -RZ, R2.reuse.H0_H0 ;  /* 0x20000002ff068230 */ /* 0x100fe40000004100 */
[----:B------:R-:W-:Y:S03]  /*5dd0*/  @!P0 HADD2.F32 R5, -RZ, R2.H1_H1 ;  /* 0x30000002ff058230 */ /* 0x000fe60000004100 */
[-C--:B------:R-:W-:Y:S01]  /*5de0*/  @!P0 FMUL.FTZ R2, R6, R3.reuse ;  /* 0x0000000306028220 */ /* 0x080fe20000410000 */
[----:B-----5:R-:W-:Y:S05]  /*5df0*/  @!P0 MOV R14, R52 ;  /* 0x00000034000e8202 */ /* 0x020fea0000000f00 */
[--C-:B------:R-:W-:Y:S02]  /*5e00*/  @!P0 HADD2.F32 R9, -RZ, R14.reuse.H0_H0 ;  /* 0x2000000eff098230 */ /* 0x100fe40000004100 */
[----:B------:R-:W-:Y:S03]  /*5e10*/  @!P0 HADD2.F32 R14, -RZ, R14.H1_H1 ;  /* 0x3000000eff0e8230 */ /* 0x000fe60000004100 */
[----:B------:R-:W-:Y:S02]  /*5e20*/  @!P0 FMUL.FTZ R22, R9, R3 ;  /* 0x0000000309168220 */ /* 0x000fe40000410000 */
[-C--:B------:R-:W-:Y:S02]  /*5e30*/  @!P0 FMUL.FTZ R21, R14, R8.reuse ;  /* 0x000000080e158220 */ /* 0x080fe40000410000 */
[----:B------:R-:W-:Y:S02]  /*5e40*/  @!P0 FMUL.FTZ R3, R5, R8 ;  /* 0x0000000805038220 */ /* 0x000fe40000410000 */
[----:B------:R-:W-:Y:S02]  /*5e50*/  @!P0 IMAD.MOV.U32 R8, RZ, RZ, R53 ;  /* 0x000000ffff088224 */ /* 0x000fe400078e0035 */
[-C--:B------:R-:W-:Y:S02]  /*5e60*/  @!P0 FFMA.FTZ R2, R9, R13.reuse, R2 ;  /* 0x0000000d09028223 */ /* 0x080fe40000010002 */
[----:B------:R-:W-:Y:S01]  /*5e70*/  @!P0 FFMA.FTZ R62, R6, R13, -R22 ;  /* 0x0000000d063e8223 */ /* 0x000fe20000010816 */
[----:B------:R-:W-:Y:S01]  /*5e80*/  @!P0 MOV R6, R17 ;  /* 0x0000001100068202 */ /* 0x000fe20000000f00 */
[-C--:B------:R-:W-:Y:S01]  /*5e90*/  @!P0 FFMA.FTZ R61, R5, R20.reuse, -R21 ;  /* 0x00000014053d8223 */ /* 0x080fe20000010815 */
[----:B------:R-:W-:Y:S01]  /*5ea0*/  @!P0 HADD2.F32 R5, -RZ, R43.H1_H1 ;  /* 0x3000002bff058230 */ /* 0x000fe20000004100 */
[----:B------:R-:W-:Y:S01]  /*5eb0*/  @!P0 FFMA.FTZ R3, R14, R20, R3 ;  /* 0x000000140e038223 */ /* 0x000fe20000010003 */
[--C-:B------:R-:W-:Y:S01]  /*5ec0*/  @!P0 HADD2.F32 R20, -RZ, R8.reuse.H0_H0 ;  /* 0x20000008ff148230 */ /* 0x100fe20000004100 */
[----:B------:R-:W-:Y:S01]  /*5ed0*/  @!P0 IMAD.MOV.U32 R13, RZ, RZ, R55 ;  /* 0x000000ffff0d8224 */ /* 0x000fe200078e0037 */
[----:B------:R-:W-:Y:S02]  /*5ee0*/  @!P0 HADD2.F32 R22, -RZ, R8.H1_H1 ;  /* 0x30000008ff168230 */ /* 0x000fe40000004100 */
[----:B------:R-:W-:Y:S01]  /*5ef0*/  @!P0 HADD2.F32 R21, -RZ, R79.H0_H0 ;  /* 0x2000004fff158230 */ /* 0x000fe20000004100 */
[----:B------:R-:W-:Y:S01]  /*5f00*/  @!P0 F2FP.PACK_AB R2, R3, R2 ;  /* 0x000000020302823e */ /* 0x000fe200000000ff */
[--C-:B------:R-:W-:Y:S01]  /*5f10*/  @!P0 HADD2.F32 R9, -RZ, R6.reuse.H0_H0 ;  /* 0x20000006ff098230 */ /* 0x100fe20000004100 */
[----:B------:R-:W-:Y:S01]  /*5f20*/  @!P0 FMUL.FTZ R14, R22, R10 ;  /* 0x0000000a160e8220 */ /* 0x000fe20000410000 */
[----:B------:R-:W-:Y:S01]  /*5f30*/  @!P0 HADD2.F32 R8, -RZ, R6.H1_H1 ;  /* 0x30000006ff088230 */ /* 0x000fe20000004100 */
[-C--:B------:R-:W-:Y:S01]  /*5f40*/  @!P0 FMUL.FTZ R6, R20, R5.reuse ;  /* 0x0000000514068220 */ /* 0x080fe20000410000 */
[----:B------:R-:W-:Y:S01]  /*5f50*/  @!P0 MOV R52, R2 ;  /* 0x0000000200348202 */ /* 0x000fe20000000f00 */
[C---:B------:R-:W-:Y:S01]  /*5f60*/  @!P0 FMUL.FTZ R5, R9.reuse, R5 ;  /* 0x0000000509058220 */ /* 0x040fe20000410000 */
[--C-:B------:R-:W-:Y:S01]  /*5f70*/  @!P0 HADD2.F32 R30, -RZ, R13.reuse.H0_H0 ;  /* 0x2000000dff1e8230 */ /* 0x100fe20000004100 */
        /* <DEDUP_REMOVED lines=35> */
[C---:B------:R-:W-:Y:S01]  /*61b0*/  @!P0 FMUL.FTZ R44, R28.reuse, R15 ;  /* 0x0000000f1c2c8220 */ /* 0x040fe20000410000 */
        /* <DEDUP_REMOVED lines=12> */
[C---:B---3--:R-:W-:Y:S04]  /*6280*/  LEA R2, P0, R113.reuse, R50, 0x1 ;  /* 0x0000003271027211 */ /* 0x048fe800078008ff */
[----:B--2---:R-:W-:Y:S02]  /*6290*/  LEA.HI.X R3, R113, R51, R133, 0x1, P0 ;  /* 0x0000003371037211 */ /* 0x004fe400000f0c85 */
[C---:B------:R-:W-:Y:S03]  /*62a0*/  ISETP.GE.AND P0, PT, R49.reuse, c[0x0][0x1d4], PT ;  /* 0x0000750031007a0c */ /* 0x040fe60003f06270 */
[----:B------:R2:W-:Y:S10]  /*62b0*/  ST.E.128 [R2.64], R16 ;  /* 0x0000001002007985 */ /* 0x0005f4000c101d0e */
[----:B------:R-:W-:Y:S05]  /*62c0*/  @!P0 IMAD.WIDE R8, R49, 0x2, R50 ;  /* 0x0000000231088825 */ /* 0x000fea00078e0232 */
[----:B------:R2:W-:Y:S02]  /*62d0*/  @!P0 ST.E.128 [R8.64], R52 ;  /* 0x0000003408008985 */ /* 0x0005e4000c101d0e */
.L_x_1165:
[----:B------:R-:W-:Y:S05]  /*62e0*/  BSYNC B0 ;  /* 0x0000000000007941 */ /* 0x000fea0003800000 */
.L_x_1164:
[----:B------:R-:W-:Y:S11]  /*62f0*/  ISETP.GE.AND P0, PT, R36, c[0x0][0x1d4], PT ;  /* 0x0000750024007a0c */ /* 0x000ff60003f06270 */
[----:B------:R-:W-:Y:S02]  /*6300*/  @!UPT UIADD3 URZ, URZ, URZ, URZ ;  /* 0x0000003f3f3ff290 */ /* 0x000fe4000fffe03f */
[----:B------:R-:W-:-:S05]  /*6310*/  @P0 BRA `(.L_x_1149) ;  /* 0x00000b2000000947 */ /* 0x000fca0003800000 */
[----:B--2---:R-:W-:Y:S01]  /*6320*/  SEL R2, R86, R85, !P2 ;  /* 0x0000005556027207 */ /* 0x004fe20005000000 */
[----:B------:R-:W2:Y:S01]  /*6330*/  LDS.128 R16, [R149+0xa080] ;  /* 0x00a0800095107984 */ /* 0x000ea20000000c00 */
[C---:B---3--:R-:W-:Y:S02]  /*6340*/  LEA R56, P0, R112.reuse, R50, 0x1 ;  /* 0x0000003270387211 */ /* 0x048fe400078008ff */
[----:B------:R-:W-:Y:S02]  /*6350*/  SHF.R.S32.HI R3, RZ, 0x1f, R2 ;  /* 0x0000001fff037819 */ /* 0x000fe40000011402 */
[----:B------:R-:W-:Y:S02]  /*6360*/  LEA.HI.X R57, R112, R51, R131, 0x1, P0 ;  /* 0x0000003370397211 */ /* 0x000fe400000f0c83 */
[----:B------:R-:W-:Y:S02]  /*6370*/  LEA.HI R2, R3, R2, RZ, 0x4 ;  /* 0x0000000203027211 */ /* 0x000fe400078f20ff */
[----:B------:R-:W-:Y:S02]  /*6380*/  ISETP.GE.AND P0, PT, R36, c[0x0][0x27c], PT ;  /* 0x00009f0024007a0c */ /* 0x000fe40003f06270 */
[----:B------:R-:W-:Y:S04]  /*6390*/  LEA.HI.SX32 R2, R2, R83, 0x1c ;  /* 0x0000005302027211 */ /* 0x000fe800078fe2ff */
[----:B------:R-:W-:Y:S02]  /*63a0*/  SHF.R.S32.HI R3, RZ, 0x1f, R2 ;  /* 0x0000001fff037819 */ /* 0x000fe40000011402 */
[----:B------:R-:W-:Y:S02]  /*63b0*/  SHF.L.U32 R37, R2, 0x3, RZ ;  /* 0x0000000302257819 */ /* 0x000fe400000006ff */
[----:B------:R-:W-:Y:S03]  /*63c0*/  LEA.HI R3, R3, R2, RZ, 0x3 ;  /* 0x0000000203037211 */ /* 0x000fe600078f18ff */
[----:B------:R-:W-:Y:S01]  /*63d0*/  @!P0 SHF.R.U64 R5, R32, 0x10, R33 ;  /* 0x0000001020058819 */ /* 0x000fe20000001221 */
[----:B------:R-:W-:Y:S01]  /*63e0*/  @!P0 HADD2.F32 R13, -RZ, R80.H1_H1 ;  /* 0x30000050ff0d8230 */ /* 0x000fe20000004100 */
[----:B------:R-:W-:Y:S01]  /*63f0*/  SHF.R.S32.HI R2, RZ, 0x3, R3 ;  /* 0x00000003ff027819 */ /* 0x000fe20000011403 */
[----:B------:R-:W-:Y:S01]  /*6400*/  @!P0 HADD2.F32 R31, -RZ, R81.H1_H1 ;  /* 0x30000051ff1f8230 */ /* 0x000fe20000004100 */
[----:B------:R-:W-:Y:S01]  /*6410*/  LOP3.LUT R3, R118, 0x38, R37, 0xf8, !PT ;  /* 0x0000003876037812 */ /* 0x000fe200078ef825 */
[----:B------:R-:W-:Y:S01]  /*6420*/  @!P0 HADD2.F32 R27, -RZ, R82.H0_H0 ;  /* 0x20000052ff1b8230 */ /* 0x000fe20000004100 */
[----:B------:R-:W-:Y:S01]  /*6430*/  @!P0 SHF.R.U32.HI R8, RZ, 0x10, R33 ;  /* 0x00000010ff088819 */ /* 0x000fe20000011621 */
[----:B------:R-:W-:Y:S01]  /*6440*/  IMAD R2, R2, 0xc00, R12 ;  /* 0x00000c0002027824 */ /* 0x000fe200078e020c */
[----:B------:R-:W-:Y:S01]  /*6450*/  LOP3.LUT R3, R3, R157, RZ, 0x3c, !PT ;  /* 0x0000009d03037212 */ /* 0x000fe200078e3cff */
[----:B------:R-:W-:Y:S01]  /*6460*/  @!P0 HADD2.F32 R9, -RZ, R5.H0_H0 ;  /* 0x20000005ff098230 */ /* 0x000fe20000004100 */
[--C-:B------:R-:W-:Y:S02]  /*6470*/  @!P0 SHF.R.U32.HI R11, RZ, 0x10, R35.reuse ;  /* 0x00000010ff0b8819 */ /* 0x100fe40000011623 */
[----:B------:R-:W-:Y:S01]  /*6480*/  @!P0 SHF.R.U64 R15, R34, 0x10, R35 ;  /* 0x00000010220f8819 */ /* 0x000fe20000001223 */
[----:B------:R-:W-:Y:S01]  /*6490*/  IMAD.IADD R2, R2, 0x1, R3 ;  /* 0x0000000102027824 */ /* 0x000fe200078e0203 */
[----:B------:R-:W-:Y:S01]  /*64a0*/  @!P0 HADD2.F32 R3, -RZ, R46.H0_H0 ;  /* 0x2000002eff038230 */ /* 0x000fe20000004100 */
[--C-:B------:R-:W-:Y:S01]  /*64b0*/  @!P0 SHF.R.U64 R20, R72, 0x10, R73.reuse ;  /* 0x0000001048148819 */ /* 0x100fe20000001249 */
[----:B------:R-:W-:Y:S01]  /*64c0*/  @!P0 HADD2.F32 R11, -RZ, R11.H0_H0 ;  /* 0x2000000bff0b8230 */ /* 0x000fe20000004100 */
[----:B------:R-:W-:Y:S01]  /*64d0*/  @!P0 SHF.R.U32.HI R23, RZ, 0x10, R73 ;  /* 0x00000010ff178819 */ /* 0x000fe20000011649 */
[----:B------:R-:W-:Y:S01]  /*64e0*/  @!P0 HADD2.F32 R15, -RZ, R15.H0_H0 ;  /* 0x2000000fff0f8230 */ /* 0x000fe20000004100 */
[----:B------:R-:W-:Y:S01]  /*64f0*/  SHF.L.U32 R2, R2, 0x1, RZ ;  /* 0x0000000102027819 */ /* 0x000fe200000006ff */
[----:B------:R-:W-:Y:S01]  /*6500*/  @!P0 HADD2.F32 R20, -RZ, R20.H0_H0 ;  /* 0x20000014ff148230 */ /* 0x000fe20000004100 */
[--C-:B------:R-:W-:Y:S01]  /*6510*/  @!P0 SHF.R.U32.HI R33, RZ, 0x10, R75.reuse ;  /* 0x00000010ff218819 */ /* 0x100fe2000001164b */
[----:B------:R-:W-:Y:S01]  /*6520*/  @!P0 HADD2.F32 R23, -RZ, R23.H0_H0 ;  /* 0x20000017ff178230 */ /* 0x000fe20000004100 */
[----:B------:R-:W-:Y:S01]  /*6530*/  @!P0 SHF.R.U64 R29, R74, 0x10, R75 ;  /* 0x000000104a1d8819 */ /* 0x000fe2000000124b */
[----:B------:R2:W3:Y:S02]  /*6540*/  LDS.128 R52, [R2+0xa080] ;  /* 0x00a0800002347984 */ /* 0x0004e40000000c00 */
[----:B------:R-:W-:Y:S02]  /*6550*/  @!P0 HADD2.F32 R33, -RZ, R33.H0_H0 ;  /* 0x20000021ff218230 */ /* 0x000fe40000004100 */
[----:B------:R-:W-:Y:S01]  /*6560*/  @!P0 HADD2.F32 R29, -RZ, R29.H0_H0 ;  /* 0x2000001dff1d8230 */ /* 0x000fe20000004100 */
[----:B--2---:R-:W-:Y:S05]  /*6570*/  @!P0 IMAD.MOV.U32 R2, RZ, RZ, R16 ;  /* 0x000000ffff028224 */ /* 0x004fea00078e0010 */
[--C-:B------:R-:W-:Y:S02]  /*6580*/  @!P0 HADD2.F32 R6, -RZ, R2.reuse.H0_H0 ;  /* 0x20000002ff068230 */ /* 0x100fe40000004100 */
[----:B------:R-:W-:Y:S03]  /*6590*/  @!P0 HADD2.F32 R5, -RZ, R2.H1_H1 ;  /* 0x30000002ff058230 */ /* 0x000fe60000004100 */
[-C--:B------:R-:W-:Y:S01]  /*65a0*/  @!P0 FMUL.FTZ R2, R6, R3.reuse ;  /* 0x0000000306028220 */ /* 0x080fe20000410000 */
[----:B---3--:R-:W-:Y:S05]  /*65b0*/  @!P0 MOV R14, R52 ;  /* 0x00000034000e8202 */ /* 0x008fea0000000f00 */
        /* <DEDUP_REMOVED lines=14> */
[--C-:B------:R-:W-:Y:S02]  /*66a0*/  @!P0 HADD2.F32 R20, -RZ, R13.reuse.H0_H0 ;  /* 0x2000000dff148230 */ /* 0x100fe40000004100 */
[----:B------:R-:W-:Y:S01]  /*66b0*/  @!P0 HADD2.F32 R22, -RZ, R13.H1_H1 ;  /* 0x3000000dff168230 */ /* 0x000fe20000004100 */
[----:B------:R-:W-:Y:S01]  /*66c0*/  @!P0 IMAD.MOV.U32 R13, RZ, RZ, R55 ;  /* 0x000000ffff0d8224 */ /* 0x000fe200078e0037 */
[----:B------:R-:W-:Y:S01]  /*66d0*/  @!P0 HADD2.F32 R21, -RZ, R81.H0_H0 ;  /* 0x20000051ff158230 */ /* 0x000fe20000004100 */
[----:B------:R-:W-:Y:S01]  /*66e0*/  @!P0 F2FP.PACK_AB R2, R3, R2 ;  /* 0x000000020302823e */ /* 0x000fe200000000ff */
[----:B------:R-:W-:Y:S01]  /*66f0*/  @!P0 HADD2.F32 R9, -RZ, R6.H0_H0 ;  /* 0x20000006ff098230 */ /* 0x000fe20000004100 */
[----:B------:R-:W-:Y:S01]  /*6700*/  @!P0 FMUL.FTZ R6, R20, R5 ;  /* 0x0000000514068220 */ /* 0x000fe20000410000 */
[--C-:B------:R-:W-:Y:S01]  /*6710*/  @!P0 HADD2.F32 R30, -RZ, R13.reuse.H0_H0 ;  /* 0x2000000dff1e8230 */ /* 0x100fe20000004100 */
[----:B------:R-:W-:Y:S01]  /*6720*/  @!P0 FMUL.FTZ R14, R22, R10 ;  /* 0x0000000a160e8220 */ /* 0x000fe20000410000 */
[----:B------:R-:W-:Y:S01]  /*6730*/  @!P0 HADD2.F32 R32, -RZ, R13.H1_H1 ;  /* 0x3000000dff208230 */ /* 0x000fe20000004100 */
[C---:B------:R-:W-:Y:S01]  /*6740*/  @!P0 FFMA.FTZ R49, R9.reuse, R21, -R6 ;  /* 0x0000001509318223 */ /* 0x040fe20000010806 */
[----:B------:R-:W-:Y:S01]  /*6750*/  @!P0 MOV R52, R2 ;  /* 0x0000000200348202 */ /* 0x000fe20000000f00 */
[C---:B------:R-:W-:Y:S01]  /*6760*/  @!P0 FMUL.FTZ R6, R8.reuse, R10 ;  /* 0x0000000a08068220 */ /* 0x040fe20000410000 */
[----:B------:R-:W-:Y:S01]  /*6770*/  @!P0 HADD2.F32 R10, -RZ, R47.H0_H0 ;  /* 0x2000002fff0a8230 */ /* 0x000fe20000004100 */
[----:B------:R-:W-:Y:S01]  /*6780*/  @!P0 FFMA.FTZ R46, R8, R23, -R14 ;  /* 0x00000017082e8223 */ /* 0x000fe2000001080e */
[----:B------:R-:W-:Y:S01]  /*6790*/  @!P0 MOV R8, R19 ;  /* 0x0000001300088202 */ /* 0x000fe20000000f00 */
[----:B------:R-:W-:Y:S02]  /*67a0*/  @!P0 FMUL.FTZ R5, R9, R5 ;  /* 0x0000000509058220 */ /* 0x000fe40000410000 */
[----:B------:R-:W-:Y:S02]  /*67b0*/  @!P0 FMUL.FTZ R13, R30, R10 ;  /* 0x0000000a1e0d8220 */ /* 0x000fe40000410000 */
[----:B------:R-:W-:Y:S01]  /*67c0*/  @!P0 FMUL.FTZ R14, R32, R11 ;  /* 0x0000000b200e8220 */ /* 0x000fe20000410000 */
[--C-:B------:R-:W-:Y:S01]  /*67d0*/  @!P0 HADD2.F32 R9, -RZ, R8.reuse.H0_H0 ;  /* 0x20000008ff098230 */ /* 0x100fe20000004100 */
[----:B------:R-:W-:Y:S01]  /*67e0*/  @!P0 FFMA.FTZ R5, R20, R21, R5 ;  /* 0x0000001514058223 */ /* 0x000fe20000010005 */
[----:B------:R-:W-:Y:S01]  /*67f0*/  @!P0 F2FP.PACK_AB R20, R46, R49 ;  /* 0x000000312e14823e */ /* 0x000fe200000000ff */
[----:B------:R-:W-:Y:S01]  /*6800*/  @!P0 FFMA.FTZ R6, R22, R23, R6 ;  /* 0x0000001716068223 */ /* 0x000fe20000010006 */
[----:B------:R-:W-:Y:S01]  /*6810*/  @!P0 HADD2.F32 R8, -RZ, R8.H1_H1 ;  /* 0x30000008ff088230 */ /* 0x000fe20000004100 */
        /* <DEDUP_REMOVED lines=11> */
[----:B------:R-:W-:Y:S02]  /*68d0*/  @!P0 HADD2.F32 R28, -RZ, R13.H1_H1 ;  /* 0x3000000dff1c8230 */ /* 0x000fe40000004100 */
[--C-:B------:R-:W-:Y:S02]  /*68e0*/  @!P0 HADD2.F32 R14, -RZ, R9.reuse.H0_H0 ;  /* 0x20000009ff0e8230 */ /* 0x100fe40000004100 */
[----:B------:R-:W-:Y:S01]  /*68f0*/  @!P0 HADD2.F32 R13, -RZ, R9.H1_H1 ;  /* 0x30000009ff0d8230 */ /* 0x000fe20000004100 */
[-C--:B------:R-:W-:Y:S02]  /*6900*/  @!P0 FMUL.FTZ R9, R26, R8.reuse ;  /* 0x000000081a098220 */ /* 0x080fe40000410000 */
[----:B------:R-:W-:Y:S02]  /*6910*/  @!P0 FMUL.FTZ R34, R28, R15 ;  /* 0x0000000f1c228220 */ /* 0x000fe40000410000 */
[C---:B------:R-:W-:Y:S02]  /*6920*/  @!P0 FFMA.FTZ R35, R14.reuse, R27, -R9 ;  /* 0x0000001b0e238223 */ /* 0x040fe40000010809 */
[----:B------:R-:W-:Y:S02]  /*6930*/  @!P0 FFMA.FTZ R34, R13, R29, -R34 ;  /* 0x0000001d0d228223 */ /* 0x000fe40000010822 */
[----:B------:R-:W-:Y:S01]  /*6940*/  @!P0 FMUL.FTZ R8, R14, R8 ;  /* 0x000000080e088220 */ /* 0x000fe20000410000 */
[----:B------:R-:W-:Y:S01]  /*6950*/  @!P0 F2FP.PACK_AB R14, R43, R44 ;  /* 0x0000002c2b0e823e */ /* 0x000fe200000000ff */
[----:B------:R-:W-:Y:S01]  /*6960*/  @!P0 FMUL.FTZ R9, R13, R15 ;  /* 0x0000000f0d098220 */ /* 0x000fe20000410000 */
[----:B------:R-:W-:Y:S01]  /*6970*/  @!P0 F2FP.PACK_AB R13, R34, R35 ;  /* 0x00000023220d823e */ /* 0x000fe200000000ff */
[----:B------:R-:W-:Y:S01]  /*6980*/  @!P0 FFMA.FTZ R8, R26, R27, R8 ;  /* 0x0000001b1a088223 */ /* 0x000fe20000010008 */
[----:B------:R-:W-:Y:S01]  /*6990*/  @!P0 F2FP.PACK_AB R15, R58, R59 ;  /* 0x0000003b3a0f823e */ /* 0x000fe200000000ff */
[----:B------:R-:W-:Y:S01]  /*69a0*/  @!P0 FFMA.FTZ R9, R28, R29, R9 ;  /* 0x0000001d1c098223 */ /* 0x000fe20000010009 */
[----:B------:R-:W-:Y:S01]  /*69b0*/  @!P0 MOV R19, R14 ;  /* 0x0000000e00138202 */ /* 0x000fe20000000f00 */
[----:B------:R-:W-:Y:S01]  /*69c0*/  @!P0 FFMA.FTZ R10, R30, R31, R10 ;  /* 0x0000001f1e0a8223 */ /* 0x000fe2000001000a */
[----:B------:R-:W-:Y:S01]  /*69d0*/  @!P0 MOV R16, R15 ;  /* 0x0000000f00108202 */ /* 0x000fe20000000f00 */
[----:B------:R-:W-:Y:S01]  /*69e0*/  @!P0 IMAD.MOV.U32 R18, RZ, RZ, R13 ;  /* 0x000000ffff128224 */ /* 0x000fe200078e000d */
[----:B------:R-:W-:Y:S01]  /*69f0*/  @!P0 F2FP.PACK_AB R8, R9, R8 ;  /* 0x000000080908823e */ /* 0x000fe200000000ff */
[----:B------:R-:W-:Y:S03]  /*6a00*/  @!P0 FFMA.FTZ R11, R32, R33, R11 ;  /* 0x00000021200b8223 */ /* 0x000fe6000001000b */
        /* <DEDUP_REMOVED lines=11> */
.L_x_1135:
        /* <DEDUP_REMOVED lines=9> */
[----:B-12---:R-:W-:Y:S02]  /*6b50*/  ISETP.GE.AND P0, PT, R24, c[0x0][0x1d4], PT ;  /* 0x0000750018007a0c */ /* 0x006fe40003f06270 */
        /* <DEDUP_REMOVED lines=20> */
.L_x_1167:
[----:B-12---:R-:W-:Y:S05]  /*6ca0*/  BSYNC B0 ;  /* 0x0000000000007941 */ /* 0x006fea0003800000 */
.L_x_1166:
[----:B---3--:R1:W2:Y:S01]  /*6cb0*/  SHFL.IDX PT, R3, R99, 0x1, 0x181f ;  /* 0x00381f0063037f89 */ /* 0x0082a200000e0000 */
[----:B------:R-:W-:Y:S03]  /*6cc0*/  ISETP.GE.AND P0, PT, R6, 0x21, PT ;  /* 0x000000210600780c */ /* 0x000fe60003f06270 */
[----:B------:R1:W3:Y:S10]  /*6cd0*/  SHFL.IDX PT, R2, R100, 0x1, 0x181f ;  /* 0x00381f0064027f89 */ /* 0x0002f400000e0000 */
[----:B------:R-:W-:-:S05]  /*6ce0*/  @!P0 BRA `(.L_x_1149) ;  /* 0x0000015000008947 */ /* 0x000fca0003800000 */
[----:B------:R-:W-:Y:S02]  /*6cf0*/  ISETP.GE.AND P0, PT, R24, c[0x0][0x1d4], PT ;  /* 0x0000750018007a0c */ /* 0x000fe40003f06270 */
[----:B------:R-:W-:Y:S11]  /*6d00*/  ISETP.GE.AND P4, PT, R36, c[0x0][0x1d4], PT ;  /* 0x0000750024007a0c */ /* 0x000ff60003f86270 */
[----:B------:R-:W4:Y:S01]  /*6d10*/  @!P0 LDS.128 R20, [R87+0xb080] ;  /* 0x00b0800057148984 */ /* 0x000f220000000c00 */
[CC--:B---3--:R-:W-:Y:S04]  /*6d20*/  @!P0 LEA R8, P3, R24.reuse, R2.reuse, 0x1 ;  /* 0x0000000218088211 */ /* 0x0c8fe800078608ff */
[-C--:B--2---:R-:W-:Y:S02]  /*6d30*/  @!P0 LEA.HI.X R9, R24, R3.reuse, R25, 0x1, P3 ;  /* 0x0000000318098211 */ /* 0x084fe400018f0c19 */
        /* <DEDUP_REMOVED lines=8> */
[----:B------:R-:W2:Y:S10]  /*6dc0*/  @!P4 LDS.128 R16, [R87+0xc880] ;  /* 0x00c880005710c984 */ /* 0x000eb40000000c00 */
[C---:B------:R-:W-:Y:S04]  /*6dd0*/  @!P0 LEA R2, P5, R102.reuse, R2, 0x1 ;  /* 0x0000000266028211 */ /* 0x040fe800078a08ff */
[----:B------:R-:W-:Y:S01]  /*6de0*/  @!P0 LEA.HI.X R3, R102, R3, R110, 0x1, P5 ;  /* 0x0000000366038211 */ /* 0x000fe200028f0c6e */
[----:B--2---:R-:W-:Y:S04]  /*6df0*/  @!P4 ST.E.128 [R14.64], R16 ;  /* 0x000000100e00c985 */ /* 0x004fe8000c101d0e */
[----:B------:R-:W2:Y:S04]  /*6e00*/  @!P3 LDS.128 R16, [R87+0xe080] ;  /* 0x00e080005710b984 */ /* 0x000ea80000000c00 */
[----:B--2---:R-:W-:Y:S04]  /*6e10*/  @!P3 ST.E.128 [R10.64], R16 ;  /* 0x000000100a00b985 */ /* 0x004fe8000c101d0e */
[----:B------:R-:W2:Y:S04]  /*6e20*/  @!P0 LDS.128 R8, [R87+0xf880] ;  /* 0x00f8800057088984 */ /* 0x000ea80000000c00 */
[----:B--2---:R2:W-:Y:S02]  /*6e30*/  @!P0 ST.E.128 [R2.64], R8 ;  /* 0x0000000802008985 */ /* 0x0045e4000c101d0e */
.L_x_1149:
[----:B------:R-:W-:Y:S05]  /*6e40*/  BSYNC B2 ;  /* 0x0000000000027941 */ /* 0x000fea0003800000 */
.L_x_1134:
[----:B--23--:R-:W-:Y:S01]  /*6e50*/  IMAD.IADD R2, R104, 0x1, -R45 ;  /* 0x0000000168027824 */ /* 0x00cfe200078e0a2d */
[----:B------:R-:W-:Y:S01]  /*6e60*/  P2R R14, PR, RZ, 0x2 ;  /* 0x00000002ff0e7803 */ /* 0x000fe20000000000 */
[----:B------:R-:W-:Y:S01]  /*6e70*/  IMAD.WIDE R8, R48, 0x30, R140 ;  /* 0x0000003030087825 */ /* 0x000fe200078e028c */
[----:B------:R-:W-:Y:S01]  /*6e80*/  ISETP.NE.AND P1, PT, R117, RZ, PT ;  /* 0x000000ff7500720c */ /* 0x000fe20003f25270 */
[----:B------:R-:W-:Y:S01]  /*6e90*/  BSSY B0, `(.L_x_1168) ;  /* 0x000004c000007945 */ /* 0x000fe20003800000 */
[----:B------:R-:W-:Y:S01]  /*6ea0*/  ISETP.GE.AND P3, PT, R2, 0x21, PT ;  /* 0x000000210200780c */ /* 0x000fe20003f66270 */
[----:B------:R-:W-:Y:S01]  /*6eb0*/  IMAD R6, R116, c[0x0][0x218], RZ ;  /* 0x0000860074067a24 */ /* 0x000fe200078e02ff */
[----:B------:R-:W-:Y:S02]  /*6ec0*/  ISETP.NE.AND P6, PT, R139, RZ, PT ;  /* 0x000000ff8b00720c */ /* 0x000fe40003fc5270 */
[----:B------:R-:W-:Y:S01]  /*6ed0*/  ISETP.NE.AND P5, PT, R138, RZ, PT ;  /* 0x000000ff8a00720c */ /* 0x000fe20003fa5270 */
[----:B------:R-:W-:Y:S08]  /*6ee0*/  IMAD R6, R105, c[0x0][0x21c], R6 ;  /* 0x0000870069067a24 */ /* 0x000ff000078e0206 */
[----:B------:R-:W-:Y:S01]  /*6ef0*/  @P3 IADD3 R13, P0, R8, 0x20, RZ ;  /* 0x00000020080d3810 */ /* 0x000fe20007f1e0ff */
[--C-:B------:R-:W-:Y:S04]  /*6f00*/  @P3 IMAD.MOV.U32 R11, RZ, RZ, R130.reuse ;  /* 0x000000ffff0b3224 */ /* 0x100fe800078e0082 */
[----:B------:R-:W-:Y:S01]  /*6f10*/  @P3 IMAD.X R10, RZ, RZ, R9, P0 ;  /* 0x000000ffff0a3224 */ /* 0x000fe200000e0609 */
[----:B------:R-:W-:Y:S11]  /*6f20*/  ISETP.GE.AND P0, PT, R2, 0x1, PT ;  /* 0x000000010200780c */ /* 0x000ff60003f06270 */
[----:B------:R-:W-:Y:S02]  /*6f30*/  @!UPT UIADD3 URZ, URZ, URZ, URZ ;  /* 0x0000003f3f3ff290 */ /* 0x000fe4000fffe03f */
[----:B------:R-:W-:Y:S01]  /*6f40*/  @P0 MOV R2, R120 ;  /* 0x0000007800020202 */ /* 0x000fe20000000f00 */
[----:B------:R-:W-:Y:S02]  /*6f50*/  @P0 IMAD R5, R9, c[0x0][0x258], RZ ;  /* 0x0000960009050a24 */ /* 0x000fe400078e02ff */
[----:B------:R-:W-:Y:S04]  /*6f60*/  @P0 IMAD.MOV.U32 R3, RZ, RZ, R130 ;  /* 0x000000ffff030224 */ /* 0x000fe800078e0082 */
[C---:B------:R-:W-:Y:S04]  /*6f70*/  @P0 IMAD.WIDE.U32 R2, R8.reuse, c[0x0][0x258], R2 ;  /* 0x0000960008020a25 */ /* 0x040fe800078e0002 */
[----:B------:R-:W-:Y:S05]  /*6f80*/  @P0 IMAD R8, R8, c[0x0][0x25c], R5 ;  /* 0x0000970008080a24 */ /* 0x000fea00078e0205 */
[----:B------:R-:W-:Y:S02]  /*6f90*/  @P0 IADD3 R3, R3, R8, RZ ;  /* 0x0000000803030210 */ /* 0x000fe40007ffe0ff */
[C---:B------:R-:W-:Y:S04]  /*6fa0*/  @P0 LEA R8, P4, R2.reuse, c[0x0][0x250], 0x1 ;  /* 0x0000940002080a11 */ /* 0x040fe800078808ff */
[----:B------:R-:W-:Y:S01]  /*6fb0*/  @P0 LEA.HI.X R9, R2, c[0x0][0x254], R3, 0x1, P4 ;  /* 0x0000950002090a11 */ /* 0x000fe200020f0c03 */
[----:B------:R-:W-:Y:S04]  /*6fc0*/  IMAD R2, R115, c[0x0][0x208], RZ ;  /* 0x0000820073027a24 */ /* 0x000fe800078e02ff */
[----:B------:R-:W-:Y:S01]  /*6fd0*/  @!PT LDS RZ, [RZ] ;  /* 0x00000000fffff984 */ /* 0x000fe20000000800 */
[----:B------:R-:W-:Y:S01]  /*6fe0*/  @!PT LDS RZ, [RZ] ;  /* 0x00000000fffff984 */ /* 0x000fe20000000800 */
[----:B------:R-:W-:Y:S01]  /*6ff0*/  @!PT LDS RZ, [RZ] ;  /* 0x00000000fffff984 */ /* 0x000fe20000000800 */
[----:B------:R2:W-:Y:S01]  /*7000*/  @P0 LDGSTS.E.BYPASS.LTC128B.128 [R87+0x4080], [R8.64], !P1 ;  /* 0x0408000008570fae */ /* 0x0005e2000c901d4e */
[C---:B------:R-:W-:Y:S02]  /*7010*/  IMAD R5, R108.reuse, c[0x0][0x20c], R2 ;  /* 0x000083006c057a24 */ /* 0x040fe400078e0202 */
[----:B------:R-:W-:Y:S04]  /*7020*/  IMAD.WIDE.U32 R2, R108, c[0x0][0x208], RZ ;  /* 0x000082006c027a25 */ /* 0x000fe800078e00ff */
[----:B------:R-:W-:Y:S04]  /*7030*/  IMAD.IADD R3, R3, 0x1, R5 ;  /* 0x0000000103037824 */ /* 0x000fe800078e0205 */
[----:B------:R-:W-:Y:S05]  /*7040*/  IMAD.WIDE.U32 R2, R105, c[0x0][0x218], R2 ;  /* 0x0000860069027a25 */ /* 0x000fea00078e0002 */
[----:B------:R-:W-:Y:S01]  /*7050*/  IADD3 R5, P4, R160, R2, RZ ;  /* 0x00000002a0057210 */ /* 0x000fe20007f9e0ff */
[----:B------:R-:W-:Y:S01]  /*7060*/  @P3 IMAD R2, R10, c[0x0][0x258], RZ ;  /* 0x000096000a023a24 */ /* 0x000fe200078e02ff */
[----:B------:R-:W-:Y:S02]  /*7070*/  @P3 MOV R10, R120 ;  /* 0x00000078000a3202 */ /* 0x000fe40000000f00 */
[----:B------:R-:W-:Y:S01]  /*7080*/  IADD3.X R6, R154, R3, R6, P4, !PT ;  /* 0x000000039a067210 */ /* 0x000fe200027fe406 */
[C---:B------:R-:W-:Y:S02]  /*7090*/  @P3 IMAD R2, R13.reuse, c[0x0][0x25c], R2 ;  /* 0x000097000d023a24 */ /* 0x040fe400078e0202 */
[----:B------:R-:W-:Y:S05]  /*70a0*/  @P3 IMAD.WIDE.U32 R10, R13, c[0x0][0x258], R10 ;  /* 0x000096000d0a3a25 */ /* 0x000fea00078e000a */
[----:B------:R-:W-:Y:S02]  /*70b0*/  @P3 IADD3 R3, R11, R2, RZ ;  /* 0x000000020b033210 */ /* 0x000fe40007ffe0ff */
[C---:B------:R-:W-:Y:S04]  /*70c0*/  @P3 LEA R2, P4, R10.reuse, c[0x0][0x250], 0x1 ;  /* 0x000094000a023a11 */ /* 0x040fe800078808ff */
[----:B------:R-:W-:Y:S02]  /*70d0*/  @P3 LEA.HI.X R3, R10, c[0x0][0x254], R3, 0x1, P4 ;  /* 0x000095000a033a11 */ /* 0x000fe400020f0c03 */
[C---:B------:R-:W-:Y:S04]  /*70e0*/  LEA R13, P4, R5.reuse, c[0x0][0x1f8], 0x1 ;  /* 0x00007e00050d7a11 */ /* 0x040fe800078808ff */
[----:B------:R-:W-:Y:S02]  /*70f0*/  LEA.HI.X R6, R5, c[0x0][0x1fc], R6, 0x1, P4 ;  /* 0x00007f0005067a11 */ /* 0x000fe400020f0c06 */
[----:B------:R-:W-:Y:S11]  /*7100*/  ISETP.NE.AND P4, PT, R137, RZ, PT ;  /* 0x000000ff8900720c */ /* 0x000ff60003f85270 */
[----:B------:R-:W-:Y:S02]  /*7110*/  @!UPT UIADD3 URZ, URZ, URZ, URZ ;  /* 0x0000003f3f3ff290 */ /* 0x000fe4000fffe03f */
        /* <DEDUP_REMOVED lines=9> */
[----:B---3--:R2:W3:Y:S01]  /*71b0*/  SHFL.IDX PT, R2, R13, RZ, 0x181f ;  /* 0x00181fff0d027589 */ /* 0x0084e200000e0000 */
[----:B------:R-:W-:Y:S04]  /*71c0*/  DEPBAR.LE SB0, 0x0 ;  /* 0x000080000000791a */ /* 0x000fe80000000000 */
[----:B------:R2:W4:Y:S04]  /*71d0*/  SHFL.IDX PT, R3, R6, RZ, 0x181f ;  /* 0x00181fff06037589 */ /* 0x00052800000e0000 */
[----:B------:R-:W-:Y:S06]  /*71e0*/  BAR.SYNC.DEFER_BLOCKING 0x0 ;  /* 0x0000000000007b1d */ /* 0x000fec0000010000 */
[----:B------:R-:W-:-:S05]  /*71f0*/  @!P0 BRA `(.L_x_1169) ;  /* 0x0000015000008947 */ /* 0x000fca0003800000 */
[----:B------:R-:W-:Y:S02]  /*7200*/  ISETP.GE.AND P0, PT, R24, c[0x0][0x1d4], PT ;  /* 0x0000750018007a0c */ /* 0x000fe40003f06270 */
[----:B------:R-:W-:Y:S11]  /*7210*/  ISETP.GE.AND P5, PT, R36, c[0x0][0x1d4], PT ;  /* 0x0000750024007a0c */ /* 0x000ff60003fa6270 */
[----:B------:R-:W5:Y:S01]  /*7220*/  @!P0 LDS.128 R20, [R87+0x4080] ;  /* 0x0040800057148984 */ /* 0x000f620000000c00 */
[CC--:B--23--:R-:W-:Y:S04]  /*7230*/  @!P0 LEA R8, P4, R24.reuse, R2.reuse, 0x1 ;  /* 0x0000000218088211 */ /* 0x0ccfe800078808ff */
[-C--:B----4-:R-:W-:Y:S02]  /*7240*/  @!P0 LEA.HI.X R9, R24, R3.reuse, R25, 0x1, P4 ;  /* 0x0000000318098211 */ /* 0x090fe400020f0c19 */
[CC--:B------:R-:W-:Y:S04]  /*7250*/  @!P5 LEA R14, P4, R101.reuse, R2.reuse, 0x1 ;  /* 0x00000002650ed211 */ /* 0x0c0fe800078808ff */
[-C--:B------:R-:W-:Y:S02]  /*7260*/  @!P5 LEA.HI.X R15, R101, R3.reuse, R109, 0x1, P4 ;  /* 0x00000003650fd211 */ /* 0x080fe400020f0c6d */
[----:B------:R-:W-:Y:S11]  /*7270*/  ISETP.GE.AND P4, PT, R107, c[0x0][0x1d4], PT ;  /* 0x000075006b007a0c */ /* 0x000ff60003f86270 */
[----:B------:R-:W-:Y:S02]  /*7280*/  @!UPT UIADD3 URZ, URZ, URZ, URZ ;  /* 0x0000003f3f3ff290 */ /* 0x000fe4000fffe03f */
[CC--:B------:R-:W-:Y:S04]  /*7290*/  @!P4 LEA R10, P6, R103.reuse, R2.reuse, 0x1 ;  /* 0x00000002670ac211 */ /* 0x0c0fe800078c08ff */
[-C--:B------:R-:W-:Y:S01]  /*72a0*/  @!P4 LEA.HI.X R11, R103, R3.reuse, R111, 0x1, P6 ;  /* 0x00000003670bc211 */ /* 0x080fe200030f0c6f */
[----:B-----5:R-:W-:Y:S01]  /*72b0*/  @!P0 ST.E.128 [R8.64], R20 ;  /* 0x0000001408008985 */ /* 0x020fe2000c101d0e */
        /* <DEDUP_REMOVED lines=9> */
.L_x_1169:
[----:B------:R-:W-:Y:S05]  /*7350*/  BSYNC B0 ;  /* 0x0000000000007941 */ /* 0x000fea0003800000 */
.L_x_1168:
[----:B--2-4-:R2:W4:Y:S01]  /*7360*/  SHFL.IDX PT, R3, R6, 0x1, 0x181f ;  /* 0x00381f0006037f89 */ /* 0x01452200000e0000 */
[----:B------:R-:W-:Y:S03]  /*7370*/  BSSY B0, `(.L_x_1170) ;  /* 0x0000018000007945 */ /* 0x000fe60003800000 */
[----:B---3--:R2:W3:Y:S01]  /*7380*/  SHFL.IDX PT, R2, R13, 0x1, 0x181f ;  /* 0x00381f000d027f89 */ /* 0x0084e200000e0000 */
[----:B------:R-:W-:-:S05]  /*7390*/  @!P3 BRA `(.L_x_1171) ;  /* 0x000001500000b947 */ /* 0x000fca0003800000 */
[----:B------:R-:W-:Y:S02]  /*73a0*/  ISETP.GE.AND P0, PT, R24, c[0x0][0x1d4], PT ;  /* 0x0000750018007a0c */ /* 0x000fe40003f06270 */
[----:B------:R-:W-:Y:S11]  /*73b0*/  ISETP.GE.AND P4, PT, R36, c[0x0][0x1d4], PT ;  /* 0x0000750024007a0c */ /* 0x000ff60003f86270 */
[----:B------:R-:W5:Y:S01]  /*73c0*/  @!P0 LDS.128 R20, [R87+0x5080] ;  /* 0x0050800057148984 */ /* 0x000f620000000c00 */
[CC--:B---3--:R-:W-:Y:S04]  /*73d0*/  @!P0 LEA R8, P3, R24.reuse, R2.reuse, 0x1 ;  /* 0x0000000218088211 */ /* 0x0c8fe800078608ff */
        /* <DEDUP_REMOVED lines=9> */
[----:B------:R-:W3:Y:S10]  /*7470*/  @!P4 LDS.128 R16, [R87+0x6880] ;  /* 0x006880005710c984 */ /* 0x000ef40000000c00 */
[C---:B------:R-:W-:Y:S04]  /*7480*/  @!P0 LEA R2, P5, R102.reuse, R2, 0x1 ;  /* 0x0000000266028211 */ /* 0x040fe800078a08ff */
[----:B------:R-:W-:Y:S01]  /*7490*/  @!P0 LEA.HI.X R3, R102, R3, R110, 0x1, P5 ;  /* 0x0000000366038211 */ /* 0x000fe200028f0c6e */
[----:B---3--:R-:W-:Y:S04]  /*74a0*/  @!P4 ST.E.128 [R14.64], R16 ;  /* 0x000000100e00c985 */ /* 0x008fe8000c101d0e */
[----:B------:R-:W3:Y:S04]  /*74b0*/  @!P3 LDS.128 R16, [R87+0x8080] ;  /* 0x008080005710b984 */ /* 0x000ee80000000c00 */
[----:B---3--:R-:W-:Y:S04]  /*74c0*/  @!P3 ST.E.128 [R10.64], R16 ;  /* 0x000000100a00b985 */ /* 0x008fe8000c101d0e */
[----:B------:R-:W3:Y:S04]  /*74d0*/  @!P0 LDS.128 R8, [R87+0x9880] ;  /* 0x0098800057088984 */ /* 0x000ee80000000c00 */
[----:B---3--:R3:W-:Y:S02]  /*74e0*/  @!P0 ST.E.128 [R2.64], R8 ;  /* 0x0000000802008985 */ /* 0x0087e4000c101d0e */
.L_x_1171:
[----:B------:R-:W-:Y:S05]  /*74f0*/  BSYNC B0 ;  /* 0x0000000000007941 */ /* 0x000fea0003800000 */
.L_x_1170:
[----:B------:R-:W-:Y:S11]  /*7500*/  ISETP.GT.AND P5, PT, R48, R148, PT ;  /* 0x000000943000720c */ /* 0x000ff60003fa4270 */
[----:B------:R-:W-:Y:S02]  /*7510*/  @!UPT UIADD3 URZ, URZ, URZ, URZ ;  /* 0x0000003f3f3ff290 */ /* 0x000fe4000fffe03f */
[----:B------:R-:W-:-:S05]  /*7520*/  @!P5 BRA `(.L_x_1172) ;  /* 0x000002600000d947 */ /* 0x000fca0003800000 */
[----:B------:R-:W-:Y:S01]  /*7530*/  IADD3 R5, R48, -0x1, RZ ;  /* 0xffffffff30057810 */ /* 0x000fe20007ffe0ff */
[----:B---3--:R-:W-:Y:S01]  /*7540*/  IMAD.MOV.U32 R2, RZ, RZ, R144 ;  /* 0x000000ffff027224 */ /* 0x008fe200078e0090 */
[----:B------:R-:W-:Y:S01]  /*7550*/  ISETP.GE.AND P3, PT, R114, 0x1, PT ;  /* 0x000000017200780c */ /* 0x000fe20003f66270 */
[----:B----4-:R-:W-:Y:S01]  /*7560*/  IMAD.MOV.U32 R3, RZ, RZ, R143 ;  /* 0x000000ffff037224 */ /* 0x010fe200078e008f */
[----:B------:R-:W-:Y:S01]  /*7570*/  SHF.R.S32.HI R8, RZ, 0x1f, R5 ;  /* 0x0000001fff087819 */ /* 0x000fe20000011405 */
[C---:B--2---:R-:W-:Y:S01]  /*7580*/  IMAD R6, R5.reuse, UR7, RZ ;  /* 0x0000000705067c24 */ /* 0x044fe2000f8e02ff */
        /* <DEDUP_REMOVED lines=32> */
.L_x_1172:
[----:B------:R-:W0:Y:S01]  /*7790*/  LDGDEPBAR ;  /* 0x00000000000079af */ /* 0x000e220000000000 */
[----:B------:R-:W-:Y:S01]  /*77a0*/  IADD3 R48, R48, -0x1, RZ ;  /* 0xffffffff30307810 */ /* 0x000fe20007ffe0ff */
[----:B------:R-:W-:-:S05]  /*77b0*/  @P5 BRA `(.L_x_1173) ;  /* 0xffffa28000005947 */ /* 0x000fca000383ffff */
[----:B--2---:R-:W2:Y:S04]  /*77c0*/  LDL R5, [R1+0x64] ;  /* 0x0000640001057983 */ /* 0x004ea80000100800 */
[----:B------:R1:W5:Y:S04]  /*77d0*/  LDL R19, [R1+0x58] ;  /* 0x0000580001137983 */ /* 0x0003680000100800 */
[----:B------:R-:W-:Y:S01]  /*77e0*/  BAR.SYNC.DEFER_BLOCKING 0x0 ;  /* 0x0000000000007b1d */ /* 0x000fe20000010000 */
[----:B--2---:R-:W-:-:S05]  /*77f0*/  IADD3 R0, R5, 0x2f, RZ ;  /* 0x0000002f05007810 */ /* 0x004fca0007ffe0ff */
[----:B------:R-:W-:-:S05]  /*7800*/  IMAD.HI R0, R0, 0x2aaaaaab, RZ ;  /* 0x2aaaaaab00007827 */ /* 0x000fca00078e02ff */
[----:B---3--:R-:W-:-:S04]  /*7810*/  SHF.R.U32.HI R2, RZ, 0x1f, R0 ;  /* 0x0000001fff027819 */ /* 0x008fc80000011600 */
[----:B------:R-:W-:Y:S02]  /*7820*/  LEA.HI.SX32 R7, R0, R2, 0x1d ;  /* 0x0000000200077211 */ /* 0x000fe400078feaff */
.L_x_1133:
[----:B-1----:R-:W-:Y:S01]  /*7830*/  IMAD.MOV.U32 R0, RZ, RZ, c[0x0][0x2c4] ;  /* 0x0000b100ff007624 */ /* 0x002fe200078e00ff */
[----:B------:R1:W-:Y:S01]  /*7840*/  STL.64 [R1], R166 ;  /* 0x000000a601007387 */ /* 0x0003e20000100a00 */
[----:B------:R-:W-:-:S03]  /*7850*/  IMAD.MOV.U32 R4, RZ, RZ, c[0x0][0x32c] ;  /* 0x0000cb00ff047624 */ /* 0x000fc600078e00ff */
[----:B------:R-:W-:Y:S02]  /*7860*/  ISETP.NE.AND P2, PT, R0, 0x1, PT ;  /* 0x000000010000780c */ /* 0x000fe40003f45270 */
[----:B------:R-:W-:Y:S02]  /*7870*/  IADD3 R0, R164, 0x7f, RZ ;  /* 0x0000007fa4007810 */ /* 0x000fe40007ffe0ff */
[----:B------:R-:W-:-:S09]  /*7880*/  ISETP.GE.AND P1, PT, R4, 0x1, PT ;  /* 0x000000010400780c */ /* 0x000fd20003f26270 */
[----:B------:R-:W-:-:S05]  /*7890*/  @P2 IMAD.HI.U32 R2, R0, c[0x0][0x2c8], RZ ;  /* 0x0000b20000022a27 */ /* 0x000fca00078e00ff */
[----:B------:R-:W-:-:S04]  /*78a0*/  @P2 SHF.R.U32.HI R0, RZ, c[0x0][0x2cc], R2 ;  /* 0x0000b300ff002a19 */ /* 0x000fc80000011602 */
[----:B------:R-:W-:-:S05]  /*78b0*/  IADD3 R0, R0, 0x1, R5 ;  /* 0x0000000100007810 */ /* 0x000fca0007ffe005 */
[----:B-----5:R-:W-:-:S05]  /*78c0*/  IMAD.IADD R2, R0, 0x1, -R19 ;  /* 0x0000000100027824 */ /* 0x020fca00078e0a13 */
[----:B----4-:R-:W-:Y:S01]  /*78d0*/  IADD3 R3, R2, c[0x0][0x328], RZ ;  /* 0x0000ca0002037a10 */ /* 0x010fe20007ffe0ff */
[----:B------:R-:W-:Y:S05]  /*78e0*/  @!P1 BRA `(.L_x_1174) ;  /* 0x0000010000009947 */ /* 0x000fea0003800000 */
[C---:B-1----:R-:W-:Y:S01]  /*78f0*/  ISETP.GT.AND P0, PT, R2.reuse, RZ, PT ;  /* 0x000000ff0200720c */ /* 0x042fe20003f04270 */
[----:B------:R-:W-:Y:S01]  /*7900*/  BSSY B0, `(.L_x_1175) ;  /* 0x000000c000007945 */ /* 0x000fe20003800000 */
        /* <DEDUP_REMOVED lines=8> */
.L_x_1176:
[----:B------:R-:W-:-:S13]  /*7990*/  ISETP.NE.AND P0, PT, R4, 0x1, PT ;  /* 0x000000010400780c */ /* 0x000fda0003f05270 */
[----:B------:R-:W-:-:S05]  /*79a0*/  @P0 IMAD.HI.U32 R2, R0, c[0x0][0x330], RZ ;  /* 0x0000cc0000020a27 */ /* 0x000fca00078e00ff */
[----:B------:R-:W-:Y:S02]  /*79b0*/  @P0 SHF.R.U32.HI R0, RZ, c[0x0][0x334], R2 ;  /* 0x0000cd00ff000a19 */ /* 0x000fe40000011602 */
.L_x_1177:
[----:B------:R-:W-:Y:S05]  /*79c0*/  BSYNC B0 ;  /* 0x0000000000007941 */ /* 0x000fea0003800000 */
.L_x_1175:
[----:B------:R-:W-:-:S05]  /*79d0*/  IMAD R0, R0, R4, c[0x0][0x32c] ;  /* 0x0000cb0000007624 */ /* 0x000fca00078e0204 */
[----:B------:R-:W-:-:S04]  /*79e0*/  IMNMX R3, R3, R0, PT ;  /* 0x0000000003037217 */ /* 0x000fc80003800200 */
.L_x_1174:
[----:B-1----:R-:W-:Y:S01]  /*79f0*/  IADD3 R3, R3, 0x2f, RZ ;  /* 0x0000002f03037810 */ /* 0x002fe20007ffe0ff */
[----:B------:R-:W-:-:S04]  /*7a00*/  @P2 IMAD.HI.U32 R2, R164, c[0x0][0x2c8], RZ ;  /* 0x0000b200a4022a27 */ /* 0x000fc800078e00ff */
[----:B------:R-:W-:-:S04]  /*7a10*/  IMAD.HI R3, R3, 0x2aaaaaab, RZ ;  /* 0x2aaaaaab03037827 */ /* 0x000fc800078e02ff */
[----:B------:R-:W-:Y:S01]  /*7a20*/  IMAD.MOV.U32 R0, RZ, RZ, R164 ;  /* 0x000000ffff007224 */ /* 0x000fe200078e00a4 */
[----:B------:R-:W-:Y:S02]  /*7a30*/  @P2 SHF.R.U32.HI R0, RZ, c[0x0][0x2cc], R2 ;  /* 0x0000b300ff002a19 */ /* 0x000fe40000011602 */
[----:B------:R-:W-:Y:S02]  /*7a40*/  SHF.R.U32.HI R2, RZ, 0x1f, R3 ;  /* 0x0000001fff027819 */ /* 0x000fe40000011603 */
[----:B------:R-:W-:Y:S02]  /*7a50*/  IADD3 R0, R0, R5, -R19 ;  /* 0x0000000500007210 */ /* 0x000fe40007ffe813 */
[----:B------:R-:W-:Y:S02]  /*7a60*/  LEA.HI.SX32 R2, R3, R2, 0x1d ;  /* 0x0000000203027211 */ /* 0x000fe400078feaff */
[----:B------:R-:W-:Y:S02]  /*7a70*/  IADD3 R3, R0, -c[0x0][0x324], RZ ;  /* 0x8000c90000037a10 */ /* 0x000fe40007ffe0ff */
[----:B------:R-:W-:Y:S01]  /*7a80*/  IMNMX R222, R2, R7, PT ;  /* 0x0000000702de7217 */ /* 0x000fe20003800200 */
[----:B------:R-:W-:Y:S05]  /*7a90*/  @!P1 BRA `(.L_x_1178) ;  /* 0x000000f000009947 */ /* 0x000fea0003800000 */
[----:B------:R-:W-:Y:S01]  /*7aa0*/  ISETP.GT.AND P0, PT, R0, -0x1, PT ;  /* 0xffffffff0000780c */ /* 0x000fe20003f04270 */
[----:B------:R-:W-:-:S12]  /*7ab0*/  BSSY B0, `(.L_x_1179) ;  /* 0x000000b000007945 */ /* 0x000fd80003800000 */
[----:B------:R-:W-:Y:S05]  /*7ac0*/  @P0 BRA `(.L_x_1180) ;  /* 0x0000006000000947 */ /* 0x000fea0003800000 */
[----:B------:R-:W-:Y:S02]  /*7ad0*/  ISETP.NE.AND P0, PT, R4, 0x1, PT ;  /* 0x000000010400780c */ /* 0x000fe40003f05270 */
[----:B------:R-:W-:-:S11]  /*7ae0*/  LOP3.LUT R0, RZ, R0, RZ, 0x33, !PT ;  /* 0x00000000ff007212 */ /* 0x000fd600078e33ff */
[----:B------:R-:W-:-:S05]  /*7af0*/  @P0 IMAD.HI.U32 R2, R0, c[0x0][0x330], RZ ;  /* 0x0000cc0000020a27 */ /* 0x000fca00078e00ff */
[----:B------:R-:W-:-:S04]  /*7b00*/  @P0 SHF.R.U32.HI R0, RZ, c[0x0][0x334], R2 ;  /* 0x0000cd00ff000a19 */ /* 0x000fc80000011602 */
[----:B------:R-:W-:Y:S01]  /*7b10*/  LOP3.LUT R0, RZ, R0, RZ, 0x33, !PT ;  /* 0x00000000ff007212 */ /* 0x000fe200078e33ff */
[----:B------:R-:W-:Y:S05]  /*7b20*/  BRA `(.L_x_1181) ;  /* 0x0000003000007947 */ /* 0x000fea0003800000 */
.L_x_1180:
[----:B------:R-:W-:-:S13]  /*7b30*/  ISETP.NE.AND P0, PT, R4, 0x1, PT ;  /* 0x000000010400780c */ /* 0x000fda0003f05270 */
[----:B------:R-:W-:-:S05]  /*7b40*/  @P0 IMAD.HI.U32 R2, R0, c[0x0][0x330], RZ ;  /* 0x0000cc0000020a27 */ /* 0x000fca00078e00ff */
[----:B------:R-:W-:Y:S02]  /*7b50*/  @P0 SHF.R.U32.HI R0, RZ, c[0x0][0x334], R2 ;  /* 0x0000cd00ff000a19 */ /* 0x000fe40000011602 */
.L_x_1181:
[----:B------:R-:W-:Y:S05]  /*7b60*/  BSYNC B0 ;  /* 0x0000000000007941 */ /* 0x000fea0003800000 */
.L_x_1179:
[----:B------:R-:W-:-:S05]  /*7b70*/  IMAD R0, R0, c[0x0][0x32c], RZ ;  /* 0x0000cb0000007a24 */ /* 0x000fca00078e02ff */
[----:B------:R-:W-:-:S05]  /*7b80*/  IMNMX R3, R3, R0, !PT ;  /* 0x0000000003037217 */ /* 0x000fca0007800200 */
.L_x_1178:
[----:B------:R-:W-:Y:S01]  /*7b90*/  IMAD.HI R0, R3, 0x2aaaaaab, RZ ;  /* 0x2aaaaaab03007827 */ /* 0x000fe200078e02ff */
[----:B------:R-:W-:Y:S01]  /*7ba0*/  PLOP3.LUT P1, PT, PT, PT, PT, 0x80, 0x0 ;  /* 0x000000000000781c */ /* 0x000fe20003f2f070 */
[----:B------:R-:W-:Y:S01]  /*7bb0*/  CS2R R12, SRZ ;  /* 0x00000000000c7805 */ /* 0x000fe2000001ff00 */
[----:B------:R-:W-:Y:S01]  /*7bc0*/  CS2R R132, SRZ ;  /* 0x0000000000847805 */ /* 0x000fe2000001ff00 */
[----:B------:R-:W-:Y:S01]  /*7bd0*/  IMAD.MOV.U32 R135, RZ, RZ, RZ ;  /* 0x000000ffff877224 */ /* 0x000fe200078e00ff */
[----:B------:R-:W-:Y:S01]  /*7be0*/  SHF.R.U32.HI R2, RZ, 0x1f, R0 ;  /* 0x0000001fff027819 */ /* 0x000fe20000011600 */
[----:B------:R-:W-:Y:S01]  /*7bf0*/  CS2R R14, SRZ ;  /* 0x00000000000e7805 */ /* 0x000fe2000001ff00 */
[----:B------:R-:W-:Y:S01]  /*7c00*/  IMAD.MOV.U32 R130, RZ, RZ, RZ ;  /* 0x000000ffff827224 */ /* 0x000fe200078e00ff */
[----:B------:R-:W-:Y:S01]  /*7c10*/  CS2R R128, SRZ ;  /* 0x0000000000807805 */ /* 0x000fe2000001ff00 */
[----:B------:R-:W-:Y:S01]  /*7c20*/  LEA.HI.SX32 R0, R0, R2, 0x1d ;  /* 0x0000000200007211 */ /* 0x000fe200078feaff */
[----:B------:R-:W-:Y:S01]  /*7c30*/  CS2R R10, SRZ ;  /* 0x00000000000a7805 */ /* 0x000fe2000001ff00 */
[----:B------:R-:W-:Y:S01]  /*7c40*/  MOV R126, RZ ;  /* 0x000000ff007e7202 */ /* 0x000fe20000000f00 */
[----:B------:R-:W-:Y:S01]  /*7c50*/  CS2R R124, SRZ ;  /* 0x00000000007c7805 */ /* 0x000fe2000001ff00 */
[----:B------:R-:W-:Y:S01]  /*7c60*/  IMNMX R234, RZ, R0, !PT ;  /* 0x00000000ffea7217 */ /* 0x000fe20007800200 */
[----:B------:R-:W-:Y:S01]  /*7c70*/  IMAD.MOV.U32 R122, RZ, RZ, RZ ;  /* 0x000000ffff7a7224 */ /* 0x000fe200078e00ff */
[----:B------:R-:W-:Y:S01]  /*7c80*/  CS2R R120, SRZ ;  /* 0x0000000000787805 */ /* 0x000fe2000001ff00 */
[----:B------:R-:W-:Y:S01]  /*7c90*/  CS2R R16, SRZ ;  /* 0x0000000000107805 */ /* 0x000fe2000001ff00 */
[----:B------:R-:W-:Y:S01]  /*7ca0*/  ISETP.GT.AND P0, PT, R222, R234, PT ;  /* 0x000000eade00720c */ /* 0x000fe20003f04270 */
        /* <DEDUP_REMOVED lines=57> */
[----:B------:R-:W-:Y:S01]  /*8040*/  MOV R148, RZ ;  /* 0x000000ff00947202 */ /* 0x000fe20000000f00 */
[----:B------:R-:W-:Y:S01]  /*8050*/  CS2R R146, SRZ ;  /* 0x0000000000927805 */ /* 0x000fe2000001ff00 */
[----:B------:R-:W-:Y:S01]  /*8060*/  CS2R R144, SRZ ;  /* 0x0000000000907805 */ /* 0x000fe2000001ff00 */
[----:B------:R-:W-:Y:S01]  /*8070*/  CS2R R142, SRZ ;  /* 0x00000000008e7805 */ /* 0x000fe2000001ff00 */
[----:B------:R-:W-:Y:S01]  /*8080*/  CS2R R140, SRZ ;  /* 0x00000000008c7805 */ /* 0x000fe2000001ff00 */
[----:B------:R-:W-:Y:S01]  /*8090*/  IMAD.MOV.U32 R49, RZ, RZ, RZ ;  /* 0x000000ffff317224 */ /* 0x000fe200078e00ff */
[----:B------:R-:W-:Y:S01]  /*80a0*/  MOV R137, RZ ;  /* 0x000000ff00897202 */ /* 0x000fe20000000f00 */
[----:B------:R-:W-:Y:S05]  /*80b0*/  @!P0 BRA `(.L_x_1182) ;  /* 0x00010a9000008947 */ /* 0x000fea0003800000 */
[----:B------:R-:W2:Y:S04]  /*80c0*/  LDL R40, [R1+0x70] ;  /* 0x0000700001287983 */ /* 0x000ea80000100800 */
[----:B------:R-:W3:Y:S01]  /*80d0*/  LDL R0, [R1+0x4c] ;  /* 0x00004c0001007983 */ /* 0x000ee20000100800 */
[----:B------:R-:W-:Y:S01]  /*80e0*/  ISETP.NE.U32.AND P0, PT, RZ, c[0x0][0x340], PT ;  /* 0x0000d000ff007a0c */ /* 0x000fe20003f05070 */
[----:B------:R-:W-:-:S03]  /*80f0*/  ULDC.64 UR4, c[0x0][0x18] ;  /* 0x0000060000047ab9 */ /* 0x000fc60000000a00 */
[----:B------:R-:W-:Y:S01]  /*8100*/  ISETP.NE.AND.EX P1, PT, RZ, c[0x0][0x344], PT, P0 ;  /* 0x0000d100ff007a0c */ /* 0x000fe20003f25300 */
[----:B------:R-:W1:Y:S01]  /*8110*/  S2R R7, SR_CTAID.Y ;  /* 0x0000000000077919 */ /* 0x000e620000002600 */
[----:B------:R-:W-:Y:S02]  /*8120*/  SHF.R.S32.HI R32, RZ, 0x1f, R166 ;  /* 0x0000001fff207819 */ /* 0x000fe400000114a6 */
[----:B------:R-:W-:-:S09]  /*8130*/  ISETP.NE.U32.AND P0, PT, RZ, c[0x0][0x348], PT ;  /* 0x0000d200ff007a0c */ /* 0x000fd20003f05070 */
[----:B------:R-:W-:Y:S01]  /*8140*/  @P1 IMAD.MOV.U32 R2, RZ, RZ, 0x4 ;  /* 0x00000004ff021424 */ /* 0x000fe200078e00ff */
[----:B------:R-:W-:Y:S01]  /*8150*/  LEA.HI R6, R32, R166, RZ, 0x3 ;  /* 0x000000a620067211 */ /* 0x000fe200078f18ff */
[----:B------:R-:W-:Y:S01]  /*8160*/  UIADD3 UR4, UP0, UR4, 0x10080, URZ ;  /* 0x0001008004047890 */ /* 0x000fe2000ff1e03f */
[----:B------:R-:W-:Y:S01]  /*8170*/  STL [R1+0x10], R19 ;  /* 0x0000101301007387 */ /* 0x000fe20000100800 */
[----:B------:R-:W-:Y:S02]  /*8180*/  P2R R13, PR, RZ, 0x2 ;  /* 0x00000002ff0d7803 */ /* 0x000fe40000000000 */
[----:B-1----:R-:W-:Y:S02]  /*8190*/  SHF.R.S32.HI R7, RZ, 0x1f, R7 ;  /* 0x0000001fff077819 */ /* 0x002fe40000011407 */
[----:B------:R-:W-:Y:S02]  /*81a0*/  SHF.R.S32.HI R29, RZ, 0x3, R6 ;  /* 0x00000003ff1d7819 */ /* 0x000fe40000011406 */
[----:B------:R-:W-:Y:S01]  /*81b0*/  ISETP.NE.AND.EX P0, PT, RZ, c[0x0][0x34c], PT, P0 ;  /* 0x0000d300ff007a0c */ /* 0x000fe20003f05300 */
[----:B--2---:R-:W-:-:S05]  /*81c0*/  @P1 IMAD.WIDE R2, R40, R2, c[0x0][0x340] ;  /* 0x0000d00028021625 */ /* 0x004fca00078e0202 */
[----:B------:R3:W2:Y:S01]  /*81d0*/  @P1 LDG.E R27, [R2.64] ;  /* 0x0000000e021b1981 */ /* 0x0006a2000c1e1900 */
[CC--:B------:R-:W-:Y:S01]  /*81e0*/  LEA.HI R31, R32.reuse, R166.reuse, RZ, 0x4 ;  /* 0x000000a6201f7211 */ /* 0x0c0fe200078f20ff */
[----:B------:R-:W-:Y:S01]  /*81f0*/  UIADD3.X UR5, URZ, UR5, URZ, UP0, !UPT ;  /* 0x000000053f057290 */ /* 0x000fe200087fe43f */
[----:B------:R-:W-:Y:S02]  /*8200*/  LEA.HI R12, R32, R166, RZ, 0x6 ;  /* 0x000000a6200c7211 */ /* 0x000fe400078f30ff */
[----:B------:R-:W-:Y:S02]  /*8210*/  IADD3 R145, R222, -0x1, RZ ;  /* 0xffffffffde917810 */ /* 0x000fe40007ffe0ff */
[----:B---3--:R-:W-:-:S05]  /*8220*/  SHF.R.S32.HI R2, RZ, 0x1f, R0 ;  /* 0x0000001fff027819 */ /* 0x008fca0000011400 */
[----:B------:R-:W-:-:S04]  /*8230*/  IMAD R2, R2, c[0x0][0x178], RZ ;  /* 0x00005e0002027a24 */ /* 0x000fc800078e02ff */
[C---:B------:R-:W-:Y:S02]  /*8240*/  IMAD R4, R0.reuse, c[0x0][0x17c], R2 ;  /* 0x00005f0000047a24 */ /* 0x040fe400078e0202 */
[----:B------:R-:W-:Y:S01]  /*8250*/  IMAD.WIDE.U32 R2, R0, c[0x0][0x178], RZ ;  /* 0x00005e0000027a25 */ /* 0x000fe200078e00ff */
[----:B------:R-:W-:-:S03]  /*8260*/  LOP3.LUT R0, R6, 0xfffffff8, RZ, 0xc0, !PT ;  /* 0xfffffff806007812 */ /* 0x000fc600078ec0ff */
[----:B------:R-:W-:Y:S02]  /*8270*/  IMAD.IADD R3, R3, 0x1, R4 ;  /* 0x0000000103037824 */ /* 0x000fe400078e0204 */
[----:B------:R-:W-:Y:S02]  /*8280*/  IMAD R4, R7, c[0x0][0x1b8], RZ ;  /* 0x00006e0007047a24 */ /* 0x000fe400078e02ff */
[----:B------:R-:W1:Y:S01]  /*8290*/  S2R R7, SR_CTAID.Y ;  /* 0x0000000000077919 */ /* 0x000e620000002600 */
[----:B------:R-:W-:Y:S01]  /*82a0*/  IMAD.IADD R26, R166, 0x1, -R0 ;  /* 0x00000001a61a7824 */ /* 0x000fe200078e0a00 */
[----:B------:R-:W-:-:S03]  /*82b0*/  SHF.R.S32.HI R0, RZ, 0x1f, R40 ;  /* 0x0000001fff007819 */ /* 0x000fc60000011428 */
[----:B------:R-:W-:Y:S01]  /*82c0*/  IMAD R8, R26, 0x20, R29 ;  /* 0x000000201a087824 */ /* 0x000fe200078e021d */
[----:B------:R-:W-:-:S03]  /*82d0*/  SEL R6, R0, RZ, !P0 ;  /* 0x000000ff00067207 */ /* 0x000fc60004000000 */
[----:B------:R-:W-:Y:S02]  /*82e0*/  IMAD.IADD R8, R164, 0x1, R8 ;  /* 0x00000001a4087824 */ /* 0x000fe400078e0208 */
[----:B------:R-:W-:Y:S02]  /*82f0*/  IMAD R6, R6, c[0x0][0x1c0], RZ ;  /* 0x0000700006067a24 */ /* 0x000fe400078e02ff */
[----:B------:R-:W-:Y:S02]  /*8300*/  IMAD.MOV.U32 R0, RZ, RZ, R8 ;  /* 0x000000ffff007224 */ /* 0x000fe400078e0008 */
[C---:B-1----:R-:W-:Y:S02]  /*8310*/  IMAD R4, R7.reuse, c[0x0][0x1bc], R4 ;  /* 0x00006f0007047a24 */ /* 0x042fe400078e0204 */
[----:B------:R-:W-:-:S04]  /*8320*/  IMAD.WIDE.U32 R2, R7, c[0x0][0x1b8], R2 ;  /* 0x00006e0007027a25 */ /* 0x000fc800078e0002 */
[----:B------:R-:W-:-:S04]  /*8330*/  @P2 IMAD.HI.U32 R7, R8, c[0x0][0x2c8], RZ ;  /* 0x0000b20008072a27 */ /* 0x000fc800078e00ff */
[----:B------:R-:W-:Y:S01]  /*8340*/  IMAD.IADD R3, R3, 0x1, R4 ;  /* 0x0000000103037824 */ /* 0x000fe200078e0204 */
[----:B------:R-:W-:Y:S02]  /*8350*/  SEL R4, R40, RZ, !P0 ;  /* 0x000000ff28047207 */ /* 0x000fe40004000000 */
[----:B------:R-:W-:-:S03]  /*8360*/  @P2 SHF.R.U32.HI R0, RZ, c[0x0][0x2cc], R7 ;  /* 0x0000b300ff002a19 */ /* 0x000fc60000011607 */
[C---:B------:R-:W-:Y:S01]  /*8370*/  IMAD R7, R4.reuse, c[0x0][0x1c4], R6 ;  /* 0x0000710004077a24 */ /* 0x040fe200078e0206 */
[----:B------:R-:W-:Y:S01]  /*8380*/  SHF.R.S32.HI R6, RZ, 0x1f, R0 ;  /* 0x0000001fff067819 */ /* 0x000fe20000011400 */
[----:B------:R-:W-:-:S04]  /*8390*/  IMAD.WIDE.U32 R2, R4, c[0x0][0x1c0], R2 ;  /* 0x0000700004027a25 */ /* 0x000fc800078e0002 */
[----:B------:R-:W-:Y:S02]  /*83a0*/  IMAD.MOV R4, RZ, RZ, -R0 ;  /* 0x000000ffff047224 */ /* 0x000fe400078e0a00 */
[----:B------:R-:W-:Y:S01]  /*83b0*/  IMAD.IADD R3, R3, 0x1, R7 ;  /* 0x0000000103037824 */ /* 0x000fe200078e0207 */
[----:B------:R-:W-:Y:S01]  /*83c0*/  LOP3.LUT R7, R31, 0xfffffff0, RZ, 0xc0, !PT ;  /* 0xfffffff01f077812 */ /* 0x000fe200078ec0ff */
[----:B------:R-:W-:Y:S02]  /*83d0*/  IMAD R6, R6, c[0x0][0x1b0], RZ ;  /* 0x00006c0006067a24 */ /* 0x000fe400078e02ff */
[----:B------:R-:W-:Y:S02]  /*83e0*/  IMAD R4, R4, c[0x0][0x2c4], R8 ;  /* 0x0000b10004047a24 */ /* 0x000fe400078e0208 */
[C---:B------:R-:W-:Y:S02]  /*83f0*/  IMAD R6, R0.reuse, c[0x0][0x1b4], R6 ;  /* 0x00006d0000067a24 */ /* 0x040fe400078e0206 */
[----:B------:R-:W-:Y:S01]  /*8400*/  IMAD.WIDE.U32 R2, R0, c[0x0][0x1b0], R2 ;  /* 0x00006c0000027a25 */ /* 0x000fe200078e0002 */
[----:B------:R-:W-:-:S03]  /*8410*/  SHF.R.S32.HI R0, RZ, 0x1f, R4 ;  /* 0x0000001fff007819 */ /* 0x000fc60000011404 */
[----:B------:R-:W-:Y:S02]  /*8420*/  IMAD.IADD R3, R3, 0x1, R6 ;  /* 0x0000000103037824 */ /* 0x000fe400078e0206 */
[----:B------:R-:W-:Y:S02]  /*8430*/  IMAD R0, R0, c[0x0][0x1a8], RZ ;  /* 0x00006a0000007a24 */ /* 0x000fe400078e02ff */
[----:B------:R-:W-:-:S04]  /*8440*/  IMAD.WIDE.U32 R2, R4, c[0x0][0x1a8], R2 ;  /* 0x00006a0004027a25 */ /* 0x000fc800078e0002 */
[----:B------:R-:W-:Y:S01]  /*8450*/  IMAD R10, R4, c[0x0][0x1ac], R0 ;  /* 0x00006b00040a7a24 */ /* 0x000fe200078e0200 */
[----:B------:R-:W-:Y:S01]  /*8460*/  LEA R20, P0, R2, c[0x0][0x160], 0x1 ;  /* 0x0000580002147a11 */ /* 0x000fe200078008ff */
[----:B------:R-:W-:Y:S02]  /*8470*/  IMAD.IADD R0, R166, 0x1, -R7 ;  /* 0x00000001a6007824 */ /* 0x000fe400078e0a07 */
[----:B------:R-:W-:Y:S02]  /*8480*/  IMAD.SHL.U32 R4, R29, 0x40, RZ ;  /* 0x000000401d047824 */ /* 0x000fe400078e00ff */
[----:B------:R-:W-:Y:S01]  /*8490*/  IMAD.U32 R6, RZ, RZ, UR4 ;  /* 0x00000004ff067e24 */ /* 0x000fe2000f8e00ff */
[----:B------:R-:W-:Y:S01]  /*84a0*/  SHF.R.S32.HI R11, RZ, 0x1f, R0 ;  /* 0x0000001fff0b7819 */ /* 0x000fe20000011400 */
[----:B------:R-:W-:Y:S01]  /*84b0*/  IMAD.U32 R7, RZ, RZ, UR5 ;  /* 0x00000005ff077e24 */ /* 0x000fe2000f8e00ff */
[----:B------:R-:W-:Y:S01]  /*84c0*/  LOP3.LUT R4, R4, 0x1c0, RZ, 0xc0, !PT ;  /* 0x000001c004047812 */ /* 0x000fe200078ec0ff */
[----:B------:R-:W-:Y:S01]  /*84d0*/  IMAD.SHL.U32 R8, R26, 0x8, RZ ;  /* 0x000000081a087824 */ /* 0x000fe200078e00ff */
[----:B------:R-:W-:Y:S01]  /*84e0*/  LEA.HI R30, R11, R0, RZ, 0x3 ;  /* 0x000000000b1e7211 */ /* 0x000fe200078f18ff */
[----:B------:R-:W-:Y:S01]  /*84f0*/  IMAD.IADD R3, R3, 0x1, R10 ;  /* 0x0000000103037824 */ /* 0x000fe200078e020a */
[----:B------:R1:W-:Y:S01]  /*8500*/  STL.64 [R1+0x8], R6 ;  /* 0x0000080601007387 */ /* 0x0003e20000100a00 */
[----:B------:R-:W-:-:S02]  /*8510*/  SHF.R.U32.HI R9, RZ, 0x3, R4 ;  /* 0x00000003ff097819 */ /* 0x000fc40000011604 */
[----:B------:R-:W-:Y:S02]  /*8520*/  LOP3.LUT R4, R4, 0x38, R8, 0xf8, !PT ;  /* 0x0000003804047812 */ /* 0x000fe400078ef808 */
[----:B------:R-:W-:Y:S02]  /*8530*/  LEA.HI.X R18, R2, c[0x0][0x164], R3, 0x1, P0 ;  /* 0x0000590002127a11 */ /* 0x000fe400000f0c03 */
[----:B------:R-:W-:Y:S02]  /*8540*/  ISETP.NE.AND P0, PT, R13, RZ, PT ;  /* 0x000000ff0d00720c */ /* 0x000fe40003f05270 */
[C---:B------:R-:W-:Y:S02]  /*8550*/  IADD3 R22, R8.reuse, 0x40, RZ ;  /* 0x0000004008167810 */ /* 0x040fe40007ffe0ff */
[C---:B------:R-:W-:Y:S02]  /*8560*/  IADD3 R23, R8.reuse, 0x80, RZ ;  /* 0x0000008008177810 */ /* 0x040fe40007ffe0ff */
[----:B------:R-:W-:-:S02]  /*8570*/  IADD3 R24, R8, 0xc0, RZ ;  /* 0x000000c008187810 */ /* 0x000fc40007ffe0ff */
[----:B------:R-:W-:Y:S01]  /*8580*/  LOP3.LUT R4, R4, R9, RZ, 0x3c, !PT ;  /* 0x0000000904047212 */ /* 0x000fe200078e3cff */
[----:B------:R-:W-:Y:S01]  /*8590*/  IMAD.MOV.U32 R9, RZ, RZ, 0x10 ;  /* 0x00000010ff097424 */ /* 0x000fe200078e00ff */
[----:B------:R-:W-:Y:S02]  /*85a0*/  ISETP.GE.AND P3, PT, R8, c[0x0][0x198], PT ;  /* 0x0000660008007a0c */ /* 0x000fe40003f66270 */
[----:B------:R-:W-:Y:S02]  /*85b0*/  ISETP.GE.AND P6, PT, R22, c[0x0][0x198], PT ;  /* 0x0000660016007a0c */ /* 0x000fe40003fc6270 */
[----:B------:R-:W-:Y:S02]  /*85c0*/  ISETP.GE.AND P5, PT, R23, c[0x0][0x198], PT ;  /* 0x0000660017007a0c */ /* 0x000fe40003fa6270 */
[----:B------:R-:W-:Y:S02]  /*85d0*/  ISETP.GE.AND P4, PT, R24, c[0x0][0x198], PT ;  /* 0x0000660018007a0c */ /* 0x000fe40003f86270 */
[----:B-1----:R-:W-:Y:S01]  /*85e0*/  LOP3.LUT R7, R30, 0xfffffff8, RZ, 0xc0, !PT ;  /* 0xfffffff81e077812 */ /* 0x002fe200078ec0ff */
[----:B------:R-:W-:-:S04]  /*85f0*/  IMAD.SHL.U32 R6, R12, 0x8, RZ ;  /* 0x000000080c067824 */ /* 0x000fc800078e00ff */
[----:B------:R-:W-:Y:S01]  /*8600*/  IMAD.IADD R28, R0, 0x1, -R7 ;  /* 0x00000001001c7824 */ /* 0x000fe200078e0a07 */
[----:B------:R-:W-:Y:S01]  /*8610*/  LOP3.LUT R21, R4, 0xfffffe00, R6, 0xf8, !PT ;  /* 0xfffffe0004157812 */ /* 0x000fe200078ef806 */
[----:B------:R-:W-:-:S03]  /*8620*/  IMAD.MOV.U32 R6, RZ, RZ, 0x20 ;  /* 0x00000020ff067424 */ /* 0x000fc600078e00ff */
[----:B------:R-:W-:-:S05]  /*8630*/  R2P PR, R28, 0x6 ;  /* 0x000000061c007804 */ /* 0x000fca0000000000 */
[----:B------:R-:W-:Y:S02]  /*8640*/  SEL R9, R9, 0xfffffff0, !P1 ;  /* 0xfffffff009097807 */ /* 0x000fe40004800000 */
[----:B------:R-:W-:Y:S01]  /*8650*/  SEL R6, R6, 0xffffffe0, !P2 ;  /* 0xffffffe006067807 */ /* 0x000fe20005000000 */
[----:B--2---:R-:W-:Y:S01]  /*8660*/  @!P0 IMAD.MOV.U32 R27, RZ, RZ, R40 ;  /* 0x000000ffff1b8224 */ /* 0x004fe200078e0028 */
[----:B------:R-:W-:Y:S05]  /*8670*/  BRA.DIV ~URZ, `(.L_x_1183) ;  /* 0x00012de27f007947 */ /* 0x000fea000b800000 */
[----:B------:R1:W2:Y:S02]  /*8680*/  SHFL.IDX PT, R0, R18, RZ, 0x181f ;  /* 0x00181fff12007589 */ /* 0x0002a400000e0000 */
.L_x_1313:
[----:B------:R-:W-:Y:S05]  /*8690*/  BRA.DIV ~URZ, `(.L_x_1184) ;  /* 0x00012e427f007947 */ /* 0x000fea000b800000 */
[----:B------:R3:W4:Y:S02]  /*86a0*/  SHFL.IDX PT, R2, R20, RZ, 0x181f ;  /* 0x00181fff14027589 */ /* 0x00072400000e0000 */
.L_x_1314:
[----:B------:R-:W-:Y:S01]  /*86b0*/  IMAD R19, R19, c[0x0][0x2c4], RZ ;  /* 0x0000b10013137a24 */ /* 0x000fe200078e02ff */
[----:B------:R-:W-:Y:S01]  /*86c0*/  IADD3 R17, R164, R29, RZ ;  /* 0x0000001da4117210 */ /* 0x000fe20007ffe0ff */
[----:B------:R-:W-:Y:S01]  /*86d0*/  BSSY B0, `(.L_x_1185) ;  /* 0x0000019000007945 */ /* 0x000fe20003800000 */
[----:B--2---:R-:W-:Y:S02]  /*86e0*/  MOV R3, R0 ;  /* 0x0000000000037202 */ /* 0x004fe40000000f00 */
[----:B------:R-:W-:-:S13]  /*86f0*/  ISETP.GE.AND P0, PT, R17, R19, PT ;  /* 0x000000131100720c */ /* 0x000fda0003f06270 */
[----:B------:R-:W-:Y:S05]  /*8700*/  @P0 BRA `(.L_x_1186) ;  /* 0x0000015000000947 */ /* 0x000fea0003800000 */
[----:B------:R-:W-:Y:S01]  /*8710*/  SHF.R.S32.HI R7, RZ, 0x1f, R22 ;  /* 0x0000001fff077819 */ /* 0x000fe20000011416 */
[----:B----4-:R-:W-:Y:S01]  /*8720*/  IMAD.WIDE R14, R8, 0x2, R2 ;  /* 0x00000002080e7825 */ /* 0x010fe200078e0202 */
        /* <DEDUP_REMOVED lines=11> */
[----:B------:R-:W-:Y:S01]  /*87e0*/  @!PT LDS RZ, [RZ] ;  /* 0x00000000fffff984 */ /* 0x000fe20000000800 */
[----:B------:R-:W-:Y:S01]  /*87f0*/  @!PT LDS RZ, [RZ] ;  /* 0x00000000fffff984 */ /* 0x000fe20000000800 */
[----:B------:R2:W-:Y:S01]  /*8800*/  LDGSTS.E.BYPASS.LTC128B.128 [R0+0x10080], [R14.64], !P3 ;  /* 0x100800000e007fae */ /* 0x0005e2000d901d4e */
[----:B------:R-:W-:-:S03]  /*8810*/  IMAD.WIDE R10, R4, 0x2, R2 ;  /* 0x00000002040a7825 */ /* 0x000fc600078e0202 */
[----:B------:R2:W-:Y:S01]  /*8820*/  LDGSTS.E.BYPASS.LTC128B.128 [R0+0x14080], [R12.64], !P6 ;  /* 0x140800000c007fae */ /* 0x0005e2000f101d4e */
[----:B------:R-:W-:-:S03]  /*8830*/  IMAD.WIDE R2, R16, 0x2, R2 ;  /* 0x0000000210027825 */ /* 0x000fc600078e0202 */
[----:B------:R2:W-:Y:S04]  /*8840*/  LDGSTS.E.BYPASS.LTC128B.128 [R0+0x18080], [R10.64], !P5 ;  /* 0x180800000a007fae */ /* 0x0005e8000e901d4e */
[----:B------:R2:W-:Y:S02]  /*8850*/  LDGSTS.E.BYPASS.LTC128B.128 [R0+0x1c080], [R2.64], !P4 ;  /* 0x1c08000002007fae */ /* 0x0005e4000e101d4e */
.L_x_1186:
[----:B------:R-:W-:Y:S05]  /*8860*/  BSYNC B0 ;  /* 0x0000000000007941 */ /* 0x000fea0003800000 */
.L_x_1185:
[----:B------:R-:W-:Y:S05]  /*8870*/  BRA.DIV ~URZ, `(.L_x_1187) ;  /* 0x00012ce27f007947 */ /* 0x000fea000b800000 */
[----:B------:R1:W2:Y:S04]  /*8880*/  SHFL.IDX PT, R4, R18, 0x1, 0x181f ;  /* 0x00381f0012047f89 */ /* 0x0002a800000e0000 */
[----:B--2-4-:R1:W2:Y:S02]  /*8890*/  SHFL.IDX PT, R2, R20, 0x1, 0x181f ;  /* 0x00381f0014027f89 */ /* 0x0142a400000e0000 */
.L_x_1315:
[----:B------:R-:W-:Y:S01]  /*88a0*/  IADD3 R0, R17, 0x20, RZ ;  /* 0x0000002011007810 */ /* 0x000fe20007ffe0ff */
[----:B------:R-:W-:Y:S01]  /*88b0*/  BSSY B0, `(.L_x_1188) ;  /* 0x0000019000007945 */ /* 0x000fe20003800000 */
[----:B------:R-:W-:-:S02]  /*88c0*/  IMAD.MOV.U32 R3, RZ, RZ, R4 ;  /* 0x000000ffff037224 */ /* 0x000fc400078e0004 */
[----:B------:R-:W-:-:S13]  /*88d0*/  ISETP.GE.AND P0, PT, R0, R19, PT ;  /* 0x000000130000720c */ /* 0x000fda0003f06270 */
[----:B------:R-:W-:Y:S05]  /*88e0*/  @P0 BRA `(.L_x_1189) ;  /* 0x0000015000000947 */ /* 0x000fea0003800000 */
[----:B------:R-:W-:Y:S01]  /*88f0*/  SHF.R.S32.HI R7, RZ, 0x1f, R22 ;  /* 0x0000001fff077819 */ /* 0x000fe20000011416 */
[----:B--2---:R-:W-:Y:S01]  /*8900*/  IMAD.WIDE R14, R8, 0x2, R2 ;  /* 0x00000002080e7825 */ /* 0x004fe200078e0202 */
        /* <DEDUP_REMOVED lines=19> */
.L_x_1189:
[----:B------:R-:W-:Y:S05]  /*8a40*/  BSYNC B0 ;  /* 0x0000000000007941 */ /* 0x000fea0003800000 */
.L_x_1188:
[----:B------:R-:W-:Y:S05]  /*8a50*/  BRA.DIV ~URZ, `(.L_x_1190) ;  /* 0x00012bf27f007947 */ /* 0x000fea000b800000 */
[----:B------:R4:W1:Y:S02]  /*8a60*/  SHFL.IDX PT, R4, R18, 0x2, 0x181f ;  /* 0x00581f0012047f89 */ /* 0x00086400000e0000 */
.L_x_1316:
[----:B------:R-:W-:Y:S05]  /*8a70*/  BRA.DIV ~URZ, `(.L_x_1191) ;  /* 0x00012c527f007947 */ /* 0x000fea000b800000 */
[----:B--2---:R2:W3:Y:S02]  /*8a80*/  SHFL.IDX PT, R2, R20, 0x2, 0x181f ;  /* 0x00581f0014027f89 */ /* 0x0044e400000e0000 */
.L_x_1317:
[----:B------:R-:W-:Y:S01]  /*8a90*/  IADD3 R0, R17, 0x40, RZ ;  /* 0x0000004011007810 */ /* 0x000fe20007ffe0ff */
[----:B------:R-:W-:Y:S01]  /*8aa0*/  BSSY B0, `(.L_x_1192) ;  /* 0x0000019000007945 */ /* 0x000fe20003800000 */
[----:B-1----:R-:W-:Y:S02]  /*8ab0*/  IMAD.MOV.U32 R3, RZ, RZ, R4 ;  /* 0x000000ffff037224 */ /* 0x002fe400078e0004 */
[----:B------:R-:W-:-:S13]  /*8ac0*/  ISETP.GE.AND P0, PT, R0, R19, PT ;  /* 0x000000130000720c */ /* 0x000fda0003f06270 */
[----:B------:R-:W-:Y:S05]  /*8ad0*/  @P0 BRA `(.L_x_1193) ;  /* 0x0000015000000947 */ /* 0x000fea0003800000 */
[----:B------:R-:W-:Y:S01]  /*8ae0*/  SHF.R.S32.HI R7, RZ, 0x1f, R22 ;  /* 0x0000001fff077819 */ /* 0x000fe20000011416 */
[----:B---3--:R-:W-:Y:S01]  /*8af0*/  IMAD.WIDE R14, R8, 0x2, R2 ;  /* 0x00000002080e7825 */ /* 0x008fe200078e0202 */
        /* <DEDUP_REMOVED lines=19> */
.L_x_1193:
[----:B------:R-:W-:Y:S05]  /*8c30*/  BSYNC B0 ;  /* 0x0000000000007941 */ /* 0x000fea0003800000 */
.L_x_1192:
[----:B------:R-:W-:Y:S05]  /*8c40*/  BRA.DIV ~URZ, `(.L_x_1194) ;  /* 0x00012b027f007947 */ /* 0x000fea000b800000 */
[----:B-1----:R1:W2:Y:S04]  /*8c50*/  SHFL.IDX PT, R11, R18, 0x3, 0x181f ;  /* 0x00781f00120b7f89 */ /* 0x0022a800000e0000 */
[----:B------:R1:W4:Y:S02]  /*8c60*/  SHFL.IDX PT, R10, R20, 0x3, 0x181f ;  /* 0x00781f00140a7f89 */ /* 0x00032400000e0000 */
.L_x_1318:
[----:B----4-:R-:W4:Y:S04]  /*8c70*/  LDL R128, [R1] ;  /* 0x0000000001807983 */ /* 0x010f280000100800 */
[----:B------:R1:W5:Y:S04]  /*8c80*/  LDL R25, [R1+0x64] ;  /* 0x0000640001197983 */ /* 0x0003680000100800 */
[----:B------:R1:W5:Y:S01]  /*8c90*/  LDL R238, [R1+0x48] ;  /* 0x0000480001ee7983 */ /* 0x0003620000100800 */
[----:B------:R-:W-:Y:S01]  /*8ca0*/  IADD3 R0, R17, 0x60, RZ ;  /* 0x0000006011007810 */ /* 0x000fe20007ffe0ff */
[----:B------:R-:W-:Y:S01]  /*8cb0*/  ULDC.64 UR4, c[0x0][0x40] ;  /* 0x0000100000047ab9 */ /* 0x000fe20000000a00 */
[----:B---3--:R-:W-:Y:S01]  /*8cc0*/  IADD3 R2, P1, R1, c[0x0][0x20], RZ ;  /* 0x0000080001027a10 */ /* 0x008fe20007f3e0ff */
[----:B------:R-:W-:Y:S01]  /*8cd0*/  UIADD3 UR4, UP0, UR4, 0x160, URZ ;  /* 0x0000016004047890 */ /* 0x000fe2000ff1e03f */
[----:B------:R-:W-:Y:S01]  /*8ce0*/  ISETP.GE.AND P0, PT, R0, R19, PT ;  /* 0x000000130000720c */ /* 0x000fe20003f06270 */
[----:B-12---:R-:W1:Y:S01]  /*8cf0*/  S2R R20, SR_CTAID.Y ;  /* 0x0000000000147919 */ /* 0x006e620000002600 */
[----:B------:R-:W-:Y:S01]  /*8d00*/  SHF.R.S32.HI R15, RZ, 0x4, R31 ;  /* 0x00000004ff0f7819 */ /* 0x000fe2000001141f */
[----:B------:R-:W-:Y:S01]  /*8d10*/  IMAD.X R3, RZ, RZ, c[0x0][0x24], P1 ;  /* 0x00000900ff037624 */ /* 0x000fe200008e06ff */
[----:B------:R-:W-:Y:S01]  /*8d20*/  UIADD3.X UR5, URZ, UR5, URZ, UP0, !UPT ;  /* 0x000000053f057290 */ /* 0x000fe200087fe43f */
[----:B------:R-:W-:Y:S01]  /*8d30*/  IADD3 R16, P2, R2, 0x48, RZ ;  /* 0x0000004802107810 */ /* 0x000fe20007f5e0ff */
[----:B------:R-:W-:Y:S01]  /*8d40*/  IMAD.WIDE.U32 R240, R27, c[0x0][0x2b0], RZ ;  /* 0x0000ac001bf07a25 */ /* 0x000fe200078e00ff */
[----:B------:R-:W-:Y:S01]  /*8d50*/  LOP3.LUT R212, R212, 0xfffffeff, RZ, 0xc0, !PT ;  /* 0xfffffeffd4d47812 */ /* 0x000fe200078ec0ff */
[----:B------:R-:W-:Y:S02]  /*8d60*/  STL.64 [R1+0x20], R2 ;  /* 0x0000200201007387 */ /* 0x000fe40000100a00 */
[----:B------:R-:W-:-:S03]  /*8d70*/  IMAD.X R17, RZ, RZ, R3, P2 ;  /* 0x000000ffff117224 */ /* 0x000fc600010e0603 */
[----:B------:R-:W-:Y:S01]  /*8d80*/  @!P0 IMAD.SHL.U32 R18, R21, 0x2, RZ ;  /* 0x0000000215128824 */ /* 0x000fe200078e00ff */
[----:B------:R-:W-:Y:S01]  /*8d90*/  @!P0 SHF.R.S32.HI R0, RZ, 0x1f, R24 ;  /* 0x0000001fff008819 */ /* 0x000fe20000011418 */
[----:B------:R-:W-:Y:S01]  /*8da0*/  @!P0 IMAD.WIDE R12, R8, 0x2, R10 ;  /* 0x00000002080c8825 */ /* 0x000fe200078e020a */
[----:B------:R-:W-:Y:S01]  /*8db0*/  @!P0 SHF.R.S32.HI R4, RZ, 0x1f, R23 ;  /* 0x0000001fff048819 */ /* 0x000fe20000011417 */
[----:B------:R-:W-:Y:S01]  /*8dc0*/  STL.64 [R1+0x30], R16 ;  /* 0x0000301001007387 */ /* 0x000fe20000100a00 */
[----:B------:R-:W-:Y:S02]  /*8dd0*/  @!P0 LEA.HI R8, R0, R24, RZ, 0x3 ;  /* 0x0000001800088211 */ /* 0x000fe400078f18ff */
[----:B------:R-:W-:Y:S01]  /*8de0*/  @!P0 SHF.R.S32.HI R7, RZ, 0x1f, R22 ;  /* 0x0000001fff078819 */ /* 0x000fe20000011416 */
[----:B------:R-:W-:Y:S01]  /*8df0*/  @!PT LDS RZ, [RZ] ;  /* 0x00000000fffff984 */ /* 0x000fe20000000800 */
[----:B------:R-:W-:Y:S01]  /*8e00*/  @!PT LDS RZ, [RZ] ;  /* 0x00000000fffff984 */ /* 0x000fe20000000800 */
[----:B------:R-:W-:Y:S01]  /*8e10*/  @!PT LDS RZ, [RZ] ;  /* 0x00000000fffff984 */ /* 0x000fe20000000800 */
[----:B------:R2:W-:Y:S01]  /*8e20*/  @!P0 LDGSTS.E.BYPASS.LTC128B.128 [R18+0x13080], [R12.64], !P3 ;  /* 0x130800000c128fae */ /* 0x0005e2000d901d4e */
[----:B------:R-:W-:Y:S02]  /*8e30*/  IADD3 R14, P3, R2, 0x10, RZ ;  /* 0x00000010020e7810 */ /* 0x000fe40007f7e0ff */
[----:B------:R-:W-:-:S02]  /*8e40*/  @!P0 LEA.HI R19, R4, R23, RZ, 0x3 ;  /* 0x0000001704138211 */ /* 0x000fc400078f18ff */
[----:B------:R-:W-:Y:S02]  /*8e50*/  @!P0 LEA.HI R7, R7, R22, RZ, 0x3 ;  /* 0x0000001607078211 */ /* 0x000fe400078f18ff */
[----:B------:R-:W-:Y:S02]  /*8e60*/  @!P0 LOP3.LUT R8, R8, 0xfffffff8, RZ, 0xc0, !PT ;  /* 0xfffffff808088812 */ /* 0x000fe400078ec0ff */
[----:B------:R-:W-:Y:S02]  /*8e70*/  @!P0 LOP3.LUT R4, R7, 0xfffffff8, RZ, 0xc0, !PT ;  /* 0xfffffff807048812 */ /* 0x000fe400078ec0ff */
[----:B-1----:R-:W-:Y:S02]  /*8e80*/  SHF.R.S32.HI R33, RZ, 0x1f, R20 ;  /* 0x0000001fff217819 */ /* 0x002fe40000011414 */
[----:B------:R-:W1:Y:S01]  /*8e90*/  S2R R20, SR_CTAID.Y ;  /* 0x0000000000147919 */ /* 0x000e620000002600 */
[----:B--2---:R-:W-:Y:S02]  /*8ea0*/  LEA.HI R13, R31, R15, RZ, 0x1 ;  /* 0x0000000f1f0d7211 */ /* 0x004fe400078f08ff */
[----:B------:R-:W-:-:S02]  /*8eb0*/  IADD3 R12, P1, R2, 0x4, RZ ;  /* 0x00000004020c7810 */ /* 0x000fc40007f3e0ff */
[----:B------:R-:W-:-:S03]  /*8ec0*/  LOP3.LUT R0, R13, 0xfffffffe, RZ, 0xc0, !PT ;  /* 0xfffffffe0d007812 */ /* 0x000fc600078ec0ff */
[--C-:B------:R-:W-:Y:S02]  /*8ed0*/  IMAD.X R13, RZ, RZ, R3.reuse, P1 ;  /* 0x000000ffff0d7224 */ /* 0x100fe400008e0603 */
[----:B------:R-:W-:Y:S02]  /*8ee0*/  IMAD.IADD R23, R15, 0x1, -R0 ;  /* 0x000000010f177824 */ /* 0x000fe400078e0a00 */
[----:B------:R-:W-:Y:S01]  /*8ef0*/  IMAD.X R15, RZ, RZ, R3, P3 ;  /* 0x000000ffff0f7224 */ /* 0x000fe200018e0603 */
[----:B------:R2:W-:Y:S01]  /*8f00*/  STL.64 [R1+0x38], R12 ;  /* 0x0000380c01007387 */ /* 0x0005e20000100a00 */
[----:B------:R-:W-:Y:S02]  /*8f10*/  IMAD.SHL.U32 R0, R28, 0x40, RZ ;  /* 0x000000401c007824 */ /* 0x000fe400078e00ff */
[----:B------:R-:W-:Y:S01]  /*8f20*/  IMAD.SHL.U32 R7, R23, 0x8, RZ ;  /* 0x0000000817077824 */ /* 0x000fe200078e00ff */
[----:B------:R3:W-:Y:S02]  /*8f30*/  STL.64 [R1+0x28], R14 ;  /* 0x0000280e01007387 */ /* 0x0007e40000100a00 */
[----:B------:R-:W-:-:S04]  /*8f40*/  LOP3.LUT R0, R0, 0x1c0, RZ, 0xc0, !PT ;  /* 0x000001c000007812 */ /* 0x000fc800078ec0ff */
[----:B------:R-:W-:Y:S02]  /*8f50*/  LOP3.LUT R7, R0, 0x8, R7, 0xf8, !PT ;  /* 0x0000000800077812 */ /* 0x000fe400078ef807 */
[----:B------:R-:W-:-:S04]  /*8f60*/  SHF.R.U32.HI R0, RZ, 0x3, R0 ;  /* 0x00000003ff007819 */ /* 0x000fc80000011600 */
[----:B------:R-:W-:Y:S01]  /*8f70*/  LOP3.LUT R22, R7, R0, RZ, 0x3c, !PT ;  /* 0x0000000007167212 */ /* 0x000fe200078e3cff */
[----:B------:R-:W-:Y:S01]  /*8f80*/  IMAD.SHL.U32 R7, R30, 0x40, RZ ;  /* 0x000000401e077824 */ /* 0x000fe200078e00ff */
[----:B------:R-:W-:Y:S01]  /*8f90*/  SHF.R.S32.HI R0, RZ, 0x1f, R27 ;  /* 0x0000001fff007819 */ /* 0x000fe2000001141b */
[----:B-1----:R-:W-:-:S03]  /*8fa0*/  IMAD.WIDE.U32 R30, R20, c[0x0][0x210], RZ ;  /* 0x00008400141e7a25 */ /* 0x002fc600078e00ff */
[----:B------:R-:W-:Y:S01]  /*8fb0*/  LOP3.LUT R21, R7, 0xfffffe00, RZ, 0xc0, !PT ;  /* 0xfffffe0007157812 */ /* 0x000fe200078ec0ff */
[----:B------:R-:W-:Y:S01]  /*8fc0*/  IMAD R0, R0, c[0x0][0x2b0], RZ ;  /* 0x0000ac0000007a24 */ /* 0x000fe200078e02ff */
[----:B--2---:R-:W-:Y:S01]  /*8fd0*/  IADD3 R12, P1, R2, 0x8, RZ ;  /* 0x00000008020c7810 */ /* 0x004fe20007f3e0ff */
[----:B---3--:R-:W-:Y:S02]  /*8fe0*/  IMAD.U32 R14, RZ, RZ, UR4 ;  /* 0x00000004ff0e7e24 */ /* 0x008fe4000f8e00ff */
[----:B------:R-:W-:Y:S02]  /*8ff0*/  IMAD.U32 R15, RZ, RZ, UR5 ;  /* 0x00000005ff0f7e24 */ /* 0x000fe4000f8e00ff */
[----:B------:R-:W-:-:S03]  /*9000*/  IMAD.X R13, RZ, RZ, R3, P1 ;  /* 0x000000ffff0d7224 */ /* 0x000fc600008e0603 */
[----:B------:R1:W-:Y:S04]  /*9010*/  STL.64 [R1+0x18], R14 ;  /* 0x0000180e01007387 */ /* 0x0003e80000100a00 */
[----:B------:R2:W-:Y:S01]  /*9020*/  STL.64 [R1+0x40], R12 ;  /* 0x0000400c01007387 */ /* 0x0005e20000100a00 */
[----:B-1----:R-:W-:Y:S01]  /*9030*/  @!P0 IMAD.WIDE R14, R4, 0x2, R10 ;  /* 0x00000002040e8825 */ /* 0x002fe200078e020a */
[----:B--2---:R-:W-:-:S04]  /*9040*/  @!P0 LOP3.LUT R12, R19, 0xfffffff8, RZ, 0xc0, !PT ;  /* 0xfffffff8130c8812 */ /* 0x004fc800078ec0ff */
[----:B------:R1:W-:Y:S01]  /*9050*/  @!P0 LDGSTS.E.BYPASS.LTC128B.128 [R18+0x17080], [R14.64], !P6 ;  /* 0x170800000e128fae */ /* 0x0003e2000f101d4e */
[----:B------:R-:W-:-:S04]  /*9060*/  @!P0 IMAD.WIDE R12, R12, 0x2, R10 ;  /* 0x000000020c0c8825 */ /* 0x000fc800078e020a */
[----:B------:R-:W-:Y:S01]  /*9070*/  @!P0 IMAD.WIDE R10, R8, 0x2, R10 ;  /* 0x00000002080a8825 */ /* 0x000fe200078e020a */
[----:B------:R2:W-:Y:S03]  /*9080*/  @!P0 LDGSTS.E.BYPASS.LTC128B.128 [R18+0x1b080], [R12.64], !P5 ;  /* 0x1b0800000c128fae */ /* 0x0005e6000e901d4e */
[----:B------:R-:W-:Y:S01]  /*9090*/  IMAD R8, R33, c[0x0][0x210], RZ ;  /* 0x0000840021087a24 */ /* 0x000fe200078e02ff */
[----:B------:R3:W-:Y:S01]  /*90a0*/  @!P0 LDGSTS.E.BYPASS.LTC128B.128 [R18+0x1f080], [R10.64], !P4 ;  /* 0x1f0800000a128fae */ /* 0x0007e2000e101d4e */
[----:B------:R-:W-:Y:S02]  /*90b0*/  LOP3.LUT P0, RZ, R26, 0x4, RZ, 0xc0, !PT ;  /* 0x000000041aff7812 */ /* 0x000fe4000780c0ff */
[----:B------:R-:W-:Y:S01]  /*90c0*/  IMAD R8, R20, c[0x0][0x214], R8 ;  /* 0x0000850014087a24 */ /* 0x000fe200078e0208 */
[----:B------:R-:W0:Y:S01]  /*90d0*/  LDGDEPBAR ;  /* 0x00000000000079af */ /* 0x000e220000000000 */
[----:B------:R-:W-:Y:S02]  /*90e0*/  WARPSYNC 0xffffffff ;  /* 0xffffffff00007948 */ /* 0x000fe40003800000 */
[----:B------:R-:W-:-:S02]  /*90f0*/  IMAD.IADD R246, R31, 0x1, R8 ;  /* 0x000000011ff67824 */ /* 0x000fc400078e0208 */
[----:B--2---:R-:W-:Y:S02]  /*9100*/  IMAD.MOV.U32 R13, RZ, RZ, 0x20 ;  /* 0x00000020ff0d7424 */ /* 0x004fe400078e00ff */
[----:B------:R-:W-:Y:S02]  /*9110*/  IMAD.SHL.U32 R12, R26, 0x40, RZ ;  /* 0x000000401a0c7824 */ /* 0x000fe400078e00ff */
[----:B---3--:R-:W-:Y:S01]  /*9120*/  IMAD R11, R27, c[0x0][0x2b4], R0 ;  /* 0x0000ad001b0b7a24 */ /* 0x008fe200078e0200 */
[----:B------:R-:W-:Y:S01]  /*9130*/  SEL R7, R13, 0xffffffe0, !P0 ;  /* 0xffffffe00d077807 */ /* 0x000fe20004000000 */
[----:B------:R-:W-:Y:S02]  /*9140*/  IMAD R10, R33, c[0x0][0x1e8], RZ ;  /* 0x00007a00210a7a24 */ /* 0x000fe400078e02ff */
[----:B-1----:R-:W-:-:S04]  /*9150*/  IMAD.WIDE.U32 R18, R20, c[0x0][0x1e8], RZ ;  /* 0x00007a0014127a25 */ /* 0x002fc800078e00ff */
[----:B------:R-:W-:Y:S01]  /*9160*/  IMAD R10, R20, c[0x0][0x1ec], R10 ;  /* 0x00007b00140a7a24 */ /* 0x000fe200078e020a */
[----:B------:R-:W-:Y:S01]  /*9170*/  LOP3.LUT R20, R12, 0x1c0, RZ, 0xc0, !PT ;  /* 0x000001c00c147812 */ /* 0x000fe200078ec0ff */
[----:B------:R-:W-:Y:S02]  /*9180*/  IMAD.IADD R244, R241, 0x1, R11 ;  /* 0x00000001f1f47824 */ /* 0x000fe400078e020b */
[----:B------:R-:W-:Y:S01]  /*9190*/  IMAD.IADD R245, R19, 0x1, R10 ;  /* 0x0000000113f57824 */ /* 0x000fe200078e020a */
[----:B----4-:R-:W-:-:S04]  /*91a0*/  SHF.R.S32.HI R14, RZ, 0x1f, R128 ;  /* 0x0000001fff0e7819 */ /* 0x010fc80000011480 */
[----:B------:R-:W-:-:S04]  /*91b0*/  LEA.HI R4, R14, R128, RZ, 0x3 ;  /* 0x000000800e047211 */ /* 0x000fc800078f18ff */
[----:B------:R-:W-:-:S05]  /*91c0*/  LOP3.LUT R0, R4, 0xfffffff8, RZ, 0xc0, !PT ;  /* 0xfffffff804007812 */ /* 0x000fca00078ec0ff */
[----:B------:R-:W-:-:S04]  /*91d0*/  IMAD.IADD R0, R128, 0x1, -R0 ;  /* 0x0000000180007824 */ /* 0x000fc800078e0a00 */
[----:B------:R-:W-:-:S05]  /*91e0*/  IMAD.SHL.U32 R223, R0, 0x8, RZ ;  /* 0x0000000800df7824 */ /* 0x000fca00078e00ff */
[C---:B------:R-:W-:Y:S02]  /*91f0*/  ISETP.GE.AND P5, PT, R223.reuse, c[0x0][0x1d4], PT ;  /* 0x00007500df007a0c */ /* 0x040fe40003fa6270 */
[C---:B------:R-:W-:Y:S02]  /*9200*/  IADD3 R17, R223.reuse, 0x40, RZ ;  /* 0x00000040df117810 */ /* 0x040fe40007ffe0ff */
[----:B------:R-:W-:Y:S02]  /*9210*/  IADD3 R16, R223, 0x80, RZ ;  /* 0x00000080df107810 */ /* 0x000fe40007ffe0ff */
[----:B------:R-:W-:Y:S02]  /*9220*/  ISETP.GE.AND P6, PT, R17, c[0x0][0x1d4], PT ;  /* 0x0000750011007a0c */ /* 0x000fe40003fc6270 */
[----:B------:R-:W-:Y:S02]  /*9230*/  ISETP.GE.AND P2, PT, R16, c[0x0][0x1d4], PT ;  /* 0x0000750010007a0c */ /* 0x000fe40003f46270 */
[----:B------:R-:W-:-:S03]  /*9240*/  IADD3 R15, R223, 0xc0, RZ ;  /* 0x000000c0df0f7810 */ /* 0x000fc60007ffe0ff */
[----:B------:R-:W-:Y:S02]  /*9250*/  @P5 LOP3.LUT R212, R212, 0x100, RZ, 0xfc, !PT ;  /* 0x00000100d4d45812 */ /* 0x000fe400078efcff */
[----:B------:R-:W-:Y:S02]  /*9260*/  ISETP.GE.AND P3, PT, R15, c[0x0][0x1d4], PT ;  /* 0x000075000f007a0c */ /* 0x000fe40003f66270 */
[----:B------:R-:W-:-:S04]  /*9270*/  LOP3.LUT R212, R212, 0xffffff7f, RZ, 0xc0, !PT ;  /* 0xffffff7fd4d47812 */ /* 0x000fc800078ec0ff */
[----:B------:R-:W-:-:S04]  /*9280*/  @P6 LOP3.LUT R212, R212, 0x80, RZ, 0xfc, !PT ;  /* 0x00000080d4d46812 */ /* 0x000fc800078efcff */
[----:B------:R-:W-:-:S04]  /*9290*/  LOP3.LUT R212, R212, 0xffffffbf, RZ, 0xc0, !PT ;  /* 0xffffffbfd4d47812 */ /* 0x000fc800078ec0ff */
[----:B------:R-:W-:-:S04]  /*92a0*/  @P2 LOP3.LUT R212, R212, 0x40, RZ, 0xfc, !PT ;  /* 0x00000040d4d42812 */ /* 0x000fc800078efcff */
[----:B------:R-:W-:-:S04]  /*92b0*/  LOP3.LUT R212, R212, 0xfffffbff, RZ, 0xc0, !PT ;  /* 0xfffffbffd4d47812 */ /* 0x000fc800078ec0ff */
[----:B------:R-:W-:Y:S02]  /*92c0*/  @P3 LOP3.LUT R212, R212, 0x400, RZ, 0xfc, !PT ;  /* 0x00000400d4d43812 */ /* 0x000fe400078efcff */
[----:B------:R-:W-:Y:S01]  /*92d0*/  SHF.R.S32.HI R237, RZ, 0x3, R4 ;  /* 0x00000003ffed7819 */ /* 0x000fe20000011404 */
[----:B------:R-:W-:Y:S01]  /*92e0*/  IMAD.MOV.U32 R103, RZ, RZ, 0x30 ;  /* 0x00000030ff677424 */ /* 0x000fe200078e00ff */
[----:B------:R-:W-:Y:S01]  /*92f0*/  BAR.SYNC.DEFER_BLOCKING 0x0 ;  /* 0x0000000000007b1d */ /* 0x000fe20000010000 */
[----:B------:R-:W-:Y:S02]  /*9300*/  IMAD.MOV.U32 R3, RZ, RZ, c[0x0][0x2b8] ;  /* 0x0000ae00ff037624 */ /* 0x000fe400078e00ff */
[----:B------:R-:W-:Y:S02]  /*9310*/  IMAD R144, R222, R103, -0x30 ;  /* 0xffffffd0de907424 */ /* 0x000fe400078e0267 */
[----:B------:R-:W-:Y:S01]  /*9320*/  IMAD R235, R0, 0x20, R237 ;  /* 0x0000002000eb7824 */ /* 0x000fe200078e02ed */
[----:B------:R-:W-:Y:S01]  /*9330*/  ISETP.NE.AND P1, PT, R3, 0x1, PT ;  /* 0x000000010300780c */ /* 0x000fe20003f25270 */
[----:B------:R-:W-:Y:S02]  /*9340*/  IMAD.MOV.U32 R224, RZ, RZ, RZ ;  /* 0x000000ffffe07224 */ /* 0x000fe400078e00ff */
[----:B------:R-:W-:-:S05]  /*9350*/  IMAD.IADD R3, R235, 0x1, R144 ;  /* 0x00000001eb037824 */ /* 0x000fca00078e0290 */
[----:B-----5:R-:W-:Y:S01]  /*9360*/  ISETP.GE.AND P0, PT, R3, R25, PT ;  /* 0x000000190300720c */ /* 0x020fe20003f06270 */
[----:B------:R-:W-:-:S03]  /*9370*/  IMAD.IADD R3, R238, 0x1, R3 ;  /* 0x00000001ee037824 */ /* 0x000fc600078e0203 */
[----:B------:R-:W-:Y:S01]  /*9380*/  ISETP.GT.OR P0, PT, R235, 0x2f, P0 ;  /* 0x0000002feb00780c */ /* 0x000fe20000704670 */
[----:B------:R-:W-:-:S04]  /*9390*/  @P1 IMAD.HI.U32 R4, R3, c[0x0][0x2bc], RZ ;  /* 0x0000af0003041a27 */ /* 0x000fc800078e00ff */
[----:B------:R-:W-:Y:S01]  /*93a0*/  IMAD.MOV.U32 R0, RZ, RZ, R3 ;  /* 0x000000ffff007224 */ /* 0x000fe200078e0003 */
[----:B------:R-:W-:-:S07]  /*93b0*/  @P1 SHF.R.U32.HI R0, RZ, c[0x0][0x2c0], R4 ;  /* 0x0000b000ff001a19 */ /* 0x000fce0000011604 */
[----:B------:R-:W-:-:S04]  /*93c0*/  @!P0 IADD3 R4, P1, R0, R240, RZ ;  /* 0x000000f000048210 */ /* 0x000fc80007f3e0ff */
[----:B------:R-:W-:Y:S02]  /*93d0*/  @!P0 LEA.HI.X.SX32 R8, R0, R244, 0x1, P1 ;  /* 0x000000f400088211 */ /* 0x000fe400008f0eff */
[----:B------:R-:W-:-:S04]  /*93e0*/  @!P0 LEA R10, P1, R4, c[0x0][0x2a0], 0x2 ;  /* 0x0000a800040a8a11 */ /* 0x000fc800078210ff */
[----:B------:R-:W-:-:S05]  /*93f0*/  @!P0 LEA.HI.X R11, R4, c[0x0][0x2a4], R8, 0x2, P1 ;  /* 0x0000a900040b8a11 */ /* 0x000fca00008f1408 */
[----:B------:R1:W2:Y:S01]  /*9400*/  @!P0 LDG.E R224, [R10.64] ;  /* 0x0000000e0ae08981 */ /* 0x0002a2000c1e1900 */
[----:B------:R-:W-:Y:S01]  /*9410*/  IMAD.MOV R0, RZ, RZ, -R0 ;  /* 0x000000ffff007224 */ /* 0x000fe200078e0a00 */
[----:B------:R-:W-:Y:S01]  /*9420*/  LEA.HI R14, R14, R128, RZ, 0x6 ;  /* 0x000000800e0e7211 */ /* 0x000fe200078f30ff */
[----:B------:R-:W-:Y:S01]  /*9430*/  IMAD.SHL.U32 R4, R237, 0x40, RZ ;  /* 0x00000040ed047824 */ /* 0x000fe200078e00ff */
[----:B------:R-:W-:Y:S01]  /*9440*/  LOP3.LUT R212, R212, 0xfffffdff, RZ, 0xc0, !PT ;  /* 0xfffffdffd4d47812 */ /* 0x000fe200078ec0ff */
[----:B------:R-:W-:Y:S01]  /*9450*/  IMAD R225, R0, c[0x0][0x2b8], R3 ;  /* 0x0000ae0000e17a24 */ /* 0x000fe200078e0203 */
[----:B------:R-:W-:Y:S01]  /*9460*/  BSSY B2, `(.L_x_1195) ;  /* 0x000004f000027945 */ /* 0x000fe20003800000 */
[----:B------:R-:W-:Y:S01]  /*9470*/  IMAD R103, R222, -0x30, R103 ;  /* 0xffffffd0de677824 */ /* 0x000fe200078e0267 */
[----:B------:R-:W-:Y:S02]  /*9480*/  IADD3 R101, R2, 0x18, RZ ;  /* 0x0000001802657810 */ /* 0x000fe40007ffe0ff */
[----:B------:R-:W-:Y:S01]  /*9490*/  SHF.R.S32.HI R141, RZ, 0x1f, R225 ;  /* 0x0000001fff8d7819 */ /* 0x000fe200000114e1 */
[----:B------:R-:W-:Y:S01]  /*94a0*/  IMAD.IADD R142, R25, 0x1, R103 ;  /* 0x00000001198e7824 */ /* 0x000fe200078e0267 */
[----:B------:R-:W-:-:S03]  /*94b0*/  MOV R146, 0x9950 ;  /* 0x0000995000927802 */ /* 0x000fc60000000f00 */
[----:B------:R-:W-:-:S04]  /*94c0*/  IMAD R0, R141, c[0x0][0x1e0], RZ ;  /* 0x000078008d007a24 */ /* 0x000fc800078e02ff */
[C---:B------:R-:W-:Y:S02]  /*94d0*/  IMAD R0, R225.reuse, c[0x0][0x1e4], R0 ;  /* 0x00007900e1007a24 */ /* 0x040fe400078e0200 */
[----:B-1----:R-:W-:-:S04]  /*94e0*/  IMAD.WIDE.U32 R10, R225, c[0x0][0x1e0], RZ ;  /* 0x00007800e10a7a25 */ /* 0x002fc800078e00ff */
        /* <DEDUP_REMOVED lines=9> */
[----:B------:R-:W-:Y:S01]  /*9580*/  SHFL.IDX PT, R10, R12, RZ, 0x181f ;  /* 0x00181fff0c0a7589 */ /* 0x000fe200000e0000 */
[----:B------:R-:W-:Y:S02]  /*9590*/  LOP3.LUT R0, R4, 0x1c0, RZ, 0xc0, !PT ;  /* 0x000001c004007812 */ /* 0x000fe400078ec0ff */
[----:B------:R-:W-:Y:S01]  /*95a0*/  IMNMX R4, R142, 0x30, PT ;  /* 0x000000308e047817 */ /* 0x000fe20003800200 */
[----:B------:R-:W1:Y:S01]  /*95b0*/  SHFL.IDX PT, R11, R3, RZ, 0x181f ;  /* 0x00181fff030b7589 */ /* 0x000e6200000e0000 */
[----:B------:R-:W-:Y:S02]  /*95c0*/  LOP3.LUT R13, R0, 0x38, R223, 0xf8, !PT ;  /* 0x00000038000d7812 */ /* 0x000fe400078ef8df */
[----:B------:R-:W-:Y:S01]  /*95d0*/  SHF.R.U32.HI R8, RZ, 0x3, R0 ;  /* 0x00000003ff087819 */ /* 0x000fe20000011600 */
[----:B------:R-:W-:Y:S01]  /*95e0*/  IMAD.IADD R0, R4, 0x1, -R237 ;  /* 0x0000000104007824 */ /* 0x000fe200078e0aed */
[----:B------:R-:W-:Y:S01]  /*95f0*/  SHFL.IDX PT, R12, R12, 0x1, 0x181f ;  /* 0x00381f000c0c7f89 */ /* 0x000fe200000e0000 */
[----:B------:R-:W-:Y:S01]  /*9600*/  IMAD.SHL.U32 R4, R14, 0x8, RZ ;  /* 0x000000080e047824 */ /* 0x000fe200078e00ff */
[----:B------:R-:W-:-:S02]  /*9610*/  LOP3.LUT R8, R13, R8, RZ, 0x3c, !PT ;  /* 0x000000080d087212 */ /* 0x000fc400078e3cff */
[----:B------:R2:W3:Y:S01]  /*9620*/  SHFL.IDX PT, R13, R3, 0x1, 0x181f ;  /* 0x00381f00030d7f89 */ /* 0x0004e200000e0000 */
[----:B------:R-:W-:Y:S02]  /*9630*/  ISETP.GE.AND P1, PT, R0, 0x1, PT ;  /* 0x000000010000780c */ /* 0x000fe40003f26270 */
[----:B------:R-:W-:Y:S02]  /*9640*/  SHF.R.S32.HI R14, RZ, 0x1f, R16 ;  /* 0x0000001fff0e7819 */ /* 0x000fe40000011410 */
[----:B------:R-:W-:Y:S02]  /*9650*/  LOP3.LUT R213, R8, 0xfffffe00, R4, 0xf8, !PT ;  /* 0xfffffe0008d57812 */ /* 0x000fe400078ef804 */
[----:B------:R-:W-:Y:S02]  /*9660*/  SHF.R.S32.HI R8, RZ, 0x1f, R15 ;  /* 0x0000001fff087819 */ /* 0x000fe4000001140f */
[----:B------:R-:W-:Y:S02]  /*9670*/  ISETP.GT.AND P0, PT, R0, 0x20, PT ;  /* 0x000000200000780c */ /* 0x000fe40003f04270 */
[----:B------:R-:W-:-:S03]  /*9680*/  LEA.HI R0, R8, R15, RZ, 0x3 ;  /* 0x0000000f08007211 */ /* 0x000fc600078f18ff */
[----:B-1----:R-:W-:Y:S01]  /*9690*/  @P1 IMAD.WIDE R18, R223, 0x2, R10 ;  /* 0x00000002df121825 */ /* 0x002fe200078e020a */
[----:B------:R-:W-:-:S04]  /*96a0*/  LOP3.LUT R247, R0, 0xfffffff8, RZ, 0xc0, !PT ;  /* 0xfffffff800f77812 */ /* 0x000fc800078ec0ff */
[----:B------:R-:W-:-:S03]  /*96b0*/  SHF.R.S32.HI R250, RZ, 0x1f, R247 ;  /* 0x0000001ffffa7819 */ /* 0x000fc600000114f7 */
[----:B------:R-:W-:Y:S01]  /*96c0*/  @P0 IMAD.SHL.U32 R0, R213, 0x2, RZ ;  /* 0x00000002d5000824 */ /* 0x000fe200078e00ff */
[----:B--2---:R-:W-:-:S04]  /*96d0*/  SHF.R.S32.HI R3, RZ, 0x1f, R17 ;  /* 0x0000001fff037819 */ /* 0x004fc80000011411 */
[----:B------:R-:W-:Y:S02]  /*96e0*/  LEA.HI R4, R3, R17, RZ, 0x3 ;  /* 0x0000001103047211 */ /* 0x000fe400078f18ff */
[----:B------:R-:W-:Y:S02]  /*96f0*/  LEA.HI R3, R14, R16, RZ, 0x3 ;  /* 0x000000100e037211 */ /* 0x000fe400078f18ff */
[----:B------:R-:W-:Y:S02]  /*9700*/  LOP3.LUT R249, R4, 0xfffffff8, RZ, 0xc0, !PT ;  /* 0xfffffff804f97812 */ /* 0x000fe400078ec0ff */
[----:B------:R-:W-:Y:S01]  /*9710*/  LOP3.LUT R248, R3, 0xfffffff8, RZ, 0xc0, !PT ;  /* 0xfffffff803f87812 */ /* 0x000fe200078ec0ff */
[----:B------:R-:W-:Y:S01]  /*9720*/  @P1 IMAD.SHL.U32 R3, R213, 0x2, RZ ;  /* 0x00000002d5031824 */ /* 0x000fe200078e00ff */
[----:B------:R-:W-:Y:S01]  /*9730*/  LEA.HI R4, R32, R166, RZ, 0x5 ;  /* 0x000000a620047211 */ /* 0x000fe200078f28ff */
[----:B------:R-:W-:Y:S01]  /*9740*/  @P1 IMAD.WIDE R16, R249, 0x2, R10 ;  /* 0x00000002f9101825 */ /* 0x000fe200078e020a */
[----:B------:R-:W-:-:S02]  /*9750*/  SHF.R.S32.HI R252, RZ, 0x1f, R249 ;  /* 0x0000001ffffc7819 */ /* 0x000fc400000114f9 */
[----:B------:R3:W-:Y:S01]  /*9760*/  @P1 LDGSTS.E.BYPASS.LTC128B.128 [R3+0xa080], [R18.64], !P5 ;  /* 0x0a08000012031fae */ /* 0x0007e2000e901d4e */
[----:B------:R-:W-:Y:S01]  /*9770*/  @P1 IMAD.WIDE R14, R248, 0x2, R10 ;  /* 0x00000002f80e1825 */ /* 0x000fe200078e020a */
[----:B------:R-:W-:Y:S02]  /*9780*/  SHF.R.S32.HI R251, RZ, 0x1f, R248 ;  /* 0x0000001ffffb7819 */ /* 0x000fe400000114f8 */
[----:B------:R1:W-:Y:S01]  /*9790*/  @P1 LDGSTS.E.BYPASS.LTC128B.128 [R3+0xb880], [R16.64], !P6 ;  /* 0x0b88000010031fae */ /* 0x0003e2000f101d4e */
[----:B------:R-:W-:-:S03]  /*97a0*/  @P1 IMAD.WIDE R10, R247, 0x2, R10 ;  /* 0x00000002f70a1825 */ /* 0x000fc600078e020a */
[----:B------:R2:W-:Y:S04]  /*97b0*/  @P1 LDGSTS.E.BYPASS.LTC128B.128 [R3+0xd080], [R14.64], !P2 ;  /* 0x0d0800000e031fae */ /* 0x0005e8000d101d4e */
[----:B------:R4:W-:Y:S01]  /*97c0*/  @P1 LDGSTS.E.BYPASS.LTC128B.128 [R3+0xe880], [R10.64], !P3 ;  /* 0x0e8800000a031fae */ /* 0x0009e2000d901d4e */
[----:B------:R-:W-:-:S13]  /*97d0*/  ISETP.GT.AND P1, PT, R235, 0x2f, PT ;  /* 0x0000002feb00780c */ /* 0x000fda0003f24270 */
[----:B------:R-:W-:Y:S01]  /*97e0*/  @P1 LOP3.LUT R212, R212, 0x200, RZ, 0xfc, !PT ;  /* 0x00000200d4d41812 */ /* 0x000fe200078efcff */
[----:B---3--:R-:W-:-:S04]  /*97f0*/  @P0 IMAD.WIDE R18, R223, 0x2, R12 ;  /* 0x00000002df120825 */ /* 0x008fc800078e020c */
[--C-:B-1----:R-:W-:Y:S01]  /*9800*/  @P0 IMAD.WIDE R16, R249, 0x2, R12.reuse ;  /* 0x00000002f9100825 */ /* 0x102fe200078e020c */
[----:B------:R1:W-:Y:S03]  /*9810*/  @P0 LDGSTS.E.BYPASS.LTC128B.128 [R0+0xb080], [R18.64], !P5 ;  /* 0x0b08000012000fae */ /* 0x0003e6000e901d4e */
[--C-:B--2---:R-:W-:Y:S01]  /*9820*/  @P0 IMAD.WIDE R14, R248, 0x2, R12.reuse ;  /* 0x00000002f80e0825 */ /* 0x104fe200078e020c */
[----:B------:R1:W-:Y:S03]  /*9830*/  @P0 LDGSTS.E.BYPASS.LTC128B.128 [R0+0xc880], [R16.64], !P6 ;  /* 0x0c88000010000fae */ /* 0x0003e6000f101d4e */
[----:B------:R-:W-:Y:S01]  /*9840*/  @P0 IMAD.WIDE R12, R247, 0x2, R12 ;  /* 0x00000002f70c0825 */ /* 0x000fe200078e020c */
[----:B------:R1:W-:Y:S01]  /*9850*/  @P0 LDGSTS.E.BYPASS.LTC128B.128 [R0+0xe080], [R14.64], !P2 ;  /* 0x0e0800000e000fae */ /* 0x0003e2000d101d4e */
[----:B----4-:R-:W-:-:S02]  /*9860*/  LOP3.LUT R10, R22, R21, RZ, 0xfc, !PT ;  /* 0x00000015160a7212 */ /* 0x010fc400078efcff */
[----:B------:R-:W-:Y:S01]  /*9870*/  IMAD.SHL.U32 R3, R29, 0x8, RZ ;  /* 0x000000081d037824 */ /* 0x000fe200078e00ff */
[----:B------:R1:W-:Y:S01]  /*9880*/  @P0 LDGSTS.E.BYPASS.LTC128B.128 [R0+0xf880], [R12.64], !P3 ;  /* 0x0f8800000c000fae */ /* 0x0003e2000d901d4e */
[----:B------:R-:W-:-:S03]  /*9890*/  LOP3.LUT P0, RZ, R26, 0x2, RZ, 0xc0, !PT ;  /* 0x000000021aff7812 */ /* 0x000fc6000780c0ff */
[----:B------:R-:W0:Y:S01]  /*98a0*/  LDGDEPBAR ;  /* 0x00000000000079af */ /* 0x000e220000000000 */
[----:B------:R-:W-:Y:S01]  /*98b0*/  LOP3.LUT R3, R20, 0x8, R3, 0xf8, !PT ;  /* 0x0000000814037812 */ /* 0x000fe200078ef803 */
[----:B-1----:R-:W-:Y:S01]  /*98c0*/  IMAD.SHL.U32 R0, R4, 0x20, RZ ;  /* 0x0000002004007824 */ /* 0x002fe200078e00ff */
[----:B------:R-:W-:-:S04]  /*98d0*/  SHF.R.U32.HI R4, RZ, 0x3, R20 ;  /* 0x00000003ff047819 */ /* 0x000fc80000011614 */
[----:B------:R-:W-:Y:S01]  /*98e0*/  LOP3.LUT R3, R3, R4, RZ, 0x3c, !PT ;  /* 0x0000000403037212 */ /* 0x000fe200078e3cff */
[----:B------:R-:W-:Y:S01]  /*98f0*/  IMAD.MOV.U32 R4, RZ, RZ, 0x10 ;  /* 0x00000010ff047424 */ /* 0x000fe200078e00ff */
[----:B------:R-:W-:-:S03]  /*9900*/  LOP3.LUT R0, R0, 0xfffffc00, RZ, 0xc0, !PT ;  /* 0xfffffc0000007812 */ /* 0x000fc600078ec0ff */
[----:B------:R-:W-:Y:S01]  /*9910*/  IMAD R8, R23, 0x200, R3 ;  /* 0x0000020017087824 */ /* 0x000fe200078e0203 */
[----:B------:R-:W-:Y:S02]  /*9920*/  IADD3 R0, R22, R21, R0 ;  /* 0x0000001516007210 */ /* 0x000fe40007ffe000 */
[----:B------:R-:W-:Y:S02]  /*9930*/  SEL R4, R4, 0xfffffff0, !P0 ;  /* 0xfffffff004047807 */ /* 0x000fe40004000000 */
[----:B------:R-:W-:Y:S05]  /*9940*/  CALL.REL.NOINC `($_ZN7cutlass13device_kernelIN5flash19enable_sm80_to_sm89INS1_16FlashAttnFwdSm80INS1_25CollectiveMainloopFwdSm80ILi8ELi1ELb0EN4cute5tupleIJNS5_1CILi128EEENS7_ILi48EEENS7_ILi256EEEEEELi256ENS_6half_tEfNS_4arch4Sm80ELb0ELb1ELb1ELb1ELb1ELb1ELb1ELb0EEENS1_21CollectiveEpilogueFwdINS6_IJS8_SA_S9_EEENS6_IJNS7_ILi1EEESI_SI_EEESC_SE_Li256ELb1ELb1ELb0ELb0EEENS1_19SingleTileSchedulerILb1ELb0ELb1ELi128EEEEEEEEEvNT_6ParamsE$_ZZN5flash25CollectiveMainloopFwdSm80ILi8ELi1ELb0EN4cute5tupleIJNS1_1CILi128EEENS3_ILi48EEENS3_ILi256EEEEEELi256EN7cutlass6half_tEfNS8_4arch4Sm80ELb0ELb1ELb1ELb1ELb1ELb1ELb1ELb0EE3mmaINS_16FlashAttnFwdSm80ISC_NS_21CollectiveEpilogueFwdINS2_IJS4_S6_S5_EEENS2_IJNS3_ILi1EEESH_SH_EEES9_SB_Li256ELb1ELb1ELb0ELb0EEENS_19SingleTileSchedulerILb1ELb0ELb1ELi128EEEE13SharedStorageENS1_6TensorINS1_11ArrayEngineIfLm128EEENS1_6LayoutINS2_IJNS2_IJNS3_ILi2EEESS_EEESH_NS3_ILi32EEEEEENS2_IJNS2_IJSH_SS_EEENS3_ILi0EEENS3_ILi4EEEEEEEEEENS_7SoftmaxILi2ELi0EEEEEbRKNSC_6ParamsERT0_RT1_iRKNS_16SeqlenInfoQKNewKILb1ELb1EEENS2_IJiiiiEEERT_ENKUlvE_clEv) ;  /* 0x00013a4000007944 */ /* 0x000fea0003c00000 */
[----:B------:R-:W-:Y:S05]  /*9950*/  BSYNC B2 ;  /* 0x0000000000027941 */ /* 0x000fea0003800000 */
.L_x_1195:
[----:B------:R2:W5:Y:S01]  /*9960*/  LDL R88, [R1] ;  /* 0x0000000001587983 */ /* 0x0005620000100800 */
[----:B------:R-:W-:-:S04]  /*9970*/  DEPBAR.LE SB0, 0x0 ;  /* 0x000080000000791a */ /* 0x000fc80000000000 */
[----:B------:R2:W5:Y:S01]  /*9980*/  LDL R232, [R1+0x10] ;  /* 0x0000100001e87983 */ /* 0x0005620000100800 */
[----:B------:R-:W-:Y:S01]  /*9990*/  WARPSYNC 0xffffffff ;  /* 0xffffffff00007948 */ /* 0x000fe20003800000 */
[----:B------:R-:W-:Y:S01]  /*99a0*/  SHF.L.U32 R200, R8, 0x1, RZ ;  /* 0x0000000108c87819 */ /* 0x000fe200000006ff */
[----:B------:R-:W-:Y:S01]  /*99b0*/  IMAD.WIDE.U32 R2, R225, c[0x0][0x208], RZ ;  /* 0x00008200e1027a25 */ /* 0x000fe200078e00ff */
[----:B------:R-:W-:Y:S01]  /*99c0*/  BAR.SYNC.DEFER_BLOCKING 0x0 ;  /* 0x0000000000007b1d */ /* 0x000fe20000010000 */
[C---:B------:R-:W-:Y:S02]  /*99d0*/  LEA R209, R0.reuse, 0x10080, 0x1 ;  /* 0x0001008000d17811 */ /* 0x040fe400078e08ff */
[----:B-1----:R-:W-:Y:S01]  /*99e0*/  SHF.L.U32 R16, R0, 0x1, RZ ;  /* 0x0000000100107819 */ /* 0x002fe200000006ff */
[----:B------:R-:W-:Y:S01]  /*99f0*/  IMAD R0, R4, 0x2, R200 ;  /* 0x0000000204007824 */ /* 0x000fe200078e02c8 */
[----:B------:R-:W-:Y:S01]  /*9a00*/  LEA R208, R9, R209, 0x1 ;  /* 0x000000d109d07211 */ /* 0x000fe200078e08ff */
[----:B------:R-:W1:Y:S04]  /*9a10*/  S2R R11, SR_CTAID.Y ;  /* 0x00000000000b7919 */ /* 0x000e680000002600 */
[----:B------:R-:W3:Y:S04]  /*9a20*/  LDSM.16.M88.4 R56, [R0+0xa080] ;  /* 0x00a080000038783b */ /* 0x000ee80000000200 */
[----:B------:R-:W4:Y:S01]  /*9a30*/  LDSM.16.M88.4 R64, [R0+0xa880] ;  /* 0x00a880000040783b */ /* 0x000f220000000200 */
[----:B-1----:R-:W-:-:S03]  /*9a40*/  IMAD.WIDE.U32 R12, R11, c[0x0][0x210], RZ ;  /* 0x000084000b0c7a25 */ /* 0x002fc600078e00ff */
[----:B------:R1:W2:Y:S04]  /*9a50*/  LDSM.16.M88.4 R72, [R0+0xb080] ;  /* 0x00b080000048783b */ /* 0x0002a80000000200 */
[----:B------:R-:W2:Y:S04]  /*9a60*/  LDSM.16.M88.4 R16, [R16+0x10080] ;  /* 0x010080001010783b */ /* 0x000ea80000000200 */
[----:B------:R2:W2:Y:S04]  /*9a70*/  LDSM.16.M88.4 R36, [R200+0xa080] ;  /* 0x00a08000c824783b */ /* 0x0004a80000000200 */
[----:B------:R2:W2:Y:S04]  /*9a80*/  LDSM.16.M88.4 R40, [R200+0xa880] ;  /* 0x00a88000c828783b */ /* 0x0004a80000000200 */
[----:B------:R2:W2:Y:S04]  /*9a90*/  LDSM.16.M88.4 R28, [R200+0xb080] ;  /* 0x00b08000c81c783b */ /* 0x0004a80000000200 */
[----:B------:R2:W2:Y:S01]  /*9aa0*/  LDSM.16.M88.4 R24, [R208] ;  /* 0x00000000d018783b */ /* 0x0004a20000000200 */
[----:B-1----:R-:W-:-:S04]  /*9ab0*/  IMAD R0, R141, c[0x0][0x208], RZ ;  /* 0x000082008d007a24 */ /* 0x002fc800078e02ff */
[----:B------:R-:W-:-:S04]  /*9ac0*/  IMAD R0, R225, c[0x0][0x20c], R0 ;  /* 0x00008300e1007a24 */ /* 0x000fc800078e0200 */
[----:B------:R-:W-:Y:S02]  /*9ad0*/  IMAD.IADD R3, R3, 0x1, R0 ;  /* 0x0000000103037824 */ /* 0x000fe400078e0200 */
[----:B------:R-:W-:Y:S02]  /*9ae0*/  IMAD R0, R143, c[0x0][0x218], RZ ;  /* 0x000086008f007a24 */ /* 0x000fe400078e02ff */
[----:B------:R-:W-:-:S04]  /*9af0*/  IMAD.WIDE.U32 R2, R224, c[0x0][0x218], R2 ;  /* 0x00008600e0027a25 */ /* 0x000fc800078e0002 */
[----:B------:R-:W-:Y:S01]  /*9b00*/  IMAD R8, R224, c[0x0][0x21c], R0 ;  /* 0x00008700e0087a24 */ /* 0x000fe200078e0200 */
[----:B------:R-:W-:Y:S02]  /*9b10*/  IADD3 R2, P1, R12, R2, RZ ;  /* 0x000000020c027210 */ /* 0x000fe40007f3e0ff */
[----:B------:R-:W-:Y:S02]  /*9b20*/  IADD3 R0, R200, 0xa080, RZ ;  /* 0x0000a080c8007810 */ /* 0x000fe40007ffe0ff */
[----:B------:R-:W-:Y:S02]  /*9b30*/  LEA R11, P0, R2, c[0x0][0x1f8], 0x1 ;  /* 0x00007e00020b7a11 */ /* 0x000fe400078008ff */
[----:B------:R-:W-:Y:S02]  /*9b40*/  IADD3.X R3, R246, R3, R8, P1, !PT ;  /* 0x00000003f6037210 */ /* 0x000fe40000ffe408 */
[----:B------:R-:W-:Y:S01]  /*9b50*/  LEA R207, R4, R0, 0x1 ;  /* 0x0000000004cf7211 */ /* 0x000fe200078e08ff */
[----:B------:R-:W-:Y:S01]  /*9b60*/  IMAD.IADD R0, R142, 0x1, -R237 ;  /* 0x000000018e007824 */ /* 0x000fe200078e0aed */
[----:B------:R-:W-:Y:S01]  /*9b70*/  LEA.HI.X R4, R2, c[0x0][0x1fc], R3, 0x1, P0 ;  /* 0x00007f0002047a11 */ /* 0x000fe200000f0c03 */
[----:B------:R-:W-:Y:S05]  /*9b80*/  BRA.DIV ~URZ, `(.L_x_1196) ;  /* 0x00011cb27f007947 */ /* 0x000fea000b800000 */
[----:B---34-:R1:W3:Y:S02]  /*9b90*/  SHFL.IDX PT, R3, R4, RZ, 0x181f ;  /* 0x00181fff04037589 */ /* 0x0182e400000e0000 */
.L_x_1319:
[----:B------:R-:W4:Y:S01]  /*9ba0*/  SHFL.IDX PT, R2, R11, RZ, 0x181f ;  /* 0x00181fff0b027589 */ /* 0x000f2200000e0000 */
[----:B------:R-:W-:Y:S01]  /*9bb0*/  ISETP.GE.AND P1, PT, R223, c[0x0][0x1d4], PT ;  /* 0x00007500df007a0c */ /* 0x000fe20003f26270 */
[----:B------:R-:W-:Y:S01]  /*9bc0*/  IMAD.SHL.U32 R213, R213, 0x2, RZ ;  /* 0x00000002d5d57824 */ /* 0x000fe200078e00ff */
[----:B------:R-:W-:Y:S01]  /*9bd0*/  IADD3 R8, R223, 0x40, RZ ;  /* 0x00000040df087810 */ /* 0x000fe20007ffe0ff */
[----:B------:R-:W-:Y:S01]  /*9be0*/  BSSY B0, `(.L_x_1197) ;  /* 0x0000030000007945 */ /* 0x000fe20003800000 */
[----:B------:R-:W-:-:S02]  /*9bf0*/  ISETP.LT.OR P0, PT, R0, 0x1, P1 ;  /* 0x000000010000780c */ /* 0x000fc40000f01670 */
[----:B------:R-:W-:Y:S02]  /*9c00*/  ISETP.GE.AND P4, PT, R8, c[0x0][0x1d4], PT ;  /* 0x0000750008007a0c */ /* 0x000fe40003f86270 */
[C---:B------:R-:W-:Y:S02]  /*9c10*/  IADD3 R8, R223.reuse, 0x80, RZ ;  /* 0x00000080df087810 */ /* 0x040fe40007ffe0ff */
[----:B------:R-:W-:Y:S02]  /*9c20*/  ISETP.GT.AND P5, PT, R128, 0x7f, PT ;  /* 0x0000007f8000780c */ /* 0x000fe40003fa4270 */
[----:B------:R-:W-:Y:S02]  /*9c30*/  ISETP.GE.AND P3, PT, R8, c[0x0][0x1d4], PT ;  /* 0x0000750008007a0c */ /* 0x000fe40003f66270 */
[----:B------:R-:W-:Y:S02]  /*9c40*/  IADD3 R8, R223, 0xc0, RZ ;  /* 0x000000c0df087810 */ /* 0x000fe40007ffe0ff */
[----:B------:R-:W-:-:S02]  /*9c50*/  LOP3.LUT R212, R212, 0xfffff7ff, RZ, 0xc0, !PT ;  /* 0xfffff7ffd4d47812 */ /* 0x000fc400078ec0ff */
[----:B------:R-:W-:Y:S01]  /*9c60*/  ISETP.GE.AND P2, PT, R8, c[0x0][0x1d4], PT ;  /* 0x0000750008007a0c */ /* 0x000fe20003f46270 */
[----:B---34-:R-:W-:-:S04]  /*9c70*/  IMAD.WIDE R12, R223, 0x2, R2 ;  /* 0x00000002df0c7825 */ /* 0x018fc800078e0202 */
[----:B------:R-:W-:Y:S01]  /*9c80*/  @P5 LOP3.LUT R212, R212, 0x800, RZ, 0xfc, !PT ;  /* 0x00000800d4d45812 */ /* 0x000fe200078efcff */
[----:B------:R-:W-:Y:S01]  /*9c90*/  @!PT LDS RZ, [RZ] ;  /* 0x00000000fffff984 */ /* 0x000fe20000000800 */
[----:B------:R-:W-:Y:S01]  /*9ca0*/  @!PT LDS RZ, [RZ] ;  /* 0x00000000fffff984 */ /* 0x000fe20000000800 */
[----:B------:R3:W-:Y:S01]  /*9cb0*/  LDGSTS.E.BYPASS.LTC128B.128 [R213+0x4080], [R12.64], !P0 ;  /* 0x040800000cd57fae */ /* 0x0007e2000c101d4e */
[----:B------:R-:W-:Y:S01]  /*9cc0*/  ISETP.LT.OR P0, PT, R0, 0x1, P4 ;  /* 0x000000010000780c */ /* 0x000fe20002701670 */
[----:B---3--:R-:W-:-:S12]  /*9cd0*/  IMAD.WIDE R12, R249, 0x2, R2 ;  /* 0x00000002f90c7825 */ /* 0x008fd800078e0202 */
[----:B------:R3:W-:Y:S01]  /*9ce0*/  LDGSTS.E.BYPASS.LTC128B.128 [R213+0x5880], [R12.64], !P0 ;  /* 0x058800000cd57fae */ /* 0x0007e2000c101d4e */
[----:B------:R-:W-:Y:S01]  /*9cf0*/  ISETP.LT.OR P0, PT, R0, 0x1, P3 ;  /* 0x000000010000780c */ /* 0x000fe20001f01670 */
[----:B---3--:R-:W-:-:S04]  /*9d00*/  IMAD.WIDE R12, R248, 0x2, R2 ;  /* 0x00000002f80c7825 */ /* 0x008fc800078e0202 */
[----:B------:R-:W-:-:S08]  /*9d10*/  IMAD.WIDE R2, R247, 0x2, R2 ;  /* 0x00000002f7027825 */ /* 0x000fd000078e0202 */
[----:B------:R3:W-:Y:S01]  /*9d20*/  LDGSTS.E.BYPASS.LTC128B.128 [R213+0x7080], [R12.64], !P0 ;  /* 0x070800000cd57fae */ /* 0x0007e2000c101d4e */
[----:B------:R-:W-:-:S13]  /*9d30*/  ISETP.LT.OR P0, PT, R0, 0x1, P2 ;  /* 0x000000010000780c */ /* 0x000fda0001701670 */
[----:B------:R4:W-:Y:S02]  /*9d40*/  LDGSTS.E.BYPASS.LTC128B.128 [R213+0x8880], [R2.64], !P0 ;  /* 0x0888000002d57fae */ /* 0x0009e4000c101d4e */
[----:B----4-:R-:W-:Y:S01]  /*9d50*/  SHF.R.S32.HI R2, RZ, 0x1f, R223 ;  /* 0x0000001fff027819 */ /* 0x010fe200000114df */
[----:B------:R-:W-:Y:S05]  /*9d60*/  @P5 BRA `(.L_x_1198) ;  /* 0x0000017000005947 */ /* 0x000fea0003800000 */
[----:B---3--:R-:W-:Y:S05]  /*9d70*/  BRA.DIV ~URZ, `(.L_x_1199) ;  /* 0x00011b427f007947 */ /* 0x008fea000b800000 */
[----:B-1----:R-:W1:Y:S04]  /*9d80*/  SHFL.IDX PT, R4, R4, 0x1, 0x181f ;  /* 0x00381f0004047f89 */ /* 0x002e6800000e0000 */
[----:B------:R3:W4:Y:S02]  /*9d90*/  SHFL.IDX PT, R2, R11, 0x1, 0x181f ;  /* 0x00381f000b027f89 */ /* 0x00072400000e0000 */
.L_x_1320:
[C---:B----4-:R-:W-:Y:S02]  /*9da0*/  LEA R20, P0, R249.reuse, R2, 0x1 ;  /* 0x00000002f9147211 */ /* 0x050fe400078008ff */
[----:B------:R-:W-:Y:S02]  /*9db0*/  SHF.R.S32.HI R3, RZ, 0x1f, R223 ;  /* 0x0000001fff037819 */ /* 0x000fe400000114df */
[----:B-1----:R-:W-:-:S02]  /*9dc0*/  LEA.HI.X R21, R249, R4, R252, 0x1, P0 ;  /* 0x00000004f9157211 */ /* 0x002fc400000f0cfc */
[----:B------:R-:W-:-:S04]  /*9dd0*/  LEA R14, P0, R248, R2, 0x1 ;  /* 0x00000002f80e7211 */ /* 0x000fc800078008ff */
[----:B------:R-:W-:Y:S02]  /*9de0*/  LEA.HI.X R15, R248, R4, R251, 0x1, P0 ;  /* 0x00000004f80f7211 */ /* 0x000fe400000f0cfb */
[----:B------:R-:W-:-:S04]  /*9df0*/  LEA R12, P0, R223, R2, 0x1 ;  /* 0x00000002df0c7211 */ /* 0x000fc800078008ff */
[----:B------:R-:W-:Y:S02]  /*9e00*/  LEA.HI.X R13, R223, R4, R3, 0x1, P0 ;  /* 0x00000004df0d7211 */ /* 0x000fe400000f0c03 */
[----:B------:R-:W-:-:S13]  /*9e10*/  ISETP.LT.OR P0, PT, R0, 0x21, P1 ;  /* 0x000000210000780c */ /* 0x000fda0000f01670 */
[----:B------:R-:W-:Y:S01]  /*9e20*/  @!PT LDS RZ, [RZ] ;  /* 0x00000000fffff984 */ /* 0x000fe20000000800 */
[----:B------:R-:W-:Y:S01]  /*9e30*/  @!PT LDS RZ, [RZ] ;  /* 0x00000000fffff984 */ /* 0x000fe20000000800 */
[----:B------:R-:W-:Y:S01]  /*9e40*/  @!PT LDS RZ, [RZ] ;  /* 0x00000000fffff984 */ /* 0x000fe20000000800 */
[----:B------:R1:W-:Y:S01]  /*9e50*/  LDGSTS.E.BYPASS.LTC128B.128 [R213+0x5080], [R12.64], !P0 ;  /* 0x050800000cd57fae */ /* 0x0003e2000c101d4e */
[----:B------:R-:W-:-:S04]  /*9e60*/  LEA R2, P0, R247, R2, 0x1 ;  /* 0x00000002f7027211 */ /* 0x000fc800078008ff */
[----:B------:R-:W-:Y:S02]  /*9e70*/  LEA.HI.X R3, R247, R4, R250, 0x1, P0 ;  /* 0x00000004f7037211 */ /* 0x000fe400000f0cfa */
[----:B------:R-:W-:-:S13]  /*9e80*/  ISETP.LT.OR P0, PT, R0, 0x21, P4 ;  /* 0x000000210000780c */ /* 0x000fda0002701670 */
[----:B------:R1:W-:Y:S01]  /*9e90*/  LDGSTS.E.BYPASS.LTC128B.128 [R213+0x6880], [R20.64], !P0 ;  /* 0x0688000014d57fae */ /* 0x0003e2000c101d4e */
[----:B------:R-:W-:-:S13]  /*9ea0*/  ISETP.LT.OR P0, PT, R0, 0x21, P3 ;  /* 0x000000210000780c */ /* 0x000fda0001f01670 */
[----:B------:R1:W-:Y:S01]  /*9eb0*/  LDGSTS.E.BYPASS.LTC128B.128 [R213+0x8080], [R14.64], !P0 ;  /* 0x080800000ed57fae */ /* 0x0003e2000c101d4e */
[----:B------:R-:W-:-:S13]  /*9ec0*/  ISETP.LT.OR P0, PT, R0, 0x21, P2 ;  /* 0x000000210000780c */ /* 0x000fda0001701670 */
[----:B------:R1:W-:Y:S02]  /*9ed0*/  LDGSTS.E.BYPASS.LTC128B.128 [R213+0x9880], [R2.64], !P0 ;  /* 0x0988000002d57fae */ /* 0x0003e4000c101d4e */
.L_x_1198:
[----:B---3--:R-:W-:Y:S05]  /*9ee0*/  BSYNC B0 ;  /* 0x0000000000007941 */ /* 0x008fea0003800000 */
.L_x_1197:
[----:B------:R-:W0:Y:S01]  /*9ef0*/  LDGDEPBAR ;  /* 0x00000000000079af */ /* 0x000e220000000000 */
[----:B------:R-:W-:Y:S01]  /*9f00*/  WARPSYNC 0xffffffff ;  /* 0xffffffff00007948 */ /* 0x000fe20003800000 */
[C---:B-12---:R-:W-:Y:S01]  /*9f10*/  HMMA.16816.F32 R20, R16.reuse, R36, RZ ;  /* 0x000000241014723c */ /* 0x046fe200000018ff */
[C---:B------:R-:W-:Y:S01]  /*9f20*/  LEA R211, R6.reuse, R209, 0x1 ;  /* 0x000000d106d37211 */ /* 0x040fe200078e08ff */
[----:B------:R-:W-:Y:S01]  /*9f30*/  LDSM.16.M88.4 R76, [R200+0xb880] ;  /* 0x00b88000c84c783b */ /* 0x000fe20000000200 */
[C---:B------:R-:W-:Y:S01]  /*9f40*/  LEA R206, R7.reuse, R200, 0x1 ;  /* 0x000000c807ce7211 */ /* 0x040fe200078e08ff */
[----:B------:R-:W-:Y:S01]  /*9f50*/  BSSY B1, `(.L_x_1200) ;  /* 0x0000104000017945 */ /* 0x000fe20003800000 */
[----:B------:R-:W-:Y:S01]  /*9f60*/  LEA R210, R6, R208, 0x1 ;  /* 0x000000d006d27211 */ /* 0x000fe200078e08ff */
[----:B------:R-:W-:Y:S01]  /*9f70*/  LDSM.16.M88.4 R12, [R211] ;  /* 0x00000000d30c783b */ /* 0x000fe20000000200 */
[----:B------:R-:W-:Y:S01]  /*9f80*/  LEA R205, R7, R207, 0x1 ;  /* 0x000000cf07cd7211 */ /* 0x000fe200078e08ff */
[C---:B------:R-:W-:Y:S01]  /*9f90*/  HMMA.16816.F32 R36, R16.reuse, R38, RZ ;  /* 0x000000261024723c */ /* 0x040fe200000018ff */
[----:B------:R-:W-:Y:S01]  /*9fa0*/  ISETP.GT.AND P0, PT, R145, R234, PT ;  /* 0x000000ea9100720c */ /* 0x000fe20003f04270 */
[----:B-----5:R-:W1:Y:S04]  /*9fb0*/  LDSM.16.M88.4 R48, [R206+0xa080] ;  /* 0x00a08000ce30783b */ /* 0x020e680000000200 */
[----:B------:R-:W2:Y:S02]  /*9fc0*/  LDSM.16.M88.4 R52, [R206+0xa880] ;  /* 0x00a88000ce34783b */ /* 0x000ea40000000200 */
[C---:B------:R-:W-:Y:S02]  /*9fd0*/  HMMA.16816.F32 R32, R16.reuse, R40, RZ ;  /* 0x000000281020723c */ /* 0x040fe400000018ff */
[----:B------:R-:W3:Y:S04]  /*9fe0*/  LDSM.16.M88.4 R60, [R206+0xb080] ;  /* 0x00b08000ce3c783b */ /* 0x000ee80000000200 */
[----:B------:R-:W-:Y:S02]  /*9ff0*/  LDSM.16.M88.4 R68, [R205] ;  /* 0x00000000cd44783b */ /* 0x000fe40000000200 */
[C---:B------:R-:W-:Y:S02]  /*a000*/  HMMA.16816.F32 R40, R16.reuse, R42, RZ ;  /* 0x0000002a1028723c */ /* 0x040fe400000018ff */
[----:B------:R-:W-:Y:S04]  /*a010*/  LDSM.16.M88.4 R80, [R200+0xd080] ;  /* 0x00d08000c850783b */ /* 0x000fe80000000200 */
[----:B------:R-:W-:Y:S02]  /*a020*/  LDSM.16.M88.4 R84, [R200+0xe880] ;  /* 0x00e88000c854783b */ /* 0x000fe40000000200 */
[C---:B------:R-:W-:Y:S08]  /*a030*/  HMMA.16816.F32 R44, R16.reuse, R28, RZ ;  /* 0x0000001c102c723c */ /* 0x040ff000000018ff */
[----:B------:R-:W-:Y:S08]  /*a040*/  HMMA.16816.F32 R28, R16, R30, RZ ;  /* 0x0000001e101c723c */ /* 0x000ff000000018ff */
[C---:B------:R-:W-:Y:S01]  /*a050*/  HMMA.16816.F32 R16, R24.reuse, R56, R20 ;  /* 0x000000381810723c */ /* 0x040fe20000001814 */
[----:B------:R-:W4:Y:S07]  /*a060*/  LDSM.16.M88.4 R20, [R210] ;  /* 0x00000000d214783b */ /* 0x000f2e0000000200 */
[C---:B------:R-:W-:Y:S01]  /*a070*/  HMMA.16816.F32 R36, R24.reuse, R58, R36 ;  /* 0x0000003a1824723c */ /* 0x040fe20000001824 */
[----:B------:R-:W2:Y:S07]  /*a080*/  LDSM.16.M88.4 R56, [R205+0x800] ;  /* 0x00080000cd38783b */ /* 0x000eae0000000200 */
[C---:B------:R-:W-:Y:S08]  /*a090*/  HMMA.16816.F32 R32, R24.reuse, R64, R32 ;  /* 0x000000401820723c */ /* 0x040ff00000001820 */
[C---:B------:R-:W-:Y:S01]  /*a0a0*/  HMMA.16816.F32 R40, R24.reuse, R66, R40 ;  /* 0x000000421828723c */ /* 0x040fe20000001828 */
[----:B------:R-:W3:Y:S07]  /*a0b0*/  LDSM.16.M88.4 R64, [R205+0x1000] ;  /* 0x00100000cd40783b */ /* 0x000eee0000000200 */
[C---:B------:R-:W-:Y:S08]  /*a0c0*/  HMMA.16816.F32 R44, R24.reuse, R72, R44 ;  /* 0x00000048182c723c */ /* 0x040ff0000000182c */
[----:B------:R-:W-:Y:S01]  /*a0d0*/  HMMA.16816.F32 R28, R24, R74, R28 ;  /* 0x0000004a181c723c */ /* 0x000fe2000000181c */
[----:B------:R-:W4:Y:S04]  /*a0e0*/  LDSM.16.M88.4 R24, [R209+0x4000] ;  /* 0x00400000d118783b */ /* 0x000f280000000200 */
[----:B------:R-:W-:Y:S03]  /*a0f0*/  LDSM.16.M88.4 R72, [R207+0x1800] ;  /* 0x00180000cf48783b */ /* 0x000fe60000000200 */
[C---:B-1----:R-:W-:Y:S08]  /*a100*/  HMMA.16816.F32 R16, R12.reuse, R48, R16 ;  /* 0x000000300c10723c */ /* 0x042ff00000001810 */
[C---:B------:R-:W-:Y:S01]  /*a110*/  HMMA.16816.F32 R48, R12.reuse, R50, R36 ;  /* 0x000000320c30723c */ /* 0x040fe20000001824 */
[----:B------:R-:W1:Y:S07]  /*a120*/  LDSM.16.M88.4 R36, [R200+0xc080] ;  /* 0x00c08000c824783b */ /* 0x000e6e0000000200 */
[C---:B--2---:R-:W-:Y:S08]  /*a130*/  HMMA.16816.F32 R32, R12.reuse, R52, R32 ;  /* 0x000000340c20723c */ /* 0x044ff00000001820 */
[C---:B------:R-:W-:Y:S01]  /*a140*/  HMMA.16816.F32 R40, R12.reuse, R54, R40 ;  /* 0x000000360c28723c */ /* 0x040fe20000001828 */
[----:B------:R-:W2:Y:S07]  /*a150*/  LDSM.16.M88.4 R52, [R200+0xc880] ;  /* 0x00c88000c834783b */ /* 0x000eae0000000200 */
[C---:B---3--:R-:W-:Y:S08]  /*a160*/  HMMA.16816.F32 R44, R12.reuse, R60, R44 ;  /* 0x0000003c0c2c723c */ /* 0x048ff0000000182c */
[----:B------:R-:W-:Y:S01]  /*a170*/  HMMA.16816.F32 R28, R12, R62, R28 ;  /* 0x0000003e0c1c723c */ /* 0x000fe2000000181c */
[----:B------:R-:W-:Y:S07]  /*a180*/  LDSM.16.M88.4 R60, [R206+0xc880] ;  /* 0x00c88000ce3c783b */ /* 0x000fee0000000200 */
[C---:B----4-:R-:W-:Y:S01]  /*a190*/  HMMA.16816.F32 R12, R20.reuse, R68, R16 ;  /* 0x00000044140c723c */ /* 0x050fe20000001810 */
[----:B------:R-:W3:Y:S07]  /*a1a0*/  LDSM.16.M88.4 R16, [R208+0x4000] ;  /* 0x00400000d010783b */ /* 0x000eee0000000200 */
[C---:B------:R-:W-:Y:S01]  /*a1b0*/  HMMA.16816.F32 R48, R20.reuse, R70, R48 ;  /* 0x000000461430723c */ /* 0x040fe20000001830 */
[----:B------:R-:W-:Y:S07]  /*a1c0*/  LDSM.16.M88.4 R68, [R206+0xb880] ;  /* 0x00b88000ce44783b */ /* 0x000fee0000000200 */
[C---:B------:R-:W-:Y:S08]  /*a1d0*/  HMMA.16816.F32 R32, R20.reuse, R56, R32 ;  /* 0x000000381420723c */ /* 0x040ff00000001820 */
[C---:B------:R-:W-:Y:S01]  /*a1e0*/  HMMA.16816.F32 R40, R20.reuse, R58, R40 ;  /* 0x0000003a1428723c */ /* 0x040fe20000001828 */
[----:B------:R-:W4:Y:S07]  /*a1f0*/  LDSM.16.M88.4 R56, [R207+0x2000] ;  /* 0x00200000cf38783b */ /* 0x000f2e0000000200 */
[C---:B------:R-:W-:Y:S08]  /*a200*/  HMMA.16816.F32 R44, R20.reuse, R64, R44 ;  /* 0x00000040142c723c */ /* 0x040ff0000000182c */
[----:B------:R-:W-:Y:S01]  /*a210*/  HMMA.16816.F32 R28, R20, R66, R28 ;  /* 0x00000042141c723c */ /* 0x000fe2000000181c */
[----:B------:R-:W3:Y:S07]  /*a220*/  LDSM.16.M88.4 R64, [R207+0x2800] ;  /* 0x00280000cf40783b */ /* 0x000eee0000000200 */
[C---:B------:R-:W-:Y:S01]  /*a230*/  HMMA.16816.F32 R20, R24.reuse, R76, R12 ;  /* 0x0000004c1814723c */ /* 0x040fe2000000180c */
[----:B------:R-:W3:Y:S07]  /*a240*/  LDSM.16.M88.4 R12, [R211+0x4000] ;  /* 0x00400000d30c783b */ /* 0x000eee0000000200 */
[C---:B------:R-:W-:Y:S01]  /*a250*/  HMMA.16816.F32 R48, R24.reuse, R78, R48 ;  /* 0x0000004e1830723c */ /* 0x040fe20000001830 */
[----:B------:R-:W-:Y:S07]  /*a260*/  LDSM.16.M88.4 R76, [R205+0x1800] ;  /* 0x00180000cd4c783b */ /* 0x000fee0000000200 */
[C---:B-1----:R-:W-:Y:S08]  /*a270*/  HMMA.16816.F32 R32, R24.reuse, R36, R32 ;  /* 0x000000241820723c */ /* 0x042ff00000001820 */
[C---:B------:R-:W-:Y:S08]  /*a280*/  HMMA.16816.F32 R40, R24.reuse, R38, R40 ;  /* 0x000000261828723c */ /* 0x040ff00000001828 */
[C---:B--2---:R-:W-:Y:S08]  /*a290*/  HMMA.16816.F32 R44, R24.reuse, R52, R44 ;  /* 0x00000034182c723c */ /* 0x044ff0000000182c */
[----:B------:R-:W-:Y:S01]  /*a2a0*/  HMMA.16816.F32 R28, R24, R54, R28 ;  /* 0x00000036181c723c */ /* 0x000fe2000000181c */
[----:B------:R-:W1:Y:S04]  /*a2b0*/  LDSM.16.M88.4 R52, [R206+0xc080] ;  /* 0x00c08000ce34783b */ /* 0x000e680000000200 */
[----:B------:R-:W2:Y:S03]  /*a2c0*/  LDSM.16.M88.4 R24, [R210+0x4000] ;  /* 0x00400000d218783b */ /* 0x000ea60000000200 */
[C---:B---3--:R-:W-:Y:S08]  /*a2d0*/  HMMA.16816.F32 R20, R16.reuse, R72, R20 ;  /* 0x000000481014723c */ /* 0x048ff00000001814 */
[C---:B------:R-:W-:Y:S01]  /*a2e0*/  HMMA.16816.F32 R48, R16.reuse, R74, R48 ;  /* 0x0000004a1030723c */ /* 0x040fe20000001830 */
[----:B------:R-:W-:Y:S07]  /*a2f0*/  LDSM.16.M88.4 R72, [R207+0x3000] ;  /* 0x00300000cf48783b */ /* 0x000fee0000000200 */
[C---:B----4-:R-:W-:Y:S08]  /*a300*/  HMMA.16816.F32 R36, R16.reuse, R56, R32 ;  /* 0x000000381024723c */ /* 0x050ff00000001820 */
[C---:B------:R-:W-:Y:S01]  /*a310*/  HMMA.16816.F32 R32, R16.reuse, R58, R40 ;  /* 0x0000003a1020723c */ /* 0x040fe20000001828 */
[----:B------:R-:W3:Y:S07]  /*a320*/  LDSM.16.M88.4 R56, [R205+0x2000] ;  /* 0x00200000cd38783b */ /* 0x000eee0000000200 */
[C---:B------:R-:W-:Y:S08]  /*a330*/  HMMA.16816.F32 R44, R16.reuse, R64, R44 ;  /* 0x00000040102c723c */ /* 0x040ff0000000182c */
[----:B------:R-:W-:Y:S01]  /*a340*/  HMMA.16816.F32 R28, R16, R66, R28 ;  /* 0x00000042101c723c */ /* 0x000fe2000000181c */
[----:B------:R-:W4:Y:S07]  /*a350*/  LDSM.16.M88.4 R64, [R205+0x2800] ;  /* 0x00280000cd40783b */ /* 0x000f2e0000000200 */
[C---:B------:R-:W-:Y:S01]  /*a360*/  HMMA.16816.F32 R16, R12.reuse, R68, R20 ;  /* 0x000000440c10723c */ /* 0x040fe20000001814 */
[----:B------:R-:W2:Y:S07]  /*a370*/  LDSM.16.M88.4 R20, [R209+0x8000] ;  /* 0x00800000d114783b */ /* 0x000eae0000000200 */
[C---:B------:R-:W-:Y:S01]  /*a380*/  HMMA.16816.F32 R48, R12.reuse, R70, R48 ;  /* 0x000000460c30723c */ /* 0x040fe20000001830 */
[----:B------:R-:W-:Y:S07]  /*a390*/  LDSM.16.M88.4 R68, [R207+0x4000] ;  /* 0x00400000cf44783b */ /* 0x000fee0000000200 */
[C---:B-1----:R-:W-:Y:S08]  /*a3a0*/  HMMA.16816.F32 R40, R12.reuse, R52, R36 ;  /* 0x000000340c28723c */ /* 0x042ff00000001824 */
[C---:B------:R-:W-:Y:S01]  /*a3b0*/  HMMA.16816.F32 R36, R12.reuse, R54, R32 ;  /* 0x000000360c24723c */ /* 0x040fe20000001820 */
[----:B------:R-:W1:Y:S07]  /*a3c0*/  LDSM.16.M88.4 R52, [R200+0xd880] ;  /* 0x00d88000c834783b */ /* 0x000e6e0000000200 */
[C---:B------:R-:W-:Y:S08]  /*a3d0*/  HMMA.16816.F32 R32, R12.reuse, R60, R44 ;  /* 0x0000003c0c20723c */ /* 0x040ff0000000182c */
[----:B------:R-:W-:Y:S01]  /*a3e0*/  HMMA.16816.F32 R28, R12, R62, R28 ;  /* 0x0000003e0c1c723c */ /* 0x000fe2000000181c */
[----:B------:R-:W1:Y:S07]  /*a3f0*/  LDSM.16.M88.4 R60, [R200+0xe080] ;  /* 0x00e08000c83c783b */ /* 0x000e6e0000000200 */
[C---:B--2---:R-:W-:Y:S01]  /*a400*/  HMMA.16816.F32 R12, R24.reuse, R76, R16 ;  /* 0x0000004c180c723c */ /* 0x044fe20000001810 */
[----:B------:R-:W2:Y:S07]  /*a410*/  LDSM.16.M88.4 R16, [R208+0x8000] ;  /* 0x00800000d010783b */ /* 0x000eae0000000200 */
[C---:B------:R-:W-:Y:S01]  /*a420*/  HMMA.16816.F32 R48, R24.reuse, R78, R48 ;  /* 0x0000004e1830723c */ /* 0x040fe20000001830 */
[----:B------:R-:W-:Y:S07]  /*a430*/  LDSM.16.M88.4 R76, [R206+0xd080] ;  /* 0x00d08000ce4c783b */ /* 0x000fee0000000200 */
[C---:B---3--:R-:W-:Y:S08]  /*a440*/  HMMA.16816.F32 R44, R24.reuse, R56, R40 ;  /* 0x00000038182c723c */ /* 0x048ff00000001828 */
[C---:B------:R-:W-:Y:S01]  /*a450*/  HMMA.16816.F32 R40, R24.reuse, R58, R36 ;  /* 0x0000003a1828723c */ /* 0x040fe20000001824 */
[----:B------:R-:W3:Y:S07]  /*a460*/  LDSM.16.M88.4 R56, [R207+0x3800] ;  /* 0x00380000cf38783b */ /* 0x000eee0000000200 */
[C---:B----4-:R-:W-:Y:S08]  /*a470*/  HMMA.16816.F32 R32, R24.reuse, R64, R32 ;  /* 0x000000401820723c */ /* 0x050ff00000001820 */
[----:B------:R-:W-:Y:S01]  /*a480*/  HMMA.16816.F32 R28, R24, R66, R28 ;  /* 0x00000042181c723c */ /* 0x000fe2000000181c */
[----:B------:R-:W-:Y:S07]  /*a490*/  LDSM.16.M88.4 R64, [R206+0xe080] ;  /* 0x00e08000ce40783b */ /* 0x000fee0000000200 */
[C---:B------:R-:W-:Y:S01]  /*a4a0*/  HMMA.16816.F32 R24, R20.reuse, R80, R12 ;  /* 0x000000501418723c */ /* 0x040fe2000000180c */
[----:B------:R-:W4:Y:S07]  /*a4b0*/  LDSM.16.M88.4 R12, [R211+0x8000] ;  /* 0x00800000d30c783b */ /* 0x000f2e0000000200 */
[C---:B------:R-:W-:Y:S01]  /*a4c0*/  HMMA.16816.F32 R36, R20.reuse, R82, R48 ;  /* 0x000000521424723c */ /* 0x040fe20000001830 */
[----:B------:R-:W3:Y:S04]  /*a4d0*/  LDSM.16.M88.4 R48, [R206+0xd880] ;  /* 0x00d88000ce30783b */ /* 0x000ee80000000200 */
[----:B------:R-:W-:Y:S03]  /*a4e0*/  LDSM.16.M88.4 R80, [R207+0x4800] ;  /* 0x00480000cf50783b */ /* 0x000fe60000000200 */
[C---:B-1----:R-:W-:Y:S08]  /*a4f0*/  HMMA.16816.F32 R44, R20.reuse, R52, R44 ;  /* 0x00000034142c723c */ /* 0x042ff0000000182c */
[C---:B------:R-:W-:Y:S08]  /*a500*/  HMMA.16816.F32 R40, R20.reuse, R54, R40 ;  /* 0x000000361428723c */ /* 0x040ff00000001828 */
[C---:B------:R-:W-:Y:S08]  /*a510*/  HMMA.16816.F32 R32, R20.reuse, R60, R32 ;  /* 0x0000003c1420723c */ /* 0x040ff00000001820 */
[----:B------:R-:W-:Y:S01]  /*a520*/  HMMA.16816.F32 R28, R20, R62, R28 ;  /* 0x0000003e141c723c */ /* 0x000fe2000000181c */
[----:B------:R-:W-:Y:S07]  /*a530*/  LDSM.16.M88.4 R60, [R205+0x3800] ;  /* 0x00380000cd3c783b */ /* 0x000fee0000000200 */
[C---:B--2---:R-:W-:Y:S01]  /*a540*/  HMMA.16816.F32 R20, R16.reuse, R72, R24 ;  /* 0x000000481014723c */ /* 0x044fe20000001818 */
[----:B------:R-:W-:Y:S07]  /*a550*/  LDSM.16.M88.4 R24, [R210+0x8000] ;  /* 0x00800000d218783b */ /* 0x000fee0000000200 */
[C---:B------:R-:W-:Y:S01]  /*a560*/  HMMA.16816.F32 R36, R16.reuse, R74, R36 ;  /* 0x0000004a1024723c */ /* 0x040fe20000001824 */
[----:B------:R-:W1:Y:S07]  /*a570*/  LDSM.16.M88.4 R72, [R205+0x3000] ;  /* 0x00300000cd48783b */ /* 0x000e6e0000000200 */
[C---:B---3--:R-:W-:Y:S08]  /*a580*/  HMMA.16816.F32 R52, R16.reuse, R56, R44 ;  /* 0x000000381034723c */ /* 0x048ff0000000182c */
[C---:B------:R-:W-:Y:S01]  /*a590*/  HMMA.16816.F32 R44, R16.reuse, R58, R40 ;  /* 0x0000003a102c723c */ /* 0x040fe20000001828 */
[----:B------:R-:W-:Y:S07]  /*a5a0*/  LDSM.16.M88.4 R56, [R200+0xf080] ;  /* 0x00f08000c838783b */ /* 0x000fee0000000200 */
[C---:B------:R-:W-:Y:S08]  /*a5b0*/  HMMA.16816.F32 R40, R16.reuse, R68, R32 ;  /* 0x000000441028723c */ /* 0x040ff00000001820 */
[----:B------:R-:W-:Y:S01]  /*a5c0*/  HMMA.16816.F32 R32, R16, R70, R28 ;  /* 0x000000461020723c */ /* 0x000fe2000000181c */
[----:B------:R-:W2:Y:S04]  /*a5d0*/  LDSM.16.M88.4 R28, [R209+0xc000] ;  /* 0x00c00000d11c783b */ /* 0x000ea80000000200 */
[----:B------:R-:W3:Y:S03]  /*a5e0*/  LDSM.16.M88.4 R68, [R205+0x4000] ;  /* 0x00400000cd44783b */ /* 0x000ee60000000200 */
[C---:B----4-:R-:W-:Y:S08]  /*a5f0*/  HMMA.16816.F32 R16, R12.reuse, R76, R20 ;  /* 0x0000004c0c10723c */ /* 0x050ff00000001814 */
[C---:B------:R-:W-:Y:S01]  /*a600*/  HMMA.16816.F32 R20, R12.reuse, R78, R36 ;  /* 0x0000004e0c14723c */ /* 0x040fe20000001824 */
[----:B------:R-:W-:Y:S07]  /*a610*/  LDSM.16.M88.4 R76, [R206+0xe880] ;  /* 0x00e88000ce4c783b */ /* 0x000fee0000000200 */
[C---:B------:R-:W-:Y:S08]  /*a620*/  HMMA.16816.F32 R52, R12.reuse, R48, R52 ;  /* 0x000000300c34723c */ /* 0x040ff00000001834 */
[C---:B------:R-:W-:Y:S08]  /*a630*/  HMMA.16816.F32 R48, R12.reuse, R50, R44 ;  /* 0x000000320c30723c */ /* 0x040ff0000000182c */
[C---:B------:R-:W-:Y:S08]  /*a640*/  HMMA.16816.F32 R44, R12.reuse, R64, R40 ;  /* 0x000000400c2c723c */ /* 0x040ff00000001828 */
[----:B------:R-:W-:Y:S01]  /*a650*/  HMMA.16816.F32 R32, R12, R66, R32 ;  /* 0x000000420c20723c */ /* 0x000fe20000001820 */
[----:B------:R-:W-:Y:S07]  /*a660*/  LDSM.16.M88.4 R64, [R207+0x5000] ;  /* 0x00500000cf40783b */ /* 0x000fee0000000200 */
[C---:B-1----:R-:W-:Y:S01]  /*a670*/  HMMA.16816.F32 R12, R24.reuse, R72, R16 ;  /* 0x00000048180c723c */ /* 0x042fe20000001810 */
[----:B------:R-:W-:Y:S07]  /*a680*/  LDSM.16.M88.4 R16, [R211+0xc000] ;  /* 0x00c00000d310783b */ /* 0x000fee0000000200 */
[C---:B------:R-:W-:Y:S01]  /*a690*/  HMMA.16816.F32 R36, R24.reuse, R74, R20 ;  /* 0x0000004a1824723c */ /* 0x040fe20000001814 */
[----:B------:R-:W1:Y:S04]  /*a6a0*/  LDSM.16.M88.4 R20, [R208+0xc000] ;  /* 0x00c00000d014783b */ /* 0x000e680000000200 */
[----:B------:R-:W-:Y:S03]  /*a6b0*/  LDSM.16.M88.4 R72, [R206+0xf080] ;  /* 0x00f08000ce48783b */ /* 0x000fe60000000200 */
[----:B------:R-:W-:Y:S01]  /*a6c0*/  HMMA.16816.F32 R40, R24, R60, R52 ;  /* 0x0000003c1828723c */ /* 0x000fe20000001834 */
[----:B------:R-:W4:Y:S07]  /*a6d0*/  LDSM.16.M88.4 R52, [R200+0xf880] ;  /* 0x00f88000c834783b */ /* 0x000f2e0000000200 */
[----:B--2---:R-:W-:Y:S08]  /*a6e0*/  HMMA.16816.F32 R12, R28, R84, R12 ;  /* 0x000000541c0c723c */ /* 0x004ff0000000180c */
[C---:B------:R-:W-:Y:S01]  /*a6f0*/  HMMA.16816.F32 R48, R24.reuse, R62, R48 ;  /* 0x0000003e1830723c */ /* 0x040fe20000001830 */
[----:B------:R-:W2:Y:S07]  /*a700*/  LDSM.16.M88.4 R60, [R207+0x5800] ;  /* 0x00580000cf3c783b */ /* 0x000eae0000000200 */
[C---:B---3--:R-:W-:Y:S08]  /*a710*/  HMMA.16816.F32 R44, R24.reuse, R68, R44 ;  /* 0x00000044182c723c */ /* 0x048ff0000000182c */
[----:B------:R-:W-:Y:S01]  /*a720*/  HMMA.16816.F32 R32, R24, R70, R32 ;  /* 0x000000461820723c */ /* 0x000fe20000001820 */
[----:B------:R-:W-:Y:S07]  /*a730*/  LDSM.16.M88.4 R68, [R206+0xf880] ;  /* 0x00f88000ce44783b */ /* 0x000fee0000000200 */
[----:B------:R-:W-:Y:S01]  /*a740*/  HMMA.16816.F32 R24, R28, R86, R36 ;  /* 0x000000561c18723c */ /* 0x000fe20000001824 */
[----:B------:R-:W-:Y:S07]  /*a750*/  LDSM.16.M88.4 R84, [R205+0x4800] ;  /* 0x00480000cd54783b */ /* 0x000fee0000000200 */
[----:B-1----:R-:W-:Y:S01]  /*a760*/  HMMA.16816.F32 R36, R20, R80, R12 ;  /* 0x000000501424723c */ /* 0x002fe2000000180c */
[----:B------:R-:W1:Y:S07]  /*a770*/  LDSM.16.M88.4 R12, [R210+0xc000] ;  /* 0x00c00000d20c783b */ /* 0x000e6e0000000200 */
[C---:B------:R-:W-:Y:S08]  /*a780*/  HMMA.16816.F32 R40, R28.reuse, R56, R40 ;  /* 0x000000381c28723c */ /* 0x040ff00000001828 */
[C---:B------:R-:W-:Y:S08]  /*a790*/  HMMA.16816.F32 R48, R28.reuse, R58, R48 ;  /* 0x0000003a1c30723c */ /* 0x040ff00000001830 */
[C---:B----4-:R-:W-:Y:S08]  /*a7a0*/  HMMA.16816.F32 R44, R28.reuse, R52, R44 ;  /* 0x000000341c2c723c */ /* 0x050ff0000000182c */
[----:B------:R-:W-:Y:S08]  /*a7b0*/  HMMA.16816.F32 R32, R28, R54, R32 ;  /* 0x000000361c20723c */ /* 0x000ff00000001820 */
[----:B------:R-:W-:Y:S08]  /*a7c0*/  HMMA.16816.F32 R28, R20, R82, R24 ;  /* 0x00000052141c723c */ /* 0x000ff00000001818 */
[----:B------:R-:W-:Y:S08]  /*a7d0*/  HMMA.16816.F32 R36, R16, R76, R36 ;  /* 0x0000004c1024723c */ /* 0x000ff00000001824 */
[C---:B------:R-:W-:Y:S01]  /*a7e0*/  HMMA.16816.F32 R24, R20.reuse, R64, R40 ;  /* 0x000000401418723c */ /* 0x040fe20000001828 */
[----:B------:R-:W-:Y:S07]  /*a7f0*/  LDSM.16.M88.4 R40, [R205+0x5800] ;  /* 0x00580000cd28783b */ /* 0x000fee0000000200 */
[----:B------:R-:W-:Y:S01]  /*a800*/  HMMA.16816.F32 R56, R20, R66, R48 ;  /* 0x000000421438723c */ /* 0x000fe20000001830 */
[----:B------:R-:W3:Y:S01]  /*a810*/  LDSM.16.M88.4 R64, [R205+0x5000] ;  /* 0x00500000cd40783b */ /* 0x000ee20000000200 */
[----:B------:R-:W-:-:S06]  /*a820*/  DEPBAR.LE SB0, 0x0 ;  /* 0x000080000000791a */ /* 0x000fcc0000000000 */
[----:B--2---:R-:W-:Y:S08]  /*a830*/  HMMA.16816.F32 R52, R20, R60, R44 ;  /* 0x0000003c1434723c */ /* 0x004ff0000000182c */
[----:B------:R-:W-:Y:S08]  /*a840*/  HMMA.16816.F32 R44, R16, R78, R28 ;  /* 0x0000004e102c723c */ /* 0x000ff0000000181c */
[----:B------:R-:W-:Y:S08]  /*a850*/  HMMA.16816.F32 R48, R20, R62, R32 ;  /* 0x0000003e1430723c */ /* 0x000ff00000001820 */
[----:B-1----:R-:W-:Y:S08]  /*a860*/  HMMA.16816.F32 R20, R12, R84, R36 ;  /* 0x000000540c14723c */ /* 0x002ff00000001824 */
[C---:B------:R-:W-:Y:S08]  /*a870*/  HMMA.16816.F32 R32, R16.reuse, R72, R24 ;  /* 0x000000481020723c */ /* 0x040ff00000001818 */
[----:B------:R-:W-:Y:S08]  /*a880*/  HMMA.16816.F32 R28, R16, R74, R56 ;  /* 0x0000004a101c723c */ /* 0x000ff00000001838 */
[----:B------:R-:W-:Y:S01]  /*a890*/  HMMA.16816.F32 R44, R12, R86, R44 ;  /* 0x000000560c2c723c */ /* 0x000fe2000000182c */
[----:B------:R-:W-:-:S07]  /*a8a0*/  FMUL.FTZ R0, R20, c[0x0][0x320] ;  /* 0x0000c80014007a20 */ /* 0x000fce0000410000 */
[C---:B------:R-:W-:Y:S08]  /*a8b0*/  HMMA.16816.F32 R24, R16.reuse, R68, R52 ;  /* 0x000000441018723c */ /* 0x040ff00000001834 */
[----:B------:R-:W-:Y:S08]  /*a8c0*/  HMMA.16816.F32 R16, R16, R70, R48 ;  /* 0x000000461010723c */ /* 0x000ff00000001830 */
[C---:B---3--:R-:W-:Y:S01]  /*a8d0*/  HMMA.16816.F32 R48, R12.reuse, R64, R32 ;  /* 0x000000400c30723c */ /* 0x048fe20000001820 */
[----:B------:R1:W2:Y:S07]  /*a8e0*/  MUFU.TANH R35, R0 ;  /* 0x0000000000237308 */ /* 0x0002ae0000002400 */
[C---:B------:R-:W-:Y:S08]  /*a8f0*/  HMMA.16816.F32 R64, R12.reuse, R66, R28 ;  /* 0x000000420c40723c */ /* 0x040ff0000000181c */
[----:B------:R-:W-:Y:S01]  /*a900*/  HMMA.16816.F32 R36, R12, R40, R24 ;  /* 0x000000280c24723c */ /* 0x000fe20000001818 */
[----:B-1----:R-:W-:-:S04]  /*a910*/  FMUL.FTZ R0, R21, c[0x0][0x320] ;  /* 0x0000c80015007a20 */ /* 0x002fc80000410000 */
[----:B------:R1:W3:Y:S03]  /*a920*/  MUFU.TANH R28, R0 ;  /* 0x00000000001c7308 */ /* 0x0002e60000002400 */
[----:B------:R-:W-:Y:S01]  /*a930*/  HMMA.16816.F32 R40, R12, R42, R16 ;  /* 0x0000002a0c28723c */ /* 0x000fe20000001810 */
[----:B-1----:R-:W-:-:S04]  /*a940*/  FMUL.FTZ R0, R22, c[0x0][0x320] ;  /* 0x0000c80016007a20 */ /* 0x002fc80000410000 */
[----:B------:R1:W4:Y:S02]  /*a950*/  MUFU.TANH R53, R0 ;  /* 0x0000000000357308 */ /* 0x0003240000002400 */
[----:B-1----:R-:W-:-:S06]  /*a960*/  FMUL.FTZ R0, R23, c[0x0][0x320] ;  /* 0x0000c80017007a20 */ /* 0x002fcc0000410000 */
[----:B------:R1:W1:Y:S02]  /*a970*/  MUFU.TANH R52, R0 ;  /* 0x0000000000347308 */ /* 0x0002640000002400 */
[----:B-1----:R-:W-:-:S06]  /*a980*/  FMUL.FTZ R0, R44, c[0x0][0x320] ;  /* 0x0000c8002c007a20 */ /* 0x002fcc0000410000 */
[----:B------:R1:W1:Y:S02]  /*a990*/  MUFU.TANH R23, R0 ;  /* 0x0000000000177308 */ /* 0x0002640000002400 */
[----:B-1----:R-:W-:-:S06]  /*a9a0*/  FMUL.FTZ R0, R45, c[0x0][0x320] ;  /* 0x0000c8002d007a20 */ /* 0x002fcc0000410000 */
[----:B------:R1:W1:Y:S01]  /*a9b0*/  MUFU.TANH R22, R0 ;  /* 0x0000000000167308 */ /* 0x0002620000002400 */
[----:B------:R-:W-:Y:S06]  /*a9c0*/  BAR.SYNC.DEFER_BLOCKING 0x0 ;  /* 0x0000000000007b1d */ /* 0x000fec0000010000 */
[----:B------:R-:W-:Y:S05]  /*a9d0*/  @!P0 BRA `(.L_x_1201) ;  /* 0x000005b000008947 */ /* 0x000fea0003800000 */
[----:B-1234-:R-:W-:Y:S01]  /*a9e0*/  IMAD.MOV.U32 R0, RZ, RZ, 0x1 ;  /* 0x00000001ff007424 */ /* 0x01efe200078e00ff */
[C---:B------:R-:W-:Y:S01]  /*a9f0*/  IADD3 R2, R235.reuse, R144, R238 ;  /* 0x00000090eb027210 */ /* 0x040fe20007ffe0ee */
[----:B------:R-:W-:Y:S01]  /*aa00*/  IMAD.MOV.U32 R224, RZ, RZ, RZ ;  /* 0x000000ffffe07224 */ /* 0x000fe200078e00ff */
[----:B------:R-:W-:-:S02]  /*aa10*/  ISETP.GT.AND P1, PT, R235, 0x2f, PT ;  /* 0x0000002feb00780c */ /* 0x000fc40003f24270 */
[----:B------:R-:W-:Y:S02]  /*aa20*/  ISETP.NE.AND P0, PT, R0, c[0x0][0x2b8], PT ;  /* 0x0000ae0000007a0c */ /* 0x000fe40003f05270 */
[----:B------:R-:W-:-:S05]  /*aa30*/  IADD3 R2, R2, -0x30, RZ ;  /* 0xffffffd002027810 */ /* 0x000fca0007ffe0ff */
[----:B------:R-:W-:-:S06]  /*aa40*/  IMAD.MOV.U32 R0, RZ, RZ, R2 ;  /* 0x000000ffff007224 */ /* 0x000fcc00078e0002 */
        /* <DEDUP_REMOVED lines=8> */
[----:B------:R-:W-:Y:S02]  /*aad0*/  IADD3 R11, -R237, 0x30, RZ ;  /* 0x00000030ed0b7810 */ /* 0x000fe40007ffe1ff */
[----:B------:R-:W1:Y:S01]  /*aae0*/  S2R R8, SR_CTAID.Y ;  /* 0x0000000000087919 */ /* 0x000e620000002600 */
[----:B------:R-:W-:-:S04]  /*aaf0*/  IMAD R225, R0, c[0x0][0x2b8], R2 ;  /* 0x0000ae0000e17a24 */ /* 0x000fc800078e0202 */
[----:B------:R-:W-:Y:S01]  /*ab00*/  IMAD.WIDE.U32 R2, R225, c[0x0][0x1e0], RZ ;  /* 0x00007800e1027a25 */ /* 0x000fe200078e00ff */
[----:B------:R-:W-:-:S05]  /*ab10*/  SHF.R.S32.HI R0, RZ, 0x1f, R225 ;  /* 0x0000001fff007819 */ /* 0x000fca00000114e1 */
[----:B------:R-:W-:-:S04]  /*ab20*/  IMAD R0, R0, c[0x0][0x1e0], RZ ;  /* 0x0000780000007a24 */ /* 0x000fc800078e02ff */
[----:B------:R-:W-:-:S04]  /*ab30*/  IMAD R0, R225, c[0x0][0x1e4], R0 ;  /* 0x00007900e1007a24 */ /* 0x000fc800078e0200 */
[----:B------:R-:W-:Y:S02]  /*ab40*/  IMAD.IADD R3, R3, 0x1, R0 ;  /* 0x0000000103037824 */ /* 0x000fe400078e0200 */
[----:B-1----:R-:W-:Y:S01]  /*ab50*/  IMAD.WIDE.U32 R90, R8, c[0x0][0x1e8], RZ ;  /* 0x00007a00085a7a25 */ /* 0x002fe200078e00ff */
[----:B--2---:R-:W-:-:S03]  /*ab60*/  SHF.R.S32.HI R0, RZ, 0x1f, R224 ;  /* 0x0000001fff007819 */ /* 0x004fc600000114e0 */
[----:B------:R-:W-:-:S04]  /*ab70*/  IMAD.WIDE.U32 R2, R224, c[0x0][0x1f0], R2 ;  /* 0x00007c00e0027a25 */ /* 0x000fc800078e0002 */
[----:B------:R-:W-:-:S04]  /*ab80*/  IMAD R0, R0, c[0x0][0x1f0], RZ ;  /* 0x00007c0000007a24 */ /* 0x000fc800078e02ff */
[----:B------:R-:W-:Y:S01]  /*ab90*/  IMAD R4, R224, c[0x0][0x1f4], R0 ;  /* 0x00007d00e0047a24 */ /* 0x000fe200078e0200 */
[----:B------:R-:W-:-:S04]  /*aba0*/  IADD3 R0, P0, R90, R2, RZ ;  /* 0x000000025a007210 */ /* 0x000fc80007f1e0ff */
[----:B------:R-:W-:Y:S02]  /*abb0*/  IADD3.X R2, R245, R3, R4, P0, !PT ;  /* 0x00000003f5027210 */ /* 0x000fe400007fe404 */
[----:B------:R-:W-:-:S04]  /*abc0*/  LEA R8, P0, R0, c[0x0][0x1c8], 0x1 ;  /* 0x0000720000087a11 */ /* 0x000fc800078008ff */
[----:B------:R-:W-:Y:S02]  /*abd0*/  LEA.HI.X R7, R0, c[0x0][0x1cc], R2, 0x1, P0 ;  /* 0x0000730000077a11 */ /* 0x000fe400000f0c02 */
[----:B------:R-:W-:Y:S01]  /*abe0*/  ISETP.GE.AND P0, PT, R11, 0x1, PT ;  /* 0x000000010b00780c */ /* 0x000fe20003f06270 */
[----:B------:R-:W-:Y:S10]  /*abf0*/  BRA.DIV ~URZ, `(.L_x_1202) ;  /* 0x00010db27f007947 */ /* 0x000ff4000b800000 */
[----:B------:R1:W2:Y:S02]  /*ac00*/  SHFL.IDX PT, R4, R7, RZ, 0x181f ;  /* 0x00181fff07047589 */ /* 0x0002a400000e0000 */
.L_x_1321:
[----:B------:R-:W-:Y:S05]  /*ac10*/  BRA.DIV ~URZ, `(.L_x_1203) ;  /* 0x00010e127f007947 */ /* 0x000fea000b800000 */
[----:B------:R3:W4:Y:S02]  /*ac20*/  SHFL.IDX PT, R0, R8, RZ, 0x181f ;  /* 0x00181fff08007589 */ /* 0x00072400000e0000 */
.L_x_1322:
[----:B------:R-:W-:Y:S01]  /*ac30*/  BSSY B0, `(.L_x_1204) ;  /* 0x0000019000007945 */ /* 0x000fe20003800000 */
[----:B------:R-:W-:Y:S05]  /*ac40*/  @!P0 BRA `(.L_x_1205) ;  /* 0x0000017000008947 */ /* 0x000fea0003800000 */
[----:B------:R-:W-:Y:S02]  /*ac50*/  SHF.R.S32.HI R2, RZ, 0x1f, R223 ;  /* 0x0000001fff027819 */ /* 0x000fe400000114df */
[C---:B----4-:R-:W-:Y:S02]  /*ac60*/  LEA R16, P0, R223.reuse, R0, 0x1 ;  /* 0x00000000df107211 */ /* 0x050fe400078008ff */
[C---:B------:R-:W-:Y:S02]  /*ac70*/  IADD3 R20, R223.reuse, 0x40, RZ ;  /* 0x00000040df147810 */ /* 0x040fe40007ffe0ff */
[----:B--2---:R-:W-:-:S02]  /*ac80*/  LEA.HI.X R17, R223, R4, R2, 0x1, P0 ;  /* 0x00000004df117211 */ /* 0x004fc400000f0c02 */
[----:B------:R-:W-:Y:S02]  /*ac90*/  LEA R14, P0, R249, R0, 0x1 ;  /* 0x00000000f90e7211 */ /* 0x000fe400078008ff */
[C---:B------:R-:W-:Y:S02]  /*aca0*/  IADD3 R19, R223.reuse, 0x80, RZ ;  /* 0x00000080df137810 */ /* 0x040fe40007ffe0ff */
[C---:B------:R-:W-:Y:S02]  /*acb0*/  IADD3 R18, R223.reuse, 0xc0, RZ ;  /* 0x000000c0df127810 */ /* 0x040fe40007ffe0ff */
[----:B------:R-:W-:Y:S02]  /*acc0*/  ISETP.GE.AND P4, PT, R223, c[0x0][0x1d4], PT ;  /* 0x00007500df007a0c */ /* 0x000fe40003f86270 */
[----:B------:R-:W-:Y:S02]  /*acd0*/  LEA.HI.X R15, R249, R4, R252, 0x1, P0 ;  /* 0x00000004f90f7211 */ /* 0x000fe400000f0cfc */
[----:B------:R-:W-:-:S02]  /*ace0*/  ISETP.GE.AND P3, PT, R20, c[0x0][0x1d4], PT ;  /* 0x0000750014007a0c */ /* 0x000fc40003f66270 */
[----:B------:R-:W-:Y:S02]  /*acf0*/  LEA R12, P0, R248, R0, 0x1 ;  /* 0x00000000f80c7211 */ /* 0x000fe400078008ff */
[----:B------:R-:W-:Y:S02]  /*ad00*/  ISETP.GE.AND P2, PT, R19, c[0x0][0x1d4], PT ;  /* 0x0000750013007a0c */ /* 0x000fe40003f46270 */
[----:B------:R-:W-:Y:S02]  /*ad10*/  ISETP.GE.AND P1, PT, R18, c[0x0][0x1d4], PT ;  /* 0x0000750012007a0c */ /* 0x000fe40003f26270 */
[----:B------:R-:W-:Y:S01]  /*ad20*/  LEA.HI.X R13, R248, R4, R251, 0x1, P0 ;  /* 0x00000004f80d7211 */ /* 0x000fe200000f0cfb */
[----:B------:R-:W-:Y:S01]  /*ad30*/  @!PT LDS RZ, [RZ] ;  /* 0x00000000fffff984 */ /* 0x000fe20000000800 */
[----:B------:R-:W-:Y:S01]  /*ad40*/  @!PT LDS RZ, [RZ] ;  /* 0x00000000fffff984 */ /* 0x000fe20000000800 */
[----:B------:R-:W-:Y:S01]  /*ad50*/  @!PT LDS RZ, [RZ] ;  /* 0x00000000fffff984 */ /* 0x000fe20000000800 */
[----:B------:R2:W-:Y:S01]  /*ad60*/  LDGSTS.E.BYPASS.LTC128B.128 [R213+0xa080], [R16.64], !P4 ;  /* 0x0a08000010d57fae */ /* 0x0005e2000e101d4e */
[----:B------:R-:W-:-:S03]  /*ad70*/  LEA R2, P0, R247, R0, 0x1 ;  /* 0x00000000f7027211 */ /* 0x000fc600078008ff */
[----:B------:R2:W-:Y:S01]  /*ad80*/  LDGSTS.E.BYPASS.LTC128B.128 [R213+0xb880], [R14.64], !P3 ;  /* 0x0b8800000ed57fae */ /* 0x0005e2000d901d4e */
[----:B------:R-:W-:-:S03]  /*ad90*/  LEA.HI.X R3, R247, R4, R250, 0x1, P0 ;  /* 0x00000004f7037211 */ /* 0x000fc600000f0cfa */
[----:B------:R2:W-:Y:S04]  /*ada0*/  LDGSTS.E.BYPASS.LTC128B.128 [R213+0xd080], [R12.64], !P2 ;  /* 0x0d0800000cd57fae */ /* 0x0005e8000d101d4e */
[----:B------:R2:W-:Y:S02]  /*adb0*/  LDGSTS.E.BYPASS.LTC128B.128 [R213+0xe880], [R2.64], !P1 ;  /* 0x0e88000002d57fae */ /* 0x0005e4000c901d4e */
.L_x_1205:
[----:B------:R-:W-:Y:S05]  /*adc0*/  BSYNC B0 ;  /* 0x0000000000007941 */ /* 0x000fea0003800000 */
.L_x_1204:
[----:B------:R-:W-:Y:S05]  /*add0*/  BRA.DIV ~URZ, `(.L_x_1206) ;  /* 0x00010cd27f007947 */ /* 0x000fea000b800000 */
[----:B--2---:R2:W1:Y:S04]  /*ade0*/  SHFL.IDX PT, R4, R7, 0x1, 0x181f ;  /* 0x00381f0007047f89 */ /* 0x00446800000e0000 */
[----:B----4-:R2:W4:Y:S02]  /*adf0*/  SHFL.IDX PT, R0, R8, 0x1, 0x181f ;  /* 0x00381f0008007f89 */ /* 0x01052400000e0000 */
.L_x_1323:
[----:B------:R-:W-:-:S13]  /*ae00*/  ISETP.GE.AND P0, PT, R11, 0x21, PT ;  /* 0x000000210b00780c */ /* 0x000fda0003f06270 */
[----:B------:R-:W-:Y:S05]  /*ae10*/  @!P0 BRA `(.L_x_1201) ;  /* 0x0000017000008947 */ /* 0x000fea0003800000 */
[----:B------:R-:W-:Y:S02]  /*ae20*/  SHF.R.S32.HI R2, RZ, 0x1f, R223 ;  /* 0x0000001fff027819 */ /* 0x000fe400000114df */
[C---:B----4-:R-:W-:Y:S02]  /*ae30*/  LEA R16, P0, R223.reuse, R0, 0x1 ;  /* 0x00000000df107211 */ /* 0x050fe400078008ff */
[C---:B------:R-:W-:Y:S02]  /*ae40*/  IADD3 R18, R223.reuse, 0x40, RZ ;  /* 0x00000040df127810 */ /* 0x040fe40007ffe0ff */
[----:B-1----:R-:W-:Y:S02]  /*ae50*/  LEA.HI.X R17, R223, R4, R2, 0x1, P0 ;  /* 0x00000004df117211 */ /* 0x002fe400000f0c02 */
[----:B------:R-:W-:Y:S02]  /*ae60*/  LEA R14, P0, R249, R0, 0x1 ;  /* 0x00000000f90e7211 */ /* 0x000fe400078008ff */
[----:B--23--:R-:W-:-:S02]  /*ae70*/  IADD3 R8, R223, 0x80, RZ ;  /* 0x00000080df087810 */ /* 0x00cfc40007ffe0ff */
[C---:B------:R-:W-:Y:S02]  /*ae80*/  IADD3 R7, R223.reuse, 0xc0, RZ ;  /* 0x000000c0df077810 */ /* 0x040fe40007ffe0ff */
[----:B------:R-:W-:Y:S02]  /*ae90*/  ISETP.GE.AND P4, PT, R223, c[0x0][0x1d4], PT ;  /* 0x00007500df007a0c */ /* 0x000fe40003f86270 */
[----:B------:R-:W-:Y:S02]  /*aea0*/  LEA.HI.X R15, R249, R4, R252, 0x1, P0 ;  /* 0x00000004f90f7211 */ /* 0x000fe400000f0cfc */
[----:B------:R-:W-:Y:S02]  /*aeb0*/  ISETP.GE.AND P3, PT, R18, c[0x0][0x1d4], PT ;  /* 0x0000750012007a0c */ /* 0x000fe40003f66270 */
[----:B------:R-:W-:Y:S02]  /*aec0*/  LEA R12, P0, R248, R0, 0x1 ;  /* 0x00000000f80c7211 */ /* 0x000fe400078008ff */
[----:B------:R-:W-:-:S02]  /*aed0*/  ISETP.GE.AND P2, PT, R8, c[0x0][0x1d4], PT ;  /* 0x0000750008007a0c */ /* 0x000fc40003f46270 */
        /* <DEDUP_REMOVED lines=11> */
.L_x_1201:
[----:B--234-:R-:W-:Y:S05]  /*af90*/  BSYNC B1 ;  /* 0x0000000000017941 */ /* 0x01cfea0003800000 */
.L_x_1200:
[----:B------:R-:W2:Y:S01]  /*afa0*/  LDL R11, [R1+0x4] ;  /* 0x00000400010b7983 */ /* 0x000ea20000100800 */
[----:B-1----:R-:W-:Y:S01]  /*afb0*/  SHF.R.S32.HI R0, RZ, 0x1f, R88 ;  /* 0x0000001fff007819 */ /* 0x002fe20000011458 */
[----:B------:R-:W-:Y:S01]  /*afc0*/  IMAD.MOV.U32 R13, RZ, RZ, 0x1 ;  /* 0x00000001ff0d7424 */ /* 0x000fe200078e00ff */
[----:B------:R-:W-:Y:S01]  /*afd0*/  LOP3.LUT R14, RZ, c[0x0][0x324], RZ, 0x33, !PT ;  /* 0x0000c900ff0e7a12 */ /* 0x000fe200078e33ff */
[----:B------:R-:W0:Y:S01]  /*afe0*/  LDGDEPBAR ;  /* 0x00000000000079af */ /* 0x000e220000000000 */
[CC--:B------:R-:W-:Y:S02]  /*aff0*/  LEA.HI R2, R0.reuse, R88.reuse, RZ, 0x2 ;  /* 0x0000005800027211 */ /* 0x0c0fe400078f10ff */
[----:B------:R-:W-:-:S02]  /*b000*/  LEA.HI R0, R0, R88, RZ, 0x5 ;  /* 0x0000005800007211 */ /* 0x000fc400078f28ff */
[----:B------:R-:W-:Y:S02]  /*b010*/  LOP3.LUT R2, R2, 0xfffffffc, RZ, 0xc0, !PT ;  /* 0xfffffffc02027812 */ /* 0x000fe400078ec0ff */
[----:B------:R-:W-:Y:S02]  /*b020*/  LOP3.LUT R3, R0, 0xffffffe0, RZ, 0xc0, !PT ;  /* 0xffffffe000037812 */ /* 0x000fe400078ec0ff */
[----:B------:R-:W-:Y:S01]  /*b030*/  SHF.R.S32.HI R4, RZ, 0x5, R0 ;  /* 0x00000005ff047819 */ /* 0x000fe20000011400 */
[C---:B------:R-:W-:Y:S01]  /*b040*/  IMAD.IADD R2, R88.reuse, 0x1, -R2 ;  /* 0x0000000158027824 */ /* 0x040fe200078e0a02 */
[----:B------:R-:W-:Y:S01]  /*b050*/  SHF.R.S32.HI R7, RZ, 0x1f, R0 ;  /* 0x0000001fff077819 */ /* 0x000fe20000011400 */
[----:B------:R-:W-:Y:S01]  /*b060*/  IMAD.IADD R0, R88, 0x1, -R3 ;  /* 0x0000000158007824 */ /* 0x000fe200078e0a03 */
[----:B------:R-:W-:Y:S02]  /*b070*/  ISETP.NE.AND P0, PT, R13, c[0x0][0x2c4], PT ;  /* 0x0000b1000d007a0c */ /* 0x000fe40003f05270 */
[----:B------:R-:W-:-:S02]  /*b080*/  LEA.HI R7, R7, R4, RZ, 0x3 ;  /* 0x0000000407077211 */ /* 0x000fc400078f18ff */
[----:B------:R-:W-:Y:S02]  /*b090*/  LEA.HI R3, R2, R2, RZ, 0x1 ;  /* 0x0000000202037211 */ /* 0x000fe400078f08ff */
[----:B------:R-:W-:Y:S02]  /*b0a0*/  SHF.R.S32.HI R12, RZ, 0x1f, R0 ;  /* 0x0000001fff0c7819 */ /* 0x000fe40000011400 */
[----:B------:R-:W-:Y:S02]  /*b0b0*/  LOP3.LUT R8, R7, 0xffffff8, RZ, 0xc0, !PT ;  /* 0x0ffffff807087812 */ /* 0x000fe400078ec0ff */
[----:B------:R-:W-:Y:S02]  /*b0c0*/  LOP3.LUT R7, R3, 0x1ffffffe, RZ, 0xc0, !PT ;  /* 0x1ffffffe03077812 */ /* 0x000fe400078ec0ff */
[----:B------:R-:W-:Y:S01]  /*b0d0*/  LEA.HI R3, R12, R0, RZ, 0x2 ;  /* 0x000000000c037211 */ /* 0x000fe200078f10ff */
[----:B------:R-:W-:Y:S02]  /*b0e0*/  IMAD.IADD R4, R4, 0x1, -R8 ;  /* 0x0000000104047824 */ /* 0x000fe400078e0a08 */
[----:B------:R-:W-:Y:S01]  /*b0f0*/  IMAD.IADD R2, R2, 0x1, -R7 ;  /* 0x0000000102027824 */ /* 0x000fe200078e0a07 */
[----:B------:R-:W-:Y:S01]  /*b100*/  SHF.R.S32.HI R243, RZ, 0x2, R3 ;  /* 0x00000002fff37819 */ /* 0x000fe20000011403 */
[----:B------:R-:W-:Y:S01]  /*b110*/  IMAD.SHL.U32 R242, R4, 0x10, RZ ;  /* 0x0000001004f27824 */ /* 0x000fe200078e00ff */
[----:B------:R-:W-:Y:S01]  /*b120*/  LOP3.LUT R3, R3, 0x7ffffffc, RZ, 0xc0, !PT ;  /* 0x7ffffffc03037812 */ /* 0x000fe200078ec0ff */
[----:B------:R-:W-:-:S04]  /*b130*/  IMAD.SHL.U32 R239, R2, 0x8, RZ ;  /* 0x0000000802ef7824 */ /* 0x000fc800078e00ff */
[----:B------:R-:W-:Y:S02]  /*b140*/  IMAD.IADD R3, R0, 0x1, -R3 ;  /* 0x0000000100037824 */ /* 0x000fe400078e0a03 */
[----:B------:R-:W-:Y:S02]  /*b150*/  IMAD.IADD R0, R103, 0x1, R5 ;  /* 0x0000000167007824 */ /* 0x000fe400078e0205 */
[----:B------:R-:W-:-:S04]  /*b160*/  IMAD.SHL.U32 R233, R3, 0x2, RZ ;  /* 0x0000000203e97824 */ /* 0x000fc800078e00ff */
[--C-:B------:R-:W-:Y:S02]  /*b170*/  IMAD.IADD R20, R0, 0x1, -R233.reuse ;  /* 0x0000000100147824 */ /* 0x100fe400078e0ae9 */
[----:B------:R-:W-:Y:S02]  /*b180*/  IMAD.IADD R21, R103, 0x1, -R233 ;  /* 0x0000000167157824 */ /* 0x000fe400078e0ae9 */
[----:B--2---:R-:W-:-:S05]  /*b190*/  IMAD R2, R11, 0x80, R243 ;  /* 0x000000800b027824 */ /* 0x004fca00078e02f3 */
[----:B------:R-:W-:Y:S02]  /*b1a0*/  IADD3 R4, R239, R2, R242 ;  /* 0x00000002ef047210 */ /* 0x000fe40007ffe0f2 */
[----:B------:R-:W-:-:S03]  /*b1b0*/  IADD3 R2, -R233, 0x1, R0 ;  /* 0x00000001e9027810 */ /* 0x000fc60007ffe100 */
[----:B------:R-:W-:-:S04]  /*b1c0*/  @P0 IMAD.HI.U32 R3, R4, c[0x0][0x2c8], RZ ;  /* 0x0000b20004030a27 */ /* 0x000fc800078e00ff */
[----:B------:R-:W-:Y:S01]  /*b1d0*/  IMAD.IADD R2, R2, 0x1, -R232 ;  /* 0x0000000102027824 */ /* 0x000fe200078e0ae8 */
[----:B------:R-:W-:-:S03]  /*b1e0*/  @P0 SHF.R.U32.HI R4, RZ, c[0x0][0x2cc], R3 ;  /* 0x0000b300ff040a19 */ /* 0x000fc60000011603 */
[C---:B------:R-:W-:Y:S01]  /*b1f0*/  IMAD.IADD R19, R2.reuse, 0x1, R14 ;  /* 0x0000000102137824 */ /* 0x040fe200078e020e */
[----:B------:R-:W-:Y:S01]  /*b200*/  IADD3 R18, R2, c[0x0][0x328], RZ ;  /* 0x0000ca0002127a10 */ /* 0x000fe20007ffe0ff */
[----:B------:R-:W-:Y:S05]  /*b210*/  BRA.DIV ~URZ, `(.L_x_1207) ;  /* 0x000109827f007947 */ /* 0x000fea000b800000 */
[----:B------:R1:W2:Y:S02]  /*b220*/  SHFL.IDX PT, R3, R4, RZ, 0x1c1f ;  /* 0x001c1fff04037589 */ /* 0x0002a400000e0000 */
.L_x_1324:
[----:B------:R-:W-:Y:S01]  /*b230*/  FMUL.FTZ R0, R48, c[0x0][0x320] ;  /* 0x0000c80030007a20 */ /* 0x000fe20000410000 */
[----:B--2---:R-:W-:Y:S02]  /*b240*/  IADD3 R2, R18, R3, RZ ;  /* 0x0000000312027210 */ /* 0x004fe40007ffe0ff */
[----:B------:R-:W-:Y:S01]  /*b250*/  LOP3.LUT R212, R212, 0xffffefff, RZ, 0xc0, !PT ;  /* 0xffffefffd4d47812 */ /* 0x000fe200078ec0ff */
[----:B------:R2:W3:Y:S01]  /*b260*/  MUFU.TANH R17, R0 ;  /* 0x0000000000117308 */ /* 0x0004e20000002400 */
[----:B------:R-:W-:Y:S01]  /*b270*/  IMNMX R2, R20, R2, PT ;  /* 0x0000000214027217 */ /* 0x000fe20003800200 */
[----:B--2---:R-:W-:-:S06]  /*b280*/  FMUL.FTZ R0, R49, c[0x0][0x320] ;  /* 0x0000c80031007a20 */ /* 0x004fcc0000410000 */
[----:B------:R2:W4:Y:S02]  /*b290*/  MUFU.TANH R16, R0 ;  /* 0x0000000000107308 */ /* 0x0005240000002400 */
[----:B--2---:R-:W-:-:S06]  /*b2a0*/  FMUL.FTZ R0, R64, c[0x0][0x320] ;  /* 0x0000c80040007a20 */ /* 0x004fcc0000410000 */
[----:B------:R2:W1:Y:S02]  /*b2b0*/  MUFU.TANH R15, R0 ;  /* 0x00000000000f7308 */ /* 0x0004640000002400 */
[----:B--2---:R-:W-:-:S06]  /*b2c0*/  FMUL.FTZ R0, R65, c[0x0][0x320] ;  /* 0x0000c80041007a20 */ /* 0x004fcc0000410000 */
[----:B------:R2:W1:Y:S02]  /*b2d0*/  MUFU.TANH R14, R0 ;  /* 0x00000000000e7308 */ /* 0x0004640000002400 */
[----:B--2---:R-:W-:Y:S01]  /*b2e0*/  FMUL.FTZ R0, R36, c[0x0][0x320] ;  /* 0x0000c80024007a20 */ /* 0x004fe20000410000 */
[----:B------:R-:W-:-:S05]  /*b2f0*/  MOV R36, 0x1 ;  /* 0x0000000100247802 */ /* 0x000fca0000000f00 */
[----:B------:R2:W1:Y:S01]  /*b300*/  MUFU.TANH R13, R0 ;  /* 0x00000000000d7308 */ /* 0x0004620000002400 */
[----:B------:R-:W-:-:S13]  /*b310*/  ISETP.LE.AND P0, PT, R36, c[0x0][0x32c], PT ;  /* 0x0000cb0024007a0c */ /* 0x000fda0003f03270 */
[----:B------:R-:W-:Y:S01]  /*b320*/  @P0 LOP3.LUT R212, R212, 0x1000, RZ, 0xfc, !PT ;  /* 0x00001000d4d40812 */ /* 0x000fe200078efcff */
[----:B--2---:R-:W-:-:S04]  /*b330*/  FMUL.FTZ R0, R40, c[0x0][0x320] ;  /* 0x0000c80028007a20 */ /* 0x004fc80000410000 */
[----:B------:R2:W1:Y:S02]  /*b340*/  MUFU.TANH R12, R0 ;  /* 0x00000000000c7308 */ /* 0x0004640000002400 */
[----:B--2---:R-:W-:-:S06]  /*b350*/  FMUL.FTZ R0, R41, c[0x0][0x320] ;  /* 0x0000c80029007a20 */ /* 0x004fcc0000410000 */
[----:B------:R2:W1:Y:S02]  /*b360*/  MUFU.TANH R11, R0 ;  /* 0x00000000000b7308 */ /* 0x0004640000002400 */
[----:B--2---:R-:W-:-:S06]  /*b370*/  FMUL.FTZ R0, R37, c[0x0][0x320] ;  /* 0x0000c80025007a20 */ /* 0x004fcc0000410000 */
[----:B------:R2:W1:Y:S02]  /*b380*/  MUFU.TANH R8, R0 ;  /* 0x0000000000087308 */ /* 0x0004640000002400 */
[----:B--2---:R-:W-:Y:S01]  /*b390*/  IADD3 R0, R19, R3, RZ ;  /* 0x0000000313007210 */ /* 0x004fe20007ffe0ff */
[----:B------:R-:W-:Y:S05]  /*b3a0*/  @!P0 BRA `(.L_x_1208) ;  /* 0x0000012000008947 */ /* 0x000fea0003800000 */
[----:B-1-34-:R-:W-:Y:S01]  /*b3b0*/  IADD3 R3, -R232, R5, R3 ;  /* 0x00000005e8037210 */ /* 0x01afe20007ffe103 */
[----:B------:R-:W-:Y:S03]  /*b3c0*/  BSSY B0, `(.L_x_1209) ;  /* 0x000000c000007945 */ /* 0x000fe60003800000 */
[----:B------:R-:W-:-:S13]  /*b3d0*/  ISETP.GT.AND P0, PT, R3, -0x1, PT ;  /* 0xffffffff0300780c */ /* 0x000fda0003f04270 */
[----:B------:R-:W-:Y:S05]  /*b3e0*/  @P0 BRA `(.L_x_1210) ;  /* 0x0000006000000947 */ /* 0x000fea0003800000 */
[----:B------:R-:W-:Y:S02]  /*b3f0*/  ISETP.NE.AND P0, PT, R36, c[0x0][0x32c], PT ;  /* 0x0000cb0024007a0c */ /* 0x000fe40003f05270 */
[----:B------:R-:W-:-:S11]  /*b400*/  LOP3.LUT R3, RZ, R3, RZ, 0x33, !PT ;  /* 0x00000003ff037212 */ /* 0x000fd600078e33ff */
[----:B------:R-:W-:-:S05]  /*b410*/  @P0 IMAD.HI.U32 R7, R3, c[0x0][0x330], RZ ;  /* 0x0000cc0003070a27 */ /* 0x000fca00078e00ff */
[----:B------:R-:W-:-:S04]  /*b420*/  @P0 SHF.R.U32.HI R3, RZ, c[0x0][0x334], R7 ;  /* 0x0000cd00ff030a19 */ /* 0x000fc80000011607 */
[----:B------:R-:W-:Y:S01]  /*b430*/  LOP3.LUT R3, RZ, R3, RZ, 0x33, !PT ;  /* 0x00000003ff037212 */ /* 0x000fe200078e33ff */
[----:B------:R-:W-:Y:S05]  /*b440*/  BRA `(.L_x_1211) ;  /* 0x0000003000007947 */ /* 0x000fea0003800000 */
.L_x_1210:
[----:B------:R-:W-:-:S13]  /*b450*/  ISETP.NE.AND P0, PT, R36, c[0x0][0x32c], PT ;  /* 0x0000cb0024007a0c */ /* 0x000fda0003f05270 */
[----:B------:R-:W-:-:S05]  /*b460*/  @P0 IMAD.HI.U32 R7, R3, c[0x0][0x330], RZ ;  /* 0x0000cc0003070a27 */ /* 0x000fca00078e00ff */
[----:B------:R-:W-:Y:S02]  /*b470*/  @P0 SHF.R.U32.HI R3, RZ, c[0x0][0x334], R7 ;  /* 0x0000cd00ff030a19 */ /* 0x000fe40000011607 */
.L_x_1211:
[----:B------:R-:W-:Y:S05]  /*b480*/  BSYNC B0 ;  /* 0x0000000000007941 */ /* 0x000fea0003800000 */
.L_x_1209:
[----:B------:R-:W-:-:S05]  /*b490*/  IMAD R3, R3, c[0x0][0x32c], R21 ;  /* 0x0000cb0003037a24 */ /* 0x000fca00078e0215 */
[----:B------:R-:W-:Y:S02]  /*b4a0*/  IADD3 R7, R3, c[0x0][0x32c], RZ ;  /* 0x0000cb0003077a10 */ /* 0x000fe40007ffe0ff */
[----:B------:R-:W-:Y:S02]  /*b4b0*/  IMNMX R0, R0, R3, !PT ;  /* 0x0000000300007217 */ /* 0x000fe40007800200 */
[----:B------:R-:W-:Y:S02]  /*b4c0*/  IMNMX R2, R2, R7, PT ;  /* 0x0000000702027217 */ /* 0x000fe40003800200 */
.L_x_1208:
[C---:B-1-34-:R-:W-:Y:S02]  /*b4d0*/  ISETP.GE.AND P0, PT, R103.reuse, 0x2, PT ;  /* 0x000000026700780c */ /* 0x05afe40003f06270 */
[----:B------:R-:W-:Y:S02]  /*b4e0*/  LOP3.LUT R212, R212, 0xfffffff7, RZ, 0xc0, !PT ;  /* 0xfffffff7d4d47812 */ /* 0x000fe400078ec0ff */
[C---:B------:R-:W-:Y:S02]  /*b4f0*/  ISETP.GE.AND P1, PT, R103.reuse, 0x9, PT ;  /* 0x000000096700780c */ /* 0x040fe40003f26270 */
[----:B------:R-:W-:-:S02]  /*b500*/  ISETP.GE.AND P6, PT, R103, 0x12, PT ;  /* 0x000000126700780c */ /* 0x000fc40003fc6270 */
[C---:B------:R-:W-:Y:S02]  /*b510*/  ISETP.GE.AND P5, PT, R103.reuse, 0x19, PT ;  /* 0x000000196700780c */ /* 0x040fe40003fa6270 */
[C---:B------:R-:W-:Y:S02]  /*b520*/  ISETP.GE.AND P4, PT, R103.reuse, 0x1a, PT ;  /* 0x0000001a6700780c */ /* 0x040fe40003f86270 */
[----:B------:R-:W-:Y:S02]  /*b530*/  ISETP.GE.AND P3, PT, R103, 0x21, PT ;  /* 0x000000216700780c */ /* 0x000fe40003f66270 */
[----:B------:R-:W-:Y:S02]  /*b540*/  @P0 LOP3.LUT R212, R212, 0x8, RZ, 0xfc, !PT ;  /* 0x00000008d4d40812 */ /* 0x000fe400078efcff */
[----:B------:R-:W-:Y:S02]  /*b550*/  ISETP.GT.AND P0, PT, R0, 0x1, !P0 ;  /* 0x000000010000780c */ /* 0x000fe40004704270 */
[----:B------:R-:W-:-:S02]  /*b560*/  LOP3.LUT R212, R212, 0xfffffffb, RZ, 0xc0, !PT ;  /* 0xfffffffbd4d47812 */ /* 0x000fc400078ec0ff */
[----:B------:R-:W-:Y:S02]  /*b570*/  ISETP.LT.OR P0, PT, R2, 0x2, P0 ;  /* 0x000000020200780c */ /* 0x000fe40000701670 */
[----:B------:R-:W-:Y:S02]  /*b580*/  @P1 LOP3.LUT R212, R212, 0x4, RZ, 0xfc, !PT ;  /* 0x00000004d4d41812 */ /* 0x000fe400078efcff */
[----:B------:R-:W-:Y:S02]  /*b590*/  FSEL R24, R28, -INF , !P0 ;  /* 0xff8000001c187808 */ /* 0x000fe40004000000 */
[----:B------:R-:W-:Y:S02]  /*b5a0*/  ISETP.GT.AND P0, PT, R0, 0x8, !P1 ;  /* 0x000000080000780c */ /* 0x000fe40004f04270 */
[----:B------:R-:W-:Y:S02]  /*b5b0*/  ISETP.GE.AND P1, PT, R103, 0xa, PT ;  /* 0x0000000a6700780c */ /* 0x000fe40003f26270 */
[----:B------:R-:W-:-:S02]  /*b5c0*/  ISETP.LT.OR P0, PT, R2, 0x9, P0 ;  /* 0x000000090200780c */ /* 0x000fc40000701670 */
[----:B------:R-:W-:Y:S02]  /*b5d0*/  LOP3.LUT R212, R212, 0xfffffffd, RZ, 0xc0, !PT ;  /* 0xfffffffdd4d47812 */ /* 0x000fe400078ec0ff */
[----:B------:R-:W-:Y:S02]  /*b5e0*/  FSEL R25, R23, -INF , !P0 ;  /* 0xff80000017197808 */ /* 0x000fe40004000000 */
[----:B------:R-:W-:Y:S02]  /*b5f0*/  ISETP.GT.AND P0, PT, R0, 0x9, !P1 ;  /* 0x000000090000780c */ /* 0x000fe40004f04270 */
[----:B------:R-:W-:Y:S02]  /*b600*/  ISETP.GE.AND P2, PT, R103, 0x22, PT ;  /* 0x000000226700780c */ /* 0x000fe40003f46270 */
[----:B------:R-:W-:Y:S02]  /*b610*/  ISETP.LT.OR P0, PT, R2, 0xa, P0 ;  /* 0x0000000a0200780c */ /* 0x000fe40000701670 */
[----:B------:R-:W-:-:S02]  /*b620*/  @P1 LOP3.LUT R212, R212, 0x2, RZ, 0xfc, !PT ;  /* 0x00000002d4d41812 */ /* 0x000fc400078efcff */
[----:B------:R-:W-:Y:S02]  /*b630*/  ISETP.GE.AND P1, PT, R103, 0x11, PT ;  /* 0x000000116700780c */ /* 0x000fe40003f26270 */
[----:B------:R-:W-:Y:S02]  /*b640*/  FSEL R33, R22, -INF , !P0 ;  /* 0xff80000016217808 */ /* 0x000fe40004000000 */
[----:B------:R-:W-:Y:S02]  /*b650*/  ISETP.GT.AND P0, PT, R0, 0x10, !P1 ;  /* 0x000000100000780c */ /* 0x000fe40004f04270 */
[----:B------:R-:W-:Y:S02]  /*b660*/  LOP3.LUT R212, R212, 0xfffffffe, RZ, 0xc0, !PT ;  /* 0xfffffffed4d47812 */ /* 0x000fe400078ec0ff */
[----:B------:R-:W-:-:S04]  /*b670*/  ISETP.LT.OR P0, PT, R2, 0x11, P0 ;  /* 0x000000110200780c */ /* 0x000fc80000701670 */
[----:B------:R-:W-:Y:S02]  /*b680*/  FSEL R32, R17, -INF , !P0 ;  /* 0xff80000011207808 */ /* 0x000fe40004000000 */
[----:B------:R-:W-:Y:S02]  /*b690*/  ISETP.GT.AND P0, PT, R0, 0x11, !P6 ;  /* 0x000000110000780c */ /* 0x000fe40007704270 */
[----:B------:R-:W-:Y:S02]  /*b6a0*/  @P1 LOP3.LUT R212, R212, 0x1, RZ, 0xfc, !PT ;  /* 0x00000001d4d41812 */ /* 0x000fe400078efcff */
[----:B------:R-:W-:Y:S02]  /*b6b0*/  ISETP.LT.OR P0, PT, R2, 0x12, P0 ;  /* 0x000000120200780c */ /* 0x000fe40000701670 */
[----:B------:R-:W-:Y:S02]  /*b6c0*/  ISETP.GE.AND P1, PT, R103, 0x29, PT ;  /* 0x000000296700780c */ /* 0x000fe40003f26270 */
[----:B------:R-:W-:-:S02]  /*b6d0*/  FSEL R31, R16, -INF , !P0 ;  /* 0xff800000101f7808 */ /* 0x000fc40004000000 */
[----:B------:R-:W-:Y:S02]  /*b6e0*/  ISETP.GT.AND P0, PT, R0, 0x18, !P5 ;  /* 0x000000180000780c */ /* 0x000fe40006f04270 */
[----:B------:R-:W-:Y:S02]  /*b6f0*/  LOP3.LUT R212, R212, 0xffffffef, RZ, 0xc0, !PT ;  /* 0xffffffefd4d47812 */ /* 0x000fe400078ec0ff */
[----:B------:R-:W-:-:S04]  /*b700*/  ISETP.LT.OR P0, PT, R2, 0x19, P0 ;  /* 0x000000190200780c */ /* 0x000fc80000701670 */
[----:B------:R-:W-:Y:S02]  /*b710*/  FSEL R30, R15, -INF , !P0 ;  /* 0xff8000000f1e7808 */ /* 0x000fe40004000000 */
[----:B------:R-:W-:Y:S02]  /*b720*/  ISETP.GT.AND P0, PT, R0, 0x19, !P4 ;  /* 0x000000190000780c */ /* 0x000fe40006704270 */
[----:B------:R-:W-:Y:S02]  /*b730*/  @P1 LOP3.LUT R212, R212, 0x10, RZ, 0xfc, !PT ;  /* 0x00000010d4d41812 */ /* 0x000fe400078efcff */
[----:B------:R-:W-:Y:S02]  /*b740*/  ISETP.LT.OR P0, PT, R2, 0x1a, P0 ;  /* 0x0000001a0200780c */ /* 0x000fe40000701670 */
[----:B------:R-:W-:Y:S02]  /*b750*/  LOP3.LUT R212, R212, 0xffffffdf, RZ, 0xc0, !PT ;  /* 0xffffffdfd4d47812 */ /* 0x000fe400078ec0ff */
[----:B------:R-:W-:-:S02]  /*b760*/  FSEL R29, R14, -INF , !P0 ;  /* 0xff8000000e1d7808 */ /* 0x000fc40004000000 */
[----:B------:R-:W-:-:S04]  /*b770*/  ISETP.GT.AND P0, PT, R0, 0x20, !P3 ;  /* 0x000000200000780c */ /* 0x000fc80005f04270 */
[----:B------:R-:W-:-:S04]  /*b780*/  ISETP.LT.OR P0, PT, R2, 0x21, P0 ;  /* 0x000000210200780c */ /* 0x000fc80000701670 */
[----:B------:R-:W-:Y:S02]  /*b790*/  FSEL R28, R13, -INF , !P0 ;  /* 0xff8000000d1c7808 */ /* 0x000fe40004000000 */
[----:B------:R-:W-:-:S04]  /*b7a0*/  ISETP.GT.AND P0, PT, R0, 0x21, !P2 ;  /* 0x000000210000780c */ /* 0x000fc80005704270 */
[----:B------:R-:W-:-:S04]  /*b7b0*/  ISETP.LT.OR P0, PT, R2, 0x22, P0 ;  /* 0x000000220200780c */ /* 0x000fc80000701670 */
[----:B------:R-:W-:Y:S02]  /*b7c0*/  FSEL R27, R8, -INF , !P0 ;  /* 0xff800000081b7808 */ /* 0x000fe40004000000 */
[----:B------:R-:W-:Y:S02]  /*b7d0*/  ISETP.GT.AND P0, PT, R0, 0x28, !P1 ;  /* 0x000000280000780c */ /* 0x000fe40004f04270 */
[----:B------:R-:W-:Y:S02]  /*b7e0*/  ISETP.GE.AND P1, PT, R103, 0x1, PT ;  /* 0x000000016700780c */ /* 0x000fe40003f26270 */
[----:B------:R-:W-:-:S04]  /*b7f0*/  ISETP.LT.OR P0, PT, R2, 0x29, P0 ;  /* 0x000000290200780c */ /* 0x000fc80000701670 */
[----:B------:R-:W-:Y:S02]  /*b800*/  FSEL R34, R12, -INF , !P0 ;  /* 0xff8000000c227808 */ /* 0x000fe40004000000 */
[----:B------:R-:W-:-:S04]  /*b810*/  ISETP.GT.AND P0, PT, R0, RZ, !P1 ;  /* 0x000000ff0000720c */ /* 0x000fc80004f04270 */
[----:B------:R-:W-:-:S04]  /*b820*/  ISETP.LT.OR P0, PT, R2, 0x1, P0 ;  /* 0x000000010200780c */ /* 0x000fc80000701670 */
[----:B------:R-:W-:Y:S02]  /*b830*/  FSEL R22, R35, -INF , !P0 ;  /* 0xff80000023167808 */ /* 0x000fe40004000000 */
[----:B------:R-:W-:-:S13]  /*b840*/  ISETP.GE.AND P0, PT, R103, 0x2a, PT ;  /* 0x0000002a6700780c */ /* 0x000fda0003f06270 */
[----:B------:R-:W-:Y:S02]  /*b850*/  @P0 LOP3.LUT R212, R212, 0x20, RZ, 0xfc, !PT ;  /* 0x00000020d4d40812 */ /* 0x000fe400078efcff */
[----:B------:R-:W-:-:S04]  /*b860*/  ISETP.GT.AND P0, PT, R0, 0x29, !P0 ;  /* 0x000000290000780c */ /* 0x000fc80004704270 */
[----:B------:R-:W-:-:S04]  /*b870*/  ISETP.LT.OR P0, PT, R2, 0x2a, P0 ;  /* 0x0000002a0200780c */ /* 0x000fc80000701670 */
[----:B------:R-:W-:Y:S01]  /*b880*/  FSEL R26, R11, -INF , !P0 ;  /* 0xff8000000b1a7808 */ /* 0x000fe20004000000 */
[----:B------:R-:W-:Y:S06]  /*b890*/  BRA.DIV ~URZ, `(.L_x_1212) ;  /* 0x000103827f007947 */ /* 0x000fec000b800000 */
[----:B------:R1:W2:Y:S02]  /*b8a0*/  SHFL.IDX PT, R3, R4, 0x1, 0x1c1f ;  /* 0x003c1f0004037f89 */ /* 0x0002a400000e0000 */
.L_x_1325:
[----:B------:R-:W-:Y:S01]  /*b8b0*/  FMUL.FTZ R0, R46, c[0x0][0x320] ;  /* 0x0000c8002e007a20 */ /* 0x000fe20000410000 */
[----:B------:R-:W-:Y:S02]  /*b8c0*/  ISETP.LE.AND P0, PT, R36, c[0x0][0x32c], PT ;  /* 0x0000cb0024007a0c */ /* 0x000fe40003f03270 */
[----:B--2---:R-:W-:Y:S01]  /*b8d0*/  IADD3 R2, R18, R3, RZ ;  /* 0x0000000312027210 */ /* 0x004fe20007ffe0ff */
[----:B------:R2:W3:Y:S03]  /*b8e0*/  MUFU.TANH R17, R0 ;  /* 0x0000000000117308 */ /* 0x0004e60000002400 */
[----:B------:R-:W-:Y:S01]  /*b8f0*/  IMNMX R2, R20, R2, PT ;  /* 0x0000000214027217 */ /* 0x000fe20003800200 */
[----:B--2---:R-:W-:-:S04]  /*b900*/  FMUL.FTZ R0, R42, c[0x0][0x320] ;  /* 0x0000c8002a007a20 */ /* 0x004fc80000410000 */
[----:B------:R2:W4:Y:S02]  /*b910*/  MUFU.TANH R16, R0 ;  /* 0x0000000000107308 */ /* 0x0005240000002400 */
[----:B--2---:R-:W-:-:S06]  /*b920*/  FMUL.FTZ R0, R43, c[0x0][0x320] ;  /* 0x0000c8002b007a20 */ /* 0x004fcc0000410000 */
[----:B------:R2:W1:Y:S02]  /*b930*/  MUFU.TANH R23, R0 ;  /* 0x0000000000177308 */ /* 0x0004640000002400 */
        /* <DEDUP_REMOVED lines=27> */
.L_x_1215:
[----:B------:R-:W-:-:S04]  /*baf0*/  MOV R4, 0x1 ;  /* 0x0000000100047802 */ /* 0x000fc80000000f00 */
[----:B------:R-:W-:-:S13]  /*bb00*/  ISETP.NE.AND P0, PT, R4, c[0x0][0x32c], PT ;  /* 0x0000cb0004007a0c */ /* 0x000fda0003f05270 */
[----:B------:R-:W-:-:S05]  /*bb10*/  @P0 IMAD.HI.U32 R4, R3, c[0x0][0x330], RZ ;  /* 0x0000cc0003040a27 */ /* 0x000fca00078e00ff */
[----:B------:R-:W-:Y:S02]  /*bb20*/  @P0 SHF.R.U32.HI R3, RZ, c[0x0][0x334], R4 ;  /* 0x0000cd00ff030a19 */ /* 0x000fe40000011604 */
.L_x_1216:
[----:B------:R-:W-:Y:S05]  /*bb30*/  BSYNC B0 ;  /* 0x0000000000007941 */ /* 0x000fea0003800000 */
.L_x_1214:
[----:B------:R-:W-:-:S05]  /*bb40*/  IMAD R3, R3, c[0x0][0x32c], R21 ;  /* 0x0000cb0003037a24 */ /* 0x000fca00078e0215 */
[----:B------:R-:W-:Y:S02]  /*bb50*/  IADD3 R4, R3, c[0x0][0x32c], RZ ;  /* 0x0000cb0003047a10 */ /* 0x000fe40007ffe0ff */
[----:B------:R-:W-:Y:S02]  /*bb60*/  IMNMX R0, R0, R3, !PT ;  /* 0x0000000300007217 */ /* 0x000fe40007800200 */
[----:B------:R-:W-:Y:S02]  /*bb70*/  IMNMX R2, R2, R4, PT ;  /* 0x0000000402027217 */ /* 0x000fe40003800200 */
.L_x_1213:
[----:B-1-34-:R-:W-:Y:S02]  /*bb80*/  LOP3.LUT P0, RZ, R212, 0x8, RZ, 0xc0, !PT ;  /* 0x00000008d4ff7812 */ /* 0x01afe4000780c0ff */
[----:B------:R-:W-:Y:S02]  /*bb90*/  FMNMX.FTZ R136, R22, R24, !PT ;  /* 0x0000001816887209 */ /* 0x000fe40007810000 */
[----:B------:R-:W-:Y:S02]  /*bba0*/  ISETP.GT.AND P0, PT, R0, 0x1, !P0 ;  /* 0x000000010000780c */ /* 0x000fe40004704270 */
[----:B------:R-:W-:-:S02]  /*bbb0*/  FMNMX.FTZ R136, R25, R136, !PT ;  /* 0x0000008819887209 */ /* 0x000fc40007810000 */
[----:B------:R-:W-:Y:S02]  /*bbc0*/  ISETP.LT.OR P0, PT, R2, 0x2, P0 ;  /* 0x000000020200780c */ /* 0x000fe40000701670 */
[----:B------:R-:W-:Y:S02]  /*bbd0*/  FMNMX.FTZ R136, R33, R136, !PT ;  /* 0x0000008821887209 */ /* 0x000fe40007810000 */
[----:B------:R-:W-:Y:S02]  /*bbe0*/  FSEL R18, R52, -INF , !P0 ;  /* 0xff80000034127808 */ /* 0x000fe40004000000 */
[----:B------:R-:W-:Y:S02]  /*bbf0*/  LOP3.LUT P0, RZ, R212, 0x4, RZ, 0xc0, !PT ;  /* 0x00000004d4ff7812 */ /* 0x000fe4000780c0ff */
[----:B------:R-:W-:Y:S02]  /*bc00*/  FMNMX.FTZ R136, R32, R136, !PT ;  /* 0x0000008820887209 */ /* 0x000fe40007810000 */
[----:B------:R-:W-:-:S02]  /*bc10*/  ISETP.GT.AND P0, PT, R0, 0x8, !P0 ;  /* 0x000000080000780c */ /* 0x000fc40004704270 */
[----:B------:R-:W-:Y:S02]  /*bc20*/  FMNMX.FTZ R136, R31, R136, !PT ;  /* 0x000000881f887209 */ /* 0x000fe40007810000 */
[----:B------:R-:W-:Y:S02]  /*bc30*/  ISETP.LT.OR P0, PT, R2, 0x9, P0 ;  /* 0x000000090200780c */ /* 0x000fe40000701670 */
[----:B------:R-:W-:Y:S02]  /*bc40*/  FMNMX.FTZ R136, R30, R136, !PT ;  /* 0x000000881e887209 */ /* 0x000fe40007810000 */
[----:B------:R-:W-:Y:S02]  /*bc50*/  FSEL R19, R17, -INF , !P0 ;  /* 0xff80000011137808 */ /* 0x000fe40004000000 */
[----:B------:R-:W-:Y:S02]  /*bc60*/  LOP3.LUT P0, RZ, R212, 0x2, RZ, 0xc0, !PT ;  /* 0x00000002d4ff7812 */ /* 0x000fe4000780c0ff */
[----:B------:R-:W-:-:S02]  /*bc70*/  FMNMX.FTZ R136, R29, R136, !PT ;  /* 0x000000881d887209 */ /* 0x000fc40007810000 */
[----:B------:R-:W-:Y:S02]  /*bc80*/  ISETP.GT.AND P0, PT, R0, 0x9, !P0 ;  /* 0x000000090000780c */ /* 0x000fe40004704270 */
[----:B------:R-:W-:Y:S02]  /*bc90*/  FMNMX.FTZ R136, R28, R136, !PT ;  /* 0x000000881c887209 */ /* 0x000fe40007810000 */
[----:B------:R-:W-:Y:S02]  /*bca0*/  ISETP.LT.OR P0, PT, R2, 0xa, P0 ;  /* 0x0000000a0200780c */ /* 0x000fe40000701670 */
[----:B------:R-:W-:Y:S02]  /*bcb0*/  FMNMX.FTZ R136, R27, R136, !PT ;  /* 0x000000881b887209 */ /* 0x000fe40007810000 */
[----:B------:R-:W-:Y:S02]  /*bcc0*/  FSEL R17, R15, -INF , !P0 ;  /* 0xff8000000f117808 */ /* 0x000fe40004000000 */
[----:B------:R-:W-:-:S02]  /*bcd0*/  LOP3.LUT P0, RZ, R212, 0x1, RZ, 0xc0, !PT ;  /* 0x00000001d4ff7812 */ /* 0x000fc4000780c0ff */
[----:B------:R-:W-:Y:S02]  /*bce0*/  FMNMX.FTZ R136, R34, R136, !PT ;  /* 0x0000008822887209 */ /* 0x000fe40007810000 */
[----:B------:R-:W-:Y:S02]  /*bcf0*/  ISETP.GT.AND P0, PT, R0, 0x10, !P0 ;  /* 0x000000100000780c */ /* 0x000fe40004704270 */
[----:B------:R-:W-:Y:S02]  /*bd00*/  FMNMX.FTZ R136, R26, R136, !PT ;  /* 0x000000881a887209 */ /* 0x000fe40007810000 */
[----:B------:R-:W-:-:S04]  /*bd10*/  ISETP.LT.OR P0, PT, R2, 0x11, P0 ;  /* 0x000000110200780c */ /* 0x000fc80000701670 */
[----:B------:R-:W-:Y:S02]  /*bd20*/  FSEL R15, R12, -INF , !P0 ;  /* 0xff8000000c0f7808 */ /* 0x000fe40004000000 */
[----:B------:R-:W-:Y:S02]  /*bd30*/  ISETP.GT.AND P0, PT, R0, 0x11, !P6 ;  /* 0x000000110000780c */ /* 0x000fe40007704270 */
[----:B------:R-:W-:Y:S02]  /*bd40*/  LOP3.LUT P6, RZ, R212, 0x20, RZ, 0xc0, !PT ;  /* 0x00000020d4ff7812 */ /* 0x000fe400078cc0ff */
[----:B------:R-:W-:-:S04]  /*bd50*/  ISETP.LT.OR P0, PT, R2, 0x12, P0 ;  /* 0x000000120200780c */ /* 0x000fc80000701670 */
[----:B------:R-:W-:Y:S02]  /*bd60*/  FSEL R12, R7, -INF , !P0 ;  /* 0xff800000070c7808 */ /* 0x000fe40004000000 */
[----:B------:R-:W-:Y:S02]  /*bd70*/  ISETP.GT.AND P0, PT, R0, 0x18, !P5 ;  /* 0x000000180000780c */ /* 0x000fe40006f04270 */
[----:B------:R-:W-:Y:S02]  /*bd80*/  LOP3.LUT P5, RZ, R212, 0x10, RZ, 0xc0, !PT ;  /* 0x00000010d4ff7812 */ /* 0x000fe400078ac0ff */
[----:B------:R-:W-:-:S04]  /*bd90*/  ISETP.LT.OR P0, PT, R2, 0x19, P0 ;  /* 0x000000190200780c */ /* 0x000fc80000701670 */
[----:B------:R-:W-:Y:S02]  /*bda0*/  FSEL R14, R14, -INF , !P0 ;  /* 0xff8000000e0e7808 */ /* 0x000fe40004000000 */
[----:B------:R-:W-:-:S04]  /*bdb0*/  ISETP.GT.AND P0, PT, R0, 0x19, !P4 ;  /* 0x000000190000780c */ /* 0x000fc80006704270 */
        /* <DEDUP_REMOVED lines=8> */
[----:B------:R-:W-:-:S04]  /*be40*/  ISETP.GT.AND P0, PT, R0, RZ, !P1 ;  /* 0x000000ff0000720c */ /* 0x000fc80004f04270 */
[----:B------:R-:W-:-:S04]  /*be50*/  ISETP.LT.OR P0, PT, R2, 0x1, P0 ;  /* 0x000000010200780c */ /* 0x000fc80000701670 */
[----:B------:R-:W-:Y:S02]  /*be60*/  FSEL R8, R53, -INF , !P0 ;  /* 0xff80000035087808 */ /* 0x000fe40004000000 */
[----:B------:R-:W-:Y:S02]  /*be70*/  ISETP.GT.AND P0, PT, R0, 0x28, !P5 ;  /* 0x000000280000780c */ /* 0x000fe40006f04270 */
[----:B------:R-:W-:Y:S02]  /*be80*/  FMNMX.FTZ R7, R8, R18, !PT ;  /* 0x0000001208077209 */ /* 0x000fe40007810000 */
[----:B------:R-:W-:Y:S02]  /*be90*/  ISETP.LT.OR P0, PT, R2, 0x29, P0 ;  /* 0x000000290200780c */ /* 0x000fe40000701670 */
[----:B------:R-:W-:Y:S02]  /*bea0*/  FMNMX.FTZ R7, R19, R7, !PT ;  /* 0x0000000713077209 */ /* 0x000fe40007810000 */
[----:B------:R-:W-:-:S02]  /*beb0*/  FSEL R16, R16, -INF , !P0 ;  /* 0xff80000010107808 */ /* 0x000fc40004000000 */
[----:B------:R-:W-:Y:S02]  /*bec0*/  FMNMX.FTZ R7, R17, R7, !PT ;  /* 0x0000000711077209 */ /* 0x000fe40007810000 */
[----:B------:R-:W-:Y:S02]  /*bed0*/  ISETP.GT.AND P0, PT, R0, 0x29, !P6 ;  /* 0x000000290000780c */ /* 0x000fe40007704270 */
        /* <DEDUP_REMOVED lines=9> */
[----:B------:R-:W-:Y:S01]  /*bf70*/  FMNMX.FTZ R7, R11, R7, !PT ;  /* 0x000000070b077209 */ /* 0x000fe20007810000 */
[----:B------:R-:W-:Y:S05]  /*bf80*/  BRA.DIV ~URZ, `(.L_x_1217) ;  /* 0x0000fd127f007947 */ /* 0x000fea000b800000 */
[----:B------:R1:W2:Y:S02]  /*bf90*/  SHFL.BFLY PT, R0, R136, 0x2, 0x1f ;  /* 0x0c401f0088007f89 */ /* 0x0002a400000e0000 */
.L_x_1326:
[----:B-12---:R-:W-:Y:S01]  /*bfa0*/  FMNMX.FTZ R136, R136, R0, !PT ;  /* 0x0000000088887209 */ /* 0x006fe20007810000 */
[----:B------:R-:W-:Y:S05]  /*bfb0*/  BRA.DIV ~URZ, `(.L_x_1218) ;  /* 0x0000fd327f007947 */ /* 0x000fea000b800000 */
[----:B------:R-:W1:Y:S04]  /*bfc0*/  SHFL.BFLY PT, R0, R7, 0x2, 0x1f ;  /* 0x0c401f0007007f89 */ /* 0x000e6800000e0000 */
[----:B------:R-:W2:Y:S01]  /*bfd0*/  SHFL.BFLY PT, R2, R136, 0x1, 0x1f ;  /* 0x0c201f0088027f89 */ /* 0x000ea200000e0000 */
[----:B-1----:R-:W-:Y:S02]  /*bfe0*/  FMNMX.FTZ R7, R7, R0, !PT ;  /* 0x0000000007077209 */ /* 0x002fe40007810000 */
[----:B--2---:R-:W-:-:S03]  /*bff0*/  FMNMX.FTZ R136, R136, R2, !PT ;  /* 0x0000000288887209 */ /* 0x004fc60007810000 */
[----:B------:R1:W2:Y:S04]  /*c000*/  SHFL.BFLY PT, R3, R7, 0x1, 0x1f ;  /* 0x0c201f0007037f89 */ /* 0x0002a800000e0000 */
.L_x_1327:
[C---:B------:R-:W-:Y:S01]  /*c010*/  FMUL.FTZ R0, R136.reuse, c[0x0][0x2d0] ;  /* 0x0000b40088007a20 */ /* 0x040fe20000410000 */
[----:B------:R-:W-:Y:S01]  /*c020*/  FSETP.NEU.FTZ.AND P0, PT, R136, -INF , PT ;  /* 0xff8000008800780b */ /* 0x000fe20003f1d000 */
[----:B------:R-:W-:Y:S01]  /*c030*/  WARPSYNC 0xffffffff ;  /* 0xffffffff00007948 */ /* 0x000fe20003800000 */
[----:B-12---:R-:W-:Y:S02]  /*c040*/  FMNMX.FTZ R7, R3, R7, !PT ;  /* 0x0000000703077209 */ /* 0x006fe40007810000 */
[----:B------:R-:W-:Y:S02]  /*c050*/  FSEL R0, R0, RZ, P0 ;  /* 0x000000ff00007208 */ /* 0x000fe40000000000 */
[C---:B------:R-:W-:Y:S01]  /*c060*/  FSETP.NEU.FTZ.AND P0, PT, R7.reuse, -INF , PT ;  /* 0xff8000000700780b */ /* 0x040fe20003f1d000 */
[----:B------:R-:W-:Y:S01]  /*c070*/  FMUL.FTZ R3, R7, c[0x0][0x2d0] ;  /* 0x0000b40007037a20 */ /* 0x000fe20000410000 */
[----:B------:R-:W-:Y:S01]  /*c080*/  SHF.L.U32 R201, R10, 0x1, RZ ;  /* 0x000000010ac97819 */ /* 0x000fe200000006ff */
[----:B------:R-:W-:-:S04]  /*c090*/  FFMA.FTZ R2, R22, c[0x0][0x2d0], -R0 ;  /* 0x0000b40016027a23 */ /* 0x000fc80000010800 */
[----:B------:R1:W-:Y:S02]  /*c0a0*/  MUFU.EX2 R38, R2 ;  /* 0x0000000200267308 */ /* 0x0003e40000000800 */
[----:B-1----:R-:W-:-:S06]  /*c0b0*/  FFMA.FTZ R2, R24, c[0x0][0x2d0], -R0 ;  /* 0x0000b40018027a23 */ /* 0x002fcc0000010800 */
[----:B------:R1:W2:Y:S02]  /*c0c0*/  MUFU.EX2 R36, R2 ;  /* 0x0000000200247308 */ /* 0x0002a40000000800 */
[----:B-1----:R-:W-:-:S06]  /*c0d0*/  FFMA.FTZ R2, R25, c[0x0][0x2d0], -R0 ;  /* 0x0000b40019027a23 */ /* 0x002fcc0000010800 */
[----:B------:R1:W3:Y:S02]  /*c0e0*/  MUFU.EX2 R37, R2 ;  /* 0x0000000200257308 */ /* 0x0002e40000000800 */
[----:B-1----:R-:W-:-:S06]  /*c0f0*/  FFMA.FTZ R2, R33, c[0x0][0x2d0], -R0 ;  /* 0x0000b40021027a23 */ /* 0x002fcc0000010800 */
[----:B------:R1:W4:Y:S02]  /*c100*/  MUFU.EX2 R35, R2 ;  /* 0x0000000200237308 */ /* 0x0003240000000800 */
[----:B-1----:R-:W-:-:S06]  /*c110*/  FFMA.FTZ R2, R32, c[0x0][0x2d0], -R0 ;  /* 0x0000b40020027a23 */ /* 0x002fcc0000010800 */
[----:B------:R1:W5:Y:S02]  /*c120*/  MUFU.EX2 R33, R2 ;  /* 0x0000000200217308 */ /* 0x0003640000000800 */
[----:B-1----:R-:W-:-:S06]  /*c130*/  FFMA.FTZ R2, R31, c[0x0][0x2d0], -R0 ;  /* 0x0000b4001f027a23 */ /* 0x002fcc0000010800 */
        /* <DEDUP_REMOVED lines=8> */
[----:B------:R1:W-:Y:S02]  /*c1c0*/  MUFU.EX2 R132, R2 ;  /* 0x0000000200847308 */ /* 0x0003e40000000800 */
[----:B-1----:R-:W-:-:S06]  /*c1d0*/  FFMA.FTZ R2, R34, c[0x0][0x2d0], -R0 ;  /* 0x0000b40022027a23 */ /* 0x002fcc0000010800 */
[----:B------:R1:W-:Y:S02]  /*c1e0*/  MUFU.EX2 R28, R2 ;  /* 0x00000002001c7308 */ /* 0x0003e40000000800 */
[----:B-1----:R-:W-:Y:S01]  /*c1f0*/  FFMA.FTZ R2, R26, c[0x0][0x2d0], -R0 ;  /* 0x0000b4001a027a23 */ /* 0x002fe20000010800 */
[----:B------:R-:W-:Y:S01]  /*c200*/  FSEL R0, R3, RZ, P0 ;  /* 0x000000ff03007208 */ /* 0x000fe20000000000 */
[----:B--2---:R-:W-:-:S04]  /*c210*/  FADD.FTZ R3, R38, R36 ;  /* 0x0000002426037221 */ /* 0x004fc80000010000 */
[----:B------:R1:W-:Y:S01]  /*c220*/  MUFU.EX2 R134, R2 ;  /* 0x0000000200867308 */ /* 0x0003e20000000800 */
[----:B---3--:R-:W-:-:S04]  /*c230*/  FADD.FTZ R3, R37, R3 ;  /* 0x0000000325037221 */ /* 0x008fc80000010000 */
[----:B----4-:R-:W-:-:S04]  /*c240*/  FADD.FTZ R3, R35, R3 ;  /* 0x0000000323037221 */ /* 0x010fc80000010000 */
[----:B-----5:R-:W-:Y:S02]  /*c250*/  FADD.FTZ R3, R33, R3 ;  /* 0x0000000321037221 */ /* 0x020fe40000010000 */
[----:B-1----:R-:W-:-:S04]  /*c260*/  FFMA.FTZ R2, R8, c[0x0][0x2d0], -R0 ;  /* 0x0000b40008027a23 */ /* 0x002fc80000010800 */
[----:B------:R1:W-:Y:S02]  /*c270*/  MUFU.EX2 R27, R2 ;  /* 0x00000002001b7308 */ /* 0x0003e40000000800 */
[----:B-1----:R-:W-:Y:S01]  /*c280*/  FFMA.FTZ R2, R18, c[0x0][0x2d0], -R0 ;  /* 0x0000b40012027a23 */ /* 0x002fe20000010800 */
[----:B------:R-:W-:-:S05]  /*c290*/  F2FP.PACK_AB R18, R30, R32 ;  /* 0x000000201e12723e */ /* 0x000fca00000000ff */
[----:B------:R1:W2:Y:S02]  /*c2a0*/  MUFU.EX2 R26, R2 ;  /* 0x00000002001a7308 */ /* 0x0002a40000000800 */
[----:B-1----:R-:W-:Y:S02]  /*c2b0*/  FFMA.FTZ R2, R19, c[0x0][0x2d0], -R0 ;  /* 0x0000b40013027a23 */ /* 0x002fe40000010800 */
[----:B--2---:R-:W-:-:S04]  /*c2c0*/  FADD.FTZ R4, R27, R26 ;  /* 0x0000001a1b047221 */ /* 0x004fc80000010000 */
[----:B------:R1:W2:Y:S02]  /*c2d0*/  MUFU.EX2 R25, R2 ;  /* 0x0000000200197308 */ /* 0x0002a40000000800 */
[----:B-1----:R-:W-:Y:S02]  /*c2e0*/  FFMA.FTZ R2, R17, c[0x0][0x2d0], -R0 ;  /* 0x0000b40011027a23 */ /* 0x002fe40000010800 */
[----:B--2---:R-:W-:-:S04]  /*c2f0*/  FADD.FTZ R4, R25, R4 ;  /* 0x0000000419047221 */ /* 0x004fc80000010000 */
[----:B------:R1:W2:Y:S02]  /*c300*/  MUFU.EX2 R24, R2 ;  /* 0x0000000200187308 */ /* 0x0002a40000000800 */
[----:B-1----:R-:W-:Y:S01]  /*c310*/  FFMA.FTZ R2, R15, c[0x0][0x2d0], -R0 ;  /* 0x0000b4000f027a23 */ /* 0x002fe20000010800 */
[C---:B--2---:R-:W-:Y:S01]  /*c320*/  F2FP.PACK_AB R15, R24.reuse, R25 ;  /* 0x00000019180f723e */ /* 0x044fe200000000ff */
[----:B------:R-:W-:-:S04]  /*c330*/  FADD.FTZ R4, R24, R4 ;  /* 0x0000000418047221 */ /* 0x000fc80000010000 */
[----:B------:R1:W2:Y:S02]  /*c340*/  MUFU.EX2 R23, R2 ;  /* 0x0000000200177308 */ /* 0x0002a40000000800 */
[----:B-1----:R-:W-:Y:S01]  /*c350*/  FFMA.FTZ R2, R12, c[0x0][0x2d0], -R0 ;  /* 0x0000b4000c027a23 */ /* 0x002fe20000010800 */
[----:B------:R-:W-:Y:S01]  /*c360*/  F2FP.PACK_AB R12, R36, R38 ;  /* 0x00000026240c723e */ /* 0x000fe200000000ff */
[----:B--2---:R-:W-:-:S04]  /*c370*/  FADD.FTZ R4, R23, R4 ;  /* 0x0000000417047221 */ /* 0x004fc80000010000 */
[----:B------:R1:W2:Y:S02]  /*c380*/  MUFU.EX2 R17, R2 ;  /* 0x0000000200117308 */ /* 0x0002a40000000800 */
[----:B-1----:R-:W-:Y:S01]  /*c390*/  FFMA.FTZ R2, R14, c[0x0][0x2d0], -R0 ;  /* 0x0000b4000e027a23 */ /* 0x002fe20000010800 */
[----:B------:R-:W-:-:S05]  /*c3a0*/  F2FP.PACK_AB R14, R35, R37 ;  /* 0x00000025230e723e */ /* 0x000fca00000000ff */
[----:B------:R1:W3:Y:S02]  /*c3b0*/  MUFU.EX2 R22, R2 ;  /* 0x0000000200167308 */ /* 0x0002e40000000800 */
[----:B-1----:R-:W-:Y:S01]  /*c3c0*/  FFMA.FTZ R2, R13, c[0x0][0x2d0], -R0 ;  /* 0x0000b4000d027a23 */ /* 0x002fe20000010800 */
[----:B------:R-:W-:-:S05]  /*c3d0*/  F2FP.PACK_AB R13, R26, R27 ;  /* 0x0000001b1a0d723e */ /* 0x000fca00000000ff */
[----:B------:R1:W4:Y:S02]  /*c3e0*/  MUFU.EX2 R19, R2 ;  /* 0x0000000200137308 */ /* 0x0003240000000800 */
[----:B-1----:R-:W-:-:S06]  /*c3f0*/  FFMA.FTZ R2, R20, c[0x0][0x2d0], -R0 ;  /* 0x0000b40014027a23 */ /* 0x002fcc0000010800 */
[----:B------:R1:W5:Y:S02]  /*c400*/  MUFU.EX2 R8, R2 ;  /* 0x0000000200087308 */ /* 0x0003640000000800 */
[----:B-1----:R-:W-:-:S06]  /*c410*/  FFMA.FTZ R2, R21, c[0x0][0x2d0], -R0 ;  /* 0x0000b40015027a23 */ /* 0x002fcc0000010800 */
[----:B------:R1:W1:Y:S02]  /*c420*/  MUFU.EX2 R133, R2 ;  /* 0x0000000200857308 */ /* 0x0002640000000800 */
[C---:B-1----:R-:W-:Y:S02]  /*c430*/  FADD.FTZ R2, R31.reuse, R3 ;  /* 0x000000031f027221 */ /* 0x042fe40000010000 */
[----:B------:R-:W-:Y:S01]  /*c440*/  FFMA.FTZ R3, R16, c[0x0][0x2d0], -R0 ;  /* 0x0000b40010037a23 */ /* 0x000fe20000010800 */
[----:B------:R-:W-:Y:S01]  /*c450*/  F2FP.PACK_AB R16, R31, R33 ;  /* 0x000000211f10723e */ /* 0x000fe200000000ff */
[----:B------:R-:W-:Y:S02]  /*c460*/  FADD.FTZ R2, R32, R2 ;  /* 0x0000000220027221 */ /* 0x000fe40000010000 */
[----:B------:R2:W1:Y:S02]  /*c470*/  MUFU.EX2 R135, R3 ;  /* 0x0000000300877308 */ /* 0x0004640000000800 */
[----:B------:R-:W-:-:S02]  /*c480*/  FADD.FTZ R2, R30, R2 ;  /* 0x000000021e027221 */ /* 0x000fc40000010000 */
[C---:B--2---:R-:W-:Y:S01]  /*c490*/  FADD.FTZ R3, R17.reuse, R4 ;  /* 0x0000000411037221 */ /* 0x044fe20000010000 */
[----:B------:R-:W-:Y:S01]  /*c4a0*/  F2FP.PACK_AB R17, R17, R23 ;  /* 0x000000171111723e */ /* 0x000fe200000000ff */
[----:B------:R-:W-:Y:S02]  /*c4b0*/  FFMA.FTZ R4, R11, c[0x0][0x2d0], -R0 ;  /* 0x0000b4000b047a23 */ /* 0x000fe40000010800 */
[----:B---3--:R-:W-:Y:S02]  /*c4c0*/  FADD.FTZ R3, R22, R3 ;  /* 0x0000000316037221 */ /* 0x008fe40000010000 */
[----:B------:R-:W-:Y:S02]  /*c4d0*/  FADD.FTZ R0, R29, R2 ;  /* 0x000000021d007221 */ /* 0x000fe40000010000 */
[----:B------:R-:W2:Y:S01]  /*c4e0*/  MUFU.EX2 R4, R4 ;  /* 0x0000000400047308 */ /* 0x000ea20000000800 */
[C---:B----4-:R-:W-:Y:S01]  /*c4f0*/  FADD.FTZ R3, R19.reuse, R3 ;  /* 0x0000000313037221 */ /* 0x050fe20000010000 */
[----:B------:R-:W-:Y:S01]  /*c500*/  F2FP.PACK_AB R19, R19, R22 ;  /* 0x000000161313723e */ /* 0x000fe200000000ff */
[C---:B------:R-:W-:Y:S01]  /*c510*/  FADD.FTZ R0, R132.reuse, R0 ;  /* 0x0000000084007221 */ /* 0x040fe20000010000 */
[----:B------:R-:W-:Y:S01]  /*c520*/  F2FP.PACK_AB R132, R132, R29 ;  /* 0x0000001d8484723e */ /* 0x000fe200000000ff */
[----:B-----5:R-:W-:-:S02]  /*c530*/  FADD.FTZ R3, R8, R3 ;  /* 0x0000000308037221 */ /* 0x020fc40000010000 */
[----:B------:R-:W-:Y:S02]  /*c540*/  FADD.FTZ R0, R28, R0 ;  /* 0x000000001c007221 */ /* 0x000fe40000010000 */
[C---:B------:R-:W-:Y:S01]  /*c550*/  FADD.FTZ R3, R133.reuse, R3 ;  /* 0x0000000385037221 */ /* 0x040fe20000010000 */
[----:B------:R-:W-:Y:S01]  /*c560*/  F2FP.PACK_AB R133, R133, R8 ;  /* 0x000000088585723e */ /* 0x000fe200000000ff */
[C---:B------:R-:W-:Y:S01]  /*c570*/  FADD.FTZ R231, R134.reuse, R0 ;  /* 0x0000000086e77221 */ /* 0x040fe20000010000 */
[----:B------:R-:W-:Y:S01]  /*c580*/  F2FP.PACK_AB R134, R134, R28 ;  /* 0x0000001c8686723e */ /* 0x000fe200000000ff */
[----:B-1----:R-:W-:Y:S01]  /*c590*/  FADD.FTZ R3, R135, R3 ;  /* 0x0000000387037221 */ /* 0x002fe20000010000 */
[----:B--2---:R-:W-:-:S03]  /*c5a0*/  F2FP.PACK_AB R135, R4, R135 ;  /* 0x000000870487723e */ /* 0x004fc600000000ff */
[----:B------:R-:W-:Y:S02]  /*c5b0*/  FADD.FTZ R230, R4, R3 ;  /* 0x0000000304e67221 */ /* 0x000fe40000010000 */
[----:B------:R-:W2:Y:S04]  /*c5c0*/  LDL R3, [R1+0x4] ;  /* 0x0000040001037983 */ /* 0x000ea80000100800 */
[----:B------:R-:W3:Y:S04]  /*c5d0*/  LDL R137, [R1+0x64] ;  /* 0x0000640001897983 */ /* 0x000ee80000100800 */
[----:B------:R-:W3:Y:S04]  /*c5e0*/  LDL R4, [R1+0x58] ;  /* 0x0000580001047983 */ /* 0x000ee80000100800 */
[----:B------:R-:W1:Y:S04]  /*c5f0*/  LDSM.16.MT88.4 R28, [R201+0x5880] ;  /* 0x00588000c91c783b */ /* 0x000e680000004200 */
[----:B------:R-:W4:Y:S04]  /*c600*/  LDSM.16.MT88.4 R24, [R201+0x4080] ;  /* 0x00408000c918783b */ /* 0x000f280000004200 */
[----:B------:R-:W5:Y:S04]  /*c610*/  LDSM.16.MT88.4 R60, [R201+0x6080] ;  /* 0x00608000c93c783b */ /* 0x000f680000004200 */
[----:B------:R-:W4:Y:S01]  /*c620*/  LDSM.16.MT88.4 R32, [R201+0x4880] ;  /* 0x00488000c920783b */ /* 0x000f220000004200 */
[----:B------:R-:W-:-:S03]  /*c630*/  IMAD R202, R9, 0x2, R201 ;  /* 0x0000000209ca7824 */ /* 0x000fc600078e02c9 */
[----:B------:R-:W4:Y:S04]  /*c640*/  LDSM.16.MT88.4 R56, [R201+0x8880] ;  /* 0x00888000c938783b */ /* 0x000f280000004200 */
[----:B------:R-:W-:Y:S01]  /*c650*/  LDSM.16.MT88.4 R40, [R201+0x7080] ;  /* 0x00708000c928783b */ /* 0x000fe20000004200 */
[----:B------:R-:W-:-:S03]  /*c660*/  IMAD R204, R6, 0x2, R201 ;  /* 0x0000000206cc7824 */ /* 0x000fc600078e02c9 */
[----:B------:R-:W-:Y:S04]  /*c670*/  LDSM.16.MT88.4 R64, [R202+0x4880] ;  /* 0x00488000ca40783b */ /* 0x000fe80000004200 */
[----:B------:R-:W-:Y:S04]  /*c680*/  LDSM.16.MT88.4 R8, [R204+0x5880] ;  /* 0x00588000cc08783b */ /* 0x000fe80000004200 */
[----:B------:R-:W-:Y:S04]  /*c690*/  LDSM.16.MT88.4 R92, [R204+0x7080] ;  /* 0x00708000cc5c783b */ /* 0x000fe80000004200 */
[----:B------:R-:W-:Y:S01]  /*c6a0*/  LDSM.16.MT88.4 R96, [R201+0x7880] ;  /* 0x00788000c960783b */ /* 0x000fe20000004200 */
[C---:B-1----:R-:W-:Y:S03]  /*c6b0*/  HMMA.16816.F32 R52, R12.reuse, R28, RZ ;  /* 0x0000001c0c34723c */ /* 0x042fe600000018ff */
[----:B------:R-:W-:Y:S04]  /*c6c0*/  LDSM.16.MT88.4 R72, [R202+0x7080] ;  /* 0x00708000ca48783b */ /* 0x000fe80000004200 */
[----:B------:R-:W-:Y:S01]  /*c6d0*/  LDSM.16.MT88.4 R108, [R204+0x7880] ;  /* 0x00788000cc6c783b */ /* 0x000fe20000004200 */
[C---:B------:R-:W-:Y:S03]  /*c6e0*/  HMMA.16816.F32 R44, R12.reuse, R30, RZ ;  /* 0x0000001e0c2c723c */ /* 0x040fe600000018ff */
[----:B------:R-:W1:Y:S04]  /*c6f0*/  LDSM.16.MT88.4 R28, [R202+0x4080] ;  /* 0x00408000ca1c783b */ /* 0x000e680000004200 */
[----:B------:R-:W-:Y:S01]  /*c700*/  LDSM.16.MT88.4 R144, [R201+0x5080] ;  /* 0x00508000c990783b */ /* 0x000fe20000004200 */
[----:B----4-:R-:W-:Y:S08]  /*c710*/  HMMA.16816.F32 R20, R12, R24, RZ ;  /* 0x000000180c14723c */ /* 0x010ff000000018ff */
[C---:B-----5:R-:W-:Y:S01]  /*c720*/  HMMA.16816.F32 R120, R16.reuse, R60, R52 ;  /* 0x0000003c1078723c */ /* 0x060fe20000001834 */
[----:B------:R-:W-:Y:S07]  /*c730*/  LDSM.16.MT88.4 R52, [R204+0x4880] ;  /* 0x00488000cc34783b */ /* 0x000fee0000004200 */
[----:B------:R-:W-:Y:S01]  /*c740*/  HMMA.16816.F32 R116, R16, R62, R44 ;  /* 0x0000003e1074723c */ /* 0x000fe2000000182c */
[----:B------:R-:W4:Y:S04]  /*c750*/  LDSM.16.MT88.4 R60, [R201+0x9080] ;  /* 0x00908000c93c783b */ /* 0x000f280000004200 */
[----:B------:R-:W-:Y:S03]  /*c760*/  LDSM.16.MT88.4 R44, [R204+0x6080] ;  /* 0x00608000cc2c783b */ /* 0x000fe60000004200 */
[----:B------:R-:W-:Y:S01]  /*c770*/  HMMA.16816.F32 R48, R12, R26, RZ ;  /* 0x0000001a0c30723c */ /* 0x000fe200000018ff */
[----:B------:R-:W5:Y:S07]  /*c780*/  LDSM.16.MT88.4 R24, [R204+0x4080] ;  /* 0x00408000cc18783b */ /* 0x000f6e0000004200 */
[----:B------:R-:W-:Y:S01]  /*c790*/  HMMA.16816.F32 R140, R16, R32, R20 ;  /* 0x00000020108c723c */ /* 0x000fe20000001814 */
[----:B------:R-:W4:Y:S07]  /*c7a0*/  LDSM.16.MT88.4 R20, [R202+0x5880] ;  /* 0x00588000ca14783b */ /* 0x000f2e0000004200 */
[C---:B------:R-:W-:Y:S08]  /*c7b0*/  HMMA.16816.F32 R104, R12.reuse, R56, RZ ;  /* 0x000000380c68723c */ /* 0x040ff000000018ff */
[C---:B------:R-:W-:Y:S08]  /*c7c0*/  HMMA.16816.F32 R88, R12.reuse, R58, RZ ;  /* 0x0000003a0c58723c */ /* 0x040ff000000018ff */
[----:B-1----:R-:W-:Y:S08]  /*c7d0*/  HMMA.16816.F32 R80, R12, R30, RZ ;  /* 0x0000001e0c50723c */ /* 0x002ff000000018ff */
[----:B------:R-:W-:Y:S01]  /*c7e0*/  HMMA.16816.F32 R124, R16, R34, R48 ;  /* 0x00000022107c723c */ /* 0x000fe20000001830 */
[----:B------:R-:W1:Y:S07]  /*c7f0*/  LDSM.16.MT88.4 R48, [R202+0x6080] ;  /* 0x00608000ca30783b */ /* 0x000e6e0000004200 */
[C---:B------:R-:W-:Y:S08]  /*c800*/  HMMA.16816.F32 R36, R12.reuse, R40, RZ ;  /* 0x000000280c24723c */ /* 0x040ff000000018ff */
[C---:B------:R-:W-:Y:S08]  /*c810*/  HMMA.16816.F32 R84, R12.reuse, R28, RZ ;  /* 0x0000001c0c54723c */ /* 0x040ff000000018ff */
[C---:B------:R-:W-:Y:S08]  /*c820*/  HMMA.16816.F32 R32, R12.reuse, R8, RZ ;  /* 0x000000080c20723c */ /* 0x040ff000000018ff */
[C---:B------:R-:W-:Y:S08]  /*c830*/  HMMA.16816.F32 R28, R12.reuse, R10, RZ ;  /* 0x0000000a0c1c723c */ /* 0x040ff000000018ff */
[C---:B------:R-:W-:Y:S01]  /*c840*/  HMMA.16816.F32 R100, R12.reuse, R42, RZ ;  /* 0x0000002a0c64723c */ /* 0x040fe200000018ff */
[----:B------:R-:W1:Y:S07]  /*c850*/  LDSM.16.MT88.4 R40, [R202+0x7880] ;  /* 0x00788000ca28783b */ /* 0x000e6e0000004200 */
[----:B------:R-:W-:Y:S08]  /*c860*/  HMMA.16816.F32 R8, R12, R92, RZ ;  /* 0x0000005c0c08723c */ /* 0x000ff000000018ff */
[C---:B----4-:R-:W-:Y:S08]  /*c870*/  HMMA.16816.F32 R104, R16.reuse, R60, R104 ;  /* 0x0000003c1068723c */ /* 0x050ff00000001868 */
[C---:B------:R-:W-:Y:S08]  /*c880*/  HMMA.16816.F32 R128, R16.reuse, R62, R88 ;  /* 0x0000003e1080723c */ /* 0x040ff00000001858 */
[----:B------:R-:W-:Y:S08]  /*c890*/  HMMA.16816.F32 R60, R16, R66, R80 ;  /* 0x00000042103c723c */ /* 0x000ff00000001850 */
[C---:B-----5:R-:W-:Y:S08]  /*c8a0*/  HMMA.16816.F32 R76, R12.reuse, R24, RZ ;  /* 0x000000180c4c723c */ /* 0x060ff000000018ff */
[C---:B------:R-:W-:Y:S08]  /*c8b0*/  HMMA.16816.F32 R68, R12.reuse, R26, RZ ;  /* 0x0000001a0c44723c */ /* 0x040ff000000018ff */
[----:B------:R-:W-:Y:S08]  /*c8c0*/  HMMA.16816.F32 R56, R12, R20, RZ ;  /* 0x000000140c38723c */ /* 0x000ff000000018ff */
[----:B------:R-:W-:Y:S08]  /*c8d0*/  HMMA.16816.F32 R112, R16, R96, R36 ;  /* 0x000000601070723c */ /* 0x000ff00000001824 */
[C---:B------:R-:W-:Y:S08]  /*c8e0*/  HMMA.16816.F32 R36, R12.reuse, R22, RZ ;  /* 0x000000160c24723c */ /* 0x040ff000000018ff */
[C---:B------:R-:W-:Y:S08]  /*c8f0*/  HMMA.16816.F32 R24, R12.reuse, R72, RZ ;  /* 0x000000480c18723c */ /* 0x040ff000000018ff */
[----:B------:R-:W-:Y:S01]  /*c900*/  HMMA.16816.F32 R20, R12, R74, RZ ;  /* 0x0000004a0c14723c */ /* 0x000fe200000018ff */
[----:B------:R-:W4:Y:S07]  /*c910*/  LDSM.16.MT88.4 R72, [R202+0x8880] ;  /* 0x00888000ca48783b */ /* 0x000f2e0000004200 */
[C---:B------:R-:W-:Y:S01]  /*c920*/  HMMA.16816.F32 R100, R16.reuse, R98, R100 ;  /* 0x000000621064723c */ /* 0x040fe20000001864 */
[----:B------:R-:W5:Y:S07]  /*c930*/  LDSM.16.MT88.4 R96, [R204+0x8880] ;  /* 0x00888000cc60783b */ /* 0x000f6e0000004200 */
[C---:B------:R-:W-:Y:S01]  /*c940*/  HMMA.16816.F32 R148, R16.reuse, R64, R84 ;  /* 0x000000401094723c */ /* 0x040fe20000001854 */
[----:B------:R-:W-:Y:S01]  /*c950*/  IMAD R203, R6, 0x2, R202 ;  /* 0x0000000206cb7824 */ /* 0x000fe200078e02ca */
[----:B------:R-:W-:Y:S06]  /*c960*/  LDSM.16.MT88.4 R64, [R201+0x6880] ;  /* 0x00688000c940783b */ /* 0x000fec0000004200 */
[----:B------:R-:W-:Y:S01]  /*c970*/  HMMA.16816.F32 R88, R16, R108, R8 ;  /* 0x0000006c1058723c */ /* 0x000fe20000001808 */
[----:B------:R-:W-:Y:S01]  /*c980*/  IMAD.MOV.U32 R87, RZ, RZ, R60 ;  /* 0x000000ffff577224 */ /* 0x000fe200078e003c */
[----:B------:R-:W-:Y:S01]  /*c990*/  MOV R85, R62 ;  /* 0x0000003e00557202 */ /* 0x000fe20000000f00 */
[----:B------:R-:W-:-:S05]  /*c9a0*/  IMAD.MOV.U32 R86, RZ, RZ, R61 ;  /* 0x000000ffff567224 */ /* 0x000fca00078e003d */
[C---:B------:R-:W-:Y:S01]  /*c9b0*/  HMMA.16816.F32 R216, R16.reuse, R44, R32 ;  /* 0x0000002c10d8723c */ /* 0x040fe20000001820 */
[----:B------:R-:W-:Y:S01]  /*c9c0*/  IMAD.MOV.U32 R84, RZ, RZ, R63 ;  /* 0x000000ffff547224 */ /* 0x000fe200078e003f */
[----:B------:R-:W-:Y:S06]  /*c9d0*/  LDSM.16.MT88.4 R32, [R203+0x4080] ;  /* 0x00408000cb20783b */ /* 0x000fec0000004200 */
[----:B------:R-:W-:Y:S01]  /*c9e0*/  HMMA.16816.F32 R196, R16, R46, R28 ;  /* 0x0000002e10c4723c */ /* 0x000fe2000000181c */
[----:B------:R-:W-:Y:S04]  /*c9f0*/  LDSM.16.MT88.4 R44, [R204+0x9080] ;  /* 0x00908000cc2c783b */ /* 0x000fe80000004200 */
[----:B------:R-:W-:Y:S03]  /*ca00*/  LDSM.16.MT88.4 R28, [R203+0x5880] ;  /* 0x00588000cb1c783b */ /* 0x000fe60000004200 */
[----:B------:R-:W-:Y:S01]  /*ca10*/  HMMA.16816.F32 R8, R12, R94, RZ ;  /* 0x0000005e0c08723c */ /* 0x000fe200000018ff */
[----:B------:R-:W-:Y:S01]  /*ca20*/  MOV R93, R128 ;  /* 0x00000080005d7202 */ /* 0x000fe20000000f00 */
[----:B------:R-:W-:Y:S01]  /*ca30*/  IMAD.MOV.U32 R92, RZ, RZ, R129 ;  /* 0x000000ffff5c7224 */ /* 0x000fe200078e0081 */
[----:B------:R-:W-:Y:S01]  /*ca40*/  MOV R0, R131 ;  /* 0x0000008300007202 */ /* 0x000fe20000000f00 */
[----:B------:R-:W-:Y:S01]  /*ca50*/  IMAD.MOV.U32 R2, RZ, RZ, R130 ;  /* 0x000000ffff027224 */ /* 0x000fe200078e0082 */
[----:B------:R-:W-:Y:S03]  /*ca60*/  LDSM.16.MT88.4 R80, [R203+0x9080] ;  /* 0x00908000cb50783b */ /* 0x000fe60000004200 */
[C---:B------:R-:W-:Y:S01]  /*ca70*/  HMMA.16816.F32 R156, R16.reuse, R52, R76 ;  /* 0x00000034109c723c */ /* 0x040fe2000000184c */
[----:B------:R-:W-:Y:S07]  /*ca80*/  LDSM.16.MT88.4 R76, [R201+0x8080] ;  /* 0x00808000c94c783b */ /* 0x000fee0000004200 */
[C---:B------:R-:W-:Y:S01]  /*ca90*/  HMMA.16816.F32 R60, R16.reuse, R54, R68 ;  /* 0x00000036103c723c */ /* 0x040fe20000001844 */
[----:B------:R-:W-:Y:S07]  /*caa0*/  LDSM.16.MT88.4 R68, [R203+0x4880] ;  /* 0x00488000cb44783b */ /* 0x000fee0000004200 */
[C---:B-1----:R-:W-:Y:S01]  /*cab0*/  HMMA.16816.F32 R52, R16.reuse, R48, R56 ;  /* 0x000000301034723c */ /* 0x042fe20000001838 */
[----:B------:R-:W-:Y:S07]  /*cac0*/  LDSM.16.MT88.4 R56, [R203+0x7880] ;  /* 0x00788000cb38783b */ /* 0x000fee0000004200 */
[C---:B------:R-:W-:Y:S01]  /*cad0*/  HMMA.16816.F32 R36, R16.reuse, R50, R36 ;  /* 0x000000321024723c */ /* 0x040fe20000001824 */
[----:B------:R-:W1:Y:S07]  /*cae0*/  LDSM.16.MT88.4 R48, [R202+0x9080] ;  /* 0x00908000ca30783b */ /* 0x000e6e0000004200 */
[C---:B------:R-:W-:Y:S01]  /*caf0*/  HMMA.16816.F32 R184, R16.reuse, R110, R8 ;  /* 0x0000006e10b8723c */ /* 0x040fe20000001808 */
[----:B------:R-:W1:Y:S07]  /*cb00*/  LDSM.16.MT88.4 R8, [R203+0x7080] ;  /* 0x00708000cb08783b */ /* 0x000e6e0000004200 */
[----:B------:R-:W-:Y:S01]  /*cb10*/  HMMA.16816.F32 R192, R16, R40, R24 ;  /* 0x0000002810c0723c */ /* 0x000fe20000001818 */
[----:B------:R-:W-:Y:S01]  /*cb20*/  MOV R153, R52 ;  /* 0x0000003400997202 */ /* 0x000fe20000000f00 */
[----:B------:R-:W-:Y:S01]  /*cb30*/  IMAD.MOV.U32 R152, RZ, RZ, R53 ;  /* 0x000000ffff987224 */ /* 0x000fe200078e0035 */
[----:B------:R-:W-:Y:S01]  /*cb40*/  MOV R138, R55 ;  /* 0x00000037008a7202 */ /* 0x000fe20000000f00 */
[----:B------:R-:W-:-:S04]  /*cb50*/  IMAD.MOV.U32 R139, RZ, RZ, R54 ;  /* 0x000000ffff8b7224 */ /* 0x000fc800078e0036 */
[----:B------:R-:W-:Y:S01]  /*cb60*/  HMMA.16816.F32 R188, R16, R42, R20 ;  /* 0x0000002a10bc723c */ /* 0x000fe20000001814 */
[----:B------:R-:W2:Y:S01]  /*cb70*/  LDSM.16.MT88.4 R52, [R203+0x8880] ;  /* 0x00888000cb34783b */ /* 0x000ea20000004200 */
[----:B------:R-:W-:Y:S01]  /*cb80*/  IMAD.MOV.U32 R161, RZ, RZ, R36 ;  /* 0x000000ffffa17224 */ /* 0x000fe200078e0024 */
[----:B------:R-:W-:Y:S01]  /*cb90*/  MOV R160, R37 ;  /* 0x0000002500a07202 */ /* 0x000fe20000000f00 */
[----:B------:R-:W-:Y:S01]  /*cba0*/  IMAD.MOV.U32 R155, RZ, RZ, R38 ;  /* 0x000000ffff9b7224 */ /* 0x000fe200078e0026 */
[----:B------:R-:W-:Y:S01]  /*cbb0*/  MOV R154, R39 ;  /* 0x00000027009a7202 */ /* 0x000fe20000000f00 */
[----:B------:R-:W-:Y:S01]  /*cbc0*/  IMAD.MOV.U32 R131, RZ, RZ, R60 ;  /* 0x000000ffff837224 */ /* 0x000fe200078e003c */
[----:B------:R-:W-:Y:S01]  /*cbd0*/  MOV R130, R61 ;  /* 0x0000003d00827202 */ /* 0x000fe20000000f00 */
[C---:B----4-:R-:W-:Y:S01]  /*cbe0*/  HMMA.16816.F32 R40, R12.reuse, R72, RZ ;  /* 0x000000480c28723c */ /* 0x050fe200000018ff */
[----:B------:R-:W-:Y:S01]  /*cbf0*/  IMAD.MOV.U32 R129, RZ, RZ, R62 ;  /* 0x000000ffff817224 */ /* 0x000fe200078e003e */
[----:B------:R-:W-:Y:S06]  /*cc00*/  LDSM.16.MT88.4 R108, [R201+0x9880] ;  /* 0x00988000c96c783b */ /* 0x000fec0000004200 */
[C---:B------:R-:W-:Y:S08]  /*cc10*/  HMMA.16816.F32 R36, R12.reuse, R74, RZ ;  /* 0x0000004a0c24723c */ /* 0x040ff000000018ff */
[----:B-----5:R-:W-:Y:S01]  /*cc20*/  HMMA.16816.F32 R24, R12, R96, RZ ;  /* 0x000000600c18723c */ /* 0x020fe200000018ff */
[----:B------:R-:W-:-:S02]  /*cc30*/  IMAD.MOV.U32 R128, RZ, RZ, R63 ;  /* 0x000000ffff807224 */ /* 0x000fc400078e003f */
[----:B------:R-:W4:Y:S05]  /*cc40*/  LDSM.16.MT88.4 R60, [R203+0x6080] ;  /* 0x00608000cb3c783b */ /* 0x000f2a0000004200 */
[----:B------:R-:W-:Y:S08]  /*cc50*/  HMMA.16816.F32 R20, R12, R98, RZ ;  /* 0x000000620c14723c */ /* 0x000ff000000018ff */
[C---:B-1----:R-:W-:Y:S08]  /*cc60*/  HMMA.16816.F32 R180, R16.reuse, R48, R40 ;  /* 0x0000003010b4723c */ /* 0x042ff00000001828 */
[C---:B------:R-:W-:Y:S08]  /*cc70*/  HMMA.16816.F32 R176, R16.reuse, R50, R36 ;  /* 0x0000003210b0723c */ /* 0x040ff00000001824 */
[----:B------:R-:W-:Y:S08]  /*cc80*/  HMMA.16816.F32 R172, R16, R44, R24 ;  /* 0x0000002c10ac723c */ /* 0x000ff00000001818 */
[C---:B------:R-:W-:Y:S08]  /*cc90*/  HMMA.16816.F32 R48, R12.reuse, R32, RZ ;  /* 0x000000200c30723c */ /* 0x040ff000000018ff */
[----:B------:R-:W-:Y:S08]  /*cca0*/  HMMA.16816.F32 R36, R12, R34, RZ ;  /* 0x000000220c24723c */ /* 0x000ff000000018ff */
[----:B------:R-:W-:Y:S08]  /*ccb0*/  HMMA.16816.F32 R168, R16, R46, R20 ;  /* 0x0000002e10a8723c */ /* 0x000ff00000001814 */
[C---:B------:R-:W-:Y:S08]  /*ccc0*/  HMMA.16816.F32 R32, R12.reuse, R28, RZ ;  /* 0x0000001c0c20723c */ /* 0x040ff000000018ff */
[C---:B------:R-:W-:Y:S08]  /*ccd0*/  HMMA.16816.F32 R24, R12.reuse, R8, RZ ;  /* 0x000000080c18723c */ /* 0x040ff000000018ff */
[C---:B------:R-:W-:Y:S08]  /*cce0*/  HMMA.16816.F32 R28, R12.reuse, R30, RZ ;  /* 0x0000001e0c1c723c */ /* 0x040ff000000018ff */
[C---:B------:R-:W-:Y:S08]  /*ccf0*/  HMMA.16816.F32 R20, R12.reuse, R10, RZ ;  /* 0x0000000a0c14723c */ /* 0x040ff000000018ff */
[C---:B--2---:R-:W-:Y:S08]  /*cd00*/  HMMA.16816.F32 R8, R12.reuse, R52, RZ ;  /* 0x000000340c08723c */ /* 0x044ff000000018ff */
[----:B------:R-:W-:Y:S01]  /*cd10*/  HMMA.16816.F32 R12, R12, R54, RZ ;  /* 0x000000360c0c723c */ /* 0x000fe200000018ff */
[----:B------:R-:W-:Y:S07]  /*cd20*/  LDSM.16.MT88.4 R52, [R202+0x6880] ;  /* 0x00688000ca34783b */ /* 0x000fee0000004200 */
[C---:B------:R-:W-:Y:S07]  /*cd30*/  HMMA.16816.F32 R40, R132.reuse, R64, R120 ;  /* 0x000000408428723c */ /* 0x040fee0000001878 */
[----:B------:R-:W-:Y:S01]  /*cd40*/  MOV R120, R161 ;  /* 0x000000a100787202 */ /* 0x000fe20000000f00 */
[C---:B------:R-:W-:Y:S01]  /*cd50*/  HMMA.16816.F32 R72, R132.reuse, R76, R112 ;  /* 0x0000004c8448723c */ /* 0x040fe20000001870 */
[----:B------:R-:W-:Y:S01]  /*cd60*/  IMAD.MOV.U32 R121, RZ, RZ, R160 ;  /* 0x000000ffff797224 */ /* 0x000fe200078e00a0 */
[----:B------:R-:W-:Y:S01]  /*cd70*/  MOV R122, R155 ;  /* 0x0000009b007a7202 */ /* 0x000fe20000000f00 */
[----:B------:R-:W-:Y:S01]  /*cd80*/  IMAD.MOV.U32 R123, RZ, RZ, R154 ;  /* 0x000000ffff7b7224 */ /* 0x000fe200078e009a */
[----:B------:R-:W-:Y:S03]  /*cd90*/  LDSM.16.MT88.4 R160, [R204+0x5080] ;  /* 0x00508000cca0783b */ /* 0x000fe60000004200 */
[----:B------:R-:W-:Y:S01]  /*cda0*/  MOV R112, R153 ;  /* 0x0000009900707202 */ /* 0x000fe20000000f00 */
[----:B------:R-:W-:Y:S01]  /*cdb0*/  IMAD.MOV.U32 R113, RZ, RZ, R152 ;  /* 0x000000ffff717224 */ /* 0x000fe200078e0098 */
[----:B------:R-:W-:Y:S01]  /*cdc0*/  HMMA.16816.F32 R44, R132, R66, R116 ;  /* 0x00000042842c723c */ /* 0x000fe20000001874 */
[----:B------:R-:W1:Y:S04]  /*cdd0*/  LDSM.16.MT88.4 R152, [R202+0x5080] ;  /* 0x00508000ca98783b */ /* 0x000e680000004200 */
[----:B------:R-:W-:Y:S03]  /*cde0*/  LDSM.16.MT88.4 R116, [R202+0x9880] ;  /* 0x00988000ca74783b */ /* 0x000fe60000004200 */
[----:B------:R-:W-:Y:S01]  /*cdf0*/  HMMA.16816.F32 R96, R16, R70, R36 ;  /* 0x000000461060723c */ /* 0x000fe20000001824 */
[----:B------:R-:W2:Y:S07]  /*ce00*/  LDSM.16.MT88.4 R36, [R203+0x5080] ;  /* 0x00508000cb24783b */ /* 0x000eae0000004200 */
[----:B------:R-:W-:Y:S08]  /*ce10*/  HMMA.16816.F32 R140, R132, R144, R140 ;  /* 0x00000090848c723c */ /* 0x000ff0000000188c */
[C---:B------:R-:W-:Y:S01]  /*ce20*/  HMMA.16816.F32 R164, R16.reuse, R68, R48 ;  /* 0x0000004410a4723c */ /* 0x040fe20000001830 */
[----:B------:R-:W-:Y:S06]  /*ce30*/  LDSM.16.MT88.4 R68, [R203+0x6880] ;  /* 0x00688000cb44783b */ /* 0x000fec0000004200 */
[----:B------:R-:W-:Y:S01]  /*ce40*/  MOV R48, R131 ;  /* 0x0000008300307202 */ /* 0x000fe20000000f00 */
[----:B----4-:R-:W-:Y:S01]  /*ce50*/  HMMA.16816.F32 R64, R16, R60, R32 ;  /* 0x0000003c1040723c */ /* 0x010fe20000001820 */
[----:B------:R-:W-:Y:S01]  /*ce60*/  IMAD.MOV.U32 R49, RZ, RZ, R130 ;  /* 0x000000ffff317224 */ /* 0x000fe200078e0082 */
[----:B------:R-:W-:Y:S01]  /*ce70*/  MOV R50, R129 ;  /* 0x0000008100327202 */ /* 0x000fe20000000f00 */
[----:B------:R-:W-:-:S04]  /*ce80*/  IMAD.MOV.U32 R51, RZ, RZ, R128 ;  /* 0x000000ffff337224 */ /* 0x000fc800078e0080 */
[----:B------:R-:W-:Y:S01]  /*ce90*/  MOV R32, R87 ;  /* 0x0000005700207202 */ /* 0x000fe20000000f00 */
[----:B------:R-:W-:Y:S01]  /*cea0*/  HMMA.16816.F32 R24, R16, R56, R24 ;  /* 0x000000381018723c */ /* 0x000fe20000001818 */
[----:B------:R-:W-:Y:S01]  /*ceb0*/  IMAD.MOV.U32 R33, RZ, RZ, R86 ;  /* 0x000000ffff217224 */ /* 0x000fe200078e0056 */
[----:B------:R-:W-:Y:S01]  /*cec0*/  MOV R34, R85 ;  /* 0x0000005500227202 */ /* 0x000fe20000000f00 */
[----:B------:R-:W-:Y:S02]  /*ced0*/  IMAD.MOV.U32 R35, RZ, RZ, R84 ;  /* 0x000000ffff237224 */ /* 0x000fe400078e0054 */
[----:B------:R-:W-:Y:S02]  /*cee0*/  LDSM.16.MT88.4 R84, [R202+0x8080] ;  /* 0x00808000ca54783b */ /* 0x000fe40000004200 */
[----:B------:R-:W-:Y:S01]  /*cef0*/  MOV R56, R93 ;  /* 0x0000005d00387202 */ /* 0x000fe20000000f00 */
[C---:B------:R-:W-:Y:S01]  /*cf00*/  HMMA.16816.F32 R144, R132.reuse, R146, R124 ;  /* 0x000000928490723c */ /* 0x040fe2000000187c */
[----:B------:R-:W-:Y:S01]  /*cf10*/  IMAD.MOV.U32 R57, RZ, RZ, R92 ;  /* 0x000000ffff397224 */ /* 0x000fe200078e005c */
[----:B------:R-:W-:Y:S04]  /*cf20*/  LDSM.16.MT88.4 R124, [R204+0x9880] ;  /* 0x00988000cc7c783b */ /* 0x000fe80000004200 */
[----:B------:R-:W-:Y:S02]  /*cf30*/  LDSM.16.MT88.4 R92, [R204+0x8080] ;  /* 0x00808000cc5c783b */ /* 0x000fe40000004200 */
[----:B------:R-:W-:Y:S02]  /*cf40*/  HMMA.16816.F32 R76, R132, R78, R100 ;  /* 0x0000004e844c723c */ /* 0x000fe40000001864 */
[----:B------:R-:W-:Y:S06]  /*cf50*/  LDSM.16.MT88.4 R100, [R203+0x8080] ;  /* 0x00808000cb64783b */ /* 0x000fec0000004200 */
[C---:B------:R-:W-:Y:S01]  /*cf60*/  HMMA.16816.F32 R28, R16.reuse, R62, R28 ;  /* 0x0000003e101c723c */ /* 0x040fe2000000181c */
[----:B------:R-:W4:Y:S07]  /*cf70*/  LDSM.16.MT88.4 R60, [R204+0x6880] ;  /* 0x00688000cc3c783b */ /* 0x000f2e0000004200 */
[----:B------:R-:W-:Y:S01]  /*cf80*/  HMMA.16816.F32 R128, R16, R80, R8 ;  /* 0x000000501080723c */ /* 0x000fe20000001808 */
[----:B------:R-:W5:Y:S01]  /*cf90*/  LDSM.16.MT88.4 R8, [R203+0x9880] ;  /* 0x00988000cb08783b */ /* 0x000f620000004200 */
[----:B------:R-:W-:-:S04]  /*cfa0*/  MOV R236, 0x1 ;  /* 0x0000000100ec7802 */ /* 0x000fc80000000f00 */
[----:B------:R-:W-:Y:S02]  /*cfb0*/  ISETP.NE.AND P0, PT, R236, c[0x0][0x2c4], PT ;  /* 0x0000b100ec007a0c */ /* 0x000fe40003f05270 */
[----:B------:R-:W-:Y:S01]  /*cfc0*/  HMMA.16816.F32 R20, R16, R58, R20 ;  /* 0x0000003a1014723c */ /* 0x000fe20000001814 */
[----:B------:R-:W-:-:S07]  /*cfd0*/  IMAD.SHL.U32 R3, R3, 0x80, RZ ;  /* 0x0000008003037824 */ /* 0x000fce00078e00ff */
[----:B------:R-:W-:Y:S01]  /*cfe0*/  HMMA.16816.F32 R12, R16, R82, R12 ;  /* 0x00000052100c723c */ /* 0x000fe2000000180c */
[----:B------:R-:W-:Y:S02]  /*cff0*/  MOV R58, R2 ;  /* 0x00000002003a7202 */ /* 0x000fe40000000f00 */
[----:B------:R-:W-:Y:S01]  /*d000*/  @P0 IMAD.HI.U32 R2, R3, c[0x0][0x2c8], RZ ;  /* 0x0000b20003020a27 */ /* 0x000fe200078e00ff */
[----:B------:R-:W-:-:S03]  /*d010*/  LOP3.LUT R212, R212, 0xffffdfff, RZ, 0xc0, !PT ;  /* 0xffffdfffd4d47812 */ /* 0x000fc600078ec0ff */
[----:B------:R-:W-:Y:S01]  /*d020*/  IMAD.MOV.U32 R59, RZ, RZ, R0 ;  /* 0x000000ffff3b7224 */ /* 0x000fe200078e0000 */
[----:B------:R-:W-:Y:S02]  /*d030*/  MOV R0, R3 ;  /* 0x0000000300007202 */ /* 0x000fe40000000f00 */
[----:B------:R-:W-:Y:S02]  /*d040*/  @P0 LOP3.LUT R212, R212, 0x2000, RZ, 0xfc, !PT ;  /* 0x00002000d4d40812 */ /* 0x000fe400078efcff */
[----:B------:R-:W-:Y:S01]  /*d050*/  @P0 SHF.R.U32.HI R0, RZ, c[0x0][0x2cc], R2 ;  /* 0x0000b300ff000a19 */ /* 0x000fe20000011602 */
[----:B------:R-:W-:Y:S01]  /*d060*/  IMAD.MOV.U32 R115, RZ, RZ, R138 ;  /* 0x000000ffff737224 */ /* 0x000fe200078e008a */
[----:B------:R-:W-:Y:S02]  /*d070*/  ISETP.LE.AND P0, PT, R236, c[0x0][0x32c], PT ;  /* 0x0000cb00ec007a0c */ /* 0x000fe40003f03270 */
[----:B------:R-:W-:Y:S01]  /*d080*/  MOV R114, R139 ;  /* 0x0000008b00727202 */ /* 0x000fe20000000f00 */
[----:B-1----:R-:W-:Y:S01]  /*d090*/  HMMA.16816.F32 R148, R132, R152, R148 ;  /* 0x000000988494723c */ /* 0x002fe20000001894 */
[----:B---3--:R-:W-:-:S02]  /*d0a0*/  IADD3 R0, -R4, R137, R0 ;  /* 0x0000008904007210 */ /* 0x008fc40007ffe100 */
[----:B------:R-:W-:-:S05]  /*d0b0*/  LOP3.LUT R212, R212, 0xffffefff, RZ, 0xc0, !PT ;  /* 0xffffefffd4d47812 */ /* 0x000fca00078ec0ff */
[C---:B------:R-:W-:Y:S08]  /*d0c0*/  HMMA.16816.F32 R156, R132.reuse, R160, R156 ;  /* 0x000000a0849c723c */ /* 0x040ff0000000189c */
[C---:B------:R-:W-:Y:S08]  /*d0d0*/  HMMA.16816.F32 R152, R132.reuse, R154, R32 ;  /* 0x0000009a8498723c */ /* 0x040ff00000001820 */
[----:B------:R-:W-:Y:S01]  /*d0e0*/  HMMA.16816.F32 R160, R132, R162, R48 ;  /* 0x000000a284a0723c */ /* 0x000fe20000001830 */
[----:B------:R-:W-:-:S07]  /*d0f0*/  IADD3 R222, R222, -0x2, RZ ;  /* 0xfffffffedede7810 */ /* 0x000fce0007ffe0ff */
[----:B------:R-:W-:Y:S01]  /*d100*/  HMMA.16816.F32 R104, R132, R108, R104 ;  /* 0x0000006c8468723c */ /* 0x000fe20000001868 */
[----:B------:R-:W-:-:S07]  /*d110*/  IADD3 R4, R0, c[0x0][0x328], RZ ;  /* 0x0000ca0000047a10 */ /* 0x000fce0007ffe0ff */
[----:B------:R-:W-:Y:S01]  /*d120*/  HMMA.16816.F32 R48, R132, R52, R112 ;  /* 0x000000348430723c */ /* 0x000fe20000001870 */
[----:B------:R-:W-:-:S07]  /*d130*/  @P0 LOP3.LUT R212, R212, 0x1000, RZ, 0xfc, !PT ;  /* 0x00001000d4d40812 */ /* 0x000fce00078efcff */
[C---:B--2---:R-:W-:Y:S08]  /*d140*/  HMMA.16816.F32 R32, R132.reuse, R36, R164 ;  /* 0x000000248420723c */ /* 0x044ff000000018a4 */
        /* <DEDUP_REMOVED lines=18> */
[----:B------:R-:W-:Y:S01]  /*d270*/  HMMA.16816.F32 R132, R132, R10, R12 ;  /* 0x0000000a8484723c */ /* 0x000fe2000000180c */
[----:B------:R-:W-:Y:S07]  /*d280*/  @!P0 BRA `(.L_x_1219) ;  /* 0x0000011000008947 */ /* 0x000fee0003800000 */
[C---:B------:R-:W-:Y:S01]  /*d290*/  ISETP.GT.AND P0, PT, R0.reuse, RZ, PT ;  /* 0x000000ff0000720c */ /* 0x040fe20003f04270 */
[----:B------:R-:W-:Y:S01]  /*d2a0*/  BSSY B0, `(.L_x_1220) ;  /* 0x000000c000007945 */ /* 0x000fe20003800000 */
[----:B------:R-:W-:-:S11]  /*d2b0*/  IADD3 R2, R0, -0x1, RZ ;  /* 0xffffffff00027810 */ /* 0x000fd60007ffe0ff */
[----:B------:R-:W-:Y:S05]  /*d2c0*/  @P0 BRA `(.L_x_1221) ;  /* 0x0000006000000947 */ /* 0x000fea0003800000 */
[----:B------:R-:W-:Y:S01]  /*d2d0*/  ISETP.NE.AND P0, PT, R236, c[0x0][0x32c], PT ;  /* 0x0000cb00ec007a0c */ /* 0x000fe20003f05270 */
[----:B------:R-:W-:-:S12]  /*d2e0*/  IMAD.MOV R0, RZ, RZ, -R0 ;  /* 0x000000ffff007224 */ /* 0x000fd800078e0a00 */
[----:B------:R-:W-:-:S05]  /*d2f0*/  @P0 IMAD.HI.U32 R2, R0, c[0x0][0x330], RZ ;  /* 0x0000cc0000020a27 */ /* 0x000fca00078e00ff */
[----:B------:R-:W-:-:S04]  /*d300*/  @P0 SHF.R.U32.HI R0, RZ, c[0x0][0x334], R2 ;  /* 0x0000cd00ff000a19 */ /* 0x000fc80000011602 */
[----:B------:R-:W-:Y:S01]  /*d310*/  LOP3.LUT R2, RZ, R0, RZ, 0x33, !PT ;  /* 0x00000000ff027212 */ /* 0x000fe200078e33ff */
[----:B------:R-:W-:Y:S05]  /*d320*/  BRA `(.L_x_1222) ;  /* 0x0000003000007947 */ /* 0x000fea0003800000 */
.L_x_1221:
[----:B------:R-:W-:-:S13]  /*d330*/  ISETP.NE.AND P0, PT, R236, c[0x0][0x32c], PT ;  /* 0x0000cb00ec007a0c */ /* 0x000fda0003f05270 */
[----:B------:R-:W-:-:S05]  /*d340*/  @P0 IMAD.HI.U32 R0, R2, c[0x0][0x330], RZ ;  /* 0x0000cc0002000a27 */ /* 0x000fca00078e00ff */
[----:B------:R-:W-:Y:S02]  /*d350*/  @P0 SHF.R.U32.HI R2, RZ, c[0x0][0x334], R0 ;  /* 0x0000cd00ff020a19 */ /* 0x000fe40000011600 */
.L_x_1222:
[----:B------:R-:W-:Y:S05]  /*d360*/  BSYNC B0 ;  /* 0x0000000000007941 */ /* 0x000fea0003800000 */
.L_x_1220:
[----:B------:R-:W-:-:S05]  /*d370*/  MOV R0, c[0x0][0x32c] ;  /* 0x0000cb0000007a02 */ /* 0x000fca0000000f00 */
[----:B------:R-:W-:-:S05]  /*d380*/  IMAD R2, R2, R0, c[0x0][0x32c] ;  /* 0x0000cb0002027624 */ /* 0x000fca00078e0200 */
[----:B------:R-:W-:-:S05]  /*d390*/  IMNMX R4, R4, R2, PT ;  /* 0x0000000204047217 */ /* 0x000fca0003800200 */
.L_x_1219:
[----:B------:R-:W-:-:S05]  /*d3a0*/  IMAD.HI R4, R4, 0x2aaaaaab, RZ ;  /* 0x2aaaaaab04047827 */ /* 0x000fca00078e02ff */
[----:B------:R-:W-:-:S04]  /*d3b0*/  SHF.R.U32.HI R0, RZ, 0x1f, R4 ;  /* 0x0000001fff007819 */ /* 0x000fc80000011604 */
[----:B------:R-:W-:-:S04]  /*d3c0*/  LEA.HI.SX32 R4, R4, R0, 0x1d ;  /* 0x0000000004047211 */ /* 0x000fc800078feaff */
[----:B------:R-:W-:-:S04]  /*d3d0*/  IMNMX R228, R234, R4, !PT ;  /* 0x00000004eae47217 */ /* 0x000fc80007800200 */
[----:B------:R-:W-:-:S13]  /*d3e0*/  ISETP.GE.AND P0, PT, R222, R228, PT ;  /* 0x000000e4de00720c */ /* 0x000fda0003f06270 */
[----:B------:R-:W-:Y:S05]  /*d3f0*/  @!P0 BRA `(.L_x_1223) ;  /* 0x00003d0000008947 */ /* 0x000fea0003800000 */
[----:B------:R-:W-:Y:S01]  /*d400*/  SHF.R.S32.HI R2, RZ, 0x1f, R223 ;  /* 0x0000001fff027819 */ /* 0x000fe200000114df */
[----:B------:R-:W-:Y:S01]  /*d410*/  IMAD.SHL.U32 R229, R223, 0x2, RZ ;  /* 0x00000002dfe57824 */ /* 0x000fe200078e00ff */
[C---:B------:R-:W-:Y:S01]  /*d420*/  SHF.L.U64.HI R215, R249.reuse, 0x1, R252 ;  /* 0x00000001f9d77819 */ /* 0x040fe200000102fc */
[----:B------:R-:W-:Y:S01]  /*d430*/  IMAD.SHL.U32 R216, R249, 0x2, RZ ;  /* 0x00000002f9d87824 */ /* 0x000fe200078e00ff */
[----:B------:R-:W-:Y:S01]  /*d440*/  SHF.L.U64.HI R214, R223, 0x1, R2 ;  /* 0x00000001dfd67819 */ /* 0x000fe20000010202 */
[C---:B------:R-:W-:Y:S01]  /*d450*/  IMAD.SHL.U32 R218, R248.reuse, 0x2, RZ ;  /* 0x00000002f8da7824 */ /* 0x040fe200078e00ff */
[----:B------:R-:W-:Y:S01]  /*d460*/  SHF.L.U64.HI R217, R248, 0x1, R251 ;  /* 0x00000001f8d97819 */ /* 0x000fe200000102fb */
[C---:B------:R-:W-:Y:S01]  /*d470*/  IMAD.SHL.U32 R220, R247.reuse, 0x2, RZ ;  /* 0x00000002f7dc7824 */ /* 0x040fe200078e00ff */
[----:B------:R-:W-:Y:S02]  /*d480*/  SHF.L.U64.HI R219, R247, 0x1, R250 ;  /* 0x00000001f7db7819 */ /* 0x000fe400000102fa */
.L_x_1246:
[----:B------:R-:W-:Y:S04]  /*d490*/  DEPBAR.LE SB0, 0x0 ;  /* 0x000080000000791a */ /* 0x000fe80000000000 */
[----:B------:R-:W-:Y:S01]  /*d4a0*/  WARPSYNC 0xffffffff ;  /* 0xffffffff00007948 */ /* 0x000fe20003800000 */
[----:B------:R-:W-:Y:S01]  /*d4b0*/  BAR.SYNC.DEFER_BLOCKING 0x0 ;  /* 0x0000000000007b1d */ /* 0x000fe20000010000 */
[----:B------:R-:W-:Y:S05]  /*d4c0*/  ISETP.GT.AND P0, PT, R234, R222, PT ;  /* 0x000000deea00720c */ /* 0x000fea0003f04270 */
[----:B------:R1:W2:Y:S01]  /*d4d0*/  LDSM.16.M88.4 R28, [R209] ;  /* 0x00000000d11c783b */ /* 0x0002a20000000200 */
[----:B------:R-:W-:Y:S03]  /*d4e0*/  BSSY B0, `(.L_x_1224) ;  /* 0x000004d000007945 */ /* 0x000fe60003800000 */
[----:B------:R1:W3:Y:S04]  /*d4f0*/  LDSM.16.M88.4 R12, [R200+0xa080] ;  /* 0x00a08000c80c783b */ /* 0x0002e80000000200 */
[----:B------:R1:W4:Y:S04]  /*d500*/  LDSM.16.M88.4 R20, [R200+0xa880] ;  /* 0x00a88000c814783b */ /* 0x0003280000000200 */
[----:B------:R1:W1:Y:S04]  /*d510*/  LDSM.16.M88.4 R164, [R200+0xb080] ;  /* 0x00b08000c8a4783b */ /* 0x0002680000000200 */
[----:B------:R1:W1:Y:S04]  /*d520*/  LDSM.16.M88.4 R168, [R208] ;  /* 0x00000000d0a8783b */ /* 0x0002680000000200 */
[----:B------:R1:W1:Y:S04]  /*d530*/  LDSM.16.M88.4 R172, [R207] ;  /* 0x00000000cfac783b */ /* 0x0002680000000200 */
[----:B------:R1:W1:Y:S04]  /*d540*/  LDSM.16.M88.4 R176, [R207+0x800] ;  /* 0x00080000cfb0783b */ /* 0x0002680000000200 */
[----:B------:R1:W1:Y:S01]  /*d550*/  LDSM.16.M88.4 R180, [R207+0x1000] ;  /* 0x00100000cfb4783b */ /* 0x0002620000000200 */
[----:B------:R-:W-:-:S05]  /*d560*/  @P0 BRA `(.L_x_1225) ;  /* 0x0000044000000947 */ /* 0x000fca0003800000 */
[C---:B------:R-:W-:Y:S01]  /*d570*/  IMAD.WIDE.U32 R2, R225.reuse, c[0x0][0x208], RZ ;  /* 0x00008200e1027a25 */ /* 0x040fe200078e00ff */
[----:B------:R-:W5:Y:S01]  /*d580*/  S2R R4, SR_CTAID.Y ;  /* 0x0000000000047919 */ /* 0x000f620000002600 */
[----:B------:R-:W-:Y:S02]  /*d590*/  SHF.R.S32.HI R0, RZ, 0x1f, R225 ;  /* 0x0000001fff007819 */ /* 0x000fe400000114e1 */
[----:B------:R-:W-:Y:S03]  /*d5a0*/  SHF.R.S32.HI R6, RZ, 0x1f, R224 ;  /* 0x0000001fff067819 */ /* 0x000fe600000114e0 */
[----:B------:R-:W-:Y:S02]  /*d5b0*/  IMAD R0, R0, c[0x0][0x208], RZ ;  /* 0x0000820000007a24 */ /* 0x000fe400078e02ff */
[----:B------:R-:W-:Y:S02]  /*d5c0*/  IMAD R6, R6, c[0x0][0x218], RZ ;  /* 0x0000860006067a24 */ /* 0x000fe400078e02ff */
[----:B------:R-:W-:Y:S02]  /*d5d0*/  IMAD R0, R225, c[0x0][0x20c], R0 ;  /* 0x00008300e1007a24 */ /* 0x000fe400078e0200 */
[C---:B------:R-:W-:Y:S03]  /*d5e0*/  IMAD R6, R224.reuse, c[0x0][0x21c], R6 ;  /* 0x00008700e0067a24 */ /* 0x040fe600078e0206 */
[----:B------:R-:W-:Y:S05]  /*d5f0*/  IADD3 R3, R3, R0, RZ ;  /* 0x0000000003037210 */ /* 0x000fea0007ffe0ff */
[----:B------:R-:W-:Y:S04]  /*d600*/  IMAD.WIDE.U32 R2, R224, c[0x0][0x218], R2 ;  /* 0x00008600e0027a25 */ /* 0x000fe800078e0002 */
[----:B-----5:R-:W-:Y:S05]  /*d610*/  IMAD.WIDE.U32 R8, R4, c[0x0][0x210], RZ ;  /* 0x0000840004087a25 */ /* 0x020fea00078e00ff */
[----:B------:R-:W-:Y:S04]  /*d620*/  IADD3 R0, P0, R8, R2, RZ ;  /* 0x0000000208007210 */ /* 0x000fe80007f1e0ff */
[----:B------:R-:W-:Y:S02]  /*d630*/  IADD3.X R6, R246, R3, R6, P0, !PT ;  /* 0x00000003f6067210 */ /* 0x000fe400007fe406 */
[C---:B------:R-:W-:Y:S04]  /*d640*/  LEA R18, P0, R0.reuse, c[0x0][0x1f8], 0x1 ;  /* 0x00007e0000127a11 */ /* 0x040fe800078008ff */
[----:B------:R-:W-:Y:S01]  /*d650*/  LEA.HI.X R6, R0, c[0x0][0x1fc], R6, 0x1, P0 ;  /* 0x00007f0000067a11 */ /* 0x000fe200000f0c06 */
[----:B------:R-:W-:-:S06]  /*d660*/  BRA.DIV ~URZ, `(.L_x_1226) ;  /* 0x0000e7827f007947 */ /* 0x000fcc000b800000 */
[----:B------:R4:W3:Y:S02]  /*d670*/  SHFL.IDX PT, R4, R6, RZ, 0x181f ;  /* 0x00181fff06047589 */ /* 0x0008e400000e0000 */
.L_x_1328:
[----:B------:R-:W-:-:S05]  /*d680*/  BRA.DIV ~URZ, `(.L_x_1227) ;  /* 0x0000e7e27f007947 */ /* 0x000fca000b800000 */
[----:B------:R4:W3:Y:S02]  /*d690*/  SHFL.IDX PT, R0, R18, RZ, 0x181f ;  /* 0x00181fff12007589 */ /* 0x0008e400000e0000 */
.L_x_1329:
[----:B---3--:R-:W-:Y:S02]  /*d6a0*/  IADD3 R16, P0, R0, R229, RZ ;  /* 0x000000e500107210 */ /* 0x008fe40007f1e0ff */
[C---:B------:R-:W-:Y:S02]  /*d6b0*/  IADD3 R25, R223.reuse, 0x40, RZ ;  /* 0x00000040df197810 */ /* 0x040fe40007ffe0ff */
[C---:B------:R-:W-:Y:S01]  /*d6c0*/  ISETP.GE.AND P5, PT, R223.reuse, c[0x0][0x1d4], PT ;  /* 0x00007500df007a0c */ /* 0x040fe20003fa6270 */
[----:B------:R-:W-:Y:S01]  /*d6d0*/  IMAD.X R17, R4, 0x1, R214, P0 ;  /* 0x0000000104117824 */ /* 0x000fe200000e06d6 */
[----:B------:R-:W-:Y:S02]  /*d6e0*/  IADD3 R24, R223, 0x80, RZ ;  /* 0x00000080df187810 */ /* 0x000fe40007ffe0ff */
[----:B------:R-:W-:Y:S02]  /*d6f0*/  ISETP.GE.AND P4, PT, R25, c[0x0][0x1d4], PT ;  /* 0x0000750019007a0c */ /* 0x000fe40003f86270 */
[----:B------:R-:W-:Y:S02]  /*d700*/  IADD3 R10, P0, R0, R216, RZ ;  /* 0x000000d8000a7210 */ /* 0x000fe40007f1e0ff */
[----:B------:R-:W-:Y:S02]  /*d710*/  ISETP.GE.AND P3, PT, R24, c[0x0][0x1d4], PT ;  /* 0x0000750018007a0c */ /* 0x000fe40003f66270 */
[----:B------:R-:W-:Y:S01]  /*d720*/  IADD3 R19, R223, 0xc0, RZ ;  /* 0x000000c0df137810 */ /* 0x000fe20007ffe0ff */
[----:B------:R-:W-:Y:S01]  /*d730*/  IMAD.X R11, R4, 0x1, R215, P0 ;  /* 0x00000001040b7824 */ /* 0x000fe200000e06d7 */
[----:B------:R-:W-:Y:S01]  /*d740*/  IADD3 R8, P0, R0, R218, RZ ;  /* 0x000000da00087210 */ /* 0x000fe20007f1e0ff */
[----:B------:R-:W-:Y:S01]  /*d750*/  @!PT LDS RZ, [RZ] ;  /* 0x00000000fffff984 */ /* 0x000fe20000000800 */
[----:B------:R-:W-:Y:S01]  /*d760*/  @!PT LDS RZ, [RZ] ;  /* 0x00000000fffff984 */ /* 0x000fe20000000800 */
[----:B------:R-:W-:Y:S01]  /*d770*/  @!PT LDS RZ, [RZ] ;  /* 0x00000000fffff984 */ /* 0x000fe20000000800 */
[----:B------:R3:W-:Y:S01]  /*d780*/  LDGSTS.E.BYPASS.LTC128B.128 [R213+0x4080], [R16.64], !P5 ;  /* 0x0408000010d57fae */ /* 0x0007e2000e901d4e */
[----:B------:R-:W-:Y:S02]  /*d790*/  ISETP.GE.AND P2, PT, R19, c[0x0][0x1d4], PT ;  /* 0x0000750013007a0c */ /* 0x000fe40003f46270 */
[----:B------:R-:W-:Y:S01]  /*d7a0*/  LOP3.LUT P1, RZ, R212, 0x800, RZ, 0xc0, !PT ;  /* 0x00000800d4ff7812 */ /* 0x000fe2000782c0ff */
[----:B------:R3:W-:Y:S01]  /*d7b0*/  LDGSTS.E.BYPASS.LTC128B.128 [R213+0x5880], [R10.64], !P4 ;  /* 0x058800000ad57fae */ /* 0x0007e2000e101d4e */
[----:B------:R-:W-:Y:S01]  /*d7c0*/  IMAD.X R9, R4, 0x1, R217, P0 ;  /* 0x0000000104097824 */ /* 0x000fe200000e06d9 */
[----:B------:R-:W-:Y:S04]  /*d7d0*/  IADD3 R2, P0, R0, R220, RZ ;  /* 0x000000dc00027210 */ /* 0x000fe80007f1e0ff */
[----:B------:R3:W-:Y:S01]  /*d7e0*/  LDGSTS.E.BYPASS.LTC128B.128 [R213+0x7080], [R8.64], !P3 ;  /* 0x0708000008d57fae */ /* 0x0007e2000d901d4e */
[----:B------:R-:W-:Y:S05]  /*d7f0*/  IMAD.X R3, R4, 0x1, R219, P0 ;  /* 0x0000000104037824 */ /* 0x000fea00000e06db */
[----:B------:R3:W-:Y:S01]  /*d800*/  LDGSTS.E.BYPASS.LTC128B.128 [R213+0x8880], [R2.64], !P2 ;  /* 0x0888000002d57fae */ /* 0x0007e2000d101d4e */
[----:B------:R-:W-:-:S05]  /*d810*/  @P1 BRA `(.L_x_1225) ;  /* 0x0000019000001947 */ /* 0x000fca0003800000 */
[----:B------:R-:W-:-:S05]  /*d820*/  BRA.DIV ~URZ, `(.L_x_1228) ;  /* 0x0000e6c27f007947 */ /* 0x000fca000b800000 */
[----:B------:R3:W4:Y:S04]  /*d830*/  SHFL.IDX PT, R4, R6, 0x1, 0x181f ;  /* 0x00381f0006047f89 */ /* 0x00072800000e0000 */
[----:B------:R3:W2:Y:S02]  /*d840*/  SHFL.IDX PT, R0, R18, 0x1, 0x181f ;  /* 0x00381f0012007f89 */ /* 0x0006a400000e0000 */
.L_x_1330:
[----:B--23--:R-:W-:Y:S02]  /*d850*/  IADD3 R16, P0, R0, R229, RZ ;  /* 0x000000e500107210 */ /* 0x00cfe40007f1e0ff */
[C---:B------:R-:W-:Y:S02]  /*d860*/  IADD3 R19, R223.reuse, 0x40, RZ ;  /* 0x00000040df137810 */ /* 0x040fe40007ffe0ff */
[----:B------:R-:W-:Y:S01]  /*d870*/  ISETP.GE.AND P4, PT, R223, c[0x0][0x1d4], PT ;  /* 0x00007500df007a0c */ /* 0x000fe20003f86270 */
[----:B----4-:R-:W-:Y:S01]  /*d880*/  IMAD.X R17, R4, 0x1, R214, P0 ;  /* 0x0000000104117824 */ /* 0x010fe200000e06d6 */
[----:B------:R-:W-:Y:S02]  /*d890*/  ISETP.GE.AND P3, PT, R19, c[0x0][0x1d4], PT ;  /* 0x0000750013007a0c */ /* 0x000fe40003f66270 */
[C---:B------:R-:W-:Y:S02]  /*d8a0*/  IADD3 R18, R223.reuse, 0x80, RZ ;  /* 0x00000080df127810 */ /* 0x040fe40007ffe0ff */
        /* <DEDUP_REMOVED lines=9> */
[----:B------:R-:W-:Y:S03]  /*d940*/  ISETP.GE.AND P1, PT, R6, c[0x0][0x1d4], PT ;  /* 0x0000750006007a0c */ /* 0x000fe60003f26270 */
[----:B------:R2:W-:Y:S01]  /*d950*/  LDGSTS.E.BYPASS.LTC128B.128 [R213+0x6880], [R10.64], !P3 ;  /* 0x068800000ad57fae */ /* 0x0005e2000d901d4e */
[----:B------:R-:W-:Y:S01]  /*d960*/  IMAD.X R9, R4, 0x1, R217, P0 ;  /* 0x0000000104097824 */ /* 0x000fe200000e06d9 */
[----:B------:R-:W-:Y:S04]  /*d970*/  IADD3 R2, P0, R0, R220, RZ ;  /* 0x000000dc00027210 */ /* 0x000fe80007f1e0ff */
[----:B------:R2:W-:Y:S01]  /*d980*/  LDGSTS.E.BYPASS.LTC128B.128 [R213+0x8080], [R8.64], !P2 ;  /* 0x0808000008d57fae */ /* 0x0005e2000d101d4e */
[----:B------:R-:W-:Y:S05]  /*d990*/  IMAD.X R3, R4, 0x1, R219, P0 ;  /* 0x0000000104037824 */ /* 0x000fea00000e06db */
[----:B------:R2:W-:Y:S03]  /*d9a0*/  LDGSTS.E.BYPASS.LTC128B.128 [R213+0x9880], [R2.64], !P1 ;  /* 0x0988000002d57fae */ /* 0x0005e6000c901d4e */
.L_x_1225:
[----:B------:R-:W-:Y:S05]  /*d9b0*/  BSYNC B0 ;  /* 0x0000000000007941 */ /* 0x000fea0003800000 */
.L_x_1224:
[----:B------:R-:W0:Y:S01]  /*d9c0*/  LDGDEPBAR ;  /* 0x00000000000079af */ /* 0x000e220000000000 */
[----:B------:R-:W-:Y:S01]  /*d9d0*/  WARPSYNC 0xffffffff ;  /* 0xffffffff00007948 */ /* 0x000fe20003800000 */
[C---:B--23--:R-:W-:Y:S01]  /*d9e0*/  HMMA.16816.F32 R8, R28.reuse, R12, RZ ;  /* 0x0000000c1c08723c */ /* 0x04cfe200000018ff */
[----:B------:R-:W-:Y:S02]  /*d9f0*/  BSSY B0, `(.L_x_1229) ;  /* 0x0000121000007945 */ /* 0x000fe40003800000 */
[----:B------:R-:W-:Y:S02]  /*da00*/  ISETP.GT.AND P0, PT, R222, R234, PT ;  /* 0x000000eade00720c */ /* 0x000fe40003f04270 */
[----:B------:R-:W-:Y:S03]  /*da10*/  LDSM.16.M88.4 R184, [R211] ;  /* 0x00000000d3b8783b */ /* 0x000fe60000000200 */
[C---:B------:R-:W-:Y:S04]  /*da20*/  HMMA.16816.F32 R12, R28.reuse, R14, RZ ;  /* 0x0000000e1c0c723c */ /* 0x040fe800000018ff */
[----:B------:R-:W2:Y:S04]  /*da30*/  LDSM.16.M88.4 R188, [R206+0xa080] ;  /* 0x00a08000cebc783b */ /* 0x000ea80000000200 */
[C---:B----4-:R-:W-:Y:S03]  /*da40*/  HMMA.16816.F32 R16, R28.reuse, R20, RZ ;  /* 0x000000141c10723c */ /* 0x050fe600000018ff */
[----:B------:R-:W3:Y:S05]  /*da50*/  LDSM.16.M88.4 R192, [R206+0xa880] ;  /* 0x00a88000cec0783b */ /* 0x000eea0000000200 */
[C---:B------:R-:W-:Y:S02]  /*da60*/  HMMA.16816.F32 R20, R28.reuse, R22, RZ ;  /* 0x000000161c14723c */ /* 0x040fe400000018ff */
[----:B------:R-:W-:Y:S06]  /*da70*/  LDSM.16.M88.4 R196, [R205+0x800] ;  /* 0x00080000cdc4783b */ /* 0x000fec0000000200 */
[C---:B-1----:R-:W-:Y:S08]  /*da80*/  HMMA.16816.F32 R24, R28.reuse, R164, RZ ;  /* 0x000000a41c18723c */ /* 0x042ff000000018ff */
[----:B------:R-:W-:Y:S01]  /*da90*/  HMMA.16816.F32 R28, R28, R166, RZ ;  /* 0x000000a61c1c723c */ /* 0x000fe200000018ff */
[----:B------:R-:W1:Y:S07]  /*daa0*/  LDSM.16.M88.4 R164, [R206+0xb080] ;  /* 0x00b08000cea4783b */ /* 0x000e6e0000000200 */
[C---:B------:R-:W-:Y:S08]  /*dab0*/  HMMA.16816.F32 R8, R168.reuse, R172, R8 ;  /* 0x000000aca808723c */ /* 0x040ff00000001808 */
[C---:B------:R-:W-:Y:S01]  /*dac0*/  HMMA.16816.F32 R12, R168.reuse, R174, R12 ;  /* 0x000000aea80c723c */ /* 0x040fe2000000180c */
[----:B------:R-:W-:Y:S07]  /*dad0*/  LDSM.16.M88.4 R172, [R210] ;  /* 0x00000000d2ac783b */ /* 0x000fee0000000200 */
[C---:B------:R-:W-:Y:S08]  /*dae0*/  HMMA.16816.F32 R16, R168.reuse, R176, R16 ;  /* 0x000000b0a810723c */ /* 0x040ff00000001810 */
[C---:B------:R-:W-:Y:S01]  /*daf0*/  HMMA.16816.F32 R20, R168.reuse, R178, R20 ;  /* 0x000000b2a814723c */ /* 0x040fe20000001814 */
[----:B------:R-:W4:Y:S07]  /*db00*/  LDSM.16.M88.4 R176, [R205] ;  /* 0x00000000cdb0783b */ /* 0x000f2e0000000200 */
        /* <DEDUP_REMOVED lines=9> */
[----:B------:R-:W3:Y:S07]  /*dba0*/  LDSM.16.M88.4 R192, [R200+0xc080] ;  /* 0x00c08000c8c0783b */ /* 0x000eee0000000200 */
[C---:B-1----:R-:W-:Y:S08]  /*dbb0*/  HMMA.16816.F32 R24, R184.reuse, R164, R24 ;  /* 0x000000a4b818723c */ /* 0x042ff00000001818 */
[----:B------:R-:W-:Y:S01]  /*dbc0*/  HMMA.16816.F32 R28, R184, R166, R28 ;  /* 0x000000a6b81c723c */ /* 0x000fe2000000181c */
[----:B------:R-:W1:Y:S07]  /*dbd0*/  LDSM.16.M88.4 R164, [R200+0xc880] ;  /* 0x00c88000c8a4783b */ /* 0x000e6e0000000200 */
[C---:B----4-:R-:W-:Y:S01]  /*dbe0*/  HMMA.16816.F32 R8, R172.reuse, R176, R8 ;  /* 0x000000b0ac08723c */ /* 0x050fe20000001808 */
[----:B------:R-:W-:Y:S07]  /*dbf0*/  LDSM.16.M88.4 R184, [R207+0x1800] ;  /* 0x00180000cfb8783b */ /* 0x000fee0000000200 */
[C---:B------:R-:W-:Y:S01]  /*dc00*/  HMMA.16816.F32 R12, R172.reuse, R178, R12 ;  /* 0x000000b2ac0c723c */ /* 0x040fe2000000180c */
[----:B------:R-:W4:Y:S07]  /*dc10*/  LDSM.16.M88.4 R176, [R208+0x4000] ;  /* 0x00400000d0b0783b */ /* 0x000f2e0000000200 */
[C---:B------:R-:W-:Y:S08]  /*dc20*/  HMMA.16816.F32 R16, R172.reuse, R196, R16 ;  /* 0x000000c4ac10723c */ /* 0x040ff00000001810 */
[C---:B------:R-:W-:Y:S01]  /*dc30*/  HMMA.16816.F32 R20, R172.reuse, R198, R20 ;  /* 0x000000c6ac14723c */ /* 0x040fe20000001814 */
[----:B------:R-:W1:Y:S07]  /*dc40*/  LDSM.16.M88.4 R196, [R207+0x2000] ;  /* 0x00200000cfc4783b */ /* 0x000e6e0000000200 */
[C---:B-----5:R-:W-:Y:S08]  /*dc50*/  HMMA.16816.F32 R24, R172.reuse, R168, R24 ;  /* 0x000000a8ac18723c */ /* 0x060ff00000001818 */
        /* <DEDUP_REMOVED lines=18> */
[----:B------:R-:W-:Y:S07]  /*dd80*/  LDSM.16.M88.4 R196, [R206+0xd080] ;  /* 0x00d08000cec4783b */ /* 0x000fee0000000200 */
[C---:B-----5:R-:W-:Y:S08]  /*dd90*/  HMMA.16816.F32 R24, R176.reuse, R168, R24 ;  /* 0x000000a8b018723c */ /* 0x060ff00000001818 */
[----:B------:R-:W-:Y:S01]  /*dda0*/  HMMA.16816.F32 R28, R176, R170, R28 ;  /* 0x000000aab01c723c */ /* 0x000fe2000000181c */
[----:B------:R-:W5:Y:S07]  /*ddb0*/  LDSM.16.M88.4 R168, [R205+0x2000] ;  /* 0x00200000cda8783b */ /* 0x000f6e0000000200 */
[C---:B--2---:R-:W-:Y:S01]  /*ddc0*/  HMMA.16816.F32 R8, R172.reuse, R188, R8 ;  /* 0x000000bcac08723c */ /* 0x044fe20000001808 */
[----:B------:R-:W2:Y:S07]  /*ddd0*/  LDSM.16.M88.4 R176, [R205+0x2800] ;  /* 0x00280000cdb0783b */ /* 0x000eae0000000200 */
[C---:B------:R-:W-:Y:S01]  /*dde0*/  HMMA.16816.F32 R12, R172.reuse, R190, R12 ;  /* 0x000000beac0c723c */ /* 0x040fe2000000180c */
[----:B------:R-:W-:Y:S07]  /*ddf0*/  LDSM.16.M88.4 R188, [R209+0x8000] ;  /* 0x00800000d1bc783b */ /* 0x000fee0000000200 */
        /* <DEDUP_REMOVED lines=9> */
[----:B------:R-:W-:Y:S07]  /*de90*/  LDSM.16.M88.4 R184, [R207+0x4000] ;  /* 0x00400000cfb8783b */ /* 0x000fee0000000200 */
[C---:B-----5:R-:W-:Y:S08]  /*dea0*/  HMMA.16816.F32 R16, R180.reuse, R168, R16 ;  /* 0x000000a8b410723c */ /* 0x060ff00000001810 */
[C---:B------:R-:W-:Y:S01]  /*deb0*/  HMMA.16816.F32 R20, R180.reuse, R170, R20 ;  /* 0x000000aab414723c */ /* 0x040fe20000001814 */
[----:B------:R-:W4:Y:S07]  /*dec0*/  LDSM.16.M88.4 R168, [R200+0xe080] ;  /* 0x00e08000c8a8783b */ /* 0x000f2e0000000200 */
[C---:B--2---:R-:W-:Y:S08]  /*ded0*/  HMMA.16816.F32 R24, R180.reuse, R176, R24 ;  /* 0x000000b0b418723c */ /* 0x044ff00000001818 */
[----:B------:R-:W-:Y:S01]  /*dee0*/  HMMA.16816.F32 R28, R180, R178, R28 ;  /* 0x000000b2b41c723c */ /* 0x000fe2000000181c */
[----:B------:R-:W2:Y:S07]  /*def0*/  LDSM.16.M88.4 R176, [R207+0x3000] ;  /* 0x00300000cfb0783b */ /* 0x000eae0000000200 */
[C---:B---3--:R-:W-:Y:S01]  /*df00*/  HMMA.16816.F32 R8, R188.reuse, R192, R8 ;  /* 0x000000c0bc08723c */ /* 0x048fe20000001808 */
[----:B------:R-:W3:Y:S07]  /*df10*/  LDSM.16.M88.4 R180, [R207+0x3800] ;  /* 0x00380000cfb4783b */ /* 0x000eee0000000200 */
[C---:B------:R-:W-:Y:S01]  /*df20*/  HMMA.16816.F32 R12, R188.reuse, R194, R12 ;  /* 0x000000c2bc0c723c */ /* 0x040fe2000000180c */
[----:B------:R-:W5:Y:S07]  /*df30*/  LDSM.16.M88.4 R192, [R211+0x8000] ;  /* 0x00800000d3c0783b */ /* 0x000f6e0000000200 */
[C---:B-1----:R-:W-:Y:S08]  /*df40*/  HMMA.16816.F32 R16, R188.reuse, R164, R16 ;  /* 0x000000a4bc10723c */ /* 0x042ff00000001810 */
[C---:B------:R-:W-:Y:S01]  /*df50*/  HMMA.16816.F32 R20, R188.reuse, R166, R20 ;  /* 0x000000a6bc14723c */ /* 0x040fe20000001814 */
[----:B------:R-:W1:Y:S07]  /*df60*/  LDSM.16.M88.4 R164, [R206+0xd880] ;  /* 0x00d88000cea4783b */ /* 0x000e6e0000000200 */
[C---:B----4-:R-:W-:Y:S08]  /*df70*/  HMMA.16816.F32 R24, R188.reuse, R168, R24 ;  /* 0x000000a8bc18723c */ /* 0x050ff00000001818 */
[----:B------:R-:W-:Y:S01]  /*df80*/  HMMA.16816.F32 R28, R188, R170, R28 ;  /* 0x000000aabc1c723c */ /* 0x000fe2000000181c */
[----:B------:R-:W4:Y:S07]  /*df90*/  LDSM.16.M88.4 R168, [R206+0xe080] ;  /* 0x00e08000cea8783b */ /* 0x000f2e0000000200 */
[C---:B--2---:R-:W-:Y:S01]  /*dfa0*/  HMMA.16816.F32 R8, R172.reuse, R176, R8 ;  /* 0x000000b0ac08723c */ /* 0x044fe20000001808 */
[----:B------:R-:W-:Y:S07]  /*dfb0*/  LDSM.16.M88.4 R188, [R200+0xe880] ;  /* 0x00e88000c8bc783b */ /* 0x000fee0000000200 */
[C---:B------:R-:W-:Y:S01]  /*dfc0*/  HMMA.16816.F32 R12, R172.reuse, R178, R12 ;  /* 0x000000b2ac0c723c */ /* 0x040fe2000000180c */
[----:B------:R-:W-:Y:S07]  /*dfd0*/  LDSM.16.M88.4 R176, [R205+0x3000] ;  /* 0x00300000cdb0783b */ /* 0x000fee0000000200 */
[C---:B---3--:R-:W-:Y:S08]  /*dfe0*/  HMMA.16816.F32 R16, R172.reuse, R180, R16 ;  /* 0x000000b4ac10723c */ /* 0x048ff00000001810 */
[C---:B------:R-:W-:Y:S01]  /*dff0*/  HMMA.16816.F32 R20, R172.reuse, R182, R20 ;  /* 0x000000b6ac14723c */ /* 0x040fe20000001814 */
[----:B------:R-:W-:Y:S07]  /*e000*/  LDSM.16.M88.4 R180, [R205+0x3800] ;  /* 0x00380000cdb4783b */ /* 0x000fee0000000200 */
[C---:B------:R-:W-:Y:S08]  /*e010*/  HMMA.16816.F32 R24, R172.reuse, R184, R24 ;  /* 0x000000b8ac18723c */ /* 0x040ff00000001818 */
[----:B------:R-:W-:Y:S01]  /*e020*/  HMMA.16816.F32 R28, R172, R186, R28 ;  /* 0x000000baac1c723c */ /* 0x000fe2000000181c */
[----:B------:R-:W2:Y:S07]  /*e030*/  LDSM.16.M88.4 R172, [R210+0x8000] ;  /* 0x00800000d2ac783b */ /* 0x000eae0000000200 */
[C---:B-----5:R-:W-:Y:S01]  /*e040*/  HMMA.16816.F32 R8, R192.reuse, R196, R8 ;  /* 0x000000c4c008723c */ /* 0x060fe20000001808 */
[----:B------:R-:W3:Y:S07]  /*e050*/  LDSM.16.M88.4 R184, [R205+0x4000] ;  /* 0x00400000cdb8783b */ /* 0x000eee0000000200 */
[C---:B------:R-:W-:Y:S01]  /*e060*/  HMMA.16816.F32 R12, R192.reuse, R198, R12 ;  /* 0x000000c6c00c723c */ /* 0x040fe2000000180c */
[----:B------:R-:W-:Y:S07]  /*e070*/  LDSM.16.M88.4 R196, [R200+0xf080] ;  /* 0x00f08000c8c4783b */ /* 0x000fee0000000200 */
        /* <DEDUP_REMOVED lines=10> */
[C---:B------:R-:W-:Y:S08]  /*e120*/  HMMA.16816.F32 R16, R172.reuse, R180, R16 ;  /* 0x000000b4ac10723c */ /* 0x040ff00000001810 */
[C---:B------:R-:W-:Y:S01]  /*e130*/  HMMA.16816.F32 R20, R172.reuse, R182, R20 ;  /* 0x000000b6ac14723c */ /* 0x040fe20000001814 */
[----:B------:R-:W2:Y:S07]  /*e140*/  LDSM.16.M88.4 R180, [R207+0x4800] ;  /* 0x00480000cfb4783b */ /* 0x000eae0000000200 */
[C---:B---3--:R-:W-:Y:S08]  /*e150*/  HMMA.16816.F32 R24, R172.reuse, R184, R24 ;  /* 0x000000b8ac18723c */ /* 0x048ff00000001818 */
[----:B------:R-:W-:Y:S01]  /*e160*/  HMMA.16816.F32 R28, R172, R186, R28 ;  /* 0x000000baac1c723c */ /* 0x000fe2000000181c */
[----:B------:R-:W3:Y:S07]  /*e170*/  LDSM.16.M88.4 R172, [R207+0x5800] ;  /* 0x00580000cfac783b */ /* 0x000eee0000000200 */
[C---:B-1----:R-:W-:Y:S01]  /*e180*/  HMMA.16816.F32 R8, R164.reuse, R188, R8 ;  /* 0x000000bca408723c */ /* 0x042fe20000001808 */
[----:B------:R-:W-:Y:S07]  /*e190*/  LDSM.16.M88.4 R184, [R211+0xc000] ;  /* 0x00c00000d3b8783b */ /* 0x000fee0000000200 */
[C---:B------:R-:W-:Y:S01]  /*e1a0*/  HMMA.16816.F32 R12, R164.reuse, R190, R12 ;  /* 0x000000bea40c723c */ /* 0x040fe2000000180c */
[----:B------:R-:W1:Y:S07]  /*e1b0*/  LDSM.16.M88.4 R188, [R206+0xe880] ;  /* 0x00e88000cebc783b */ /* 0x000e6e0000000200 */
[C---:B------:R-:W-:Y:S08]  /*e1c0*/  HMMA.16816.F32 R16, R164.reuse, R196, R16 ;  /* 0x000000c4a410723c */ /* 0x040ff00000001810 */
[C---:B------:R-:W-:Y:S01]  /*e1d0*/  HMMA.16816.F32 R20, R164.reuse, R198, R20 ;  /* 0x000000c6a414723c */ /* 0x040fe20000001814 */
[----:B------:R-:W-:Y:S07]  /*e1e0*/  LDSM.16.M88.4 R196, [R205+0x4800] ;  /* 0x00480000cdc4783b */ /* 0x000fee0000000200 */
[C---:B----4-:R-:W-:Y:S08]  /*e1f0*/  HMMA.16816.F32 R24, R164.reuse, R168, R24 ;  /* 0x000000a8a418723c */ /* 0x050ff00000001818 */
[----:B------:R-:W-:Y:S01]  /*e200*/  HMMA.16816.F32 R28, R164, R170, R28 ;  /* 0x000000aaa41c723c */ /* 0x000fe2000000181c */
[----:B------:R-:W4:Y:S07]  /*e210*/  LDSM.16.M88.4 R164, [R206+0xf080] ;  /* 0x00f08000cea4783b */ /* 0x000f2e0000000200 */
[C---:B--2---:R-:W-:Y:S01]  /*e220*/  HMMA.16816.F32 R8, R176.reuse, R180, R8 ;  /* 0x000000b4b008723c */ /* 0x044fe20000001808 */
[----:B------:R-:W2:Y:S07]  /*e230*/  LDSM.16.M88.4 R168, [R206+0xf880] ;  /* 0x00f88000cea8783b */ /* 0x000eae0000000200 */
[C---:B------:R-:W-:Y:S01]  /*e240*/  HMMA.16816.F32 R12, R176.reuse, R182, R12 ;  /* 0x000000b6b00c723c */ /* 0x040fe2000000180c */
[----:B------:R-:W5:Y:S07]  /*e250*/  LDSM.16.M88.4 R180, [R210+0xc000] ;  /* 0x00c00000d2b4783b */ /* 0x000f6e0000000200 */
[C---:B------:R-:W-:Y:S08]  /*e260*/  HMMA.16816.F32 R16, R176.reuse, R192, R16 ;  /* 0x000000c0b010723c */ /* 0x040ff00000001810 */
[C---:B------:R-:W-:Y:S08]  /*e270*/  HMMA.16816.F32 R20, R176.reuse, R194, R20 ;  /* 0x000000c2b014723c */ /* 0x040ff00000001814 */
[C---:B---3--:R-:W-:Y:S08]  /*e280*/  HMMA.16816.F32 R24, R176.reuse, R172, R24 ;  /* 0x000000acb018723c */ /* 0x048ff00000001818 */
[----:B------:R-:W-:Y:S08]  /*e290*/  HMMA.16816.F32 R28, R176, R174, R28 ;  /* 0x000000aeb01c723c */ /* 0x000ff0000000181c */
[C---:B-1----:R-:W-:Y:S08]  /*e2a0*/  HMMA.16816.F32 R8, R184.reuse, R188, R8 ;  /* 0x000000bcb808723c */ /* 0x042ff00000001808 */
[C---:B------:R-:W-:Y:S08]  /*e2b0*/  HMMA.16816.F32 R12, R184.reuse, R190, R12 ;  /* 0x000000beb80c723c */ /* 0x040ff0000000180c */
[C---:B----4-:R-:W-:Y:S08]  /*e2c0*/  HMMA.16816.F32 R16, R184.reuse, R164, R16 ;  /* 0x000000a4b810723c */ /* 0x050ff00000001810 */
[C---:B------:R-:W-:Y:S01]  /*e2d0*/  HMMA.16816.F32 R20, R184.reuse, R166, R20 ;  /* 0x000000a6b814723c */ /* 0x040fe20000001814 */
[----:B------:R-:W1:Y:S07]  /*e2e0*/  LDSM.16.M88.4 R164, [R205+0x5000] ;  /* 0x00500000cda4783b */ /* 0x000e6e0000000200 */
[C---:B--2---:R-:W-:Y:S08]  /*e2f0*/  HMMA.16816.F32 R24, R184.reuse, R168, R24 ;  /* 0x000000a8b818723c */ /* 0x044ff00000001818 */
[----:B------:R-:W-:Y:S08]  /*e300*/  HMMA.16816.F32 R28, R184, R170, R28 ;  /* 0x000000aab81c723c */ /* 0x000ff0000000181c */
[C---:B-----5:R-:W-:Y:S08]  /*e310*/  HMMA.16816.F32 R8, R180.reuse, R196, R8 ;  /* 0x000000c4b408723c */ /* 0x060ff00000001808 */
        /* <DEDUP_REMOVED lines=25> */
[----:B----4-:R-:W4:Y:S01]  /*e4b0*/  LDSM.16.M88.4 R8, [R205+0x5800] ;  /* 0x00580000cd08783b */ /* 0x010f220000000200 */
[----:B------:R-:W-:Y:S08]  /*e4c0*/  DEPBAR.LE SB0, 0x0 ;  /* 0x000080000000791a */ /* 0x000ff00000000000 */
[----:B------:R-:W1:Y:S01]  /*e4d0*/  MUFU.TANH R167, R19 ;  /* 0x0000001300a77308 */ /* 0x000e620000002400 */
[----:B------:R-:W-:Y:S09]  /*e4e0*/  BAR.SYNC.DEFER_BLOCKING 0x0 ;  /* 0x0000000000007b1d */ /* 0x000ff20000010000 */
[----:B------:R5:W1:Y:S10]  /*e4f0*/  MUFU.TANH R138, R20 ;  /* 0x00000014008a7308 */ /* 0x000a740000002400 */
[----:B------:R-:W1:Y:S10]  /*e500*/  MUFU.TANH R137, R21 ;  /* 0x0000001500897308 */ /* 0x000e740000002400 */
[----:B------:R-:W1:Y:S01]  /*e510*/  MUFU.TANH R166, R22 ;  /* 0x0000001600a67308 */ /* 0x000e620000002400 */
[C---:B----4-:R-:W-:Y:S09]  /*e520*/  HMMA.16816.F32 R24, R180.reuse, R8, R24 ;  /* 0x00000008b418723c */ /* 0x050ff20000001818 */
[----:B------:R4:W1:Y:S01]  /*e530*/  MUFU.TANH R165, R23 ;  /* 0x0000001700a57308 */ /* 0x0008620000002400 */
[----:B------:R-:W-:Y:S09]  /*e540*/  HMMA.16816.F32 R28, R180, R10, R28 ;  /* 0x0000000ab41c723c */ /* 0x000ff2000000181c */
[----:B------:R1:W1:Y:S05]  /*e550*/  MUFU.TANH R170, R12 ;  /* 0x0000000c00aa7308 */ /* 0x00026a0000002400 */
[----:B-----5:R-:W-:Y:S05]  /*e560*/  FMUL.FTZ R20, R24, c[0x0][0x320] ;  /* 0x0000c80018147a20 */ /* 0x020fea0000410000 */
[----:B------:R1:W1:Y:S01]  /*e570*/  MUFU.TANH R168, R13 ;  /* 0x0000000d00a87308 */ /* 0x0002620000002400 */
[----:B------:R-:W-:Y:S02]  /*e580*/  FMUL.FTZ R19, R25, c[0x0][0x320] ;  /* 0x0000c80019137a20 */ /* 0x000fe40000410000 */
[----:B------:R-:W-:Y:S02]  /*e590*/  FMUL.FTZ R24, R26, c[0x0][0x320] ;  /* 0x0000c8001a187a20 */ /* 0x000fe40000410000 */
[----:B----4-:R-:W-:Y:S02]  /*e5a0*/  FMUL.FTZ R23, R27, c[0x0][0x320] ;  /* 0x0000c8001b177a20 */ /* 0x010fe40000410000 */
[----:B------:R-:W-:Y:S02]  /*e5b0*/  FMUL.FTZ R18, R28, c[0x0][0x320] ;  /* 0x0000c8001c127a20 */ /* 0x000fe40000410000 */
[----:B------:R-:W-:Y:S01]  /*e5c0*/  FMUL.FTZ R17, R29, c[0x0][0x320] ;  /* 0x0000c8001d117a20 */ /* 0x000fe20000410000 */
[----:B------:R4:W1:Y:S01]  /*e5d0*/  MUFU.TANH R173, R14 ;  /* 0x0000000e00ad7308 */ /* 0x0008620000002400 */
[----:B------:R-:W-:Y:S02]  /*e5e0*/  FMUL.FTZ R22, R30, c[0x0][0x320] ;  /* 0x0000c8001e167a20 */ /* 0x000fe40000410000 */
[----:B------:R-:W-:Y:S07]  /*e5f0*/  FMUL.FTZ R21, R31, c[0x0][0x320] ;  /* 0x0000c8001f157a20 */ /* 0x000fee0000410000 */
[----:B------:R4:W1:Y:S10]  /*e600*/  MUFU.TANH R172, R15 ;  /* 0x0000000f00ac7308 */ /* 0x0008740000002400 */
        /* <DEDUP_REMOVED lines=9> */
[----:B------:R-:W-:-:S05]  /*e6a0*/  @!P0 BRA `(.L_x_1230) ;  /* 0x0000055000008947 */ /* 0x000fca0003800000 */
[----:B--234-:R-:W-:Y:S01]  /*e6b0*/  IMAD.MOV.U32 R0, RZ, RZ, 0x1 ;  /* 0x00000001ff007424 */ /* 0x01cfe200078e00ff */
[----:B------:R-:W-:Y:S01]  /*e6c0*/  ISETP.GT.AND P1, PT, R235, 0x2f, PT ;  /* 0x0000002feb00780c */ /* 0x000fe20003f24270 */
[----:B------:R-:W-:Y:S01]  /*e6d0*/  IMAD R2, R222, 0x30, R238 ;  /* 0x00000030de027824 */ /* 0x000fe200078e02ee */
[----:B------:R-:W2:Y:S01]  /*e6e0*/  S2R R6, SR_CTAID.Y ;  /* 0x0000000000067919 */ /* 0x000ea20000002600 */
[----:B------:R-:W-:Y:S01]  /*e6f0*/  IMAD.MOV.U32 R224, RZ, RZ, RZ ;  /* 0x000000ffffe07224 */ /* 0x000fe200078e00ff */
[----:B------:R-:W-:Y:S02]  /*e700*/  ISETP.NE.AND P0, PT, R0, c[0x0][0x2b8], PT ;  /* 0x0000ae0000007a0c */ /* 0x000fe40003f05270 */
[----:B------:R-:W-:Y:S05]  /*e710*/  IADD3 R2, R2, -0x30, R235 ;  /* 0xffffffd002027810 */ /* 0x000fea0007ffe0eb */
[----:B------:R-:W-:Y:S06]  /*e720*/  IMAD.MOV.U32 R0, RZ, RZ, R2 ;  /* 0x000000ffff007224 */ /* 0x000fec00078e0002 */
[----:B------:R-:W-:Y:S05]  /*e730*/  @P0 IMAD.HI.U32 R3, R2, c[0x0][0x2bc], RZ ;  /* 0x0000af0002030a27 */ /* 0x000fea00078e00ff */
[----:B------:R-:W-:Y:S01]  /*e740*/  @P0 SHF.R.U32.HI R0, RZ, c[0x0][0x2c0], R3 ;  /* 0x0000b000ff000a19 */ /* 0x000fe20000011603 */
[----:B--2---:R-:W-:Y:S03]  /*e750*/  IMAD.WIDE.U32 R226, R6, c[0x0][0x1e8], RZ ;  /* 0x00007a0006e27a25 */ /* 0x004fe600078e00ff */
[C---:B------:R-:W-:Y:S02]  /*e760*/  @!P1 IADD3 R3, P0, R0.reuse, R240, RZ ;  /* 0x000000f000039210 */ /* 0x040fe40007f1e0ff */
[----:B------:R-:W-:Y:S02]  /*e770*/  IADD3 R6, -R237, 0x30, RZ ;  /* 0x00000030ed067810 */ /* 0x000fe40007ffe1ff */
        /* <DEDUP_REMOVED lines=14> */
[----:B------:R-:W-:Y:S03]  /*e860*/  IADD3 R0, P0, R226, R2, RZ ;  /* 0x00000002e2007210 */ /* 0x000fe60007f1e0ff */
[----:B------:R-:W-:Y:S05]  /*e870*/  IMAD R14, R224, c[0x0][0x1f4], R14 ;  /* 0x00007d00e00e7a24 */ /* 0x000fea00078e020e */
[----:B------:R-:W-:Y:S02]  /*e880*/  IADD3.X R14, R245, R3, R14, P0, !PT ;  /* 0x00000003f50e7210 */ /* 0x000fe400007fe40e */
[C---:B------:R-:W-:Y:S04]  /*e890*/  LEA R15, P0, R0.reuse, c[0x0][0x1c8], 0x1 ;  /* 0x00007200000f7a11 */ /* 0x040fe800078008ff */
[----:B------:R-:W-:Y:S02]  /*e8a0*/  LEA.HI.X R14, R0, c[0x0][0x1cc], R14, 0x1, P0 ;  /* 0x00007300000e7a11 */ /* 0x000fe400000f0c0e */
[----:B------:R-:W-:Y:S01]  /*e8b0*/  ISETP.GE.AND P0, PT, R6, 0x1, PT ;  /* 0x000000010600780c */ /* 0x000fe20003f06270 */
[----:B------:R-:W-:-:S10]  /*e8c0*/  BRA.DIV ~URZ, `(.L_x_1231) ;  /* 0x0000d7127f007947 */ /* 0x000fd4000b800000 */
[----:B------:R2:W3:Y:S02]  /*e8d0*/  SHFL.IDX PT, R4, R14, RZ, 0x181f ;  /* 0x00181fff0e047589 */ /* 0x0004e400000e0000 */
.L_x_1331:
[----:B------:R-:W-:-:S05]  /*e8e0*/  BRA.DIV ~URZ, `(.L_x_1232) ;  /* 0x0000d7727f007947 */ /* 0x000fca000b800000 */
[----:B------:R4:W2:Y:S02]  /*e8f0*/  SHFL.IDX PT, R0, R15, RZ, 0x181f ;  /* 0x00181fff0f007589 */ /* 0x0008a400000e0000 */
.L_x_1332:
[----:B-12---:R-:W-:Y:S02]  /*e900*/  @P0 IADD3 R12, P1, R0, R229, RZ ;  /* 0x000000e5000c0210 */ /* 0x006fe40007f3e0ff */
[C---:B------:R-:W-:Y:S02]  /*e910*/  IADD3 R26, R223.reuse, 0x40, RZ ;  /* 0x00000040df1a7810 */ /* 0x040fe40007ffe0ff */
[C---:B------:R-:W-:Y:S01]  /*e920*/  ISETP.GE.AND P5, PT, R223.reuse, c[0x0][0x1d4], PT ;  /* 0x00007500df007a0c */ /* 0x040fe20003fa6270 */
[----:B---3--:R-:W-:Y:S01]  /*e930*/  @P0 IMAD.X R13, R4, 0x1, R214, P1 ;  /* 0x00000001040d0824 */ /* 0x008fe200008e06d6 */
[----:B------:R-:W-:Y:S02]  /*e940*/  IADD3 R25, R223, 0x80, RZ ;  /* 0x00000080df197810 */ /* 0x000fe40007ffe0ff */
[----:B------:R-:W-:Y:S02]  /*e950*/  ISETP.GE.AND P4, PT, R26, c[0x0][0x1d4], PT ;  /* 0x000075001a007a0c */ /* 0x000fe40003f86270 */
[----:B------:R-:W-:Y:S02]  /*e960*/  @P0 IADD3 R10, P1, R0, R216, RZ ;  /* 0x000000d8000a0210 */ /* 0x000fe40007f3e0ff */
[----:B------:R-:W-:Y:S02]  /*e970*/  ISETP.GE.AND P3, PT, R25, c[0x0][0x1d4], PT ;  /* 0x0000750019007a0c */ /* 0x000fe40003f66270 */
[----:B------:R-:W-:Y:S01]  /*e980*/  IADD3 R16, R223, 0xc0, RZ ;  /* 0x000000c0df107810 */ /* 0x000fe20007ffe0ff */
[----:B------:R-:W-:Y:S01]  /*e990*/  @P0 IMAD.X R11, R4, 0x1, R215, P1 ;  /* 0x00000001040b0824 */ /* 0x000fe200008e06d7 */
[----:B------:R-:W-:Y:S01]  /*e9a0*/  @P0 IADD3 R8, P1, R0, R218, RZ ;  /* 0x000000da00080210 */ /* 0x000fe20007f3e0ff */
[----:B------:R-:W-:Y:S01]  /*e9b0*/  @!PT LDS RZ, [RZ] ;  /* 0x00000000fffff984 */ /* 0x000fe20000000800 */
[----:B------:R-:W-:Y:S01]  /*e9c0*/  @!PT LDS RZ, [RZ] ;  /* 0x00000000fffff984 */ /* 0x000fe20000000800 */
[----:B------:R-:W-:Y:S01]  /*e9d0*/  @!PT LDS RZ, [RZ] ;  /* 0x00000000fffff984 */ /* 0x000fe20000000800 */
[----:B------:R1:W-:Y:S01]  /*e9e0*/  @P0 LDGSTS.E.BYPASS.LTC128B.128 [R213+0xa080], [R12.64], !P5 ;  /* 0x0a0800000cd50fae */ /* 0x0003e2000e901d4e */
[----:B------:R-:W-:Y:S03]  /*e9f0*/  ISETP.GE.AND P2, PT, R16, c[0x0][0x1d4], PT ;  /* 0x0000750010007a0c */ /* 0x000fe60003f46270 */
[----:B------:R1:W-:Y:S01]  /*ea00*/  @P0 LDGSTS.E.BYPASS.LTC128B.128 [R213+0xb880], [R10.64], !P4 ;  /* 0x0b8800000ad50fae */ /* 0x0003e2000e101d4e */
[----:B------:R-:W-:Y:S01]  /*ea10*/  @P0 IMAD.X R9, R4, 0x1, R217, P1 ;  /* 0x0000000104090824 */ /* 0x000fe200008e06d9 */
[----:B------:R-:W-:Y:S04]  /*ea20*/  @P0 IADD3 R2, P1, R0, R220, RZ ;  /* 0x000000dc00020210 */ /* 0x000fe80007f3e0ff */
[----:B------:R1:W-:Y:S01]  /*ea30*/  @P0 LDGSTS.E.BYPASS.LTC128B.128 [R213+0xd080], [R8.64], !P3 ;  /* 0x0d08000008d50fae */ /* 0x0003e2000d901d4e */
[----:B------:R-:W-:Y:S05]  /*ea40*/  @P0 IMAD.X R3, R4, 0x1, R219, P1 ;  /* 0x0000000104030824 */ /* 0x000fea00008e06db */
[----:B------:R1:W-:Y:S01]  /*ea50*/  @P0 LDGSTS.E.BYPASS.LTC128B.128 [R213+0xe880], [R2.64], !P2 ;  /* 0x0e88000002d50fae */ /* 0x0003e2000d101d4e */
[----:B------:R-:W-:Y:S01]  /*ea60*/  ISETP.GE.AND P0, PT, R6, 0x21, PT ;  /* 0x000000210600780c */ /* 0x000fe20003f06270 */
[----:B------:R-:W-:-:S06]  /*ea70*/  BRA.DIV ~URZ, `(.L_x_1233) ;  /* 0x0000d6627f007947 */ /* 0x000fcc000b800000 */
[----:B------:R2:W3:Y:S04]  /*ea80*/  SHFL.IDX PT, R4, R14, 0x1, 0x181f ;  /* 0x00381f000e047f89 */ /* 0x0004e800000e0000 */
[----:B------:R2:W1:Y:S02]  /*ea90*/  SHFL.IDX PT, R0, R15, 0x1, 0x181f ;  /* 0x00381f000f007f89 */ /* 0x00046400000e0000 */
.L_x_1333:
[----:B-1----:R-:W-:Y:S02]  /*eaa0*/  @P0 IADD3 R12, P1, R0, R229, RZ ;  /* 0x000000e5000c0210 */ /* 0x002fe40007f3e0ff */
[C---:B--2-4-:R-:W-:Y:S02]  /*eab0*/  IADD3 R15, R223.reuse, 0x40, RZ ;  /* 0x00000040df0f7810 */ /* 0x054fe40007ffe0ff */
[----:B------:R-:W-:Y:S01]  /*eac0*/  ISETP.GE.AND P5, PT, R223, c[0x0][0x1d4], PT ;  /* 0x00007500df007a0c */ /* 0x000fe20003fa6270 */
[----:B---3--:R-:W-:Y:S01]  /*ead0*/  @P0 IMAD.X R13, R4, 0x1, R214, P1 ;  /* 0x00000001040d0824 */ /* 0x008fe200008e06d6 */
[----:B------:R-:W-:Y:S02]  /*eae0*/  ISETP.GE.AND P4, PT, R15, c[0x0][0x1d4], PT ;  /* 0x000075000f007a0c */ /* 0x000fe40003f86270 */
[C---:B------:R-:W-:Y:S02]  /*eaf0*/  IADD3 R14, R223.reuse, 0x80, RZ ;  /* 0x00000080df0e7810 */ /* 0x040fe40007ffe0ff */
        /* <DEDUP_REMOVED lines=15> */
[----:B------:R1:W-:Y:S03]  /*ebf0*/  @P0 LDGSTS.E.BYPASS.LTC128B.128 [R213+0xf880], [R2.64], !P2 ;  /* 0x0f88000002d50fae */ /* 0x0003e6000d101d4e */
.L_x_1230:
[----:B--234-:R-:W-:Y:S05]  /*ec00*/  BSYNC B0 ;  /* 0x0000000000007941 */ /* 0x01cfea0003800000 */
.L_x_1229:
[----:B------:R-:W-:Y:S01]  /*ec10*/  ISETP.NE.AND P0, PT, R236, c[0x0][0x2c4], PT ;  /* 0x0000b100ec007a0c */ /* 0x000fe20003f05270 */
[----:B------:R-:W2:Y:S01]  /*ec20*/  LDL R0, [R1+0x4] ;  /* 0x0000040001007983 */ /* 0x000ea20000100800 */
[----:B-1----:R-:W-:Y:S01]  /*ec30*/  LOP3.LUT R3, RZ, c[0x0][0x324], RZ, 0x33, !PT ;  /* 0x0000c900ff037a12 */ /* 0x002fe200078e33ff */
[----:B------:R-:W-:Y:S02]  /*ec40*/  IMAD R4, R222, -0x30, RZ ;  /* 0xffffffd0de047824 */ /* 0x000fe400078e02ff */
[----:B------:R-:W0:Y:S02]  /*ec50*/  LDGDEPBAR ;  /* 0x00000000000079af */ /* 0x000e240000000000 */
[----:B------:R-:W-:Y:S02]  /*ec60*/  IMAD.IADD R10, R4, 0x1, -R233 ;  /* 0x00000001040a7824 */ /* 0x000fe400078e0ae9 */
[----:B--2---:R-:W-:Y:S05]  /*ec70*/  IMAD R0, R0, 0x80, R243 ;  /* 0x0000008000007824 */ /* 0x004fea00078e02f3 */
[----:B------:R-:W-:Y:S02]  /*ec80*/  IADD3 R6, R239, R0, R242 ;  /* 0x00000000ef067210 */ /* 0x000fe40007ffe0f2 */
[----:B------:R-:W-:Y:S03]  /*ec90*/  IADD3 R0, -R233, 0x1, R4 ;  /* 0x00000001e9007810 */ /* 0x000fe60007ffe104 */
[----:B------:R-:W-:Y:S01]  /*eca0*/  @P0 IMAD.HI.U32 R2, R6, c[0x0][0x2c8], RZ ;  /* 0x0000b20006020a27 */ /* 0x000fe200078e00ff */
[----:B------:R-:W-:Y:S04]  /*ecb0*/  IADD3 R0, -R232, R0, R5 ;  /* 0x00000000e8007210 */ /* 0x000fe80007ffe105 */
[----:B------:R-:W-:Y:S01]  /*ecc0*/  @P0 SHF.R.U32.HI R6, RZ, c[0x0][0x2cc], R2 ;  /* 0x0000b300ff060a19 */ /* 0x000fe20000011602 */
[----:B------:R-:W-:Y:S01]  /*ecd0*/  IMAD.IADD R8, R3, 0x1, R0 ;  /* 0x0000000103087824 */ /* 0x000fe200078e0200 */
[----:B------:R-:W-:Y:S01]  /*ece0*/  IADD3 R9, R0, c[0x0][0x328], RZ ;  /* 0x0000ca0000097a10 */ /* 0x000fe20007ffe0ff */
[----:B------:R-:W-:-:S05]  /*ecf0*/  BRA.DIV ~URZ, `(.L_x_1234) ;  /* 0x0000d4d27f007947 */ /* 0x000fca000b800000 */
[----:B------:R1:W2:Y:S02]  /*ed00*/  SHFL.IDX PT, R3, R6, RZ, 0x1c1f ;  /* 0x001c1fff06037589 */ /* 0x0002a400000e0000 */
.L_x_1334:
[----:B------:R-:W-:Y:S01]  /*ed10*/  ISETP.LE.AND P0, PT, R236, c[0x0][0x32c], PT ;  /* 0x0000cb00ec007a0c */ /* 0x000fe20003f03270 */
[----:B--2---:R-:W-:Y:S01]  /*ed20*/  IMAD.IADD R2, R9, 0x1, R3 ;  /* 0x0000000109027824 */ /* 0x004fe200078e0203 */
[----:B------:R-:W-:Y:S11]  /*ed30*/  IADD3 R0, R8, R3, RZ ;  /* 0x0000000308007210 */ /* 0x000ff60007ffe0ff */
[----:B------:R-:W-:-:S05]  /*ed40*/  @!P0 BRA `(.L_x_1235) ;  /* 0x0000017000008947 */ /* 0x000fca0003800000 */
[----:B------:R-:W-:Y:S01]  /*ed50*/  IADD3 R3, -R232, R5, R3 ;  /* 0x00000005e8037210 */ /* 0x000fe20007ffe103 */
[----:B------:R-:W-:Y:S03]  /*ed60*/  BSSY B0, `(.L_x_1236) ;  /* 0x0000011000007945 */ /* 0x000fe60003800000 */
        /* <DEDUP_REMOVED lines=11> */
.L_x_1237:
[----:B------:R-:W-:Y:S04]  /*ee20*/  MOV R11, 0x1 ;  /* 0x00000001000b7802 */ /* 0x000fe80000000f00 */
[----:B------:R-:W-:Y:S11]  /*ee30*/  ISETP.NE.AND P0, PT, R11, c[0x0][0x32c], PT ;  /* 0x0000cb000b007a0c */ /* 0x000ff60003f05270 */
[----:B------:R-:W-:Y:S02]  /*ee40*/  @!UPT UIADD3 URZ, URZ, URZ, URZ ;  /* 0x0000003f3f3ff290 */ /* 0x000fe4000fffe03f */
[----:B------:R-:W-:Y:S05]  /*ee50*/  @P0 IMAD.HI.U32 R11, R3, c[0x0][0x330], RZ ;  /* 0x0000cc00030b0a27 */ /* 0x000fea00078e00ff */
[----:B------:R-:W-:Y:S02]  /*ee60*/  @P0 SHF.R.U32.HI R3, RZ, c[0x0][0x334], R11 ;  /* 0x0000cd00ff030a19 */ /* 0x000fe4000001160b */
.L_x_1238:
[----:B------:R-:W-:Y:S05]  /*ee70*/  BSYNC B0 ;  /* 0x0000000000007941 */ /* 0x000fea0003800000 */
.L_x_1236:
[----:B------:R-:W-:Y:S05]  /*ee80*/  IMAD R3, R3, c[0x0][0x32c], R10 ;  /* 0x0000cb0003037a24 */ /* 0x000fea00078e020a */
[----:B------:R-:W-:Y:S02]  /*ee90*/  IADD3 R11, R3, c[0x0][0x32c], RZ ;  /* 0x0000cb00030b7a10 */ /* 0x000fe40007ffe0ff */
[----:B------:R-:W-:Y:S02]  /*eea0*/  IMNMX R0, R0, R3, !PT ;  /* 0x0000000300007217 */ /* 0x000fe40007800200 */
[----:B------:R-:W-:Y:S02]  /*eeb0*/  IMNMX R2, R2, R11, PT ;  /* 0x0000000b02027217 */ /* 0x000fe40003800200 */
.L_x_1235:
[C---:B------:R-:W-:Y:S02]  /*eec0*/  ISETP.GE.AND P0, PT, R4.reuse, 0x2, PT ;  /* 0x000000020400780c */ /* 0x040fe40003f06270 */
[----:B------:R-:W-:Y:S02]  /*eed0*/  ISETP.GE.AND P1, PT, R4, 0x9, PT ;  /* 0x000000090400780c */ /* 0x000fe40003f26270 */
[----:B------:R-:W-:Y:S02]  /*eee0*/  LOP3.LUT R212, R212, 0xffffffef, RZ, 0xc0, !PT ;  /* 0xffffffefd4d47812 */ /* 0x000fe400078ec0ff */
[C---:B------:R-:W-:Y:S02]  /*eef0*/  ISETP.GE.AND P6, PT, R4.reuse, 0x19, PT ;  /* 0x000000190400780c */ /* 0x040fe40003fc6270 */
[C---:B------:R-:W-:Y:S02]  /*ef00*/  ISETP.GE.AND P5, PT, R4.reuse, 0x1a, PT ;  /* 0x0000001a0400780c */ /* 0x040fe40003fa6270 */
[C---:B------:R-:W-:Y:S02]  /*ef10*/  ISETP.GE.AND P4, PT, R4.reuse, 0x21, PT ;  /* 0x000000210400780c */ /* 0x040fe40003f86270 */
[----:B------:R-:W-:Y:S02]  /*ef20*/  ISETP.GE.AND P3, PT, R4, 0x22, PT ;  /* 0x000000220400780c */ /* 0x000fe40003f66270 */
[----:B------:R-:W-:Y:S02]  /*ef30*/  @P0 LOP3.LUT R212, R212, 0x10, RZ, 0xfc, !PT ;  /* 0x00000010d4d40812 */ /* 0x000fe400078efcff */
[----:B------:R-:W-:Y:S02]  /*ef40*/  ISETP.GT.AND P0, PT, R0, 0x1, !P0 ;  /* 0x000000010000780c */ /* 0x000fe40004704270 */
[----:B------:R-:W-:Y:S02]  /*ef50*/  LOP3.LUT R212, R212, 0xfffffff7, RZ, 0xc0, !PT ;  /* 0xfffffff7d4d47812 */ /* 0x000fe400078ec0ff */
[----:B------:R-:W-:Y:S02]  /*ef60*/  ISETP.LT.OR P0, PT, R2, 0x2, P0 ;  /* 0x000000020200780c */ /* 0x000fe40000701670 */
[----:B------:R-:W-:Y:S02]  /*ef70*/  @P1 LOP3.LUT R212, R212, 0x8, RZ, 0xfc, !PT ;  /* 0x00000008d4d41812 */ /* 0x000fe400078efcff */
[----:B------:R-:W-:Y:S02]  /*ef80*/  FSEL R16, R171, -INF , !P0 ;  /* 0xff800000ab107808 */ /* 0x000fe40004000000 */
[----:B------:R-:W-:Y:S02]  /*ef90*/  ISETP.GT.AND P0, PT, R0, 0x8, !P1 ;  /* 0x000000080000780c */ /* 0x000fe40004f04270 */
[----:B------:R-:W-:Y:S02]  /*efa0*/  ISETP.GE.AND P1, PT, R4, 0xa, PT ;  /* 0x0000000a0400780c */ /* 0x000fe40003f26270 */
[----:B------:R-:W-:Y:S02]  /*efb0*/  ISETP.LT.OR P0, PT, R2, 0x9, P0 ;  /* 0x000000090200780c */ /* 0x000fe40000701670 */
[----:B------:R-:W-:Y:S02]  /*efc0*/  LOP3.LUT R212, R212, 0xfffffffb, RZ, 0xc0, !PT ;  /* 0xfffffffbd4d47812 */ /* 0x000fe400078ec0ff */
[----:B------:R-:W-:Y:S02]  /*efd0*/  FSEL R15, R170, -INF , !P0 ;  /* 0xff800000aa0f7808 */ /* 0x000fe40004000000 */
[----:B------:R-:W-:Y:S02]  /*efe0*/  ISETP.GT.AND P0, PT, R0, 0x9, !P1 ;  /* 0x000000090000780c */ /* 0x000fe40004f04270 */
[----:B------:R-:W-:Y:S02]  /*eff0*/  ISETP.GE.AND P2, PT, R4, 0x29, PT ;  /* 0x000000290400780c */ /* 0x000fe40003f46270 */
[----:B------:R-:W-:Y:S02]  /*f000*/  ISETP.LT.OR P0, PT, R2, 0xa, P0 ;  /* 0x0000000a0200780c */ /* 0x000fe40000701670 */
[----:B------:R-:W-:Y:S02]  /*f010*/  @P1 LOP3.LUT R212, R212, 0x4, RZ, 0xfc, !PT ;  /* 0x00000004d4d41812 */ /* 0x000fe400078efcff */
[----:B------:R-:W-:Y:S02]  /*f020*/  ISETP.GE.AND P1, PT, R4, 0x11, PT ;  /* 0x000000110400780c */ /* 0x000fe40003f26270 */
[----:B------:R-:W-:Y:S02]  /*f030*/  FSEL R14, R168, -INF , !P0 ;  /* 0xff800000a80e7808 */ /* 0x000fe40004000000 */
[----:B------:R-:W-:Y:S02]  /*f040*/  LOP3.LUT R212, R212, 0xfffffffd, RZ, 0xc0, !PT ;  /* 0xfffffffdd4d47812 */ /* 0x000fe400078ec0ff */
[----:B------:R-:W-:Y:S04]  /*f050*/  ISETP.GT.AND P0, PT, R0, 0x10, !P1 ;  /* 0x000000100000780c */ /* 0x000fe80004f04270 */
[----:B------:R-:W-:Y:S03]  /*f060*/  ISETP.LT.OR P0, PT, R2, 0x11, P0 ;  /* 0x000000110200780c */ /* 0x000fe60000701670 */
[----:B------:R-:W-:Y:S02]  /*f070*/  @P1 LOP3.LUT R212, R212, 0x2, RZ, 0xfc, !PT ;  /* 0x00000002d4d41812 */ /* 0x000fe400078efcff */
[----:B------:R-:W-:Y:S02]  /*f080*/  ISETP.GE.AND P1, PT, R4, 0x12, PT ;  /* 0x000000120400780c */ /* 0x000fe40003f26270 */
[----:B------:R-:W-:Y:S02]  /*f090*/  FSEL R164, R164, -INF , !P0 ;  /* 0xff800000a4a47808 */ /* 0x000fe40004000000 */
[----:B------:R-:W-:Y:S02]  /*f0a0*/  ISETP.GT.AND P0, PT, R0, 0x11, !P1 ;  /* 0x000000110000780c */ /* 0x000fe40004f04270 */
[----:B------:R-:W-:Y:S02]  /*f0b0*/  LOP3.LUT R212, R212, 0xfffffffe, RZ, 0xc0, !PT ;  /* 0xfffffffed4d47812 */ /* 0x000fe400078ec0ff */
[----:B------:R-:W-:Y:S04]  /*f0c0*/  ISETP.LT.OR P0, PT, R2, 0x12, P0 ;  /* 0x000000120200780c */ /* 0x000fe80000701670 */
[----:B------:R-:W-:Y:S02]  /*f0d0*/  FSEL R170, R139, -INF , !P0 ;  /* 0xff8000008baa7808 */ /* 0x000fe40004000000 */
[----:B------:R-:W-:Y:S02]  /*f0e0*/  ISETP.GT.AND P0, PT, R0, 0x18, !P6 ;  /* 0x000000180000780c */ /* 0x000fe40007704270 */
[----:B------:R-:W-:Y:S02]  /*f0f0*/  @P1 LOP3.LUT R212, R212, 0x1, RZ, 0xfc, !PT ;  /* 0x00000001d4d41812 */ /* 0x000fe400078efcff */
[----:B------:R-:W-:Y:S02]  /*f100*/  ISETP.LT.OR P0, PT, R2, 0x19, P0 ;  /* 0x000000190200780c */ /* 0x000fe40000701670 */
[----:B------:R-:W-:Y:S02]  /*f110*/  ISETP.GE.AND P1, PT, R4, 0x1, PT ;  /* 0x000000010400780c */ /* 0x000fe40003f26270 */
[----:B------:R-:W-:Y:S02]  /*f120*/  FSEL R177, R138, -INF , !P0 ;  /* 0xff8000008ab17808 */ /* 0x000fe40004000000 */
[----:B------:R-:W-:Y:S02]  /*f130*/  ISETP.GT.AND P0, PT, R0, 0x19, !P5 ;  /* 0x000000190000780c */ /* 0x000fe40006f04270 */
[----:B------:R-:W-:Y:S02]  /*f140*/  LOP3.LUT R212, R212, 0xffffffdf, RZ, 0xc0, !PT ;  /* 0xffffffdfd4d47812 */ /* 0x000fe400078ec0ff */
[----:B------:R-:W-:Y:S04]  /*f150*/  ISETP.LT.OR P0, PT, R2, 0x1a, P0 ;  /* 0x0000001a0200780c */ /* 0x000fe80000701670 */
[----:B------:R-:W-:Y:S02]  /*f160*/  FSEL R178, R137, -INF , !P0 ;  /* 0xff80000089b27808 */ /* 0x000fe40004000000 */
[----:B------:R-:W-:Y:S04]  /*f170*/  ISETP.GT.AND P0, PT, R0, 0x20, !P4 ;  /* 0x000000200000780c */ /* 0x000fe80006704270 */
        /* <DEDUP_REMOVED lines=8> */
[----:B------:R-:W-:Y:S04]  /*f200*/  ISETP.GT.AND P0, PT, R0, RZ, !P1 ;  /* 0x000000ff0000720c */ /* 0x000fe80004f04270 */
[----:B------:R-:W-:Y:S04]  /*f210*/  ISETP.LT.OR P0, PT, R2, 0x1, P0 ;  /* 0x000000010200780c */ /* 0x000fe80000701670 */
[----:B------:R-:W-:Y:S02]  /*f220*/  FSEL R13, R174, -INF , !P0 ;  /* 0xff800000ae0d7808 */ /* 0x000fe40004000000 */
[----:B------:R-:W-:Y:S11]  /*f230*/  ISETP.GE.AND P0, PT, R4, 0x2a, PT ;  /* 0x0000002a0400780c */ /* 0x000ff60003f06270 */
[----:B------:R-:W-:Y:S02]  /*f240*/  @!UPT UIADD3 URZ, URZ, URZ, URZ ;  /* 0x0000003f3f3ff290 */ /* 0x000fe4000fffe03f */
[----:B------:R-:W-:Y:S02]  /*f250*/  @P0 LOP3.LUT R212, R212, 0x20, RZ, 0xfc, !PT ;  /* 0x00000020d4d40812 */ /* 0x000fe400078efcff */
[----:B------:R-:W-:Y:S04]  /*f260*/  ISETP.GT.AND P0, PT, R0, 0x29, !P0 ;  /* 0x000000290000780c */ /* 0x000fe80004704270 */
[----:B------:R-:W-:Y:S04]  /*f270*/  ISETP.LT.OR P0, PT, R2, 0x2a, P0 ;  /* 0x0000002a0200780c */ /* 0x000fe80000701670 */
[----:B------:R-:W-:Y:S01]  /*f280*/  FSEL R182, R17, -INF , !P0 ;  /* 0xff80000011b67808 */ /* 0x000fe20004000000 */
[----:B------:R-:W-:-:S06]  /*f290*/  BRA.DIV ~URZ, `(.L_x_1239) ;  /* 0x0000cfb27f007947 */ /* 0x000fcc000b800000 */
[----:B------:R2:W3:Y:S02]  /*f2a0*/  SHFL.IDX PT, R3, R6, 0x1, 0x1c1f ;  /* 0x003c1f0006037f89 */ /* 0x0004e400000e0000 */
.L_x_1335:
[----:B------:R-:W-:Y:S01]  /*f2b0*/  ISETP.LE.AND P0, PT, R236, c[0x0][0x32c], PT ;  /* 0x0000cb00ec007a0c */ /* 0x000fe20003f03270 */
[----:B---3--:R-:W-:Y:S01]  /*f2c0*/  IMAD.IADD R2, R9, 0x1, R3 ;  /* 0x0000000109027824 */ /* 0x008fe200078e0203 */
        /* <DEDUP_REMOVED lines=15> */
.L_x_1242:
[----:B------:R-:W-:Y:S04]  /*f3c0*/  MOV R4, 0x1 ;  /* 0x0000000100047802 */ /* 0x000fe80000000f00 */
[----:B------:R-:W-:Y:S11]  /*f3d0*/  ISETP.NE.AND P0, PT, R4, c[0x0][0x32c], PT ;  /* 0x0000cb0004007a0c */ /* 0x000ff60003f05270 */
[----:B------:R-:W-:Y:S02]  /*f3e0*/  @!UPT UIADD3 URZ, URZ, URZ, URZ ;  /* 0x0000003f3f3ff290 */ /* 0x000fe4000fffe03f */
[----:B------:R-:W-:Y:S05]  /*f3f0*/  @P0 IMAD.HI.U32 R4, R3, c[0x0][0x330], RZ ;  /* 0x0000cc0003040a27 */ /* 0x000fea00078e00ff */
[----:B------:R-:W-:Y:S02]  /*f400*/  @P0 SHF.R.U32.HI R3, RZ, c[0x0][0x334], R4 ;  /* 0x0000cd00ff030a19 */ /* 0x000fe40000011604 */
.L_x_1243:
[----:B------:R-:W-:Y:S05]  /*f410*/  BSYNC B0 ;  /* 0x0000000000007941 */ /* 0x000fea0003800000 */
.L_x_1241:
[----:B------:R-:W-:Y:S05]  /*f420*/  IMAD R3, R3, c[0x0][0x32c], R10 ;  /* 0x0000cb0003037a24 */ /* 0x000fea00078e020a */
[----:B------:R-:W-:Y:S02]  /*f430*/  IADD3 R4, R3, c[0x0][0x32c], RZ ;  /* 0x0000cb0003047a10 */ /* 0x000fe40007ffe0ff */
[----:B------:R-:W-:Y:S02]  /*f440*/  IMNMX R0, R0, R3, !PT ;  /* 0x0000000300007217 */ /* 0x000fe40007800200 */
[----:B------:R-:W-:Y:S02]  /*f450*/  IMNMX R2, R2, R4, PT ;  /* 0x0000000402027217 */ /* 0x000fe40003800200 */
.L_x_1240:
[----:B------:R-:W-:Y:S02]  /*f460*/  ISETP.GT.AND P0, PT, R0, RZ, !P1 ;  /* 0x000000ff0000720c */ /* 0x000fe40004f04270 */
[----:B------:R-:W-:Y:S02]  /*f470*/  LOP3.LUT P1, RZ, R212, 0x1, RZ, 0xc0, !PT ;  /* 0x00000001d4ff7812 */ /* 0x000fe4000782c0ff */
[----:B------:R-:W-:Y:S02]  /*f480*/  ISETP.LT.OR P0, PT, R2, 0x1, P0 ;  /* 0x000000010200780c */ /* 0x000fe40000701670 */
[----:B------:R-:W-:Y:S02]  /*f490*/  FMNMX.FTZ R4, R13, R136, !PT ;  /* 0x000000880d047209 */ /* 0x000fe40007810000 */
[----:B------:R-:W-:Y:S02]  /*f4a0*/  FSEL R9, R176, -INF , !P0 ;  /* 0xff800000b0097808 */ /* 0x000fe40004000000 */
[----:B------:R-:W-:Y:S02]  /*f4b0*/  LOP3.LUT P0, RZ, R212, 0x10, RZ, 0xc0, !PT ;  /* 0x00000010d4ff7812 */ /* 0x000fe4000780c0ff */
[----:B------:R-:W-:Y:S02]  /*f4c0*/  FMNMX.FTZ R8, R9, R7, !PT ;  /* 0x0000000709087209 */ /* 0x000fe40007810000 */
[----:B------:R-:W-:Y:S02]  /*f4d0*/  ISETP.GT.AND P0, PT, R0, 0x1, !P0 ;  /* 0x000000010000780c */ /* 0x000fe40004704270 */
[----:B------:R-:W-:Y:S02]  /*f4e0*/  FMNMX.FTZ R4, R16, R4, !PT ;  /* 0x0000000410047209 */ /* 0x000fe40007810000 */
        /* <DEDUP_REMOVED lines=24> */
[----:B------:R-:W-:Y:S02]  /*f670*/  ISETP.GT.AND P0, PT, R0, 0x11, !P1 ;  /* 0x000000110000780c */ /* 0x000fe40004f04270 */
[----:B------:R-:W-:Y:S02]  /*f680*/  FMNMX.FTZ R8, R171, R8, !PT ;  /* 0x00000008ab087209 */ /* 0x000fe40007810000 */
[----:B------:R-:W-:Y:S02]  /*f690*/  ISETP.LT.OR P0, PT, R2, 0x12, P0 ;  /* 0x000000120200780c */ /* 0x000fe40000701670 */
[----:B------:R-:W-:Y:S02]  /*f6a0*/  LOP3.LUT P1, RZ, R212, 0x20, RZ, 0xc0, !PT ;  /* 0x00000020d4ff7812 */ /* 0x000fe4000782c0ff */
[----:B------:R-:W-:Y:S02]  /*f6b0*/  FSEL R167, R167, -INF , !P0 ;  /* 0xff800000a7a77808 */ /* 0x000fe40004000000 */
        /* <DEDUP_REMOVED lines=17> */
[----:B------:R-:W-:Y:S04]  /*f7d0*/  ISETP.LT.OR P0, PT, R2, 0x22, P0 ;  /* 0x000000220200780c */ /* 0x000fe80000701670 */
        /* <DEDUP_REMOVED lines=8> */
[----:B------:R-:W-:Y:S04]  /*f860*/  FSEL R175, R21, -INF , !P0 ;  /* 0xff80000015af7808 */ /* 0x000fe80004000000 */
[----:B------:R-:W-:Y:S01]  /*f870*/  FMNMX.FTZ R8, R175, R8, !PT ;  /* 0x00000008af087209 */ /* 0x000fe20007810000 */
[----:B------:R-:W-:-:S05]  /*f880*/  BRA.DIV ~URZ, `(.L_x_1244) ;  /* 0x0000ca427f007947 */ /* 0x000fca000b800000 */
[----:B------:R3:W4:Y:S02]  /*f890*/  SHFL.BFLY PT, R0, R4, 0x2, 0x1f ;  /* 0x0c401f0004007f89 */ /* 0x00072400000e0000 */
.L_x_1336:
[----:B-12-4-:R-:W-:Y:S01]  /*f8a0*/  FMNMX.FTZ R6, R4, R0, !PT ;  /* 0x0000000004067209 */ /* 0x016fe20007810000 */
[----:B------:R-:W-:-:S05]  /*f8b0*/  BRA.DIV ~URZ, `(.L_x_1245) ;  /* 0x0000ca527f007947 */ /* 0x000fca000b800000 */
[----:B---3--:R-:W-:Y:S04]  /*f8c0*/  SHFL.BFLY PT, R4, R8, 0x2, 0x1f ;  /* 0x0c401f0008047f89 */ /* 0x008fe800000e0000 */
[----:B------:R-:W1:Y:S02]  /*f8d0*/  SHFL.BFLY PT, R2, R6, 0x1, 0x1f ;  /* 0x0c201f0006027f89 */ /* 0x000e6400000e0000 */
[----:B-1----:R-:W-:Y:S02]  /*f8e0*/  FMNMX.FTZ R6, R6, R2, !PT ;  /* 0x0000000206067209 */ /* 0x002fe40007810000 */
[----:B------:R-:W-:Y:S05]  /*f8f0*/  FMNMX.FTZ R4, R8, R4, !PT ;  /* 0x0000000408047209 */ /* 0x000fea0007810000 */
[----:B------:R1:W2:Y:S02]  /*f900*/  SHFL.BFLY PT, R0, R4, 0x1, 0x1f ;  /* 0x0c201f0004007f89 */ /* 0x0002a400000e0000 */
.L_x_1337:
[C---:B------:R-:W-:Y:S01]  /*f910*/  FSETP.NEU.FTZ.AND P0, PT, R6.reuse, -INF , PT ;  /* 0xff8000000600780b */ /* 0x040fe20003f1d000 */
[----:B------:R-:W-:Y:S01]  /*f920*/  FMUL.FTZ R168, R6, c[0x0][0x2d0] ;  /* 0x0000b40006a87a20 */ /* 0x000fe20000410000 */
[----:B-12---:R-:W-:Y:S01]  /*f930*/  FMNMX.FTZ R4, R0, R4, !PT ;  /* 0x0000000400047209 */ /* 0x006fe20007810000 */
[----:B------:R-:W-:Y:S01]  /*f940*/  WARPSYNC 0xffffffff ;  /* 0xffffffff00007948 */ /* 0x000fe20003800000 */
[----:B------:R-:W-:Y:S01]  /*f950*/  FSEL R2, R6, RZ, P0 ;  /* 0x000000ff06027208 */ /* 0x000fe20000000000 */
[----:B------:R-:W-:Y:S01]  /*f960*/  LDSM.16.MT88.4 R24, [R202+0x4080] ;  /* 0x00408000ca18783b */ /* 0x000fe20000004200 */
[----:B------:R-:W-:Y:S01]  /*f970*/  FSEL R168, R168, RZ, P0 ;  /* 0x000000ffa8a87208 */ /* 0x000fe20000000000 */
[C---:B------:R-:W-:Y:S01]  /*f980*/  FMUL.FTZ R169, R4.reuse, c[0x0][0x2d0] ;  /* 0x0000b40004a97a20 */ /* 0x040fe20000410000 */
[----:B------:R-:W-:Y:S01]  /*f990*/  FSETP.NEU.FTZ.AND P0, PT, R4, -INF , PT ;  /* 0xff8000000400780b */ /* 0x000fe20003f1d000 */
[----:B------:R-:W-:Y:S02]  /*f9a0*/  FADD.FTZ R0, -R2, R136 ;  /* 0x0000008802007221 */ /* 0x000fe40000010100 */
[--C-:B------:R-:W-:Y:S01]  /*f9b0*/  FFMA.FTZ R16, R16, c[0x0][0x2d0], -R168.reuse ;  /* 0x0000b40010107a23 */ /* 0x100fe200000108a8 */
[----:B------:R-:W-:Y:S01]  /*f9c0*/  FSEL R3, R4, RZ, P0 ;  /* 0x000000ff04037208 */ /* 0x000fe20000000000 */
[----:B------:R-:W-:Y:S01]  /*f9d0*/  FMUL.FTZ R0, R0, c[0x0][0x2d0] ;  /* 0x0000b40000007a20 */ /* 0x000fe20000410000 */
[----:B------:R-:W-:Y:S01]  /*f9e0*/  FSEL R169, R169, RZ, P0 ;  /* 0x000000ffa9a97208 */ /* 0x000fe20000000000 */
[----:B------:R1:W-:Y:S01]  /*f9f0*/  MUFU.EX2 R226, R16 ;  /* 0x0000001000e27308 */ /* 0x0003e20000000800 */
[--C-:B------:R-:W-:Y:S01]  /*fa00*/  FFMA.FTZ R13, R13, c[0x0][0x2d0], -R168.reuse ;  /* 0x0000b4000d0d7a23 */ /* 0x100fe200000108a8 */
[----:B------:R-:W-:Y:S01]  /*fa10*/  ISETP.GT.AND P0, PT, R222, R228, PT ;  /* 0x000000e4de00720c */ /* 0x000fe20003f04270 */
[--C-:B------:R-:W-:Y:S02]  /*fa20*/  FFMA.FTZ R15, R15, c[0x0][0x2d0], -R168.reuse ;  /* 0x0000b4000f0f7a23 */ /* 0x100fe400000108a8 */
[--C-:B------:R-:W-:Y:S02]  /*fa30*/  FFMA.FTZ R9, R9, c[0x0][0x2d0], -R169.reuse ;  /* 0x0000b40009097a23 */ /* 0x100fe400000108a9 */
[--C-:B------:R-:W-:Y:S02]  /*fa40*/  FFMA.FTZ R12, R12, c[0x0][0x2d0], -R169.reuse ;  /* 0x0000b4000c0c7a23 */ /* 0x100fe400000108a9 */
[--C-:B------:R-:W-:Y:S01]  /*fa50*/  FFMA.FTZ R11, R11, c[0x0][0x2d0], -R169.reuse ;  /* 0x0000b4000b0b7a23 */ /* 0x100fe200000108a9 */
[----:B------:R2:W-:Y:S01]  /*fa60*/  MUFU.EX2 R2, R0 ;  /* 0x0000000000027308 */ /* 0x0005e20000000800 */
[----:B------:R-:W-:Y:S02]  /*fa70*/  FFMA.FTZ R10, R10, c[0x0][0x2d0], -R169 ;  /* 0x0000b4000a0a7a23 */ /* 0x000fe400000108a9 */
[--C-:B------:R-:W-:Y:S07]  /*fa80*/  FFMA.FTZ R14, R14, c[0x0][0x2d0], -R168.reuse ;  /* 0x0000b4000e0e7a23 */ /* 0x100fee00000108a8 */
[----:B------:R-:W3:Y:S01]  /*fa90*/  MUFU.EX2 R227, R13 ;  /* 0x0000000d00e37308 */ /* 0x000ee20000000800 */
[----:B-1----:R-:W1:Y:S09]  /*faa0*/  LDSM.16.MT88.4 R16, [R201+0x4080] ;  /* 0x00408000c910783b */ /* 0x002e720000004200 */
[----:B------:R-:W-:Y:S01]  /*fab0*/  MUFU.EX2 R221, R15 ;  /* 0x0000000f00dd7308 */ /* 0x000fe20000000800 */
[----:B--2---:R-:W-:Y:S02]  /*fac0*/  FADD.FTZ R0, -R3, R7 ;  /* 0x0000000703007221 */ /* 0x004fe40000010100 */
[--C-:B------:R-:W-:Y:S02]  /*fad0*/  FFMA.FTZ R3, R164, c[0x0][0x2d0], -R168.reuse ;  /* 0x0000b400a4037a23 */ /* 0x100fe400000108a8 */
[----:B------:R-:W-:Y:S05]  /*fae0*/  FMUL.FTZ R0, R0, c[0x0][0x2d0] ;  /* 0x0000b40000007a20 */ /* 0x000fea0000410000 */
[----:B------:R-:W2:Y:S10]  /*faf0*/  MUFU.EX2 R199, R14 ;  /* 0x0000000e00c77308 */ /* 0x000eb40000000800 */
[----:B------:R-:W-:Y:S10]  /*fb00*/  MUFU.EX2 R198, R9 ;  /* 0x0000000900c67308 */ /* 0x000ff40000000800 */
[----:B------:R-:W4:Y:S10]  /*fb10*/  MUFU.EX2 R197, R12 ;  /* 0x0000000c00c57308 */ /* 0x000f340000000800 */
[----:B------:R-:W-:Y:S10]  /*fb20*/  MUFU.EX2 R196, R11 ;  /* 0x0000000b00c47308 */ /* 0x000ff40000000800 */
[----:B------:R-:W-:Y:S10]  /*fb30*/  MUFU.EX2 R195, R10 ;  /* 0x0000000a00c37308 */ /* 0x000ff40000000800 */
[----:B------:R-:W5:Y:S10]  /*fb40*/  MUFU.EX2 R0, R0 ;  /* 0x0000000000007308 */ /* 0x000f740000000800 */
[----:B------:R1:W-:Y:S02]  /*fb50*/  MUFU.EX2 R194, R3 ;  /* 0x0000000300c27308 */ /* 0x0003e40000000800 */
[--C-:B-1----:R-:W-:Y:S01]  /*fb60*/  FFMA.FTZ R3, R170, c[0x0][0x2d0], -R168.reuse ;  /* 0x0000b400aa037a23 */ /* 0x102fe200000108a8 */
[----:B---3--:R-:W-:Y:S01]  /*fb70*/  F2FP.PACK_AB R136, R226, R227 ;  /* 0x000000e3e288723e */ /* 0x008fe200000000ff */
[C---:B------:R-:W-:Y:S01]  /*fb80*/  FMUL.FTZ R8, R2.reuse, R140 ;  /* 0x0000008c02087220 */ /* 0x040fe20000410000 */
[----:B--2---:R-:W-:Y:S01]  /*fb90*/  F2FP.PACK_AB R138, R199, R221 ;  /* 0x000000ddc78a723e */ /* 0x004fe200000000ff */
[----:B------:R-:W-:Y:S01]  /*fba0*/  FMUL.FTZ R9, R2, R141 ;  /* 0x0000008d02097220 */ /* 0x000fe20000410000 */
[----:B----4-:R-:W-:Y:S01]  /*fbb0*/  F2FP.PACK_AB R137, R197, R198 ;  /* 0x000000c6c589723e */ /* 0x010fe200000000ff */
[C---:B-----5:R-:W-:Y:S01]  /*fbc0*/  FMUL.FTZ R10, R0.reuse, R142 ;  /* 0x0000008e000a7220 */ /* 0x060fe20000410000 */
[----:B------:R-:W-:Y:S01]  /*fbd0*/  F2FP.PACK_AB R139, R195, R196 ;  /* 0x000000c4c38b723e */ /* 0x000fe200000000ff */
[----:B------:R-:W-:Y:S01]  /*fbe0*/  FMUL.FTZ R11, R0, R143 ;  /* 0x0000008f000b7220 */ /* 0x000fe20000410000 */
[----:B------:R1:W2:Y:S01]  /*fbf0*/  MUFU.EX2 R193, R3 ;  /* 0x0000000300c17308 */ /* 0x0002a20000000800 */
[----:B------:R-:W3:Y:S01]  /*fc00*/  LDSM.16.MT88.4 R140, [R204+0x4080] ;  /* 0x00408000cc8c783b */ /* 0x000ee20000004200 */
[C---:B------:R-:W-:Y:S02]  /*fc10*/  FMUL.FTZ R12, R2.reuse, R144 ;  /* 0x00000090020c7220 */ /* 0x040fe40000410000 */
[----:B------:R-:W-:Y:S02]  /*fc20*/  FMUL.FTZ R13, R2, R145 ;  /* 0x00000091020d7220 */ /* 0x000fe40000410000 */
[C---:B------:R-:W-:Y:S05]  /*fc30*/  HMMA.16816.F32 R8, R136.reuse, R16, R8 ;  /* 0x000000108808723c */ /* 0x040fea0000001808 */
[C---:B------:R-:W-:Y:S02]  /*fc40*/  FMUL.FTZ R14, R0.reuse, R146 ;  /* 0x00000092000e7220 */ /* 0x040fe40000410000 */
[----:B------:R-:W-:Y:S02]  /*fc50*/  FMUL.FTZ R15, R0, R147 ;  /* 0x00000093000f7220 */ /* 0x000fe40000410000 */
[----:B------:R-:W4:Y:S03]  /*fc60*/  LDSM.16.MT88.4 R144, [R203+0x4080] ;  /* 0x00408000cb90783b */ /* 0x000f260000004200 */
[C---:B------:R-:W-:Y:S02]  /*fc70*/  FMUL.FTZ R16, R2.reuse, R148 ;  /* 0x0000009402107220 */ /* 0x040fe40000410000 */
[C---:B------:R-:W-:Y:S03]  /*fc80*/  HMMA.16816.F32 R12, R136.reuse, R18, R12 ;  /* 0x00000012880c723c */ /* 0x040fe6000000180c */
[C---:B------:R-:W-:Y:S02]  /*fc90*/  FMUL.FTZ R17, R2.reuse, R149 ;  /* 0x0000009502117220 */ /* 0x040fe40000410000 */
[----:B------:R-:W-:Y:S02]  /*fca0*/  FMUL.FTZ R20, R2, R152 ;  /* 0x0000009802147220 */ /* 0x000fe40000410000 */
[C---:B------:R-:W-:Y:S02]  /*fcb0*/  FMUL.FTZ R18, R0.reuse, R150 ;  /* 0x0000009600127220 */ /* 0x040fe40000410000 */
[----:B------:R-:W-:Y:S02]  /*fcc0*/  FMUL.FTZ R19, R0, R151 ;  /* 0x0000009700137220 */ /* 0x000fe40000410000 */
[----:B------:R-:W5:Y:S01]  /*fcd0*/  LDSM.16.MT88.4 R148, [R201+0x5880] ;  /* 0x00588000c994783b */ /* 0x000f620000004200 */
[----:B------:R-:W-:Y:S02]  /*fce0*/  FMUL.FTZ R21, R2, R153 ;  /* 0x0000009902157220 */ /* 0x000fe40000410000 */
[C---:B------:R-:W-:Y:S02]  /*fcf0*/  FMUL.FTZ R22, R0.reuse, R154 ;  /* 0x0000009a00167220 */ /* 0x040fe40000410000 */
[C---:B------:R-:W-:Y:S03]  /*fd00*/  HMMA.16816.F32 R16, R136.reuse, R24, R16 ;  /* 0x000000188810723c */ /* 0x040fe60000001810 */
[----:B------:R-:W-:Y:S02]  /*fd10*/  FMUL.FTZ R23, R0, R155 ;  /* 0x0000009b00177220 */ /* 0x000fe40000410000 */
[----:B------:R-:W-:Y:S01]  /*fd20*/  LDSM.16.MT88.4 R152, [R202+0x4880] ;  /* 0x00488000ca98783b */ /* 0x000fe20000004200 */
[C---:B------:R-:W-:Y:S02]  /*fd30*/  FMUL.FTZ R28, R2.reuse, R160 ;  /* 0x000000a0021c7220 */ /* 0x040fe40000410000 */
[C---:B------:R-:W-:Y:S02]  /*fd40*/  FMUL.FTZ R24, R2.reuse, R156 ;  /* 0x0000009c02187220 */ /* 0x040fe40000410000 */
[C---:B------:R-:W-:Y:S03]  /*fd50*/  HMMA.16816.F32 R20, R136.reuse, R26, R20 ;  /* 0x0000001a8814723c */ /* 0x040fe60000001814 */
[C---:B------:R-:W-:Y:S02]  /*fd60*/  FMUL.FTZ R25, R2.reuse, R157 ;  /* 0x0000009d02197220 */ /* 0x040fe40000410000 */
[----:B------:R-:W-:Y:S02]  /*fd70*/  FMUL.FTZ R29, R2, R161 ;  /* 0x000000a1021d7220 */ /* 0x000fe40000410000 */
[C---:B------:R-:W-:Y:S02]  /*fd80*/  FMUL.FTZ R26, R0.reuse, R158 ;  /* 0x0000009e001a7220 */ /* 0x040fe40000410000 */
[C---:B------:R-:W-:Y:S02]  /*fd90*/  FMUL.FTZ R27, R0.reuse, R159 ;  /* 0x0000009f001b7220 */ /* 0x040fe40000410000 */
[----:B------:R-:W-:Y:S01]  /*fda0*/  LDSM.16.MT88.4 R156, [R203+0x4880] ;  /* 0x00488000cb9c783b */ /* 0x000fe20000004200 */
[C---:B------:R-:W-:Y:S02]  /*fdb0*/  FMUL.FTZ R30, R0.reuse, R162 ;  /* 0x000000a2001e7220 */ /* 0x040fe40000410000 */
[----:B------:R-:W-:Y:S02]  /*fdc0*/  FMUL.FTZ R31, R0, R163 ;  /* 0x000000a3001f7220 */ /* 0x000fe40000410000 */
[C---:B---3--:R-:W-:Y:S03]  /*fdd0*/  HMMA.16816.F32 R24, R136.reuse, R140, R24 ;  /* 0x0000008c8818723c */ /* 0x048fe60000001818 */
[----:B------:R-:W-:Y:S01]  /*fde0*/  LDSM.16.MT88.4 R160, [R201+0x7880] ;  /* 0x00788000c9a0783b */ /* 0x000fe20000004200 */
[--C-:B-1----:R-:W-:Y:S02]  /*fdf0*/  FFMA.FTZ R3, R177, c[0x0][0x2d0], -R168.reuse ;  /* 0x0000b400b1037a23 */ /* 0x102fe400000108a8 */
[C---:B------:R-:W-:Y:S02]  /*fe00*/  FMUL.FTZ R32, R2.reuse, R32 ;  /* 0x0000002002207220 */ /* 0x040fe40000410000 */
[C---:B------:R-:W-:Y:S01]  /*fe10*/  HMMA.16816.F32 R28, R136.reuse, R142, R28 ;  /* 0x0000008e881c723c */ /* 0x040fe2000000181c */
[----:B------:R1:W-:Y:S02]  /*fe20*/  MUFU.EX2 R192, R3 ;  /* 0x0000000300c07308 */ /* 0x0003e40000000800 */
[----:B------:R-:W3:Y:S01]  /*fe30*/  LDSM.16.MT88.4 R140, [R202+0x5880] ;  /* 0x00588000ca8c783b */ /* 0x000ee20000004200 */
[----:B------:R-:W-:Y:S02]  /*fe40*/  FMUL.FTZ R33, R2, R33 ;  /* 0x0000002102217220 */ /* 0x000fe40000410000 */
[C---:B------:R-:W-:Y:S02]  /*fe50*/  FMUL.FTZ R34, R0.reuse, R34 ;  /* 0x0000002200227220 */ /* 0x040fe40000410000 */
[----:B------:R-:W-:Y:S04]  /*fe60*/  FMUL.FTZ R35, R0, R35 ;  /* 0x0000002300237220 */ /* 0x000fe80000410000 */
[C---:B------:R-:W-:Y:S02]  /*fe70*/  FMUL.FTZ R36, R2.reuse, R36 ;  /* 0x0000002402247220 */ /* 0x040fe40000410000 */
[----:B------:R-:W-:Y:S01]  /*fe80*/  FMUL.FTZ R37, R2, R37 ;  /* 0x0000002502257220 */ /* 0x000fe20000410000 */
[C---:B----4-:R-:W-:Y:S03]  /*fe90*/  HMMA.16816.F32 R32, R136.reuse, R144, R32 ;  /* 0x000000908820723c */ /* 0x050fe60000001820 */
[C---:B------:R-:W-:Y:S02]  /*fea0*/  FMUL.FTZ R38, R0.reuse, R38 ;  /* 0x0000002600267220 */ /* 0x040fe40000410000 */
[----:B------:R-:W-:Y:S02]  /*feb0*/  FMUL.FTZ R39, R0, R39 ;  /* 0x0000002700277220 */ /* 0x000fe40000410000 */
[C---:B------:R-:W-:Y:S02]  /*fec0*/  FMUL.FTZ R40, R2.reuse, R40 ;  /* 0x0000002802287220 */ /* 0x040fe40000410000 */
[----:B------:R-:W-:Y:S03]  /*fed0*/  FMUL.FTZ R41, R2, R41 ;  /* 0x0000002902297220 */ /* 0x000fe60000410000 */
[C---:B------:R-:W-:Y:S01]  /*fee0*/  HMMA.16816.F32 R36, R136.reuse, R146, R36 ;  /* 0x000000928824723c */ /* 0x040fe20000001824 */
[----:B------:R-:W4:Y:S02]  /*fef0*/  LDSM.16.MT88.4 R144, [R204+0x5880] ;  /* 0x00588000cc90783b */ /* 0x000f240000004200 */
[C---:B------:R-:W-:Y:S02]  /*ff00*/  FMUL.FTZ R42, R0.reuse, R42 ;  /* 0x0000002a002a7220 */ /* 0x040fe40000410000 */
[----:B------:R-:W-:Y:S02]  /*ff10*/  FMUL.FTZ R43, R0, R43 ;  /* 0x0000002b002b7220 */ /* 0x000fe40000410000 */
[--C-:B-1----:R-:W-:Y:S02]  /*ff20*/  FFMA.FTZ R3, R178, c[0x0][0x2d0], -R168.reuse ;  /* 0x0000b400b2037a23 */ /* 0x102fe400000108a8 */
[C---:B------:R-:W-:Y:S02]  /*ff30*/  FMUL.FTZ R44, R2.reuse, R44 ;  /* 0x0000002c022c7220 */ /* 0x040fe40000410000 */
[----:B------:R1:W1:Y:S01]  /*ff40*/  MUFU.EX2 R191, R3 ;  /* 0x0000000300bf7308 */ /* 0x0002620000000800 */
[C---:B-----5:R-:W-:Y:S03]  /*ff50*/  HMMA.16816.F32 R40, R136.reuse, R148, R40 ;  /* 0x000000948828723c */ /* 0x060fe60000001828 */
[----:B------:R-:W-:Y:S02]  /*ff60*/  FMUL.FTZ R45, R2, R45 ;  /* 0x0000002d022d7220 */ /* 0x000fe40000410000 */
[C---:B------:R-:W-:Y:S02]  /*ff70*/  FMUL.FTZ R46, R0.reuse, R46 ;  /* 0x0000002e002e7220 */ /* 0x040fe40000410000 */
[----:B------:R-:W-:Y:S02]  /*ff80*/  FMUL.FTZ R47, R0, R47 ;  /* 0x0000002f002f7220 */ /* 0x000fe40000410000 */
[C---:B------:R-:W-:Y:S03]  /*ff90*/  FMUL.FTZ R48, R2.reuse, R48 ;  /* 0x0000003002307220 */ /* 0x040fe60000410000 */
[----:B------:R-:W-:Y:S02]  /*ffa0*/  FMUL.FTZ R49, R2, R49 ;  /* 0x0000003102317220 */ /* 0x000fe40000410000 */
[C---:B------:R-:W-:Y:S01]  /*ffb0*/  HMMA.16816.F32 R44, R136.reuse, R150, R44 ;  /* 0x00000096882c723c */ /* 0x040fe2000000182c */
[----:B------:R-:W5:Y:S02]  /*ffc0*/  LDSM.16.MT88.4 R148, [R203+0x5880] ;  /* 0x00588000cb94783b */ /* 0x000f640000004200 */
[C---:B------:R-:W-:Y:S02]  /*ffd0*/  FMUL.FTZ R50, R0.reuse, R50 ;  /* 0x0000003200327220 */ /* 0x040fe40000410000 */
[----:B------:R-:W-:Y:S02]  /*ffe0*/  FMUL.FTZ R51, R0, R51 ;  /* 0x0000003300337220 */ /* 0x000fe40000410000 */
[C---:B------:R-:W-:Y:S02]  /*fff0*/  FMUL.FTZ R52, R2.reuse, R52 ;  /* 0x0000003402347220 */ /* 0x040fe40000410000 */
[--C-:B-1----:R-:W-:Y:S03]  /*10000*/  FFMA.FTZ R3, R171, c[0x0][0x2d0], -R169.reuse ;  /* 0x0000b400ab037a23 */ /* 0x102fe600000108a9 */
[C---:B---3--:R-:W-:Y:S01]  /*10010*/  HMMA.16816.F32 R48, R136.reuse, R140, R48 ;  /* 0x0000008c8830723c */ /* 0x048fe20000001830 */
[----:B------:R1:W-:Y:S02]  /*10020*/  MUFU.EX2 R190, R3 ;  /* 0x0000000300be7308 */ /* 0x0003e40000000800 */
[----:B------:R-:W-:Y:S02]  /*10030*/  FMUL.FTZ R53, R2, R53 ;  /* 0x0000003502357220 */ /* 0x000fe40000410000 */
[C---:B------:R-:W-:Y:S02]  /*10040*/  FMUL.FTZ R54, R0.reuse, R54 ;  /* 0x0000003600367220 */ /* 0x040fe40000410000 */
[----:B------:R-:W-:Y:S02]  /*10050*/  FMUL.FTZ R55, R0, R55 ;  /* 0x0000003700377220 */ /* 0x000fe40000410000 */
[C---:B------:R-:W-:Y:S03]  /*10060*/  FMUL.FTZ R56, R2.reuse, R56 ;  /* 0x0000003802387220 */ /* 0x040fe60000410000 */
[----:B------:R-:W-:Y:S02]  /*10070*/  FMUL.FTZ R57, R2, R57 ;  /* 0x0000003902397220 */ /* 0x000fe40000410000 */
        /* <DEDUP_REMOVED lines=13> */
[----:B------:R-:W2:Y:S02]  /*10150*/  LDSM.16.MT88.4 R144, [R202+0x7080] ;  /* 0x00708000ca90783b */ /* 0x000ea40000004200 */
[----:B------:R-:W-:Y:S02]  /*10160*/  FMUL.FTZ R65, R2, R65 ;  /* 0x0000004102417220 */ /* 0x000fe40000410000 */
[C---:B------:R-:W-:Y:S02]  /*10170*/  FMUL.FTZ R66, R0.reuse, R66 ;  /* 0x0000004200427220 */ /* 0x040fe40000410000 */
[----:B------:R-:W-:Y:S02]  /*10180*/  FMUL.FTZ R67, R0, R67 ;  /* 0x0000004300437220 */ /* 0x000fe40000410000 */
[C---:B------:R-:W-:Y:S03]  /*10190*/  FMUL.FTZ R68, R2.reuse, R68 ;  /* 0x0000004402447220 */ /* 0x040fe60000410000 */
[----:B------:R-:W-:Y:S02]  /*101a0*/  FMUL.FTZ R69, R2, R69 ;  /* 0x0000004502457220 */ /* 0x000fe40000410000 */
[C---:B-----5:R-:W-:Y:S03]  /*101b0*/  HMMA.16816.F32 R64, R136.reuse, R148, R64 ;  /* 0x000000948840723c */ /* 0x060fe60000001840 */
[C---:B------:R-:W-:Y:S02]  /*101c0*/  FMUL.FTZ R70, R0.reuse, R70 ;  /* 0x0000004600467220 */ /* 0x040fe40000410000 */
[----:B------:R-:W-:Y:S02]  /*101d0*/  FMUL.FTZ R71, R0, R71 ;  /* 0x0000004700477220 */ /* 0x000fe40000410000 */
[----:B------:R-:W-:Y:S02]  /*101e0*/  FMUL.FTZ R72, R2, R72 ;  /* 0x0000004802487220 */ /* 0x000fe40000410000 */
[--C-:B-1----:R-:W-:Y:S03]  /*101f0*/  FFMA.FTZ R3, R166, c[0x0][0x2d0], -R169.reuse ;  /* 0x0000b400a6037a23 */ /* 0x102fe600000108a9 */
        /* <DEDUP_REMOVED lines=17> */
[----:B-----5:R-:W-:Y:S02]  /*10310*/  FFMA.FTZ R3, R165, c[0x0][0x2d0], -R169 ;  /* 0x0000b400a5037a23 */ /* 0x020fe400000108a9 */
[----:B------:R-:W-:Y:S02]  /*10320*/  LDSM.16.MT88.4 R164, [R202+0x7880] ;  /* 0x00788000caa4783b */ /* 0x000fe40000004200 */
[----:B------:R5:W1:Y:S01]  /*10330*/  MUFU.EX2 R187, R3 ;  /* 0x0000000300bb7308 */ /* 0x000a620000000800 */
[C---:B--2---:R-:W-:Y:S03]  /*10340*/  HMMA.16816.F32 R80, R136.reuse, R144, R80 ;  /* 0x000000908850723c */ /* 0x044fe60000001850 */
[C---:B------:R-:W-:Y:S02]  /*10350*/  FMUL.FTZ R84, R2.reuse, R84 ;  /* 0x0000005402547220 */ /* 0x040fe40000410000 */
[----:B------:R-:W-:Y:S02]  /*10360*/  FMUL.FTZ R85, R2, R85 ;  /* 0x0000005502557220 */ /* 0x000fe40000410000 */
[C---:B------:R-:W-:Y:S02]  /*10370*/  FMUL.FTZ R86, R0.reuse, R86 ;  /* 0x0000005600567220 */ /* 0x040fe40000410000 */
[----:B------:R-:W-:Y:S03]  /*10380*/  FMUL.FTZ R87, R0, R87 ;  /* 0x0000005700577220 */ /* 0x000fe60000410000 */
[C---:B------:R-:W-:Y:S02]  /*10390*/  FMUL.FTZ R88, R2.reuse, R88 ;  /* 0x0000005802587220 */ /* 0x040fe40000410000 */
[----:B------:R-:W-:Y:S02]  /*103a0*/  FMUL.FTZ R89, R2, R89 ;  /* 0x0000005902597220 */ /* 0x000fe40000410000 */
[C---:B------:R-:W-:Y:S01]  /*103b0*/  HMMA.16816.F32 R84, R136.reuse, R146, R84 ;  /* 0x000000928854723c */ /* 0x040fe20000001854 */
[----:B------:R-:W2:Y:S02]  /*103c0*/  LDSM.16.MT88.4 R144, [R201+0x8880] ;  /* 0x00888000c990783b */ /* 0x000ea40000004200 */
[C---:B------:R-:W-:Y:S02]  /*103d0*/  FMUL.FTZ R90, R0.reuse, R90 ;  /* 0x0000005a005a7220 */ /* 0x040fe40000410000 */
[----:B------:R-:W-:Y:S02]  /*103e0*/  FMUL.FTZ R91, R0, R91 ;  /* 0x0000005b005b7220 */ /* 0x000fe40000410000 */
[--C-:B-----5:R-:W-:Y:S02]  /*103f0*/  FFMA.FTZ R3, R179, c[0x0][0x2d0], -R168.reuse ;  /* 0x0000b400b3037a23 */ /* 0x120fe400000108a8 */
[----:B------:R-:W-:Y:S02]  /*10400*/  LDSM.16.MT88.4 R176, [R202+0x6880] ;  /* 0x00688000cab0783b */ /* 0x000fe40000004200 */
[----:B------:R5:W2:Y:S01]  /*10410*/  MUFU.EX2 R186, R3 ;  /* 0x0000000300ba7308 */ /* 0x000aa20000000800 */
[C---:B-1----:R-:W-:Y:S03]  /*10420*/  HMMA.16816.F32 R88, R136.reuse, R148, R88 ;  /* 0x000000948858723c */ /* 0x042fe60000001858 */
[C---:B------:R-:W-:Y:S02]  /*10430*/  FMUL.FTZ R92, R2.reuse, R92 ;  /* 0x0000005c025c7220 */ /* 0x040fe40000410000 */
[----:B------:R-:W-:Y:S02]  /*10440*/  FMUL.FTZ R93, R2, R93 ;  /* 0x0000005d025d7220 */ /* 0x000fe40000410000 */
[C---:B------:R-:W-:Y:S02]  /*10450*/  FMUL.FTZ R94, R0.reuse, R94 ;  /* 0x0000005e005e7220 */ /* 0x040fe40000410000 */
[----:B------:R-:W-:Y:S03]  /*10460*/  FMUL.FTZ R95, R0, R95 ;  /* 0x0000005f005f7220 */ /* 0x000fe60000410000 */
[C---:B------:R-:W-:Y:S02]  /*10470*/  FMUL.FTZ R96, R2.reuse, R96 ;  /* 0x0000006002607220 */ /* 0x040fe40000410000 */
[----:B------:R-:W-:Y:S02]  /*10480*/  FMUL.FTZ R97, R2, R97 ;  /* 0x0000006102617220 */ /* 0x000fe40000410000 */
[C---:B------:R-:W-:Y:S01]  /*10490*/  HMMA.16816.F32 R92, R136.reuse, R150, R92 ;  /* 0x00000096885c723c */ /* 0x040fe2000000185c */
[----:B------:R-:W1:Y:S02]  /*104a0*/  LDSM.16.MT88.4 R148, [R202+0x8880] ;  /* 0x00888000ca94783b */ /* 0x000e640000004200 */
        /* <DEDUP_REMOVED lines=51> */
[--C-:B-----5:R-:W-:Y:S02]  /*107e0*/  FFMA.FTZ R3, R180, c[0x0][0x2d0], -R168.reuse ;  /* 0x0000b400b4037a23 */ /* 0x120fe400000108a8 */
[----:B------:R-:W-:Y:S02]  /*107f0*/  FFMA.FTZ R2, R2, R231, R227 ;  /* 0x000000e702027223 */ /* 0x000fe400000100e3 */
[----:B------:R2:W-:Y:S01]  /*10800*/  MUFU.EX2 R185, R3 ;  /* 0x0000000300b97308 */ /* 0x0005e20000000800 */
[----:B------:R-:W-:Y:S01]  /*10810*/  HMMA.16816.F32 R132, R136, R146, R132 ;  /* 0x000000928884723c */ /* 0x000fe20000001884 */
[----:B------:R-:W5:Y:S06]  /*10820*/  LDSM.16.MT88.4 R144, [R201+0x6080] ;  /* 0x00608000c990783b */ /* 0x000f6c0000004200 */
[----:B------:R-:W-:Y:S02]  /*10830*/  F2FP.PACK_AB R136, R193, R194 ;  /* 0x000000c2c188723e */ /* 0x000fe400000000ff */
[----:B------:R-:W-:Y:S03]  /*10840*/  F2FP.PACK_AB R138, R191, R192 ;  /* 0x000000c0bf8a723e */ /* 0x000fe600000000ff */
[----:B----4-:R-:W-:Y:S02]  /*10850*/  F2FP.PACK_AB R137, R189, R190 ;  /* 0x000000bebd89723e */ /* 0x010fe400000000ff */
[----:B------:R-:W-:Y:S07]  /*10860*/  F2FP.PACK_AB R139, R187, R188 ;  /* 0x000000bcbb8b723e */ /* 0x000fee00000000ff */
[C---:B-1----:R-:W-:Y:S03]  /*10870*/  HMMA.16816.F32 R8, R136.reuse, R148, R8 ;  /* 0x000000948808723c */ /* 0x042fe60000001808 */
[--C-:B--2---:R-:W-:Y:S02]  /*10880*/  FFMA.FTZ R3, R181, c[0x0][0x2d0], -R168.reuse ;  /* 0x0000b400b5037a23 */ /* 0x104fe400000108a8 */
[----:B------:R-:W-:Y:S02]  /*10890*/  FFMA.FTZ R168, R182, c[0x0][0x2d0], -R168 ;  /* 0x0000b400b6a87a23 */ /* 0x000fe400000108a8 */
[----:B------:R1:W-:Y:S01]  /*108a0*/  MUFU.EX2 R184, R3 ;  /* 0x0000000300b87308 */ /* 0x0003e20000000800 */
[C---:B------:R-:W-:Y:S01]  /*108b0*/  HMMA.16816.F32 R12, R136.reuse, R150, R12 ;  /* 0x00000096880c723c */ /* 0x040fe2000000180c */
[----:B------:R-:W2:Y:S07]  /*108c0*/  LDSM.16.MT88.4 R148, [R202+0x6080] ;  /* 0x00608000ca94783b */ /* 0x000eae0000004200 */
[C---:B------:R-:W-:Y:S01]  /*108d0*/  HMMA.16816.F32 R16, R136.reuse, R152, R16 ;  /* 0x000000988810723c */ /* 0x040fe20000001810 */
[----:B------:R-:W-:Y:S07]  /*108e0*/  MUFU.EX2 R183, R168 ;  /* 0x000000a800b77308 */ /* 0x000fee0000000800 */
[C---:B------:R-:W-:Y:S01]  /*108f0*/  HMMA.16816.F32 R20, R136.reuse, R154, R20 ;  /* 0x0000009a8814723c */ /* 0x040fe20000001814 */
[----:B------:R-:W-:Y:S03]  /*10900*/  LDSM.16.MT88.4 R152, [R203+0x6080] ;  /* 0x00608000cb98783b */ /* 0x000fe60000004200 */
[--C-:B-1----:R-:W-:Y:S04]  /*10910*/  FFMA.FTZ R3, R172, c[0x0][0x2d0], -R169.reuse ;  /* 0x0000b400ac037a23 */ /* 0x102fe800000108a9 */
[C---:B---3--:R-:W-:Y:S01]  /*10920*/  HMMA.16816.F32 R24, R136.reuse, R140, R24 ;  /* 0x0000008c8818723c */ /* 0x048fe20000001818 */
[----:B------:R1:W3:Y:S07]  /*10930*/  MUFU.EX2 R182, R3 ;  /* 0x0000000300b67308 */ /* 0x0002ee0000000800 */
[C---:B------:R-:W-:Y:S01]  /*10940*/  HMMA.16816.F32 R28, R136.reuse, R142, R28 ;  /* 0x0000008e881c723c */ /* 0x040fe2000000181c */
[----:B------:R-:W4:Y:S07]  /*10950*/  LDSM.16.MT88.4 R140, [R204+0x6080] ;  /* 0x00608000cc8c783b */ /* 0x000f2e0000004200 */
[C---:B------:R-:W-:Y:S08]  /*10960*/  HMMA.16816.F32 R32, R136.reuse, R156, R32 ;  /* 0x0000009c8820723c */ /* 0x040ff00000001820 */
[C---:B------:R-:W-:Y:S01]  /*10970*/  HMMA.16816.F32 R36, R136.reuse, R158, R36 ;  /* 0x0000009e8824723c */ /* 0x040fe20000001824 */
[----:B------:R-:W3:Y:S03]  /*10980*/  LDSM.16.MT88.4 R156, [R204+0x7880] ;  /* 0x00788000cc9c783b */ /* 0x000ee60000004200 */
[--C-:B-1----:R-:W-:Y:S04]  /*10990*/  FFMA.FTZ R3, R173, c[0x0][0x2d0], -R169.reuse ;  /* 0x0000b400ad037a23 */ /* 0x102fe800000108a9 */
[C---:B-----5:R-:W-:Y:S01]  /*109a0*/  HMMA.16816.F32 R40, R136.reuse, R144, R40 ;  /* 0x000000908828723c */ /* 0x060fe20000001828 */
[----:B------:R1:W5:Y:S07]  /*109b0*/  MUFU.EX2 R181, R3 ;  /* 0x0000000300b57308 */ /* 0x00036e0000000800 */
[C---:B------:R-:W-:Y:S01]  /*109c0*/  HMMA.16816.F32 R44, R136.reuse, R146, R44 ;  /* 0x00000092882c723c */ /* 0x040fe2000000182c */
[----:B------:R-:W3:Y:S07]  /*109d0*/  LDSM.16.MT88.4 R144, [R203+0x7880] ;  /* 0x00788000cb90783b */ /* 0x000eee0000004200 */
[C---:B--2---:R-:W-:Y:S08]  /*109e0*/  HMMA.16816.F32 R48, R136.reuse, R148, R48 ;  /* 0x000000948830723c */ /* 0x044ff00000001830 */
[C---:B------:R-:W-:Y:S01]  /*109f0*/  HMMA.16816.F32 R52, R136.reuse, R150, R52 ;  /* 0x000000968834723c */ /* 0x040fe20000001834 */
[----:B------:R-:W-:Y:S03]  /*10a00*/  LDSM.16.MT88.4 R148, [R202+0x9080] ;  /* 0x00908000ca94783b */ /* 0x000fe60000004200 */
[--C-:B-1----:R-:W-:Y:S04]  /*10a10*/  FFMA.FTZ R3, R174, c[0x0][0x2d0], -R169.reuse ;  /* 0x0000b400ae037a23 */ /* 0x102fe800000108a9 */
[C---:B----4-:R-:W-:Y:S01]  /*10a20*/  HMMA.16816.F32 R56, R136.reuse, R140, R56 ;  /* 0x0000008c8838723c */ /* 0x050fe20000001838 */
[----:B------:R1:W2:Y:S07]  /*10a30*/  MUFU.EX2 R180, R3 ;  /* 0x0000000300b47308 */ /* 0x0002ae0000000800 */
[C---:B------:R-:W-:Y:S01]  /*10a40*/  HMMA.16816.F32 R60, R136.reuse, R142, R60 ;  /* 0x0000008e883c723c */ /* 0x040fe2000000183c */
[----:B------:R-:W4:Y:S07]  /*10a50*/  LDSM.16.MT88.4 R140, [R201+0x9080] ;  /* 0x00908000c98c783b */ /* 0x000f2e0000004200 */
[C---:B------:R-:W-:Y:S08]  /*10a60*/  HMMA.16816.F32 R64, R136.reuse, R152, R64 ;  /* 0x000000988840723c */ /* 0x040ff00000001840 */
[C---:B------:R-:W-:Y:S01]  /*10a70*/  HMMA.16816.F32 R68, R136.reuse, R154, R68 ;  /* 0x0000009a8844723c */ /* 0x040fe20000001844 */
[----:B------:R-:W2:Y:S03]  /*10a80*/  LDSM.16.MT88.4 R152, [R204+0x9080] ;  /* 0x00908000cc98783b */ /* 0x000ea60000004200 */
[----:B-1----:R-:W-:Y:S04]  /*10a90*/  FFMA.FTZ R3, R175, c[0x0][0x2d0], -R169 ;  /* 0x0000b400af037a23 */ /* 0x002fe800000108a9 */
[C---:B------:R-:W-:Y:S01]  /*10aa0*/  HMMA.16816.F32 R72, R136.reuse, R160, R72 ;  /* 0x000000a08848723c */ /* 0x040fe20000001848 */
[----:B------:R-:W-:Y:S01]  /*10ab0*/  LDSM.16.MT88.4 R168, [R203+0x5080] ;  /* 0x00508000cba8783b */ /* 0x000fe20000004200 */
[----:B------:R1:W1:Y:S06]  /*10ac0*/  MUFU.EX2 R7, R3 ;  /* 0x0000000300077308 */ /* 0x00026c0000000800 */
[C---:B------:R-:W-:Y:S01]  /*10ad0*/  HMMA.16816.F32 R76, R136.reuse, R162, R76 ;  /* 0x000000a2884c723c */ /* 0x040fe2000000184c */
[----:B------:R-:W-:Y:S07]  /*10ae0*/  LDSM.16.MT88.4 R160, [R202+0x5080] ;  /* 0x00508000caa0783b */ /* 0x000fee0000004200 */
[C---:B------:R-:W-:Y:S01]  /*10af0*/  HMMA.16816.F32 R80, R136.reuse, R164, R80 ;  /* 0x000000a48850723c */ /* 0x040fe20000001850 */
[----:B------:R-:W-:Y:S07]  /*10b00*/  LDSM.16.MT88.4 R172, [R201+0x6880] ;  /* 0x00688000c9ac783b */ /* 0x000fee0000004200 */
[C---:B------:R-:W-:Y:S01]  /*10b10*/  HMMA.16816.F32 R84, R136.reuse, R166, R84 ;  /* 0x000000a68854723c */ /* 0x040fe20000001854 */
[----:B------:R-:W-:Y:S03]  /*10b20*/  LDSM.16.MT88.4 R164, [R204+0x5080] ;  /* 0x00508000cca4783b */ /* 0x000fe60000004200 */
[----:B-1----:R-:W-:Y:S02]  /*10b30*/  FFMA.FTZ R3, R0, R230, R198 ;  /* 0x000000e600037223 */ /* 0x002fe400000100c6 */
[----:B------:R-:W-:Y:S02]  /*10b40*/  FADD.FTZ R0, R226, R2 ;  /* 0x00000002e2007221 */ /* 0x000fe40000010000 */
[C---:B---3--:R-:W-:Y:S04]  /*10b50*/  HMMA.16816.F32 R88, R136.reuse, R156, R88 ;  /* 0x0000009c8858723c */ /* 0x048fe80000001858 */
[----:B------:R-:W-:Y:S02]  /*10b60*/  FADD.FTZ R2, R197, R3 ;  /* 0x00000003c5027221 */ /* 0x000fe40000010000 */
[----:B------:R-:W-:Y:S02]  /*10b70*/  FADD.FTZ R0, R221, R0 ;  /* 0x00000000dd007221 */ /* 0x000fe40000010000 */
[C---:B------:R-:W-:Y:S01]  /*10b80*/  HMMA.16816.F32 R92, R136.reuse, R158, R92 ;  /* 0x0000009e885c723c */ /* 0x040fe2000000185c */
[----:B------:R-:W-:Y:S03]  /*10b90*/  LDSM.16.MT88.4 R156, [R201+0x5080] ;  /* 0x00508000c99c783b */ /* 0x000fe60000004200 */
[----:B------:R-:W-:Y:S02]  /*10ba0*/  FADD.FTZ R2, R196, R2 ;  /* 0x00000002c4027221 */ /* 0x000fe40000010000 */
[----:B------:R-:W-:Y:S02]  /*10bb0*/  FADD.FTZ R0, R199, R0 ;  /* 0x00000000c7007221 */ /* 0x000fe40000010000 */
[C---:B------:R-:W-:Y:S04]  /*10bc0*/  HMMA.16816.F32 R96, R136.reuse, R144, R96 ;  /* 0x000000908860723c */ /* 0x040fe80000001860 */
[----:B------:R-:W-:Y:S02]  /*10bd0*/  FADD.FTZ R2, R195, R2 ;  /* 0x00000002c3027221 */ /* 0x000fe40000010000 */
[----:B------:R-:W-:Y:S02]  /*10be0*/  FADD.FTZ R0, R194, R0 ;  /* 0x00000000c2007221 */ /* 0x000fe40000010000 */
[C---:B------:R-:W-:Y:S01]  /*10bf0*/  HMMA.16816.F32 R100, R136.reuse, R146, R100 ;  /* 0x000000928864723c */ /* 0x040fe20000001864 */
[----:B------:R-:W1:Y:S03]  /*10c00*/  LDSM.16.MT88.4 R144, [R203+0x9080] ;  /* 0x00908000cb90783b */ /* 0x000e660000004200 */
[----:B------:R-:W-:Y:S02]  /*10c10*/  FADD.FTZ R2, R190, R2 ;  /* 0x00000002be027221 */ /* 0x000fe40000010000 */
[----:B------:R-:W-:Y:S02]  /*10c20*/  FADD.FTZ R0, R193, R0 ;  /* 0x00000000c1007221 */ /* 0x000fe40000010000 */
[C---:B----4-:R-:W-:Y:S04]  /*10c30*/  HMMA.16816.F32 R104, R136.reuse, R140, R104 ;  /* 0x0000008c8868723c */ /* 0x050fe80000001868 */
        /* <DEDUP_REMOVED lines=12> */
[----:B-----5:R-:W-:Y:S02]  /*10d00*/  FADD.FTZ R0, R181, R3 ;  /* 0x00000003b5007221 */ /* 0x020fe40000010000 */
[----:B------:R-:W-:Y:S02]  /*10d10*/  FADD.FTZ R2, R184, R2 ;  /* 0x00000002b8027221 */ /* 0x000fe40000010000 */
[C---:B------:R-:W-:Y:S04]  /*10d20*/  HMMA.16816.F32 R124, R136.reuse, R154, R124 ;  /* 0x0000009a887c723c */ /* 0x040fe8000000187c */
[----:B------:R-:W-:Y:S02]  /*10d30*/  FADD.FTZ R0, R180, R0 ;  /* 0x00000000b4007221 */ /* 0x000fe40000010000 */
[----:B------:R-:W-:Y:S02]  /*10d40*/  FADD.FTZ R231, R183, R2 ;  /* 0x00000002b7e77221 */ /* 0x000fe40000010000 */
[C---:B-1----:R-:W-:Y:S04]  /*10d50*/  HMMA.16816.F32 R128, R136.reuse, R144, R128 ;  /* 0x000000908880723c */ /* 0x042fe80000001880 */
[----:B------:R-:W-:Y:S01]  /*10d60*/  FADD.FTZ R230, R7, R0 ;  /* 0x0000000007e67221 */ /* 0x000fe20000010000 */
[----:B------:R-:W-:Y:S03]  /*10d70*/  IADD3 R0, R222, -0x1, RZ ;  /* 0xffffffffde007810 */ /* 0x000fe60007ffe0ff */
[----:B------:R-:W-:Y:S04]  /*10d80*/  HMMA.16816.F32 R132, R136, R146, R132 ;  /* 0x000000928884723c */ /* 0x000fe80000001884 */
[----:B------:R-:W-:Y:S03]  /*10d90*/  MOV R222, R0 ;  /* 0x0000000000de7202 */ /* 0x000fe60000000f00 */
[----:B------:R-:W-:Y:S02]  /*10da0*/  F2FP.PACK_AB R136, R185, R186 ;  /* 0x000000bab988723e */ /* 0x000fe400000000ff */
[----:B------:R-:W-:Y:S03]  /*10db0*/  F2FP.PACK_AB R138, R183, R184 ;  /* 0x000000b8b78a723e */ /* 0x000fe600000000ff */
[----:B------:R-:W-:Y:S02]  /*10dc0*/  F2FP.PACK_AB R137, R181, R182 ;  /* 0x000000b6b589723e */ /* 0x000fe400000000ff */
[----:B------:R-:W-:Y:S02]  /*10dd0*/  F2FP.PACK_AB R139, R7, R180 ;  /* 0x000000b4078b723e */ /* 0x000fe400000000ff */
[----:B------:R-:W-:Y:S05]  /*10de0*/  MOV R7, R4 ;  /* 0x0000000400077202 */ /* 0x000fea0000000f00 */
[C---:B------:R-:W-:Y:S01]  /*10df0*/  HMMA.16816.F32 R140, R136.reuse, R156, R8 ;  /* 0x0000009c888c723c */ /* 0x040fe20000001808 */
        /* <DEDUP_REMOVED lines=40> */
[----:B------:R-:W-:Y:S07]  /*11080*/  HMMA.16816.F32 R132, R136, R18, R132 ;  /* 0x000000128884723c */ /* 0x000fee0000001884 */
[----:B------:R-:W-:Y:S01]  /*11090*/  MOV R136, R6 ;  /* 0x0000000600887202 */ /* 0x000fe20000000f00 */
[----:B------:R-:W-:-:S05]  /*110a0*/  @P0 BRA `(.L_x_1246) ;  /* 0xffffc3e000000947 */ /* 0x000fca000383ffff */
[----:B------:R-:W2:Y:S01]  /*110b0*/  LDL R3, [R1+0x4] ;  /* 0x0000040001037983 */ /* 0x000ea20000100800 */
[----:B------:R-:W-:Y:S01]  /*110c0*/  IMAD.MOV.U32 R7, RZ, RZ, R4 ;  /* 0x000000ffff077224 */ /* 0x000fe200078e0004 */
[----:B------:R-:W-:Y:S01]  /*110d0*/  MOV R222, R0 ;  /* 0x0000000000de7202 */ /* 0x000fe20000000f00 */
[----:B------:R-:W-:Y:S01]  /*110e0*/  IMAD.MOV.U32 R136, RZ, RZ, R6 ;  /* 0x000000ffff887224 */ /* 0x000fe200078e0006 */
[----:B--2---:R-:W-:-:S07]  /*110f0*/  SHF.L.U32 R3, R3, 0x7, RZ ;  /* 0x0000000703037819 */ /* 0x004fce00000006ff */
.L_x_1223:
[----:B------:R-:W2:Y:S04]  /*11100*/  LDL R2, [R1+0x64] ;  /* 0x0000640001027983 */ /* 0x000ea80000100800 */
[----:B------:R-:W3:Y:S01]  /*11110*/  LDL R4, [R1+0x58] ;  /* 0x0000580001047983 */ /* 0x000ee20000100800 */
[----:B------:R-:W-:Y:S01]  /*11120*/  IMAD.MOV.U32 R6, RZ, RZ, 0x1 ;  /* 0x00000001ff067424 */ /* 0x000fe200078e00ff */
[----:B------:R-:W-:-:S02]  /*11130*/  IADD3 R3, R3, 0x7f, RZ ;  /* 0x0000007f03037810 */ /* 0x000fc40007ffe0ff */
[----:B------:R-:W-:Y:S02]  /*11140*/  LOP3.LUT R212, R212, 0xffffdfff, RZ, 0xc0, !PT ;  /* 0xffffdfffd4d47812 */ /* 0x000fe400078ec0ff */
[----:B------:R-:W-:-:S13]  /*11150*/  ISETP.NE.AND P0, PT, R6, c[0x0][0x2c4], PT ;  /* 0x0000b10006007a0c */ /* 0x000fda0003f05270 */
[----:B------:R-:W-:Y:S01]  /*11160*/  @P0 IMAD.HI.U32 R0, R3, c[0x0][0x2c8], RZ ;  /* 0x0000b20003000a27 */ /* 0x000fe200078e00ff */
[----:B------:R-:W-:-:S04]  /*11170*/  @P0 LOP3.LUT R212, R212, 0x2000, RZ, 0xfc, !PT ;  /* 0x00002000d4d40812 */ /* 0x000fc800078efcff */
[----:B------:R-:W-:Y:S02]  /*11180*/  @P0 SHF.R.U32.HI R3, RZ, c[0x0][0x2cc], R0 ;  /* 0x0000b300ff030a19 */ /* 0x000fe40000011600 */
[----:B------:R-:W-:Y:S02]  /*11190*/  ISETP.LE.AND P0, PT, R6, c[0x0][0x32c], PT ;  /* 0x0000cb0006007a0c */ /* 0x000fe40003f03270 */
[----:B------:R-:W-:-:S11]  /*111a0*/  LOP3.LUT R212, R212, 0xffffefff, RZ, 0xc0, !PT ;  /* 0xffffefffd4d47812 */ /* 0x000fd600078ec0ff */
[----:B------:R-:W-:Y:S02]  /*111b0*/  @P0 LOP3.LUT R212, R212, 0x1000, RZ, 0xfc, !PT ;  /* 0x00001000d4d40812 */ /* 0x000fe400078efcff */
[----:B--2---:R-:W-:-:S05]  /*111c0*/  IADD3 R3, R3, 0x1, R2 ;  /* 0x0000000103037810 */ /* 0x004fca0007ffe002 */
[----:B---3--:R-:W-:-:S05]  /*111d0*/  IMAD.IADD R3, R3, 0x1, -R4 ;  /* 0x0000000103037824 */ /* 0x008fca00078e0a04 */
[----:B------:R-:W-:Y:S01]  /*111e0*/  IADD3 R2, R3, -c[0x0][0x324], RZ ;  /* 0x8000c90003027a10 */ /* 0x000fe20007ffe0ff */
[----:B------:R-:W-:Y:S05]  /*111f0*/  @!P0 BRA `(.L_x_1247) ;  /* 0x0000010000008947 */ /* 0x000fea0003800000 */
[----:B------:R-:W-:Y:S01]  /*11200*/  MOV R0, R3 ;  /* 0x0000000300007202 */ /* 0x000fe20000000f00 */
        /* <DEDUP_REMOVED lines=9> */
.L_x_1249:
[----:B------:R-:W-:-:S13]  /*112a0*/  ISETP.NE.AND P0, PT, R6, c[0x0][0x32c], PT ;  /* 0x0000cb0006007a0c */ /* 0x000fda0003f05270 */
[----:B------:R-:W-:-:S05]  /*112b0*/  @P0 IMAD.HI.U32 R3, R0, c[0x0][0x330], RZ ;  /* 0x0000cc0000030a27 */ /* 0x000fca00078e00ff */
[----:B------:R-:W-:Y:S02]  /*112c0*/  @P0 SHF.R.U32.HI R0, RZ, c[0x0][0x334], R3 ;  /* 0x0000cd00ff000a19 */ /* 0x000fe40000011603 */
.L_x_1250:
[----:B------:R-:W-:Y:S05]  /*112d0*/  BSYNC B0 ;  /* 0x0000000000007941 */ /* 0x000fea0003800000 */
.L_x_1248:
[----:B------:R-:W-:-:S05]  /*112e0*/  IMAD R0, R0, c[0x0][0x32c], RZ ;  /* 0x0000cb0000007a24 */ /* 0x000fca00078e02ff */
[----:B------:R-:W-:-:S04]  /*112f0*/  IMNMX R2, R2, R0, !PT ;  /* 0x0000000002027217 */ /* 0x000fc80007800200 */
.L_x_1247:
[----:B------:R-:W-:-:S05]  /*11300*/  IADD3 R2, R2, 0x2f, RZ ;  /* 0x0000002f02027810 */ /* 0x000fca0007ffe0ff */
[----:B------:R-:W-:-:S05]  /*11310*/  IMAD.HI R2, R2, 0x2aaaaaab, RZ ;  /* 0x2aaaaaab02027827 */ /* 0x000fca00078e02ff */
[----:B------:R-:W-:-:S04]  /*11320*/  SHF.R.U32.HI R236, RZ, 0x1f, R2 ;  /* 0x0000001fffec7819 */ /* 0x000fc80000011602 */
[----:B------:R-:W-:-:S04]  /*11330*/  LEA.HI.SX32 R236, R2, R236, 0x1d ;  /* 0x000000ec02ec7211 */ /* 0x000fc800078feaff */
[----:B------:R-:W-:-:S04]  /*11340*/  IMNMX R236, R234, R236, !PT ;  /* 0x000000eceaec7217 */ /* 0x000fc80007800200 */
[----:B------:R-:W-:-:S13]  /*11350*/  ISETP.GE.AND P0, PT, R222, R236, PT ;  /* 0x000000ecde00720c */ /* 0x000fda0003f06270 */
[----:B------:R-:W-:Y:S05]  /*11360*/  @!P0 BRA `(.L_x_1251) ;  /* 0x000030c000008947 */ /* 0x000fea0003800000 */
[----:B------:R-:W-:Y:S01]  /*11370*/  IADD3 R0, R223, 0x40, RZ ;  /* 0x00000040df007810 */ /* 0x000fe20007ffe0ff */
[----:B------:R-:W-:Y:S01]  /*11380*/  IMAD.SHL.U32 R218, R249, 0x2, RZ ;  /* 0x00000002f9da7824 */ /* 0x000fe200078e00ff */
[----:B------:R-:W-:Y:S01]  /*11390*/  SHF.R.S32.HI R3, RZ, 0x1f, R223 ;  /* 0x0000001fff037819 */ /* 0x000fe200000114df */
[----:B------:R-:W-:Y:S01]  /*113a0*/  IMAD.SHL.U32 R216, R248, 0x2, RZ ;  /* 0x00000002f8d87824 */ /* 0x000fe200078e00ff */
[----:B------:R-:W-:Y:S01]  /*113b0*/  IADD3 R2, R223, 0x80, RZ ;  /* 0x00000080df027810 */ /* 0x000fe20007ffe0ff */
[----:B------:R-:W-:Y:S01]  /*113c0*/  IMAD.SHL.U32 R214, R247, 0x2, RZ ;  /* 0x00000002f7d67824 */ /* 0x000fe200078e00ff */
[----:B------:R-:W-:Y:S01]  /*113d0*/  ISETP.GE.AND P3, PT, R0, c[0x0][0x1d4], PT ;  /* 0x0000750000007a0c */ /* 0x000fe20003f66270 */
[C---:B------:R-:W-:Y:S01]  /*113e0*/  IMAD.SHL.U32 R0, R223.reuse, 0x2, RZ ;  /* 0x00000002df007824 */ /* 0x040fe200078e00ff */
[----:B------:R-:W-:Y:S02]  /*113f0*/  SHF.L.U64.HI R220, R223, 0x1, R3 ;  /* 0x00000001dfdc7819 */ /* 0x000fe40000010203 */
[----:B------:R-:W-:-:S02]  /*11400*/  ISETP.GE.AND P4, PT, R2, c[0x0][0x1d4], PT ;  /* 0x0000750002007a0c */ /* 0x000fc40003f86270 */
[----:B------:R-:W-:Y:S02]  /*11410*/  SHF.L.U64.HI R219, R249, 0x1, R252 ;  /* 0x00000001f9db7819 */ /* 0x000fe400000102fc */
[----:B------:R-:W-:Y:S02]  /*11420*/  SHF.L.U64.HI R217, R248, 0x1, R251 ;  /* 0x00000001f8d97819 */ /* 0x000fe400000102fb */
[----:B------:R-:W-:Y:S02]  /*11430*/  SHF.L.U64.HI R215, R247, 0x1, R250 ;  /* 0x00000001f7d77819 */ /* 0x000fe400000102fa */
[----:B------:R-:W-:Y:S02]  /*11440*/  ISETP.GE.AND P2, PT, R223, c[0x0][0x1d4], PT ;  /* 0x00007500df007a0c */ /* 0x000fe40003f46270 */
.L_x_1264:
[----:B------:R-:W-:Y:S04]  /*11450*/  DEPBAR.LE SB0, 0x0 ;  /* 0x000080000000791a */ /* 0x000fe80000000000 */
[----:B------:R-:W-:Y:S01]  /*11460*/  WARPSYNC 0xffffffff ;  /* 0xffffffff00007948 */ /* 0x000fe20003800000 */
[----:B------:R-:W-:Y:S01]  /*11470*/  BAR.SYNC.DEFER_BLOCKING 0x0 ;  /* 0x0000000000007b1d */ /* 0x000fe20000010000 */
[----:B------:R-:W-:Y:S02]  /*11480*/  ISETP.GT.AND P0, PT, R234, R222, PT ;  /* 0x000000deea00720c */ /* 0x000fe40003f04270 */
[----:B------:R-:W-:Y:S03]  /*11490*/  MOV R6, R136 ;  /* 0x0000008800067202 */ /* 0x000fe60000000f00 */
        /* <DEDUP_REMOVED lines=27> */
.L_x_1338:
[----:B------:R-:W-:-:S05]  /*11650*/  BRA.DIV ~URZ, `(.L_x_1255) ;  /* 0x0000ae127f007947 */ /* 0x000fca000b800000 */
[----:B------:R4:W3:Y:S02]  /*11660*/  SHFL.IDX PT, R0, R19, RZ, 0x181f ;  /* 0x00181fff13007589 */ /* 0x0008e400000e0000 */
.L_x_1339:
[C---:B------:R-:W-:Y:S01]  /*11670*/  IMAD.SHL.U32 R2, R223.reuse, 0x2, RZ ;  /* 0x00000002df027824 */ /* 0x040fe200078e00ff */
[----:B------:R-:W-:Y:S02]  /*11680*/  IADD3 R24, R223, 0xc0, RZ ;  /* 0x000000c0df187810 */ /* 0x000fe40007ffe0ff */
[----:B------:R-:W-:Y:S02]  /*11690*/  LOP3.LUT P1, RZ, R212, 0x800, RZ, 0xc0, !PT ;  /* 0x00000800d4ff7812 */ /* 0x000fe4000782c0ff */
[----:B---3--:R-:W-:Y:S02]  /*116a0*/  IADD3 R16, P0, R0, R2, RZ ;  /* 0x0000000200107210 */ /* 0x008fe40007f1e0ff */
[----:B------:R-:W-:Y:S03]  /*116b0*/  ISETP.GE.AND P5, PT, R24, c[0x0][0x1d4], PT ;  /* 0x0000750018007a0c */ /* 0x000fe60003fa6270 */
[----:B------:R-:W-:Y:S01]  /*116c0*/  IMAD.X R17, R4, 0x1, R220, P0 ;  /* 0x0000000104117824 */ /* 0x000fe200000e06dc */
[----:B------:R-:W-:Y:S04]  /*116d0*/  IADD3 R10, P0, R0, R218, RZ ;  /* 0x000000da000a7210 */ /* 0x000fe80007f1e0ff */
        /* <DEDUP_REMOVED lines=16> */
.L_x_1340:
[C---:B---3--:R-:W-:Y:S01]  /*117e0*/  IMAD.SHL.U32 R2, R223.reuse, 0x2, RZ ;  /* 0x00000002df027824 */ /* 0x048fe200078e00ff */
[----:B----4-:R-:W-:Y:S04]  /*117f0*/  IADD3 R18, R223, 0xc0, RZ ;  /* 0x000000c0df127810 */ /* 0x010fe80007ffe0ff */
[----:B--2---:R-:W-:Y:S02]  /*11800*/  IADD3 R16, P0, R0, R2, RZ ;  /* 0x0000000200107210 */ /* 0x004fe40007f1e0ff */
        /* <DEDUP_REMOVED lines=14> */
[----:B------:R2:W-:Y:S03]  /*118f0*/  LDGSTS.E.BYPASS.LTC128B.128 [R213+0x9880], [R2.64], !P1 ;  /* 0x0988000002d57fae */ /* 0x0005e6000c901d4e */
.L_x_1253:
[----:B------:R-:W-:Y:S05]  /*11900*/  BSYNC B0 ;  /* 0x0000000000007941 */ /* 0x000fea0003800000 */
.L_x_1252:
        /* <DEDUP_REMOVED lines=173> */
[----:B------:R1:W1:Y:S10]  /*123e0*/  MUFU.TANH R139, R12 ;  /* 0x0000000c008b7308 */ /* 0x0002740000002400 */
[----:B------:R1:W1:Y:S01]  /*123f0*/  MUFU.TANH R137, R13 ;  /* 0x0000000d00897308 */ /* 0x0002620000002400 */
[----:B----4-:R-:W4:Y:S01]  /*12400*/  LDSM.16.M88.4 R8, [R205+0x5800] ;  /* 0x00580000cd08783b */ /* 0x010f220000000200 */
[----:B------:R-:W-:Y:S08]  /*12410*/  DEPBAR.LE SB0, 0x0 ;  /* 0x000080000000791a */ /* 0x000ff00000000000 */
[----:B------:R1:W1:Y:S01]  /*12420*/  MUFU.TANH R138, R14 ;  /* 0x0000000e008a7308 */ /* 0x0002620000002400 */
[----:B------:R-:W-:Y:S09]  /*12430*/  BAR.SYNC.DEFER_BLOCKING 0x0 ;  /* 0x0000000000007b1d */ /* 0x000ff20000010000 */
[----:B------:R1:W1:Y:S10]  /*12440*/  MUFU.TANH R164, R15 ;  /* 0x0000000f00a47308 */ /* 0x0002740000002400 */
[----:B------:R1:W1:Y:S10]  /*12450*/  MUFU.TANH R172, R16 ;  /* 0x0000001000ac7308 */ /* 0x0002740000002400 */
[----:B------:R1:W1:Y:S01]  /*12460*/  MUFU.TANH R173, R17 ;  /* 0x0000001100ad7308 */ /* 0x0002620000002400 */
[C---:B----4-:R-:W-:Y:S09]  /*12470*/  HMMA.16816.F32 R24, R180.reuse, R8, R24 ;  /* 0x00000008b418723c */ /* 0x050ff20000001818 */
[----:B------:R4:W1:Y:S01]  /*12480*/  MUFU.TANH R176, R18 ;  /* 0x0000001200b07308 */ /* 0x0008620000002400 */
[----:B------:R-:W-:Y:S09]  /*12490*/  HMMA.16816.F32 R28, R180, R10, R28 ;  /* 0x0000000ab41c723c */ /* 0x000ff2000000181c */
[----:B------:R4:W1:Y:S05]  /*124a0*/  MUFU.TANH R178, R19 ;  /* 0x0000001300b27308 */ /* 0x00086a0000002400 */
[----:B------:R-:W-:Y:S05]  /*124b0*/  FMUL.FTZ R24, R24, c[0x0][0x320] ;  /* 0x0000c80018187a20 */ /* 0x000fea0000410000 */
        /* <DEDUP_REMOVED lines=19> */
[----:B------:R-:W-:-:S05]  /*125f0*/  @!P0 BRA `(.L_x_1258) ;  /* 0x000004d000008947 */ /* 0x000fca0003800000 */
[----:B--23--:R-:W-:Y:S01]  /*12600*/  IMAD.MOV.U32 R0, RZ, RZ, 0x1 ;  /* 0x00000001ff007424 */ /* 0x00cfe200078e00ff */
        /* <DEDUP_REMOVED lines=18> */
[----:B------:R2:W3:Y:S04]  /*12730*/  @!P1 LDG.E R224, [R8.64] ;  /* 0x0000000e08e09981 */ /* 0x0004e8000c1e1900 */
[----:B------:R-:W-:Y:S04]  /*12740*/  IMAD R0, R0, c[0x0][0x1e0], RZ ;  /* 0x0000780000007a24 */ /* 0x000fe800078e02ff */
[----:B------:R-:W-:Y:S04]  /*12750*/  IMAD R0, R225, c[0x0][0x1e4], R0 ;  /* 0x00007900e1007a24 */ /* 0x000fe800078e0200 */
[----:B------:R-:W-:Y:S01]  /*12760*/  IMAD.IADD R3, R3, 0x1, R0 ;  /* 0x0000000103037824 */ /* 0x000fe200078e0200 */
[----:B--2---:R-:W-:Y:S02]  /*12770*/  IADD3 R8, -R237, 0x30, RZ ;  /* 0x00000030ed087810 */ /* 0x004fe40007ffe1ff */
[----:B---3--:R-:W-:Y:S01]  /*12780*/  SHF.R.S32.HI R9, RZ, 0x1f, R224 ;  /* 0x0000001fff097819 */ /* 0x008fe200000114e0 */
[----:B------:R-:W-:Y:S04]  /*12790*/  IMAD.WIDE.U32 R2, R224, c[0x0][0x1f0], R2 ;  /* 0x00007c00e0027a25 */ /* 0x000fe800078e0002 */
[----:B------:R-:W-:Y:S01]  /*127a0*/  IMAD R9, R9, c[0x0][0x1f0], RZ ;  /* 0x00007c0009097a24 */ /* 0x000fe200078e02ff */
[----:B------:R-:W-:Y:S03]  /*127b0*/  IADD3 R0, P0, R226, R2, RZ ;  /* 0x00000002e2007210 */ /* 0x000fe60007f1e0ff */
[----:B------:R-:W-:Y:S05]  /*127c0*/  IMAD R9, R224, c[0x0][0x1f4], R9 ;  /* 0x00007d00e0097a24 */ /* 0x000fea00078e0209 */
[----:B------:R-:W-:Y:S02]  /*127d0*/  IADD3.X R9, R245, R3, R9, P0, !PT ;  /* 0x00000003f5097210 */ /* 0x000fe400007fe409 */
[C---:B-1----:R-:W-:Y:S04]  /*127e0*/  LEA R16, P0, R0.reuse, c[0x0][0x1c8], 0x1 ;  /* 0x0000720000107a11 */ /* 0x042fe800078008ff */
[----:B------:R-:W-:Y:S02]  /*127f0*/  LEA.HI.X R9, R0, c[0x0][0x1cc], R9, 0x1, P0 ;  /* 0x0000730000097a11 */ /* 0x000fe400000f0c09 */
[----:B------:R-:W-:Y:S01]  /*12800*/  ISETP.GE.AND P0, PT, R8, 0x1, PT ;  /* 0x000000010800780c */ /* 0x000fe20003f06270 */
[----:B------:R-:W-:-:S10]  /*12810*/  BRA.DIV ~URZ, `(.L_x_1259) ;  /* 0x00009dc27f007947 */ /* 0x000fd4000b800000 */
[----:B------:R1:W2:Y:S02]  /*12820*/  SHFL.IDX PT, R4, R9, RZ, 0x181f ;  /* 0x00181fff09047589 */ /* 0x0002a400000e0000 */
.L_x_1341:
[----:B------:R-:W-:-:S05]  /*12830*/  BRA.DIV ~URZ, `(.L_x_1260) ;  /* 0x00009e227f007947 */ /* 0x000fca000b800000 */
[----:B------:R3:W1:Y:S02]  /*12840*/  SHFL.IDX PT, R0, R16, RZ, 0x181f ;  /* 0x00181fff10007589 */ /* 0x00066400000e0000 */
.L_x_1342:
[C---:B------:R-:W-:Y:S01]  /*12850*/  IMAD.SHL.U32 R2, R223.reuse, 0x2, RZ ;  /* 0x00000002df027824 */ /* 0x040fe200078e00ff */
[----:B------:R-:W-:Y:S04]  /*12860*/  IADD3 R17, R223, 0xc0, RZ ;  /* 0x000000c0df117810 */ /* 0x000fe80007ffe0ff */
[----:B-1----:R-:W-:Y:S02]  /*12870*/  @P0 IADD3 R14, P1, R0, R2, RZ ;  /* 0x00000002000e0210 */ /* 0x002fe40007f3e0ff */
[----:B------:R-:W-:Y:S03]  /*12880*/  ISETP.GE.AND P5, PT, R17, c[0x0][0x1d4], PT ;  /* 0x0000750011007a0c */ /* 0x000fe60003fa6270 */
[----:B--2---:R-:W-:Y:S01]  /*12890*/  @P0 IMAD.X R15, R4, 0x1, R220, P1 ;  /* 0x00000001040f0824 */ /* 0x004fe200008e06dc */
[----:B------:R-:W-:Y:S04]  /*128a0*/  @P0 IADD3 R12, P1, R0, R218, RZ ;  /* 0x000000da000c0210 */ /* 0x000fe80007f3e0ff */
[----:B------:R-:W-:Y:S01]  /*128b0*/  @!PT LDS RZ, [RZ] ;  /* 0x00000000fffff984 */ /* 0x000fe20000000800 */
[----:B------:R-:W-:Y:S01]  /*128c0*/  @!PT LDS RZ, [RZ] ;  /* 0x00000000fffff984 */ /* 0x000fe20000000800 */
[----:B------:R-:W-:Y:S01]  /*128d0*/  @!PT LDS RZ, [RZ] ;  /* 0x00000000fffff984 */ /* 0x000fe20000000800 */
[----:B------:R1:W-:Y:S01]  /*128e0*/  @P0 LDGSTS.E.BYPASS.LTC128B.128 [R213+0xa080], [R14.64], !P2 ;  /* 0x0a0800000ed50fae */ /* 0x0003e2000d101d4e */
[----:B------:R-:W-:Y:S01]  /*128f0*/  @P0 IMAD.X R13, R4, 0x1, R219, P1 ;  /* 0x00000001040d0824 */ /* 0x000fe200008e06db */
[----:B------:R-:W-:Y:S04]  /*12900*/  @P0 IADD3 R10, P1, R0, R216, RZ ;  /* 0x000000d8000a0210 */ /* 0x000fe80007f3e0ff */
        /* <DEDUP_REMOVED lines=8> */
[----:B------:R2:W1:Y:S04]  /*12990*/  SHFL.IDX PT, R4, R9, 0x1, 0x181f ;  /* 0x00381f0009047f89 */ /* 0x00046800000e0000 */
[----:B------:R2:W3:Y:S02]  /*129a0*/  SHFL.IDX PT, R0, R16, 0x1, 0x181f ;  /* 0x00381f0010007f89 */ /* 0x0004e400000e0000 */
.L_x_1343:
[C---:B-1----:R-:W-:Y:S01]  /*129b0*/  IMAD.SHL.U32 R2, R223.reuse, 0x2, RZ ;  /* 0x00000002df027824 */ /* 0x042fe200078e00ff */
[----:B------:R-:W-:Y:S04]  /*129c0*/  IADD3 R14, R223, 0xc0, RZ ;  /* 0x000000c0df0e7810 */ /* 0x000fe80007ffe0ff */
[----:B---3--:R-:W-:Y:S02]  /*129d0*/  @P0 IADD3 R12, P1, R0, R2, RZ ;  /* 0x00000002000c0210 */ /* 0x008fe40007f3e0ff */
[----:B------:R-:W-:Y:S03]  /*129e0*/  ISETP.GE.AND P5, PT, R14, c[0x0][0x1d4], PT ;  /* 0x000075000e007a0c */ /* 0x000fe60003fa6270 */
[----:B------:R-:W-:Y:S01]  /*129f0*/  @P0 IMAD.X R13, R4, 0x1, R220, P1 ;  /* 0x00000001040d0824 */ /* 0x000fe200008e06dc */
        /* <DEDUP_REMOVED lines=8> */
[----:B--2---:R-:W-:Y:S01]  /*12a80*/  @P0 IMAD.X R9, R4, 0x1, R217, P1 ;  /* 0x0000000104090824 */ /* 0x004fe200008e06d9 */
[----:B------:R-:W-:Y:S04]  /*12a90*/  @P0 IADD3 R2, P1, R0, R214, RZ ;  /* 0x000000d600020210 */ /* 0x000fe80007f3e0ff */
[----:B------:R1:W-:Y:S01]  /*12aa0*/  @P0 LDGSTS.E.BYPASS.LTC128B.128 [R213+0xe080], [R8.64], !P4 ;  /* 0x0e08000008d50fae */ /* 0x0003e2000e101d4e */
[----:B------:R-:W-:Y:S05]  /*12ab0*/  @P0 IMAD.X R3, R4, 0x1, R215, P1 ;  /* 0x0000000104030824 */ /* 0x000fea00008e06d7 */
[----:B------:R1:W-:Y:S03]  /*12ac0*/  @P0 LDGSTS.E.BYPASS.LTC128B.128 [R213+0xf880], [R2.64], !P5 ;  /* 0x0f88000002d50fae */ /* 0x0003e6000e901d4e */
.L_x_1258:
[----:B--23--:R-:W-:Y:S05]  /*12ad0*/  BSYNC B0 ;  /* 0x0000000000007941 */ /* 0x00cfea0003800000 */
.L_x_1257:
[----:B-1----:R-:W-:Y:S01]  /*12ae0*/  FMNMX.FTZ R2, R170, R136, !PT ;  /* 0x00000088aa027209 */ /* 0x002fe20007810000 */
        /* <DEDUP_REMOVED lines=25> */
[----:B------:R1:W2:Y:S02]  /*12c80*/  SHFL.BFLY PT, R0, R4, 0x2, 0x1f ;  /* 0x0c401f0004007f89 */ /* 0x0002a400000e0000 */
.L_x_1344:
[----:B--2---:R-:W-:Y:S01]  /*12c90*/  FMNMX.FTZ R136, R4, R0, !PT ;  /* 0x0000000004887209 */ /* 0x004fe20007810000 */
[----:B------:R-:W-:-:S05]  /*12ca0*/  BRA.DIV ~URZ, `(.L_x_1263) ;  /* 0x00009b627f007947 */ /* 0x000fca000b800000 */
[----:B-1----:R-:W-:Y:S04]  /*12cb0*/  SHFL.BFLY PT, R4, R8, 0x2, 0x1f ;  /* 0x0c401f0008047f89 */ /* 0x002fe800000e0000 */
[----:B------:R-:W1:Y:S02]  /*12cc0*/  SHFL.BFLY PT, R2, R136, 0x1, 0x1f ;  /* 0x0c201f0088027f89 */ /* 0x000e6400000e0000 */
[----:B-1----:R-:W-:Y:S02]  /*12cd0*/  FMNMX.FTZ R136, R136, R2, !PT ;  /* 0x0000000288887209 */ /* 0x002fe40007810000 */
[----:B------:R-:W-:Y:S05]  /*12ce0*/  FMNMX.FTZ R4, R8, R4, !PT ;  /* 0x0000000408047209 */ /* 0x000fea0007810000 */
[----:B------:R1:W2:Y:S02]  /*12cf0*/  SHFL.BFLY PT, R0, R4, 0x1, 0x1f ;  /* 0x0c201f0004007f89 */ /* 0x0002a400000e0000 */
.L_x_1345:
[C---:B------:R-:W-:Y:S01]  /*12d00*/  FADD.FTZ R2, -R136.reuse, R6 ;  /* 0x0000000688027221 */ /* 0x040fe20000010100 */
[----:B------:R-:W-:Y:S01]  /*12d10*/  WARPSYNC 0xffffffff ;  /* 0xffffffff00007948 */ /* 0x000fe20003800000 */
[----:B------:R-:W-:Y:S01]  /*12d20*/  FMUL.FTZ R6, R136, c[0x0][0x2d0] ;  /* 0x0000b40088067a20 */ /* 0x000fe20000410000 */
[----:B----4-:R-:W3:Y:S01]  /*12d30*/  LDSM.16.MT88.4 R16, [R201+0x4080] ;  /* 0x00408000c910783b */ /* 0x010ee20000004200 */
[----:B------:R-:W-:Y:S01]  /*12d40*/  FMUL.FTZ R2, R2, c[0x0][0x2d0] ;  /* 0x0000b40002027a20 */ /* 0x000fe20000410000 */
[----:B------:R-:W-:Y:S01]  /*12d50*/  ISETP.GT.AND P0, PT, R222, R236, PT ;  /* 0x000000ecde00720c */ /* 0x000fe20003f04270 */
[--C-:B------:R-:W-:Y:S04]  /*12d60*/  FFMA.FTZ R3, R170, c[0x0][0x2d0], -R6.reuse ;  /* 0x0000b400aa037a23 */ /* 0x100fe80000010806 */
[----:B------:R4:W-:Y:S01]  /*12d70*/  MUFU.EX2 R229, R3 ;  /* 0x0000000300e57308 */ /* 0x0009e20000000800 */
[----:B------:R-:W5:Y:S09]  /*12d80*/  LDSM.16.MT88.4 R24, [R202+0x4080] ;  /* 0x00408000ca18783b */ /* 0x000f720000004200 */
[----:B------:R-:W1:Y:S01]  /*12d90*/  MUFU.EX2 R2, R2 ;  /* 0x0000000200027308 */ /* 0x000e620000000800 */
[--C-:B----4-:R-:W-:Y:S09]  /*12da0*/  FFMA.FTZ R3, R169, c[0x0][0x2d0], -R6.reuse ;  /* 0x0000b400a9037a23 */ /* 0x110ff20000010806 */
[----:B------:R4:W-:Y:S02]  /*12db0*/  MUFU.EX2 R228, R3 ;  /* 0x0000000300e47308 */ /* 0x0009e40000000800 */
[--C-:B----4-:R-:W-:Y:S02]  /*12dc0*/  FFMA.FTZ R3, R139, c[0x0][0x2d0], -R6.reuse ;  /* 0x0000b4008b037a23 */ /* 0x110fe40000010806 */
[C---:B-1----:R-:W-:Y:S06]  /*12dd0*/  FMUL.FTZ R8, R2.reuse, R140 ;  /* 0x0000008c02087220 */ /* 0x042fec0000410000 */
[----:B------:R1:W-:Y:S01]  /*12de0*/  MUFU.EX2 R227, R3 ;  /* 0x0000000300e37308 */ /* 0x0003e20000000800 */
        /* <DEDUP_REMOVED lines=12> */
[----:B-12---:R-:W-:Y:S01]  /*12eb0*/  FMNMX.FTZ R3, R0, R4, !PT ;  /* 0x0000000400037209 */ /* 0x006fe20007810000 */
[--C-:B------:R-:W-:Y:S02]  /*12ec0*/  FFMA.FTZ R0, R137, c[0x0][0x2d0], -R6.reuse ;  /* 0x0000b40089007a23 */ /* 0x100fe40000010806 */
[C---:B------:R-:W-:Y:S02]  /*12ed0*/  FMUL.FTZ R41, R2.reuse, R41 ;  /* 0x0000002902297220 */ /* 0x040fe40000410000 */
[----:B------:R-:W1:Y:S01]  /*12ee0*/  MUFU.EX2 R226, R0 ;  /* 0x0000000000e27308 */ /* 0x000e620000000800 */
        /* <DEDUP_REMOVED lines=12> */
[----:B-1----:R-:W-:Y:S01]  /*12fb0*/  F2FP.PACK_AB R166, R226, R227 ;  /* 0x000000e3e2a6723e */ /* 0x002fe200000000ff */
[C---:B------:R-:W-:Y:S02]  /*12fc0*/  FADD.FTZ R0, -R3.reuse, R7 ;  /* 0x0000000703007221 */ /* 0x040fe40000010100 */
[----:B------:R-:W-:Y:S02]  /*12fd0*/  FMUL.FTZ R7, R3, c[0x0][0x2d0] ;  /* 0x0000b40003077a20 */ /* 0x000fe40000410000 */
[----:B------:R-:W-:Y:S02]  /*12fe0*/  FMUL.FTZ R0, R0, c[0x0][0x2d0] ;  /* 0x0000b40000007a20 */ /* 0x000fe40000410000 */
[--C-:B------:R-:W-:Y:S02]  /*12ff0*/  FFMA.FTZ R4, R168, c[0x0][0x2d0], -R7.reuse ;  /* 0x0000b400a8047a23 */ /* 0x100fe40000010807 */
[C---:B------:R-:W-:Y:S02]  /*13000*/  FMUL.FTZ R68, R2.reuse, R68 ;  /* 0x0000004402447220 */ /* 0x040fe40000410000 */
[----:B------:R1:W-:Y:S01]  /*13010*/  MUFU.EX2 R221, R4 ;  /* 0x0000000400dd7308 */ /* 0x0003e20000000800 */
[C---:B------:R-:W-:Y:S02]  /*13020*/  FMUL.FTZ R69, R2.reuse, R69 ;  /* 0x0000004502457220 */ /* 0x040fe40000410000 */
[C---:B------:R-:W-:Y:S02]  /*13030*/  FMUL.FTZ R72, R2.reuse, R72 ;  /* 0x0000004802487220 */ /* 0x040fe40000410000 */
[C---:B------:R-:W-:Y:S02]  /*13040*/  FMUL.FTZ R73, R2.reuse, R73 ;  /* 0x0000004902497220 */ /* 0x040fe40000410000 */
[C---:B------:R-:W-:Y:S02]  /*13050*/  FMUL.FTZ R76, R2.reuse, R76 ;  /* 0x0000004c024c7220 */ /* 0x040fe40000410000 */
[C---:B------:R-:W-:Y:S01]  /*13060*/  FMUL.FTZ R77, R2.reuse, R77 ;  /* 0x0000004d024d7220 */ /* 0x040fe20000410000 */
[----:B------:R-:W2:Y:S01]  /*13070*/  MUFU.EX2 R0, R0 ;  /* 0x0000000000007308 */ /* 0x000ea20000000800 */
[C---:B------:R-:W-:Y:S02]  /*13080*/  FMUL.FTZ R80, R2.reuse, R80 ;  /* 0x0000005002507220 */ /* 0x040fe40000410000 */
[C---:B------:R-:W-:Y:S02]  /*13090*/  FMUL.FTZ R81, R2.reuse, R81 ;  /* 0x0000005102517220 */ /* 0x040fe40000410000 */
[C---:B------:R-:W-:Y:S02]  /*130a0*/  FMUL.FTZ R84, R2.reuse, R84 ;  /* 0x0000005402547220 */ /* 0x040fe40000410000 */
[C---:B------:R-:W-:Y:S02]  /*130b0*/  FMUL.FTZ R85, R2.reuse, R85 ;  /* 0x0000005502557220 */ /* 0x040fe40000410000 */
[C---:B------:R-:W-:Y:S02]  /*130c0*/  FMUL.FTZ R88, R2.reuse, R88 ;  /* 0x0000005802587220 */ /* 0x040fe40000410000 */
[C---:B------:R-:W-:Y:S02]  /*130d0*/  FMUL.FTZ R89, R2.reuse, R89 ;  /* 0x0000005902597220 */ /* 0x040fe40000410000 */
[C---:B------:R-:W-:Y:S02]  /*130e0*/  FMUL.FTZ R92, R2.reuse, R92 ;  /* 0x0000005c025c7220 */ /* 0x040fe40000410000 */
[--C-:B-1----:R-:W-:Y:S02]  /*130f0*/  FFMA.FTZ R4, R171, c[0x0][0x2d0], -R7.reuse ;  /* 0x0000b400ab047a23 */ /* 0x102fe40000010807 */
[----:B------:R-:W-:Y:S01]  /*13100*/  LDSM.16.MT88.4 R168, [R202+0x7880] ;  /* 0x00788000caa8783b */ /* 0x000fe20000004200 */
[C---:B------:R-:W-:Y:S01]  /*13110*/  FMUL.FTZ R93, R2.reuse, R93 ;  /* 0x0000005d025d7220 */ /* 0x040fe20000410000 */
[----:B------:R-:W1:Y:S01]  /*13120*/  MUFU.EX2 R199, R4 ;  /* 0x0000000400c77308 */ /* 0x000e620000000800 */
[C---:B------:R-:W-:Y:S02]  /*13130*/  FMUL.FTZ R96, R2.reuse, R96 ;  /* 0x0000006002607220 */ /* 0x040fe40000410000 */
[----:B------:R-:W-:Y:S02]  /*13140*/  FMUL.FTZ R97, R2, R97 ;  /* 0x0000006102617220 */ /* 0x000fe40000410000 */
[C---:B--2---:R-:W-:Y:S02]  /*13150*/  FMUL.FTZ R10, R0.reuse, R142 ;  /* 0x0000008e000a7220 */ /* 0x044fe40000410000 */
[C---:B------:R-:W-:Y:S02]  /*13160*/  FMUL.FTZ R11, R0.reuse, R143 ;  /* 0x0000008f000b7220 */ /* 0x040fe40000410000 */
[C---:B------:R-:W-:Y:S01]  /*13170*/  FMUL.FTZ R14, R0.reuse, R146 ;  /* 0x00000092000e7220 */ /* 0x040fe20000410000 */
[----:B------:R-:W2:Y:S01]  /*13180*/  LDSM.16.MT88.4 R140, [R204+0x4080] ;  /* 0x00408000cc8c783b */ /* 0x000ea20000004200 */
[C---:B------:R-:W-:Y:S02]  /*13190*/  FMUL.FTZ R15, R0.reuse, R147 ;  /* 0x00000093000f7220 */ /* 0x040fe40000410000 */
[C---:B------:R-:W-:Y:S02]  /*131a0*/  FMUL.FTZ R22, R0.reuse, R154 ;  /* 0x0000009a00167220 */ /* 0x040fe40000410000 */
[C---:B------:R-:W-:Y:S02]  /*131b0*/  FMUL.FTZ R23, R0.reuse, R155 ;  /* 0x0000009b00177220 */ /* 0x040fe40000410000 */
[C---:B------:R-:W-:Y:S01]  /*131c0*/  FMUL.FTZ R30, R0.reuse, R162 ;  /* 0x000000a2001e7220 */ /* 0x040fe20000410000 */
[----:B------:R-:W4:Y:S01]  /*131d0*/  LDSM.16.MT88.4 R144, [R203+0x4080] ;  /* 0x00408000cb90783b */ /* 0x000f220000004200 */
[C---:B------:R-:W-:Y:S02]  /*131e0*/  FMUL.FTZ R31, R0.reuse, R163 ;  /* 0x000000a3001f7220 */ /* 0x040fe40000410000 */
[C---:B------:R-:W-:Y:S02]  /*131f0*/  FMUL.FTZ R34, R0.reuse, R34 ;  /* 0x0000002200227220 */ /* 0x040fe40000410000 */
[----:B------:R-:W-:Y:S01]  /*13200*/  FMUL.FTZ R35, R0, R35 ;  /* 0x0000002300237220 */ /* 0x000fe20000410000 */
[----:B-1----:R-:W-:Y:S01]  /*13210*/  F2FP.PACK_AB R165, R199, R221 ;  /* 0x000000ddc7a5723e */ /* 0x002fe200000000ff */
[--C-:B------:R-:W-:Y:S01]  /*13220*/  FFMA.FTZ R4, R138, c[0x0][0x2d0], -R7.reuse ;  /* 0x0000b4008a047a23 */ /* 0x100fe20000010807 */
[----:B------:R-:W-:Y:S01]  /*13230*/  LDSM.16.MT88.4 R152, [R202+0x4880] ;  /* 0x00488000ca98783b */ /* 0x000fe20000004200 */
[C---:B------:R-:W-:Y:S02]  /*13240*/  FMUL.FTZ R38, R0.reuse, R38 ;  /* 0x0000002600267220 */ /* 0x040fe40000410000 */
[----:B------:R1:W-:Y:S01]  /*13250*/  MUFU.EX2 R198, R4 ;  /* 0x0000000400c67308 */ /* 0x0003e20000000800 */
[C---:B------:R-:W-:Y:S02]  /*13260*/  FMUL.FTZ R39, R0.reuse, R39 ;  /* 0x0000002700277220 */ /* 0x040fe40000410000 */
[C---:B------:R-:W-:Y:S02]  /*13270*/  FMUL.FTZ R42, R0.reuse, R42 ;  /* 0x0000002a002a7220 */ /* 0x040fe40000410000 */
[----:B------:R-:W-:Y:S01]  /*13280*/  LDSM.16.MT88.4 R160, [R203+0x4880] ;  /* 0x00488000cba0783b */ /* 0x000fe20000004200 */
        /* <DEDUP_REMOVED lines=9> */
[--C-:B-1----:R-:W-:Y:S01]  /*13320*/  FFMA.FTZ R4, R164, c[0x0][0x2d0], -R7.reuse ;  /* 0x0000b400a4047a23 */ /* 0x102fe20000010807 */
[----:B------:R-:W-:Y:S01]  /*13330*/  F2FP.PACK_AB R164, R228, R229 ;  /* 0x000000e5e4a4723e */ /* 0x000fe200000000ff */
        /* <DEDUP_REMOVED lines=15> */
[--C-:B------:R-:W-:Y:S02]  /*13430*/  FFMA.FTZ R4, R172, c[0x0][0x2d0], -R6.reuse ;  /* 0x0000b400ac047a23 */ /* 0x100fe40000010806 */
[C---:B------:R-:W-:Y:S02]  /*13440*/  FMUL.FTZ R87, R0.reuse, R87 ;  /* 0x0000005700577220 */ /* 0x040fe40000410000 */
[----:B------:R1:W-:Y:S01]  /*13450*/  MUFU.EX2 R196, R4 ;  /* 0x0000000400c47308 */ /* 0x0003e20000000800 */
[C---:B------:R-:W-:Y:S01]  /*13460*/  FMUL.FTZ R90, R0.reuse, R90 ;  /* 0x0000005a005a7220 */ /* 0x040fe20000410000 */
[C---:B---3--:R-:W-:Y:S05]  /*13470*/  HMMA.16816.F32 R8, R164.reuse, R16, R8 ;  /* 0x00000010a408723c */ /* 0x048fea0000001808 */
[----:B------:R-:W-:Y:S02]  /*13480*/  FMUL.FTZ R91, R0, R91 ;  /* 0x0000005b005b7220 */ /* 0x000fe40000410000 */
[C---:B------:R-:W-:Y:S01]  /*13490*/  FMUL.FTZ R16, R2.reuse, R148 ;  /* 0x0000009402107220 */ /* 0x040fe20000410000 */
[C---:B------:R-:W-:Y:S04]  /*134a0*/  HMMA.16816.F32 R12, R164.reuse, R18, R12 ;  /* 0x00000012a40c723c */ /* 0x040fe8000000180c */
[----:B------:R-:W-:Y:S02]  /*134b0*/  FMUL.FTZ R17, R2, R149 ;  /* 0x0000009502117220 */ /* 0x000fe40000410000 */
[C---:B------:R-:W-:Y:S02]  /*134c0*/  FMUL.FTZ R94, R0.reuse, R94 ;  /* 0x0000005e005e7220 */ /* 0x040fe40000410000 */
[C---:B------:R-:W-:Y:S04]  /*134d0*/  FMUL.FTZ R18, R0.reuse, R150 ;  /* 0x0000009600127220 */ /* 0x040fe80000410000 */
[C---:B------:R-:W-:Y:S02]  /*134e0*/  FMUL.FTZ R19, R0.reuse, R151 ;  /* 0x0000009700137220 */ /* 0x040fe40000410000 */
[----:B------:R-:W3:Y:S01]  /*134f0*/  LDSM.16.MT88.4 R148, [R201+0x5880] ;  /* 0x00588000c994783b */ /* 0x000ee20000004200 */
[--C-:B-1----:R-:W-:Y:S02]  /*13500*/  FFMA.FTZ R4, R173, c[0x0][0x2d0], -R6.reuse ;  /* 0x0000b400ad047a23 */ /* 0x102fe40000010806 */
[C---:B------:R-:W-:Y:S02]  /*13510*/  FMUL.FTZ R95, R0.reuse, R95 ;  /* 0x0000005f005f7220 */ /* 0x040fe40000410000 */
[C---:B-----5:R-:W-:Y:S01]  /*13520*/  HMMA.16816.F32 R16, R164.reuse, R24, R16 ;  /* 0x00000018a410723c */ /* 0x060fe20000001810 */
[----:B------:R1:W5:Y:S02]  /*13530*/  MUFU.EX2 R195, R4 ;  /* 0x0000000400c37308 */ /* 0x0003640000000800 */
[C---:B------:R-:W-:Y:S02]  /*13540*/  FMUL.FTZ R98, R0.reuse, R98 ;  /* 0x0000006200627220 */ /* 0x040fe40000410000 */
[----:B------:R-:W-:Y:S02]  /*13550*/  FMUL.FTZ R99, R0, R99 ;  /* 0x0000006300637220 */ /* 0x000fe40000410000 */
[C---:B------:R-:W-:Y:S01]  /*13560*/  FMUL.FTZ R24, R2.reuse, R156 ;  /* 0x0000009c02187220 */ /* 0x040fe20000410000 */
[C---:B------:R-:W-:Y:S04]  /*13570*/  HMMA.16816.F32 R20, R164.reuse, R26, R20 ;  /* 0x0000001aa414723c */ /* 0x040fe80000001814 */
[C---:B------:R-:W-:Y:S02]  /*13580*/  FMUL.FTZ R25, R2.reuse, R157 ;  /* 0x0000009d02197220 */ /* 0x040fe40000410000 */
[----:B------:R-:W-:Y:S02]  /*13590*/  FMUL.FTZ R100, R2, R100 ;  /* 0x0000006402647220 */ /* 0x000fe40000410000 */
[C---:B------:R-:W-:Y:S04]  /*135a0*/  FMUL.FTZ R26, R0.reuse, R158 ;  /* 0x0000009e001a7220 */ /* 0x040fe80000410000 */
[----:B------:R-:W-:Y:S02]  /*135b0*/  FMUL.FTZ R27, R0, R159 ;  /* 0x0000009f001b7220 */ /* 0x000fe40000410000 */
[----:B------:R-:W-:Y:S01]  /*135c0*/  LDSM.16.MT88.4 R156, [R204+0x4880] ;  /* 0x00488000cc9c783b */ /* 0x000fe20000004200 */
[----:B------:R-:W-:Y:S02]  /*135d0*/  FMUL.FTZ R101, R2, R101 ;  /* 0x0000006502657220 */ /* 0x000fe40000410000 */
[--C-:B-1----:R-:W-:Y:S02]  /*135e0*/  FFMA.FTZ R4, R174, c[0x0][0x2d0], -R6.reuse ;  /* 0x0000b400ae047a23 */ /* 0x102fe40000010806 */
[C---:B--2---:R-:W-:Y:S02]  /*135f0*/  HMMA.16816.F32 R24, R164.reuse, R140, R24 ;  /* 0x0000008ca418723c */ /* 0x044fe40000001818 */
[----:B------:R1:W-:Y:S01]  /*13600*/  MUFU.EX2 R194, R4 ;  /* 0x0000000400c27308 */ /* 0x0003e20000000800 */
[C---:B------:R-:W-:Y:S02]  /*13610*/  FMUL.FTZ R102, R0.reuse, R102 ;  /* 0x0000006600667220 */ /* 0x040fe40000410000 */
[----:B------:R-:W-:Y:S02]  /*13620*/  FMUL.FTZ R103, R0, R103 ;  /* 0x0000006700677220 */ /* 0x000fe40000410000 */
[C---:B------:R-:W-:Y:S01]  /*13630*/  FMUL.FTZ R104, R2.reuse, R104 ;  /* 0x0000006802687220 */ /* 0x040fe20000410000 */
[C---:B------:R-:W-:Y:S01]  /*13640*/  HMMA.16816.F32 R28, R164.reuse, R142, R28 ;  /* 0x0000008ea41c723c */ /* 0x040fe2000000181c */
[----:B------:R-:W2:Y:S03]  /*13650*/  LDSM.16.MT88.4 R140, [R202+0x5880] ;  /* 0x00588000ca8c783b */ /* 0x000ea60000004200 */
[----:B------:R-:W-:Y:S02]  /*13660*/  FMUL.FTZ R105, R2, R105 ;  /* 0x0000006902697220 */ /* 0x000fe40000410000 */
[C---:B------:R-:W-:Y:S02]  /*13670*/  FMUL.FTZ R106, R0.reuse, R106 ;  /* 0x0000006a006a7220 */ /* 0x040fe40000410000 */
[C---:B----4-:R-:W-:Y:S04]  /*13680*/  HMMA.16816.F32 R32, R164.reuse, R144, R32 ;  /* 0x00000090a420723c */ /* 0x050fe80000001820 */
[----:B------:R-:W-:Y:S02]  /*13690*/  FMUL.FTZ R107, R0, R107 ;  /* 0x0000006b006b7220 */ /* 0x000fe40000410000 */
[C---:B------:R-:W-:Y:S02]  /*136a0*/  FMUL.FTZ R108, R2.reuse, R108 ;  /* 0x0000006c026c7220 */ /* 0x040fe40000410000 */
[C---:B------:R-:W-:Y:S01]  /*136b0*/  HMMA.16816.F32 R36, R164.reuse, R146, R36 ;  /* 0x00000092a424723c */ /* 0x040fe20000001824 */
[----:B------:R-:W4:Y:S03]  /*136c0*/  LDSM.16.MT88.4 R144, [R204+0x5880] ;  /* 0x00588000cc90783b */ /* 0x000f260000004200 */
[--C-:B-1----:R-:W-:Y:S02]  /*136d0*/  FFMA.FTZ R4, R175, c[0x0][0x2d0], -R6.reuse ;  /* 0x0000b400af047a23 */ /* 0x102fe40000010806 */
[----:B------:R-:W-:Y:S02]  /*136e0*/  FMUL.FTZ R109, R2, R109 ;  /* 0x0000006d026d7220 */ /* 0x000fe40000410000 */
[C---:B---3--:R-:W-:Y:S01]  /*136f0*/  HMMA.16816.F32 R40, R164.reuse, R148, R40 ;  /* 0x00000094a428723c */ /* 0x048fe20000001828 */
[----:B------:R-:W-:Y:S01]  /*13700*/  LDSM.16.MT88.4 R172, [R201+0x6880] ;  /* 0x00688000c9ac783b */ /* 0x000fe20000004200 */
[----:B------:R1:W-:Y:S02]  /*13710*/  MUFU.EX2 R193, R4 ;  /* 0x0000000400c17308 */ /* 0x0003e40000000800 */
[C---:B------:R-:W-:Y:S02]  /*13720*/  FMUL.FTZ R110, R0.reuse, R110 ;  /* 0x0000006e006e7220 */ /* 0x040fe40000410000 */
[----:B------:R-:W-:Y:S02]  /*13730*/  FMUL.FTZ R111, R0, R111 ;  /* 0x0000006f006f7220 */ /* 0x000fe40000410000 */
[C---:B------:R-:W-:Y:S01]  /*13740*/  HMMA.16816.F32 R44, R164.reuse, R150, R44 ;  /* 0x00000096a42c723c */ /* 0x040fe2000000182c */
[----:B------:R-:W3:Y:S03]  /*13750*/  LDSM.16.MT88.4 R148, [R203+0x5880] ;  /* 0x00588000cb94783b */ /* 0x000ee60000004200 */
        /* <DEDUP_REMOVED lines=9> */
[--C-:B-1----:R-:W-:Y:S02]  /*137f0*/  FFMA.FTZ R4, R176, c[0x0][0x2d0], -R7.reuse ;  /* 0x0000b400b0047a23 */ /* 0x102fe40000010807 */
[C---:B------:R-:W-:Y:S02]  /*13800*/  FMUL.FTZ R118, R0.reuse, R118 ;  /* 0x0000007600767220 */ /* 0x040fe40000410000 */
[C---:B----4-:R-:W-:Y:S01]  /*13810*/  HMMA.16816.F32 R56, R164.reuse, R144, R56 ;  /* 0x00000090a438723c */ /* 0x050fe20000001838 */
[----:B------:R1:W-:Y:S03]  /*13820*/  MUFU.EX2 R192, R4 ;  /* 0x0000000400c07308 */ /* 0x0003e60000000800 */
[----:B------:R-:W-:Y:S02]  /*13830*/  FMUL.FTZ R119, R0, R119 ;  /* 0x0000007700777220 */ /* 0x000fe40000410000 */
[C---:B------:R-:W-:Y:S02]  /*13840*/  FMUL.FTZ R120, R2.reuse, R120 ;  /* 0x0000007802787220 */ /* 0x040fe40000410000 */
[C---:B------:R-:W-:Y:S01]  /*13850*/  HMMA.16816.F32 R60, R164.reuse, R146, R60 ;  /* 0x00000092a43c723c */ /* 0x040fe2000000183c */
[----:B------:R-:W4:Y:S03]  /*13860*/  LDSM.16.MT88.4 R144, [R202+0x7080] ;  /* 0x00708000ca90783b */ /* 0x000f260000004200 */
[----:B------:R-:W-:Y:S02]  /*13870*/  FMUL.FTZ R121, R2, R121 ;  /* 0x0000007902797220 */ /* 0x000fe40000410000 */
[C---:B------:R-:W-:Y:S02]  /*13880*/  FMUL.FTZ R122, R0.reuse, R122 ;  /* 0x0000007a007a7220 */ /* 0x040fe40000410000 */
[C---:B---3--:R-:W-:Y:S04]  /*13890*/  HMMA.16816.F32 R64, R164.reuse, R148, R64 ;  /* 0x00000094a440723c */ /* 0x048fe80000001840 */
[----:B------:R-:W-:Y:S02]  /*138a0*/  FMUL.FTZ R123, R0, R123 ;  /* 0x0000007b007b7220 */ /* 0x000fe40000410000 */
[----:B------:R-:W-:Y:S02]  /*138b0*/  FMUL.FTZ R124, R2, R124 ;  /* 0x0000007c027c7220 */ /* 0x000fe40000410000 */
[C---:B------:R-:W-:Y:S01]  /*138c0*/  HMMA.16816.F32 R68, R164.reuse, R150, R68 ;  /* 0x00000096a444723c */ /* 0x040fe20000001844 */
[----:B------:R-:W3:Y:S03]  /*138d0*/  LDSM.16.MT88.4 R148, [R204+0x7080] ;  /* 0x00708000cc94783b */ /* 0x000ee60000004200 */
[--C-:B-1----:R-:W-:Y:S02]  /*138e0*/  FFMA.FTZ R4, R178, c[0x0][0x2d0], -R7.reuse ;  /* 0x0000b400b2047a23 */ /* 0x102fe40000010807 */
[----:B------:R-:W-:Y:S02]  /*138f0*/  FMUL.FTZ R125, R2, R125 ;  /* 0x0000007d027d7220 */ /* 0x000fe40000410000 */
[----:B------:R1:W1:Y:S01]  /*13900*/  MUFU.EX2 R191, R4 ;  /* 0x0000000400bf7308 */ /* 0x0002620000000800 */
        /* <DEDUP_REMOVED lines=13> */
[----:B-1----:R-:W-:Y:S02]  /*139e0*/  FFMA.FTZ R4, R177, c[0x0][0x2d0], -R7 ;  /* 0x0000b400b1047a23 */ /* 0x002fe40000010807 */
[----:B------:R-:W-:Y:S02]  /*139f0*/  FMUL.FTZ R133, R2, R133 ;  /* 0x0000008502857220 */ /* 0x000fe40000410000 */
[C---:B---3--:R-:W-:Y:S01]  /*13a00*/  HMMA.16816.F32 R88, R164.reuse, R148, R88 ;  /* 0x00000094a458723c */ /* 0x048fe20000001858 */
[----:B------:R1:W-:Y:S03]  /*13a10*/  MUFU.EX2 R190, R4 ;  /* 0x0000000400be7308 */ /* 0x0003e60000000800 */
[C---:B------:R-:W-:Y:S02]  /*13a20*/  FMUL.FTZ R134, R0.reuse, R134 ;  /* 0x0000008600867220 */ /* 0x040fe40000410000 */
[----:B------:R-:W-:Y:S02]  /*13a30*/  FMUL.FTZ R135, R0, R135 ;  /* 0x0000008700877220 */ /* 0x000fe40000410000 */
[C---:B------:R-:W-:Y:S01]  /*13a40*/  HMMA.16816.F32 R92, R164.reuse, R150, R92 ;  /* 0x00000096a45c723c */ /* 0x040fe2000000185c */
[----:B------:R-:W3:Y:S03]  /*13a50*/  LDSM.16.MT88.4 R148, [R202+0x8880] ;  /* 0x00888000ca94783b */ /* 0x000ee60000004200 */
[----:B------:R-:W-:Y:S02]  /*13a60*/  FFMA.FTZ R2, R2, R231, R229 ;  /* 0x000000e702027223 */ /* 0x000fe400000100e5 */
[----:B------:R-:W-:Y:S02]  /*13a70*/  FFMA.FTZ R0, R0, R230, R221 ;  /* 0x000000e600007223 */ /* 0x000fe400000100dd */
[C---:B--2---:R-:W-:Y:S08]  /*13a80*/  HMMA.16816.F32 R96, R164.reuse, R140, R96 ;  /* 0x0000008ca460723c */ /* 0x044ff00000001860 */
[C---:B------:R-:W-:Y:S01]  /*13a90*/  HMMA.16816.F32 R100, R164.reuse, R142, R100 ;  /* 0x0000008ea464723c */ /* 0x040fe20000001864 */
[----:B------:R-:W2:Y:S03]  /*13aa0*/  LDSM.16.MT88.4 R140, [R204+0x8880] ;  /* 0x00888000cc8c783b */ /* 0x000ea60000004200 */
[--C-:B-1----:R-:W-:Y:S04]  /*13ab0*/  FFMA.FTZ R4, R179, c[0x0][0x2d0], -R7.reuse ;  /* 0x0000b400b3047a23 */ /* 0x102fe80000010807 */
[C---:B----4-:R-:W-:Y:S01]  /*13ac0*/  HMMA.16816.F32 R104, R164.reuse, R144, R104 ;  /* 0x00000090a468723c */ /* 0x050fe20000001868 */
[----:B------:R-:W-:Y:S01]  /*13ad0*/  LDSM.16.MT88.4 R176, [R202+0x6880] ;  /* 0x00688000cab0783b */ /* 0x000fe20000004200 */
[----:B------:R1:W4:Y:S06]  /*13ae0*/  MUFU.EX2 R189, R4 ;  /* 0x0000000400bd7308 */ /* 0x00032c0000000800 */
[C---:B------:R-:W-:Y:S01]  /*13af0*/  HMMA.16816.F32 R108, R164.reuse, R146, R108 ;  /* 0x00000092a46c723c */ /* 0x040fe2000000186c */
[----:B------:R-:W4:Y:S07]  /*13b00*/  LDSM.16.MT88.4 R144, [R203+0x8880] ;  /* 0x00888000cb90783b */ /* 0x000f2e0000004200 */
[C---:B---3--:R-:W-:Y:S08]  /*13b10*/  HMMA.16816.F32 R112, R164.reuse, R148, R112 ;  /* 0x00000094a470723c */ /* 0x048ff00000001870 */
[C---:B------:R-:W-:Y:S01]  /*13b20*/  HMMA.16816.F32 R116, R164.reuse, R150, R116 ;  /* 0x00000096a474723c */ /* 0x040fe20000001874 */
[----:B------:R-:W3:Y:S03]  /*13b30*/  LDSM.16.MT88.4 R148, [R201+0x4880] ;  /* 0x00488000c994783b */ /* 0x000ee60000004200 */
[--C-:B-1----:R-:W-:Y:S04]  /*13b40*/  FFMA.FTZ R4, R180, c[0x0][0x2d0], -R6.reuse ;  /* 0x0000b400b4047a23 */ /* 0x102fe80000010806 */
[----:B------:R1:W-:Y:S01]  /*13b50*/  MUFU.EX2 R188, R4 ;  /* 0x0000000400bc7308 */ /* 0x0003e20000000800 */
[C---:B--2---:R-:W-:Y:S07]  /*13b60*/  HMMA.16816.F32 R120, R164.reuse, R140, R120 ;  /* 0x0000008ca478723c */ /* 0x044fee0000001878 */
[----:B-----5:R-:W-:Y:S01]  /*13b70*/  F2FP.PACK_AB R140, R195, R196 ;  /* 0x000000c4c38c723e */ /* 0x020fe200000000ff */
[C---:B------:R-:W-:Y:S04]  /*13b80*/  HMMA.16816.F32 R124, R164.reuse, R142, R124 ;  /* 0x0000008ea47c723c */ /* 0x040fe8000000187c */
[----:B------:R-:W-:Y:S03]  /*13b90*/  F2FP.PACK_AB R141, R191, R192 ;  /* 0x000000c0bf8d723e */ /* 0x000fe600000000ff */
[----:B------:R-:W-:Y:S01]  /*13ba0*/  F2FP.PACK_AB R142, R193, R194 ;  /* 0x000000c2c18e723e */ /* 0x000fe200000000ff */
[C---:B----4-:R-:W-:Y:S04]  /*13bb0*/  HMMA.16816.F32 R128, R164.reuse, R144, R128 ;  /* 0x00000090a480723c */ /* 0x050fe80000001880 */
[----:B------:R-:W-:Y:S01]  /*13bc0*/  F2FP.PACK_AB R143, R189, R190 ;  /* 0x000000bebd8f723e */ /* 0x000fe200000000ff */
[--C-:B-1----:R-:W-:Y:S03]  /*13bd0*/  FFMA.FTZ R4, R182, c[0x0][0x2d0], -R6.reuse ;  /* 0x0000b400b6047a23 */ /* 0x102fe60000010806 */
[----:B------:R-:W-:Y:S01]  /*13be0*/  HMMA.16816.F32 R132, R164, R146, R132 ;  /* 0x00000092a484723c */ /* 0x000fe20000001884 */
[----:B------:R-:W1:Y:S01]  /*13bf0*/  LDSM.16.MT88.4 R144, [R201+0x6080] ;  /* 0x00608000c990783b */ /* 0x000e620000004200 */
[----:B------:R2:W4:Y:S06]  /*13c00*/  MUFU.EX2 R182, R4 ;  /* 0x0000000400b67308 */ /* 0x00052c0000000800 */
[C---:B---3--:R-:W-:Y:S01]  /*13c10*/  HMMA.16816.F32 R8, R140.reuse, R148, R8 ;  /* 0x000000948c08723c */ /* 0x048fe20000001808 */
[----:B------:R-:W-:Y:S07]  /*13c20*/  LDSM.16.MT88.4 R164, [R201+0x7880] ;  /* 0x00788000c9a4783b */ /* 0x000fee0000004200 */
[C---:B------:R-:W-:Y:S01]  /*13c30*/  HMMA.16816.F32 R12, R140.reuse, R150, R12 ;  /* 0x000000968c0c723c */ /* 0x040fe2000000180c */
[----:B------:R-:W3:Y:S07]  /*13c40*/  LDSM.16.MT88.4 R148, [R202+0x6080] ;  /* 0x00608000ca94783b */ /* 0x000eee0000004200 */
[C---:B------:R-:W-:Y:S04]  /*13c50*/  HMMA.16816.F32 R16, R140.reuse, R152, R16 ;  /* 0x000000988c10723c */ /* 0x040fe80000001810 */
[--C-:B--2---:R-:W-:Y:S04]  /*13c60*/  FFMA.FTZ R4, R181, c[0x0][0x2d0], -R6.reuse ;  /* 0x0000b400b5047a23 */ /* 0x104fe80000010806 */
[C---:B------:R-:W-:Y:S01]  /*13c70*/  HMMA.16816.F32 R20, R140.reuse, R154, R20 ;  /* 0x0000009a8c14723c */ /* 0x040fe20000001814 */
[----:B------:R-:W2:Y:S01]  /*13c80*/  LDSM.16.MT88.4 R152, [R204+0x6080] ;  /* 0x00608000cc98783b */ /* 0x000ea20000004200 */
[----:B------:R5:W-:Y:S06]  /*13c90*/  MUFU.EX2 R181, R4 ;  /* 0x0000000400b57308 */ /* 0x000bec0000000800 */
[C---:B------:R-:W-:Y:S08]  /*13ca0*/  HMMA.16816.F32 R24, R140.reuse, R156, R24 ;  /* 0x0000009c8c18723c */ /* 0x040ff00000001818 */
[C---:B------:R-:W-:Y:S01]  /*13cb0*/  HMMA.16816.F32 R28, R140.reuse, R158, R28 ;  /* 0x0000009e8c1c723c */ /* 0x040fe2000000181c */
[----:B------:R-:W2:Y:S07]  /*13cc0*/  LDSM.16.MT88.4 R156, [R203+0x6080] ;  /* 0x00608000cb9c783b */ /* 0x000eae0000004200 */
[C---:B------:R-:W-:Y:S04]  /*13cd0*/  HMMA.16816.F32 R32, R140.reuse, R160, R32 ;  /* 0x000000a08c20723c */ /* 0x040fe80000001820 */
[----:B-----5:R-:W-:Y:S04]  /*13ce0*/  FFMA.FTZ R4, R183, c[0x0][0x2d0], -R6 ;  /* 0x0000b400b7047a23 */ /* 0x020fe80000010806 */
[C---:B------:R-:W-:Y:S01]  /*13cf0*/  HMMA.16816.F32 R36, R140.reuse, R162, R36 ;  /* 0x000000a28c24723c */ /* 0x040fe20000001824 */
[----:B------:R-:W5:Y:S01]  /*13d00*/  LDSM.16.MT88.4 R160, [R204+0x7880] ;  /* 0x00788000cca0783b */ /* 0x000f620000004200 */
[----:B------:R2:W2:Y:S06]  /*13d10*/  MUFU.EX2 R180, R4 ;  /* 0x0000000400b47308 */ /* 0x0004ac0000000800 */
[C---:B-1----:R-:W-:Y:S08]  /*13d20*/  HMMA.16816.F32 R40, R140.reuse, R144, R40 ;  /* 0x000000908c28723c */ /* 0x042ff00000001828 */
[C---:B------:R-:W-:Y:S01]  /*13d30*/  HMMA.16816.F32 R44, R140.reuse, R146, R44 ;  /* 0x000000928c2c723c */ /* 0x040fe2000000182c */
[----:B------:R-:W1:Y:S07]  /*13d40*/  LDSM.16.MT88.4 R144, [R203+0x7880] ;  /* 0x00788000cb90783b */ /* 0x000e6e0000004200 */
[C---:B---3--:R-:W-:Y:S04]  /*13d50*/  HMMA.16816.F32 R48, R140.reuse, R148, R48 ;  /* 0x000000948c30723c */ /* 0x048fe80000001830 */
[--C-:B--2---:R-:W-:Y:S04]  /*13d60*/  FFMA.FTZ R4, R184, c[0x0][0x2d0], -R7.reuse ;  /* 0x0000b400b8047a23 */ /* 0x104fe80000010807 */
[C---:B------:R-:W-:Y:S01]  /*13d70*/  HMMA.16816.F32 R52, R140.reuse, R150, R52 ;  /* 0x000000968c34723c */ /* 0x040fe20000001834 */
[----:B------:R-:W2:Y:S01]  /*13d80*/  LDSM.16.MT88.4 R148, [R201+0x9080] ;  /* 0x00908000c994783b */ /* 0x000ea20000004200 */
[----:B------:R3:W-:Y:S06]  /*13d90*/  MUFU.EX2 R139, R4 ;  /* 0x00000004008b7308 */ /* 0x0007ec0000000800 */
[C---:B------:R-:W-:Y:S08]  /*13da0*/  HMMA.16816.F32 R56, R140.reuse, R152, R56 ;  /* 0x000000988c38723c */ /* 0x040ff00000001838 */
[C---:B------:R-:W-:Y:S01]  /*13db0*/  HMMA.16816.F32 R60, R140.reuse, R154, R60 ;  /* 0x0000009a8c3c723c */ /* 0x040fe2000000183c */
[----:B------:R-:W1:Y:S07]  /*13dc0*/  LDSM.16.MT88.4 R152, [R202+0x9080] ;  /* 0x00908000ca98783b */ /* 0x000e6e0000004200 */
[C---:B------:R-:W-:Y:S04]  /*13dd0*/  HMMA.16816.F32 R64, R140.reuse, R156, R64 ;  /* 0x0000009c8c40723c */ /* 0x040fe80000001840 */
[--C-:B---3--:R-:W-:Y:S04]  /*13de0*/  FFMA.FTZ R4, R186, c[0x0][0x2d0], -R7.reuse ;  /* 0x0000b400ba047a23 */ /* 0x108fe80000010807 */
[C---:B------:R-:W-:Y:S01]  /*13df0*/  HMMA.16816.F32 R68, R140.reuse, R158, R68 ;  /* 0x0000009e8c44723c */ /* 0x040fe20000001844 */
[----:B------:R-:W3:Y:S01]  /*13e00*/  LDSM.16.MT88.4 R156, [R204+0x9080] ;  /* 0x00908000cc9c783b */ /* 0x000ee20000004200 */
[----:B------:R-:W1:Y:S06]  /*13e10*/  MUFU.EX2 R138, R4 ;  /* 0x00000004008a7308 */ /* 0x000e6c0000000800 */
[C---:B------:R-:W-:Y:S07]  /*13e20*/  HMMA.16816.F32 R72, R140.reuse, R164, R72 ;  /* 0x000000a48c48723c */ /* 0x040fee0000001848 */
[----:B----4-:R-:W-:Y:S01]  /*13e30*/  F2FP.PACK_AB R164, R182, R188 ;  /* 0x000000bcb6a4723e */ /* 0x010fe200000000ff */
[C---:B------:R-:W-:Y:S07]  /*13e40*/  HMMA.16816.F32 R76, R140.reuse, R166, R76 ;  /* 0x000000a68c4c723c */ /* 0x040fee000000184c */
[----:B------:R-:W-:Y:S01]  /*13e50*/  F2FP.PACK_AB R166, R180, R181 ;  /* 0x000000b5b4a6723e */ /* 0x000fe200000000ff */
[C---:B------:R-:W-:Y:S04]  /*13e60*/  HMMA.16816.F32 R80, R140.reuse, R168, R80 ;  /* 0x000000a88c50723c */ /* 0x040fe80000001850 */
[----:B-1----:R-:W-:Y:S01]  /*13e70*/  F2FP.PACK_AB R165, R138, R139 ;  /* 0x0000008b8aa5723e */ /* 0x002fe200000000ff */
[--C-:B------:R-:W-:Y:S03]  /*13e80*/  FFMA.FTZ R4, R185, c[0x0][0x2d0], -R7.reuse ;  /* 0x0000b400b9047a23 */ /* 0x100fe60000010807 */
[C---:B------:R-:W-:Y:S01]  /*13e90*/  HMMA.16816.F32 R84, R140.reuse, R170, R84 ;  /* 0x000000aa8c54723c */ /* 0x040fe20000001854 */
[----:B------:R-:W-:Y:S01]  /*13ea0*/  LDSM.16.MT88.4 R168, [R203+0x5080] ;  /* 0x00508000cba8783b */ /* 0x000fe20000004200 */
[----:B------:R1:W-:Y:S06]  /*13eb0*/  MUFU.EX2 R137, R4 ;  /* 0x0000000400897308 */ /* 0x0003ec0000000800 */
[C---:B-----5:R-:W-:Y:S08]  /*13ec0*/  HMMA.16816.F32 R88, R140.reuse, R160, R88 ;  /* 0x000000a08c58723c */ /* 0x060ff00000001858 */
[C---:B------:R-:W-:Y:S01]  /*13ed0*/  HMMA.16816.F32 R92, R140.reuse, R162, R92 ;  /* 0x000000a28c5c723c */ /* 0x040fe2000000185c */
[----:B------:R-:W-:Y:S07]  /*13ee0*/  LDSM.16.MT88.4 R160, [R204+0x5080] ;  /* 0x00508000cca0783b */ /* 0x000fee0000004200 */
[C---:B------:R-:W-:Y:S04]  /*13ef0*/  HMMA.16816.F32 R96, R140.reuse, R144, R96 ;  /* 0x000000908c60723c */ /* 0x040fe80000001860 */
[----:B-1----:R-:W-:Y:S01]  /*13f00*/  FFMA.FTZ R4, R187, c[0x0][0x2d0], -R7 ;  /* 0x0000b400bb047a23 */ /* 0x002fe20000010807 */
[----:B------:R-:W-:Y:S03]  /*13f10*/  MOV R7, R3 ;  /* 0x0000000300077202 */ /* 0x000fe60000000f00 */
[C---:B------:R-:W-:Y:S01]  /*13f20*/  HMMA.16816.F32 R100, R140.reuse, R146, R100 ;  /* 0x000000928c64723c */ /* 0x040fe20000001864 */
[----:B------:R-:W1:Y:S01]  /*13f30*/  LDSM.16.MT88.4 R144, [R203+0x9080] ;  /* 0x00908000cb90783b */ /* 0x000e620000004200 */
[----:B------:R-:W4:Y:S06]  /*13f40*/  MUFU.EX2 R6, R4 ;  /* 0x0000000400067308 */ /* 0x000f2c0000000800 */
[C---:B--2---:R-:W-:Y:S08]  /*13f50*/  HMMA.16816.F32 R104, R140.reuse, R148, R104 ;  /* 0x000000948c68723c */ /* 0x044ff00000001868 */
[C---:B------:R-:W-:Y:S01]  /*13f60*/  HMMA.16816.F32 R108, R140.reuse, R150, R108 ;  /* 0x000000968c6c723c */ /* 0x040fe2000000186c */
[----:B------:R-:W2:Y:S07]  /*13f70*/  LDSM.16.MT88.4 R148, [R201+0x5080] ;  /* 0x00508000c994783b */ /* 0x000eae0000004200 */
[C---:B------:R-:W-:Y:S04]  /*13f80*/  HMMA.16816.F32 R112, R140.reuse, R152, R112 ;  /* 0x000000988c70723c */ /* 0x040fe80000001870 */
[----:B----4-:R-:W-:Y:S01]  /*13f90*/  F2FP.PACK_AB R167, R6, R137 ;  /* 0x0000008906a7723e */ /* 0x010fe200000000ff */
[----:B------:R-:W-:Y:S02]  /*13fa0*/  FADD.FTZ R4, R228, R2 ;  /* 0x00000002e4047221 */ /* 0x000fe40000010000 */
[----:B------:R-:W-:Y:S01]  /*13fb0*/  FADD.FTZ R2, R199, R0 ;  /* 0x00000000c7027221 */ /* 0x000fe20000010000 */
[C---:B------:R-:W-:Y:S01]  /*13fc0*/  HMMA.16816.F32 R116, R140.reuse, R154, R116 ;  /* 0x0000009a8c74723c */ /* 0x040fe20000001874 */
[----:B------:R-:W4:Y:S03]  /*13fd0*/  LDSM.16.MT88.4 R152, [R202+0x5080] ;  /* 0x00508000ca98783b */ /* 0x000f260000004200 */
        /* <DEDUP_REMOVED lines=11> */
[----:B------:R-:W-:Y:S04]  /*14090*/  HMMA.16816.F32 R132, R140, R146, R132 ;  /* 0x000000928c84723c */ /* 0x000fe80000001884 */
[----:B------:R-:W-:Y:S02]  /*140a0*/  FADD.FTZ R0, R194, R0 ;  /* 0x00000000c2007221 */ /* 0x000fe40000010000 */
[----:B------:R-:W-:Y:S02]  /*140b0*/  FADD.FTZ R2, R190, R2 ;  /* 0x00000002be027221 */ /* 0x000fe40000010000 */
[C---:B--2---:R-:W-:Y:S01]  /*140c0*/  HMMA.16816.F32 R140, R164.reuse, R148, R8 ;  /* 0x00000094a48c723c */ /* 0x044fe20000001808 */
[----:B------:R-:W1:Y:S04]  /*140d0*/  LDSM.16.MT88.4 R8, [R204+0x6880] ;  /* 0x00688000cc08783b */ /* 0x000e680000004200 */
[----:B------:R-:W-:Y:S02]  /*140e0*/  FADD.FTZ R0, R193, R0 ;  /* 0x00000000c1007221 */ /* 0x000fe40000010000 */
[----:B------:R-:W-:Y:S01]  /*140f0*/  FADD.FTZ R2, R189, R2 ;  /* 0x00000002bd027221 */ /* 0x000fe20000010000 */
[C---:B------:R-:W-:Y:S01]  /*14100*/  HMMA.16816.F32 R144, R164.reuse, R150, R12 ;  /* 0x00000096a490723c */ /* 0x040fe2000000180c */
[----:B------:R-:W2:Y:S03]  /*14110*/  LDSM.16.MT88.4 R12, [R203+0x6880] ;  /* 0x00688000cb0c783b */ /* 0x000ea60000004200 */
[----:B------:R-:W-:Y:S02]  /*14120*/  FADD.FTZ R0, R188, R0 ;  /* 0x00000000bc007221 */ /* 0x000fe40000010000 */
[----:B------:R-:W-:Y:S02]  /*14130*/  FADD.FTZ R4, R139, R2 ;  /* 0x000000028b047221 */ /* 0x000fe40000010000 */
[C---:B----4-:R-:W-:Y:S01]  /*14140*/  HMMA.16816.F32 R148, R164.reuse, R152, R16 ;  /* 0x00000098a494723c */ /* 0x050fe20000001810 */
[----:B------:R-:W3:Y:S03]  /*14150*/  LDSM.16.MT88.4 R16, [R201+0x8080] ;  /* 0x00808000c910783b */ /* 0x000ee60000004200 */
[----:B------:R-:W-:Y:S02]  /*14160*/  FADD.FTZ R2, R182, R0 ;  /* 0x00000000b6027221 */ /* 0x000fe40000010000 */
[----:B------:R-:W-:Y:S02]  /*14170*/  FADD.FTZ R0, R138, R4 ;  /* 0x000000048a007221 */ /* 0x000fe40000010000 */
[C---:B------:R-:W-:Y:S01]  /*14180*/  HMMA.16816.F32 R152, R164.reuse, R154, R20 ;  /* 0x0000009aa498723c */ /* 0x040fe20000001814 */
[----:B------:R-:W4:Y:S03]  /*14190*/  LDSM.16.MT88.4 R20, [R202+0x8080] ;  /* 0x00808000ca14783b */ /* 0x000f260000004200 */
[----:B------:R-:W-:Y:S02]  /*141a0*/  FADD.FTZ R0, R137, R0 ;  /* 0x0000000089007221 */ /* 0x000fe40000010000 */
[----:B------:R-:W-:Y:S02]  /*141b0*/  FADD.FTZ R2, R181, R2 ;  /* 0x00000002b5027221 */ /* 0x000fe40000010000 */
[C---:B------:R-:W-:Y:S01]  /*141c0*/  HMMA.16816.F32 R156, R164.reuse, R160, R24 ;  /* 0x000000a0a49c723c */ /* 0x040fe20000001818 */
[----:B------:R-:W5:Y:S03]  /*141d0*/  LDSM.16.MT88.4 R24, [R204+0x8080] ;  /* 0x00808000cc18783b */ /* 0x000f660000004200 */
[----:B------:R-:W-:Y:S01]  /*141e0*/  FADD.FTZ R230, R6, R0 ;  /* 0x0000000006e67221 */ /* 0x000fe20000010000 */
[----:B------:R-:W-:Y:S01]  /*141f0*/  IADD3 R0, R222, -0x1, RZ ;  /* 0xffffffffde007810 */ /* 0x000fe20007ffe0ff */
[----:B------:R-:W-:Y:S02]  /*14200*/  FADD.FTZ R231, R180, R2 ;  /* 0x00000002b4e77221 */ /* 0x000fe40000010000 */
[C---:B------:R-:W-:Y:S01]  /*14210*/  HMMA.16816.F32 R160, R164.reuse, R162, R28 ;  /* 0x000000a2a4a0723c */ /* 0x040fe2000000181c */
[----:B------:R-:W1:Y:S03]  /*14220*/  LDSM.16.MT88.4 R28, [R203+0x8080] ;  /* 0x00808000cb1c783b */ /* 0x000e660000004200 */
[----:B------:R-:W-:Y:S04]  /*14230*/  MOV R222, R0 ;  /* 0x0000000000de7202 */ /* 0x000fe80000000f00 */
[C---:B------:R-:W-:Y:S08]  /*14240*/  HMMA.16816.F32 R32, R164.reuse, R168, R32 ;  /* 0x000000a8a420723c */ /* 0x040ff00000001820 */
[C---:B------:R-:W-:Y:S01]  /*14250*/  HMMA.16816.F32 R36, R164.reuse, R170, R36 ;  /* 0x000000aaa424723c */ /* 0x040fe20000001824 */
[----:B------:R-:W2:Y:S07]  /*14260*/  LDSM.16.MT88.4 R168, [R201+0x9880] ;  /* 0x00988000c9a8783b */ /* 0x000eae0000004200 */
        /* <DEDUP_REMOVED lines=27> */
[----:B------:R-:W-:-:S07]  /*14420*/  @P0 BRA `(.L_x_1264) ;  /* 0xffffd02000000947 */ /* 0x000fce000383ffff */
.L_x_1251:
[----:B------:R-:W-:-:S13]  /*14430*/  ISETP.GE.AND P0, PT, R222, R234, PT ;  /* 0x000000eade00720c */ /* 0x000fda0003f06270 */
[----:B------:R-:W-:Y:S05]  /*14440*/  @!P0 BRA `(.L_x_1265) ;  /* 0x00003d3000008947 */ /* 0x000fea0003800000 */
[C---:B------:R-:W-:Y:S01]  /*14450*/  IADD3 R228, R223.reuse, 0x80, RZ ;  /* 0x00000080dfe47810 */ /* 0x040fe20007ffe0ff */
[----:B------:R-:W-:Y:S01]  /*14460*/  IMAD.MOV.U32 R137, RZ, RZ, R7 ;  /* 0x000000ffff897224 */ /* 0x000fe200078e0007 */
[----:B------:R-:W-:Y:S01]  /*14470*/  IADD3 R227, R223, 0x40, RZ ;  /* 0x00000040dfe37810 */ /* 0x000fe20007ffe0ff */
[----:B------:R-:W-:Y:S01]  /*14480*/  IMAD.MOV.U32 R6, RZ, RZ, R136 ;  /* 0x000000ffff067224 */ /* 0x000fe200078e0088 */
[----:B------:R-:W-:Y:S02]  /*14490*/  ISETP.GE.AND P1, PT, R228, c[0x0][0x1d4], PT ;  /* 0x00007500e4007a0c */ /* 0x000fe40003f26270 */
[----:B------:R-:W-:Y:S02]  /*144a0*/  ISETP.GE.AND P0, PT, R227, c[0x0][0x1d4], PT ;  /* 0x00007500e3007a0c */ /* 0x000fe40003f06270 */
[----:B------:R-:W-:Y:S02]  /*144b0*/  LOP3.LUT R212, R212, 0xfffffeff, RZ, 0xc0, !PT ;  /* 0xfffffeffd4d47812 */ /* 0x000fe400078ec0ff */
[----:B------:R-:W-:-:S07]  /*144c0*/  IADD3 R221, -R237, 0x30, RZ ;  /* 0x00000030eddd7810 */ /* 0x000fce0007ffe1ff */
[----:B------:R-:W-:-:S04]  /*144d0*/  @P1 LOP3.LUT R212, R212, 0x100, RZ, 0xfc, !PT ;  /* 0x00000100d4d41812 */ /* 0x000fc800078efcff */
[----:B------:R-:W-:-:S04]  /*144e0*/  LOP3.LUT R212, R212, 0xffffff7f, RZ, 0xc0, !PT ;  /* 0xffffff7fd4d47812 */ /* 0x000fc800078ec0ff */
[----:B------:R-:W-:Y:S02]  /*144f0*/  @P0 LOP3.LUT R212, R212, 0x80, RZ, 0xfc, !PT ;  /* 0x00000080d4d40812 */ /* 0x000fe400078efcff */
[----:B------:R-:W-:Y:S02]  /*14500*/  ISETP.GE.AND P0, PT, R223, c[0x0][0x1d4], PT ;  /* 0x00007500df007a0c */ /* 0x000fe40003f06270 */
[----:B------:R-:W-:-:S11]  /*14510*/  LOP3.LUT R212, R212, 0xffffffbf, RZ, 0xc0, !PT ;  /* 0xffffffbfd4d47812 */ /* 0x000fd600078ec0ff */
[----:B------:R-:W-:Y:S02]  /*14520*/  @P0 LOP3.LUT R212, R212, 0x40, RZ, 0xfc, !PT ;  /* 0x00000040d4d40812 */ /* 0x000fe400078efcff */
.L_x_1287:
[----:B------:R-:W1:Y:S01]  /*14530*/  S2R R7, SR_CTAID.Y ;  /* 0x0000000000077919 */ /* 0x000e620000002600 */
[----:B------:R-:W-:Y:S04]  /*14540*/  DEPBAR.LE SB0, 0x0 ;  /* 0x000080000000791a */ /* 0x000fe80000000000 */
[----:B------:R-:W-:Y:S01]  /*14550*/  WARPSYNC 0xffffffff ;  /* 0xffffffff00007948 */ /* 0x000fe20003800000 */
[----:B------:R-:W-:Y:S01]  /*14560*/  BAR.SYNC.DEFER_BLOCKING 0x0 ;  /* 0x0000000000007b1d */ /* 0x000fe20000010000 */
[----:B------:R-:W-:Y:S01]  /*14570*/  SHF.R.S32.HI R0, RZ, 0x1f, R225 ;  /* 0x0000001fff007819 */ /* 0x000fe200000114e1 */
[C---:B------:R-:W-:Y:S01]  /*14580*/  IMAD.WIDE.U32 R2, R225.reuse, c[0x0][0x208], RZ ;  /* 0x00008200e1027a25 */ /* 0x040fe200078e00ff */
[----:B------:R-:W-:Y:S03]  /*14590*/  SHF.R.S32.HI R4, RZ, 0x1f, R224 ;  /* 0x0000001fff047819 */ /* 0x000fe600000114e0 */
[----:B------:R-:W-:Y:S02]  /*145a0*/  IMAD R0, R0, c[0x0][0x208], RZ ;  /* 0x0000820000007a24 */ /* 0x000fe400078e02ff */
[----:B------:R-:W-:Y:S02]  /*145b0*/  IMAD R4, R4, c[0x0][0x218], RZ ;  /* 0x0000860004047a24 */ /* 0x000fe400078e02ff */
[----:B------:R-:W-:Y:S02]  /*145c0*/  IMAD R0, R225, c[0x0][0x20c], R0 ;  /* 0x00008300e1007a24 */ /* 0x000fe400078e0200 */
[C---:B------:R-:W-:Y:S03]  /*145d0*/  IMAD R4, R224.reuse, c[0x0][0x21c], R4 ;  /* 0x00008700e0047a24 */ /* 0x040fe600078e0204 */
[----:B------:R-:W-:Y:S01]  /*145e0*/  IADD3 R3, R3, R0, RZ ;  /* 0x0000000003037210 */ /* 0x000fe20007ffe0ff */
[----:B-1----:R-:W-:Y:S04]  /*145f0*/  IMAD.WIDE.U32 R8, R7, c[0x0][0x210], RZ ;  /* 0x0000840007087a25 */ /* 0x002fe800078e00ff */
[----:B------:R-:W-:Y:S01]  /*14600*/  IMAD.WIDE.U32 R2, R224, c[0x0][0x218], R2 ;  /* 0x00008600e0027a25 */ /* 0x000fe200078e0002 */
[----:B------:R1:W2:Y:S04]  /*14610*/  LDSM.16.M88.4 R28, [R209] ;  /* 0x00000000d11c783b */ /* 0x0002a80000000200 */
[----:B------:R-:W-:Y:S01]  /*14620*/  IADD3 R0, P0, R8, R2, RZ ;  /* 0x0000000208007210 */ /* 0x000fe20007f1e0ff */
[----:B------:R1:W3:Y:S03]  /*14630*/  LDSM.16.M88.4 R12, [R200+0xa080] ;  /* 0x00a08000c80c783b */ /* 0x0002e60000000200 */
[----:B------:R-:W-:Y:S01]  /*14640*/  IADD3.X R4, R246, R3, R4, P0, !PT ;  /* 0x00000003f6047210 */ /* 0x000fe200007fe404 */
[----:B------:R1:W4:Y:S01]  /*14650*/  LDSM.16.M88.4 R20, [R200+0xa880] ;  /* 0x00a88000c814783b */ /* 0x0003220000000200 */
[C---:B------:R-:W-:Y:S03]  /*14660*/  LEA R7, P0, R0.reuse, c[0x0][0x1f8], 0x1 ;  /* 0x00007e0000077a11 */ /* 0x040fe600078008ff */
[----:B------:R1:W1:Y:S01]  /*14670*/  LDSM.16.M88.4 R164, [R200+0xb080] ;  /* 0x00b08000c8a4783b */ /* 0x0002620000000200 */
[----:B------:R-:W-:Y:S03]  /*14680*/  LEA.HI.X R4, R0, c[0x0][0x1fc], R4, 0x1, P0 ;  /* 0x00007f0000047a11 */ /* 0x000fe600000f0c04 */
[----:B------:R1:W1:Y:S04]  /*14690*/  LDSM.16.M88.4 R168, [R208] ;  /* 0x00000000d0a8783b */ /* 0x0002680000000200 */
[----:B------:R1:W1:Y:S04]  /*146a0*/  LDSM.16.M88.4 R172, [R207] ;  /* 0x00000000cfac783b */ /* 0x0002680000000200 */
[----:B------:R1:W1:Y:S04]  /*146b0*/  LDSM.16.M88.4 R176, [R207+0x800] ;  /* 0x00080000cfb0783b */ /* 0x0002680000000200 */
[----:B------:R1:W1:Y:S01]  /*146c0*/  LDSM.16.M88.4 R180, [R207+0x1000] ;  /* 0x00100000cfb4783b */ /* 0x0002620000000200 */
[----:B------:R-:W-:-:S05]  /*146d0*/  BRA.DIV ~URZ, `(.L_x_1266) ;  /* 0x000082127f007947 */ /* 0x000fca000b800000 */
[----:B------:R4:W3:Y:S02]  /*146e0*/  SHFL.IDX PT, R0, R4, RZ, 0x181f ;  /* 0x00181fff04007589 */ /* 0x0008e400000e0000 */
.L_x_1346:
[----:B------:R-:W-:Y:S01]  /*146f0*/  SHF.R.S32.HI R3, RZ, 0x1f, R223 ;  /* 0x0000001fff037819 */ /* 0x000fe200000114df */
[----:B------:R-:W5:Y:S01]  /*14700*/  SHFL.IDX PT, R2, R7, RZ, 0x181f ;  /* 0x00181fff07027589 */ /* 0x000f6200000e0000 */
[C---:B------:R-:W-:Y:S01]  /*14710*/  ISETP.GE.AND P5, PT, R223.reuse, c[0x0][0x1d4], PT ;  /* 0x00007500df007a0c */ /* 0x040fe20003fa6270 */
[C---:B------:R-:W-:Y:S01]  /*14720*/  IMAD.SHL.U32 R226, R223.reuse, 0x2, RZ ;  /* 0x00000002dfe27824 */ /* 0x040fe200078e00ff */
[----:B------:R-:W-:Y:S01]  /*14730*/  SHF.L.U64.HI R215, R223, 0x1, R3 ;  /* 0x00000001dfd77819 */ /* 0x000fe20000010203 */
[----:B------:R-:W-:Y:S01]  /*14740*/  IMAD.SHL.U32 R214, R249, 0x2, RZ ;  /* 0x00000002f9d67824 */ /* 0x000fe200078e00ff */
[----:B------:R-:W-:Y:S01]  /*14750*/  ISETP.GE.AND P4, PT, R227, c[0x0][0x1d4], PT ;  /* 0x00007500e3007a0c */ /* 0x000fe20003f86270 */
[----:B------:R-:W-:Y:S01]  /*14760*/  IMAD.SHL.U32 R216, R248, 0x2, RZ ;  /* 0x00000002f8d87824 */ /* 0x000fe200078e00ff */
[----:B------:R-:W-:Y:S01]  /*14770*/  SHF.L.U64.HI R217, R249, 0x1, R252 ;  /* 0x00000001f9d97819 */ /* 0x000fe200000102fc */
[----:B------:R-:W-:Y:S01]  /*14780*/  IMAD.SHL.U32 R218, R247, 0x2, RZ ;  /* 0x00000002f7da7824 */ /* 0x000fe200078e00ff */
[----:B------:R-:W-:Y:S01]  /*14790*/  IADD3 R18, R223, 0xc0, RZ ;  /* 0x000000c0df127810 */ /* 0x000fe20007ffe0ff */
[----:B------:R-:W-:Y:S01]  /*147a0*/  BSSY B0, `(.L_x_1267) ;  /* 0x000002c000007945 */ /* 0x000fe20003800000 */
[----:B------:R-:W-:Y:S02]  /*147b0*/  ISETP.GE.AND P3, PT, R228, c[0x0][0x1d4], PT ;  /* 0x00007500e4007a0c */ /* 0x000fe40003f66270 */
[----:B------:R-:W-:Y:S02]  /*147c0*/  SHF.L.U64.HI R219, R248, 0x1, R251 ;  /* 0x00000001f8db7819 */ /* 0x000fe400000102fb */
[----:B------:R-:W-:Y:S02]  /*147d0*/  ISETP.GE.AND P2, PT, R18, c[0x0][0x1d4], PT ;  /* 0x0000750012007a0c */ /* 0x000fe40003f46270 */
[----:B------:R-:W-:Y:S02]  /*147e0*/  SHF.L.U64.HI R220, R247, 0x1, R250 ;  /* 0x00000001f7dc7819 */ /* 0x000fe400000102fa */
[----:B------:R-:W-:Y:S02]  /*147f0*/  LOP3.LUT P1, RZ, R212, 0x800, RZ, 0xc0, !PT ;  /* 0x00000800d4ff7812 */ /* 0x000fe4000782c0ff */
[----:B-----5:R-:W-:Y:S05]  /*14800*/  IADD3 R16, P0, R2, R226, RZ ;  /* 0x000000e202107210 */ /* 0x020fea0007f1e0ff */
[----:B---3--:R-:W-:Y:S01]  /*14810*/  IMAD.X R17, R0, 0x1, R215, P0 ;  /* 0x0000000100117824 */ /* 0x008fe200000e06d7 */
[----:B------:R-:W-:Y:S04]  /*14820*/  IADD3 R10, P0, R2, R214, RZ ;  /* 0x000000d6020a7210 */ /* 0x000fe80007f1e0ff */
        /* <DEDUP_REMOVED lines=13> */
[----:B----4-:R-:W4:Y:S04]  /*14900*/  SHFL.IDX PT, R4, R4, 0x1, 0x181f ;  /* 0x00381f0004047f89 */ /* 0x010f2800000e0000 */
[----:B------:R3:W2:Y:S02]  /*14910*/  SHFL.IDX PT, R0, R7, 0x1, 0x181f ;  /* 0x00381f0007007f89 */ /* 0x0006a400000e0000 */
.L_x_1347:
[----:B--23--:R-:W-:Y:S02]  /*14920*/  IADD3 R16, P0, R0, R226, RZ ;  /* 0x000000e200107210 */ /* 0x00cfe40007f1e0ff */
[----:B------:R-:W-:Y:S02]  /*14930*/  ISETP.GE.AND P4, PT, R223, c[0x0][0x1d4], PT ;  /* 0x00007500df007a0c */ /* 0x000fe40003f86270 */
[----:B------:R-:W-:Y:S01]  /*14940*/  ISETP.GE.AND P3, PT, R227, c[0x0][0x1d4], PT ;  /* 0x00007500e3007a0c */ /* 0x000fe20003f66270 */
[----:B----4-:R-:W-:Y:S01]  /*14950*/  IMAD.X R17, R4, 0x1, R215, P0 ;  /* 0x0000000104117824 */ /* 0x010fe200000e06d7 */
[----:B------:R-:W-:Y:S02]  /*14960*/  IADD3 R10, P0, R0, R214, RZ ;  /* 0x000000d6000a7210 */ /* 0x000fe40007f1e0ff */
[----:B------:R-:W-:Y:S02]  /*14970*/  ISETP.GE.AND P2, PT, R228, c[0x0][0x1d4], PT ;  /* 0x00007500e4007a0c */ /* 0x000fe40003f46270 */
[----:B------:R-:W-:Y:S01]  /*14980*/  IADD3 R7, R223, 0xc0, RZ ;  /* 0x000000c0df077810 */ /* 0x000fe20007ffe0ff */
[----:B------:R-:W-:Y:S01]  /*14990*/  IMAD.X R11, R4, 0x1, R217, P0 ;  /* 0x00000001040b7824 */ /* 0x000fe200000e06d9 */
[----:B------:R-:W-:Y:S02]  /*149a0*/  IADD3 R8, P0, R0, R216, RZ ;  /* 0x000000d800087210 */ /* 0x000fe40007f1e0ff */
[----:B------:R-:W-:Y:S01]  /*149b0*/  ISETP.GE.AND P1, PT, R7, c[0x0][0x1d4], PT ;  /* 0x0000750007007a0c */ /* 0x000fe20003f26270 */
[----:B------:R-:W-:Y:S01]  /*149c0*/  @!PT LDS RZ, [RZ] ;  /* 0x00000000fffff984 */ /* 0x000fe20000000800 */
[----:B------:R-:W-:Y:S01]  /*149d0*/  @!PT LDS RZ, [RZ] ;  /* 0x00000000fffff984 */ /* 0x000fe20000000800 */
[----:B------:R-:W-:Y:S01]  /*149e0*/  @!PT LDS RZ, [RZ] ;  /* 0x00000000fffff984 */ /* 0x000fe20000000800 */
[----:B------:R2:W-:Y:S02]  /*149f0*/  LDGSTS.E.BYPASS.LTC128B.128 [R213+0x5080], [R16.64], !P4 ;  /* 0x0508000010d57fae */ /* 0x0005e4000e101d4e */
[----:B------:R-:W-:Y:S01]  /*14a00*/  IMAD.X R9, R4, 0x1, R219, P0 ;  /* 0x0000000104097824 */ /* 0x000fe200000e06db */
[----:B------:R-:W-:Y:S01]  /*14a10*/  IADD3 R2, P0, R0, R218, RZ ;  /* 0x000000da00027210 */ /* 0x000fe20007f1e0ff */
[----:B------:R2:W-:Y:S04]  /*14a20*/  LDGSTS.E.BYPASS.LTC128B.128 [R213+0x6880], [R10.64], !P3 ;  /* 0x068800000ad57fae */ /* 0x0005e8000d901d4e */
[----:B------:R2:W-:Y:S01]  /*14a30*/  LDGSTS.E.BYPASS.LTC128B.128 [R213+0x8080], [R8.64], !P2 ;  /* 0x0808000008d57fae */ /* 0x0005e2000d101d4e */
[----:B------:R-:W-:Y:S05]  /*14a40*/  IMAD.X R3, R4, 0x1, R220, P0 ;  /* 0x0000000104037824 */ /* 0x000fea00000e06dc */
[----:B------:R2:W-:Y:S02]  /*14a50*/  LDGSTS.E.BYPASS.LTC128B.128 [R213+0x9880], [R2.64], !P1 ;  /* 0x0988000002d57fae */ /* 0x0005e4000c901d4e */
.L_x_1268:
[----:B------:R-:W-:Y:S05]  /*14a60*/  BSYNC B0 ;  /* 0x0000000000007941 */ /* 0x000fea0003800000 */
.L_x_1267:
        /* <DEDUP_REMOVED lines=9> */
[----:B------:R-:W-:Y:S05]  /*14b00*/  LDSM.16.M88.4 R192, [R210] ;  /* 0x00000000d2c0783b */ /* 0x000fea0000000200 */
[C---:B------:R-:W-:Y:S02]  /*14b10*/  HMMA.16816.F32 R20, R28.reuse, R22, RZ ;  /* 0x000000161c14723c */ /* 0x040fe400000018ff */
[----:B------:R-:W-:Y:S06]  /*14b20*/  LDSM.16.M88.4 R196, [R205] ;  /* 0x00000000cdc4783b */ /* 0x000fec0000000200 */
[C---:B-1----:R-:W-:Y:S08]  /*14b30*/  HMMA.16816.F32 R24, R28.reuse, R164, RZ ;  /* 0x000000a41c18723c */ /* 0x042ff000000018ff */
[----:B------:R-:W-:Y:S01]  /*14b40*/  HMMA.16816.F32 R28, R28, R166, RZ ;  /* 0x000000a61c1c723c */ /* 0x000fe200000018ff */
[----:B------:R-:W1:Y:S07]  /*14b50*/  LDSM.16.M88.4 R164, [R206+0xa880] ;  /* 0x00a88000cea4783b */ /* 0x000e6e0000000200 */
        /* <DEDUP_REMOVED lines=8> */
[----:B------:R-:W4:Y:S07]  /*14be0*/  LDSM.16.M88.4 R168, [R205+0x800] ;  /* 0x00080000cda8783b */ /* 0x000f2e0000000200 */
[C---:B--2---:R-:W-:Y:S01]  /*14bf0*/  HMMA.16816.F32 R8, R184.reuse, R188, R8 ;  /* 0x000000bcb808723c */ /* 0x044fe20000001808 */
[----:B------:R-:W-:Y:S07]  /*14c00*/  LDSM.16.M88.4 R180, [R209+0x4000] ;  /* 0x00400000d1b4783b */ /* 0x000fee0000000200 */
        /* <DEDUP_REMOVED lines=8> */
[C---:B------:R-:W-:Y:S01]  /*14c90*/  HMMA.16816.F32 R8, R192.reuse, R196, R8 ;  /* 0x000000c4c008723c */ /* 0x040fe20000001808 */
[----:B------:R-:W-:Y:S07]  /*14ca0*/  LDSM.16.M88.4 R184, [R208+0x4000] ;  /* 0x00400000d0b8783b */ /* 0x000fee0000000200 */
[C---:B------:R-:W-:Y:S01]  /*14cb0*/  HMMA.16816.F32 R12, R192.reuse, R198, R12 ;  /* 0x000000c6c00c723c */ /* 0x040fe2000000180c */
[----:B------:R-:W5:Y:S07]  /*14cc0*/  LDSM.16.M88.4 R196, [R207+0x1800] ;  /* 0x00180000cfc4783b */ /* 0x000f6e0000000200 */
[C---:B----4-:R-:W-:Y:S08]  /*14cd0*/  HMMA.16816.F32 R16, R192.reuse, R168, R16 ;  /* 0x000000a8c010723c */ /* 0x050ff00000001810 */
[C---:B------:R-:W-:Y:S01]  /*14ce0*/  HMMA.16816.F32 R20, R192.reuse, R170, R20 ;  /* 0x000000aac014723c */ /* 0x040fe20000001814 */
[----:B------:R-:W4:Y:S07]  /*14cf0*/  LDSM.16.M88.4 R168, [R207+0x2000] ;  /* 0x00200000cfa8783b */ /* 0x000f2e0000000200 */
        /* <DEDUP_REMOVED lines=13> */
[C---:B-----5:R-:W-:Y:S01]  /*14dd0*/  HMMA.16816.F32 R8, R184.reuse, R196, R8 ;  /* 0x000000c4b808723c */ /* 0x060fe20000001808 */
        /* <DEDUP_REMOVED lines=84> */
[C---:B------:R-:W-:Y:S08]  /*15320*/  HMMA.16816.F32 R20, R180.reuse, R170, R20 ;  /* 0x000000aab414723c */ /* 0x040ff00000001814 */
[C---:B------:R-:W-:Y:S08]  /*15330*/  HMMA.16816.F32 R24, R180.reuse, R176, R24 ;  /* 0x000000b0b418723c */ /* 0x040ff00000001818 */
[----:B------:R-:W-:Y:S08]  /*15340*/  HMMA.16816.F32 R28, R180, R178, R28 ;  /* 0x000000b2b41c723c */ /* 0x000ff0000000181c */
[C---:B--2---:R-:W-:Y:S08]  /*15350*/  HMMA.16816.F32 R8, R184.reuse, R192, R8 ;  /* 0x000000c0b808723c */ /* 0x044ff00000001808 */
[C---:B------:R-:W-:Y:S08]  /*15360*/  HMMA.16816.F32 R12, R184.reuse, R194, R12 ;  /* 0x000000c2b80c723c */ /* 0x040ff0000000180c */
[C---:B-1----:R-:W-:Y:S08]  /*15370*/  HMMA.16816.F32 R16, R184.reuse, R164, R16 ;  /* 0x000000a4b810723c */ /* 0x042ff00000001810 */
[C---:B------:R-:W-:Y:S01]  /*15380*/  HMMA.16816.F32 R20, R184.reuse, R166, R20 ;  /* 0x000000a6b814723c */ /* 0x040fe20000001814 */
[----:B------:R-:W1:Y:S07]  /*15390*/  LDSM.16.M88.4 R164, [R205+0x5000] ;  /* 0x00500000cda4783b */ /* 0x000e6e0000000200 */
[C---:B---3--:R-:W-:Y:S08]  /*153a0*/  HMMA.16816.F32 R24, R184.reuse, R172, R24 ;  /* 0x000000acb818723c */ /* 0x048ff00000001818 */
        /* <DEDUP_REMOVED lines=39> */
[----:B------:R2:W2:Y:S01]  /*15620*/  MUFU.TANH R170, R12 ;  /* 0x0000000c00aa7308 */ /* 0x0004a20000002400 */
[----:B------:R-:W-:Y:S02]  /*15630*/  FMUL.FTZ R18, R25, c[0x0][0x320] ;  /* 0x0000c80019127a20 */ /* 0x000fe40000410000 */
[----:B----4-:R-:W-:Y:S02]  /*15640*/  FMUL.FTZ R22, R27, c[0x0][0x320] ;  /* 0x0000c8001b167a20 */ /* 0x010fe40000410000 */
[----:B------:R-:W-:Y:S02]  /*15650*/  FMUL.FTZ R17, R28, c[0x0][0x320] ;  /* 0x0000c8001c117a20 */ /* 0x000fe40000410000 */
[----:B------:R-:W-:Y:S03]  /*15660*/  FMUL.FTZ R16, R29, c[0x0][0x320] ;  /* 0x0000c8001d107a20 */ /* 0x000fe60000410000 */
[----:B------:R4:W2:Y:S01]  /*15670*/  MUFU.TANH R168, R13 ;  /* 0x0000000d00a87308 */ /* 0x0008a20000002400 */
[----:B------:R-:W-:Y:S02]  /*15680*/  FMUL.FTZ R21, R30, c[0x0][0x320] ;  /* 0x0000c8001e157a20 */ /* 0x000fe40000410000 */
[----:B------:R-:W-:Y:S02]  /*15690*/  FMUL.FTZ R20, R31, c[0x0][0x320] ;  /* 0x0000c8001f147a20 */ /* 0x000fe40000410000 */
[----:B-1----:R-:W-:Y:S05]  /*156a0*/  FMUL.FTZ R23, R26, c[0x0][0x320] ;  /* 0x0000c8001a177a20 */ /* 0x002fea0000410000 */
        /* <DEDUP_REMOVED lines=14> */
[----:B------:R-:W-:Y:S01]  /*15790*/  MOV R224, RZ ;  /* 0x000000ff00e07202 */ /* 0x000fe20000000f00 */
[----:B------:R-:W2:Y:S01]  /*157a0*/  S2R R229, SR_CTAID.Y ;  /* 0x0000000000e57919 */ /* 0x000ea20000002600 */
[----:B------:R-:W-:Y:S02]  /*157b0*/  ISETP.NE.AND P0, PT, R0, c[0x0][0x2b8], PT ;  /* 0x0000ae0000007a0c */ /* 0x000fe40003f05270 */
[----:B------:R-:W-:Y:S05]  /*157c0*/  IADD3 R2, R2, -0x30, R235 ;  /* 0xffffffd002027810 */ /* 0x000fea0007ffe0eb */
[----:B------:R-:W-:Y:S06]  /*157d0*/  IMAD.MOV.U32 R0, RZ, RZ, R2 ;  /* 0x000000ffff007224 */ /* 0x000fec00078e0002 */
[----:B------:R-:W-:Y:S05]  /*157e0*/  @P0 IMAD.HI.U32 R3, R2, c[0x0][0x2bc], RZ ;  /* 0x0000af0002030a27 */ /* 0x000fea00078e00ff */
[----:B------:R-:W-:Y:S04]  /*157f0*/  @P0 SHF.R.U32.HI R0, RZ, c[0x0][0x2c0], R3 ;  /* 0x0000b000ff000a19 */ /* 0x000fe80000011603 */
[C---:B------:R-:W-:Y:S01]  /*15800*/  @!P1 IADD3 R3, P0, R0.reuse, R240, RZ ;  /* 0x000000f000039210 */ /* 0x040fe20007f1e0ff */
[----:B--2---:R-:W-:Y:S03]  /*15810*/  IMAD.WIDE.U32 R236, R229, c[0x0][0x1e8], RZ ;  /* 0x00007a00e5ec7a25 */ /* 0x004fe600078e00ff */
        /* <DEDUP_REMOVED lines=9> */
[----:B------:R-:W-:Y:S05]  /*158b0*/  IMAD R0, R225, c[0x0][0x1e4], R0 ;  /* 0x00007900e1007a24 */ /* 0x000fea00078e0200 */
[----:B------:R-:W-:Y:S02]  /*158c0*/  IADD3 R3, R3, R0, RZ ;  /* 0x0000000003037210 */ /* 0x000fe40007ffe0ff */
        /* <DEDUP_REMOVED lines=8> */
[----:B------:R-:W-:-:S06]  /*15950*/  BRA.DIV ~URZ, `(.L_x_1272) ;  /* 0x000071027f007947 */ /* 0x000fcc000b800000 */
[----:B------:R2:W3:Y:S02]  /*15960*/  SHFL.IDX PT, R4, R7, RZ, 0x181f ;  /* 0x00181fff07047589 */ /* 0x0004e400000e0000 */
.L_x_1348:
[----:B------:R-:W-:-:S05]  /*15970*/  BRA.DIV ~URZ, `(.L_x_1273) ;  /* 0x000071627f007947 */ /* 0x000fca000b800000 */
[----:B------:R4:W2:Y:S02]  /*15980*/  SHFL.IDX PT, R0, R14, RZ, 0x181f ;  /* 0x00181fff0e007589 */ /* 0x0008a400000e0000 */
.L_x_1349:
[----:B------:R-:W-:Y:S02]  /*15990*/  ISETP.GE.AND P0, PT, R221, 0x1, PT ;  /* 0x00000001dd00780c */ /* 0x000fe40003f06270 */
[----:B------:R-:W-:Y:S02]  /*159a0*/  ISETP.GE.AND P5, PT, R223, c[0x0][0x1d4], PT ;  /* 0x00007500df007a0c */ /* 0x000fe40003fa6270 */
[----:B------:R-:W-:Y:S02]  /*159b0*/  ISETP.GE.AND P4, PT, R227, c[0x0][0x1d4], PT ;  /* 0x00007500e3007a0c */ /* 0x000fe40003f86270 */
[----:B------:R-:W-:Y:S02]  /*159c0*/  ISETP.GE.AND P3, PT, R228, c[0x0][0x1d4], PT ;  /* 0x00007500e4007a0c */ /* 0x000fe40003f66270 */
[----:B------:R-:W-:Y:S04]  /*159d0*/  IADD3 R15, R223, 0xc0, RZ ;  /* 0x000000c0df0f7810 */ /* 0x000fe80007ffe0ff */
[----:B------:R-:W-:Y:S02]  /*159e0*/  ISETP.GE.AND P2, PT, R15, c[0x0][0x1d4], PT ;  /* 0x000075000f007a0c */ /* 0x000fe40003f46270 */
[----:B--2---:R-:W-:Y:S05]  /*159f0*/  @P0 IADD3 R12, P1, R0, R226, RZ ;  /* 0x000000e2000c0210 */ /* 0x004fea0007f3e0ff */
[----:B---3--:R-:W-:Y:S01]  /*15a00*/  @P0 IMAD.X R13, R4, 0x1, R215, P1 ;  /* 0x00000001040d0824 */ /* 0x008fe200008e06d7 */
        /* <DEDUP_REMOVED lines=13> */
[----:B------:R-:W-:-:S05]  /*15ae0*/  BRA.DIV ~URZ, `(.L_x_1274) ;  /* 0x000070727f007947 */ /* 0x000fca000b800000 */
[----:B------:R3:W2:Y:S04]  /*15af0*/  SHFL.IDX PT, R4, R7, 0x1, 0x181f ;  /* 0x00381f0007047f89 */ /* 0x0006a800000e0000 */
[----:B------:R3:W4:Y:S02]  /*15b00*/  SHFL.IDX PT, R0, R14, 0x1, 0x181f ;  /* 0x00381f000e007f89 */ /* 0x00072400000e0000 */
.L_x_1350:
[----:B------:R-:W-:Y:S02]  /*15b10*/  ISETP.GE.AND P0, PT, R221, 0x21, PT ;  /* 0x00000021dd00780c */ /* 0x000fe40003f06270 */
[----:B------:R-:W-:Y:S02]  /*15b20*/  ISETP.GE.AND P5, PT, R223, c[0x0][0x1d4], PT ;  /* 0x00007500df007a0c */ /* 0x000fe40003fa6270 */
[----:B------:R-:W-:Y:S02]  /*15b30*/  ISETP.GE.AND P4, PT, R227, c[0x0][0x1d4], PT ;  /* 0x00007500e3007a0c */ /* 0x000fe40003f86270 */
[----:B------:R-:W-:Y:S02]  /*15b40*/  ISETP.GE.AND P3, PT, R228, c[0x0][0x1d4], PT ;  /* 0x00007500e4007a0c */ /* 0x000fe40003f66270 */
[----:B---3--:R-:W-:Y:S04]  /*15b50*/  IADD3 R7, R223, 0xc0, RZ ;  /* 0x000000c0df077810 */ /* 0x008fe80007ffe0ff */
[----:B------:R-:W-:Y:S02]  /*15b60*/  ISETP.GE.AND P2, PT, R7, c[0x0][0x1d4], PT ;  /* 0x0000750007007a0c */ /* 0x000fe40003f46270 */
[----:B--2-4-:R-:W-:Y:S05]  /*15b70*/  @P0 IADD3 R12, P1, R0, R226, RZ ;  /* 0x000000e2000c0210 */ /* 0x014fea0007f3e0ff */
        /* <DEDUP_REMOVED lines=13> */
[----:B------:R2:W-:Y:S03]  /*15c50*/  @P0 LDGSTS.E.BYPASS.LTC128B.128 [R213+0xf880], [R2.64], !P2 ;  /* 0x0f88000002d50fae */ /* 0x0005e6000d101d4e */
.L_x_1271:
[----:B--234-:R-:W-:Y:S05]  /*15c60*/  BSYNC B0 ;  /* 0x0000000000007941 */ /* 0x01cfea0003800000 */
.L_x_1270:
[----:B------:R-:W-:Y:S01]  /*15c70*/  LOP3.LUT R3, RZ, c[0x0][0x324], RZ, 0x33, !PT ;  /* 0x0000c900ff037a12 */ /* 0x000fe200078e33ff */
[----:B------:R-:W-:Y:S01]  /*15c80*/  IMAD.MOV.U32 R2, RZ, RZ, 0x1 ;  /* 0x00000001ff027424 */ /* 0x000fe200078e00ff */
[----:B------:R-:W2:Y:S01]  /*15c90*/  LDL R0, [R1+0x4] ;  /* 0x0000040001007983 */ /* 0x000ea20000100800 */
[----:B------:R-:W-:Y:S03]  /*15ca0*/  IMAD R4, R222, -0x30, RZ ;  /* 0xffffffd0de047824 */ /* 0x000fe600078e02ff */
[----:B------:R-:W-:Y:S01]  /*15cb0*/  ISETP.NE.AND P0, PT, R2, c[0x0][0x2c4], PT ;  /* 0x0000b10002007a0c */ /* 0x000fe20003f05270 */
[----:B------:R-:W0:Y:S01]  /*15cc0*/  LDGDEPBAR ;  /* 0x00000000000079af */ /* 0x000e220000000000 */
        /* <DEDUP_REMOVED lines=10> */
[----:B------:R2:W3:Y:S02]  /*15d70*/  SHFL.IDX PT, R3, R7, RZ, 0x1c1f ;  /* 0x001c1fff07037589 */ /* 0x0004e400000e0000 */
.L_x_1351:
[----:B---3--:R-:W-:Y:S01]  /*15d80*/  IADD3 R2, R9, R3, RZ ;  /* 0x0000000309027210 */ /* 0x008fe20007ffe0ff */
[----:B------:R-:W-:Y:S05]  /*15d90*/  IMAD.MOV.U32 R0, RZ, RZ, 0x1 ;  /* 0x00000001ff007424 */ /* 0x000fea00078e00ff */
[----:B------:R-:W-:Y:S01]  /*15da0*/  ISETP.LE.AND P0, PT, R0, c[0x0][0x32c], PT ;  /* 0x0000cb0000007a0c */ /* 0x000fe20003f03270 */
[----:B------:R-:W-:Y:S11]  /*15db0*/  IMAD.IADD R0, R8, 0x1, R3 ;  /* 0x0000000108007824 */ /* 0x000ff600078e0203 */
[----:B------:R-:W-:Y:S01]  /*15dc0*/  @!UPT UIADD3 URZ, URZ, URZ, URZ ;  /* 0x0000003f3f3ff290 */ /* 0x000fe2000fffe03f */
        /* <DEDUP_REMOVED lines=14> */
.L_x_1278:
[----:B------:R-:W-:Y:S04]  /*15eb0*/  MOV R11, 0x1 ;  /* 0x00000001000b7802 */ /* 0x000fe80000000f00 */
[----:B------:R-:W-:Y:S11]  /*15ec0*/  ISETP.NE.AND P0, PT, R11, c[0x0][0x32c], PT ;  /* 0x0000cb000b007a0c */ /* 0x000ff60003f05270 */
[----:B------:R-:W-:Y:S02]  /*15ed0*/  @!UPT UIADD3 URZ, URZ, URZ, URZ ;  /* 0x0000003f3f3ff290 */ /* 0x000fe4000fffe03f */
[----:B------:R-:W-:Y:S05]  /*15ee0*/  @P0 IMAD.HI.U32 R11, R3, c[0x0][0x330], RZ ;  /* 0x0000cc00030b0a27 */ /* 0x000fea00078e00ff */
[----:B------:R-:W-:Y:S02]  /*15ef0*/  @P0 SHF.R.U32.HI R3, RZ, c[0x0][0x334], R11 ;  /* 0x0000cd00ff030a19 */ /* 0x000fe4000001160b */
.L_x_1279:
[----:B------:R-:W-:Y:S05]  /*15f00*/  BSYNC B0 ;  /* 0x0000000000007941 */ /* 0x000fea0003800000 */
.L_x_1277:
[----:B------:R-:W-:Y:S05]  /*15f10*/  IMAD R3, R3, c[0x0][0x32c], R10 ;  /* 0x0000cb0003037a24 */ /* 0x000fea00078e020a */
[----:B------:R-:W-:Y:S02]  /*15f20*/  IADD3 R11, R3, c[0x0][0x32c], RZ ;  /* 0x0000cb00030b7a10 */ /* 0x000fe40007ffe0ff */
[----:B------:R-:W-:Y:S02]  /*15f30*/  IMNMX R0, R0, R3, !PT ;  /* 0x0000000300007217 */ /* 0x000fe40007800200 */
[----:B------:R-:W-:Y:S02]  /*15f40*/  IMNMX R2, R2, R11, PT ;  /* 0x0000000b02027217 */ /* 0x000fe40003800200 */
.L_x_1276:
        /* <DEDUP_REMOVED lines=45> */
[----:B-1----:R-:W-:Y:S02]  /*16220*/  FSEL R181, R19, -INF , !P0 ;  /* 0xff80000013b57808 */ /* 0x002fe40004000000 */
        /* <DEDUP_REMOVED lines=17> */
.L_x_1352:
        /* <DEDUP_REMOVED lines=19> */
.L_x_1283:
[----:B------:R-:W-:Y:S04]  /*16470*/  MOV R4, 0x1 ;  /* 0x0000000100047802 */ /* 0x000fe80000000f00 */
[----:B------:R-:W-:Y:S11]  /*16480*/  ISETP.NE.AND P0, PT, R4, c[0x0][0x32c], PT ;  /* 0x0000cb0004007a0c */ /* 0x000ff60003f05270 */
[----:B------:R-:W-:Y:S02]  /*16490*/  @!UPT UIADD3 URZ, URZ, URZ, URZ ;  /* 0x0000003f3f3ff290 */ /* 0x000fe4000fffe03f */
[----:B------:R-:W-:Y:S05]  /*164a0*/  @P0 IMAD.HI.U32 R4, R3, c[0x0][0x330], RZ ;  /* 0x0000cc0003040a27 */ /* 0x000fea00078e00ff */
[----:B------:R-:W-:Y:S02]  /*164b0*/  @P0 SHF.R.U32.HI R3, RZ, c[0x0][0x334], R4 ;  /* 0x0000cd00ff030a19 */ /* 0x000fe40000011604 */
.L_x_1284:
[----:B------:R-:W-:Y:S05]  /*164c0*/  BSYNC B0 ;  /* 0x0000000000007941 */ /* 0x000fea0003800000 */
.L_x_1282:
[----:B------:R-:W-:Y:S05]  /*164d0*/  IMAD R3, R3, c[0x0][0x32c], R10 ;  /* 0x0000cb0003037a24 */ /* 0x000fea00078e020a */
[----:B------:R-:W-:Y:S02]  /*164e0*/  IADD3 R4, R3, c[0x0][0x32c], RZ ;  /* 0x0000cb0003047a10 */ /* 0x000fe40007ffe0ff */
[----:B------:R-:W-:Y:S02]  /*164f0*/  IMNMX R0, R0, R3, !PT ;  /* 0x0000000300007217 */ /* 0x000fe40007800200 */
[----:B------:R-:W-:Y:S02]  /*16500*/  IMNMX R2, R2, R4, PT ;  /* 0x0000000402027217 */ /* 0x000fe40003800200 */
.L_x_1281:
[----:B------:R-:W-:Y:S02]  /*16510*/  ISETP.GT.AND P0, PT, R0, RZ, !P1 ;  /* 0x000000ff0000720c */ /* 0x000fe40004f04270 */
[----:B------:R-:W-:Y:S02]  /*16520*/  LOP3.LUT P1, RZ, R212, 0x1, RZ, 0xc0, !PT ;  /* 0x00000001d4ff7812 */ /* 0x000fe4000782c0ff */
[----:B------:R-:W-:Y:S02]  /*16530*/  ISETP.LT.OR P0, PT, R2, 0x1, P0 ;  /* 0x000000010200780c */ /* 0x000fe40000701670 */
[----:B------:R-:W-:Y:S02]  /*16540*/  FMNMX.FTZ R4, R12, R6, !PT ;  /* 0x000000060c047209 */ /* 0x000fe40007810000 */
[----:B------:R-:W-:Y:S02]  /*16550*/  FSEL R8, R176, -INF , !P0 ;  /* 0xff800000b0087808 */ /* 0x000fe40004000000 */
[----:B------:R-:W-:Y:S02]  /*16560*/  LOP3.LUT P0, RZ, R212, 0x10, RZ, 0xc0, !PT ;  /* 0x00000010d4ff7812 */ /* 0x000fe4000780c0ff */
[----:B-12---:R-:W-:Y:S02]  /*16570*/  FMNMX.FTZ R7, R8, R137, !PT ;  /* 0x0000008908077209 */ /* 0x006fe40007810000 */
        /* <DEDUP_REMOVED lines=60> */
[----:B------:R1:W2:Y:S02]  /*16940*/  SHFL.BFLY PT, R0, R4, 0x2, 0x1f ;  /* 0x0c401f0004007f89 */ /* 0x0002a400000e0000 */
.L_x_1353:
[----:B--2---:R-:W-:Y:S01]  /*16950*/  FMNMX.FTZ R136, R4, R0, !PT ;  /* 0x0000000004887209 */ /* 0x004fe20007810000 */
[----:B------:R-:W-:-:S05]  /*16960*/  BRA.DIV ~URZ, `(.L_x_1286) ;  /* 0x000064227f007947 */ /* 0x000fca000b800000 */
[----:B-1----:R-:W-:Y:S04]  /*16970*/  SHFL.BFLY PT, R4, R7, 0x2, 0x1f ;  /* 0x0c401f0007047f89 */ /* 0x002fe800000e0000 */
[----:B------:R-:W1:Y:S02]  /*16980*/  SHFL.BFLY PT, R2, R136, 0x1, 0x1f ;  /* 0x0c201f0088027f89 */ /* 0x000e6400000e0000 */
[----:B-1----:R-:W-:Y:S02]  /*16990*/  FMNMX.FTZ R136, R136, R2, !PT ;  /* 0x0000000288887209 */ /* 0x002fe40007810000 */
[----:B------:R-:W-:Y:S05]  /*169a0*/  FMNMX.FTZ R4, R7, R4, !PT ;  /* 0x0000000407047209 */ /* 0x000fea0007810000 */
[----:B------:R1:W2:Y:S02]  /*169b0*/  SHFL.BFLY PT, R0, R4, 0x1, 0x1f ;  /* 0x0c201f0004007f89 */ /* 0x0002a400000e0000 */
.L_x_1354:
[----:B-12---:R-:W-:Y:S01]  /*169c0*/  FMNMX.FTZ R4, R0, R4, !PT ;  /* 0x0000000400047209 */ /* 0x006fe20007810000 */
[C---:B------:R-:W-:Y:S01]  /*169d0*/  FMUL.FTZ R7, R136.reuse, c[0x0][0x2d0] ;  /* 0x0000b40088077a20 */ /* 0x040fe20000410000 */
[----:B------:R-:W-:Y:S01]  /*169e0*/  FSETP.NEU.FTZ.AND P0, PT, R136, -INF , PT ;  /* 0xff8000008800780b */ /* 0x000fe20003f1d000 */
[----:B------:R-:W-:Y:S01]  /*169f0*/  WARPSYNC 0xffffffff ;  /* 0xffffffff00007948 */ /* 0x000fe20003800000 */
[----:B------:R-:W1:Y:S01]  /*16a00*/  LDSM.16.MT88.4 R16, [R201+0x4080] ;  /* 0x00408000c910783b */ /* 0x000e620000004200 */
[----:B------:R-:W-:Y:S01]  /*16a10*/  FMUL.FTZ R0, R4, c[0x0][0x2d0] ;  /* 0x0000b40004007a20 */ /* 0x000fe20000410000 */
[----:B------:R-:W-:Y:S02]  /*16a20*/  FSEL R2, R136, RZ, P0 ;  /* 0x000000ff88027208 */ /* 0x000fe40000000000 */
[----:B------:R-:W-:Y:S02]  /*16a30*/  FSEL R7, R7, RZ, P0 ;  /* 0x000000ff07077208 */ /* 0x000fe40000000000 */
[----:B------:R-:W-:Y:S02]  /*16a40*/  FSETP.NEU.FTZ.AND P0, PT, R4, -INF , PT ;  /* 0xff8000000400780b */ /* 0x000fe40003f1d000 */
[----:B------:R-:W2:Y:S01]  /*16a50*/  LDSM.16.MT88.4 R24, [R202+0x4080] ;  /* 0x00408000ca18783b */ /* 0x000ea20000004200 */
[--C-:B------:R-:W-:Y:S01]  /*16a60*/  FFMA.FTZ R12, R12, c[0x0][0x2d0], -R7.reuse ;  /* 0x0000b4000c0c7a23 */ /* 0x100fe20000010807 */
[----:B------:R-:W-:Y:S01]  /*16a70*/  FSEL R138, R0, RZ, P0 ;  /* 0x000000ff008a7208 */ /* 0x000fe20000000000 */
[----:B------:R-:W-:Y:S01]  /*16a80*/  FADD.FTZ R0, -R2, R6 ;  /* 0x0000000602007221 */ /* 0x000fe20000010100 */
[----:B------:R-:W-:Y:S01]  /*16a90*/  FSEL R3, R4, RZ, P0 ;  /* 0x000000ff04037208 */ /* 0x000fe20000000000 */
[--C-:B------:R-:W-:Y:S01]  /*16aa0*/  FFMA.FTZ R15, R15, c[0x0][0x2d0], -R7.reuse ;  /* 0x0000b4000f0f7a23 */ /* 0x100fe20000010807 */
[----:B------:R-:W-:Y:S01]  /*16ab0*/  MUFU.EX2 R219, R12 ;  /* 0x0000000c00db7308 */ /* 0x000fe20000000800 */
[----:B------:R-:W-:Y:S01]  /*16ac0*/  FMUL.FTZ R0, R0, c[0x0][0x2d0] ;  /* 0x0000b40000007a20 */ /* 0x000fe20000410000 */
[----:B------:R-:W-:Y:S01]  /*16ad0*/  ISETP.GT.AND P0, PT, R222, R234, PT ;  /* 0x000000eade00720c */ /* 0x000fe20003f04270 */
[--C-:B------:R-:W-:Y:S02]  /*16ae0*/  FFMA.FTZ R14, R14, c[0x0][0x2d0], -R7.reuse ;  /* 0x0000b4000e0e7a23 */ /* 0x100fe40000010807 */
[----:B------:R-:W-:Y:S02]  /*16af0*/  FFMA.FTZ R13, R13, c[0x0][0x2d0], -R7 ;  /* 0x0000b4000d0d7a23 */ /* 0x000fe40000010807 */
[--C-:B------:R-:W-:Y:S02]  /*16b00*/  FFMA.FTZ R8, R8, c[0x0][0x2d0], -R138.reuse ;  /* 0x0000b40008087a23 */ /* 0x100fe4000001088a */
[--C-:B------:R-:W-:Y:S01]  /*16b10*/  FFMA.FTZ R11, R11, c[0x0][0x2d0], -R138.reuse ;  /* 0x0000b4000b0b7a23 */ /* 0x100fe2000001088a */
[----:B------:R3:W-:Y:S01]  /*16b20*/  MUFU.EX2 R2, R0 ;  /* 0x0000000000027308 */ /* 0x0007e20000000800 */
[--C-:B------:R-:W-:Y:S02]  /*16b30*/  FFMA.FTZ R10, R10, c[0x0][0x2d0], -R138.reuse ;  /* 0x0000b4000a0a7a23 */ /* 0x100fe4000001088a */
[--C-:B------:R-:W-:Y:S07]  /*16b40*/  FFMA.FTZ R9, R9, c[0x0][0x2d0], -R138.reuse ;  /* 0x0000b40009097a23 */ /* 0x100fee000001088a */
[----:B------:R-:W4:Y:S10]  /*16b50*/  MUFU.EX2 R218, R15 ;  /* 0x0000000f00da7308 */ /* 0x000f340000000800 */
[----:B------:R-:W-:Y:S01]  /*16b60*/  MUFU.EX2 R217, R14 ;  /* 0x0000000e00d97308 */ /* 0x000fe20000000800 */
[----:B---3--:R-:W-:Y:S02]  /*16b70*/  FADD.FTZ R0, -R3, R137 ;  /* 0x0000008903007221 */ /* 0x008fe40000010100 */
[--C-:B------:R-:W-:Y:S02]  /*16b80*/  FFMA.FTZ R3, R168, c[0x0][0x2d0], -R7.reuse ;  /* 0x0000b400a8037a23 */ /* 0x100fe40000010807 */
[----:B------:R-:W-:Y:S05]  /*16b90*/  FMUL.FTZ R0, R0, c[0x0][0x2d0] ;  /* 0x0000b40000007a20 */ /* 0x000fea0000410000 */
[----:B------:R-:W3:Y:S10]  /*16ba0*/  MUFU.EX2 R216, R13 ;  /* 0x0000000d00d87308 */ /* 0x000ef40000000800 */
[----:B------:R-:W-:Y:S10]  /*16bb0*/  MUFU.EX2 R215, R8 ;  /* 0x0000000800d77308 */ /* 0x000ff40000000800 */
[----:B------:R-:W5:Y:S10]  /*16bc0*/  MUFU.EX2 R214, R11 ;  /* 0x0000000b00d67308 */ /* 0x000f740000000800 */
[----:B------:R-:W-:Y:S10]  /*16bd0*/  MUFU.EX2 R199, R10 ;  /* 0x0000000a00c77308 */ /* 0x000ff40000000800 */
[----:B------:R-:W-:Y:S10]  /*16be0*/  MUFU.EX2 R198, R9 ;  /* 0x0000000900c67308 */ /* 0x000ff40000000800 */
[----:B------:R-:W1:Y:S10]  /*16bf0*/  MUFU.EX2 R0, R0 ;  /* 0x0000000000007308 */ /* 0x000e740000000800 */
[----:B------:R1:W-:Y:S02]  /*16c00*/  MUFU.EX2 R197, R3 ;  /* 0x0000000300c57308 */ /* 0x0003e40000000800 */
[--C-:B-1----:R-:W-:Y:S01]  /*16c10*/  FFMA.FTZ R3, R139, c[0x0][0x2d0], -R7.reuse ;  /* 0x0000b4008b037a23 */ /* 0x102fe20000010807 */
[----:B----4-:R-:W-:Y:S01]  /*16c20*/  F2FP.PACK_AB R164, R218, R219 ;  /* 0x000000dbdaa4723e */ /* 0x010fe200000000ff */
[----:B------:R-:W-:Y:S01]  /*16c30*/  FMUL.FTZ R8, R2, R140 ;  /* 0x0000008c02087220 */ /* 0x000fe20000410000 */
[----:B---3--:R-:W-:Y:S01]  /*16c40*/  F2FP.PACK_AB R166, R216, R217 ;  /* 0x000000d9d8a6723e */ /* 0x008fe200000000ff */
[----:B------:R-:W-:Y:S01]  /*16c50*/  FMUL.FTZ R9, R2, R141 ;  /* 0x0000008d02097220 */ /* 0x000fe20000410000 */
[----:B-----5:R-:W-:Y:S01]  /*16c60*/  F2FP.PACK_AB R165, R214, R215 ;  /* 0x000000d7d6a5723e */ /* 0x020fe200000000ff */
[----:B------:R-:W-:Y:S01]  /*16c70*/  FMUL.FTZ R10, R0, R142 ;  /* 0x0000008e000a7220 */ /* 0x000fe20000410000 */
[----:B------:R-:W-:Y:S01]  /*16c80*/  F2FP.PACK_AB R167, R198, R199 ;  /* 0x000000c7c6a7723e */ /* 0x000fe200000000ff */
[----:B------:R-:W-:Y:S01]  /*16c90*/  FMUL.FTZ R11, R0, R143 ;  /* 0x0000008f000b7220 */ /* 0x000fe20000410000 */
[----:B------:R1:W3:Y:S01]  /*16ca0*/  MUFU.EX2 R196, R3 ;  /* 0x0000000300c47308 */ /* 0x0002e20000000800 */
[----:B------:R-:W4:Y:S01]  /*16cb0*/  LDSM.16.MT88.4 R140, [R204+0x4080] ;  /* 0x00408000cc8c783b */ /* 0x000f220000004200 */
[C---:B------:R-:W-:Y:S02]  /*16cc0*/  FMUL.FTZ R12, R2.reuse, R144 ;  /* 0x00000090020c7220 */ /* 0x040fe40000410000 */
[----:B------:R-:W-:Y:S02]  /*16cd0*/  FMUL.FTZ R13, R2, R145 ;  /* 0x00000091020d7220 */ /* 0x000fe40000410000 */
[C---:B------:R-:W-:Y:S05]  /*16ce0*/  HMMA.16816.F32 R8, R164.reuse, R16, R8 ;  /* 0x00000010a408723c */ /* 0x040fea0000001808 */
[C---:B------:R-:W-:Y:S02]  /*16cf0*/  FMUL.FTZ R14, R0.reuse, R146 ;  /* 0x00000092000e7220 */ /* 0x040fe40000410000 */
[----:B------:R-:W-:Y:S02]  /*16d00*/  FMUL.FTZ R15, R0, R147 ;  /* 0x00000093000f7220 */ /* 0x000fe40000410000 */
[----:B------:R-:W5:Y:S03]  /*16d10*/  LDSM.16.MT88.4 R144, [R203+0x4080] ;  /* 0x00408000cb90783b */ /* 0x000f660000004200 */
[C---:B------:R-:W-:Y:S02]  /*16d20*/  FMUL.FTZ R16, R2.reuse, R148 ;  /* 0x0000009402107220 */ /* 0x040fe40000410000 */
[C---:B------:R-:W-:Y:S03]  /*16d30*/  HMMA.16816.F32 R12, R164.reuse, R18, R12 ;  /* 0x00000012a40c723c */ /* 0x040fe6000000180c */
[C---:B------:R-:W-:Y:S02]  /*16d40*/  FMUL.FTZ R17, R2.reuse, R149 ;  /* 0x0000009502117220 */ /* 0x040fe40000410000 */
[----:B------:R-:W-:Y:S02]  /*16d50*/  FMUL.FTZ R20, R2, R152 ;  /* 0x0000009802147220 */ /* 0x000fe40000410000 */
[C---:B------:R-:W-:Y:S02]  /*16d60*/  FMUL.FTZ R18, R0.reuse, R150 ;  /* 0x0000009600127220 */ /* 0x040fe40000410000 */
[----:B------:R-:W-:Y:S02]  /*16d70*/  FMUL.FTZ R19, R0, R151 ;  /* 0x0000009700137220 */ /* 0x000fe40000410000 */
[----:B------:R-:W3:Y:S01]  /*16d80*/  LDSM.16.MT88.4 R148, [R201+0x5880] ;  /* 0x00588000c994783b */ /* 0x000ee20000004200 */
[----:B------:R-:W-:Y:S02]  /*16d90*/  FMUL.FTZ R21, R2, R153 ;  /* 0x0000009902157220 */ /* 0x000fe40000410000 */
[C---:B------:R-:W-:Y:S02]  /*16da0*/  FMUL.FTZ R22, R0.reuse, R154 ;  /* 0x0000009a00167220 */ /* 0x040fe40000410000 */
[C---:B--2---:R-:W-:Y:S03]  /*16db0*/  HMMA.16816.F32 R16, R164.reuse, R24, R16 ;  /* 0x00000018a410723c */ /* 0x044fe60000001810 */
        /* <DEDUP_REMOVED lines=12> */
[C---:B----4-:R-:W-:Y:S03]  /*16e80*/  HMMA.16816.F32 R24, R164.reuse, R140, R24 ;  /* 0x0000008ca418723c */ /* 0x050fe60000001818 */
[----:B------:R-:W-:Y:S01]  /*16e90*/  LDSM.16.MT88.4 R160, [R203+0x4880] ;  /* 0x00488000cba0783b */ /* 0x000fe20000004200 */
[--C-:B-1----:R-:W-:Y:S02]  /*16ea0*/  FFMA.FTZ R3, R170, c[0x0][0x2d0], -R7.reuse ;  /* 0x0000b400aa037a23 */ /* 0x102fe40000010807 */
[C---:B------:R-:W-:Y:S02]  /*16eb0*/  FMUL.FTZ R32, R2.reuse, R32 ;  /* 0x0000002002207220 */ /* 0x040fe40000410000 */
[C---:B------:R-:W-:Y:S01]  /*16ec0*/  HMMA.16816.F32 R28, R164.reuse, R142, R28 ;  /* 0x0000008ea41c723c */ /* 0x040fe2000000181c */
[----:B------:R1:W-:Y:S02]  /*16ed0*/  MUFU.EX2 R195, R3 ;  /* 0x0000000300c37308 */ /* 0x0003e40000000800 */
[----:B------:R-:W2:Y:S01]  /*16ee0*/  LDSM.16.MT88.4 R140, [R202+0x5880] ;  /* 0x00588000ca8c783b */ /* 0x000ea20000004200 */
[----:B------:R-:W-:Y:S02]  /*16ef0*/  FMUL.FTZ R33, R2, R33 ;  /* 0x0000002102217220 */ /* 0x000fe40000410000 */
[C---:B------:R-:W-:Y:S02]  /*16f00*/  FMUL.FTZ R34, R0.reuse, R34 ;  /* 0x0000002200227220 */ /* 0x040fe40000410000 */
[----:B------:R-:W-:Y:S04]  /*16f10*/  FMUL.FTZ R35, R0, R35 ;  /* 0x0000002300237220 */ /* 0x000fe80000410000 */
[C---:B------:R-:W-:Y:S02]  /*16f20*/  FMUL.FTZ R36, R2.reuse, R36 ;  /* 0x0000002402247220 */ /* 0x040fe40000410000 */
[----:B------:R-:W-:Y:S01]  /*16f30*/  FMUL.FTZ R37, R2, R37 ;  /* 0x0000002502257220 */ /* 0x000fe20000410000 */
[C---:B-----5:R-:W-:Y:S03]  /*16f40*/  HMMA.16816.F32 R32, R164.reuse, R144, R32 ;  /* 0x00000090a420723c */ /* 0x060fe60000001820 */
        /* <DEDUP_REMOVED lines=9> */
[----:B------:R-:W-:Y:S02]  /*16fe0*/  LDSM.16.MT88.4 R176, [R202+0x7880] ;  /* 0x00788000cab0783b */ /* 0x000fe40000004200 */
[----:B------:R1:W-:Y:S01]  /*16ff0*/  MUFU.EX2 R194, R3 ;  /* 0x0000000300c27308 */ /* 0x0003e20000000800 */
[C---:B---3--:R-:W-:Y:S03]  /*17000*/  HMMA.16816.F32 R40, R164.reuse, R148, R40 ;  /* 0x00000094a428723c */ /* 0x048fe60000001828 */
[C---:B------:R-:W-:Y:S02]  /*17010*/  FMUL.FTZ R44, R2.reuse, R44 ;  /* 0x0000002c022c7220 */ /* 0x040fe40000410000 */
[----:B------:R-:W-:Y:S02]  /*17020*/  FMUL.FTZ R45, R2, R45 ;  /* 0x0000002d022d7220 */ /* 0x000fe40000410000 */
[C---:B------:R-:W-:Y:S02]  /*17030*/  FMUL.FTZ R46, R0.reuse, R46 ;  /* 0x0000002e002e7220 */ /* 0x040fe40000410000 */
[----:B------:R-:W-:Y:S03]  /*17040*/  FMUL.FTZ R47, R0, R47 ;  /* 0x0000002f002f7220 */ /* 0x000fe60000410000 */
[C---:B------:R-:W-:Y:S02]  /*17050*/  FMUL.FTZ R48, R2.reuse, R48 ;  /* 0x0000003002307220 */ /* 0x040fe40000410000 */
[----:B------:R-:W-:Y:S02]  /*17060*/  FMUL.FTZ R49, R2, R49 ;  /* 0x0000003102317220 */ /* 0x000fe40000410000 */
[C---:B------:R-:W-:Y:S01]  /*17070*/  HMMA.16816.F32 R44, R164.reuse, R150, R44 ;  /* 0x00000096a42c723c */ /* 0x040fe2000000182c */
[----:B------:R-:W3:Y:S02]  /*17080*/  LDSM.16.MT88.4 R148, [R203+0x5880] ;  /* 0x00588000cb94783b */ /* 0x000ee40000004200 */
[C---:B------:R-:W-:Y:S02]  /*17090*/  FMUL.FTZ R50, R0.reuse, R50 ;  /* 0x0000003200327220 */ /* 0x040fe40000410000 */
[----:B------:R-:W-:Y:S02]  /*170a0*/  FMUL.FTZ R51, R0, R51 ;  /* 0x0000003300337220 */ /* 0x000fe40000410000 */
[--C-:B-1----:R-:W-:Y:S02]  /*170b0*/  FFMA.FTZ R3, R169, c[0x0][0x2d0], -R138.reuse ;  /* 0x0000b400a9037a23 */ /* 0x102fe4000001088a */
[C---:B------:R-:W-:Y:S02]  /*170c0*/  FMUL.FTZ R52, R2.reuse, R52 ;  /* 0x0000003402347220 */ /* 0x040fe40000410000 */
[----:B------:R1:W-:Y:S01]  /*170d0*/  MUFU.EX2 R193, R3 ;  /* 0x0000000300c17308 */ /* 0x0003e20000000800 */
[C---:B--2---:R-:W-:Y:S03]  /*170e0*/  HMMA.16816.F32 R48, R164.reuse, R140, R48 ;  /* 0x0000008ca430723c */ /* 0x044fe60000001830 */
[----:B------:R-:W-:Y:S02]  /*170f0*/  FMUL.FTZ R53, R2, R53 ;  /* 0x0000003502357220 */ /* 0x000fe40000410000 */
[C---:B------:R-:W-:Y:S02]  /*17100*/  FMUL.FTZ R54, R0.reuse, R54 ;  /* 0x0000003600367220 */ /* 0x040fe40000410000 */
[----:B------:R-:W-:Y:S02]  /*17110*/  FMUL.FTZ R55, R0, R55 ;  /* 0x0000003700377220 */ /* 0x000fe40000410000 */
[C---:B------:R-:W-:Y:S03]  /*17120*/  FMUL.FTZ R56, R2.reuse, R56 ;  /* 0x0000003802387220 */ /* 0x040fe60000410000 */
[----:B------:R-:W-:Y:S02]  /*17130*/  FMUL.FTZ R57, R2, R57 ;  /* 0x0000003902397220 */ /* 0x000fe40000410000 */
[C---:B------:R-:W-:Y:S01]  /*17140*/  HMMA.16816.F32 R52, R164.reuse, R142, R52 ;  /* 0x0000008ea434723c */ /* 0x040fe20000001834 */
[----:B------:R-:W2:Y:S02]  /*17150*/  LDSM.16.MT88.4 R140, [R201+0x7080] ;  /* 0x00708000c98c783b */ /* 0x000ea40000004200 */
[C---:B------:R-:W-:Y:S02]  /*17160*/  FMUL.FTZ R58, R0.reuse, R58 ;  /* 0x0000003a003a7220 */ /* 0x040fe40000410000 */
[----:B------:R-:W-:Y:S02]  /*17170*/  FMUL.FTZ R59, R0, R59 ;  /* 0x0000003b003b7220 */ /* 0x000fe40000410000 */
[C---:B------:R-:W-:Y:S02]  /*17180*/  FMUL.FTZ R60, R2.reuse, R60 ;  /* 0x0000003c023c7220 */ /* 0x040fe40000410000 */
[--C-:B-1----:R-:W-:Y:S02]  /*17190*/  FFMA.FTZ R3, R171, c[0x0][0x2d0], -R138.reuse ;  /* 0x0000b400ab037a23 */ /* 0x102fe4000001088a */
[----:B------:R-:W-:Y:S01]  /*171a0*/  LDSM.16.MT88.4 R168, [R201+0x6080] ;  /* 0x00608000c9a8783b */ /* 0x000fe20000004200 */
[C---:B----4-:R-:W-:Y:S01]  /*171b0*/  HMMA.16816.F32 R56, R164.reuse, R144, R56 ;  /* 0x00000090a438723c */ /* 0x050fe20000001838 */
[----:B------:R1:W4:Y:S02]  /*171c0*/  MUFU.EX2 R192, R3 ;  /* 0x0000000300c07308 */ /* 0x0003240000000800 */
        /* <DEDUP_REMOVED lines=10> */
[----:B------:R-:W-:Y:S03]  /*17270*/  FMUL.FTZ R69, R2, R69 ;  /* 0x0000004502457220 */ /* 0x000fe60000410000 */
[C---:B---3--:R-:W-:Y:S03]  /*17280*/  HMMA.16816.F32 R64, R164.reuse, R148, R64 ;  /* 0x00000094a440723c */ /* 0x048fe60000001840 */
[C---:B------:R-:W-:Y:S02]  /*17290*/  FMUL.FTZ R70, R0.reuse, R70 ;  /* 0x0000004600467220 */ /* 0x040fe40000410000 */
[----:B------:R-:W-:Y:S02]  /*172a0*/  FMUL.FTZ R71, R0, R71 ;  /* 0x0000004700477220 */ /* 0x000fe40000410000 */
[--C-:B-1----:R-:W-:Y:S02]  /*172b0*/  FFMA.FTZ R3, R172, c[0x0][0x2d0], -R138.reuse ;  /* 0x0000b400ac037a23 */ /* 0x102fe4000001088a */
[C---:B------:R-:W-:Y:S02]  /*172c0*/  FMUL.FTZ R72, R2.reuse, R72 ;  /* 0x0000004802487220 */ /* 0x040fe40000410000 */
[----:B------:R1:W-:Y:S01]  /*172d0*/  MUFU.EX2 R191, R3 ;  /* 0x0000000300bf7308 */ /* 0x0003e20000000800 */
        /* <DEDUP_REMOVED lines=11> */
[--C-:B-1----:R-:W-:Y:S02]  /*17390*/  FFMA.FTZ R3, R173, c[0x0][0x2d0], -R138.reuse ;  /* 0x0000b400ad037a23 */ /* 0x102fe4000001088a */
[----:B------:R-:W-:Y:S01]  /*173a0*/  LDSM.16.MT88.4 R172, [R203+0x6080] ;  /* 0x00608000cbac783b */ /* 0x000fe20000004200 */
[C---:B------:R-:W-:Y:S01]  /*173b0*/  HMMA.16816.F32 R76, R164.reuse, R142, R76 ;  /* 0x0000008ea44c723c */ /* 0x040fe2000000184c */
[----:B------:R-:W1:Y:S02]  /*173c0*/  MUFU.EX2 R190, R3 ;  /* 0x0000000300be7308 */ /* 0x000e640000000800 */
[----:B------:R-:W-:Y:S02]  /*173d0*/  FMUL.FTZ R81, R2, R81 ;  /* 0x0000005102517220 */ /* 0x000fe40000410000 */
[C---:B------:R-:W-:Y:S02]  /*173e0*/  FMUL.FTZ R82, R0.reuse, R82 ;  /* 0x0000005200527220 */ /* 0x040fe40000410000 */
[----:B------:R-:W2:Y:S01]  /*173f0*/  LDSM.16.MT88.4 R140, [R203+0x7080] ;  /* 0x00708000cb8c783b */ /* 0x000ea20000004200 */
        /* <DEDUP_REMOVED lines=61> */
[----:B------:R-:W-:Y:S01]  /*177d0*/  FMUL.FTZ R128, R2, R128 ;  /* 0x0000008002807220 */ /* 0x000fe20000410000 */
[----:B------:R-:W-:Y:S01]  /*177e0*/  F2FP.PACK_AB R140, R196, R197 ;  /* 0x000000c5c48c723e */ /* 0x000fe200000000ff */
[----:B------:R-:W-:Y:S03]  /*177f0*/  FMUL.FTZ R129, R2, R129 ;  /* 0x0000008102817220 */ /* 0x000fe60000410000 */
[C---:B------:R-:W-:Y:S03]  /*17800*/  HMMA.16816.F32 R124, R164.reuse, R142, R124 ;  /* 0x0000008ea47c723c */ /* 0x040fe6000000187c */
[----:B------:R-:W-:Y:S01]  /*17810*/  FMUL.FTZ R130, R0, R130 ;  /* 0x0000008200827220 */ /* 0x000fe20000410000 */
[----:B----4-:R-:W-:Y:S01]  /*17820*/  F2FP.PACK_AB R141, R192, R193 ;  /* 0x000000c1c08d723e */ /* 0x010fe200000000ff */
[----:B------:R-:W-:Y:S02]  /*17830*/  FMUL.FTZ R131, R0, R131 ;  /* 0x0000008300837220 */ /* 0x000fe40000410000 */
[----:B------:R-:W-:Y:S01]  /*17840*/  FMUL.FTZ R132, R2, R132 ;  /* 0x0000008402847220 */ /* 0x000fe20000410000 */
[----:B------:R-:W-:Y:S01]  /*17850*/  F2FP.PACK_AB R142, R194, R195 ;  /* 0x000000c3c28e723e */ /* 0x000fe200000000ff */
[----:B------:R-:W-:Y:S03]  /*17860*/  FMUL.FTZ R133, R2, R133 ;  /* 0x0000008502857220 */ /* 0x000fe60000410000 */
[C---:B-----5:R-:W-:Y:S03]  /*17870*/  HMMA.16816.F32 R128, R164.reuse, R144, R128 ;  /* 0x00000090a480723c */ /* 0x060fe60000001880 */
[----:B------:R-:W-:Y:S01]  /*17880*/  FMUL.FTZ R134, R0, R134 ;  /* 0x0000008600867220 */ /* 0x000fe20000410000 */
[----:B-1----:R-:W-:Y:S01]  /*17890*/  F2FP.PACK_AB R143, R190, R191 ;  /* 0x000000bfbe8f723e */ /* 0x002fe200000000ff */
[----:B------:R-:W-:Y:S02]  /*178a0*/  FMUL.FTZ R135, R0, R135 ;  /* 0x0000008700877220 */ /* 0x000fe40000410000 */
[----:B------:R-:W-:Y:S02]  /*178b0*/  FFMA.FTZ R3, R181, c[0x0][0x2d0], -R7 ;  /* 0x0000b400b5037a23 */ /* 0x000fe40000010807 */
[----:B------:R-:W-:Y:S02]  /*178c0*/  FFMA.FTZ R2, R2, R231, R219 ;  /* 0x000000e702027223 */ /* 0x000fe400000100db */
[----:B------:R1:W-:Y:S01]  /*178d0*/  MUFU.EX2 R189, R3 ;  /* 0x0000000300bd7308 */ /* 0x0003e20000000800 */
[----:B------:R-:W-:Y:S01]  /*178e0*/  HMMA.16816.F32 R132, R164, R146, R132 ;  /* 0x00000092a484723c */ /* 0x000fe20000001884 */
[----:B------:R-:W2:Y:S07]  /*178f0*/  LDSM.16.MT88.4 R144, [R202+0x6080] ;  /* 0x00608000ca90783b */ /* 0x000eae0000004200 */
[C---:B---3--:R-:W-:Y:S01]  /*17900*/  HMMA.16816.F32 R8, R140.reuse, R148, R8 ;  /* 0x000000948c08723c */ /* 0x048fe20000001808 */
[----:B------:R-:W3:Y:S07]  /*17910*/  LDSM.16.MT88.4 R164, [R204+0x6080] ;  /* 0x00608000cca4783b */ /* 0x000eee0000004200 */
[C---:B------:R-:W-:Y:S01]  /*17920*/  HMMA.16816.F32 R12, R140.reuse, R150, R12 ;  /* 0x000000968c0c723c */ /* 0x040fe2000000180c */
[----:B------:R-:W4:Y:S03]  /*17930*/  LDSM.16.MT88.4 R148, [R201+0x7880] ;  /* 0x00788000c994783b */ /* 0x000f260000004200 */
[--C-:B-1----:R-:W-:Y:S04]  /*17940*/  FFMA.FTZ R3, R183, c[0x0][0x2d0], -R7.reuse ;  /* 0x0000b400b7037a23 */ /* 0x102fe80000010807 */
[C---:B------:R-:W-:Y:S01]  /*17950*/  HMMA.16816.F32 R16, R140.reuse, R152, R16 ;  /* 0x000000988c10723c */ /* 0x040fe20000001810 */
[----:B------:R1:W5:Y:S07]  /*17960*/  MUFU.EX2 R188, R3 ;  /* 0x0000000300bc7308 */ /* 0x00036e0000000800 */
[C---:B------:R-:W-:Y:S01]  /*17970*/  HMMA.16816.F32 R20, R140.reuse, R154, R20 ;  /* 0x0000009a8c14723c */ /* 0x040fe20000001814 */
[----:B------:R-:W2:Y:S07]  /*17980*/  LDSM.16.MT88.4 R152, [R204+0x7880] ;  /* 0x00788000cc98783b */ /* 0x000eae0000004200 */
[C---:B------:R-:W-:Y:S08]  /*17990*/  HMMA.16816.F32 R24, R140.reuse, R156, R24 ;  /* 0x0000009c8c18723c */ /* 0x040ff00000001818 */
[C---:B------:R-:W-:Y:S01]  /*179a0*/  HMMA.16816.F32 R28, R140.reuse, R158, R28 ;  /* 0x0000009e8c1c723c */ /* 0x040fe2000000181c */
[----:B------:R-:W3:Y:S03]  /*179b0*/  LDSM.16.MT88.4 R156, [R203+0x7880] ;  /* 0x00788000cb9c783b */ /* 0x000ee60000004200 */
[--C-:B-1----:R-:W-:Y:S02]  /*179c0*/  FFMA.FTZ R3, R186, c[0x0][0x2d0], -R7.reuse ;  /* 0x0000b400ba037a23 */ /* 0x102fe40000010807 */
[----:B------:R-:W-:Y:S02]  /*179d0*/  FFMA.FTZ R7, R185, c[0x0][0x2d0], -R7 ;  /* 0x0000b400b9077a23 */ /* 0x000fe40000010807 */
[C---:B------:R-:W-:Y:S01]  /*179e0*/  HMMA.16816.F32 R32, R140.reuse, R160, R32 ;  /* 0x000000a08c20723c */ /* 0x040fe20000001820 */
[----:B------:R1:W-:Y:S07]  /*179f0*/  MUFU.EX2 R183, R3 ;  /* 0x0000000300b77308 */ /* 0x0003ee0000000800 */
[C---:B------:R-:W-:Y:S01]  /*17a00*/  HMMA.16816.F32 R36, R140.reuse, R162, R36 ;  /* 0x000000a28c24723c */ /* 0x040fe20000001824 */
[----:B------:R-:W-:Y:S02]  /*17a10*/  LDSM.16.MT88.4 R160, [R202+0x5080] ;  /* 0x00508000caa0783b */ /* 0x000fe40000004200 */
[----:B------:R-:W3:Y:S05]  /*17a20*/  MUFU.EX2 R181, R7 ;  /* 0x0000000700b57308 */ /* 0x000eea0000000800 */
[C---:B------:R-:W-:Y:S08]  /*17a30*/  HMMA.16816.F32 R40, R140.reuse, R168, R40 ;  /* 0x000000a88c28723c */ /* 0x040ff00000001828 */
[C---:B------:R-:W-:Y:S01]  /*17a40*/  HMMA.16816.F32 R44, R140.reuse, R170, R44 ;  /* 0x000000aa8c2c723c */ /* 0x040fe2000000182c */
[----:B------:R-:W-:Y:S03]  /*17a50*/  LDSM.16.MT88.4 R168, [R204+0x5080] ;  /* 0x00508000cca8783b */ /* 0x000fe60000004200 */
[--C-:B-1----:R-:W-:Y:S04]  /*17a60*/  FFMA.FTZ R3, R180, c[0x0][0x2d0], -R138.reuse ;  /* 0x0000b400b4037a23 */ /* 0x102fe8000001088a */
[C---:B--2---:R-:W-:Y:S01]  /*17a70*/  HMMA.16816.F32 R48, R140.reuse, R144, R48 ;  /* 0x000000908c30723c */ /* 0x044fe20000001830 */
[----:B------:R1:W-:Y:S07]  /*17a80*/  MUFU.EX2 R139, R3 ;  /* 0x00000003008b7308 */ /* 0x0003ee0000000800 */
[C---:B------:R-:W-:Y:S01]  /*17a90*/  HMMA.16816.F32 R52, R140.reuse, R146, R52 ;  /* 0x000000928c34723c */ /* 0x040fe20000001834 */
[----:B------:R-:W2:Y:S07]  /*17aa0*/  LDSM.16.MT88.4 R144, [R201+0x9080] ;  /* 0x00908000c990783b */ /* 0x000eae0000004200 */
[C---:B---3--:R-:W-:Y:S07]  /*17ab0*/  HMMA.16816.F32 R56, R140.reuse, R164, R56 ;  /* 0x000000a48c38723c */ /* 0x048fee0000001838 */
[----:B-----5:R-:W-:Y:S01]  /*17ac0*/  F2FP.PACK_AB R164, R188, R189 ;  /* 0x000000bdbca4723e */ /* 0x020fe200000000ff */
[C---:B------:R-:W-:Y:S04]  /*17ad0*/  HMMA.16816.F32 R60, R140.reuse, R166, R60 ;  /* 0x000000a68c3c723c */ /* 0x040fe8000000183c */
[--C-:B-1----:R-:W-:Y:S03]  /*17ae0*/  FFMA.FTZ R3, R182, c[0x0][0x2d0], -R138.reuse ;  /* 0x0000b400b6037a23 */ /* 0x102fe6000001088a */
[----:B------:R-:W-:Y:S01]  /*17af0*/  F2FP.PACK_AB R166, R181, R183 ;  /* 0x000000b7b5a6723e */ /* 0x000fe200000000ff */
[C---:B------:R-:W-:Y:S01]  /*17b00*/  HMMA.16816.F32 R64, R140.reuse, R172, R64 ;  /* 0x000000ac8c40723c */ /* 0x040fe20000001840 */
[----:B------:R-:W1:Y:S07]  /*17b10*/  MUFU.EX2 R137, R3 ;  /* 0x0000000300897308 */ /* 0x000e6e0000000800 */
[C---:B------:R-:W-:Y:S01]  /*17b20*/  HMMA.16816.F32 R68, R140.reuse, R174, R68 ;  /* 0x000000ae8c44723c */ /* 0x040fe20000001844 */
[----:B------:R-:W-:Y:S07]  /*17b30*/  LDSM.16.MT88.4 R172, [R203+0x5080] ;  /* 0x00508000cbac783b */ /* 0x000fee0000004200 */
[C---:B----4-:R-:W-:Y:S08]  /*17b40*/  HMMA.16816.F32 R72, R140.reuse, R148, R72 ;  /* 0x000000948c48723c */ /* 0x050ff00000001848 */
[C---:B------:R-:W-:Y:S01]  /*17b50*/  HMMA.16816.F32 R76, R140.reuse, R150, R76 ;  /* 0x000000968c4c723c */ /* 0x040fe2000000184c */
[----:B------:R-:W3:Y:S03]  /*17b60*/  LDSM.16.MT88.4 R148, [R202+0x9080] ;  /* 0x00908000ca94783b */ /* 0x000ee60000004200 */
[----:B-1----:R-:W-:Y:S01]  /*17b70*/  F2FP.PACK_AB R165, R137, R139 ;  /* 0x0000008b89a5723e */ /* 0x002fe200000000ff */
[--C-:B------:R-:W-:Y:S03]  /*17b80*/  FFMA.FTZ R3, R184, c[0x0][0x2d0], -R138.reuse ;  /* 0x0000b400b8037a23 */ /* 0x100fe6000001088a */
[C---:B------:R-:W-:Y:S01]  /*17b90*/  HMMA.16816.F32 R80, R140.reuse, R176, R80 ;  /* 0x000000b08c50723c */ /* 0x040fe20000001850 */
[----:B------:R1:W-:Y:S07]  /*17ba0*/  MUFU.EX2 R7, R3 ;  /* 0x0000000300077308 */ /* 0x0003ee0000000800 */
[C---:B------:R-:W-:Y:S01]  /*17bb0*/  HMMA.16816.F32 R84, R140.reuse, R178, R84 ;  /* 0x000000b28c54723c */ /* 0x040fe20000001854 */
[----:B------:R-:W-:Y:S07]  /*17bc0*/  LDSM.16.MT88.4 R176, [R201+0x6880] ;  /* 0x00688000c9b0783b */ /* 0x000fee0000004200 */
[C---:B------:R-:W-:Y:S08]  /*17bd0*/  HMMA.16816.F32 R88, R140.reuse, R152, R88 ;  /* 0x000000988c58723c */ /* 0x040ff00000001858 */
[C---:B------:R-:W-:Y:S01]  /*17be0*/  HMMA.16816.F32 R92, R140.reuse, R154, R92 ;  /* 0x0000009a8c5c723c */ /* 0x040fe2000000185c */
[----:B------:R-:W4:Y:S03]  /*17bf0*/  LDSM.16.MT88.4 R152, [R204+0x9080] ;  /* 0x00908000cc98783b */ /* 0x000f260000004200 */
[----:B-1----:R-:W-:Y:S04]  /*17c00*/  FFMA.FTZ R3, R187, c[0x0][0x2d0], -R138 ;  /* 0x0000b400bb037a23 */ /* 0x002fe8000001088a */
[C---:B------:R-:W-:Y:S01]  /*17c10*/  HMMA.16816.F32 R96, R140.reuse, R156, R96 ;  /* 0x0000009c8c60723c */ /* 0x040fe20000001860 */
[----:B------:R-:W1:Y:S07]  /*17c20*/  MUFU.EX2 R6, R3 ;  /* 0x0000000300067308 */ /* 0x000e6e0000000800 */
[C---:B------:R-:W-:Y:S01]  /*17c30*/  HMMA.16816.F32 R100, R140.reuse, R158, R100 ;  /* 0x0000009e8c64723c */ /* 0x040fe20000001864 */
[----:B------:R-:W5:Y:S07]  /*17c40*/  LDSM.16.MT88.4 R156, [R203+0x9080] ;  /* 0x00908000cb9c783b */ /* 0x000f6e0000004200 */
[C---:B--2---:R-:W-:Y:S08]  /*17c50*/  HMMA.16816.F32 R104, R140.reuse, R144, R104 ;  /* 0x000000908c68723c */ /* 0x044ff00000001868 */
[C---:B------:R-:W-:Y:S01]  /*17c60*/  HMMA.16816.F32 R108, R140.reuse, R146, R108 ;  /* 0x000000928c6c723c */ /* 0x040fe2000000186c */
[----:B------:R-:W2:Y:S03]  /*17c70*/  LDSM.16.MT88.4 R144, [R201+0x5080] ;  /* 0x00508000c990783b */ /* 0x000ea60000004200 */
[----:B-1----:R-:W-:Y:S01]  /*17c80*/  F2FP.PACK_AB R167, R6, R7 ;  /* 0x0000000706a7723e */ /* 0x002fe200000000ff */
[----:B------:R-:W-:Y:S02]  /*17c90*/  FFMA.FTZ R3, R0, R230, R215 ;  /* 0x000000e600037223 */ /* 0x000fe400000100d7 */
[----:B------:R-:W-:Y:S01]  /*17ca0*/  FADD.FTZ R0, R218, R2 ;  /* 0x00000002da007221 */ /* 0x000fe20000010000 */
[C---:B---3--:R-:W-:Y:S04]  /*17cb0*/  HMMA.16816.F32 R112, R140.reuse, R148, R112 ;  /* 0x000000948c70723c */ /* 0x048fe80000001870 */
[----:B------:R-:W-:Y:S02]  /*17cc0*/  FADD.FTZ R2, R214, R3 ;  /* 0x00000003d6027221 */ /* 0x000fe40000010000 */
[----:B------:R-:W-:Y:S02]  /*17cd0*/  FADD.FTZ R0, R217, R0 ;  /* 0x00000000d9007221 */ /* 0x000fe40000010000 */
[C---:B------:R-:W-:Y:S04]  /*17ce0*/  HMMA.16816.F32 R116, R140.reuse, R150, R116 ;  /* 0x000000968c74723c */ /* 0x040fe80000001874 */
        /* <DEDUP_REMOVED lines=24> */
[----:B------:R-:W-:Y:S01]  /*17e70*/  FADD.FTZ R0, R137, R3 ;  /* 0x0000000389007221 */ /* 0x000fe20000010000 */
[-C--:B------:R-:W-:Y:S01]  /*17e80*/  MOV R137, R4.reuse ;  /* 0x0000000400897202 */ /* 0x080fe20000000f00 */
[----:B------:R-:W-:Y:S02]  /*17e90*/  FADD.FTZ R2, R183, R2 ;  /* 0x00000002b7027221 */ /* 0x000fe40000010000 */
[C---:B------:R-:W-:Y:S01]  /*17ea0*/  HMMA.16816.F32 R152, R164.reuse, R162, R20 ;  /* 0x000000a2a498723c */ /* 0x040fe20000001814 */
[----:B------:R-:W4:Y:S03]  /*17eb0*/  LDSM.16.MT88.4 R20, [R201+0x8080] ;  /* 0x00808000c914783b */ /* 0x000f260000004200 */
[----:B------:R-:W-:Y:S01]  /*17ec0*/  FADD.FTZ R0, R7, R0 ;  /* 0x0000000007007221 */ /* 0x000fe20000010000 */
[----:B------:R-:W-:Y:S01]  /*17ed0*/  MOV R7, R4 ;  /* 0x0000000400077202 */ /* 0x000fe20000000f00 */
[----:B------:R-:W-:Y:S02]  /*17ee0*/  FADD.FTZ R231, R181, R2 ;  /* 0x00000002b5e77221 */ /* 0x000fe40000010000 */
[C---:B------:R-:W-:Y:S01]  /*17ef0*/  HMMA.16816.F32 R156, R164.reuse, R168, R24 ;  /* 0x000000a8a49c723c */ /* 0x040fe20000001818 */
[----:B------:R-:W5:Y:S03]  /*17f00*/  LDSM.16.MT88.4 R24, [R202+0x8080] ;  /* 0x00808000ca18783b */ /* 0x000f660000004200 */
[----:B------:R-:W-:Y:S01]  /*17f10*/  FADD.FTZ R230, R6, R0 ;  /* 0x0000000006e67221 */ /* 0x000fe20000010000 */
[----:B------:R-:W-:Y:S02]  /*17f20*/  IADD3 R0, R222, -0x1, RZ ;  /* 0xffffffffde007810 */ /* 0x000fe40007ffe0ff */
[----:B------:R-:W-:Y:S01]  /*17f30*/  MOV R6, R136 ;  /* 0x0000008800067202 */ /* 0x000fe20000000f00 */
[C---:B------:R-:W-:Y:S01]  /*17f40*/  HMMA.16816.F32 R160, R164.reuse, R170, R28 ;  /* 0x000000aaa4a0723c */ /* 0x040fe2000000181c */
[----:B------:R-:W2:Y:S03]  /*17f50*/  LDSM.16.MT88.4 R28, [R204+0x8080] ;  /* 0x00808000cc1c783b */ /* 0x000ea60000004200 */
[----:B------:R-:W-:Y:S04]  /*17f60*/  MOV R222, R0 ;  /* 0x0000000000de7202 */ /* 0x000fe80000000f00 */
[C---:B------:R-:W-:Y:S01]  /*17f70*/  HMMA.16816.F32 R32, R164.reuse, R172, R32 ;  /* 0x000000aca420723c */ /* 0x040fe20000001820 */
[----:B------:R-:W2:Y:S07]  /*17f80*/  LDSM.16.MT88.4 R168, [R203+0x8080] ;  /* 0x00808000cba8783b */ /* 0x000eae0000004200 */
        /* <DEDUP_REMOVED lines=29> */
[----:B------:R-:W-:Y:S07]  /*18160*/  @!UPT UIADD3 URZ, URZ, URZ, URZ ;  /* 0x0000003f3f3ff290 */ /* 0x000fee000fffe03f */
[----:B------:R-:W-:-:S11]  /*18170*/  @P0 BRA `(.L_x_1287) ;  /* 0xffffc3b000000947 */ /* 0x000fd6000383ffff */
.L_x_1265:
[----:B------:R-:W-:Y:S05]  /*18180*/  BRA.DIV ~URZ, `(.L_x_1288) ;  /* 0x00004ce27f007947 */ /* 0x000fea000b800000 */
[----:B------:R1:W2:Y:S02]  /*18190*/  SHFL.BFLY PT, R5, R231, 0x2, 0x1f ;  /* 0x0c401f00e7057f89 */ /* 0x0002a400000e0000 */
.L_x_1355:
[----:B--2---:R-:W-:Y:S01]  /*181a0*/  FADD.FTZ R5, R5, R231 ;  /* 0x000000e705057221 */ /* 0x004fe20000010000 */
[----:B------:R-:W-:Y:S05]  /*181b0*/  BRA.DIV ~URZ, `(.L_x_1289) ;  /* 0x00004d127f007947 */ /* 0x000fea000b800000 */
[----:B------:R-:W2:Y:S04]  /*181c0*/  SHFL.BFLY PT, R4, R230, 0x2, 0x1f ;  /* 0x0c401f00e6047f89 */ /* 0x000ea800000e0000 */
[----:B------:R-:W3:Y:S01]  /*181d0*/  SHFL.BFLY PT, R2, R5, 0x1, 0x1f ;  /* 0x0c201f0005027f89 */ /* 0x000ee200000e0000 */
[----:B--2---:R-:W-:-:S02]  /*181e0*/  FADD.FTZ R4, R4, R230 ;  /* 0x000000e604047221 */ /* 0x004fc40000010000 */
[----:B---3--:R-:W-:-:S03]  /*181f0*/  FADD.FTZ R5, R5, R2 ;  /* 0x0000000205057221 */ /* 0x008fc60000010000 */
[----:B------:R2:W3:Y:S04]  /*18200*/  SHFL.BFLY PT, R0, R4, 0x1, 0x1f ;  /* 0x0c201f0004007f89 */ /* 0x0004e800000e0000 */
.L_x_1356:
[----:B------:R-:W-:Y:S01]  /*18210*/  FSETP.NE.FTZ.AND P1, PT, R5, RZ, PT ;  /* 0x000000ff0500720b */ /* 0x000fe20003f35000 */
[----:B--23--:R-:W-:Y:S01]  /*18220*/  FADD.FTZ R4, R0, R4 ;  /* 0x0000000400047221 */ /* 0x00cfe20000010000 */
[----:B------:R-:W-:Y:S02]  /*18230*/  MOV R2, RZ ;  /* 0x000000ff00027202 */ /* 0x000fe40000000f00 */
[----:B------:R-:W-:Y:S02]  /*18240*/  MOV R0, RZ ;  /* 0x000000ff00007202 */ /* 0x000fe40000000f00 */
[----:B------:R-:W-:Y:S02]  /*18250*/  FSETP.NE.FTZ.AND P0, PT, R4, RZ, PT ;  /* 0x000000ff0400720b */ /* 0x000fe40003f15000 */
[----:B------:R-:W-:-:S05]  /*18260*/  MOV R137, 0xff800000 ;  /* 0xff80000000897802 */ /* 0x000fca0000000f00 */
[----:B------:R-:W2:Y:S01]  /*18270*/  @P1 MUFU.RCP R2, R5 ;  /* 0x0000000500021308 */ /* 0x000ea20000001000 */
[----:B------:R-:W-:-:S05]  /*18280*/  @P1 MOV R3, 0x3f317218 ;  /* 0x3f31721800031802 */ /* 0x000fca0000000f00 */
[----:B------:R-:W-:Y:S02]  /*18290*/  @P1 FMUL.FTZ R3, R3, c[0x0][0x2d0] ;  /* 0x0000b40003031a20 */ /* 0x000fe40000410000 */
[----:B------:R-:W3:Y:S01]  /*182a0*/  @P1 MUFU.LG2 R5, R5 ;  /* 0x0000000500051308 */ /* 0x000ee20000000c00 */
        /* <DEDUP_REMOVED lines=22> */
[C---:B------:R-:W-:Y:S01]  /*18410*/  FMUL.FTZ R36, R2.reuse, R49 ;  /* 0x0000003102247220 */ /* 0x040fe20000410000 */
[----:B------:R-:W-:Y:S01]  /*18420*/  MOV R49, 0xff800000 ;  /* 0xff80000000317802 */ /* 0x000fe20000000f00 */
        /* <DEDUP_REMOVED lines=42> */
[----:B------:R-:W4:Y:S01]  /*186d0*/  @P0 MUFU.LG2 R2, R4 ;  /* 0x0000000400020308 */ /* 0x000f220000000c00 */
[----:B---3--:R-:W-:Y:S02]  /*186e0*/  @P1 FMUL.FTZ R5, R5, 0.69314718246459960938 ;  /* 0x3f31721805051820 */ /* 0x008fe40000410000 */
[C---:B--2---:R-:W-:Y:S02]  /*186f0*/  FMUL.FTZ R142, R0.reuse, R142 ;  /* 0x0000008e008e7220 */ /* 0x044fe40000410000 */
[----:B------:R-:W-:Y:S01]  /*18700*/  @P1 FFMA.FTZ R137, R3, R136, R5 ;  /* 0x0000008803891223 */ /* 0x000fe20000010005 */
[----:B------:R-:W-:Y:S01]  /*18710*/  @P0 MOV R3, 0x3f317218 ;  /* 0x3f31721800030802 */ /* 0x000fe20000000f00 */
[C---:B------:R-:W-:Y:S01]  /*18720*/  FMUL.FTZ R143, R0.reuse, R143 ;  /* 0x0000008f008f7220 */ /* 0x040fe20000410000 */
[----:B------:R-:W-:Y:S01]  /*18730*/  PLOP3.LUT P1, PT, PT, PT, PT, 0x8, 0x0 ;  /* 0x000000000000781c */ /* 0x000fe20003f2e170 */
[----:B------:R-:W-:-:S02]  /*18740*/  FMUL.FTZ R146, R0, R146 ;  /* 0x0000009200927220 */ /* 0x000fc40000410000 */
[----:B------:R-:W-:Y:S02]  /*18750*/  @P0 FMUL.FTZ R3, R3, c[0x0][0x2d0] ;  /* 0x0000b40003030a20 */ /* 0x000fe40000410000 */
[C---:B------:R-:W-:Y:S02]  /*18760*/  FMUL.FTZ R147, R0.reuse, R147 ;  /* 0x0000009300937220 */ /* 0x040fe40000410000 */
[----:B------:R-:W-:Y:S02]  /*18770*/  FMUL.FTZ R150, R0, R150 ;  /* 0x0000009600967220 */ /* 0x000fe40000410000 */
[----:B----4-:R-:W-:Y:S02]  /*18780*/  @P0 FMUL.FTZ R2, R2, 0.69314718246459960938 ;  /* 0x3f31721802020820 */ /* 0x010fe40000410000 */
        /* <DEDUP_REMOVED lines=60> */
.L_x_1182:
[----:B------:R-:W-:Y:S05]  /*18b50*/  @P1 BRA `(.L_x_1290) ;  /* 0x00001ab000001947 */ /* 0x000fea0003800000 */
[----:B------:R-:W2:Y:S01]  /*18b60*/  LDL R69, [R1+0x70] ;  /* 0x0000700001457983 */ /* 0x000ea20000100800 */
[----:B------:R-:W-:Y:S01]  /*18b70*/  F2FP.PACK_AB R50, R51, R50 ;  /* 0x000000323332723e */ /* 0x000fe200000000ff */
[----:B------:R-:W-:Y:S01]  /*18b80*/  WARPSYNC 0xffffffff ;  /* 0xffffffff00007948 */ /* 0x000fe20003800000 */
[----:B------:R-:W-:Y:S01]  /*18b90*/  F2FP.PACK_AB R46, R47, R46 ;  /* 0x0000002e2f2e723e */ /* 0x000fe200000000ff */
[----:B------:R-:W3:Y:S01]  /*18ba0*/  S2R R65, SR_TID.X ;  /* 0x0000000000417919 */ /* 0x000ee20000002100 */
        /* <DEDUP_REMOVED lines=12> */
[----:B---3--:R-:W-:-:S02]  /*18c70*/  SHF.R.S32.HI R51, RZ, 0x1f, R65 ;  /* 0x0000001fff337819 */ /* 0x008fc40000011441 */
[----:B------:R-:W-:Y:S02]  /*18c80*/  F2FP.PACK_AB R45, R161, R160 ;  /* 0x000000a0a12d723e */ /* 0x000fe400000000ff */
[CC--:B------:R-:W-:Y:S02]  /*18c90*/  LEA.HI R2, R51.reuse, R65.reuse, RZ, 0x2 ;  /* 0x0000004133027211 */ /* 0x0c0fe400078f10ff */
[----:B------:R-:W-:Y:S02]  /*18ca0*/  LEA.HI R47, R51, R65, RZ, 0x5 ;  /* 0x00000041332f7211 */ /* 0x000fe400078f28ff */
[--C-:B------:R-:W-:Y:S02]  /*18cb0*/  SHF.R.S32.HI R4, RZ, 0x2, R2.reuse ;  /* 0x00000002ff047819 */ /* 0x100fe40000011402 */
[----:B------:R-:W-:Y:S02]  /*18cc0*/  SHF.R.S32.HI R0, RZ, 0x1f, R2 ;  /* 0x0000001fff007819 */ /* 0x000fe40000011402 */
[----:B------:R-:W-:-:S02]  /*18cd0*/  SHF.R.S32.HI R43, RZ, 0x5, R47 ;  /* 0x00000005ff2b7819 */ /* 0x000fc4000001142f */
[----:B------:R-:W-:Y:S02]  /*18ce0*/  LEA.HI R0, R0, R4, RZ, 0x3 ;  /* 0x0000000400007211 */ /* 0x000fe400078f18ff */
[----:B------:R-:W-:Y:S02]  /*18cf0*/  F2FP.PACK_AB R162, R163, R162 ;  /* 0x000000a2a3a2723e */ /* 0x000fe400000000ff */
[----:B------:R-:W-:Y:S02]  /*18d00*/  LOP3.LUT R0, R0, 0xfffffff8, RZ, 0xc0, !PT ;  /* 0xfffffff800007812 */ /* 0x000fe400078ec0ff */
[----:B------:R-:W-:Y:S02]  /*18d10*/  F2FP.PACK_AB R44, R33, R14 ;  /* 0x0000000e212c723e */ /* 0x000fe400000000ff */
[----:B------:R-:W-:Y:S01]  /*18d20*/  F2FP.PACK_AB R41, R35, R34 ;  /* 0x000000222329723e */ /* 0x000fe200000000ff */
[----:B------:R-:W-:Y:S01]  /*18d30*/  IMAD.IADD R4, R4, 0x1, -R0 ;  /* 0x0000000104047824 */ /* 0x000fe200078e0a00 */
[----:B------:R-:W-:-:S02]  /*18d40*/  LOP3.LUT R0, R2, 0xfffffffc, RZ, 0xc0, !PT ;  /* 0xfffffffc02007812 */ /* 0x000fc400078ec0ff */
[----:B------:R-:W-:Y:S01]  /*18d50*/  F2FP.PACK_AB R40, R37, R16 ;  /* 0x000000102528723e */ /* 0x000fe200000000ff */
[C---:B------:R-:W-:Y:S01]  /*18d60*/  IMAD.SHL.U32 R2, R4.reuse, 0x40, RZ ;  /* 0x0000004004027824 */ /* 0x040fe200078e00ff */
[----:B------:R-:W-:Y:S01]  /*18d70*/  LOP3.LUT R3, R4, 0x1, RZ, 0xc0, !PT ;  /* 0x0000000104037812 */ /* 0x000fe200078ec0ff */
[----:B------:R-:W-:Y:S01]  /*18d80*/  IMAD.IADD R21, R65, 0x1, -R0 ;  /* 0x0000000141157824 */ /* 0x000fe200078e0a00 */
[----:B------:R-:W-:Y:S02]  /*18d90*/  F2FP.PACK_AB R39, R39, R38 ;  /* 0x000000262727723e */ /* 0x000fe400000000ff */
[----:B------:R-:W-:Y:S01]  /*18da0*/  LOP3.LUT R0, R2, 0x1c0, RZ, 0xc0, !PT ;  /* 0x000001c002007812 */ /* 0x000fe200078ec0ff */
[----:B------:R-:W-:Y:S01]  /*18db0*/  IMAD R2, R43, 0x200, R21 ;  /* 0x000002002b027824 */ /* 0x000fe200078e0215 */
        /* <DEDUP_REMOVED lines=10> */
[----:B------:R-:W-:Y:S02]  /*18e60*/  F2FP.PACK_AB R35, R53, R52 ;  /* 0x000000343523723e */ /* 0x000fe400000000ff */
[----:B------:R-:W-:-:S02]  /*18e70*/  F2FP.PACK_AB R54, R55, R54 ;  /* 0x000000363736723e */ /* 0x000fc400000000ff */
        /* <DEDUP_REMOVED lines=31> */
[----:B---3--:R-:W-:Y:S01]  /*19070*/  IMAD.MOV.U32 R48, RZ, RZ, 0x40 ;  /* 0x00000040ff307424 */ /* 0x008fe200078e00ff */
[----:B------:R-:W-:Y:S02]  /*19080*/  F2FP.PACK_AB R94, R95, R94 ;  /* 0x0000005e5f5e723e */ /* 0x000fe400000000ff */
[----:B------:R-:W-:Y:S01]  /*19090*/  STS [R4+0x400], R154 ;  /* 0x0004009a04007388 */ /* 0x000fe20000000800 */
[----:B------:R-:W-:-:S02]  /*190a0*/  F2FP.PACK_AB R24, R24, R96 ;  /* 0x000000601818723e */ /* 0x000fc400000000ff */
[----:B------:R-:W-:Y:S02]  /*190b0*/  F2FP.PACK_AB R98, R99, R98 ;  /* 0x000000626362723e */ /* 0x000fe400000000ff */
[----:B----4-:R-:W-:Y:S02]  /*190c0*/  SEL R7, R48, 0xffffffc0, !P2 ;  /* 0xffffffc030077807 */ /* 0x010fe40005000000 */
[----:B------:R-:W-:Y:S02]  /*190d0*/  F2FP.PACK_AB R23, R23, R100 ;  /* 0x000000641717723e */ /* 0x000fe400000000ff */
[----:B------:R-:W-:Y:S02]  /*190e0*/  F2FP.PACK_AB R102, R103, R102 ;  /* 0x000000666766723e */ /* 0x000fe400000000ff */
[----:B------:R-:W-:Y:S01]  /*190f0*/  F2FP.PACK_AB R22, R22, R104 ;  /* 0x000000681616723e */ /* 0x000fe200000000ff */
[----:B-1----:R-:W-:Y:S01]  /*19100*/  IMAD.IADD R6, R0, 0x1, R7 ;  /* 0x0000000100067824 */ /* 0x002fe200078e0207 */
[----:B------:R-:W-:-:S02]  /*19110*/  F2FP.PACK_AB R106, R107, R106 ;  /* 0x0000006a6b6a723e */ /* 0x000fc400000000ff */
[----:B------:R-:W-:Y:S02]  /*19120*/  F2FP.PACK_AB R20, R109, R108 ;  /* 0x0000006c6d14723e */ /* 0x000fe400000000ff */
[----:B------:R1:W-:Y:S01]  /*19130*/  STS [R6+0x80], R5 ;  /* 0x0000800506007388 */ /* 0x0003e20000000800 */
[----:B------:R-:W-:Y:S01]  /*19140*/  F2FP.PACK_AB R110, R111, R110 ;  /* 0x0000006e6f6e723e */ /* 0x000fe200000000ff */
[----:B------:R-:W-:Y:S02]  /*19150*/  IMAD.IADD R8, R7, 0x1, R2 ;  /* 0x0000000107087824 */ /* 0x000fe400078e0202 */
        /* <DEDUP_REMOVED lines=18> */
[----:B------:R-:W-:Y:S02]  /*19280*/  ISETP.NE.U32.AND P0, PT, RZ, c[0x0][0x500], PT ;  /* 0x00014000ff007a0c */ /* 0x000fe40003f05070 */
[----:B------:R-:W-:Y:S01]  /*19290*/  ISETP.NE.U32.AND P1, PT, RZ, c[0x0][0x508], PT ;  /* 0x00014200ff007a0c */ /* 0x000fe20003f25070 */
[----:B------:R-:W-:Y:S01]  /*192a0*/  STS [R5+0x480], R41 ;  /* 0x0004802905007388 */ /* 0x000fe20000000800 */
[----:B------:R-:W-:-:S02]  /*192b0*/  ISETP.NE.AND.EX P0, PT, RZ, c[0x0][0x504], PT, P0 ;  /* 0x00014100ff007a0c */ /* 0x000fc40003f05300 */
[----:B------:R-:W-:Y:S01]  /*192c0*/  ISETP.NE.AND.EX P1, PT, RZ, c[0x0][0x50c], PT, P1 ;  /* 0x00014300ff007a0c */ /* 0x000fe20003f25310 */
        /* <DEDUP_REMOVED lines=44> */
[----:B-1----:R-:W-:-:S03]  /*19590*/  IMAD.MOV.U32 R2, RZ, RZ, 0x4 ;  /* 0x00000004ff027424 */ /* 0x002fc600078e00ff */
[----:B------:R-:W-:Y:S04]  /*195a0*/  STS [R8+0xc000], R11 ;  /* 0x00c0000b08007388 */ /* 0x000fe80000000800 */
[----:B------:R-:W-:Y:S04]  /*195b0*/  STS [R8+0xc400], R10 ;  /* 0x00c4000a08007388 */ /* 0x000fe80000000800 */
[----:B------:R2:W-:Y:S04]  /*195c0*/  STS [R5+0xc080], R9 ;  /* 0x00c0800905007388 */ /* 0x0005e80000000800 */
[----:B------:R1:W-:Y:S04]  /*195d0*/  STS [R5+0xc480], R15 ;  /* 0x00c4800f05007388 */ /* 0x0003e80000000800 */
[----:B------:R1:W-:Y:S04]  /*195e0*/  STS [R7+0xc000], R14 ;  /* 0x00c0000e07007388 */ /* 0x0003e80000000800 */
[----:B------:R1:W-:Y:S01]  /*195f0*/  STS [R7+0xc400], R13 ;  /* 0x00c4000d07007388 */ /* 0x0003e20000000800 */
[----:B--2---:R-:W-:-:S03]  /*19600*/  IMAD.WIDE R8, R69, R2, c[0x0][0x500] ;  /* 0x0001400045087625 */ /* 0x004fc600078e0202 */
[----:B------:R-:W-:Y:S06]  /*19610*/  BAR.SYNC.DEFER_BLOCKING 0x1, 0x100 ;  /* 0x0044000000007b1d */ /* 0x000fec0000010000 */
[----:B------:R-:W2:Y:S01]  /*19620*/  @P0 LDG.E R0, [R8.64] ;  /* 0x0000000e08000981 */ /* 0x000ea2000c1e1900 */
[----:B------:R-:W-:Y:S02]  /*19630*/  IMAD.MOV.U32 R29, RZ, RZ, c[0x0][0x388] ;  /* 0x0000e200ff1d7624 */ /* 0x000fe400078e00ff */
[----:B------:R-:W-:-:S05]  /*19640*/  @P1 IMAD.WIDE R2, R69, R2, c[0x0][0x508] ;  /* 0x0001420045021625 */ /* 0x000fca00078e0202 */
[----:B------:R3:W5:Y:S02]  /*19650*/  @P1 LDG.E R29, [R2.64] ;  /* 0x0000000e021d1981 */ /* 0x000764000c1e1900 */
[----:B---3--:R-:W-:Y:S02]  /*19660*/  CS2R R2, SRZ ;  /* 0x0000000000027805 */ /* 0x008fe4000001ff00 */
[--C-:B--2---:R-:W-:Y:S01]  /*19670*/  @P0 SHF.R.S32.HI R3, RZ, 0x1f, R0.reuse ;  /* 0x0000001fff030819 */ /* 0x104fe20000011400 */
[----:B------:R-:W-:Y:S01]  /*19680*/  @P0 IMAD.MOV.U32 R2, RZ, RZ, R0 ;  /* 0x000000ffff020224 */ /* 0x000fe200078e0000 */
[----:B------:R-:W-:Y:S05]  /*19690*/  @P1 BRA `(.L_x_1291) ;  /* 0x0000004000001947 */ /* 0x000fea0003800000 */
[----:B-1----:R-:W-:Y:S05]  /*196a0*/  @!P0 BRA `(.L_x_1291) ;  /* 0x0000003000008947 */ /* 0x002fea0003800000 */
[----:B------:R-:W2:Y:S04]  /*196b0*/  LDG.E R4, [R8.64] ;  /* 0x0000000e08047981 */ /* 0x000ea8000c1e1900 */
[----:B------:R-:W2:Y:S02]  /*196c0*/  LDG.E R0, [R8.64+0x4] ;  /* 0x0000040e08007981 */ /* 0x000ea4000c1e1900 */
[----:B--2--5:R-:W-:-:S02]  /*196d0*/  IADD3 R29, -R4, R0, RZ ;  /* 0x00000000041d7210 */ /* 0x024fc40007ffe1ff */
.L_x_1291:
[----:B-1----:R-:W1:Y:S01]  /*196e0*/  S2R R9, SR_CTAID.Y ;  /* 0x0000000000097919 */ /* 0x002e620000002600 */
[----:B------:R-:W-:Y:S01]  /*196f0*/  LOP3.LUT R0, R47, 0xffffffe0, RZ, 0xc0, !PT ;  /* 0xffffffe02f007812 */ /* 0x000fe200078ec0ff */
[----:B------:R-:W-:Y:S01]  /*19700*/  IMAD.MOV.U32 R8, RZ, RZ, c[0x0][0x4e8] ;  /* 0x00013a00ff087624 */ /* 0x000fe200078e00ff */
[----:B------:R-:W-:Y:S01]  /*19710*/  SHF.R.S32.HI R4, RZ, 0x1f, R43 ;  /* 0x0000001fff047819 */ /* 0x000fe2000001142b */
[----:B------:R-:W2:Y:S01]  /*19720*/  S2R R28, SR_CTAID.X ;  /* 0x00000000001c7919 */ /* 0x000ea20000002500 */
[----:B------:R-:W-:Y:S01]  /*19730*/  LEA.HI R16, R51, R65, RZ, 0x3 ;  /* 0x0000004133107211 */ /* 0x000fe200078f18ff */
[----:B------:R-:W-:Y:S01]  /*19740*/  IMAD.IADD R0, R65, 0x1, -R0 ;  /* 0x0000000141007824 */ /* 0x000fe200078e0a00 */
[----:B------:R-:W-:Y:S01]  /*19750*/  LEA.HI R4, R4, R43, RZ, 0x3 ;  /* 0x0000002b04047211 */ /* 0x000fe200078f18ff */
[----:B------:R-:W3:Y:S01]  /*19760*/  S2R R10, SR_CTAID.Y ;  /* 0x00000000000a7919 */ /* 0x000ee20000002600 */
[----:B------:R-:W-:Y:S01]  /*19770*/  ISETP.NE.AND P1, PT, R8, 0x1, PT ;  /* 0x000000010800780c */ /* 0x000fe20003f25270 */
[----:B-----5:R-:W-:Y:S01]  /*19780*/  IMAD R29, R29, c[0x0][0x4e8], RZ ;  /* 0x00013a001d1d7a24 */ /* 0x020fe200078e02ff */
[----:B------:R-:W-:Y:S01]  /*19790*/  SHF.R.S32.HI R7, RZ, 0x1f, R0 ;  /* 0x0000001fff077819 */ /* 0x000fe20000011400 */
[----:B------:R-:W-:Y:S01]  /*197a0*/  BSSY B0, `(.L_x_1292) ;  /* 0x0000089000007945 */ /* 0x000fe20003800000 */
[----:B------:R-:W-:-:S02]  /*197b0*/  LOP3.LUT R5, R4, 0xffffff8, RZ, 0xc0, !PT ;  /* 0x0ffffff804057812 */ /* 0x000fc400078ec0ff */
[----:B------:R-:W-:Y:S02]  /*197c0*/  LEA.HI R4, R21, R21, RZ, 0x1 ;  /* 0x0000001515047211 */ /* 0x000fe400078f08ff */
[----:B------:R-:W-:Y:S01]  /*197d0*/  LEA.HI R7, R7, R0, RZ, 0x2 ;  /* 0x0000000007077211 */ /* 0x000fe200078f10ff */
[----:B------:R-:W-:Y:S01]  /*197e0*/  IMAD.IADD R6, R43, 0x1, -R5 ;  /* 0x000000012b067824 */ /* 0x000fe200078e0a05 */
[----:B------:R-:W-:Y:S02]  /*197f0*/  LOP3.LUT R4, R4, 0x1ffffffe, RZ, 0xc0, !PT ;  /* 0x1ffffffe04047812 */ /* 0x000fe400078ec0ff */
[----:B------:R-:W-:Y:S02]  /*19800*/  SHF.R.S32.HI R5, RZ, 0x2, R7 ;  /* 0x00000002ff057819 */ /* 0x000fe40000011407 */
[----:B------:R-:W-:Y:S02]  /*19810*/  IADD3 R7, R21, -R4, RZ ;  /* 0x8000000415077210 */ /* 0x000fe40007ffe0ff */
[----:B-1----:R-:W-:Y:S01]  /*19820*/  SHF.R.S32.HI R9, RZ, 0x1f, R9 ;  /* 0x0000001fff097819 */ /* 0x002fe20000011409 */
[----:B------:R-:W-:Y:S01]  /*19830*/  IMAD R17, R6, 0x10, R5 ;  /* 0x0000001006117824 */ /* 0x000fe200078e0205 */
[----:B------:R-:W-:Y:S01]  /*19840*/  LOP3.LUT P2, RZ, R0, 0x3, RZ, 0xc0, !PT ;  /* 0x0000000300ff7812 */ /* 0x000fe2000784c0ff */
[----:B------:R-:W-:Y:S01]  /*19850*/  IMAD R0, R3, c[0x0][0x3a0], RZ ;  /* 0x0000e80003007a24 */ /* 0x000fe200078e02ff */
[----:B------:R-:W-:Y:S01]  /*19860*/  LOP3.LUT R12, R16, 0xfffffff8, RZ, 0xc0, !PT ;  /* 0xfffffff8100c7812 */ /* 0x000fe200078ec0ff */
[----:B------:R-:W-:Y:S01]  /*19870*/  IMAD R6, R7, 0x8, R17 ;  /* 0x0000000807067824 */ /* 0x000fe200078e0211 */
[----:B------:R-:W-:Y:S01]  /*19880*/  SEL R15, R69, RZ, !P0 ;  /* 0x000000ff450f7207 */ /* 0x000fe20004000000 */
[----:B------:R-:W-:Y:S01]  /*19890*/  IMAD R8, R9, c[0x0][0x490], RZ ;  /* 0x0001240009087a24 */ /* 0x000fe200078e02ff */
[----:B------:R-:W-:Y:S01]  /*198a0*/  SHF.R.S32.HI R16, RZ, 0x3, R16 ;  /* 0x00000003ff107819 */ /* 0x000fe20000011410 */
[----:B------:R-:W-:Y:S01]  /*198b0*/  IMAD R7, R2, c[0x0][0x3a4], R0 ;  /* 0x0000e90002077a24 */ /* 0x000fe200078e0200 */
[----:B--2---:R-:W-:Y:S01]  /*198c0*/  LEA R0, R28, R6, 0x7 ;  /* 0x000000061c007211 */ /* 0x004fe200078e38ff */
[----:B---3--:R-:W-:Y:S01]  /*198d0*/  IMAD.WIDE.U32 R4, R10, c[0x0][0x490], R2 ;  /* 0x000124000a047a25 */ /* 0x008fe200078e0002 */
[----:B------:R-:W-:-:S03]  /*198e0*/  LEA.HI R19, R51, R65, RZ, 0x6 ;  /* 0x0000004133137211 */ /* 0x000fc600078f30ff */
[----:B------:R-:W-:Y:S02]  /*198f0*/  IMAD R8, R10, c[0x0][0x494], R8 ;  /* 0x000125000a087a24 */ /* 0x000fe400078e0208 */
[----:B------:R-:W-:-:S04]  /*19900*/  IMAD.WIDE.U32 R2, R2, c[0x0][0x3a0], RZ ;  /* 0x0000e80002027a25 */ /* 0x000fc800078e00ff */
[----:B------:R-:W-:Y:S01]  /*19910*/  IMAD.IADD R5, R5, 0x1, R8 ;  /* 0x0000000105057824 */ /* 0x000fe200078e0208 */
[----:B------:R-:W-:Y:S01]  /*19920*/  IADD3 R3, R3, R7, RZ ;  /* 0x0000000703037210 */ /* 0x000fe20007ffe0ff */
[----:B------:R-:W-:Y:S01]  /*19930*/  @P1 IMAD.HI.U32 R8, R0, c[0x0][0x4ec], RZ ;  /* 0x00013b0000081a27 */ /* 0x000fe200078e00ff */
[----:B------:R-:W-:-:S03]  /*19940*/  SHF.R.S32.HI R7, RZ, 0x1f, R69 ;  /* 0x0000001fff077819 */ /* 0x000fc60000011445 */
[----:B------:R-:W-:Y:S01]  /*19950*/  IMAD.MOV.U32 R6, RZ, RZ, R0 ;  /* 0x000000ffff067224 */ /* 0x000fe200078e0000 */
[----:B------:R-:W-:Y:S01]  /*19960*/  @P1 SHF.R.U32.HI R6, RZ, c[0x0][0x4f0], R8 ;  /* 0x00013c00ff061a19 */ /* 0x000fe20000011608 */
[----:B------:R-:W-:Y:S01]  /*19970*/  IMAD R9, R9, c[0x0][0x3e8], RZ ;  /* 0x0000fa0009097a24 */ /* 0x000fe200078e02ff */
[----:B------:R-:W-:Y:S01]  /*19980*/  SEL R13, R7, RZ, !P0 ;  /* 0x000000ff070d7207 */ /* 0x000fe20004000000 */
[----:B------:R-:W-:Y:S02]  /*19990*/  IMAD.IADD R12, R65, 0x1, -R12 ;  /* 0x00000001410c7824 */ /* 0x000fe400078e0a0c */
[----:B------:R-:W-:Y:S02]  /*199a0*/  IMAD.MOV R7, RZ, RZ, -R6 ;  /* 0x000000ffff077224 */ /* 0x000fe400078e0a06 */
[----:B------:R-:W-:Y:S01]  /*199b0*/  IMAD R9, R10, c[0x0][0x3ec], R9 ;  /* 0x0000fb000a097a24 */ /* 0x000fe200078e0209 */
[----:B------:R-:W-:Y:S01]  /*199c0*/  LEA R14, R12, R16, 0x5 ;  /* 0x000000100c0e7211 */ /* 0x000fe200078e28ff */
[----:B------:R-:W-:-:S04]  /*199d0*/  IMAD.WIDE.U32 R2, R10, c[0x0][0x3e8], R2 ;  /* 0x0000fa000a027a25 */ /* 0x000fc800078e0002 */
[----:B------:R-:W-:Y:S01]  /*199e0*/  IMAD R8, R7, c[0x0][0x4e8], R0 ;  /* 0x00013a0007087a24 */ /* 0x000fe200078e0200 */
[----:B------:R-:W-:Y:S01]  /*199f0*/  IADD3 R3, R3, R9, RZ ;  /* 0x0000000903037210 */ /* 0x000fe20007ffe0ff */
[----:B------:R-:W-:Y:S02]  /*19a00*/  IMAD R0, R13, c[0x0][0x498], RZ ;  /* 0x000126000d007a24 */ /* 0x000fe400078e02ff */
[----:B------:R-:W-:Y:S01]  /*19a10*/  IMAD.WIDE.U32 R4, R15, c[0x0][0x498], R4 ;  /* 0x000126000f047a25 */ /* 0x000fe200078e0004 */
[----:B------:R-:W-:-:S03]  /*19a20*/  SHF.R.S32.HI R9, RZ, 0x1f, R8 ;  /* 0x0000001fff097819 */ /* 0x000fc60000011408 */
[----:B------:R-:W-:Y:S01]  /*19a30*/  IMAD R11, R15, c[0x0][0x49c], R0 ;  /* 0x000127000f0b7a24 */ /* 0x000fe200078e0200 */
[----:B------:R-:W-:Y:S01]  /*19a40*/  SHF.R.S32.HI R0, RZ, 0x1f, R6 ;  /* 0x0000001fff007819 */ /* 0x000fe20000011406 */
[----:B------:R-:W-:Y:S01]  /*19a50*/  IMAD R14, R28, 0x80, R14 ;  /* 0x000000801c0e7824 */ /* 0x000fe200078e020e */
[----:B------:R-:W-:Y:S01]  /*19a60*/  IADD3 R4, P0, R6, R4, RZ ;  /* 0x0000000406047210 */ /* 0x000fe20007f1e0ff */
[----:B------:R-:W-:Y:S02]  /*19a70*/  IMAD.SHL.U32 R18, R16, 0x40, RZ ;  /* 0x0000004010127824 */ /* 0x000fe400078e00ff */
[----:B------:R-:W-:Y:S01]  /*19a80*/  IMAD R9, R9, c[0x0][0x488], RZ ;  /* 0x0001220009097a24 */ /* 0x000fe200078e02ff */
[----:B------:R-:W-:Y:S01]  /*19a90*/  IADD3.X R5, R0, R5, R11, P0, !PT ;  /* 0x0000000500057210 */ /* 0x000fe200007fe40b */
[----:B------:R-:W-:Y:S01]  /*19aa0*/  @P1 IMAD.HI.U32 R10, R14, c[0x0][0x4ec], RZ ;  /* 0x00013b000e0a1a27 */ /* 0x000fe200078e00ff */
[----:B------:R-:W-:-:S03]  /*19ab0*/  LOP3.LUT R6, R18, 0x1c0, RZ, 0xc0, !PT ;  /* 0x000001c012067812 */ /* 0x000fc600078ec0ff */
[----:B------:R-:W-:Y:S01]  /*19ac0*/  IMAD.SHL.U32 R0, R12, 0x8, RZ ;  /* 0x000000080c007824 */ /* 0x000fe200078e00ff */
[----:B------:R-:W-:Y:S01]  /*19ad0*/  SHF.R.U32.HI R11, RZ, 0x3, R6 ;  /* 0x00000003ff0b7819 */ /* 0x000fe20000011606 */
[----:B------:R-:W-:-:S04]  /*19ae0*/  IMAD.WIDE.U32 R4, R8, c[0x0][0x488], R4 ;  /* 0x0001220008047a25 */ /* 0x000fc800078e0004 */
[----:B------:R-:W-:Y:S02]  /*19af0*/  IMAD R9, R8, c[0x0][0x48c], R9 ;  /* 0x0001230008097a24 */ /* 0x000fe400078e0209 */
[----:B------:R-:W-:Y:S01]  /*19b00*/  IMAD.MOV.U32 R7, RZ, RZ, R14 ;  /* 0x000000ffff077224 */ /* 0x000fe200078e000e */
[----:B------:R-:W-:Y:S01]  /*19b10*/  @P1 SHF.R.U32.HI R7, RZ, c[0x0][0x4f0], R10 ;  /* 0x00013c00ff071a19 */ /* 0x000fe2000001160a */
[----:B------:R-:W-:Y:S01]  /*19b20*/  IMAD R8, R13, c[0x0][0x3f0], RZ ;  /* 0x0000fc000d087a24 */ /* 0x000fe200078e02ff */
[----:B------:R-:W-:Y:S01]  /*19b30*/  LOP3.LUT R10, R6, 0x38, R0, 0xf8, !PT ;  /* 0x00000038060a7812 */ /* 0x000fe200078ef800 */
[----:B------:R-:W-:Y:S01]  /*19b40*/  IMAD.WIDE.U32 R2, R15, c[0x0][0x3f0], R2 ;  /* 0x0000fc000f027a25 */ /* 0x000fe200078e0002 */
[----:B------:R-:W-:Y:S02]  /*19b50*/  LEA R6, P0, R4, c[0x0][0x450], 0x2 ;  /* 0x0001140004067a11 */ /* 0x000fe400078010ff */
[----:B------:R-:W-:Y:S01]  /*19b60*/  IADD3 R9, R5, R9, RZ ;  /* 0x0000000905097210 */ /* 0x000fe20007ffe0ff */
[----:B------:R-:W-:Y:S01]  /*19b70*/  IMAD R8, R15, c[0x0][0x3f4], R8 ;  /* 0x0000fd000f087a24 */ /* 0x000fe200078e0208 */
[----:B------:R-:W-:Y:S01]  /*19b80*/  LOP3.LUT R15, R10, R11, RZ, 0x3c, !PT ;  /* 0x0000000b0a0f7212 */ /* 0x000fe200078e3cff */
[----:B------:R-:W-:Y:S01]  /*19b90*/  IMAD.MOV R5, RZ, RZ, -R7 ;  /* 0x000000ffff057224 */ /* 0x000fe200078e0a07 */
[----:B------:R-:W-:Y:S01]  /*19ba0*/  LEA.HI.X R4, R4, c[0x0][0x454], R9, 0x2, P0 ;  /* 0x0001150004047a11 */ /* 0x000fe200000f1409 */
[----:B------:R-:W-:Y:S01]  /*19bb0*/  IMAD.IADD R3, R3, 0x1, R8 ;  /* 0x0000000103037824 */ /* 0x000fe200078e0208 */
[----:B------:R-:W-:Y:S01]  /*19bc0*/  SHFL.IDX PT, R10, R6, RZ, 0x1c1f ;  /* 0x001c1fff060a7589 */ /* 0x000fe200000e0000 */
[----:B------:R-:W-:Y:S01]  /*19bd0*/  SHF.R.S32.HI R12, RZ, 0x1f, R7 ;  /* 0x0000001fff0c7819 */ /* 0x000fe20000011407 */
[----:B------:R-:W-:-:S02]  /*19be0*/  IMAD R5, R5, c[0x0][0x4e8], R14 ;  /* 0x00013a0005057a24 */ /* 0x000fc400078e020e */
[----:B------:R-:W1:Y:S01]  /*19bf0*/  SHFL.IDX PT, R11, R4, RZ, 0x1c1f ;  /* 0x001c1fff040b7589 */ /* 0x000e6200000e0000 */
[----:B------:R-:W-:-:S03]  /*19c00*/  IMAD.WIDE.U32 R2, R7, c[0x0][0x3e0], R2 ;  /* 0x0000f80007027a25 */ /* 0x000fc600078e0002 */
[----:B------:R2:W-:Y:S04]  /*19c10*/  SHFL.IDX PT, R8, R6, 0x1, 0x1c1f ;  /* 0x003c1f0006087f89 */ /* 0x0005e800000e0000 */
[----:B------:R3:W4:Y:S01]  /*19c20*/  SHFL.IDX PT, R9, R4, 0x1, 0x1c1f ;  /* 0x003c1f0004097f89 */ /* 0x00072200000e0000 */
[----:B--2---:R-:W-:Y:S01]  /*19c30*/  IMAD R6, R12, c[0x0][0x3e0], RZ ;  /* 0x0000f8000c067a24 */ /* 0x004fe200078e02ff */
[----:B---3--:R-:W-:-:S03]  /*19c40*/  LEA R4, R28, R17, 0x7 ;  /* 0x000000111c047211 */ /* 0x008fc600078e38ff */
[----:B------:R-:W-:Y:S01]  /*19c50*/  IMAD R12, R7, c[0x0][0x3e4], R6 ;  /* 0x0000f900070c7a24 */ /* 0x000fe200078e0206 */
[----:B------:R-:W-:Y:S01]  /*19c60*/  LEA R28, R28, R16, 0x7 ;  /* 0x000000101c1c7211 */ /* 0x000fe200078e38ff */
[----:B------:R-:W-:Y:S01]  /*19c70*/  IMAD.SHL.U32 R6, R19, 0x8, RZ ;  /* 0x0000000813067824 */ /* 0x000fe200078e00ff */
[C---:B------:R-:W-:Y:S01]  /*19c80*/  IADD3 R13, R4.reuse, 0x8, RZ ;  /* 0x00000008040d7810 */ /* 0x040fe20007ffe0ff */
[----:B------:R-:W-:Y:S01]  /*19c90*/  IMAD.IADD R3, R3, 0x1, R12 ;  /* 0x0000000103037824 */ /* 0x000fe200078e020c */
[-C--:B------:R-:W-:Y:S02]  /*19ca0*/  ISETP.GE.OR P1, PT, R4, R29.reuse, P2 ;  /* 0x0000001d0400720c */ /* 0x080fe40001726670 */
[----:B------:R-:W-:Y:S02]  /*19cb0*/  SHF.R.S32.HI R4, RZ, 0x1f, R5 ;  /* 0x0000001fff047819 */ /* 0x000fe40000011405 */
[----:B------:R-:W-:Y:S02]  /*19cc0*/  ISETP.GE.OR P0, PT, R13, R29, P2 ;  /* 0x0000001d0d00720c */ /* 0x000fe40001706670 */
[----:B------:R-:W-:Y:S01]  /*19cd0*/  LOP3.LUT R7, R15, 0x7ffffe00, R6, 0xf8, !PT ;  /* 0x7ffffe000f077812 */ /* 0x000fe200078ef806 */
[----:B------:R-:W-:-:S04]  /*19ce0*/  IMAD R4, R4, c[0x0][0x3d8], RZ ;  /* 0x0000f60004047a24 */ /* 0x000fc800078e02ff */
[C---:B------:R-:W-:Y:S02]  /*19cf0*/  IMAD R6, R5.reuse, c[0x0][0x3dc], R4 ;  /* 0x0000f70005067a24 */ /* 0x040fe400078e0204 */
[----:B------:R-:W-:Y:S01]  /*19d00*/  IMAD.WIDE.U32 R4, R5, c[0x0][0x3d8], R2 ;  /* 0x0000f60005047a25 */ /* 0x000fe200078e0002 */
[----:B------:R-:W-:Y:S01]  /*19d10*/  SHF.L.U32 R2, R7, 0x1, RZ ;  /* 0x0000000107027819 */ /* 0x000fe200000006ff */
[----:B-1----:R1:W-:Y:S02]  /*19d20*/  @!P1 ST.E [R10.64], R137 ;  /* 0x000000890a009985 */ /* 0x0023e4000c10190e */
[----:B------:R-:W-:Y:S02]  /*19d30*/  IMAD.IADD R3, R5, 0x1, R6 ;  /* 0x0000000105037824 */ /* 0x000fe400078e0206 */
        /* <DEDUP_REMOVED lines=21> */
[C---:B-1----:R-:W-:Y:S01]  /*19e90*/  IADD3 R8, R0.reuse, 0x80, RZ ;  /* 0x0000008000087810 */ /* 0x042fe20007ffe0ff */
[----:B------:R-:W1:Y:S01]  /*19ea0*/  LDS.128 R20, [R2+0x4080] ;  /* 0x0040800002147984 */ /* 0x000e620000000c00 */
[----:B------:R-:W-:Y:S02]  /*19eb0*/  IADD3 R9, R0, 0xc0, RZ ;  /* 0x000000c000097810 */ /* 0x000fe40007ffe0ff */
[----:B------:R-:W-:Y:S01]  /*19ec0*/  ISETP.GE.AND P2, PT, R7, c[0x0][0x3c8], PT ;  /* 0x0000f20007007a0c */ /* 0x000fe20003f46270 */
[----:B------:R-:W3:Y:S01]  /*19ed0*/  LDS.128 R16, [R2+0x8080] ;  /* 0x0080800002107984 */ /* 0x000ee20000000c00 */
[----:B------:R-:W-:Y:S02]  /*19ee0*/  ISETP.GE.AND P1, PT, R8, c[0x0][0x3c8], PT ;  /* 0x0000f20008007a0c */ /* 0x000fe40003f26270 */
[----:B------:R-:W-:Y:S01]  /*19ef0*/  ISETP.GE.AND P0, PT, R9, c[0x0][0x3c8], PT ;  /* 0x0000f20009007a0c */ /* 0x000fe20003f06270 */
[----:B------:R4:W5:Y:S01]  /*19f00*/  LDS.128 R12, [R2+0xc080] ;  /* 0x00c08000020c7984 */ /* 0x0009620000000c00 */
[----:B------:R-:W-:-:S07]  /*19f10*/  ISETP.GE.AND P3, PT, R0, c[0x0][0x3c8], PT ;  /* 0x0000f20000007a0c */ /* 0x000fce0003f66270 */
[----:B------:R-:W-:-:S04]  /*19f20*/  @!P2 SHF.R.S32.HI R3, RZ, 0x1f, R7 ;  /* 0x0000001fff03a819 */ /* 0x000fc80000011407 */
[----:B------:R-:W-:Y:S02]  /*19f30*/  @!P0 SHF.R.S32.HI R6, RZ, 0x1f, R9 ;  /* 0x0000001fff068819 */ /* 0x000fe40000011409 */
[----:B------:R-:W-:Y:S01]  /*19f40*/  @!P2 LEA.HI R7, R3, R7, RZ, 0x3 ;  /* 0x000000070307a211 */ /* 0x000fe200078f18ff */
[----:B------:R-:W-:Y:S01]  /*19f50*/  @!P3 IMAD.WIDE R10, R0, 0x2, R4 ;  /* 0x00000002000ab825 */ /* 0x000fe200078e0204 */
[----:B----4-:R-:W-:-:S04]  /*19f60*/  @!P1 SHF.R.S32.HI R2, RZ, 0x1f, R8 ;  /* 0x0000001fff029819 */ /* 0x010fc80000011408 */
        /* <DEDUP_REMOVED lines=8> */
[----:B-1----:R2:W-:Y:S03]  /*19ff0*/  @!P2 ST.E.128 [R8.64], R20 ;  /* 0x000000140800a985 */ /* 0x0025e6000c101d0e */
[----:B------:R-:W-:Y:S01]  /*1a000*/  @!P0 IMAD.WIDE R2, R2, 0x2, R4 ;  /* 0x0000000202028825 */ /* 0x000fe200078e0204 */
[----:B---3--:R2:W-:Y:S04]  /*1a010*/  @!P1 ST.E.128 [R6.64], R16 ;  /* 0x0000001006009985 */ /* 0x0085e8000c101d0e */
[----:B-----5:R2:W-:Y:S02]  /*1a020*/  @!P0 ST.E.128 [R2.64], R12 ;  /* 0x0000000c02008985 */ /* 0x0205e4000c101d0e */
.L_x_1293:
[----:B--234-:R-:W-:Y:S05]  /*1a030*/  BSYNC B0 ;  /* 0x0000000000007941 */ /* 0x01cfea0003800000 */
.L_x_1292:
        /* <DEDUP_REMOVED lines=30> */
.L_x_1295:
[----:B------:R-:W-:Y:S05]  /*1a220*/  BSYNC B0 ;  /* 0x0000000000007941 */ /* 0x000fea0003800000 */
.L_x_1294:
        /* <DEDUP_REMOVED lines=30> */
.L_x_1297:
[----:B------:R-:W-:Y:S05]  /*1a410*/  BSYNC B0 ;  /* 0x0000000000007941 */ /* 0x000fea0003800000 */
.L_x_1296:
        /* <DEDUP_REMOVED lines=31> */
.L_x_1290:
[----:B------:R-:W2:Y:S01]  /*1a610*/  LDL R8, [R1+0x70] ;  /* 0x0000700001087983 */ /* 0x000ea20000100800 */
[----:B------:R-:W-:Y:S01]  /*1a620*/  ISETP.NE.U32.AND P1, PT, RZ, c[0x0][0x508], PT ;  /* 0x00014200ff007a0c */ /* 0x000fe20003f25070 */
[----:B------:R-:W-:Y:S01]  /*1a630*/  IMAD.MOV.U32 R2, RZ, RZ, 0x4 ;  /* 0x00000004ff027424 */ /* 0x000fe200078e00ff */
[----:B------:R-:W-:Y:S02]  /*1a640*/  ISETP.NE.U32.AND P0, PT, RZ, c[0x0][0x500], PT ;  /* 0x00014000ff007a0c */ /* 0x000fe40003f05070 */
[----:B------:R-:W-:Y:S02]  /*1a650*/  ISETP.NE.AND.EX P1, PT, RZ, c[0x0][0x50c], PT, P1 ;  /* 0x00014300ff007a0c */ /* 0x000fe40003f25310 */
[----:B------:R-:W-:Y:S01]  /*1a660*/  ISETP.NE.AND.EX P0, PT, RZ, c[0x0][0x504], PT, P0 ;  /* 0x00014100ff007a0c */ /* 0x000fe20003f05300 */
[----:B------:R-:W-:Y:S02]  /*1a670*/  IMAD.MOV.U32 R16, RZ, RZ, c[0x0][0x388] ;  /* 0x0000e200ff107624 */ /* 0x000fe400078e00ff */
[----:B--2---:R-:W-:-:S08]  /*1a680*/  IMAD.WIDE R6, R8, R2, c[0x0][0x500] ;  /* 0x0001400008067625 */ /* 0x004fd000078e0202 */
[----:B------:R-:W-:Y:S02]  /*1a690*/  @P1 IMAD.WIDE R2, R8, R2, c[0x0][0x508] ;  /* 0x0001420008021625 */ /* 0x000fe400078e0202 */
[----:B------:R-:W2:Y:S04]  /*1a6a0*/  @P0 LDG.E R0, [R6.64] ;  /* 0x0000000e06000981 */ /* 0x000ea8000c1e1900 */
[----:B------:R3:W5:Y:S01]  /*1a6b0*/  @P1 LDG.E R16, [R2.64] ;  /* 0x0000000e02101981 */ /* 0x000762000c1e1900 */
[----:B------:R-:W-:Y:S02]  /*1a6c0*/  CS2R R4, SRZ ;  /* 0x0000000000047805 */ /* 0x000fe4000001ff00 */
[--C-:B--2---:R-:W-:Y:S01]  /*1a6d0*/  @P0 SHF.R.S32.HI R5, RZ, 0x1f, R0.reuse ;  /* 0x0000001fff050819 */ /* 0x104fe20000011400 */
[----:B------:R-:W-:Y:S01]  /*1a6e0*/  @P0 IMAD.MOV.U32 R4, RZ, RZ, R0 ;  /* 0x000000ffff040224 */ /* 0x000fe200078e0000 */
[----:B------:R-:W-:Y:S05]  /*1a6f0*/  @P1 BRA `(.L_x_1298) ;  /* 0x0000004000001947 */ /* 0x000fea0003800000 */
[----:B---3--:R-:W-:Y:S05]  /*1a700*/  @!P0 BRA `(.L_x_1298) ;  /* 0x0000003000008947 */ /* 0x008fea0003800000 */
[----:B------:R2:W3:Y:S04]  /*1a710*/  LDG.E R0, [R6.64] ;  /* 0x0000000e06007981 */ /* 0x0004e8000c1e1900 */
[----:B--2---:R-:W3:Y:S02]  /*1a720*/  LDG.E R6, [R6.64+0x4] ;  /* 0x0000040e06067981 */ /* 0x004ee4000c1e1900 */
[----:B---3-5:R-:W-:-:S02]  /*1a730*/  IADD3 R16, -R0, R6, RZ ;  /* 0x0000000600107210 */ /* 0x028fc40007ffe1ff */
.L_x_1298:
[----:B---3--:R-:W2:Y:S01]  /*1a740*/  S2R R10, SR_TID.X ;  /* 0x00000000000a7919 */ /* 0x008ea20000002100 */
[----:B------:R-:W-:Y:S01]  /*1a750*/  SHF.R.S32.HI R0, RZ, 0x1f, R8 ;  /* 0x0000001fff007819 */ /* 0x000fe20000011408 */
[----:B------:R-:W-:Y:S01]  /*1a760*/  BSSY B0, `(.L_x_1299) ;  /* 0x0000029000007945 */ /* 0x000fe20003800000 */
[----:B------:R-:W-:Y:S01]  /*1a770*/  SEL R9, R8, RZ, !P0 ;  /* 0x000000ff08097207 */ /* 0x000fe20004000000 */
[----:B------:R-:W3:Y:S01]  /*1a780*/  S2R R2, SR_CTAID.Y ;  /* 0x0000000000027919 */ /* 0x000ee20000002600 */
[----:B------:R-:W-:-:S03]  /*1a790*/  SEL R11, R0, RZ, !P0 ;  /* 0x000000ff000b7207 */ /* 0x000fc60004000000 */
[----:B------:R-:W4:Y:S01]  /*1a7a0*/  S2R R12, SR_CTAID.Y ;  /* 0x00000000000c7919 */ /* 0x000f220000002600 */
[----:B--2---:R-:W-:Y:S02]  /*1a7b0*/  ISETP.GE.AND P1, PT, R10, 0x80, PT ;  /* 0x000000800a00780c */ /* 0x004fe40003f26270 */
[----:B---3--:R-:W-:-:S11]  /*1a7c0*/  SHF.R.S32.HI R13, RZ, 0x1f, R2 ;  /* 0x0000001fff0d7819 */ /* 0x008fd60000011402 */
[----:B------:R-:W-:Y:S05]  /*1a7d0*/  @P1 BRA `(.L_x_1300) ;  /* 0x0000021000001947 */ /* 0x000fea0003800000 */
[----:B----4-:R-:W2:Y:S01]  /*1a7e0*/  S2R R8, SR_CTAID.X ;  /* 0x0000000000087919 */ /* 0x010ea20000002500 */
[----:B-----5:R-:W-:Y:S01]  /*1a7f0*/  IMAD R0, R16, c[0x0][0x4e8], RZ ;  /* 0x00013a0010007a24 */ /* 0x020fe200078e02ff */
[----:B--2---:R-:W-:-:S04]  /*1a800*/  LEA R8, R8, R10, 0x7 ;  /* 0x0000000a08087211 */ /* 0x004fc800078e38ff */
[----:B------:R-:W-:-:S13]  /*1a810*/  ISETP.GE.AND P0, PT, R8, R0, PT ;  /* 0x000000000800720c */ /* 0x000fda0003f06270 */
[----:B------:R-:W-:Y:S05]  /*1a820*/  @P0 BRA `(.L_x_1300) ;  /* 0x000001c000000947 */ /* 0x000fea0003800000 */
[----:B------:R-:W-:Y:S01]  /*1a830*/  MOV R0, c[0x0][0x4e8] ;  /* 0x00013a0000007a02 */ /* 0x000fe20000000f00 */
[----:B------:R-:W-:Y:S01]  /*1a840*/  IMAD R6, R13, c[0x0][0x490], RZ ;  /* 0x000124000d067a24 */ /* 0x000fe200078e02ff */
[----:B------:R-:W-:Y:S01]  /*1a850*/  MOV R2, R4 ;  /* 0x0000000400027202 */ /* 0x000fe20000000f00 */
[----:B------:R-:W-:Y:S01]  /*1a860*/  IMAD.MOV.U32 R3, RZ, RZ, R5 ;  /* 0x000000ffff037224 */ /* 0x000fe200078e0005 */
[----:B------:R-:W-:Y:S01]  /*1a870*/  ISETP.NE.AND P0, PT, R0, 0x1, PT ;  /* 0x000000010000780c */ /* 0x000fe20003f05270 */
[C---:B------:R-:W-:Y:S01]  /*1a880*/  IMAD R6, R12.reuse, c[0x0][0x494], R6 ;  /* 0x000125000c067a24 */ /* 0x040fe200078e0206 */
[----:B------:R-:W-:Y:S01]  /*1a890*/  MOV R0, R8 ;  /* 0x0000000800007202 */ /* 0x000fe20000000f00 */
[----:B------:R-:W-:-:S05]  /*1a8a0*/  IMAD.WIDE.U32 R2, R12, c[0x0][0x490], R2 ;  /* 0x000124000c027a25 */ /* 0x000fca00078e0002 */
[----:B------:R-:W-:-:S05]  /*1a8b0*/  IADD3 R3, R6, R3, RZ ;  /* 0x0000000306037210 */ /* 0x000fca0007ffe0ff */
[----:B------:R-:W-:-:S04]  /*1a8c0*/  @P0 IMAD.HI.U32 R7, R8, c[0x0][0x4ec], RZ ;  /* 0x00013b0008070a27 */ /* 0x000fc800078e00ff */
[----:B------:R-:W-:Y:S01]  /*1a8d0*/  IMAD.WIDE.U32 R2, R9, c[0x0][0x498], R2 ;  /* 0x0001260009027a25 */ /* 0x000fe200078e0002 */
[----:B------:R-:W-:-:S03]  /*1a8e0*/  @P0 SHF.R.U32.HI R0, RZ, c[0x0][0x4f0], R7 ;  /* 0x00013c00ff000a19 */ /* 0x000fc60000011607 */
[----:B------:R-:W-:Y:S01]  /*1a8f0*/  IMAD R7, R11, c[0x0][0x498], RZ ;  /* 0x000126000b077a24 */ /* 0x000fe200078e02ff */
[----:B------:R-:W-:Y:S01]  /*1a900*/  IADD3 R2, P0, R0, R2, RZ ;  /* 0x0000000200027210 */ /* 0x000fe20007f1e0ff */
[----:B------:R-:W-:Y:S02]  /*1a910*/  IMAD.MOV R6, RZ, RZ, -R0 ;  /* 0x000000ffff067224 */ /* 0x000fe400078e0a00 */
[----:B------:R-:W-:Y:S02]  /*1a920*/  IMAD R7, R9, c[0x0][0x49c], R7 ;  /* 0x0001270009077a24 */ /* 0x000fe400078e0207 */
[----:B------:R-:W-:Y:S01]  /*1a930*/  IMAD R6, R6, c[0x0][0x4e8], R8 ;  /* 0x00013a0006067a24 */ /* 0x000fe200078e0208 */
[----:B------:R-:W-:-:S04]  /*1a940*/  SHF.R.S32.HI R8, RZ, 0x1f, R0 ;  /* 0x0000001fff087819 */ /* 0x000fc80000011400 */
[----:B------:R-:W-:Y:S02]  /*1a950*/  SHF.R.S32.HI R0, RZ, 0x1f, R6 ;  /* 0x0000001fff007819 */ /* 0x000fe40000011406 */
[----:B------:R-:W-:-:S03]  /*1a960*/  IADD3.X R3, R8, R3, R7, P0, !PT ;  /* 0x0000000308037210 */ /* 0x000fc600007fe407 */
[----:B------:R-:W-:Y:S02]  /*1a970*/  IMAD R0, R0, c[0x0][0x488], RZ ;  /* 0x0001220000007a24 */ /* 0x000fe400078e02ff */
[----:B------:R-:W-:-:S04]  /*1a980*/  IMAD.WIDE.U32 R2, R6, c[0x0][0x488], R2 ;  /* 0x0001220006027a25 */ /* 0x000fc800078e0002 */
[----:B------:R-:W-:Y:S01]  /*1a990*/  IMAD R0, R6, c[0x0][0x48c], R0 ;  /* 0x0001230006007a24 */ /* 0x000fe200078e0200 */
[----:B------:R-:W-:-:S04]  /*1a9a0*/  LEA R6, P0, R2, c[0x0][0x450], 0x2 ;  /* 0x0001140002067a11 */ /* 0x000fc800078010ff */
[----:B------:R-:W-:-:S04]  /*1a9b0*/  IADD3 R0, R3, R0, RZ ;  /* 0x0000000003007210 */ /* 0x000fc80007ffe0ff */
[----:B------:R-:W-:Y:S02]  /*1a9c0*/  LEA.HI.X R7, R2, c[0x0][0x454], R0, 0x2, P0 ;  /* 0x0001150002077a11 */ /* 0x000fe400000f1400 */
[----:B------:R-:W-:-:S05]  /*1a9d0*/  MOV R0, 0xff800000 ;  /* 0xff80000000007802 */ /* 0x000fca0000000f00 */
[----:B------:R2:W-:Y:S02]  /*1a9e0*/  STG.E [R6.64], R0 ;  /* 0x0000000006007986 */ /* 0x0005e4000c10190e */
.L_x_1300:
[----:B----4-:R-:W-:Y:S05]  /*1a9f0*/  BSYNC B0 ;  /* 0x0000000000007941 */ /* 0x010fea0003800000 */
.L_x_1299:
[----:B------:R-:W3:Y:S01]  /*1aa00*/  S2R R14, SR_CTAID.X ;  /* 0x00000000000e7919 */ /* 0x000ee20000002500 */
[----:B--2---:R-:W-:Y:S01]  /*1aa10*/  IMAD R0, R5, c[0x0][0x3a0], RZ ;  /* 0x0000e80005007a24 */ /* 0x004fe200078e02ff */
[----:B------:R-:W-:Y:S01]  /*1aa20*/  SHF.R.S32.HI R5, RZ, 0x1f, R10 ;  /* 0x0000001fff057819 */ /* 0x000fe2000001140a */
[C---:B------:R-:W-:Y:S01]  /*1aa30*/  IMAD.WIDE.U32 R2, R4.reuse, c[0x0][0x3a0], RZ ;  /* 0x0000e80004027a25 */ /* 0x040fe200078e00ff */
[----:B------:R-:W-:Y:S02]  /*1aa40*/  MOV R6, c[0x0][0x4e8] ;  /* 0x00013a0000067a02 */ /* 0x000fe40000000f00 */
[----:B------:R-:W-:Y:S01]  /*1aa50*/  LEA.HI R5, R5, R10, RZ, 0x3 ;  /* 0x0000000a05057211 */ /* 0x000fe200078f18ff */
[----:B------:R-:W-:Y:S01]  /*1aa60*/  IMAD R0, R4, c[0x0][0x3a4], R0 ;  /* 0x0000e90004007a24 */ /* 0x000fe200078e0200 */
[----:B------:R-:W-:Y:S01]  /*1aa70*/  ISETP.NE.AND P0, PT, R6, 0x1, PT ;  /* 0x000000010600780c */ /* 0x000fe20003f05270 */
[----:B------:R-:W-:Y:S01]  /*1aa80*/  IMAD R6, R11, c[0x0][0x3f0], RZ ;  /* 0x0000fc000b067a24 */ /* 0x000fe200078e02ff */
[----:B------:R-:W-:-:S02]  /*1aa90*/  LOP3.LUT R4, R5, 0xfffffff8, RZ, 0xc0, !PT ;  /* 0xfffffff805047812 */ /* 0x000fc400078ec0ff */
[----:B------:R-:W-:Y:S01]  /*1aaa0*/  IADD3 R3, R3, R0, RZ ;  /* 0x0000000003037210 */ /* 0x000fe20007ffe0ff */
[----:B------:R-:W-:Y:S02]  /*1aab0*/  IMAD R0, R13, c[0x0][0x3e8], RZ ;  /* 0x0000fa000d007a24 */ /* 0x000fe400078e02ff */
[----:B------:R-:W-:Y:S01]  /*1aac0*/  IMAD.IADD R8, R10, 0x1, -R4 ;  /* 0x000000010a087824 */ /* 0x000fe200078e0a04 */
[----:B------:R-:W-:Y:S01]  /*1aad0*/  SHF.R.S32.HI R10, RZ, 0x3, R5 ;  /* 0x00000003ff0a7819 */ /* 0x000fe20000011405 */
[C---:B------:R-:W-:Y:S02]  /*1aae0*/  IMAD R0, R12.reuse, c[0x0][0x3ec], R0 ;  /* 0x0000fb000c007a24 */ /* 0x040fe400078e0200 */
[----:B------:R-:W-:Y:S01]  /*1aaf0*/  IMAD.WIDE.U32 R2, R12, c[0x0][0x3e8], R2 ;  /* 0x0000fa000c027a25 */ /* 0x000fe200078e0002 */
[----:B------:R-:W-:-:S03]  /*1ab00*/  LEA R4, R8, R10, 0x5 ;  /* 0x0000000a08047211 */ /* 0x000fc600078e28ff */
[----:B------:R-:W-:Y:S01]  /*1ab10*/  IMAD R7, R9, c[0x0][0x3f4], R6 ;  /* 0x0000fd0009077a24 */ /* 0x000fe200078e0206 */
[----:B------:R-:W-:Y:S01]  /*1ab20*/  IADD3 R3, R0, R3, RZ ;  /* 0x0000000300037210 */ /* 0x000fe20007ffe0ff */
[C---:B---3--:R-:W-:Y:S01]  /*1ab30*/  IMAD R4, R14.reuse, 0x80, R4 ;  /* 0x000000800e047824 */ /* 0x048fe200078e0204 */
[----:B------:R-:W-:-:S03]  /*1ab40*/  LEA R14, R14, R10, 0x7 ;  /* 0x0000000a0e0e7211 */ /* 0x000fc600078e38ff */
[----:B------:R-:W-:Y:S01]  /*1ab50*/  @P0 IMAD.HI.U32 R5, R4, c[0x0][0x4ec], RZ ;  /* 0x00013b0004050a27 */ /* 0x000fe200078e00ff */
[----:B------:R-:W-:-:S03]  /*1ab60*/  MOV R0, R4 ;  /* 0x0000000400007202 */ /* 0x000fc60000000f00 */
[----:B------:R-:W-:Y:S01]  /*1ab70*/  IMAD.WIDE.U32 R2, R9, c[0x0][0x3f0], R2 ;  /* 0x0000fc0009027a25 */ /* 0x000fe200078e0002 */
[----:B------:R-:W-:-:S04]  /*1ab80*/  @P0 SHF.R.U32.HI R0, RZ, c[0x0][0x4f0], R5 ;  /* 0x00013c00ff000a19 */ /* 0x000fc80000011605 */
[--C-:B------:R-:W-:Y:S01]  /*1ab90*/  SHF.R.S32.HI R6, RZ, 0x1f, R0.reuse ;  /* 0x0000001fff067819 */ /* 0x100fe20000011400 */
[----:B------:R-:W-:Y:S01]  /*1aba0*/  IMAD.MOV R5, RZ, RZ, -R0 ;  /* 0x000000ffff057224 */ /* 0x000fe200078e0a00 */
[----:B------:R-:W-:-:S03]  /*1abb0*/  IADD3 R3, R3, R7, RZ ;  /* 0x0000000703037210 */ /* 0x000fc60007ffe0ff */
[----:B------:R-:W-:Y:S02]  /*1abc0*/  IMAD R6, R6, c[0x0][0x3e0], RZ ;  /* 0x0000f80006067a24 */ /* 0x000fe400078e02ff */
[----:B------:R-:W-:Y:S02]  /*1abd0*/  IMAD R5, R5, c[0x0][0x4e8], R4 ;  /* 0x00013a0005057a24 */ /* 0x000fe400078e0204 */
[----:B------:R-:W-:-:S03]  /*1abe0*/  IMAD.WIDE.U32 R2, R0, c[0x0][0x3e0], R2 ;  /* 0x0000f80000027a25 */ /* 0x000fc600078e0002 */
[----:B------:R-:W-:Y:S01]  /*1abf0*/  SHF.R.S32.HI R4, RZ, 0x1f, R5 ;  /* 0x0000001fff047819 */ /* 0x000fe20000011405 */
[----:B------:R-:W-:-:S05]  /*1ac00*/  IMAD R0, R0, c[0x0][0x3e4], R6 ;  /* 0x0000f90000007a24 */ /* 0x000fca00078e0206 */
[----:B------:R-:W-:Y:S01]  /*1ac10*/  IADD3 R3, R3, R0, RZ ;  /* 0x0000000003037210 */ /* 0x000fe20007ffe0ff */
[----:B------:R-:W-:-:S04]  /*1ac20*/  IMAD R0, R4, c[0x0][0x3d8], RZ ;  /* 0x0000f60004007a24 */ /* 0x000fc800078e02ff */
[C---:B------:R-:W-:Y:S02]  /*1ac30*/  IMAD R4, R5.reuse, c[0x0][0x3dc], R0 ;  /* 0x0000f70005047a24 */ /* 0x040fe400078e0200 */
[----:B------:R-:W-:-:S04]  /*1ac40*/  IMAD.WIDE.U32 R2, R5, c[0x0][0x3d8], R2 ;  /* 0x0000f60005027a25 */ /* 0x000fc800078e0002 */
[----:B------:R-:W-:Y:S01]  /*1ac50*/  IMAD.SHL.U32 R0, R8, 0x8, RZ ;  /* 0x0000000808007824 */ /* 0x000fe200078e00ff */
[----:B------:R-:W-:Y:S02]  /*1ac60*/  IADD3 R3, R3, R4, RZ ;  /* 0x0000000403037210 */ /* 0x000fe40007ffe0ff */
[----:B------:R-:W-:Y:S02]  /*1ac70*/  LEA R17, P0, R2, c[0x0][0x380], 0x1 ;  /* 0x0000e00002117a11 */ /* 0x000fe400078008ff */
[----:B------:R-:W-:Y:S02]  /*1ac80*/  IADD3 R13, R0, 0x40, RZ ;  /* 0x00000040000d7810 */ /* 0x000fe40007ffe0ff */
[----:B------:R-:W-:Y:S02]  /*1ac90*/  LEA.HI.X R15, R2, c[0x0][0x384], R3, 0x1, P0 ;  /* 0x0000e100020f7a11 */ /* 0x000fe400000f0c03 */
[C---:B------:R-:W-:Y:S02]  /*1aca0*/  IADD3 R11, R0.reuse, 0x80, RZ ;  /* 0x00000080000b7810 */ /* 0x040fe40007ffe0ff */
[----:B------:R-:W-:Y:S01]  /*1acb0*/  IADD3 R12, R0, 0xc0, RZ ;  /* 0x000000c0000c7810 */ /* 0x000fe20007ffe0ff */
[----:B------:R-:W-:Y:S05]  /*1acc0*/  BRA.DIV ~URZ, `(.L_x_1301) ;  /* 0x000022e27f007947 */ /* 0x000fea000b800000 */
[----:B------:R2:W3:Y:S02]  /*1acd0*/  SHFL.IDX PT, R4, R15, RZ, 0x181f ;  /* 0x00181fff0f047589 */ /* 0x0004e400000e0000 */
.L_x_1357:
[----:B------:R-:W-:Y:S05]  /*1ace0*/  BRA.DIV ~URZ, `(.L_x_1302) ;  /* 0x000023427f007947 */ /* 0x000fea000b800000 */
[----:B------:R4:W1:Y:S02]  /*1acf0*/  SHFL.IDX PT, R2, R17, RZ, 0x181f ;  /* 0x00181fff11027589 */ /* 0x00086400000e0000 */
.L_x_1358:
[----:B-----5:R-:W-:Y:S01]  /*1ad00*/  IMAD R16, R16, c[0x0][0x4e8], RZ ;  /* 0x00013a0010107a24 */ /* 0x020fe200078e02ff */
[----:B------:R-:W-:Y:S01]  /*1ad10*/  BSSY B0, `(.L_x_1303) ;  /* 0x0000019000007945 */ /* 0x000fe20003800000 */
[----:B---3--:R-:W-:-:S03]  /*1ad20*/  MOV R3, R4 ;  /* 0x0000000400037202 */ /* 0x008fc60000000f00 */
[----:B------:R-:W-:-:S13]  /*1ad30*/  ISETP.GE.AND P0, PT, R14, R16, PT ;  /* 0x000000100e00720c */ /* 0x000fda0003f06270 */
        /* <DEDUP_REMOVED lines=9> */
[----:B-1----:R-:W-:Y:S01]  /*1add0*/  @!P3 IMAD.WIDE R8, R0, 0x2, R2 ;  /* 0x000000020008b825 */ /* 0x002fe200078e0202 */
        /* <DEDUP_REMOVED lines=12> */
.L_x_1304:
[----:B------:R-:W-:Y:S05]  /*1aea0*/  BSYNC B0 ;  /* 0x0000000000007941 */ /* 0x000fea0003800000 */
.L_x_1303:
[----:B------:R-:W-:Y:S05]  /*1aeb0*/  BRA.DIV ~URZ, `(.L_x_1305) ;  /* 0x000021f27f007947 */ /* 0x000fea000b800000 */
[----:B-1----:R1:W3:Y:S04]  /*1aec0*/  SHFL.IDX PT, R4, R15, 0x1, 0x181f ;  /* 0x00381f000f047f89 */ /* 0x0022e800000e0000 */
[----:B------:R1:W2:Y:S02]  /*1aed0*/  SHFL.IDX PT, R2, R17, 0x1, 0x181f ;  /* 0x00381f0011027f89 */ /* 0x0002a400000e0000 */
.L_x_1359:
[----:B------:R-:W-:Y:S01]  /*1aee0*/  IADD3 R3, R14, 0x20, RZ ;  /* 0x000000200e037810 */ /* 0x000fe20007ffe0ff */
[----:B------:R-:W-:Y:S03]  /*1aef0*/  BSSY B0, `(.L_x_1306) ;  /* 0x0000019000007945 */ /* 0x000fe60003800000 */
[----:B------:R-:W-:Y:S01]  /*1af00*/  ISETP.GE.AND P0, PT, R3, R16, PT ;  /* 0x000000100300720c */ /* 0x000fe20003f06270 */
[----:B---3--:R-:W-:-:S12]  /*1af10*/  IMAD.MOV.U32 R3, RZ, RZ, R4 ;  /* 0x000000ffff037224 */ /* 0x008fd800078e0004 */
        /* <DEDUP_REMOVED lines=9> */
[----:B--2---:R-:W-:Y:S01]  /*1afb0*/  @!P3 IMAD.WIDE R8, R0, 0x2, R2 ;  /* 0x000000020008b825 */ /* 0x004fe200078e0202 */
        /* <DEDUP_REMOVED lines=12> */
.L_x_1307:
[----:B------:R-:W-:Y:S05]  /*1b080*/  BSYNC B0 ;  /* 0x0000000000007941 */ /* 0x000fea0003800000 */
.L_x_1306:
[----:B------:R-:W-:Y:S05]  /*1b090*/  BRA.DIV ~URZ, `(.L_x_1308) ;  /* 0x000021027f007947 */ /* 0x000fea000b800000 */
[----:B--2---:R2:W3:Y:S02]  /*1b0a0*/  SHFL.IDX PT, R4, R15, 0x2, 0x181f ;  /* 0x00581f000f047f89 */ /* 0x0044e400000e0000 */
.L_x_1360:
[----:B------:R-:W-:Y:S05]  /*1b0b0*/  BRA.DIV ~URZ, `(.L_x_1309) ;  /* 0x000021627f007947 */ /* 0x000fea000b800000 */
[----:B------:R1:W2:Y:S02]  /*1b0c0*/  SHFL.IDX PT, R2, R17, 0x2, 0x181f ;  /* 0x00581f0011027f89 */ /* 0x0002a400000e0000 */
.L_x_1361:
        /* <DEDUP_REMOVED lines=26> */
.L_x_1311:
[----:B------:R-:W-:Y:S05]  /*1b270*/  BSYNC B0 ;  /* 0x0000000000007941 */ /* 0x000fea0003800000 */
.L_x_1310:
[----:B------:R-:W-:Y:S05]  /*1b280*/  BRA.DIV ~URZ, `(.L_x_1312) ;  /* 0x000020127f007947 */ /* 0x000fea000b800000 */
[----:B--2---:R2:W3:Y:S04]  /*1b290*/  SHFL.IDX PT, R4, R15, 0x3, 0x181f ;  /* 0x00781f000f047f89 */ /* 0x0044e800000e0000 */
[----:B------:R2:W1:Y:S02]  /*1b2a0*/  SHFL.IDX PT, R2, R17, 0x3, 0x181f ;  /* 0x00781f0011027f89 */ /* 0x00046400000e0000 */
.L_x_1362:
[----:B------:R-:W-:-:S04]  /*1b2b0*/  IADD3 R3, R14, 0x60, RZ ;  /* 0x000000600e037810 */ /* 0x000fc80007ffe0ff */
[----:B------:R-:W-:Y:S01]  /*1b2c0*/  ISETP.GE.AND P0, PT, R3, R16, PT ;  /* 0x000000100300720c */ /* 0x000fe20003f06270 */
[----:B---3--:R-:W-:-:S12]  /*1b2d0*/  IMAD.MOV.U32 R3, RZ, RZ, R4 ;  /* 0x000000ffff037224 */ /* 0x008fd800078e0004 */
[----:B------:R-:W-:Y:S05]  /*1b2e0*/  @P0 EXIT ;  /* 0x000000000000094d */ /* 0x000fea0003800000 */
[----:B------:R-:W-:Y:S02]  /*1b2f0*/  ISETP.GE.AND P1, PT, R13, c[0x0][0x3c8], PT ;  /* 0x0000f2000d007a0c */ /* 0x000fe40003f26270 */
[----:B------:R-:W-:Y:S02]  /*1b300*/  ISETP.GE.AND P0, PT, R11, c[0x0][0x3c8], PT ;  /* 0x0000f2000b007a0c */ /* 0x000fe40003f06270 */
[----:B------:R-:W-:-:S09]  /*1b310*/  ISETP.GE.AND P2, PT, R0, c[0x0][0x3c8], PT ;  /* 0x0000f20000007a0c */ /* 0x000fd20003f46270 */
[----:B------:R-:W-:Y:S02]  /*1b320*/  @!P1 SHF.R.S32.HI R5, RZ, 0x1f, R13 ;  /* 0x0000001fff059819 */ /* 0x000fe4000001140d */
[----:B------:R-:W-:Y:S02]  /*1b330*/  @!P0 SHF.R.S32.HI R4, RZ, 0x1f, R11 ;  /* 0x0000001fff048819 */ /* 0x000fe4000001140b */
[----:B------:R-:W-:Y:S01]  /*1b340*/  @!P1 LEA.HI R5, R5, R13, RZ, 0x3 ;  /* 0x0000000d05059211 */ /* 0x000fe200078f18ff */
[--C-:B-1----:R-:W-:Y:S01]  /*1b350*/  @!P2 IMAD.WIDE R8, R0, 0x2, R2.reuse ;  /* 0x000000020008a825 */ /* 0x102fe200078e0202 */
        /* <DEDUP_REMOVED lines=16> */
.L_x_1183:
[----:B------:R-:W-:Y:S01]  /*1b460*/  IMAD.MOV.U32 R188, RZ, RZ, R18 ;  /* 0x000000ffffbc7224 */ /* 0x000fe200078e0012 */
[----:B------:R-:W-:Y:S01]  /*1b470*/  MOV R3, 0x181f ;  /* 0x0000181f00037802 */ /* 0x000fe20000000f00 */
[----:B------:R-:W-:Y:S01]  /*1b480*/  IMAD.MOV.U32 R189, RZ, RZ, RZ ;  /* 0x000000ffffbd7224 */ /* 0x000fe200078e00ff */
[----:B------:R-:W-:Y:S02]  /*1b490*/  MOV R191, 0xffffffff ;  /* 0xffffffff00bf7802 */ /* 0x000fe40000000f00 */
[----:B------:R-:W-:Y:S02]  /*1b4a0*/  MOV R2, 0x1b4c0 ;  /* 0x0001b4c000027802 */ /* 0x000fe40000000f00 */
[----:B------:R-:W-:Y:S05]  /*1b4b0*/  CALL.REL.NOINC `($__internal_6_$__cuda_sm70_shflsync_idx_p) ;  /* 0x0000c6c000007944 */ /* 0x000fea0003c00000 */
[----:B------:R-:W-:Y:S01]  /*1b4c0*/  MOV R0, R190 ;  /* 0x000000be00007202 */ /* 0x000fe20000000f00 */
[----:B------:R-:W-:Y:S05]  /*1b4d0*/  BRA `(.L_x_1313) ;  /* 0xfffed1b000007947 */ /* 0x000fea000383ffff */
.L_x_1184:
[----:B------:R-:W-:Y:S01]  /*1b4e0*/  IMAD.MOV.U32 R188, RZ, RZ, R20 ;  /* 0x000000ffffbc7224 */ /* 0x000fe200078e0014 */
[----:B------:R-:W-:Y:S01]  /*1b4f0*/  MOV R3, 0x181f ;  /* 0x0000181f00037802 */ /* 0x000fe20000000f00 */
[----:B------:R-:W-:Y:S01]  /*1b500*/  IMAD.MOV.U32 R189, RZ, RZ, RZ ;  /* 0x000000ffffbd7224 */ /* 0x000fe200078e00ff */
[----:B------:R-:W-:-:S02]  /*1b510*/  MOV R191, 0xffffffff ;  /* 0xffffffff00bf7802 */ /* 0x000fc40000000f00 */
[----:B------:R-:W-:Y:S02]  /*1b520*/  MOV R2, 0x1b540 ;  /* 0x0001b54000027802 */ /* 0x000fe40000000f00 */
[----:B-12---:R-:W-:Y:S05]  /*1b530*/  CALL.REL.NOINC `($__internal_6_$__cuda_sm70_shflsync_idx_p) ;  /* 0x0000c64000007944 */ /* 0x006fea0003c00000 */
[----:B------:R-:W-:Y:S01]  /*1b540*/  MOV R2, R190 ;  /* 0x000000be00027202 */ /* 0x000fe20000000f00 */
[----:B------:R-:W-:Y:S05]  /*1b550*/  BRA `(.L_x_1314) ;  /* 0xfffed15000007947 */ /* 0x000fea000383ffff */
.L_x_1187:
[----:B------:R-:W-:Y:S01]  /*1b560*/  IMAD.MOV.U32 R188, RZ, RZ, R18 ;  /* 0x000000ffffbc7224 */ /* 0x000fe200078e0012 */
[----:B--2---:R-:W-:Y:S01]  /*1b570*/  MOV R3, 0x181f ;  /* 0x0000181f00037802 */ /* 0x004fe20000000f00 */
[----:B------:R-:W-:Y:S01]  /*1b580*/  IMAD.MOV.U32 R189, RZ, RZ, 0x1 ;  /* 0x00000001ffbd7424 */ /* 0x000fe200078e00ff */
[----:B------:R-:W-:Y:S02]  /*1b590*/  MOV R191, 0xffffffff ;  /* 0xffffffff00bf7802 */ /* 0x000fe40000000f00 */
[----:B----4-:R-:W-:Y:S02]  /*1b5a0*/  MOV R2, 0x1b5c0 ;  /* 0x0001b5c000027802 */ /* 0x010fe40000000f00 */
[----:B-1-3--:R-:W-:Y:S05]  /*1b5b0*/  CALL.REL.NOINC `($__internal_6_$__cuda_sm70_shflsync_idx_p) ;  /* 0x0000c5c000007944 */ /* 0x00afea0003c00000 */
[----:B------:R-:W-:Y:S01]  /*1b5c0*/  IMAD.MOV.U32 R4, RZ, RZ, R190 ;  /* 0x000000ffff047224 */ /* 0x000fe200078e00be */
[----:B------:R-:W-:Y:S01]  /*1b5d0*/  MOV R188, R20 ;  /* 0x0000001400bc7202 */ /* 0x000fe20000000f00 */
[----:B------:R-:W-:Y:S01]  /*1b5e0*/  IMAD.MOV.U32 R189, RZ, RZ, 0x1 ;  /* 0x00000001ffbd7424 */ /* 0x000fe200078e00ff */
[----:B------:R-:W-:Y:S01]  /*1b5f0*/  MOV R3, 0x181f ;  /* 0x0000181f00037802 */ /* 0x000fe20000000f00 */
[----:B------:R-:W-:Y:S01]  /*1b600*/  IMAD.MOV.U32 R191, RZ, RZ, -0x1 ;  /* 0xffffffffffbf7424 */ /* 0x000fe200078e00ff */
[----:B------:R-:W-:-:S02]  /*1b610*/  MOV R2, 0x1b630 ;  /* 0x0001b63000027802 */ /* 0x000fc40000000f00 */
[----:B------:R-:W-:Y:S05]  /*1b620*/  CALL.REL.NOINC `($__internal_6_$__cuda_sm70_shflsync_idx_p) ;  /* 0x0000c55000007944 */ /* 0x000fea0003c00000 */
[----:B------:R-:W-:Y:S01]  /*1b630*/  MOV R2, R190 ;  /* 0x000000be00027202 */ /* 0x000fe20000000f00 */
[----:B------:R-:W-:Y:S05]  /*1b640*/  BRA `(.L_x_1315) ;  /* 0xfffed25000007947 */ /* 0x000fea000383ffff */
.L_x_1190:
[----:B------:R-:W-:Y:S01]  /*1b650*/  IMAD.MOV.U32 R188, RZ, RZ, R18 ;  /* 0x000000ffffbc7224 */ /* 0x000fe200078e0012 */
[----:B--2---:R-:W-:Y:S01]  /*1b660*/  MOV R3, 0x181f ;  /* 0x0000181f00037802 */ /* 0x004fe20000000f00 */
[----:B------:R-:W-:Y:S01]  /*1b670*/  IMAD.MOV.U32 R189, RZ, RZ, 0x2 ;  /* 0x00000002ffbd7424 */ /* 0x000fe200078e00ff */
[----:B------:R-:W-:-:S02]  /*1b680*/  MOV R191, 0xffffffff ;  /* 0xffffffff00bf7802 */ /* 0x000fc40000000f00 */
[----:B------:R-:W-:Y:S02]  /*1b690*/  MOV R2, 0x1b6b0 ;  /* 0x0001b6b000027802 */ /* 0x000fe40000000f00 */
[----:B-1-3--:R-:W-:Y:S05]  /*1b6a0*/  CALL.REL.NOINC `($__internal_6_$__cuda_sm70_shflsync_idx_p) ;  /* 0x0000c4d000007944 */ /* 0x00afea0003c00000 */
[----:B------:R-:W-:Y:S01]  /*1b6b0*/  MOV R4, R190 ;  /* 0x000000be00047202 */ /* 0x000fe20000000f00 */
[----:B------:R-:W-:Y:S05]  /*1b6c0*/  BRA `(.L_x_1316) ;  /* 0xfffed3a000007947 */ /* 0x000fea000383ffff */
.L_x_1191:
[----:B------:R-:W-:Y:S01]  /*1b6d0*/  IMAD.MOV.U32 R188, RZ, RZ, R20 ;  /* 0x000000ffffbc7224 */ /* 0x000fe200078e0014 */
[----:B--2---:R-:W-:Y:S01]  /*1b6e0*/  MOV R3, 0x181f ;  /* 0x0000181f00037802 */ /* 0x004fe20000000f00 */
[----:B------:R-:W-:Y:S01]  /*1b6f0*/  IMAD.MOV.U32 R189, RZ, RZ, 0x2 ;  /* 0x00000002ffbd7424 */ /* 0x000fe200078e00ff */
[----:B------:R-:W-:Y:S02]  /*1b700*/  MOV R191, 0xffffffff ;  /* 0xffffffff00bf7802 */ /* 0x000fe40000000f00 */
[----:B------:R-:W-:Y:S02]  /*1b710*/  MOV R2, 0x1b730 ;  /* 0x0001b73000027802 */ /* 0x000fe40000000f00 */
[----:B-1-34-:R-:W-:Y:S05]  /*1b720*/  CALL.REL.NOINC `($__internal_6_$__cuda_sm70_shflsync_idx_p) ;  /* 0x0000c45000007944 */ /* 0x01afea0003c00000 */
[----:B------:R-:W-:Y:S01]  /*1b730*/  MOV R2, R190 ;  /* 0x000000be00027202 */ /* 0x000fe20000000f00 */
[----:B------:R-:W-:Y:S05]  /*1b740*/  BRA `(.L_x_1317) ;  /* 0xfffed34000007947 */ /* 0x000fea000383ffff */
.L_x_1194:
[----:B------:R-:W-:Y:S01]  /*1b750*/  IMAD.MOV.U32 R188, RZ, RZ, R18 ;  /* 0x000000ffffbc7224 */ /* 0x000fe200078e0012 */
[----:B-1----:R-:W-:Y:S01]  /*1b760*/  MOV R3, 0x181f ;  /* 0x0000181f00037802 */ /* 0x002fe20000000f00 */
[----:B------:R-:W-:Y:S01]  /*1b770*/  IMAD.MOV.U32 R189, RZ, RZ, 0x3 ;  /* 0x00000003ffbd7424 */ /* 0x000fe200078e00ff */
[----:B------:R-:W-:-:S02]  /*1b780*/  MOV R191, 0xffffffff ;  /* 0xffffffff00bf7802 */ /* 0x000fc40000000f00 */
[----:B---3--:R-:W-:Y:S02]  /*1b790*/  MOV R2, 0x1b7b0 ;  /* 0x0001b7b000027802 */ /* 0x008fe40000000f00 */
[----:B--2-4-:R-:W-:Y:S05]  /*1b7a0*/  CALL.REL.NOINC `($__internal_6_$__cuda_sm70_shflsync_idx_p) ;  /* 0x0000c3d000007944 */ /* 0x014fea0003c00000 */
[----:B------:R-:W-:Y:S01]  /*1b7b0*/  IMAD.MOV.U32 R11, RZ, RZ, R190 ;  /* 0x000000ffff0b7224 */ /* 0x000fe200078e00be */
[----:B------:R-:W-:Y:S01]  /*1b7c0*/  MOV R188, R20 ;  /* 0x0000001400bc7202 */ /* 0x000fe20000000f00 */
[----:B------:R-:W-:Y:S01]  /*1b7d0*/  IMAD.MOV.U32 R189, RZ, RZ, 0x3 ;  /* 0x00000003ffbd7424 */ /* 0x000fe200078e00ff */
[----:B------:R-:W-:Y:S01]  /*1b7e0*/  MOV R3, 0x181f ;  /* 0x0000181f00037802 */ /* 0x000fe20000000f00 */
[----:B------:R-:W-:Y:S01]  /*1b7f0*/  IMAD.MOV.U32 R191, RZ, RZ, -0x1 ;  /* 0xffffffffffbf7424 */ /* 0x000fe200078e00ff */
[----:B------:R-:W-:Y:S02]  /*1b800*/  MOV R2, 0x1b820 ;  /* 0x0001b82000027802 */ /* 0x000fe40000000f00 */
[----:B------:R-:W-:Y:S05]  /*1b810*/  CALL.REL.NOINC `($__internal_6_$__cuda_sm70_shflsync_idx_p) ;  /* 0x0000c36000007944 */ /* 0x000fea0003c00000 */
[----:B------:R-:W-:Y:S01]  /*1b820*/  MOV R10, R190 ;  /* 0x000000be000a7202 */ /* 0x000fe20000000f00 */
[----:B------:R-:W-:Y:S05]  /*1b830*/  BRA `(.L_x_1318) ;  /* 0xfffed43000007947 */ /* 0x000fea000383ffff */
.L_x_1196:
[----:B---34-:R-:W-:Y:S01]  /*1b840*/  IMAD.MOV.U32 R188, RZ, RZ, R4 ;  /* 0x000000ffffbc7224 */ /* 0x018fe200078e0004 */
[----:B------:R-:W-:Y:S01]  /*1b850*/  MOV R3, 0x181f ;  /* 0x0000181f00037802 */ /* 0x000fe20000000f00 */
[----:B------:R-:W-:Y:S01]  /*1b860*/  IMAD.MOV.U32 R189, RZ, RZ, RZ ;  /* 0x000000ffffbd7224 */ /* 0x000fe200078e00ff */
[----:B------:R-:W-:Y:S02]  /*1b870*/  MOV R191, 0xffffffff ;  /* 0xffffffff00bf7802 */ /* 0x000fe40000000f00 */
[----:B------:R-:W-:-:S02]  /*1b880*/  MOV R2, 0x1b8a0 ;  /* 0x0001b8a000027802 */ /* 0x000fc40000000f00 */
[----:B--2--5:R-:W-:Y:S05]  /*1b890*/  CALL.REL.NOINC `($__internal_6_$__cuda_sm70_shflsync_idx_p) ;  /* 0x0000c2e000007944 */ /* 0x024fea0003c00000 */
[----:B------:R-:W-:Y:S01]  /*1b8a0*/  MOV R3, R190 ;  /* 0x000000be00037202 */ /* 0x000fe20000000f00 */
[----:B------:R-:W-:Y:S05]  /*1b8b0*/  BRA `(.L_x_1319) ;  /* 0xfffee2e000007947 */ /* 0x000fea000383ffff */
.L_x_1199:
[----:B------:R-:W-:Y:S01]  /*1b8c0*/  IMAD.MOV.U32 R188, RZ, RZ, R4 ;  /* 0x000000ffffbc7224 */ /* 0x000fe200078e0004 */
[----:B------:R-:W-:Y:S01]  /*1b8d0*/  MOV R3, 0x181f ;  /* 0x0000181f00037802 */ /* 0x000fe20000000f00 */
[----:B------:R-:W-:Y:S01]  /*1b8e0*/  IMAD.MOV.U32 R189, RZ, RZ, 0x1 ;  /* 0x00000001ffbd7424 */ /* 0x000fe200078e00ff */
[----:B------:R-:W-:-:S02]  /*1b8f0*/  MOV R191, 0xffffffff ;  /* 0xffffffff00bf7802 */ /* 0x000fc40000000f00 */
[----:B------:R-:W-:Y:S02]  /*1b900*/  MOV R2, 0x1b920 ;  /* 0x0001b92000027802 */ /* 0x000fe40000000f00 */
[----:B-12--5:R-:W-:Y:S05]  /*1b910*/  CALL.REL.NOINC `($__internal_6_$__cuda_sm70_shflsync_idx_p) ;  /* 0x0000c26000007944 */ /* 0x026fea0003c00000 */
        /* <DEDUP_REMOVED lines=9> */
.L_x_1202:
[----:B------:R-:W-:Y:S01]  /*1b9b0*/  IMAD.MOV.U32 R188, RZ, RZ, R7 ;  /* 0x000000ffffbc7224 */ /* 0x000fe200078e0007 */
[----:B------:R-:W-:Y:S01]  /*1b9c0*/  MOV R3, 0x181f ;  /* 0x0000181f00037802 */ /* 0x000fe20000000f00 */
[----:B------:R-:W-:Y:S01]  /*1b9d0*/  IMAD.MOV.U32 R189, RZ, RZ, RZ ;  /* 0x000000ffffbd7224 */ /* 0x000fe200078e00ff */
[----:B------:R-:W-:Y:S02]  /*1b9e0*/  MOV R191, 0xffffffff ;  /* 0xffffffff00bf7802 */ /* 0x000fe40000000f00 */
[----:B------:R-:W-:-:S02]  /*1b9f0*/  MOV R2, 0x1ba10 ;  /* 0x0001ba1000027802 */ /* 0x000fc40000000f00 */
[----:B------:R-:W-:Y:S05]  /*1ba00*/  CALL.REL.NOINC `($__internal_6_$__cuda_sm70_shflsync_idx_p) ;  /* 0x0000c17000007944 */ /* 0x000fea0003c00000 */
[----:B------:R-:W-:Y:S01]  /*1ba10*/  MOV R4, R190 ;  /* 0x000000be00047202 */ /* 0x000fe20000000f00 */
[----:B------:R-:W-:Y:S05]  /*1ba20*/  BRA `(.L_x_1321) ;  /* 0xfffef1e000007947 */ /* 0x000fea000383ffff */
.L_x_1203:
        /* <DEDUP_REMOVED lines=8> */
.L_x_1206:
[----:B------:R-:W-:Y:S01]  /*1bab0*/  IMAD.MOV.U32 R188, RZ, RZ, R7 ;  /* 0x000000ffffbc7224 */ /* 0x000fe200078e0007 */
[----:B--2---:R-:W-:Y:S01]  /*1bac0*/  MOV R3, 0x181f ;  /* 0x0000181f00037802 */ /* 0x004fe20000000f00 */
[----:B------:R-:W-:Y:S01]  /*1bad0*/  IMAD.MOV.U32 R189, RZ, RZ, 0x1 ;  /* 0x00000001ffbd7424 */ /* 0x000fe200078e00ff */
[----:B------:R-:W-:Y:S02]  /*1bae0*/  MOV R191, 0xffffffff ;  /* 0xffffffff00bf7802 */ /* 0x000fe40000000f00 */
[----:B------:R-:W-:Y:S02]  /*1baf0*/  MOV R2, 0x1bb10 ;  /* 0x0001bb1000027802 */ /* 0x000fe40000000f00 */
[----:B-1-34-:R-:W-:Y:S05]  /*1bb00*/  CALL.REL.NOINC `($__internal_6_$__cuda_sm70_shflsync_idx_p) ;  /* 0x0000c07000007944 */ /* 0x01afea0003c00000 */
        /* <DEDUP_REMOVED lines=9> */
.L_x_1207:
[----:B------:R-:W-:Y:S01]  /*1bba0*/  IMAD.MOV.U32 R188, RZ, RZ, R4 ;  /* 0x000000ffffbc7224 */ /* 0x000fe200078e0004 */
[----:B------:R-:W-:Y:S01]  /*1bbb0*/  MOV R3, 0x1c1f ;  /* 0x00001c1f00037802 */ /* 0x000fe20000000f00 */
[----:B------:R-:W-:Y:S01]  /*1bbc0*/  IMAD.MOV.U32 R189, RZ, RZ, RZ ;  /* 0x000000ffffbd7224 */ /* 0x000fe200078e00ff */
[----:B------:R-:W-:-:S02]  /*1bbd0*/  MOV R191, 0xffffffff ;  /* 0xffffffff00bf7802 */ /* 0x000fc40000000f00 */
[----:B------:R-:W-:Y:S02]  /*1bbe0*/  MOV R2, 0x1bc00 ;  /* 0x0001bc0000027802 */ /* 0x000fe40000000f00 */
[----:B------:R-:W-:Y:S05]  /*1bbf0*/  CALL.REL.NOINC `($__internal_6_$__cuda_sm70_shflsync_idx_p) ;  /* 0x0000bf8000007944 */ /* 0x000fea0003c00000 */
[----:B------:R-:W-:Y:S01]  /*1bc00*/  MOV R3, R190 ;  /* 0x000000be00037202 */ /* 0x000fe20000000f00 */
[----:B------:R-:W-:Y:S05]  /*1bc10*/  BRA `(.L_x_1324) ;  /* 0xfffef61000007947 */ /* 0x000fea000383ffff */
.L_x_1212:
[----:B------:R-:W-:Y:S01]  /*1bc20*/  IMAD.MOV.U32 R188, RZ, RZ, R4 ;  /* 0x000000ffffbc7224 */ /* 0x000fe200078e0004 */
[----:B------:R-:W-:Y:S01]  /*1bc30*/  MOV R3, 0x1c1f ;  /* 0x00001c1f00037802 */ /* 0x000fe20000000f00 */
[----:B------:R-:W-:Y:S01]  /*1bc40*/  IMAD.MOV.U32 R189, RZ, RZ, 0x1 ;  /* 0x00000001ffbd7424 */ /* 0x000fe200078e00ff */
[----:B------:R-:W-:Y:S02]  /*1bc50*/  MOV R191, 0xffffffff ;  /* 0xffffffff00bf7802 */ /* 0x000fe40000000f00 */
[----:B------:R-:W-:Y:S02]  /*1bc60*/  MOV R2, 0x1bc80 ;  /* 0x0001bc8000027802 */ /* 0x000fe40000000f00 */
[----:B------:R-:W-:Y:S05]  /*1bc70*/  CALL.REL.NOINC `($__internal_6_$__cuda_sm70_shflsync_idx_p) ;  /* 0x0000bf0000007944 */ /* 0x000fea0003c00000 */
[----:B------:R-:W-:Y:S01]  /*1bc80*/  MOV R3, R190 ;  /* 0x000000be00037202 */ /* 0x000fe20000000f00 */
[----:B------:R-:W-:Y:S05]  /*1bc90*/  BRA `(.L_x_1325) ;  /* 0xfffefc1000007947 */ /* 0x000fea000383ffff */
.L_x_1217:
[----:B------:R-:W-:Y:S01]  /*1bca0*/  IMAD.MOV.U32 R4, RZ, RZ, R136 ;  /* 0x000000ffff047224 */ /* 0x000fe200078e0088 */
[----:B------:R-:W-:Y:S02]  /*1bcb0*/  MOV R0, 0x2 ;  /* 0x0000000200007802 */ /* 0x000fe40000000f00 */
[----:B------:R-:W-:-:S02]  /*1bcc0*/  MOV R2, 0x1bce0 ;  /* 0x0001bce000027802 */ /* 0x000fc40000000f00 */
[----:B------:R-:W-:Y:S05]  /*1bcd0*/  CALL.REL.NOINC `($__internal_5_$__cuda_sm70_shflsync_bfly_p) ;  /* 0x0000be4000007944 */ /* 0x000fea0003c00000 */
[----:B------:R-:W-:Y:S05]  /*1bce0*/  BRA `(.L_x_1326) ;  /* 0xffff02b000007947 */ /* 0x000fea000383ffff */
.L_x_1218:
[----:B------:R-:W-:Y:S01]  /*1bcf0*/  IMAD.MOV.U32 R4, RZ, RZ, R136 ;  /* 0x000000ffff047224 */ /* 0x000fe200078e0088 */
[----:B------:R-:W-:-:S02]  /*1bd00*/  MOV R0, 0x1 ;  /* 0x0000000100007802 */ /* 0x000fc40000000f00 */
[----:B------:R-:W-:Y:S02]  /*1bd10*/  MOV R2, 0x1bd30 ;  /* 0x0001bd3000027802 */ /* 0x000fe40000000f00 */
[----:B------:R-:W-:Y:S05]  /*1bd20*/  CALL.REL.NOINC `($__internal_5_$__cuda_sm70_shflsync_bfly_p) ;  /* 0x0000bdf000007944 */ /* 0x000fea0003c00000 */
[----:B------:R-:W-:Y:S01]  /*1bd30*/  FMNMX.FTZ R136, R136, R0, !PT ;  /* 0x0000000088887209 */ /* 0x000fe20007810000 */
[----:B------:R-:W-:Y:S01]  /*1bd40*/  IMAD.MOV.U32 R4, RZ, RZ, R7 ;  /* 0x000000ffff047224 */ /* 0x000fe200078e0007 */
[----:B------:R-:W-:Y:S01]  /*1bd50*/  MOV R2, 0x1bd80 ;  /* 0x0001bd8000027802 */ /* 0x000fe20000000f00 */
[----:B------:R-:W-:Y:S02]  /*1bd60*/  IMAD.MOV.U32 R0, RZ, RZ, 0x2 ;  /* 0x00000002ff007424 */ /* 0x000fe400078e00ff */
[----:B------:R-:W-:Y:S05]  /*1bd70*/  CALL.REL.NOINC `($__internal_5_$__cuda_sm70_shflsync_bfly_p) ;  /* 0x0000bda000007944 */ /* 0x000fea0003c00000 */
[----:B------:R-:W-:Y:S01]  /*1bd80*/  FMNMX.FTZ R7, R7, R0, !PT ;  /* 0x0000000007077209 */ /* 0x000fe20007810000 */
[----:B------:R-:W-:Y:S01]  /*1bd90*/  IMAD.MOV.U32 R0, RZ, RZ, 0x1 ;  /* 0x00000001ff007424 */ /* 0x000fe200078e00ff */
[----:B------:R-:W-:-:S03]  /*1bda0*/  MOV R2, 0x1bdd0 ;  /* 0x0001bdd000027802 */ /* 0x000fc60000000f00 */
[----:B------:R-:W-:Y:S02]  /*1bdb0*/  IMAD.MOV.U32 R4, RZ, RZ, R7 ;  /* 0x000000ffff047224 */ /* 0x000fe400078e0007 */
[----:B------:R-:W-:Y:S05]  /*1bdc0*/  CALL.REL.NOINC `($__internal_5_$__cuda_sm70_shflsync_bfly_p) ;  /* 0x0000bd5000007944 */ /* 0x000fea0003c00000 */
[----:B------:R-:W-:Y:S01]  /*1bdd0*/  MOV R3, R0 ;  /* 0x0000000000037202 */ /* 0x000fe20000000f00 */
[----:B------:R-:W-:Y:S05]  /*1bde0*/  BRA `(.L_x_1327) ;  /* 0xffff022000007947 */ /* 0x000fea000383ffff */
.L_x_1226:
[----:B------:R-:W-:Y:S01]  /*1bdf0*/  MOV R3, 0x181f ;  /* 0x0000181f00037802 */ /* 0x000fe20000000f00 */
[----:B------:R-:W-:Y:S01]  /*1be00*/  IMAD.MOV.U32 R188, RZ, RZ, R6 ;  /* 0x000000ffffbc7224 */ /* 0x000fe200078e0006 */
[----:B------:R-:W-:Y:S01]  /*1be10*/  MOV R191, 0xffffffff ;  /* 0xffffffff00bf7802 */ /* 0x000fe20000000f00 */
[----:B------:R-:W-:Y:S01]  /*1be20*/  IMAD.MOV.U32 R189, RZ, RZ, RZ ;  /* 0x000000ffffbd7224 */ /* 0x000fe200078e00ff */
[----:B------:R-:W-:Y:S02]  /*1be30*/  MOV R2, 0x1be50 ;  /* 0x0001be5000027802 */ /* 0x000fe40000000f00 */
[----:B-1234-:R-:W-:Y:S05]  /*1be40*/  CALL.REL.NOINC `($__internal_6_$__cuda_sm70_shflsync_idx_p) ;  /* 0x0000bd3000007944 */ /* 0x01efea0003c00000 */
[----:B------:R-:W-:Y:S01]  /*1be50*/  MOV R4, R190 ;  /* 0x000000be00047202 */ /* 0x000fe20000000f00 */
[----:B------:R-:W-:-:S05]  /*1be60*/  BRA `(.L_x_1328) ;  /* 0xffff181000007947 */ /* 0x000fca000383ffff */
.L_x_1227:
        /* <DEDUP_REMOVED lines=8> */
.L_x_1228:
[----:B---3--:R-:W-:Y:S01]  /*1bef0*/  MOV R3, 0x181f ;  /* 0x0000181f00037802 */ /* 0x008fe20000000f00 */
[----:B------:R-:W-:Y:S01]  /*1bf00*/  IMAD.MOV.U32 R188, RZ, RZ, R6 ;  /* 0x000000ffffbc7224 */ /* 0x000fe200078e0006 */
[----:B------:R-:W-:Y:S01]  /*1bf10*/  MOV R191, 0xffffffff ;  /* 0xffffffff00bf7802 */ /* 0x000fe20000000f00 */
[----:B------:R-:W-:Y:S01]  /*1bf20*/  IMAD.MOV.U32 R189, RZ, RZ, 0x1 ;  /* 0x00000001ffbd7424 */ /* 0x000fe200078e00ff */
[----:B------:R-:W-:Y:S02]  /*1bf30*/  MOV R2, 0x1bf50 ;  /* 0x0001bf5000027802 */ /* 0x000fe40000000f00 */
[----:B-12-4-:R-:W-:Y:S05]  /*1bf40*/  CALL.REL.NOINC `($__internal_6_$__cuda_sm70_shflsync_idx_p) ;  /* 0x0000bc3000007944 */ /* 0x016fea0003c00000 */
[----:B------:R-:W-:Y:S01]  /*1bf50*/  MOV R188, R18 ;  /* 0x0000001200bc7202 */ /* 0x000fe20000000f00 */
[----:B------:R-:W-:Y:S01]  /*1bf60*/  IMAD.MOV.U32 R4, RZ, RZ, R190 ;  /* 0x000000ffff047224 */ /* 0x000fe200078e00be */
[----:B------:R-:W-:Y:S01]  /*1bf70*/  MOV R3, 0x181f ;  /* 0x0000181f00037802 */ /* 0x000fe20000000f00 */
[----:B------:R-:W-:Y:S01]  /*1bf80*/  IMAD.MOV.U32 R189, RZ, RZ, 0x1 ;  /* 0x00000001ffbd7424 */ /* 0x000fe200078e00ff */
[----:B------:R-:W-:Y:S01]  /*1bf90*/  MOV R2, 0x1bfc0 ;  /* 0x0001bfc000027802 */ /* 0x000fe20000000f00 */
[----:B------:R-:W-:Y:S02]  /*1bfa0*/  IMAD.MOV.U32 R191, RZ, RZ, -0x1 ;  /* 0xffffffffffbf7424 */ /* 0x000fe400078e00ff */
[----:B------:R-:W-:Y:S05]  /*1bfb0*/  CALL.REL.NOINC `($__internal_6_$__cuda_sm70_shflsync_idx_p) ;  /* 0x0000bbc000007944 */ /* 0x000fea0003c00000 */
[----:B------:R-:W-:Y:S01]  /*1bfc0*/  MOV R0, R190 ;  /* 0x000000be00007202 */ /* 0x000fe20000000f00 */
[----:B------:R-:W-:-:S05]  /*1bfd0*/  BRA `(.L_x_1330) ;  /* 0xffff187000007947 */ /* 0x000fca000383ffff */
.L_x_1231:
[----:B------:R-:W-:Y:S01]  /*1bfe0*/  MOV R3, 0x181f ;  /* 0x0000181f00037802 */ /* 0x000fe20000000f00 */
[----:B------:R-:W-:Y:S01]  /*1bff0*/  IMAD.MOV.U32 R188, RZ, RZ, R14 ;  /* 0x000000ffffbc7224 */ /* 0x000fe200078e000e */
[----:B------:R-:W-:Y:S01]  /*1c000*/  MOV R191, 0xffffffff ;  /* 0xffffffff00bf7802 */ /* 0x000fe20000000f00 */
[----:B------:R-:W-:Y:S01]  /*1c010*/  IMAD.MOV.U32 R189, RZ, RZ, RZ ;  /* 0x000000ffffbd7224 */ /* 0x000fe200078e00ff */
[----:B------:R-:W-:Y:S02]  /*1c020*/  MOV R2, 0x1c040 ;  /* 0x0001c04000027802 */ /* 0x000fe40000000f00 */
[----:B-1----:R-:W-:Y:S05]  /*1c030*/  CALL.REL.NOINC `($__internal_6_$__cuda_sm70_shflsync_idx_p) ;  /* 0x0000bb4000007944 */ /* 0x002fea0003c00000 */
[----:B------:R-:W-:Y:S01]  /*1c040*/  MOV R4, R190 ;  /* 0x000000be00047202 */ /* 0x000fe20000000f00 */
[----:B------:R-:W-:-:S05]  /*1c050*/  BRA `(.L_x_1331) ;  /* 0xffff288000007947 */ /* 0x000fca000383ffff */
.L_x_1232:
[----:B------:R-:W-:Y:S01]  /*1c060*/  MOV R3, 0x181f ;  /* 0x0000181f00037802 */ /* 0x000fe20000000f00 */
[----:B------:R-:W-:Y:S01]  /*1c070*/  IMAD.MOV.U32 R188, RZ, RZ, R15 ;  /* 0x000000ffffbc7224 */ /* 0x000fe200078e000f */
[----:B------:R-:W-:Y:S01]  /*1c080*/  MOV R191, 0xffffffff ;  /* 0xffffffff00bf7802 */ /* 0x000fe20000000f00 */
[----:B------:R-:W-:Y:S01]  /*1c090*/  IMAD.MOV.U32 R189, RZ, RZ, RZ ;  /* 0x000000ffffbd7224 */ /* 0x000fe200078e00ff */
[----:B------:R-:W-:Y:S02]  /*1c0a0*/  MOV R2, 0x1c0c0 ;  /* 0x0001c0c000027802 */ /* 0x000fe40000000f00 */
[----:B-123--:R-:W-:Y:S05]  /*1c0b0*/  CALL.REL.NOINC `($__internal_6_$__cuda_sm70_shflsync_idx_p) ;  /* 0x0000bac000007944 */ /* 0x00efea0003c00000 */
[----:B------:R-:W-:Y:S01]  /*1c0c0*/  MOV R0, R190 ;  /* 0x000000be00007202 */ /* 0x000fe20000000f00 */
[----:B------:R-:W-:-:S05]  /*1c0d0*/  BRA `(.L_x_1332) ;  /* 0xffff282000007947 */ /* 0x000fca000383ffff */
.L_x_1233:
[----:B-1----:R-:W-:Y:S01]  /*1c0e0*/  MOV R3, 0x181f ;  /* 0x0000181f00037802 */ /* 0x002fe20000000f00 */
[----:B------:R-:W-:Y:S01]  /*1c0f0*/  IMAD.MOV.U32 R188, RZ, RZ, R14 ;  /* 0x000000ffffbc7224 */ /* 0x000fe200078e000e */
[----:B------:R-:W-:Y:S01]  /*1c100*/  MOV R191, 0xffffffff ;  /* 0xffffffff00bf7802 */ /* 0x000fe20000000f00 */
[----:B------:R-:W-:Y:S01]  /*1c110*/  IMAD.MOV.U32 R189, RZ, RZ, 0x1 ;  /* 0x00000001ffbd7424 */ /* 0x000fe200078e00ff */
[----:B------:R-:W-:Y:S02]  /*1c120*/  MOV R2, 0x1c140 ;  /* 0x0001c14000027802 */ /* 0x000fe40000000f00 */
[----:B----4-:R-:W-:Y:S05]  /*1c130*/  CALL.REL.NOINC `($__internal_6_$__cuda_sm70_shflsync_idx_p) ;  /* 0x0000ba4000007944 */ /* 0x010fea0003c00000 */
        /* <DEDUP_REMOVED lines=9> */
.L_x_1234:
[----:B------:R-:W-:Y:S01]  /*1c1d0*/  MOV R3, 0x1c1f ;  /* 0x00001c1f00037802 */ /* 0x000fe20000000f00 */
[----:B------:R-:W-:Y:S01]  /*1c1e0*/  IMAD.MOV.U32 R188, RZ, RZ, R6 ;  /* 0x000000ffffbc7224 */ /* 0x000fe200078e0006 */
[----:B------:R-:W-:Y:S01]  /*1c1f0*/  MOV R191, 0xffffffff ;  /* 0xffffffff00bf7802 */ /* 0x000fe20000000f00 */
[----:B------:R-:W-:Y:S01]  /*1c200*/  IMAD.MOV.U32 R189, RZ, RZ, RZ ;  /* 0x000000ffffbd7224 */ /* 0x000fe200078e00ff */
[----:B------:R-:W-:Y:S02]  /*1c210*/  MOV R2, 0x1c230 ;  /* 0x0001c23000027802 */ /* 0x000fe40000000f00 */
[----:B------:R-:W-:Y:S05]  /*1c220*/  CALL.REL.NOINC `($__internal_6_$__cuda_sm70_shflsync_idx_p) ;  /* 0x0000b95000007944 */ /* 0x000fea0003c00000 */
[----:B------:R-:W-:Y:S01]  /*1c230*/  MOV R3, R190 ;  /* 0x000000be00037202 */ /* 0x000fe20000000f00 */
[----:B------:R-:W-:-:S05]  /*1c240*/  BRA `(.L_x_1334) ;  /* 0xffff2ac000007947 */ /* 0x000fca000383ffff */
.L_x_1239:
[----:B------:R-:W-:Y:S01]  /*1c250*/  MOV R3, 0x1c1f ;  /* 0x00001c1f00037802 */ /* 0x000fe20000000f00 */
[----:B------:R-:W-:Y:S01]  /*1c260*/  IMAD.MOV.U32 R188, RZ, RZ, R6 ;  /* 0x000000ffffbc7224 */ /* 0x000fe200078e0006 */
[----:B------:R-:W-:Y:S01]  /*1c270*/  MOV R191, 0xffffffff ;  /* 0xffffffff00bf7802 */ /* 0x000fe20000000f00 */
[----:B------:R-:W-:Y:S01]  /*1c280*/  IMAD.MOV.U32 R189, RZ, RZ, 0x1 ;  /* 0x00000001ffbd7424 */ /* 0x000fe200078e00ff */
[----:B------:R-:W-:Y:S02]  /*1c290*/  MOV R2, 0x1c2b0 ;  /* 0x0001c2b000027802 */ /* 0x000fe40000000f00 */
[----:B-1----:R-:W-:Y:S05]  /*1c2a0*/  CALL.REL.NOINC `($__internal_6_$__cuda_sm70_shflsync_idx_p) ;  /* 0x0000b8d000007944 */ /* 0x002fea0003c00000 */
[----:B------:R-:W-:Y:S01]  /*1c2b0*/  MOV R3, R190 ;  /* 0x000000be00037202 */ /* 0x000fe20000000f00 */
[----:B------:R-:W-:-:S05]  /*1c2c0*/  BRA `(.L_x_1335) ;  /* 0xffff2fe000007947 */ /* 0x000fca000383ffff */
.L_x_1244:
[----:B------:R-:W-:Y:S02]  /*1c2d0*/  MOV R0, 0x2 ;  /* 0x0000000200007802 */ /* 0x000fe40000000f00 */
[----:B------:R-:W-:Y:S02]  /*1c2e0*/  MOV R2, 0x1c300 ;  /* 0x0001c30000027802 */ /* 0x000fe40000000f00 */
[----:B-12---:R-:W-:Y:S05]  /*1c2f0*/  CALL.REL.NOINC `($__internal_5_$__cuda_sm70_shflsync_bfly_p) ;  /* 0x0000b82000007944 */ /* 0x006fea0003c00000 */
[----:B------:R-:W-:-:S05]  /*1c300*/  BRA `(.L_x_1336) ;  /* 0xffff359000007947 */ /* 0x000fca000383ffff */
.L_x_1245:
[----:B------:R-:W-:Y:S01]  /*1c310*/  MOV R0, 0x1 ;  /* 0x0000000100007802 */ /* 0x000fe20000000f00 */
[----:B---3--:R-:W-:Y:S01]  /*1c320*/  IMAD.MOV.U32 R4, RZ, RZ, R6 ;  /* 0x000000ffff047224 */ /* 0x008fe200078e0006 */
[----:B------:R-:W-:Y:S02]  /*1c330*/  MOV R2, 0x1c350 ;  /* 0x0001c35000027802 */ /* 0x000fe40000000f00 */
[----:B------:R-:W-:Y:S05]  /*1c340*/  CALL.REL.NOINC `($__internal_5_$__cuda_sm70_shflsync_bfly_p) ;  /* 0x0000b7d000007944 */ /* 0x000fea0003c00000 */
[----:B------:R-:W-:Y:S01]  /*1c350*/  IMAD.MOV.U32 R4, RZ, RZ, R8 ;  /* 0x000000ffff047224 */ /* 0x000fe200078e0008 */
[----:B------:R-:W-:Y:S01]  /*1c360*/  FMNMX.FTZ R6, R6, R0, !PT ;  /* 0x0000000006067209 */ /* 0x000fe20007810000 */
[----:B------:R-:W-:Y:S01]  /*1c370*/  IMAD.MOV.U32 R0, RZ, RZ, 0x2 ;  /* 0x00000002ff007424 */ /* 0x000fe200078e00ff */
[----:B------:R-:W-:Y:S02]  /*1c380*/  MOV R2, 0x1c3a0 ;  /* 0x0001c3a000027802 */ /* 0x000fe40000000f00 */
[----:B------:R-:W-:Y:S05]  /*1c390*/  CALL.REL.NOINC `($__internal_5_$__cuda_sm70_shflsync_bfly_p) ;  /* 0x0000b78000007944 */ /* 0x000fea0003c00000 */
[----:B------:R-:W-:Y:S01]  /*1c3a0*/  FMNMX.FTZ R4, R8, R0, !PT ;  /* 0x0000000008047209 */ /* 0x000fe20007810000 */
[----:B------:R-:W-:Y:S01]  /*1c3b0*/  IMAD.MOV.U32 R0, RZ, RZ, 0x1 ;  /* 0x00000001ff007424 */ /* 0x000fe200078e00ff */
[----:B------:R-:W-:Y:S02]  /*1c3c0*/  MOV R2, 0x1c3e0 ;  /* 0x0001c3e000027802 */ /* 0x000fe40000000f00 */
[----:B------:R-:W-:Y:S05]  /*1c3d0*/  CALL.REL.NOINC `($__internal_5_$__cuda_sm70_shflsync_bfly_p) ;  /* 0x0000b74000007944 */ /* 0x000fea0003c00000 */
[----:B------:R-:W-:-:S05]  /*1c3e0*/  BRA `(.L_x_1337) ;  /* 0xffff352000007947 */ /* 0x000fca000383ffff */
.L_x_1254:
        /* <DEDUP_REMOVED lines=8> */
.L_x_1255:
        /* <DEDUP_REMOVED lines=8> */
.L_x_1256:
        /* <DEDUP_REMOVED lines=15> */
.L_x_1259:
[----:B------:R-:W-:Y:S01]  /*1c5e0*/  MOV R3, 0x181f ;  /* 0x0000181f00037802 */ /* 0x000fe20000000f00 */
[----:B------:R-:W-:Y:S01]  /*1c5f0*/  IMAD.MOV.U32 R188, RZ, RZ, R9 ;  /* 0x000000ffffbc7224 */ /* 0x000fe200078e0009 */
[----:B------:R-:W-:Y:S01]  /*1c600*/  MOV R191, 0xffffffff ;  /* 0xffffffff00bf7802 */ /* 0x000fe20000000f00 */
[----:B------:R-:W-:Y:S01]  /*1c610*/  IMAD.MOV.U32 R189, RZ, RZ, RZ ;  /* 0x000000ffffbd7224 */ /* 0x000fe200078e00ff */
[----:B------:R-:W-:Y:S02]  /*1c620*/  MOV R2, 0x1c640 ;  /* 0x0001c64000027802 */ /* 0x000fe40000000f00 */
[----:B----4-:R-:W-:Y:S05]  /*1c630*/  CALL.REL.NOINC `($__internal_6_$__cuda_sm70_shflsync_idx_p) ;  /* 0x0000b54000007944 */ /* 0x010fea0003c00000 */
[----:B------:R-:W-:Y:S01]  /*1c640*/  MOV R4, R190 ;  /* 0x000000be00047202 */ /* 0x000fe20000000f00 */
[----:B------:R-:W-:-:S05]  /*1c650*/  BRA `(.L_x_1341) ;  /* 0xffff61d000007947 */ /* 0x000fca000383ffff */
.L_x_1260:
[----:B------:R-:W-:Y:S01]  /*1c660*/  MOV R3, 0x181f ;  /* 0x0000181f00037802 */ /* 0x000fe20000000f00 */
[----:B------:R-:W-:Y:S01]  /*1c670*/  IMAD.MOV.U32 R188, RZ, RZ, R16 ;  /* 0x000000ffffbc7224 */ /* 0x000fe200078e0010 */
[----:B------:R-:W-:Y:S01]  /*1c680*/  MOV R191, 0xffffffff ;  /* 0xffffffff00bf7802 */ /* 0x000fe20000000f00 */
[----:B------:R-:W-:Y:S01]  /*1c690*/  IMAD.MOV.U32 R189, RZ, RZ, RZ ;  /* 0x000000ffffbd7224 */ /* 0x000fe200078e00ff */
[----:B------:R-:W-:Y:S02]  /*1c6a0*/  MOV R2, 0x1c6c0 ;  /* 0x0001c6c000027802 */ /* 0x000fe40000000f00 */
[----:B-12-4-:R-:W-:Y:S05]  /*1c6b0*/  CALL.REL.NOINC `($__internal_6_$__cuda_sm70_shflsync_idx_p) ;  /* 0x0000b4c000007944 */ /* 0x016fea0003c00000 */
[----:B------:R-:W-:Y:S01]  /*1c6c0*/  MOV R0, R190 ;  /* 0x000000be00007202 */ /* 0x000fe20000000f00 */
[----:B------:R-:W-:-:S05]  /*1c6d0*/  BRA `(.L_x_1342) ;  /* 0xffff617000007947 */ /* 0x000fca000383ffff */
.L_x_1261:
[----:B-1----:R-:W-:Y:S01]  /*1c6e0*/  MOV R3, 0x181f ;  /* 0x0000181f00037802 */ /* 0x002fe20000000f00 */
[----:B------:R-:W-:Y:S01]  /*1c6f0*/  IMAD.MOV.U32 R188, RZ, RZ, R9 ;  /* 0x000000ffffbc7224 */ /* 0x000fe200078e0009 */
[----:B------:R-:W-:Y:S01]  /*1c700*/  MOV R191, 0xffffffff ;  /* 0xffffffff00bf7802 */ /* 0x000fe20000000f00 */
[----:B------:R-:W-:Y:S01]  /*1c710*/  IMAD.MOV.U32 R189, RZ, RZ, 0x1 ;  /* 0x00000001ffbd7424 */ /* 0x000fe200078e00ff */
[----:B------:R-:W-:Y:S02]  /*1c720*/  MOV R2, 0x1c740 ;  /* 0x0001c74000027802 */ /* 0x000fe40000000f00 */
[----:B---34-:R-:W-:Y:S05]  /*1c730*/  CALL.REL.NOINC `($__internal_6_$__cuda_sm70_shflsync_idx_p) ;  /* 0x0000b44000007944 */ /* 0x018fea0003c00000 */
        /* <DEDUP_REMOVED lines=9> */
.L_x_1262:
[----:B------:R-:W-:Y:S02]  /*1c7d0*/  MOV R0, 0x2 ;  /* 0x0000000200007802 */ /* 0x000fe40000000f00 */
[----:B------:R-:W-:Y:S02]  /*1c7e0*/  MOV R2, 0x1c800 ;  /* 0x0001c80000027802 */ /* 0x000fe40000000f00 */
[----:B----4-:R-:W-:Y:S05]  /*1c7f0*/  CALL.REL.NOINC `($__internal_5_$__cuda_sm70_shflsync_bfly_p) ;  /* 0x0000b32000007944 */ /* 0x010fea0003c00000 */
[----:B------:R-:W-:-:S05]  /*1c800*/  BRA `(.L_x_1344) ;  /* 0xffff648000007947 */ /* 0x000fca000383ffff */
.L_x_1263:
[----:B------:R-:W-:Y:S01]  /*1c810*/  MOV R0, 0x1 ;  /* 0x0000000100007802 */ /* 0x000fe20000000f00 */
[----:B-1----:R-:W-:Y:S01]  /*1c820*/  IMAD.MOV.U32 R4, RZ, RZ, R136 ;  /* 0x000000ffff047224 */ /* 0x002fe200078e0088 */
[----:B------:R-:W-:Y:S02]  /*1c830*/  MOV R2, 0x1c850 ;  /* 0x0001c85000027802 */ /* 0x000fe40000000f00 */
[----:B----4-:R-:W-:Y:S05]  /*1c840*/  CALL.REL.NOINC `($__internal_5_$__cuda_sm70_shflsync_bfly_p) ;  /* 0x0000b2d000007944 */ /* 0x010fea0003c00000 */
        /* <DEDUP_REMOVED lines=10> */
.L_x_1266:
        /* <DEDUP_REMOVED lines=8> */
.L_x_1269:
        /* <DEDUP_REMOVED lines=15> */
.L_x_1272:
        /* <DEDUP_REMOVED lines=8> */
.L_x_1273:
        /* <DEDUP_REMOVED lines=8> */
.L_x_1274:
[----:B--2---:R-:W-:Y:S01]  /*1cb60*/  MOV R3, 0x181f ;  /* 0x0000181f00037802 */ /* 0x004fe20000000f00 */
[----:B------:R-:W-:Y:S01]  /*1cb70*/  IMAD.MOV.U32 R188, RZ, RZ, R7 ;  /* 0x000000ffffbc7224 */ /* 0x000fe200078e0007 */
[----:B------:R-:W-:Y:S01]  /*1cb80*/  MOV R191, 0xffffffff ;  /* 0xffffffff00bf7802 */ /* 0x000fe20000000f00 */
[----:B------:R-:W-:Y:S01]  /*1cb90*/  IMAD.MOV.U32 R189, RZ, RZ, 0x1 ;  /* 0x00000001ffbd7424 */ /* 0x000fe200078e00ff */
[----:B------:R-:W-:Y:S02]  /*1cba0*/  MOV R2, 0x1cbc0 ;  /* 0x0001cbc000027802 */ /* 0x000fe40000000f00 */
[----:B-1--4-:R-:W-:Y:S05]  /*1cbb0*/  CALL.REL.NOINC `($__internal_6_$__cuda_sm70_shflsync_idx_p) ;  /* 0x0000afc000007944 */ /* 0x012fea0003c00000 */
        /* <DEDUP_REMOVED lines=9> */
.L_x_1275:
        /* <DEDUP_REMOVED lines=8> */
.L_x_1280:
[----:B------:R-:W-:Y:S01]  /*1ccd0*/  MOV R3, 0x1c1f ;  /* 0x00001c1f00037802 */ /* 0x000fe20000000f00 */
[----:B------:R-:W-:Y:S01]  /*1cce0*/  IMAD.MOV.U32 R188, RZ, RZ, R7 ;  /* 0x000000ffffbc7224 */ /* 0x000fe200078e0007 */
[----:B------:R-:W-:Y:S01]  /*1ccf0*/  MOV R191, 0xffffffff ;  /* 0xffffffff00bf7802 */ /* 0x000fe20000000f00 */
[----:B------:R-:W-:Y:S01]  /*1cd00*/  IMAD.MOV.U32 R189, RZ, RZ, 0x1 ;  /* 0x00000001ffbd7424 */ /* 0x000fe200078e00ff */
[----:B------:R-:W-:Y:S02]  /*1cd10*/  MOV R2, 0x1cd30 ;  /* 0x0001cd3000027802 */ /* 0x000fe40000000f00 */
[----:B--2---:R-:W-:Y:S05]  /*1cd20*/  CALL.REL.NOINC `($__internal_6_$__cuda_sm70_shflsync_idx_p) ;  /* 0x0000ae5000007944 */ /* 0x004fea0003c00000 */
[----:B------:R-:W-:Y:S01]  /*1cd30*/  MOV R3, R190 ;  /* 0x000000be00037202 */ /* 0x000fe20000000f00 */
[----:B------:R-:W-:-:S05]  /*1cd40*/  BRA `(.L_x_1352) ;  /* 0xffff95f000007947 */ /* 0x000fca000383ffff */
.L_x_1285:
[----:B------:R-:W-:Y:S02]  /*1cd50*/  MOV R0, 0x2 ;  /* 0x0000000200007802 */ /* 0x000fe40000000f00 */
[----:B------:R-:W-:Y:S02]  /*1cd60*/  MOV R2, 0x1cd80 ;  /* 0x0001cd8000027802 */ /* 0x000fe40000000f00 */
[----:B------:R-:W-:Y:S05]  /*1cd70*/  CALL.REL.NOINC `($__internal_5_$__cuda_sm70_shflsync_bfly_p) ;  /* 0x0000ada000007944 */ /* 0x000fea0003c00000 */
[----:B------:R-:W-:-:S05]  /*1cd80*/  BRA `(.L_x_1353) ;  /* 0xffff9bc000007947 */ /* 0x000fca000383ffff */
.L_x_1286:
[----:B------:R-:W-:Y:S01]  /*1cd90*/  MOV R0, 0x1 ;  /* 0x0000000100007802 */ /* 0x000fe20000000f00 */
[----:B-1----:R-:W-:Y:S01]  /*1cda0*/  IMAD.MOV.U32 R4, RZ, RZ, R136 ;  /* 0x000000ffff047224 */ /* 0x002fe200078e0088 */
        /* <DEDUP_REMOVED lines=12> */
.L_x_1288:
[----:B------:R-:W-:Y:S01]  /*1ce70*/  IMAD.MOV.U32 R4, RZ, RZ, R231 ;  /* 0x000000ffff047224 */ /* 0x000fe200078e00e7 */
[----:B------:R-:W-:-:S02]  /*1ce80*/  MOV R0, 0x2 ;  /* 0x0000000200007802 */ /* 0x000fc40000000f00 */
[----:B------:R-:W-:Y:S02]  /*1ce90*/  MOV R2, 0x1ceb0 ;  /* 0x0001ceb000027802 */ /* 0x000fe40000000f00 */
[----:B------:R-:W-:Y:S05]  /*1cea0*/  CALL.REL.NOINC `($__internal_5_$__cuda_sm70_shflsync_bfly_p) ;  /* 0x0000ac7000007944 */ /* 0x000fea0003c00000 */
[----:B------:R-:W-:Y:S01]  /*1ceb0*/  MOV R5, R0 ;  /* 0x0000000000057202 */ /* 0x000fe20000000f00 */
[----:B------:R-:W-:Y:S05]  /*1cec0*/  BRA `(.L_x_1355) ;  /* 0xffffb2d000007947 */ /* 0x000fea000383ffff */
.L_x_1289:
[----:B------:R-:W-:Y:S01]  /*1ced0*/  IMAD.MOV.U32 R4, RZ, RZ, R5 ;  /* 0x000000ffff047224 */ /* 0x000fe200078e0005 */
[----:B------:R-:W-:Y:S02]  /*1cee0*/  MOV R0, 0x1 ;  /* 0x0000000100007802 */ /* 0x000fe40000000f00 */
[----:B------:R-:W-:Y:S02]  /*1cef0*/  MOV R2, 0x1cf10 ;  /* 0x0001cf1000027802 */ /* 0x000fe40000000f00 */
[----:B-1----:R-:W-:Y:S05]  /*1cf00*/  CALL.REL.NOINC `($__internal_5_$__cuda_sm70_shflsync_bfly_p) ;  /* 0x0000ac1000007944 */ /* 0x002fea0003c00000 */
[----:B------:R-:W-:Y:S01]  /*1cf10*/  FADD.FTZ R5, R5, R0 ;  /* 0x0000000005057221 */ /* 0x000fe20000010000 */
[----:B------:R-:W-:Y:S02]  /*1cf20*/  MOV R4, R230 ;  /* 0x000000e600047202 */ /* 0x000fe40000000f00 */
[----:B------:R-:W-:Y:S02]  /*1cf30*/  MOV R0, 0x2 ;  /* 0x0000000200007802 */ /* 0x000fe40000000f00 */
[----:B------:R-:W-:Y:S02]  /*1cf40*/  MOV R2, 0x1cf60 ;  /* 0x0001cf6000027802 */ /* 0x000fe40000000f00 */
[----:B------:R-:W-:Y:S05]  /*1cf50*/  CALL.REL.NOINC `($__internal_5_$__cuda_sm70_shflsync_bfly_p) ;  /* 0x0000abc000007944 */ /* 0x000fea0003c00000 */
[----:B------:R-:W-:Y:S01]  /*1cf60*/  FADD.FTZ R4, R230, R0 ;  /* 0x00000000e6047221 */ /* 0x000fe20000010000 */
[----:B------:R-:W-:-:S02]  /*1cf70*/  MOV R0, 0x1 ;  /* 0x0000000100007802 */ /* 0x000fc40000000f00 */
[----:B------:R-:W-:Y:S02]  /*1cf80*/  MOV R2, 0x1cfa0 ;  /* 0x0001cfa000027802 */ /* 0x000fe40000000f00 */
[----:B------:R-:W-:Y:S05]  /*1cf90*/  CALL.REL.NOINC `($__internal_5_$__cuda_sm70_shflsync_bfly_p) ;  /* 0x0000ab8000007944 */ /* 0x000fea0003c00000 */
[----:B------:R-:W-:Y:S05]  /*1cfa0*/  BRA `(.L_x_1356) ;  /* 0xffffb26000007947 */ /* 0x000fea000383ffff */
.L_x_1301:
[----:B------:R-:W-:Y:S01]  /*1cfb0*/  IMAD.MOV.U32 R188, RZ, RZ, R15 ;  /* 0x000000ffffbc7224 */ /* 0x000fe200078e000f */
[----:B------:R-:W-:Y:S01]  /*1cfc0*/  MOV R3, 0x181f ;  /* 0x0000181f00037802 */ /* 0x000fe20000000f00 */
[----:B------:R-:W-:Y:S01]  /*1cfd0*/  IMAD.MOV.U32 R189, RZ, RZ, RZ ;  /* 0x000000ffffbd7224 */ /* 0x000fe200078e00ff */
[----:B------:R-:W-:Y:S02]  /*1cfe0*/  MOV R191, 0xffffffff ;  /* 0xffffffff00bf7802 */ /* 0x000fe40000000f00 */
[----:B------:R-:W-:Y:S02]  /*1cff0*/  MOV R2, 0x1d010 ;  /* 0x0001d01000027802 */ /* 0x000fe40000000f00 */
[----:B-1---5:R-:W-:Y:S05]  /*1d000*/  CALL.REL.NOINC `($__internal_6_$__cuda_sm70_shflsync_idx_p) ;  /* 0x0000ab7000007944 */ /* 0x022fea0003c00000 */
[----:B------:R-:W-:Y:S01]  /*1d010*/  MOV R4, R190 ;  /* 0x000000be00047202 */ /* 0x000fe20000000f00 */
[----:B------:R-:W-:Y:S05]  /*1d020*/  BRA `(.L_x_1357) ;  /* 0xffffdcb000007947 */ /* 0x000fea000383ffff */
.L_x_1302:
[----:B------:R-:W-:Y:S01]  /*1d030*/  IMAD.MOV.U32 R188, RZ, RZ, R17 ;  /* 0x000000ffffbc7224 */ /* 0x000fe200078e0011 */
[----:B------:R-:W-:Y:S01]  /*1d040*/  MOV R3, 0x181f ;  /* 0x0000181f00037802 */ /* 0x000fe20000000f00 */
[----:B------:R-:W-:Y:S01]  /*1d050*/  IMAD.MOV.U32 R189, RZ, RZ, RZ ;  /* 0x000000ffffbd7224 */ /* 0x000fe200078e00ff */
[----:B------:R-:W-:Y:S02]  /*1d060*/  MOV R191, 0xffffffff ;  /* 0xffffffff00bf7802 */ /* 0x000fe40000000f00 */
[----:B------:R-:W-:-:S02]  /*1d070*/  MOV R2, 0x1d090 ;  /* 0x0001d09000027802 */ /* 0x000fc40000000f00 */
[----:B-123-5:R-:W-:Y:S05]  /*1d080*/  CALL.REL.NOINC `($__internal_6_$__cuda_sm70_shflsync_idx_p) ;  /* 0x0000aaf000007944 */ /* 0x02efea0003c00000 */
[----:B------:R-:W-:Y:S01]  /*1d090*/  MOV R2, R190 ;  /* 0x000000be00027202 */ /* 0x000fe20000000f00 */
[----:B------:R-:W-:Y:S05]  /*1d0a0*/  BRA `(.L_x_1358) ;  /* 0xffffdc5000007947 */ /* 0x000fea000383ffff */
.L_x_1305:
[----:B------:R-:W-:Y:S01]  /*1d0b0*/  IMAD.MOV.U32 R188, RZ, RZ, R15 ;  /* 0x000000ffffbc7224 */ /* 0x000fe200078e000f */
[----:B-1----:R-:W-:Y:S01]  /*1d0c0*/  MOV R3, 0x181f ;  /* 0x0000181f00037802 */ /* 0x002fe20000000f00 */
[----:B------:R-:W-:Y:S01]  /*1d0d0*/  IMAD.MOV.U32 R189, RZ, RZ, 0x1 ;  /* 0x00000001ffbd7424 */ /* 0x000fe200078e00ff */
[----:B------:R-:W-:-:S02]  /*1d0e0*/  MOV R191, 0xffffffff ;  /* 0xffffffff00bf7802 */ /* 0x000fc40000000f00 */
[----:B------:R-:W-:Y:S02]  /*1d0f0*/  MOV R2, 0x1d110 ;  /* 0x0001d11000027802 */ /* 0x000fe40000000f00 */
        /* <DEDUP_REMOVED lines=10> */
.L_x_1308:
[----:B------:R-:W-:Y:S01]  /*1d1a0*/  IMAD.MOV.U32 R188, RZ, RZ, R15 ;  /* 0x000000ffffbc7224 */ /* 0x000fe200078e000f */
[----:B--2---:R-:W-:Y:S01]  /*1d1b0*/  MOV R3, 0x181f ;  /* 0x0000181f00037802 */ /* 0x004fe20000000f00 */
[----:B------:R-:W-:Y:S01]  /*1d1c0*/  IMAD.MOV.U32 R189, RZ, RZ, 0x2 ;  /* 0x00000002ffbd7424 */ /* 0x000fe200078e00ff */
[----:B------:R-:W-:Y:S02]  /*1d1d0*/  MOV R191, 0xffffffff ;  /* 0xffffffff00bf7802 */ /* 0x000fe40000000f00 */
[----:B------:R-:W-:-:S02]  /*1d1e0*/  MOV R2, 0x1d200 ;  /* 0x0001d20000027802 */ /* 0x000fc40000000f00 */
[----:B-1--4-:R-:W-:Y:S05]  /*1d1f0*/  CALL.REL.NOINC `($__internal_6_$__cuda_sm70_shflsync_idx_p) ;  /* 0x0000a98000007944 */ /* 0x012fea0003c00000 */
[----:B------:R-:W-:Y:S01]  /*1d200*/  MOV R4, R190 ;  /* 0x000000be00047202 */ /* 0x000fe20000000f00 */
[----:B------:R-:W-:Y:S05]  /*1d210*/  BRA `(.L_x_1360) ;  /* 0xffffde9000007947 */ /* 0x000fea000383ffff */
.L_x_1309:
[----:B------:R-:W-:Y:S01]  /*1d220*/  IMAD.MOV.U32 R188, RZ, RZ, R17 ;  /* 0x000000ffffbc7224 */ /* 0x000fe200078e0011 */
[----:B------:R-:W-:Y:S01]  /*1d230*/  MOV R3, 0x181f ;  /* 0x0000181f00037802 */ /* 0x000fe20000000f00 */
[----:B------:R-:W-:Y:S01]  /*1d240*/  IMAD.MOV.U32 R189, RZ, RZ, 0x2 ;  /* 0x00000002ffbd7424 */ /* 0x000fe200078e00ff */
[----:B------:R-:W-:-:S02]  /*1d250*/  MOV R191, 0xffffffff ;  /* 0xffffffff00bf7802 */ /* 0x000fc40000000f00 */
[----:B------:R-:W-:Y:S02]  /*1d260*/  MOV R2, 0x1d280 ;  /* 0x0001d28000027802 */ /* 0x000fe40000000f00 */
[----:B-1234-:R-:W-:Y:S05]  /*1d270*/  CALL.REL.NOINC `($__internal_6_$__cuda_sm70_shflsync_idx_p) ;  /* 0x0000a90000007944 */ /* 0x01efea0003c00000 */
[----:B------:R-:W-:Y:S01]  /*1d280*/  MOV R2, R190 ;  /* 0x000000be00027202 */ /* 0x000fe20000000f00 */
[----:B------:R-:W-:Y:S05]  /*1d290*/  BRA `(.L_x_1361) ;  /* 0xffffde3000007947 */ /* 0x000fea000383ffff */
.L_x_1312:
[----:B------:R-:W-:Y:S01]  /*1d2a0*/  IMAD.MOV.U32 R188, RZ, RZ, R15 ;  /* 0x000000ffffbc7224 */ /* 0x000fe200078e000f */
[----:B--2---:R-:W-:Y:S01]  /*1d2b0*/  MOV R3, 0x181f ;  /* 0x0000181f00037802 */ /* 0x004fe20000000f00 */
[----:B------:R-:W-:Y:S01]  /*1d2c0*/  IMAD.MOV.U32 R189, RZ, RZ, 0x3 ;  /* 0x00000003ffbd7424 */ /* 0x000fe200078e00ff */
[----:B------:R-:W-:Y:S02]  /*1d2d0*/  MOV R191, 0xffffffff ;  /* 0xffffffff00bf7802 */ /* 0x000fe40000000f00 */
[----:B------:R-:W-:Y:S02]  /*1d2e0*/  MOV R2, 0x1d300 ;  /* 0x0001d30000027802 */ /* 0x000fe40000000f00 */
[----:B-1--4-:R-:W-:Y:S05]  /*1d2f0*/  CALL.REL.NOINC `($__internal_6_$__cuda_sm70_shflsync_idx_p) ;  /* 0x0000a88000007944 */ /* 0x012fea0003c00000 */
        /* <DEDUP_REMOVED lines=9> */
        .type           $_ZN7cutlass13device_kernelIN5flash19enable_sm80_to_sm89INS1_16FlashAttnFwdSm80INS1_25CollectiveMainloopFwdSm80ILi8ELi1ELb0EN4cute5tupleIJNS5_1CILi128EEENS7_ILi48EEENS7_ILi256EEEEEELi256ENS_6half_tEfNS_4arch4Sm80ELb0ELb1ELb1ELb1ELb1ELb1ELb1ELb0EEENS1_21CollectiveEpilogueFwdINS6_IJS8_SA_S9_EEENS6_IJNS7_ILi1EEESI_SI_EEESC_SE_Li256ELb1ELb1ELb0ELb0EEENS1_19SingleTileSchedulerILb1ELb0ELb1ELi128EEEEEEEEEvNT_6ParamsE$_ZZN5flash25CollectiveMainloopFwdSm80ILi8ELi1ELb0EN4cute5tupleIJNS1_1CILi128EEENS3_ILi48EEENS3_ILi256EEEEEELi256EN7cutlass6half_tEfNS8_4arch4Sm80ELb0ELb1ELb1ELb1ELb1ELb1ELb1ELb0EE3mmaINS_16FlashAttnFwdSm80ISC_NS_21CollectiveEpilogueFwdINS2_IJS4_S6_S5_EEENS2_IJNS3_ILi1EEESH_SH_EEES9_SB_Li256ELb1ELb1ELb0ELb0EEENS_19SingleTileSchedulerILb1ELb0ELb1ELi128EEEE13SharedStorageENS1_6TensorINS1_11ArrayEngineIfLm128EEENS1_6LayoutINS2_IJNS2_IJNS3_ILi2EEESS_EEESH_NS3_ILi32EEEEEENS2_IJNS2_IJSH_SS_EEENS3_ILi0EEENS3_ILi4EEEEEEEEEENS_7SoftmaxILi2ELi0EEEEEbRKNSC_6ParamsERT0_RT1_iRKNS_16SeqlenInfoQKNewKILb1ELb1EEENS2_IJiiiiEEERT_ENKUlvE_clEv,@function
        .size           $_ZN7cutlass13device_kernelIN5flash19enable_sm80_to_sm89INS1_16FlashAttnFwdSm80INS1_25CollectiveMainloopFwdSm80ILi8ELi1ELb0EN4cute5tupleIJNS5_1CILi128EEENS7_ILi48EEENS7_ILi256EEEEEELi256ENS_6half_tEfNS_4arch4Sm80ELb0ELb1ELb1ELb1ELb1ELb1ELb1ELb0EEENS1_21CollectiveEpilogueFwdINS6_IJS8_SA_S9_EEENS6_IJNS7_ILi1EEESI_SI_EEESC_SE_Li256ELb1ELb1ELb0ELb0EEENS1_19SingleTileSchedulerILb1ELb0ELb1ELi128EEEEEEEEEvNT_6ParamsE$_ZZN5flash25CollectiveMainloopFwdSm80ILi8ELi1ELb0EN4cute5tupleIJNS1_1CILi128EEENS3_ILi48EEENS3_ILi256EEEEEELi256EN7cutlass6half_tEfNS8_4arch4Sm80ELb0ELb1ELb1ELb1ELb1ELb1ELb1ELb0EE3mmaINS_16FlashAttnFwdSm80ISC_NS_21CollectiveEpilogueFwdINS2_IJS4_S6_S5_EEENS2_IJNS3_ILi1EEESH_SH_EEES9_SB_Li256ELb1ELb1ELb0ELb0EEENS_19SingleTileSchedulerILb1ELb0ELb1ELi128EEEE13SharedStorageENS1_6TensorINS1_11ArrayEngineIfLm128EEENS1_6LayoutINS2_IJNS2_IJNS3_ILi2EEESS_EEESH_NS3_ILi32EEEEEENS2_IJNS2_IJSH_SS_EEENS3_ILi0EEENS3_ILi4EEEEEEEEEENS_7SoftmaxILi2ELi0EEEEEbRKNSC_6ParamsERT0_RT1_iRKNS_16SeqlenInfoQKNewKILb1ELb1EEENS2_IJiiiiEEERT_ENKUlvE_clEv,($__internal_5_$__cuda_sm70_shflsync_bfly_p - $_ZN7cutlass13device_kernelIN5flash19enable_sm80_to_sm89INS1_16FlashAttnFwdSm80INS1_25CollectiveMainloopFwdSm80ILi8ELi1ELb0EN4cute5tupleIJNS5_1CILi128EEENS7_ILi48EEENS7_ILi256EEEEEELi256ENS_6half_tEfNS_4arch4Sm80ELb0ELb1ELb1ELb1ELb1ELb1ELb1ELb0EEENS1_21CollectiveEpilogueFwdINS6_IJS8_SA_S9_EEENS6_IJNS7_ILi1EEESI_SI_EEESC_SE_Li256ELb1ELb1ELb0ELb0EEENS1_19SingleTileSchedulerILb1ELb0ELb1ELi128EEEEEEEEEvNT_6ParamsE$_ZZN5flash25CollectiveMainloopFwdSm80ILi8ELi1ELb0EN4cute5tupleIJNS1_1CILi128EEENS3_ILi48EEENS3_ILi256EEEEEELi256EN7cutlass6half_tEfNS8_4arch4Sm80ELb0ELb1ELb1ELb1ELb1ELb1ELb1ELb0EE3mmaINS_16FlashAttnFwdSm80ISC_NS_21CollectiveEpilogueFwdINS2_IJS4_S6_S5_EEENS2_IJNS3_ILi1EEESH_SH_EEES9_SB_Li256ELb1ELb1ELb0ELb0EEENS_19SingleTileSchedulerILb1ELb0ELb1ELi128EEEE13SharedStorageENS1_6TensorINS1_11ArrayEngineIfLm128EEENS1_6LayoutINS2_IJNS2_IJNS3_ILi2EEESS_EEESH_NS3_ILi32EEEEEENS2_IJNS2_IJSH_SS_EEENS3_ILi0EEENS3_ILi4EEEEEEEEEENS_7SoftmaxILi2ELi0EEEEEbRKNSC_6ParamsERT0_RT1_iRKNS_16SeqlenInfoQKNewKILb1ELb1EEENS2_IJiiiiEEERT_ENKUlvE_clEv)
$_ZN7cutlass13device_kernelIN5flash19enable_sm80_to_sm89INS1_16FlashAttnFwdSm80INS1_25CollectiveMainloopFwdSm80ILi8ELi1ELb0EN4cute5tupleIJNS5_1CILi128EEENS7_ILi48EEENS7_ILi256EEEEEELi256ENS_6half_tEfNS_4arch4Sm80ELb0ELb1ELb1ELb1ELb1ELb1ELb1ELb0EEENS1_21CollectiveEpilogueFwdINS6_IJS8_SA_S9_EEENS6_IJNS7_ILi1EEESI_SI_EEESC_SE_Li256ELb1ELb1ELb0ELb0EEENS1_19SingleTileSchedulerILb1ELb0ELb1ELi128EEEEEEEEEvNT_6ParamsE$_ZZN5flash25CollectiveMainloopFwdSm80ILi8ELi1ELb0EN4cute5tupleIJNS1_1CILi128EEENS3_ILi48EEENS3_ILi256EEEEEELi256EN7cutlass6half_tEfNS8_4arch4Sm80ELb0ELb1ELb1ELb1ELb1ELb1ELb1ELb0EE3mmaINS_16FlashAttnFwdSm80ISC_NS_21CollectiveEpilogueFwdINS2_IJS4_S6_S5_EEENS2_IJNS3_ILi1EEESH_SH_EEES9_SB_Li256ELb1ELb1ELb0ELb0EEENS_19SingleTileSchedulerILb1ELb0ELb1ELi128EEEE13SharedStorageENS1_6TensorINS1_11ArrayEngineIfLm128EEENS1_6LayoutINS2_IJNS2_IJNS3_ILi2EEESS_EEESH_NS3_ILi32EEEEEENS2_IJNS2_IJSH_SS_EEENS3_ILi0EEENS3_ILi4EEEEEEEEEENS_7SoftmaxILi2ELi0EEEEEbRKNSC_6ParamsERT0_RT1_iRKNS_16SeqlenInfoQKNewKILb1ELb1EEENS2_IJiiiiEEERT_ENKUlvE_clEv:
[----:B------:R-:W-:-:S05]  /*1d390*/  IADD3 R18, R101, -c[0x0][0x20], RZ ;  /* 0x8000080065127a10 */ /* 0x000fca0007ffe0ff */
[----:B------:R-:W2:Y:S01]  /*1d3a0*/  LDL.64 R14, [R18] ;  /* 0x00000000120e7983 */ /* 0x000ea20000100a00 */
[----:B------:R-:W-:-:S03]  /*1d3b0*/  ULDC.64 UR4, c[0x0][0x118] ;  /* 0x0000460000047ab9 */ /* 0x000fc60000000a00 */
[----:B--2---:R-:W2:Y:S02]  /*1d3c0*/  LD.E R29, [R14.64+0x11c] ;  /* 0x00011c040e1d7980 */ /* 0x004ea4000c101900 */
[----:B--2---:R-:W-:-:S13]  /*1d3d0*/  ISETP.GT.AND P0, PT, R29, RZ, PT ;  /* 0x000000ff1d00720c */ /* 0x004fda0003f04270 */
[----:B------:R-:W-:Y:S05]  /*1d3e0*/  @P0 BRA `(.L_x_1363) ;  /* 0x0000004000000947 */ /* 0x000fea0003800000 */
[----:B------:R-:W-:Y:S01]  /*1d3f0*/  MOV R2, R146 ;  /* 0x0000009200027202 */ /* 0x000fe20000000f00 */
[----:B------:R-:W-:-:S04]  /*1d400*/  DEPBAR.LE SB0, 0x1 ;  /* 0x000080400000791a */ /* 0x000fc80000000000 */
[----:B------:R-:W-:-:S04]  /*1d410*/  MOV R3, 0x0 ;  /* 0x0000000000037802 */ /* 0x000fc80000000f00 */
[----:B------:R-:W-:Y:S05]  /*1d420*/  RET.REL.NODEC R2 `(_ZN7cutlass13device_kernelIN5flash19enable_sm80_to_sm89INS1_16FlashAttnFwdSm80INS1_25CollectiveMainloopFwdSm80ILi8ELi1ELb0EN4cute5tupleIJNS5_1CILi128EEENS7_ILi48EEENS7_ILi256EEEEEELi256ENS_6half_tEfNS_4arch4Sm80ELb0ELb1ELb1ELb1ELb1ELb1ELb1ELb0EEENS1_21CollectiveEpilogueFwdINS6_IJS8_SA_S9_EEENS6_IJNS7_ILi1EEESI_SI_EEESC_SE_Li256ELb1ELb1ELb0ELb0EEENS1_19SingleTileSchedulerILb1ELb0ELb1ELi128EEEEEEEEEvNT_6ParamsE) ;  /* 0xfffe2bd002007950 */ /* 0x000fea0003c3ffff */
.L_x_1363:
[----:B------:R1:W2:Y:S04]  /*1d430*/  LDL.64 R12, [R18+0x8] ;  /* 0x00000800120c7983 */ /* 0x0002a80000100a00 */
[----:B------:R1:W3:Y:S04]  /*1d440*/  LDL.64 R2, [R18+0x20] ;  /* 0x0000200012027983 */ /* 0x0002e80000100a00 */
[----:B------:R1:W4:Y:S04]  /*1d450*/  LDL.64 R16, [R18+0x18] ;  /* 0x0000180012107983 */ /* 0x0003280000100a00 */
[----:B------:R-:W4:Y:S04]  /*1d460*/  LD.E.U8 R24, [R14.64+0x138] ;  /* 0x000138040e187980 */ /* 0x000f28000c101100 */
[----:B------:R2:W5:Y:S04]  /*1d470*/  LD.E R25, [R14.64+0x164] ;  /* 0x000164040e197980 */ /* 0x000568000c101900 */
[----:B------:R2:W5:Y:S04]  /*1d480*/  LD.E.64 R22, [R14.64+0x110] ;  /* 0x000110040e167980 */ /* 0x000568000c101b00 */
[----:B------:R2:W5:Y:S04]  /*1d490*/  LD.E.64 R20, [R14.64+0x128] ;  /* 0x000128040e147980 */ /* 0x000568000c101b00 */
[----:B-1----:R-:W4:Y:S04]  /*1d4a0*/  LDL.64 R18, [R18+0x10] ;  /* 0x0000100012127983 */ /* 0x002f280000100a00 */
[----:B--2---:R1:W2:Y:S04]  /*1d4b0*/  LD.E R26, [R12.64] ;  /* 0x000000040c1a7980 */ /* 0x0042a8000c101900 */
[----:B---3--:R3:W2:Y:S04]  /*1d4c0*/  LD.E R39, [R2.64] ;  /* 0x0000000402277980 */ /* 0x0086a8000c101900 */
[----:B----4-:R4:W4:Y:S04]  /*1d4d0*/  LD.E R16, [R16.64+0x20] ;  /* 0x0000200410107980 */ /* 0x010928000c101900 */
[----:B-1----:R1:W5:Y:S04]  /*1d4e0*/  LD.E.64 R12, [R14.64+0x120] ;  /* 0x000120040e0c7980 */ /* 0x002368000c101b00 */
[----:B---3--:R1:W5:Y:S04]  /*1d4f0*/  LD.E.64 R2, [R14.64+0x130] ;  /* 0x000130040e027980 */ /* 0x008368000c101b00 */
[----:B------:R1:W5:Y:S01]  /*1d500*/  LD.E R27, [R18.64] ;  /* 0x00000004121b7980 */ /* 0x000362000c101900 */
[----:B------:R-:W-:-:S02]  /*1d510*/  ISETP.NE.AND P0, PT, R24, RZ, PT ;  /* 0x000000ff1800720c */ /* 0x000fc40003f05270 */
[----:B--2---:R-:W-:-:S04]  /*1d520*/  SHF.R.S32.HI R11, RZ, 0x1f, R26 ;  /* 0x0000001fff0b7819 */ /* 0x004fc8000001141a */
[----:B------:R-:W-:-:S04]  /*1d530*/  LEA.HI R11, R11, R26, RZ, 0x3 ;  /* 0x0000001a0b0b7211 */ /* 0x000fc800078f18ff */
[----:B----4-:R-:W-:Y:S02]  /*1d540*/  LOP3.LUT R17, R11, 0xfffffff8, RZ, 0xc0, !PT ;  /* 0xfffffff80b117812 */ /* 0x010fe400078ec0ff */
[----:B------:R-:W-:-:S03]  /*1d550*/  SHF.R.S32.HI R100, RZ, 0x3, R11 ;  /* 0x00000003ff647819 */ /* 0x000fc6000001140b */
[----:B------:R-:W-:Y:S02]  /*1d560*/  IMAD.IADD R11, R26, 0x1, -R17 ;  /* 0x000000011a0b7824 */ /* 0x000fe400078e0a11 */
[----:B------:R-:W-:Y:S01]  /*1d570*/  IMAD R72, R39, 0x80, R100 ;  /* 0x0000008027487824 */ /* 0x000fe200078e0264 */
[----:B------:R-:W-:-:S03]  /*1d580*/  SHF.R.S32.HI R28, RZ, 0x1f, R16 ;  /* 0x0000001fff1c7819 */ /* 0x000fc60000011410 */
[----:B------:R-:W-:Y:S01]  /*1d590*/  IMAD R11, R11, 0x20, R72 ;  /* 0x000000200b0b7824 */ /* 0x000fe200078e0248 */
[----:B------:R-:W-:Y:S05]  /*1d5a0*/  @!P0 BRA `(.L_x_1364) ;  /* 0x00004a5000008947 */ /* 0x000fea0003800000 */
[----:B-1---5:R-:W-:-:S13]  /*1d5b0*/  ISETP.NE.AND P0, PT, R25, 0x1, PT ;  /* 0x000000011900780c */ /* 0x022fda0003f05270 */
[----:B------:R1:W2:Y:S04]  /*1d5c0*/  @P0 LD.E R17, [R14.64+0x168] ;  /* 0x000168040e110980 */ /* 0x0002a8000c101900 */
[----:B-1----:R2:W3:Y:S02]  /*1d5d0*/  @P0 LD.E R14, [R14.64+0x16c] ;  /* 0x00016c040e0e0980 */ /* 0x0024e4000c101900 */
[----:B--2---:R-:W-:-:S05]  /*1d5e0*/  @P0 IMAD.HI.U32 R15, R11, R17, RZ ;  /* 0x000000110b0f0227 */ /* 0x004fca00078e00ff */
[----:B---3--:R-:W-:-:S04]  /*1d5f0*/  @P0 SHF.R.U32.HI R11, RZ, R14, R15 ;  /* 0x0000000eff0b0219 */ /* 0x008fc8000001160f */
[----:B------:R-:W-:Y:S01]  /*1d600*/  SHF.R.S32.HI R14, RZ, 0x1f, R11 ;  /* 0x0000001fff0e7819 */ /* 0x000fe2000001140b */
[-C--:B------:R-:W-:Y:S02]  /*1d610*/  IMAD R17, R13, R11.reuse, RZ ;  /* 0x0000000b0d117224 */ /* 0x080fe400078e02ff */
[-C--:B------:R-:W-:Y:S02]  /*1d620*/  IMAD R15, R3, R11.reuse, RZ ;  /* 0x0000000b030f7224 */ /* 0x080fe400078e02ff */
[-C--:B------:R-:W-:Y:S02]  /*1d630*/  IMAD R24, R12, R14.reuse, R17 ;  /* 0x0000000e0c187224 */ /* 0x080fe400078e0211 */
[----:B------:R-:W-:Y:S02]  /*1d640*/  IMAD R17, R2, R14, R15 ;  /* 0x0000000e02117224 */ /* 0x000fe400078e020f */
[----:B------:R-:W-:-:S04]  /*1d650*/  IMAD.WIDE.U32 R18, R12, R11, RZ ;  /* 0x0000000b0c127225 */ /* 0x000fc800078e00ff */
[----:B------:R-:W-:Y:S01]  /*1d660*/  IMAD.WIDE.U32 R14, R2, R11, RZ ;  /* 0x0000000b020e7225 */ /* 0x000fe200078e00ff */
[----:B------:R-:W-:-:S03]  /*1d670*/  IADD3 R19, R19, R24, RZ ;  /* 0x0000001813137210 */ /* 0x000fc60007ffe0ff */
[-C--:B------:R-:W-:Y:S01]  /*1d680*/  IMAD R13, R13, R16.reuse, RZ ;  /* 0x000000100d0d7224 */ /* 0x080fe200078e02ff */
[----:B------:R-:W-:Y:S01]  /*1d690*/  IADD3 R15, R15, R17, RZ ;  /* 0x000000110f0f7210 */ /* 0x000fe20007ffe0ff */
[----:B------:R-:W-:Y:S02]  /*1d6a0*/  IMAD R11, R3, R16, RZ ;  /* 0x00000010030b7224 */ /* 0x000fe400078e02ff */
[----:B------:R-:W-:-:S04]  /*1d6b0*/  IMAD.WIDE.U32 R18, R16, R12, R18 ;  /* 0x0000000c10127225 */ /* 0x000fc800078e0012 */
[----:B------:R-:W-:-:S04]  /*1d6c0*/  IMAD.WIDE.U32 R14, R16, R2, R14 ;  /* 0x00000002100e7225 */ /* 0x000fc800078e000e */
[----:B------:R-:W-:Y:S01]  /*1d6d0*/  IMAD R3, R12, R28, R13 ;  /* 0x0000001c0c037224 */ /* 0x000fe200078e020d */
[----:B------:R-:W-:Y:S01]  /*1d6e0*/  LEA R38, P0, R14, R20, 0x1 ;  /* 0x000000140e267211 */ /* 0x000fe200078008ff */
[----:B------:R-:W-:Y:S01]  /*1d6f0*/  IMAD R2, R2, R28, R11 ;  /* 0x0000001c02027224 */ /* 0x000fe200078e020b */
[C---:B------:R-:W-:Y:S02]  /*1d700*/  LEA R28, P1, R18.reuse, R22, 0x1 ;  /* 0x00000016121c7211 */ /* 0x040fe400078208ff */
[----:B------:R-:W-:Y:S02]  /*1d710*/  IADD3 R3, R19, R3, RZ ;  /* 0x0000000313037210 */ /* 0x000fe40007ffe0ff */
[----:B------:R-:W-:Y:S02]  /*1d720*/  IADD3 R2, R15, R2, RZ ;  /* 0x000000020f027210 */ /* 0x000fe40007ffe0ff */
[----:B------:R-:W-:Y:S02]  /*1d730*/  LEA.HI.X R22, R18, R23, R3, 0x1, P1 ;  /* 0x0000001712167211 */ /* 0x000fe400008f0c03 */
[----:B------:R-:W-:Y:S01]  /*1d740*/  LEA.HI.X R23, R14, R21, R2, 0x1, P0 ;  /* 0x000000150e177211 */ /* 0x000fe200000f0c02 */
[----:B------:R-:W-:Y:S05]  /*1d750*/  BRA.DIV ~URZ, `(.L_x_1365) ;  /* 0x000094a27f007947 */ /* 0x000fea000b800000 */
[----:B------:R1:W2:Y:S02]  /*1d760*/  SHFL.IDX PT, R11, R22, RZ, 0x181f ;  /* 0x00181fff160b7589 */ /* 0x0002a400000e0000 */
.L_x_1439:
[----:B------:R-:W-:Y:S05]  /*1d770*/  BRA.DIV ~URZ, `(.L_x_1366) ;  /* 0x000095027f007947 */ /* 0x000fea000b800000 */
[----:B------:R3:W4:Y:S01]  /*1d780*/  SHFL.IDX PT, R12, R28, RZ, 0x181f ;  /* 0x00181fff1c0c7589 */ /* 0x00072200000e0000 */
[----:B--2---:R-:W-:-:S03]  /*1d790*/  MOV R13, R11 ;  /* 0x0000000b000d7202 */ /* 0x004fc60000000f00 */
[----:B------:R3:W2:Y:S04]  /*1d7a0*/  SHFL.IDX PT, R14, R23, RZ, 0x181f ;  /* 0x00181fff170e7589 */ /* 0x0006a800000e0000 */
[----:B------:R3:W1:Y:S02]  /*1d7b0*/  SHFL.IDX PT, R2, R38, RZ, 0x181f ;  /* 0x00181fff26027589 */ /* 0x00066400000e0000 */
.L_x_1440:
[----:B------:R-:W-:Y:S01]  /*1d7c0*/  IMAD R27, R27, R25, RZ ;  /* 0x000000191b1b7224 */ /* 0x000fe200078e02ff */
[----:B------:R-:W-:Y:S01]  /*1d7d0*/  SHF.R.S32.HI R11, RZ, 0x1f, R26 ;  /* 0x0000001fff0b7819 */ /* 0x000fe2000001141a */
[----:B------:R-:W-:Y:S01]  /*1d7e0*/  BSSY B0, `(.L_x_1367) ;  /* 0x0000039000007945 */ /* 0x000fe20003800000 */
[----:B------:R-:W-:Y:S01]  /*1d7f0*/  CS2R R62, SRZ ;  /* 0x00000000003e7805 */ /* 0x000fe2000001ff00 */
[----:B------:R-:W-:Y:S01]  /*1d800*/  CS2R R40, SRZ ;  /* 0x0000000000287805 */ /* 0x000fe2000001ff00 */
[----:B------:R-:W-:Y:S01]  /*1d810*/  ISETP.GE.AND P0, PT, R72, R27, PT ;  /* 0x0000001b4800720c */ /* 0x000fe20003f06270 */
[----:B------:R-:W-:Y:S01]  /*1d820*/  CS2R R36, SRZ ;  /* 0x0000000000247805 */ /* 0x000fe2000001ff00 */
[----:B------:R-:W-:Y:S01]  /*1d830*/  LEA.HI R11, R11, R26, RZ, 0x3 ;  /* 0x0000001a0b0b7211 */ /* 0x000fe200078f18ff */
[----:B------:R-:W-:Y:S01]  /*1d840*/  CS2R R32, SRZ ;  /* 0x0000000000207805 */ /* 0x000fe2000001ff00 */
[----:B------:R-:W-:Y:S01]  /*1d850*/  CS2R R24, SRZ ;  /* 0x0000000000187805 */ /* 0x000fe2000001ff00 */
[----:B------:R-:W-:Y:S01]  /*1d860*/  CS2R R42, SRZ ;  /* 0x00000000002a7805 */ /* 0x000fe2000001ff00 */
[----:B------:R-:W-:Y:S01]  /*1d870*/  LOP3.LUT R11, R11, 0xfffffff8, RZ, 0xc0, !PT ;  /* 0xfffffff80b0b7812 */ /* 0x000fe200078ec0ff */
[----:B------:R-:W-:Y:S01]  /*1d880*/  CS2R R34, SRZ ;  /* 0x0000000000227805 */ /* 0x000fe2000001ff00 */
[----:B------:R-:W-:Y:S01]  /*1d890*/  CS2R R30, SRZ ;  /* 0x00000000001e7805 */ /* 0x000fe2000001ff00 */
[----:B------:R-:W-:Y:S01]  /*1d8a0*/  CS2R R20, SRZ ;  /* 0x0000000000147805 */ /* 0x000fe2000001ff00 */
[----:B--2---:R-:W-:-:S02]  /*1d8b0*/  IMAD.MOV.U32 R3, RZ, RZ, R14 ;  /* 0x000000ffff037224 */ /* 0x004fc400078e000e */
[----:B------:R-:W-:-:S04]  /*1d8c0*/  IMAD.IADD R11, R26, 0x1, -R11 ;  /* 0x000000011a0b7824 */ /* 0x000fc800078e0a0b */
[----:B------:R-:W-:Y:S01]  /*1d8d0*/  IMAD.SHL.U32 R11, R11, 0x4, RZ ;  /* 0x000000040b0b7824 */ /* 0x000fe200078e00ff */
[----:B------:R-:W-:Y:S05]  /*1d8e0*/  @P0 BRA `(.L_x_1368) ;  /* 0x0000028000000947 */ /* 0x000fea0003800000 */
[C---:B------:R-:W-:Y:S01]  /*1d8f0*/  IADD3 R15, R11.reuse, 0x20, RZ ;  /* 0x000000200b0f7810 */ /* 0x040fe20007ffe0ff */
[----:B------:R-:W-:Y:S01]  /*1d900*/  CS2R R24, SRZ ;  /* 0x0000000000187805 */ /* 0x000fe2000001ff00 */
[-C--:B------:R-:W-:Y:S01]  /*1d910*/  ISETP.GE.AND P1, PT, R11, R29.reuse, PT ;  /* 0x0000001d0b00720c */ /* 0x080fe20003f26270 */
[----:B------:R-:W-:Y:S01]  /*1d920*/  CS2R R20, SRZ ;  /* 0x0000000000147805 */ /* 0x000fe2000001ff00 */
[----:B------:R-:W-:Y:S01]  /*1d930*/  ISETP.GE.AND P0, PT, R15, R29, PT ;  /* 0x0000001d0f00720c */ /* 0x000fe20003f06270 */
[----:B------:R-:W-:Y:S01]  /*1d940*/  CS2R R32, SRZ ;  /* 0x0000000000207805 */ /* 0x000fe2000001ff00 */
[----:B------:R-:W-:-:S09]  /*1d950*/  CS2R R30, SRZ ;  /* 0x00000000001e7805 */ /* 0x000fd2000001ff00 */
[C---:B----4-:R-:W-:Y:S02]  /*1d960*/  @!P1 IMAD.WIDE R16, R11.reuse, 0x2, R12 ;  /* 0x000000020b109825 */ /* 0x050fe400078e020c */
[----:B------:R-:W-:Y:S02]  /*1d970*/  @!P0 SHF.R.S32.HI R14, RZ, 0x1f, R15 ;  /* 0x0000001fff0e8819 */ /* 0x000fe4000001140f */
[----:B-1----:R-:W-:Y:S01]  /*1d980*/  @!P1 IMAD.WIDE R18, R11, 0x2, R2 ;  /* 0x000000020b129825 */ /* 0x002fe200078e0202 */
[----:B------:R1:W5:Y:S01]  /*1d990*/  @!P1 LD.E.64 R24, [R16.64] ;  /* 0x0000000410189980 */ /* 0x000362000c101b00 */
[----:B------:R-:W-:-:S03]  /*1d9a0*/  @!P0 LEA.HI R14, R14, R15, RZ, 0x2 ;  /* 0x0000000f0e0e8211 */ /* 0x000fc600078f10ff */
[----:B------:R2:W5:Y:S01]  /*1d9b0*/  @!P1 LD.E.64 R20, [R18.64] ;  /* 0x0000000412149980 */ /* 0x000562000c101b00 */
[----:B------:R-:W-:-:S05]  /*1d9c0*/  @!P0 LOP3.LUT R14, R14, 0xfffffffc, RZ, 0xc0, !PT ;  /* 0xfffffffc0e0e8812 */ /* 0x000fca00078ec0ff */
[----:B-1----:R-:W-:-:S04]  /*1d9d0*/  @!P0 IMAD.WIDE R16, R14, 0x2, R12 ;  /* 0x000000020e108825 */ /* 0x002fc800078e020c */
[----:B------:R-:W-:Y:S01]  /*1d9e0*/  @!P0 IMAD.WIDE R14, R14, 0x2, R2 ;  /* 0x000000020e0e8825 */ /* 0x000fe200078e0202 */
[C---:B--2---:R-:W-:Y:S01]  /*1d9f0*/  IADD3 R18, R11.reuse, 0x40, RZ ;  /* 0x000000400b127810 */ /* 0x044fe20007ffe0ff */
[----:B------:R1:W5:Y:S01]  /*1da00*/  @!P0 LD.E.64 R32, [R16.64] ;  /* 0x0000000410208980 */ /* 0x000362000c101b00 */
[----:B------:R-:W-:Y:S02]  /*1da10*/  IADD3 R19, R11, 0x60, RZ ;  /* 0x000000600b137810 */ /* 0x000fe40007ffe0ff */
[-C--:B------:R-:W-:Y:S01]  /*1da20*/  ISETP.GE.AND P1, PT, R18, R29.reuse, PT ;  /* 0x0000001d1200720c */ /* 0x080fe20003f26270 */
[----:B------:R2:W5:Y:S01]  /*1da30*/  @!P0 LD.E.64 R30, [R14.64] ;  /* 0x000000040e1e8980 */ /* 0x000562000c101b00 */
[----:B------:R-:W-:Y:S01]  /*1da40*/  ISETP.GE.AND P0, PT, R19, R29, PT ;  /* 0x0000001d1300720c */ /* 0x000fe20003f06270 */
[----:B------:R-:W-:Y:S01]  /*1da50*/  CS2R R36, SRZ ;  /* 0x0000000000247805 */ /* 0x000fe2000001ff00 */
[----:B------:R-:W-:Y:S01]  /*1da60*/  CS2R R40, SRZ ;  /* 0x0000000000287805 */ /* 0x000fe2000001ff00 */
[----:B------:R-:W-:Y:S01]  /*1da70*/  CS2R R34, SRZ ;  /* 0x0000000000227805 */ /* 0x000fe2000001ff00 */
[----:B------:R-:W-:-:S07]  /*1da80*/  CS2R R42, SRZ ;  /* 0x00000000002a7805 */ /* 0x000fce000001ff00 */
[----:B--2---:R-:W-:Y:S02]  /*1da90*/  @!P1 SHF.R.S32.HI R15, RZ, 0x1f, R18 ;  /* 0x0000001fff0f9819 */ /* 0x004fe40000011412 */
[----:B------:R-:W-:Y:S02]  /*1daa0*/  @!P0 SHF.R.S32.HI R14, RZ, 0x1f, R19 ;  /* 0x0000001fff0e8819 */ /* 0x000fe40000011413 */
[----:B------:R-:W-:Y:S02]  /*1dab0*/  @!P1 LEA.HI R15, R15, R18, RZ, 0x2 ;  /* 0x000000120f0f9211 */ /* 0x000fe400078f10ff */
[----:B------:R-:W-:Y:S02]  /*1dac0*/  @!P0 LEA.HI R14, R14, R19, RZ, 0x2 ;  /* 0x000000130e0e8211 */ /* 0x000fe400078f10ff */
[----:B------:R-:W-:Y:S02]  /*1dad0*/  @!P1 LOP3.LUT R15, R15, 0xfffffffc, RZ, 0xc0, !PT ;  /* 0xfffffffc0f0f9812 */ /* 0x000fe400078ec0ff */
[----:B------:R-:W-:-:S03]  /*1dae0*/  @!P0 LOP3.LUT R14, R14, 0xfffffffc, RZ, 0xc0, !PT ;  /* 0xfffffffc0e0e8812 */ /* 0x000fc600078ec0ff */
[----:B------:R-:W-:-:S04]  /*1daf0*/  @!P1 IMAD.WIDE R18, R15, 0x2, R12 ;  /* 0x000000020f129825 */ /* 0x000fc800078e020c */
[C---:B-1----:R-:W-:Y:S01]  /*1db00*/  @!P0 IMAD.WIDE R16, R14.reuse, 0x2, R12 ;  /* 0x000000020e108825 */ /* 0x042fe200078e020c */
[----:B------:R1:W5:Y:S03]  /*1db10*/  @!P1 LD.E.64 R36, [R18.64] ;  /* 0x0000000412249980 */ /* 0x000366000c101b00 */
[--C-:B------:R-:W-:Y:S01]  /*1db20*/  @!P1 IMAD.WIDE R12, R15, 0x2, R2.reuse ;  /* 0x000000020f0c9825 */ /* 0x100fe200078e0202 */
[----:B------:R1:W5:Y:S03]  /*1db30*/  @!P0 LD.E.64 R40, [R16.64] ;  /* 0x0000000410288980 */ /* 0x000366000c101b00 */
[----:B------:R-:W-:Y:S01]  /*1db40*/  @!P0 IMAD.WIDE R2, R14, 0x2, R2 ;  /* 0x000000020e028825 */ /* 0x000fe200078e0202 */
[----:B------:R1:W5:Y:S04]  /*1db50*/  @!P1 LD.E.64 R34, [R12.64] ;  /* 0x000000040c229980 */ /* 0x000368000c101b00 */
[----:B------:R1:W5:Y:S02]  /*1db60*/  @!P0 LD.E.64 R42, [R2.64] ;  /* 0x00000004022a8980 */ /* 0x000364000c101b00 */
.L_x_1368:
[----:B------:R-:W-:Y:S05]  /*1db70*/  BSYNC B0 ;  /* 0x0000000000007941 */ /* 0x000fea0003800000 */
.L_x_1367:
[----:B-1---5:R-:W-:Y:S02]  /*1db80*/  IMAD.MOV.U32 R13, RZ, RZ, R40 ;  /* 0x000000ffff0d7224 */ /* 0x022fe400078e0028 */
[----:B----4-:R-:W-:-:S02]  /*1db90*/  IMAD.MOV.U32 R12, RZ, RZ, R41 ;  /* 0x000000ffff0c7224 */ /* 0x010fc400078e0029 */
[----:B------:R-:W-:Y:S01]  /*1dba0*/  IMAD.MOV.U32 R3, RZ, RZ, R36 ;  /* 0x000000ffff037224 */ /* 0x000fe200078e0024 */
[----:B------:R-:W-:Y:S01]  /*1dbb0*/  PRMT R99, R13, 0x7610, R99 ;  /* 0x000076100d637816 */ /* 0x000fe20000000063 */
        /* <DEDUP_REMOVED lines=25> */
[----:B------:R-:W-:-:S02]  /*1dd50*/  PRMT R94, R12, 0x7610, R94 ;  /* 0x000076100c5e7816 */ /* 0x000fc4000000005e */
[----:B------:R-:W-:Y:S02]  /*1dd60*/  PRMT R91, R3, 0x7610, R91 ;  /* 0x00007610035b7816 */ /* 0x000fe4000000005b */
[----:B------:R-:W-:Y:S01]  /*1dd70*/  PRMT R92, R2, 0x7610, R92 ;  /* 0x00007610025c7816 */ /* 0x000fe2000000005c */
[----:B------:R-:W-:Y:S05]  /*1dd80*/  BRA.DIV ~URZ, `(.L_x_1369) ;  /* 0x000090627f007947 */ /* 0x000fea000b800000 */
[----:B------:R1:W2:Y:S04]  /*1dd90*/  SHFL.IDX PT, R13, R22, 0x1, 0x181f ;  /* 0x00381f00160d7f89 */ /* 0x0002a800000e0000 */
[----:B------:R1:W4:Y:S04]  /*1dda0*/  SHFL.IDX PT, R12, R28, 0x1, 0x181f ;  /* 0x00381f001c0c7f89 */ /* 0x00032800000e0000 */
[----:B------:R1:W3:Y:S04]  /*1ddb0*/  SHFL.IDX PT, R14, R23, 0x1, 0x181f ;  /* 0x00381f00170e7f89 */ /* 0x0002e800000e0000 */
[----:B------:R1:W1:Y:S02]  /*1ddc0*/  SHFL.IDX PT, R2, R38, 0x1, 0x181f ;  /* 0x00381f0026027f89 */ /* 0x00026400000e0000 */
.L_x_1441:
[----:B------:R-:W-:Y:S01]  /*1ddd0*/  IADD3 R3, R72, 0x20, RZ ;  /* 0x0000002048037810 */ /* 0x000fe20007ffe0ff */
[----:B------:R-:W-:Y:S01]  /*1dde0*/  BSSY B0, `(.L_x_1370) ;  /* 0x0000033000007945 */ /* 0x000fe20003800000 */
[----:B------:R-:W-:Y:S01]  /*1ddf0*/  CS2R R52, SRZ ;  /* 0x0000000000347805 */ /* 0x000fe2000001ff00 */
[----:B------:R-:W-:Y:S01]  /*1de00*/  CS2R R48, SRZ ;  /* 0x0000000000307805 */ /* 0x000fe2000001ff00 */
[----:B------:R-:W-:Y:S01]  /*1de10*/  ISETP.GE.AND P0, PT, R3, R27, PT ;  /* 0x0000001b0300720c */ /* 0x000fe20003f06270 */
[----:B------:R-:W-:Y:S01]  /*1de20*/  CS2R R46, SRZ ;  /* 0x00000000002e7805 */ /* 0x000fe2000001ff00 */
[----:B------:R-:W-:Y:S01]  /*1de30*/  CS2R R56, SRZ ;  /* 0x0000000000387805 */ /* 0x000fe2000001ff00 */
[----:B------:R-:W-:Y:S01]  /*1de40*/  CS2R R54, SRZ ;  /* 0x0000000000367805 */ /* 0x000fe2000001ff00 */
[----:B------:R-:W-:Y:S01]  /*1de50*/  CS2R R50, SRZ ;  /* 0x0000000000327805 */ /* 0x000fe2000001ff00 */
[----:B------:R-:W-:Y:S01]  /*1de60*/  CS2R R44, SRZ ;  /* 0x00000000002c7805 */ /* 0x000fe2000001ff00 */
[----:B---3--:R-:W-:-:S07]  /*1de70*/  IMAD.MOV.U32 R3, RZ, RZ, R14 ;  /* 0x000000ffff037224 */ /* 0x008fce00078e000e */
        /* <DEDUP_REMOVED lines=8> */
[C---:B--2-4-:R-:W-:Y:S02]  /*1df00*/  @!P1 IMAD.WIDE R16, R11.reuse, 0x2, R12 ;  /* 0x000000020b109825 */ /* 0x054fe400078e020c */
        /* <DEDUP_REMOVED lines=32> */
.L_x_1371:
[----:B------:R-:W-:Y:S05]  /*1e110*/  BSYNC B0 ;  /* 0x0000000000007941 */ /* 0x000fea0003800000 */
.L_x_1370:
[----:B-12--5:R-:W-:Y:S02]  /*1e120*/  IMAD.MOV.U32 R13, RZ, RZ, R62 ;  /* 0x000000ffff0d7224 */ /* 0x026fe400078e003e */
        /* <DEDUP_REMOVED lines=32> */
[----:B------:R1:W2:Y:S02]  /*1e330*/  SHFL.IDX PT, R13, R22, 0x2, 0x181f ;  /* 0x00581f00160d7f89 */ /* 0x0002a400000e0000 */
.L_x_1442:
[----:B------:R-:W-:Y:S05]  /*1e340*/  BRA.DIV ~URZ, `(.L_x_1373) ;  /* 0x00008d027f007947 */ /* 0x000fea000b800000 */
[----:B------:R3:W4:Y:S04]  /*1e350*/  SHFL.IDX PT, R12, R28, 0x2, 0x181f ;  /* 0x00581f001c0c7f89 */ /* 0x00072800000e0000 */
[----:B------:R3:W1:Y:S04]  /*1e360*/  SHFL.IDX PT, R14, R23, 0x2, 0x181f ;  /* 0x00581f00170e7f89 */ /* 0x00066800000e0000 */
[----:B------:R3:W2:Y:S02]  /*1e370*/  SHFL.IDX PT, R2, R38, 0x2, 0x181f ;  /* 0x00581f0026027f89 */ /* 0x0006a400000e0000 */
.L_x_1443:
        /* <DEDUP_REMOVED lines=10> */
[----:B------:R-:W-:Y:S01]  /*1e420*/  CS2R R58, SRZ ;  /* 0x00000000003a7805 */ /* 0x000fe2000001ff00 */
[----:B-1----:R-:W-:-:S06]  /*1e430*/  IMAD.MOV.U32 R3, RZ, RZ, R14 ;  /* 0x000000ffff037224 */ /* 0x002fcc00078e000e */
        /* <DEDUP_REMOVED lines=10> */
[----:B------:R-:W-:Y:S01]  /*1e4e0*/  @!P1 IMAD.WIDE R18, R11, 0x2, R2 ;  /* 0x000000020b129825 */ /* 0x000fe200078e0202 */
        /* <DEDUP_REMOVED lines=30> */
.L_x_1375:
[----:B------:R-:W-:Y:S05]  /*1e6d0*/  BSYNC B0 ;  /* 0x0000000000007941 */ /* 0x000fea0003800000 */
.L_x_1374:
[----:B-12--5:R-:W-:Y:S01]  /*1e6e0*/  IMAD.MOV.U32 R13, RZ, RZ, R72 ;  /* 0x000000ffff0d7224 */ /* 0x026fe200078e0048 */
[----:B------:R-:W-:Y:S01]  /*1e6f0*/  CS2R R88, SRZ ;  /* 0x0000000000587805 */ /* 0x000fe2000001ff00 */
        /* <DEDUP_REMOVED lines=33> */
.L_x_1444:
[----:B------:R-:W-:Y:S01]  /*1e910*/  SHF.R.S32.HI R2, RZ, 0x1f, R26 ;  /* 0x0000001fff027819 */ /* 0x000fe2000001141a */
[----:B------:R-:W-:-:S03]  /*1e920*/  IMAD.SHL.U32 R14, R39, 0x80, RZ ;  /* 0x00000080270e7824 */ /* 0x000fc600078e00ff */
[----:B------:R-:W-:-:S04]  /*1e930*/  LEA.HI R2, R2, R26, RZ, 0x3 ;  /* 0x0000001a02027211 */ /* 0x000fc800078f18ff */
[----:B------:R-:W-:Y:S01]  /*1e940*/  LEA.HI.SX32 R14, R2, R14, 0x1d ;  /* 0x0000000e020e7211 */ /* 0x000fe200078feaff */
[----:B------:R-:W-:Y:S05]  /*1e950*/  BRA.DIV ~URZ, `(.L_x_1377) ;  /* 0x000088d27f007947 */ /* 0x000fea000b800000 */
[----:B------:R4:W1:Y:S04]  /*1e960*/  SHFL.IDX PT, R12, R28, 0x3, 0x181f ;  /* 0x00781f001c0c7f89 */ /* 0x00086800000e0000 */
[----:B------:R4:W3:Y:S04]  /*1e970*/  SHFL.IDX PT, R15, R23, 0x3, 0x181f ;  /* 0x00781f00170f7f89 */ /* 0x0008e800000e0000 */
[----:B------:R4:W2:Y:S02]  /*1e980*/  SHFL.IDX PT, R2, R38, 0x3, 0x181f ;  /* 0x00781f0026027f89 */ /* 0x0008a400000e0000 */
.L_x_1445:
        /* <DEDUP_REMOVED lines=9> */
[----:B---34-:R-:W-:Y:S01]  /*1ea20*/  CS2R R38, SRZ ;  /* 0x0000000000267805 */ /* 0x018fe2000001ff00 */
[----:B------:R-:W-:-:S07]  /*1ea30*/  IMAD.MOV.U32 R3, RZ, RZ, R15 ;  /* 0x000000ffff037224 */ /* 0x000fce00078e000f */
        /* <DEDUP_REMOVED lines=8> */
[C---:B-12---:R-:W-:Y:S02]  /*1eac0*/  @!P1 IMAD.WIDE R16, R11.reuse, 0x2, R12 ;  /* 0x000000020b109825 */ /* 0x046fe400078e020c */
        /* <DEDUP_REMOVED lines=32> */
.L_x_1379:
[----:B------:R-:W-:Y:S05]  /*1ecd0*/  BSYNC B0 ;  /* 0x0000000000007941 */ /* 0x000fea0003800000 */
.L_x_1378:
[----:B-1----:R-:W-:Y:S01]  /*1ece0*/  IADD3 R12, R101, -c[0x0][0x20], RZ ;  /* 0x80000800650c7a10 */ /* 0x002fe20007ffe0ff */
[----:B------:R-:W-:-:S04]  /*1ecf0*/  DEPBAR.LE SB0, 0x1 ;  /* 0x000080400000791a */ /* 0x000fc80000000000 */
[----:B--2---:R1:W2:Y:S04]  /*1ed00*/  LDL.64 R2, [R12+0x20] ;  /* 0x000020000c027983 */ /* 0x0042a80000100a00 */
[----:B-1----:R-:W3:Y:S01]  /*1ed10*/  LDL.64 R12, [R12+0x28] ;  /* 0x000028000c0c7983 */ /* 0x002ee20000100a00 */
[----:B------:R-:W-:Y:S03]  /*1ed20*/  WARPSYNC 0xffffffff ;  /* 0xffffffff00007948 */ /* 0x000fe60003800000 */
[----:B------:R-:W-:Y:S06]  /*1ed30*/  BAR.SYNC.DEFER_BLOCKING 0x0 ;  /* 0x0000000000007b1d */ /* 0x000fec0000010000 */
[----:B--2---:R1:W2:Y:S04]  /*1ed40*/  LD.E R15, [R2.64] ;  /* 0x00000004020f7980 */ /* 0x0042a8000c101900 */
[----:B---3--:R3:W4:Y:S01]  /*1ed50*/  LD.E.64 R22, [R12.64] ;  /* 0x000000040c167980 */ /* 0x008722000c101b00 */
[----:B------:R-:W-:Y:S01]  /*1ed60*/  SHF.R.S32.HI R16, RZ, 0x1f, R26 ;  /* 0x0000001fff107819 */ /* 0x000fe2000001141a */
[----:B-1---5:R-:W-:Y:S01]  /*1ed70*/  IMAD.MOV.U32 R2, RZ, RZ, R88 ;  /* 0x000000ffff027224 */ /* 0x022fe200078e0058 */
[----:B------:R-:W-:Y:S01]  /*1ed80*/  BSSY B1, `(.L_x_1380) ;  /* 0x00000e8000017945 */ /* 0x000fe20003800000 */
[----:B------:R-:W-:-:S02]  /*1ed90*/  IMAD.MOV.U32 R3, RZ, RZ, R82 ;  /* 0x000000ffff037224 */ /* 0x000fc400078e0052 */
[----:B------:R-:W-:Y:S01]  /*1eda0*/  IMAD.MOV.U32 R14, RZ, RZ, R76 ;  /* 0x000000ffff0e7224 */ /* 0x000fe200078e004c */
[----:B------:R-:W-:Y:S01]  /*1edb0*/  PRMT R124, R2, 0x7610, R124 ;  /* 0x00007610027c7816 */ /* 0x000fe2000000007c */
[----:B------:R-:W-:-:S03]  /*1edc0*/  IMAD.MOV.U32 R2, RZ, RZ, R83 ;  /* 0x000000ffff027224 */ /* 0x000fc600078e0053 */
[----:B------:R-:W-:Y:S02]  /*1edd0*/  PRMT R101, R101, 0x5410, R14 ;  /* 0x0000541065657816 */ /* 0x000fe4000000000e */
[----:B------:R-:W-:Y:S01]  /*1ede0*/  PRMT R122, R3, 0x5410, R2 ;  /* 0x00005410037a7816 */ /* 0x000fe20000000002 */
[----:B------:R-:W-:Y:S02]  /*1edf0*/  IMAD.MOV.U32 R3, RZ, RZ, R78 ;  /* 0x000000ffff037224 */ /* 0x000fe400078e004e */
[----:B------:R-:W-:-:S03]  /*1ee00*/  IMAD.MOV.U32 R2, RZ, RZ, R79 ;  /* 0x000000ffff027224 */ /* 0x000fc600078e004f */
[----:B------:R-:W-:Y:S02]  /*1ee10*/  PRMT R119, R3, 0x7610, R119 ;  /* 0x0000761003777816 */ /* 0x000fe40000000077 */
[----:B------:R-:W-:Y:S01]  /*1ee20*/  PRMT R120, R120, 0x5410, R2 ;  /* 0x0000541078787816 */ /* 0x000fe20000000002 */
[----:B---3--:R-:W-:Y:S02]  /*1ee30*/  IMAD.MOV.U32 R12, RZ, RZ, R89 ;  /* 0x000000ffff0c7224 */ /* 0x008fe400078e0059 */
[----:B------:R-:W-:-:S03]  /*1ee40*/  IMAD.SHL.U32 R13, R100, 0x40, RZ ;  /* 0x00000040640d7824 */ /* 0x000fc600078e00ff */
[----:B------:R-:W-:Y:S02]  /*1ee50*/  PRMT R124, R124, 0x5410, R12 ;  /* 0x000054107c7c7816 */ /* 0x000fe4000000000c */
[-C--:B------:R-:W-:Y:S02]  /*1ee60*/  LEA.HI R12, R16, R26.reuse, RZ, 0x3 ;  /* 0x0000001a100c7211 */ /* 0x080fe400078f18ff */
[----:B------:R-:W-:Y:S01]  /*1ee70*/  LOP3.LUT R2, R13, 0x1c0, RZ, 0xc0, !PT ;  /* 0x000001c00d027812 */ /* 0x000fe200078ec0ff */
[----:B------:R-:W-:Y:S01]  /*1ee80*/  IMAD.MOV.U32 R13, RZ, RZ, R77 ;  /* 0x000000ffff0d7224 */ /* 0x000fe200078e004d */
[----:B------:R-:W-:Y:S02]  /*1ee90*/  LOP3.LUT R12, R12, 0xfffffff8, RZ, 0xc0, !PT ;  /* 0xfffffff80c0c7812 */ /* 0x000fe400078ec0ff */
[----:B------:R-:W-:Y:S02]  /*1eea0*/  LEA.HI R16, R16, R26, RZ, 0x6 ;  /* 0x0000001a10107211 */ /* 0x000fe400078f30ff */
[----:B------:R-:W-:Y:S01]  /*1eeb0*/  PRMT R116, R116, 0x5410, R13 ;  /* 0x0000541074747816 */ /* 0x000fe2000000000d */
[----:B------:R-:W-:-:S02]  /*1eec0*/  IMAD.IADD R12, R26, 0x1, -R12 ;  /* 0x000000011a0c7824 */ /* 0x000fc400078e0a0c */
[----:B------:R-:W-:Y:S02]  /*1eed0*/  IMAD.SHL.U32 R14, R16, 0x8, RZ ;  /* 0x00000008100e7824 */ /* 0x000fe400078e00ff */
[----:B------:R-:W-:Y:S02]  /*1eee0*/  IMAD.SHL.U32 R3, R12, 0x8, RZ ;  /* 0x000000080c037824 */ /* 0x000fe400078e00ff */
[----:B------:R-:W-:-:S03]  /*1eef0*/  IMAD.MOV.U32 R12, RZ, RZ, R86 ;  /* 0x000000ffff0c7224 */ /* 0x000fc600078e0056 */
[----:B------:R-:W-:Y:S02]  /*1ef00*/  LOP3.LUT R3, R2, 0x38, R3, 0xf8, !PT ;  /* 0x0000003802037812 */ /* 0x000fe400078ef803 */
[----:B------:R-:W-:Y:S02]  /*1ef10*/  SHF.R.U32.HI R2, RZ, 0x3, R2 ;  /* 0x00000003ff027819 */ /* 0x000fe40000011602 */
[----:B------:R-:W-:Y:S01]  /*1ef20*/  PRMT R123, R12, 0x7610, R123 ;  /* 0x000076100c7b7816 */ /* 0x000fe2000000007b */
[----:B------:R-:W-:Y:S01]  /*1ef30*/  IMAD.MOV.U32 R12, RZ, RZ, R87 ;  /* 0x000000ffff0c7224 */ /* 0x000fe200078e0057 */
[----:B------:R-:W-:Y:S01]  /*1ef40*/  LOP3.LUT R13, R3, R2, RZ, 0x3c, !PT ;  /* 0x00000002030d7212 */ /* 0x000fe200078e3cff */
[----:B------:R-:W-:Y:S02]  /*1ef50*/  IMAD.MOV.U32 R3, RZ, RZ, R84 ;  /* 0x000000ffff037224 */ /* 0x000fe400078e0054 */
[----:B------:R-:W-:Y:S01]  /*1ef60*/  IMAD.MOV.U32 R2, RZ, RZ, R85 ;  /* 0x000000ffff027224 */ /* 0x000fe200078e0055 */
[----:B------:R-:W-:Y:S01]  /*1ef70*/  PRMT R123, R123, 0x5410, R12 ;  /* 0x000054107b7b7816 */ /* 0x000fe2000000000c */
[----:B------:R-:W-:Y:S01]  /*1ef80*/  IMAD.MOV.U32 R12, RZ, RZ, R81 ;  /* 0x000000ffff0c7224 */ /* 0x000fe200078e0051 */
[----:B------:R-:W-:Y:S01]  /*1ef90*/  LOP3.LUT R14, R13, 0xfffffe00, R14, 0xf8, !PT ;  /* 0xfffffe000d0e7812 */ /* 0x000fe200078ef80e */
        /* <DEDUP_REMOVED lines=8> */
[----:B--2---:R-:W-:-:S05]  /*1f020*/  IMAD R15, R15, -0x80, R27 ;  /* 0xffffff800f0f7824 */ /* 0x004fca00078e021b */
[----:B------:R-:W-:-:S04]  /*1f030*/  IMNMX R90, R15, 0x80, PT ;  /* 0x000000800f5a7817 */ /* 0x000fc80003800200 */
[----:B------:R-:W-:Y:S01]  /*1f040*/  ISETP.GE.AND P0, PT, R100, R90, PT ;  /* 0x0000005a6400720c */ /* 0x000fe20003f06270 */
[----:B----4-:R-:W-:-:S12]  /*1f050*/  IMAD.WIDE.U32 R22, R14, 0x2, R22 ;  /* 0x000000020e167825 */ /* 0x010fd800078e0016 */
[----:B------:R-:W-:Y:S05]  /*1f060*/  @P0 BRA `(.L_x_1381) ;  /* 0x00000b9000000947 */ /* 0x000fea0003800000 */
[----:B------:R-:W-:Y:S01]  /*1f070*/  ISETP.GE.AND P0, PT, R11, R29, PT ;  /* 0x0000001d0b00720c */ /* 0x000fe20003f06270 */
[----:B------:R-:W-:-:S12]  /*1f080*/  BSSY B0, `(.L_x_1382) ;  /* 0x000002c000007945 */ /* 0x000fd80003800000 */
[----:B------:R-:W-:Y:S05]  /*1f090*/  @P0 BRA `(.L_x_1383) ;  /* 0x000002a000000947 */ /* 0x000fea0003800000 */
[----:B------:R-:W2:Y:S01]  /*1f0a0*/  LD.E.128 R12, [R22.64] ;  /* 0x00000004160c7980 */ /* 0x000ea2000c101d00 */
[--C-:B------:R-:W-:Y:S01]  /*1f0b0*/  SHF.R.U64 R24, R24, 0x10, R25.reuse ;  /* 0x0000001018187819 */ /* 0x100fe20000001219 */
[--C-:B------:R-:W-:Y:S01]  /*1f0c0*/  HADD2.F32 R16, -RZ, R91.reuse.H1_H1 ;  /* 0x3000005bff107230 */ /* 0x100fe20000004100 */
[----:B------:R-:W-:Y:S02]  /*1f0d0*/  SHF.R.U32.HI R18, RZ, 0x10, R25 ;  /* 0x00000010ff127819 */ /* 0x000fe40000011619 */
[--C-:B------:R-:W-:Y:S01]  /*1f0e0*/  SHF.R.U64 R25, R20, 0x10, R21.reuse ;  /* 0x0000001014197819 */ /* 0x100fe20000001215 */
[----:B------:R-:W-:Y:S01]  /*1f0f0*/  HADD2.F32 R20, -RZ, R91.H0_H0 ;  /* 0x2000005bff147230 */ /* 0x000fe20000004100 */
[----:B------:R-:W-:Y:S01]  /*1f100*/  SHF.R.U32.HI R21, RZ, 0x10, R21 ;  /* 0x00000010ff157819 */ /* 0x000fe20000011615 */
[----:B------:R-:W-:Y:S02]  /*1f110*/  HADD2.F32 R26, -RZ, R18.H0_H0 ;  /* 0x20000012ff1a7230 */ /* 0x000fe40000004100 */
[----:B------:R-:W-:-:S02]  /*1f120*/  HADD2.F32 R25, -RZ, R25.H0_H0 ;  /* 0x20000019ff197230 */ /* 0x000fc40000004100 */
[----:B------:R-:W-:Y:S02]  /*1f130*/  HADD2.F32 R28, -RZ, R21.H0_H0 ;  /* 0x20000015ff1c7230 */ /* 0x000fe40000004100 */
[----:B------:R-:W-:Y:S02]  /*1f140*/  HADD2.F32 R24, -RZ, R24.H0_H0 ;  /* 0x20000018ff187230 */ /* 0x000fe40000004100 */
[--C-:B--2---:R-:W-:Y:S02]  /*1f150*/  HADD2.F32 R2, -RZ, R15.reuse.H1_H1 ;  /* 0x3000000fff027230 */ /* 0x104fe40000004100 */
[----:B------:R-:W-:Y:S02]  /*1f160*/  HADD2.F32 R17, -RZ, R15.H0_H0 ;  /* 0x2000000fff117230 */ /* 0x000fe40000004100 */
[--C-:B------:R-:W-:Y:S01]  /*1f170*/  HADD2.F32 R3, -RZ, R12.reuse.H1_H1 ;  /* 0x3000000cff037230 */ /* 0x100fe20000004100 */
[C---:B------:R-:W-:Y:S01]  /*1f180*/  FMUL.FTZ R21, R2.reuse, R28 ;  /* 0x0000001c02157220 */ /* 0x040fe20000410000 */
[----:B------:R-:W-:Y:S01]  /*1f190*/  HADD2.F32 R19, -RZ, R12.H0_H0 ;  /* 0x2000000cff137230 */ /* 0x000fe20000004100 */
[-C--:B------:R-:W-:Y:S01]  /*1f1a0*/  FMUL.FTZ R2, R2, R26.reuse ;  /* 0x0000001a02027220 */ /* 0x080fe20000410000 */
[--C-:B------:R-:W-:Y:S01]  /*1f1b0*/  HADD2.F32 R18, -RZ, R14.reuse.H0_H0 ;  /* 0x2000000eff127230 */ /* 0x100fe20000004100 */
[C---:B------:R-:W-:Y:S01]  /*1f1c0*/  FFMA.FTZ R26, R17.reuse, R26, -R21 ;  /* 0x0000001a111a7223 */ /* 0x040fe20000010815 */
[--C-:B------:R-:W-:Y:S01]  /*1f1d0*/  HADD2.F32 R15, -RZ, R13.reuse.H0_H0 ;  /* 0x2000000dff0f7230 */ /* 0x100fe20000004100 */
[----:B------:R-:W-:Y:S01]  /*1f1e0*/  FFMA.FTZ R21, R17, R28, R2 ;  /* 0x0000001c11157223 */ /* 0x000fe20000010002 */
[----:B------:R-:W-:Y:S01]  /*1f1f0*/  HADD2.F32 R12, -RZ, R13.H1_H1 ;  /* 0x3000000dff0c7230 */ /* 0x000fe20000004100 */
[C---:B------:R-:W-:Y:S01]  /*1f200*/  FMUL.FTZ R27, R3.reuse, R20 ;  /* 0x00000014031b7220 */ /* 0x040fe20000410000 */
[----:B------:R-:W-:Y:S01]  /*1f210*/  HADD2.F32 R14, -RZ, R14.H1_H1 ;  /* 0x3000000eff0e7230 */ /* 0x000fe20000004100 */
[-C--:B------:R-:W-:Y:S01]  /*1f220*/  FMUL.FTZ R13, R3, R16.reuse ;  /* 0x00000010030d7220 */ /* 0x080fe20000410000 */
[--C-:B------:R-:W-:Y:S01]  /*1f230*/  HADD2.F32 R2, -RZ, R92.reuse.H0_H0 ;  /* 0x2000005cff027230 */ /* 0x100fe20000004100 */
[C---:B------:R-:W-:Y:S01]  /*1f240*/  FFMA.FTZ R27, R19.reuse, R16, -R27 ;  /* 0x00000010131b7223 */ /* 0x040fe2000001081b */
[----:B------:R-:W-:Y:S01]  /*1f250*/  HADD2.F32 R3, -RZ, R92.H1_H1 ;  /* 0x3000005cff037230 */ /* 0x000fe20000004100 */
[----:B------:R-:W-:-:S02]  /*1f260*/  FFMA.FTZ R19, R19, R20, R13 ;  /* 0x0000001413137223 */ /* 0x000fc4000001000d */
[C---:B------:R-:W-:Y:S02]  /*1f270*/  FMUL.FTZ R17, R14.reuse, R2 ;  /* 0x000000020e117220 */ /* 0x040fe40000410000 */
[----:B------:R-:W-:Y:S02]  /*1f280*/  FMUL.FTZ R14, R14, R3 ;  /* 0x000000030e0e7220 */ /* 0x000fe40000410000 */
[C---:B------:R-:W-:Y:S02]  /*1f290*/  FMUL.FTZ R16, R12.reuse, R25 ;  /* 0x000000190c107220 */ /* 0x040fe40000410000 */
[----:B------:R-:W-:Y:S01]  /*1f2a0*/  FMUL.FTZ R13, R12, R24 ;  /* 0x000000180c0d7220 */ /* 0x000fe20000410000 */
[----:B------:R-:W-:Y:S01]  /*1f2b0*/  F2FP.PACK_AB R12, R19, R27 ;  /* 0x0000001b130c723e */ /* 0x000fe200000000ff */
[C---:B------:R-:W-:Y:S02]  /*1f2c0*/  FFMA.FTZ R14, R18.reuse, R2, R14 ;  /* 0x00000002120e7223 */ /* 0x040fe4000001000e */
[----:B------:R-:W-:-:S02]  /*1f2d0*/  FFMA.FTZ R3, R18, R3, -R17 ;  /* 0x0000000312037223 */ /* 0x000fc40000010811 */
[C---:B------:R-:W-:Y:S02]  /*1f2e0*/  FFMA.FTZ R2, R15.reuse, R24, -R16 ;  /* 0x000000180f027223 */ /* 0x040fe40000010810 */
[----:B------:R-:W-:Y:S01]  /*1f2f0*/  FFMA.FTZ R13, R15, R25, R13 ;  /* 0x000000190f0d7223 */ /* 0x000fe2000001000d */
[----:B------:R-:W-:Y:S02]  /*1f300*/  F2FP.PACK_AB R15, R21, R26 ;  /* 0x0000001a150f723e */ /* 0x000fe400000000ff */
[----:B------:R-:W-:Y:S02]  /*1f310*/  F2FP.PACK_AB R14, R14, R3 ;  /* 0x000000030e0e723e */ /* 0x000fe400000000ff */
[----:B------:R-:W-:-:S05]  /*1f320*/  F2FP.PACK_AB R13, R13, R2 ;  /* 0x000000020d0d723e */ /* 0x000fca00000000ff */
[----:B------:R1:W-:Y:S02]  /*1f330*/  ST.E.128 [R22.64], R12 ;  /* 0x0000000c16007985 */ /* 0x0003e4000c101d04 */
.L_x_1383:
[----:B------:R-:W-:Y:S05]  /*1f340*/  BSYNC B0 ;  /* 0x0000000000007941 */ /* 0x000fea0003800000 */
.L_x_1382:
[----:B------:R-:W-:Y:S01]  /*1f350*/  IADD3 R2, R11, 0x20, RZ ;  /* 0x000000200b027810 */ /* 0x000fe20007ffe0ff */
[----:B------:R-:W-:Y:S03]  /*1f360*/  BSSY B0, `(.L_x_1384) ;  /* 0x000002d000007945 */ /* 0x000fe60003800000 */
[----:B------:R-:W-:-:S13]  /*1f370*/  ISETP.GE.AND P0, PT, R2, R29, PT ;  /* 0x0000001d0200720c */ /* 0x000fda0003f06270 */
[----:B------:R-:W-:Y:S05]  /*1f380*/  @P0 BRA `(.L_x_1385) ;  /* 0x000002a000000947 */ /* 0x000fea0003800000 */
[----:B-1----:R-:W2:Y:S01]  /*1f390*/  LD.E.128 R12, [R22.64+0x4000] ;  /* 0x00400004160c7980 */ /* 0x002ea2000c101d00 */
[----:B------:R-:W-:Y:S01]  /*1f3a0*/  SHF.R.U32.HI R21, RZ, 0x10, R31 ;  /* 0x00000010ff157819 */ /* 0x000fe2000001161f */
[--C-:B------:R-:W-:Y:S01]  /*1f3b0*/  HADD2.F32 R16, -RZ, R93.reuse.H1_H1 ;  /* 0x3000005dff107230 */ /* 0x100fe20000004100 */
[--C-:B------:R-:W-:Y:S01]  /*1f3c0*/  SHF.R.U32.HI R18, RZ, 0x10, R33.reuse ;  /* 0x00000010ff127819 */ /* 0x100fe20000011621 */
[----:B------:R-:W-:Y:S01]  /*1f3d0*/  HADD2.F32 R20, -RZ, R93.H0_H0 ;  /* 0x2000005dff147230 */ /* 0x000fe20000004100 */
[----:B------:R-:W-:Y:S01]  /*1f3e0*/  SHF.R.U64 R24, R32, 0x10, R33 ;  /* 0x0000001020187819 */ /* 0x000fe20000001221 */
[----:B------:R-:W-:Y:S01]  /*1f3f0*/  HADD2.F32 R28, -RZ, R21.H0_H0 ;  /* 0x20000015ff1c7230 */ /* 0x000fe20000004100 */
[----:B------:R-:W-:Y:S01]  /*1f400*/  SHF.R.U64 R25, R30, 0x10, R31 ;  /* 0x000000101e197819 */ /* 0x000fe2000000121f */
[----:B------:R-:W-:Y:S02]  /*1f410*/  HADD2.F32 R26, -RZ, R18.H0_H0 ;  /* 0x20000012ff1a7230 */ /* 0x000fe40000004100 */
[----:B------:R-:W-:-:S02]  /*1f420*/  HADD2.F32 R24, -RZ, R24.H0_H0 ;  /* 0x20000018ff187230 */ /* 0x000fc40000004100 */
        /* <DEDUP_REMOVED lines=31> */
[----:B------:R1:W-:Y:S02]  /*1f620*/  ST.E.128 [R22.64+0x4000], R12 ;  /* 0x0040000c16007985 */ /* 0x0003e4000c101d04 */
.L_x_1385:
[----:B------:R-:W-:Y:S05]  /*1f630*/  BSYNC B0 ;  /* 0x0000000000007941 */ /* 0x000fea0003800000 */
.L_x_1384:
        /* <DEDUP_REMOVED lines=46> */
.L_x_1387:
[----:B------:R-:W-:Y:S05]  /*1f920*/  BSYNC B0 ;  /* 0x0000000000007941 */ /* 0x000fea0003800000 */
.L_x_1386:
[----:B------:R-:W-:-:S04]  /*1f930*/  IADD3 R2, R11, 0x60, RZ ;  /* 0x000000600b027810 */ /* 0x000fc80007ffe0ff */
[----:B------:R-:W-:-:S13]  /*1f940*/  ISETP.GE.AND P0, PT, R2, R29, PT ;  /* 0x0000001d0200720c */ /* 0x000fda0003f06270 */
[----:B------:R-:W-:Y:S05]  /*1f950*/  @P0 BRA `(.L_x_1381) ;  /* 0x000002a000000947 */ /* 0x000fea0003800000 */
[----:B-1----:R-:W2:Y:S01]  /*1f960*/  LD.E.128 R12, [R22.64+0xc000] ;  /* 0x00c00004160c7980 */ /* 0x002ea2000c101d00 */
[----:B------:R-:W-:Y:S01]  /*1f970*/  SHF.R.U32.HI R21, RZ, 0x10, R43 ;  /* 0x00000010ff157819 */ /* 0x000fe2000001162b */
[----:B------:R-:W-:Y:S01]  /*1f980*/  HADD2.F32 R16, -RZ, R99.H0_H0 ;  /* 0x20000063ff107230 */ /* 0x000fe20000004100 */
        /* <DEDUP_REMOVED lines=39> */
.L_x_1381:
[----:B------:R-:W-:Y:S05]  /*1fc00*/  BSYNC B1 ;  /* 0x0000000000017941 */ /* 0x000fea0003800000 */
.L_x_1380:
[----:B------:R-:W-:Y:S01]  /*1fc10*/  IADD3 R2, R100, 0x20, RZ ;  /* 0x0000002064027810 */ /* 0x000fe20007ffe0ff */
[----:B------:R-:W-:Y:S03]  /*1fc20*/  BSSY B1, `(.L_x_1388) ;  /* 0x00000bc000017945 */ /* 0x000fe60003800000 */
[----:B------:R-:W-:-:S13]  /*1fc30*/  ISETP.GE.AND P0, PT, R2, R90, PT ;  /* 0x0000005a0200720c */ /* 0x000fda0003f06270 */
[----:B------:R-:W-:Y:S05]  /*1fc40*/  @P0 BRA `(.L_x_1389) ;  /* 0x00000b9000000947 */ /* 0x000fea0003800000 */
[----:B------:R-:W-:Y:S01]  /*1fc50*/  ISETP.GE.AND P0, PT, R11, R29, PT ;  /* 0x0000001d0b00720c */ /* 0x000fe20003f06270 */
[----:B------:R-:W-:-:S12]  /*1fc60*/  BSSY B0, `(.L_x_1390) ;  /* 0x000002c000007945 */ /* 0x000fd80003800000 */
        /* <DEDUP_REMOVED lines=26> */
[----:B------:R-:W-:Y:S01]  /*1fe10*/  HADD2.F32 R2, -RZ, R98.H1_H1 ;  /* 0x30000062ff027230 */ /* 0x000fe20000004100 */
        /* <DEDUP_REMOVED lines=16> */
.L_x_1391:
[----:B------:R-:W-:Y:S05]  /*1ff20*/  BSYNC B0 ;  /* 0x0000000000007941 */ /* 0x000fea0003800000 */
.L_x_1390:
        /* <DEDUP_REMOVED lines=46> */
.L_x_1393:
[----:B------:R-:W-:Y:S05]  /*20210*/  BSYNC B0 ;  /* 0x0000000000007941 */ /* 0x000fea0003800000 */
.L_x_1392:
        /* <DEDUP_REMOVED lines=46> */
.L_x_1395:
[----:B------:R-:W-:Y:S05]  /*20500*/  BSYNC B0 ;  /* 0x0000000000007941 */ /* 0x000fea0003800000 */
.L_x_1394:
        /* <DEDUP_REMOVED lines=45> */
.L_x_1389:
[----:B------:R-:W-:Y:S05]  /*207e0*/  BSYNC B1 ;  /* 0x0000000000017941 */ /* 0x000fea0003800000 */
.L_x_1388:
        /* <DEDUP_REMOVED lines=49> */
.L_x_1399:
[----:B------:R-:W-:Y:S05]  /*20b00*/  BSYNC B0 ;  /* 0x0000000000007941 */ /* 0x000fea0003800000 */
.L_x_1398:
        /* <DEDUP_REMOVED lines=46> */
.L_x_1401:
[----:B------:R-:W-:Y:S05]  /*20df0*/  BSYNC B0 ;  /* 0x0000000000007941 */ /* 0x000fea0003800000 */
.L_x_1400:
        /* <DEDUP_REMOVED lines=31> */
[----:B------:R-:W-:Y:S01]  /*20ff0*/  HADD2.F32 R3, -RZ, R116.H0_H0 ;  /* 0x20000074ff037230 */ /* 0x000fe20000004100 */
        /* <DEDUP_REMOVED lines=14> */
.L_x_1403:
[----:B------:R-:W-:Y:S05]  /*210e0*/  BSYNC B0 ;  /* 0x0000000000007941 */ /* 0x000fea0003800000 */
.L_x_1402:
[----:B------:R-:W-:-:S04]  /*210f0*/  IADD3 R2, R11, 0x60, RZ ;  /* 0x000000600b027810 */ /* 0x000fc80007ffe0ff */
[----:B------:R-:W-:-:S13]  /*21100*/  ISETP.GE.AND P0, PT, R2, R29, PT ;  /* 0x0000001d0200720c */ /* 0x000fda0003f06270 */
[----:B------:R-:W-:Y:S05]  /*21110*/  @P0 BRA `(.L_x_1397) ;  /* 0x000002a000000947 */ /* 0x000fea0003800000 */
[----:B-1----:R-:W2:Y:S01]  /*21120*/  LD.E.128 R12, [R22.64+0xe000] ;  /* 0x00e00004160c7980 */ /* 0x002ea2000c101d00 */
[----:B------:R-:W-:Y:S01]  /*21130*/  SHF.R.U32.HI R21, RZ, 0x10, R75 ;  /* 0x00000010ff157819 */ /* 0x000fe2000001164b */
[----:B------:R-:W-:Y:S01]  /*21140*/  HADD2.F32 R16, -RZ, R118.H0_H0 ;  /* 0x20000076ff107230 */ /* 0x000fe20000004100 */
[--C-:B------:R-:W-:Y:S01]  /*21150*/  SHF.R.U32.HI R18, RZ, 0x10, R73.reuse ;  /* 0x00000010ff127819 */ /* 0x100fe20000011649 */
[----:B------:R-:W-:Y:S01]  /*21160*/  HADD2.F32 R20, -RZ, R117.H1_H1 ;  /* 0x30000075ff147230 */ /* 0x000fe20000004100 */
        /* <DEDUP_REMOVED lines=37> */
.L_x_1397:
[----:B------:R-:W-:Y:S05]  /*213c0*/  BSYNC B1 ;  /* 0x0000000000017941 */ /* 0x000fea0003800000 */
.L_x_1396:
[----:B------:R-:W-:Y:S01]  /*213d0*/  IADD3 R2, R100, 0x60, RZ ;  /* 0x0000006064027810 */ /* 0x000fe20007ffe0ff */
[----:B------:R-:W-:-:S03]  /*213e0*/  IMAD.MOV.U32 R3, RZ, RZ, 0x0 ;  /* 0x00000000ff037424 */ /* 0x000fc600078e00ff */
[----:B------:R-:W-:Y:S01]  /*213f0*/  ISETP.GE.AND P0, PT, R2, R90, PT ;  /* 0x0000005a0200720c */ /* 0x000fe20003f06270 */
[----:B------:R-:W-:-:S12]  /*21400*/  IMAD.MOV.U32 R2, RZ, RZ, R146 ;  /* 0x000000ffff027224 */ /* 0x000fd800078e0092 */
[----:B------:R-:W-:Y:S05]  /*21410*/  @P0 RET.REL.NODEC R2 `(_ZN7cutlass13device_kernelIN5flash19enable_sm80_to_sm89INS1_16FlashAttnFwdSm80INS1_25CollectiveMainloopFwdSm80ILi8ELi1ELb0EN4cute5tupleIJNS5_1CILi128EEENS7_ILi48EEENS7_ILi256EEEEEELi256ENS_6half_tEfNS_4arch4Sm80ELb0ELb1ELb1ELb1ELb1ELb1ELb1ELb0EEENS1_21CollectiveEpilogueFwdINS6_IJS8_SA_S9_EEENS6_IJNS7_ILi1EEESI_SI_EEESC_SE_Li256ELb1ELb1ELb0ELb0EEENS1_19SingleTileSchedulerILb1ELb0ELb1ELi128EEEEEEEEEvNT_6ParamsE) ;  /* 0xfffdebe002000950 */ /* 0x000fea0003c3ffff */
        /* <DEDUP_REMOVED lines=28> */
[----:B------:R-:W-:Y:S01]  /*215e0*/  HADD2.F32 R2, -RZ, R115.H0_H0 ;  /* 0x20000073ff027230 */ /* 0x000fe20000004100 */
        /* <DEDUP_REMOVED lines=16> */
.L_x_1405:
[----:B------:R-:W-:Y:S05]  /*216f0*/  BSYNC B0 ;  /* 0x0000000000007941 */ /* 0x000fea0003800000 */
.L_x_1404:
[----:B------:R-:W-:Y:S01]  /*21700*/  IADD3 R2, R11, 0x20, RZ ;  /* 0x000000200b027810 */ /* 0x000fe20007ffe0ff */
[----:B------:R-:W-:Y:S03]  /*21710*/  BSSY B0, `(.L_x_1406) ;  /* 0x000002d000007945 */ /* 0x000fe60003800000 */
        /* <DEDUP_REMOVED lines=44> */
.L_x_1407:
[----:B------:R-:W-:Y:S05]  /*219e0*/  BSYNC B0 ;  /* 0x0000000000007941 */ /* 0x000fea0003800000 */
.L_x_1406:
        /* <DEDUP_REMOVED lines=46> */
.L_x_1409:
[----:B------:R-:W-:Y:S05]  /*21cd0*/  BSYNC B0 ;  /* 0x0000000000007941 */ /* 0x000fea0003800000 */
.L_x_1408:
[----:B------:R-:W-:Y:S01]  /*21ce0*/  IADD3 R11, R11, 0x60, RZ ;  /* 0x000000600b0b7810 */ /* 0x000fe20007ffe0ff */
[----:B------:R-:W-:Y:S02]  /*21cf0*/  IMAD.MOV.U32 R2, RZ, RZ, R146 ;  /* 0x000000ffff027224 */ /* 0x000fe400078e0092 */
[----:B------:R-:W-:Y:S01]  /*21d00*/  IMAD.MOV.U32 R3, RZ, RZ, 0x0 ;  /* 0x00000000ff037424 */ /* 0x000fe200078e00ff */
[----:B------:R-:W-:-:S13]  /*21d10*/  ISETP.GE.AND P0, PT, R11, R29, PT ;  /* 0x0000001d0b00720c */ /* 0x000fda0003f06270 */
[----:B------:R-:W-:Y:S05]  /*21d20*/  @P0 RET.REL.NODEC R2 `(_ZN7cutlass13device_kernelIN5flash19enable_sm80_to_sm89INS1_16FlashAttnFwdSm80INS1_25CollectiveMainloopFwdSm80ILi8ELi1ELb0EN4cute5tupleIJNS5_1CILi128EEENS7_ILi48EEENS7_ILi256EEEEEELi256ENS_6half_tEfNS_4arch4Sm80ELb0ELb1ELb1ELb1ELb1ELb1ELb1ELb0EEENS1_21CollectiveEpilogueFwdINS6_IJS8_SA_S9_EEENS6_IJNS7_ILi1EEESI_SI_EEESC_SE_Li256ELb1ELb1ELb0ELb0EEENS1_19SingleTileSchedulerILb1ELb0ELb1ELi128EEEEEEEEEvNT_6ParamsE) ;  /* 0xfffde2d002000950 */ /* 0x000fea0003c3ffff */
        /* <DEDUP_REMOVED lines=14> */
[CC--:B------:R-:W-:Y:S01]  /*21e10*/  FMUL.FTZ R20, R2.reuse, R27.reuse ;  /* 0x0000001b02147220 */ /* 0x0c0fe20000410000 */
[----:B------:R-:W-:Y:S01]  /*21e20*/  HADD2.F32 R18, -RZ, R12.H0_H0 ;  /* 0x2000000cff127230 */ /* 0x000fe20000004100 */
[-C--:B------:R-:W-:Y:S01]  /*21e30*/  FMUL.FTZ R2, R2, R26.reuse ;  /* 0x0000001a02027220 */ /* 0x080fe20000410000 */
[--C-:B------:R-:W-:Y:S01]  /*21e40*/  HADD2.F32 R15, -RZ, R14.reuse.H0_H0 ;  /* 0x2000000eff0f7230 */ /* 0x100fe20000004100 */
[C---:B------:R-:W-:Y:S01]  /*21e50*/  FFMA.FTZ R26, R17.reuse, R26, -R20 ;  /* 0x0000001a111a7223 */ /* 0x040fe20000010814 */
[--C-:B------:R-:W-:Y:S01]  /*21e60*/  HADD2.F32 R12, -RZ, R13.reuse.H0_H0 ;  /* 0x2000000dff0c7230 */ /* 0x100fe20000004100 */
[----:B------:R-:W-:Y:S01]  /*21e70*/  FFMA.FTZ R20, R17, R27, R2 ;  /* 0x0000001b11147223 */ /* 0x000fe20000010002 */
[----:B------:R-:W-:Y:S01]  /*21e80*/  HADD2.F32 R11, -RZ, R13.H1_H1 ;  /* 0x3000000dff0b7230 */ /* 0x000fe20000004100 */
[CC--:B------:R-:W-:Y:S01]  /*21e90*/  FMUL.FTZ R25, R3.reuse, R19.reuse ;  /* 0x0000001303197220 */ /* 0x0c0fe20000410000 */
        /* <DEDUP_REMOVED lines=9> */
[----:B------:R-:W-:Y:S02]  /*21f30*/  FMUL.FTZ R13, R11, R21 ;  /* 0x000000150b0d7220 */ /* 0x000fe40000410000 */
[C---:B------:R-:W-:Y:S02]  /*21f40*/  FFMA.FTZ R14, R15.reuse, R2, R14 ;  /* 0x000000020f0e7223 */ /* 0x040fe4000001000e */
[----:B------:R-:W-:Y:S01]  /*21f50*/  FFMA.FTZ R3, R15, R3, -R17 ;  /* 0x000000030f037223 */ /* 0x000fe20000010811 */
[----:B------:R-:W-:Y:S01]  /*21f60*/  F2FP.PACK_AB R15, R20, R26 ;  /* 0x0000001a140f723e */ /* 0x000fe200000000ff */
[----:B------:R-:W-:-:S02]  /*21f70*/  FFMA.FTZ R2, R12, R21, -R16 ;  /* 0x000000150c027223 */ /* 0x000fc40000010810 */
[----:B------:R-:W-:Y:S01]  /*21f80*/  FFMA.FTZ R13, R12, R24, R13 ;  /* 0x000000180c0d7223 */ /* 0x000fe2000001000d */
[----:B------:R-:W-:Y:S02]  /*21f90*/  F2FP.PACK_AB R14, R14, R3 ;  /* 0x000000030e0e723e */ /* 0x000fe400000000ff */
[----:B------:R-:W-:Y:S02]  /*21fa0*/  F2FP.PACK_AB R12, R18, R25 ;  /* 0x00000019120c723e */ /* 0x000fe400000000ff */
[----:B------:R-:W-:Y:S02]  /*21fb0*/  F2FP.PACK_AB R13, R13, R2 ;  /* 0x000000020d0d723e */ /* 0x000fe400000000ff */
[----:B------:R-:W-:Y:S02]  /*21fc0*/  MOV R2, R146 ;  /* 0x0000009200027202 */ /* 0x000fe40000000f00 */
[----:B------:R-:W-:Y:S01]  /*21fd0*/  MOV R3, 0x0 ;  /* 0x0000000000037802 */ /* 0x000fe20000000f00 */
[----:B------:R1:W-:Y:S03]  /*21fe0*/  ST.E.128 [R22.64+0xf000], R12 ;  /* 0x00f0000c16007985 */ /* 0x0003e6000c101d04 */
[----:B------:R-:W-:Y:S05]  /*21ff0*/  RET.REL.NODEC R2 `(_ZN7cutlass13device_kernelIN5flash19enable_sm80_to_sm89INS1_16FlashAttnFwdSm80INS1_25CollectiveMainloopFwdSm80ILi8ELi1ELb0EN4cute5tupleIJNS5_1CILi128EEENS7_ILi48EEENS7_ILi256EEEEEELi256ENS_6half_tEfNS_4arch4Sm80ELb0ELb1ELb1ELb1ELb1ELb1ELb1ELb0EEENS1_21CollectiveEpilogueFwdINS6_IJS8_SA_S9_EEENS6_IJNS7_ILi1EEESI_SI_EEESC_SE_Li256ELb1ELb1ELb0ELb0EEENS1_19SingleTileSchedulerILb1ELb0ELb1ELi128EEEEEEEEEvNT_6ParamsE) ;  /* 0xfffde00002007950 */ /* 0x000fea0003c3ffff */
.L_x_1364:
        /* <DEDUP_REMOVED lines=9> */
[C---:B------:R-:W-:Y:S02]  /*22090*/  IMAD R17, R2.reuse, R14, R15 ;  /* 0x0000000e02117224 */ /* 0x040fe400078e020f */
[----:B------:R-:W-:-:S04]  /*220a0*/  IMAD.WIDE.U32 R14, R2, R11, RZ ;  /* 0x0000000b020e7225 */ /* 0x000fc800078e00ff */
[----:B------:R-:W-:Y:S01]  /*220b0*/  IMAD.WIDE.U32 R18, R12, R11, RZ ;  /* 0x0000000b0c127225 */ /* 0x000fe200078e00ff */
[----:B------:R-:W-:-:S03]  /*220c0*/  IADD3 R15, R15, R17, RZ ;  /* 0x000000110f0f7210 */ /* 0x000fc60007ffe0ff */
[----:B------:R-:W-:Y:S01]  /*220d0*/  IMAD R13, R13, R16, RZ ;  /* 0x000000100d0d7224 */ /* 0x000fe200078e02ff */
[----:B------:R-:W-:Y:S01]  /*220e0*/  IADD3 R19, R19, R24, RZ ;  /* 0x0000001813137210 */ /* 0x000fe20007ffe0ff */
[----:B------:R-:W-:Y:S02]  /*220f0*/  IMAD R11, R3, R16, RZ ;  /* 0x00000010030b7224 */ /* 0x000fe400078e02ff */
[----:B------:R-:W-:-:S04]  /*22100*/  IMAD.WIDE.U32 R14, R16, R2, R14 ;  /* 0x00000002100e7225 */ /* 0x000fc800078e000e */
[----:B------:R-:W-:-:S04]  /*22110*/  IMAD.WIDE.U32 R18, R16, R12, R18 ;  /* 0x0000000c10127225 */ /* 0x000fc800078e0012 */
[----:B------:R-:W-:Y:S01]  /*22120*/  IMAD R3, R12, R28, R13 ;  /* 0x0000001c0c037224 */ /* 0x000fe200078e020d */
[----:B------:R-:W-:Y:S01]  /*22130*/  LEA R24, P1, R18, R22, 0x1 ;  /* 0x0000001612187211 */ /* 0x000fe200078208ff */
[----:B------:R-:W-:Y:S01]  /*22140*/  IMAD R2, R2, R28, R11 ;  /* 0x0000001c02027224 */ /* 0x000fe200078e020b */
[----:B------:R-:W-:Y:S02]  /*22150*/  LEA R28, P0, R14, R20, 0x1 ;  /* 0x000000140e1c7211 */ /* 0x000fe400078008ff */
[----:B------:R-:W-:Y:S02]  /*22160*/  IADD3 R3, R19, R3, RZ ;  /* 0x0000000313037210 */ /* 0x000fe40007ffe0ff */
[----:B------:R-:W-:Y:S02]  /*22170*/  IADD3 R2, R15, R2, RZ ;  /* 0x000000020f027210 */ /* 0x000fe40007ffe0ff */
[----:B------:R-:W-:Y:S02]  /*22180*/  LEA.HI.X R18, R18, R23, R3, 0x1, P1 ;  /* 0x0000001712127211 */ /* 0x000fe400008f0c03 */
[----:B------:R-:W-:Y:S01]  /*22190*/  LEA.HI.X R19, R14, R21, R2, 0x1, P0 ;  /* 0x000000150e137211 */ /* 0x000fe200000f0c02 */
[----:B------:R-:W-:Y:S05]  /*221a0*/  BRA.DIV ~URZ, `(.L_x_1410) ;  /* 0x000051e27f007947 */ /* 0x000fea000b800000 */
[----:B------:R1:W2:Y:S02]  /*221b0*/  SHFL.IDX PT, R11, R18, RZ, 0x181f ;  /* 0x00181fff120b7589 */ /* 0x0002a400000e0000 */
.L_x_1446:
[----:B------:R-:W-:Y:S05]  /*221c0*/  BRA.DIV ~URZ, `(.L_x_1411) ;  /* 0x000052427f007947 */ /* 0x000fea000b800000 */
[----:B------:R3:W4:Y:S01]  /*221d0*/  SHFL.IDX PT, R12, R24, RZ, 0x181f ;  /* 0x00181fff180c7589 */ /* 0x00072200000e0000 */
[----:B--2---:R-:W-:-:S03]  /*221e0*/  MOV R13, R11 ;  /* 0x0000000b000d7202 */ /* 0x004fc60000000f00 */
[----:B------:R3:W2:Y:S04]  /*221f0*/  SHFL.IDX PT, R14, R19, RZ, 0x181f ;  /* 0x00181fff130e7589 */ /* 0x0006a800000e0000 */
[----:B------:R3:W1:Y:S02]  /*22200*/  SHFL.IDX PT, R3, R28, RZ, 0x181f ;  /* 0x00181fff1c037589 */ /* 0x00066400000e0000 */
.L_x_1447:
        /* <DEDUP_REMOVED lines=14> */
[----:B------:R-:W-:-:S02]  /*222f0*/  CS2R R20, SRZ ;  /* 0x0000000000147805 */ /* 0x000fc4000001ff00 */
[----:B------:R-:W-:Y:S01]  /*22300*/  IMAD.IADD R52, R26, 0x1, -R2 ;  /* 0x000000011a347824 */ /* 0x000fe200078e0a02 */
[----:B-1----:R-:W-:Y:S01]  /*22310*/  MOV R2, R3 ;  /* 0x0000000300027202 */ /* 0x002fe20000000f00 */
[----:B--2---:R-:W-:Y:S02]  /*22320*/  IMAD.MOV.U32 R3, RZ, RZ, R14 ;  /* 0x000000ffff037224 */ /* 0x004fe400078e000e */
        /* <DEDUP_REMOVED lines=8> */
[----:B------:R-:W-:Y:S01]  /*223b0*/  CS2R R20, SRZ ;  /* 0x0000000000147805 */ /* 0x000fe2000001ff00 */
[----:B------:R-:W-:Y:S01]  /*223c0*/  CS2R R46, SRZ ;  /* 0x00000000002e7805 */ /* 0x000fe2000001ff00 */
[----:B------:R-:W-:Y:S01]  /*223d0*/  CS2R R44, SRZ ;  /* 0x00000000002c7805 */ /* 0x000fe2000001ff00 */
[----:B------:R-:W-:Y:S01]  /*223e0*/  CS2R R42, SRZ ;  /* 0x00000000002a7805 */ /* 0x000fe2000001ff00 */
[----:B------:R-:W-:-:S05]  /*223f0*/  CS2R R40, SRZ ;  /* 0x0000000000287805 */ /* 0x000fca000001ff00 */
[----:B----4-:R-:W-:Y:S02]  /*22400*/  @!P1 IMAD.WIDE R16, R54, 0x2, R12 ;  /* 0x0000000236109825 */ /* 0x010fe400078e020c */
[----:B------:R-:W-:-:S03]  /*22410*/  @!P0 SHF.R.S32.HI R11, RZ, 0x1f, R14 ;  /* 0x0000001fff0b8819 */ /* 0x000fc6000001140e */
[----:B------:R1:W5:Y:S01]  /*22420*/  @!P1 LD.E.128 R32, [R16.64] ;  /* 0x0000000410209980 */ /* 0x000362000c101d00 */
[----:B------:R-:W-:-:S04]  /*22430*/  @!P0 LEA.HI R11, R11, R14, RZ, 0x3 ;  /* 0x0000000e0b0b8211 */ /* 0x000fc800078f18ff */
[----:B------:R-:W-:-:S05]  /*22440*/  @!P0 LOP3.LUT R11, R11, 0xfffffff8, RZ, 0xc0, !PT ;  /* 0xfffffff80b0b8812 */ /* 0x000fca00078ec0ff */
[----:B------:R-:W-:-:S04]  /*22450*/  @!P0 IMAD.WIDE R14, R11, 0x2, R12 ;  /* 0x000000020b0e8825 */ /* 0x000fc800078e020c */
[--C-:B------:R-:W-:Y:S01]  /*22460*/  @!P0 IMAD.WIDE R12, R11, 0x2, R2.reuse ;  /* 0x000000020b0c8825 */ /* 0x100fe200078e0202 */
[----:B------:R1:W5:Y:S03]  /*22470*/  @!P0 LD.E.128 R44, [R14.64] ;  /* 0x000000040e2c8980 */ /* 0x000366000c101d00 */
[----:B------:R-:W-:Y:S01]  /*22480*/  @!P1 IMAD.WIDE R2, R54, 0x2, R2 ;  /* 0x0000000236029825 */ /* 0x000fe200078e0202 */
[----:B------:R1:W5:Y:S04]  /*22490*/  @!P0 LD.E.128 R40, [R12.64] ;  /* 0x000000040c288980 */ /* 0x000368000c101d00 */
[----:B------:R1:W5:Y:S02]  /*224a0*/  @!P1 LD.E.128 R20, [R2.64] ;  /* 0x0000000402149980 */ /* 0x000364000c101d00 */
.L_x_1413:
[----:B------:R-:W-:Y:S05]  /*224b0*/  BSYNC B0 ;  /* 0x0000000000007941 */ /* 0x000fea0003800000 */
.L_x_1412:
[----:B-1--45:R-:W-:Y:S02]  /*224c0*/  IMAD.MOV.U32 R12, RZ, RZ, R46 ;  /* 0x000000ffff0c7224 */ /* 0x032fe400078e002e */
[----:B------:R-:W-:-:S02]  /*224d0*/  IMAD.MOV.U32 R3, RZ, RZ, R44 ;  /* 0x000000ffff037224 */ /* 0x000fc400078e002c */
[----:B------:R-:W-:Y:S02]  /*224e0*/  IMAD.MOV.U32 R2, RZ, RZ, R45 ;  /* 0x000000ffff027224 */ /* 0x000fe400078e002d */
[----:B------:R-:W-:Y:S01]  /*224f0*/  IMAD.MOV.U32 R11, RZ, RZ, R47 ;  /* 0x000000ffff0b7224 */ /* 0x000fe200078e002f */
[----:B------:R-:W-:Y:S01]  /*22500*/  PRMT R115, R3, 0x5410, R12 ;  /* 0x0000541003737816 */ /* 0x000fe2000000000c */
[----:B------:R-:W-:Y:S01]  /*22510*/  IMAD.MOV.U32 R12, RZ, RZ, R34 ;  /* 0x000000ffff0c7224 */ /* 0x000fe200078e0022 */
        /* <DEDUP_REMOVED lines=12> */
[----:B------:R-:W-:Y:S01]  /*225e0*/  PRMT R114, R3, 0x5410, R12 ;  /* 0x0000541003727816 */ /* 0x000fe2000000000c */
[----:B------:R-:W-:Y:S01]  /*225f0*/  IMAD.MOV.U32 R12, RZ, RZ, R22 ;  /* 0x000000ffff0c7224 */ /* 0x000fe200078e0016 */
[----:B------:R-:W-:Y:S01]  /*22600*/  PRMT R112, R2, 0x7610, R112 ;  /* 0x0000761002707816 */ /* 0x000fe20000000070 */
[----:B------:R-:W-:Y:S01]  /*22610*/  IMAD.MOV.U32 R3, RZ, RZ, R20 ;  /* 0x000000ffff037224 */ /* 0x000fe200078e0014 */
[----:B------:R-:W-:Y:S01]  /*22620*/  PRMT R113, R11, 0x7610, R113 ;  /* 0x000076100b717816 */ /* 0x000fe20000000071 */
[----:B------:R-:W-:Y:S01]  /*22630*/  IMAD.MOV.U32 R2, RZ, RZ, R21 ;  /* 0x000000ffff027224 */ /* 0x000fe200078e0015 */
[----:B------:R-:W-:Y:S02]  /*22640*/  MOV R11, R23 ;  /* 0x00000017000b7202 */ /* 0x000fe40000000f00 */
[----:B------:R-:W-:Y:S02]  /*22650*/  PRMT R75, R3, 0x5410, R12 ;  /* 0x00005410034b7816 */ /* 0x000fe4000000000c */
[----:B------:R-:W-:-:S02]  /*22660*/  PRMT R74, R11, 0x7610, R74 ;  /* 0x000076100b4a7816 */ /* 0x000fc4000000004a */
[----:B------:R-:W-:Y:S01]  /*22670*/  PRMT R55, R2, 0x7610, R55 ;  /* 0x0000761002377816 */ /* 0x000fe20000000037 */
[----:B------:R-:W-:Y:S05]  /*22680*/  BRA.DIV ~URZ, `(.L_x_1414) ;  /* 0x00004ef27f007947 */ /* 0x000fea000b800000 */
[----:B------:R1:W2:Y:S04]  /*22690*/  SHFL.IDX PT, R13, R18, 0x1, 0x181f ;  /* 0x00381f00120d7f89 */ /* 0x0002a800000e0000 */
[----:B------:R1:W4:Y:S04]  /*226a0*/  SHFL.IDX PT, R12, R24, 0x1, 0x181f ;  /* 0x00381f00180c7f89 */ /* 0x00032800000e0000 */
[----:B------:R1:W3:Y:S04]  /*226b0*/  SHFL.IDX PT, R11, R19, 0x1, 0x181f ;  /* 0x00381f00130b7f89 */ /* 0x0002e800000e0000 */
[----:B------:R1:W1:Y:S02]  /*226c0*/  SHFL.IDX PT, R2, R28, 0x1, 0x181f ;  /* 0x00381f001c027f89 */ /* 0x00026400000e0000 */
.L_x_1448:
        /* <DEDUP_REMOVED lines=23> */
[----:B--2-4-:R-:W-:Y:S02]  /*22840*/  @!P1 IMAD.WIDE R16, R54, 0x2, R12 ;  /* 0x0000000236109825 */ /* 0x014fe400078e020c */
[----:B------:R-:W-:-:S03]  /*22850*/  @!P0 SHF.R.S32.HI R11, RZ, 0x1f, R14 ;  /* 0x0000001fff0b8819 */ /* 0x000fc6000001140e */
[----:B------:R2:W5:Y:S01]  /*22860*/  @!P1 LD.E.128 R56, [R16.64] ;  /* 0x0000000410389980 */ /* 0x000562000c101d00 */
[----:B------:R-:W-:-:S04]  /*22870*/  @!P0 LEA.HI R11, R11, R14, RZ, 0x3 ;  /* 0x0000000e0b0b8211 */ /* 0x000fc800078f18ff */
[----:B------:R-:W-:-:S05]  /*22880*/  @!P0 LOP3.LUT R11, R11, 0xfffffff8, RZ, 0xc0, !PT ;  /* 0xfffffff80b0b8812 */ /* 0x000fca00078ec0ff */
[----:B------:R-:W-:-:S04]  /*22890*/  @!P0 IMAD.WIDE R14, R11, 0x2, R12 ;  /* 0x000000020b0e8825 */ /* 0x000fc800078e020c */
[--C-:B-1----:R-:W-:Y:S01]  /*228a0*/  @!P0 IMAD.WIDE R12, R11, 0x2, R2.reuse ;  /* 0x000000020b0c8825 */ /* 0x102fe200078e0202 */
[----:B------:R2:W5:Y:S03]  /*228b0*/  @!P0 LD.E.128 R68, [R14.64] ;  /* 0x000000040e448980 */ /* 0x000566000c101d00 */
[----:B------:R-:W-:Y:S01]  /*228c0*/  @!P1 IMAD.WIDE R2, R54, 0x2, R2 ;  /* 0x0000000236029825 */ /* 0x000fe200078e0202 */
[----:B------:R2:W5:Y:S04]  /*228d0*/  @!P0 LD.E.128 R64, [R12.64] ;  /* 0x000000040c408980 */ /* 0x000568000c101d00 */
[----:B------:R2:W5:Y:S02]  /*228e0*/  @!P1 LD.E.128 R60, [R2.64] ;  /* 0x00000004023c9980 */ /* 0x000564000c101d00 */
.L_x_1416:
[----:B------:R-:W-:Y:S05]  /*228f0*/  BSYNC B0 ;  /* 0x0000000000007941 */ /* 0x000fea0003800000 */
.L_x_1415:
[----:B--2-45:R-:W-:Y:S02]  /*22900*/  IMAD.MOV.U32 R12, RZ, RZ, R70 ;  /* 0x000000ffff0c7224 */ /* 0x034fe400078e0046 */
[----:B------:R-:W-:-:S02]  /*22910*/  IMAD.MOV.U32 R3, RZ, RZ, R68 ;  /* 0x000000ffff037224 */ /* 0x000fc400078e0044 */
[----:B-1----:R-:W-:Y:S02]  /*22920*/  IMAD.MOV.U32 R2, RZ, RZ, R69 ;  /* 0x000000ffff027224 */ /* 0x002fe400078e0045 */
        /* <DEDUP_REMOVED lines=26> */
[----:B------:R1:W2:Y:S02]  /*22ad0*/  SHFL.IDX PT, R11, R18, 0x2, 0x181f ;  /* 0x00581f00120b7f89 */ /* 0x0002a400000e0000 */
.L_x_1449:
[----:B------:R-:W-:Y:S05]  /*22ae0*/  BRA.DIV ~URZ, `(.L_x_1418) ;  /* 0x00004ce27f007947 */ /* 0x000fea000b800000 */
[----:B------:R3:W4:Y:S01]  /*22af0*/  SHFL.IDX PT, R12, R24, 0x2, 0x181f ;  /* 0x00581f00180c7f89 */ /* 0x00072200000e0000 */
[----:B--2---:R-:W-:-:S03]  /*22b00*/  MOV R13, R11 ;  /* 0x0000000b000d7202 */ /* 0x004fc60000000f00 */
[----:B------:R3:W2:Y:S04]  /*22b10*/  SHFL.IDX PT, R14, R19, 0x2, 0x181f ;  /* 0x00581f00130e7f89 */ /* 0x0006a800000e0000 */
[----:B------:R3:W1:Y:S02]  /*22b20*/  SHFL.IDX PT, R2, R28, 0x2, 0x181f ;  /* 0x00581f001c027f89 */ /* 0x00066400000e0000 */
.L_x_1450:
        /* <DEDUP_REMOVED lines=11> */
[----:B--2---:R-:W-:-:S06]  /*22be0*/  IMAD.MOV.U32 R3, RZ, RZ, R14 ;  /* 0x000000ffff037224 */ /* 0x004fcc00078e000e */
        /* <DEDUP_REMOVED lines=23> */
.L_x_1420:
[----:B------:R-:W-:Y:S05]  /*22d60*/  BSYNC B0 ;  /* 0x0000000000007941 */ /* 0x000fea0003800000 */
.L_x_1419:
[----:B--2-45:R-:W-:Y:S01]  /*22d70*/  IMAD.MOV.U32 R12, RZ, RZ, R90 ;  /* 0x000000ffff0c7224 */ /* 0x034fe200078e005a */
[----:B------:R-:W-:Y:S01]  /*22d80*/  CS2R R110, SRZ ;  /* 0x00000000006e7805 */ /* 0x000fe2000001ff00 */
        /* <DEDUP_REMOVED lines=29> */
.L_x_1451:
        /* <DEDUP_REMOVED lines=8> */
.L_x_1452:
        /* <DEDUP_REMOVED lines=23> */
[----:B-12---:R-:W-:Y:S02]  /*23150*/  @!P1 IMAD.WIDE R16, R54, 0x2, R12 ;  /* 0x0000000236109825 */ /* 0x006fe400078e020c */
        /* <DEDUP_REMOVED lines=10> */
.L_x_1424:
[----:B------:R-:W-:Y:S05]  /*23200*/  BSYNC B0 ;  /* 0x0000000000007941 */ /* 0x000fea0003800000 */
.L_x_1423:
[----:B------:R-:W-:Y:S01]  /*23210*/  IADD3 R11, R101, -c[0x0][0x20], RZ ;  /* 0x80000800650b7a10 */ /* 0x000fe20007ffe0ff */
[----:B------:R-:W-:-:S04]  /*23220*/  DEPBAR.LE SB0, 0x1 ;  /* 0x000080400000791a */ /* 0x000fc80000000000 */
[----:B-12---:R-:W2:Y:S01]  /*23230*/  LDL.64 R2, [R11+0x20] ;  /* 0x000020000b027983 */ /* 0x006ea20000100a00 */
[----:B------:R-:W-:Y:S03]  /*23240*/  WARPSYNC 0xffffffff ;  /* 0xffffffff00007948 */ /* 0x000fe60003800000 */
[----:B------:R-:W-:Y:S06]  /*23250*/  BAR.SYNC.DEFER_BLOCKING 0x0 ;  /* 0x0000000000007b1d */ /* 0x000fec0000010000 */
[----:B------:R1:W3:Y:S04]  /*23260*/  LDL.64 R12, [R11+0x28] ;  /* 0x000028000b0c7983 */ /* 0x0002e80000100a00 */
[----:B--2-4-:R2:W4:Y:S01]  /*23270*/  LD.E R14, [R2.64] ;  /* 0x00000004020e7980 */ /* 0x014522000c101900 */
[----:B-1---5:R-:W-:-:S03]  /*23280*/  IMAD.MOV.U32 R11, RZ, RZ, R111 ;  /* 0x000000ffff0b7224 */ /* 0x022fc600078e006f */
[----:B---3--:R1:W5:Y:S02]  /*23290*/  LD.E.64 R50, [R12.64] ;  /* 0x000000040c327980 */ /* 0x008364000c101b00 */
[----:B------:R-:W-:Y:S01]  /*232a0*/  PRMT R138, R138, 0x5410, R11 ;  /* 0x000054108a8a7816 */ /* 0x000fe2000000000b */
[----:B------:R-:W-:Y:S01]  /*232b0*/  IMAD.MOV.U32 R11, RZ, RZ, R95 ;  /* 0x000000ffff0b7224 */ /* 0x000fe200078e005f */
[----:B------:R-:W-:Y:S01]  /*232c0*/  BSSY B1, `(.L_x_1425) ;  /* 0x00000f7000017945 */ /* 0x000fe20003800000 */
[----:B--2---:R-:W-:Y:S02]  /*232d0*/  IMAD.MOV.U32 R3, RZ, RZ, R108 ;  /* 0x000000ffff037224 */ /* 0x004fe400078e006c */
[----:B------:R-:W-:-:S05]  /*232e0*/  IMAD.MOV.U32 R2, RZ, RZ, R109 ;  /* 0x000000ffff027224 */ /* 0x000fca00078e006d */
[----:B------:R-:W-:Y:S01]  /*232f0*/  PRMT R137, R137, 0x5410, R2 ;  /* 0x0000541089897816 */ /* 0x000fe20000000002 */
[----:B------:R-:W-:Y:S02]  /*23300*/  IMAD.MOV.U32 R2, RZ, RZ, R93 ;  /* 0x000000ffff027224 */ /* 0x000fe400078e005d */
[----:B-1----:R-:W-:-:S03]  /*23310*/  IMAD.MOV.U32 R12, RZ, RZ, R110 ;  /* 0x000000ffff0c7224 */ /* 0x002fc600078e006e */
[----:B------:R-:W-:Y:S02]  /*23320*/  PRMT R133, R133, 0x5410, R2 ;  /* 0x0000541085857816 */ /* 0x000fe40000000002 */
[----:B------:R-:W-:Y:S01]  /*23330*/  PRMT R140, R3, 0x5410, R12 ;  /* 0x00005410038c7816 */ /* 0x000fe2000000000c */
[----:B------:R-:W-:Y:S01]  /*23340*/  IMAD.MOV.U32 R12, RZ, RZ, R94 ;  /* 0x000000ffff0c7224 */ /* 0x000fe200078e005e */
[----:B------:R-:W-:Y:S01]  /*23350*/  MOV R2, R106 ;  /* 0x0000006a00027202 */ /* 0x000fe20000000f00 */
[----:B------:R-:W-:-:S03]  /*23360*/  IMAD.MOV.U32 R3, RZ, RZ, R92 ;  /* 0x000000ffff037224 */ /* 0x000fc600078e005c */
[----:B------:R-:W-:Y:S01]  /*23370*/  PRMT R136, R12, 0x5410, R11 ;  /* 0x000054100c887816 */ /* 0x000fe2000000000b */
[----:B------:R-:W-:Y:S01]  /*23380*/  IMAD.MOV.U32 R11, RZ, RZ, R107 ;  /* 0x000000ffff0b7224 */ /* 0x000fe200078e006b */
[----:B------:R-:W-:Y:S01]  /*23390*/  PRMT R135, R3, 0x7610, R135 ;  /* 0x0000761003877816 */ /* 0x000fe20000000087 */
[----:B------:R-:W-:-:S03]  /*233a0*/  IMAD.MOV.U32 R3, RZ, RZ, R104 ;  /* 0x000000ffff037224 */ /* 0x000fc600078e0068 */
[----:B------:R-:W-:Y:S02]  /*233b0*/  PRMT R138, R11, 0x7610, R138 ;  /* 0x000076100b8a7816 */ /* 0x000fe4000000008a */
[----:B------:R-:W-:Y:S01]  /*233c0*/  PRMT R139, R3, 0x5410, R2 ;  /* 0x00005410038b7816 */ /* 0x000fe20000000002 */
[----:B------:R-:W-:Y:S01]  /*233d0*/  IMAD.MOV.U32 R2, RZ, RZ, R105 ;  /* 0x000000ffff027224 */ /* 0x000fe200078e0069 */
[----:B------:R-:W-:Y:S01]  /*233e0*/  MOV R11, R99 ;  /* 0x00000063000b7202 */ /* 0x000fe20000000f00 */
[----:B------:R-:W-:-:S03]  /*233f0*/  IMAD.MOV.U32 R3, RZ, RZ, R96 ;  /* 0x000000ffff037224 */ /* 0x000fc600078e0060 */
[----:B------:R-:W-:Y:S01]  /*23400*/  PRMT R137, R2, 0x7610, R137 ;  /* 0x0000761002897816 */ /* 0x000fe20000000089 */
[----:B------:R-:W-:Y:S01]  /*23410*/  IMAD.MOV.U32 R2, RZ, RZ, R97 ;  /* 0x000000ffff027224 */ /* 0x000fe200078e0061 */
[----:B------:R-:W-:-:S04]  /*23420*/  PRMT R135, R135, 0x5410, R11 ;  /* 0x0000541087877816 */ /* 0x000fc8000000000b */
[----:B------:R-:W-:Y:S01]  /*23430*/  PRMT R133, R2, 0x7610, R133 ;  /* 0x0000761002857816 */ /* 0x000fe20000000085 */
[----:B----4-:R-:W-:-:S05]  /*23440*/  IMAD R12, R14, -0x80, R25 ;  /* 0xffffff800e0c7824 */ /* 0x010fca00078e0219 */
[----:B------:R-:W-:Y:S01]  /*23450*/  IMNMX R101, R12, 0x80, PT ;  /* 0x000000800c657817 */ /* 0x000fe20003800200 */
[----:B------:R-:W-:-:S03]  /*23460*/  IMAD.MOV.U32 R12, RZ, RZ, R98 ;  /* 0x000000ffff0c7224 */ /* 0x000fc600078e0062 */
[----:B------:R-:W-:Y:S02]  /*23470*/  ISETP.GE.AND P0, PT, R100, R101, PT ;  /* 0x000000656400720c */ /* 0x000fe40003f06270 */
[----:B------:R-:W-:-:S11]  /*23480*/  PRMT R134, R3, 0x5410, R12 ;  /* 0x0000541003867816 */ /* 0x000fd6000000000c */
[----:B------:R-:W-:Y:S05]  /*23490*/  @P0 BRA `(.L_x_1426) ;  /* 0x00000d9000000947 */ /* 0x000fea0003800000 */
[----:B------:R-:W-:Y:S01]  /*234a0*/  ISETP.GE.AND P0, PT, R54, R29, PT ;  /* 0x0000001d3600720c */ /* 0x000fe20003f06270 */
[----:B------:R-:W-:Y:S01]  /*234b0*/  IMAD.SHL.U32 R11, R100, 0x40, RZ ;  /* 0x00000040640b7824 */ /* 0x000fe200078e00ff */
[----:B------:R-:W-:Y:S01]  /*234c0*/  SHF.R.S32.HI R2, RZ, 0x1f, R26 ;  /* 0x0000001fff027819 */ /* 0x000fe2000001141a */
[----:B------:R-:W-:Y:S03]  /*234d0*/  BSSY B0, `(.L_x_1427) ;  /* 0x0000069000007945 */ /* 0x000fe60003800000 */
[----:B------:R-:W-:-:S05]  /*234e0*/  LEA.HI R2, R2, R26, RZ, 0x6 ;  /* 0x0000001a02027211 */ /* 0x000fca00078f30ff */
[----:B------:R-:W-:Y:S01]  /*234f0*/  IMAD.SHL.U32 R3, R2, 0x8, RZ ;  /* 0x0000000802037824 */ /* 0x000fe200078e00ff */
[----:B------:R-:W-:-:S04]  /*23500*/  LOP3.LUT R2, R11, 0x1c0, RZ, 0xc0, !PT ;  /* 0x000001c00b027812 */ /* 0x000fc800078ec0ff */
[----:B------:R-:W-:Y:S01]  /*23510*/  LOP3.LUT R28, R3, 0xfffffe00, RZ, 0xc0, !PT ;  /* 0xfffffe00031c7812 */ /* 0x000fe200078ec0ff */
[----:B------:R-:W-:Y:S05]  /*23520*/  @P0 BRA `(.L_x_1428) ;  /* 0x0000063000000947 */ /* 0x000fea0003800000 */
[----:B------:R-:W-:Y:S02]  /*23530*/  LEA.HI R12, R29, R52, RZ, 0x1d ;  /* 0x000000341d0c7211 */ /* 0x000fe400078fe8ff */
[----:B------:R-:W-:Y:S02]  /*23540*/  SHF.R.U32.HI R14, RZ, 0x3, R2 ;  /* 0x00000003ff0e7819 */ /* 0x000fe40000011602 */
[----:B------:R-:W-:Y:S02]  /*23550*/  LOP3.LUT R3, R2, 0x38, R54, 0xf8, !PT ;  /* 0x0000003802037812 */ /* 0x000fe400078ef836 */
[----:B------:R-:W-:Y:S02]  /*23560*/  SHF.R.S32.HI R13, RZ, 0x1f, R12 ;  /* 0x0000001fff0d7819 */ /* 0x000fe4000001140c */
[----:B------:R-:W-:Y:S02]  /*23570*/  LOP3.LUT R11, R3, R14, RZ, 0x3c, !PT ;  /* 0x0000000e030b7212 */ /* 0x000fe400078e3cff */
[----:B------:R-:W-:-:S02]  /*23580*/  SHF.L.U32 R3, R12, 0x3, RZ ;  /* 0x000000030c037819 */ /* 0x000fc400000006ff */
[----:B------:R-:W-:Y:S02]  /*23590*/  LEA.HI R12, R13, R12, RZ, 0x3 ;  /* 0x0000000c0d0c7211 */ /* 0x000fe400078f18ff */
[----:B------:R-:W-:Y:S02]  /*235a0*/  IADD3 R13, R28, R11, RZ ;  /* 0x0000000b1c0d7210 */ /* 0x000fe40007ffe0ff */
[----:B------:R-:W-:Y:S02]  /*235b0*/  LOP3.LUT R11, R2, 0x38, R3, 0xf8, !PT ;  /* 0x00000038020b7812 */ /* 0x000fe400078ef803 */
[----:B------:R-:W-:Y:S01]  /*235c0*/  SHF.L.U32 R3, R12, 0xa, RZ ;  /* 0x0000000a0c037819 */ /* 0x000fe200000006ff */
[----:B-----5:R-:W-:Y:S01]  /*235d0*/  IMAD.WIDE.U32 R38, R13, 0x2, R50 ;  /* 0x000000020d267825 */ /* 0x020fe200078e0032 */
[----:B------:R-:W-:Y:S02]  /*235e0*/  LOP3.LUT R11, R11, R14, RZ, 0x3c, !PT ;  /* 0x0000000e0b0b7212 */ /* 0x000fe400078e3cff */
[----:B------:R-:W-:-:S02]  /*235f0*/  LOP3.LUT R3, R3, 0xffffe000, RZ, 0xc0, !PT ;  /* 0xffffe00003037812 */ /* 0x000fc400078ec0ff */
[----:B------:R-:W2:Y:S02]  /*23600*/  LD.E.128 R12, [R38.64] ;  /* 0x00000004260c7980 */ /* 0x000ea4000c101d00 */
[----:B------:R-:W-:-:S05]  /*23610*/  IADD3 R3, R11, R3, R28 ;  /* 0x000000030b037210 */ /* 0x000fca0007ffe01c */
[----:B------:R-:W-:-:S05]  /*23620*/  IMAD.WIDE.U32 R36, R3, 0x2, R50 ;  /* 0x0000000203247825 */ /* 0x000fca00078e0032 */
[----:B------:R-:W3:Y:S01]  /*23630*/  LD.E.128 R16, [R36.64] ;  /* 0x0000000424107980 */ /* 0x000ee2000c101d00 */
[--C-:B------:R-:W-:Y:S01]  /*23640*/  SHF.R.U64 R49, R34, 0x10, R35.reuse ;  /* 0x0000001022317819 */ /* 0x100fe20000001223 */
[----:B------:R-:W-:Y:S01]  /*23650*/  HADD2.F32 R3, -RZ, R55.H1_H1 ;  /* 0x30000037ff037230 */ /* 0x000fe20000004100 */
[----:B------:R-:W-:Y:S02]  /*23660*/  SHF.R.U32.HI R34, RZ, 0x10, R35 ;  /* 0x00000010ff227819 */ /* 0x000fe40000011623 */
[----:B------:R-:W-:Y:S02]  /*23670*/  SHF.R.U64 R53, R32, 0x10, R33 ;  /* 0x0000001020357819 */ /* 0x000fe40000001221 */
[----:B------:R-:W-:Y:S02]  /*23680*/  SHF.R.U32.HI R31, RZ, 0x10, R21 ;  /* 0x00000010ff1f7819 */ /* 0x000fe40000011615 */
[----:B------:R-:W-:Y:S02]  /*23690*/  SHF.R.U64 R35, R22, 0x10, R23 ;  /* 0x0000001016237819 */ /* 0x000fe40000001217 */
[----:B------:R-:W-:-:S02]  /*236a0*/  SHF.R.U32.HI R32, RZ, 0x10, R33 ;  /* 0x00000010ff207819 */ /* 0x000fc40000011621 */
[----:B------:R-:W-:Y:S02]  /*236b0*/  SHF.R.U32.HI R30, RZ, 0x10, R23 ;  /* 0x00000010ff1e7819 */ /* 0x000fe40000011617 */
[----:B------:R-:W-:Y:S01]  /*236c0*/  SHF.R.U64 R48, R20, 0x10, R21 ;  /* 0x0000001014307819 */ /* 0x000fe20000001215 */
[----:B------:R-:W-:Y:S02]  /*236d0*/  HADD2.F32 R32, -RZ, R32.H0_H0 ;  /* 0x20000020ff207230 */ /* 0x000fe40000004100 */
[--C-:B--2---:R-:W-:Y:S02]  /*236e0*/  HADD2.F32 R25, -RZ, R12.reuse.H0_H0 ;  /* 0x2000000cff197230 */ /* 0x104fe40000004100 */
[----:B------:R-:W-:Y:S02]  /*236f0*/  HADD2.F32 R26, -RZ, R12.H1_H1 ;  /* 0x3000000cff1a7230 */ /* 0x000fe40000004100 */
[----:B------:R-:W-:Y:S02]  /*23700*/  HADD2.F32 R12, -RZ, R55.H0_H0 ;  /* 0x20000037ff0c7230 */ /* 0x000fe40000004100 */
[----:B------:R-:W-:-:S02]  /*23710*/  HADD2.F32 R22, -RZ, R13.H0_H0 ;  /* 0x2000000dff167230 */ /* 0x000fc40000004100 */
[--C-:B------:R-:W-:Y:S02]  /*23720*/  HADD2.F32 R23, -RZ, R14.reuse.H0_H0 ;  /* 0x2000000eff177230 */ /* 0x100fe40000004100 */
[----:B------:R-:W-:Y:S02]  /*23730*/  HADD2.F32 R27, -RZ, R14.H1_H1 ;  /* 0x3000000eff1b7230 */ /* 0x000fe40000004100 */
[--C-:B---3--:R-:W-:Y:S02]  /*23740*/  HADD2.F32 R11, -RZ, R17.reuse.H0_H0 ;  /* 0x20000011ff0b7230 */ /* 0x108fe40000004100 */
[----:B------:R-:W-:Y:S02]  /*23750*/  HADD2.F32 R14, -RZ, R17.H1_H1 ;  /* 0x30000011ff0e7230 */ /* 0x000fe40000004100 */
[----:B------:R-:W-:Y:S01]  /*23760*/  HADD2.F32 R55, -RZ, R31.H0_H0 ;  /* 0x2000001fff377230 */ /* 0x000fe20000004100 */
[CC--:B------:R-:W-:Y:S01]  /*23770*/  FMUL.FTZ R33, R11.reuse, R12.reuse ;  /* 0x0000000c0b217220 */ /* 0x0c0fe20000410000 */
[----:B------:R-:W-:Y:S01]  /*23780*/  HADD2.F32 R21, -RZ, R13.H1_H1 ;  /* 0x3000000dff157230 */ /* 0x000fe20000004100 */
[-C--:B------:R-:W-:Y:S01]  /*23790*/  FMUL.FTZ R11, R11, R3.reuse ;  /* 0x000000030b0b7220 */ /* 0x080fe20000410000 */
[----:B------:R-:W-:Y:S01]  /*237a0*/  HADD2.F32 R13, -RZ, R19.H0_H0 ;  /* 0x20000013ff0d7230 */ /* 0x000fe20000004100 */
[C---:B------:R-:W-:Y:S01]  /*237b0*/  FFMA.FTZ R73, R22.reuse, R3, -R33 ;  /* 0x0000000316497223 */ /* 0x040fe20000010821 */
[--C-:B------:R-:W-:Y:S01]  /*237c0*/  HADD2.F32 R3, -RZ, R74.reuse.H0_H0 ;  /* 0x2000004aff037230 */ /* 0x100fe20000004100 */
[----:B------:R-:W-:Y:S01]  /*237d0*/  FFMA.FTZ R72, R22, R12, R11 ;  /* 0x0000000c16487223 */ /* 0x000fe2000001000b */
[----:B------:R-:W-:Y:S01]  /*237e0*/  HADD2.F32 R11, -RZ, R74.H1_H1 ;  /* 0x3000004aff0b7230 */ /* 0x000fe20000004100 */
[C---:B------:R-:W-:Y:S01]  /*237f0*/  FMUL.FTZ R31, R14.reuse, R55 ;  /* 0x000000370e1f7220 */ /* 0x040fe20000410000 */
[--C-:B------:R-:W-:Y:S01]  /*23800*/  HADD2.F32 R20, -RZ, R15.reuse.H0_H0 ;  /* 0x2000000fff147230 */ /* 0x100fe20000004100 */
[-C--:B------:R-:W-:Y:S01]  /*23810*/  FMUL.FTZ R14, R14, R32.reuse ;  /* 0x000000200e0e7220 */ /* 0x080fe20000410000 */
[----:B------:R-:W-:Y:S01]  /*23820*/  HADD2.F32 R24, -RZ, R15.H1_H1 ;  /* 0x3000000fff187230 */ /* 0x000fe20000004100 */
[C---:B------:R-:W-:Y:S01]  /*23830*/  FMUL.FTZ R12, R13.reuse, R3 ;  /* 0x000000030d0c7220 */ /* 0x040fe20000410000 */
[----:B------:R-:W-:Y:S01]  /*23840*/  HADD2.F32 R15, -RZ, R19.H1_H1 ;  /* 0x30000013ff0f7230 */ /* 0x000fe20000004100 */
[----:B------:R-:W-:Y:S01]  /*23850*/  FMUL.FTZ R13, R13, R11 ;  /* 0x0000000b0d0d7220 */ /* 0x000fe20000410000 */
[----:B------:R-:W-:Y:S01]  /*23860*/  HADD2.F32 R22, -RZ, R30.H0_H0 ;  /* 0x2000001eff167230 */ /* 0x000fe20000004100 */
[C---:B------:R-:W-:Y:S01]  /*23870*/  FFMA.FTZ R32, R21.reuse, R32, -R31 ;  /* 0x0000002015207223 */ /* 0x040fe2000001081f */
[--C-:B------:R-:W-:Y:S01]  /*23880*/  HADD2.F32 R19, -RZ, R16.reuse.H0_H0 ;  /* 0x20000010ff137230 */ /* 0x100fe20000004100 */
[----:B------:R-:W-:Y:S01]  /*23890*/  FFMA.FTZ R31, R21, R55, R14 ;  /* 0x00000037151f7223 */ /* 0x000fe2000001000e */
[----:B------:R-:W-:Y:S01]  /*238a0*/  HADD2.F32 R17, -RZ, R16.H1_H1 ;  /* 0x30000010ff117230 */ /* 0x000fe20000004100 */
[C---:B------:R-:W-:Y:S01]  /*238b0*/  FFMA.FTZ R55, R20.reuse, R11, -R12 ;  /* 0x0000000b14377223 */ /* 0x040fe2000001080c */
[----:B------:R-:W-:Y:S01]  /*238c0*/  HADD2.F32 R12, -RZ, R34.H0_H0 ;  /* 0x20000022ff0c7230 */ /* 0x000fe20000004100 */
[----:B------:R-:W-:Y:S01]  /*238d0*/  FFMA.FTZ R33, R20, R3, R13 ;  /* 0x0000000314217223 */ /* 0x000fe2000001000d */
[--C-:B------:R-:W-:Y:S01]  /*238e0*/  HADD2.F32 R11, -RZ, R75.reuse.H0_H0 ;  /* 0x2000004bff0b7230 */ /* 0x100fe20000004100 */
[C---:B------:R-:W-:Y:S01]  /*238f0*/  FMUL.FTZ R3, R15.reuse, R22 ;  /* 0x000000160f037220 */ /* 0x040fe20000410000 */
[----:B------:R-:W-:Y:S01]  /*23900*/  HADD2.F32 R13, -RZ, R102.H0_H0 ;  /* 0x20000066ff0d7230 */ /* 0x000fe20000004100 */
[-C--:B------:R-:W-:Y:S01]  /*23910*/  FMUL.FTZ R15, R15, R12.reuse ;  /* 0x0000000c0f0f7220 */ /* 0x080fe20000410000 */
[----:B------:R-:W-:Y:S01]  /*23920*/  HADD2.F32 R16, -RZ, R18.H0_H0 ;  /* 0x20000012ff107230 */ /* 0x000fe20000004100 */
[C---:B------:R-:W-:Y:S01]  /*23930*/  FFMA.FTZ R30, R24.reuse, R12, -R3 ;  /* 0x0000000c181e7223 */ /* 0x040fe20000010803 */
[----:B------:R-:W-:Y:S01]  /*23940*/  HADD2.F32 R3, -RZ, R75.H1_H1 ;  /* 0x3000004bff037230 */ /* 0x000fe20000004100 */
[C---:B------:R-:W-:Y:S01]  /*23950*/  FMUL.FTZ R20, R19.reuse, R11 ;  /* 0x0000000b13147220 */ /* 0x040fe20000410000 */
[----:B------:R-:W-:Y:S01]  /*23960*/  HADD2.F32 R12, -RZ, R102.H1_H1 ;  /* 0x30000066ff0c7230 */ /* 0x000fe20000004100 */
[----:B------:R-:W-:Y:S01]  /*23970*/  FMUL.FTZ R19, R19, R13 ;  /* 0x0000000d13137220 */ /* 0x000fe20000410000 */
[----:B------:R-:W-:Y:S01]  /*23980*/  HADD2.F32 R18, -RZ, R18.H1_H1 ;  /* 0x30000012ff127230 */ /* 0x000fe20000004100 */
[----:B------:R-:W-:Y:S01]  /*23990*/  FFMA.FTZ R21, R24, R22, R15 ;  /* 0x0000001618157223 */ /* 0x000fe2000001000f */
[----:B------:R-:W-:Y:S01]  /*239a0*/  HADD2.F32 R15, -RZ, R48.H0_H0 ;  /* 0x20000030ff0f7230 */ /* 0x000fe20000004100 */
[----:B------:R-:W-:Y:S01]  /*239b0*/  FFMA.FTZ R22, R25, R11, R19 ;  /* 0x0000000b19167223 */ /* 0x000fe20000010013 */
[----:B------:R-:W-:Y:S01]  /*239c0*/  HADD2.F32 R19, -RZ, R35.H0_H0 ;  /* 0x20000023ff137230 */ /* 0x000fe20000004100 */
[----:B------:R-:W-:-:S02]  /*239d0*/  FMUL.FTZ R14, R16, R3 ;  /* 0x00000003100e7220 */ /* 0x000fc40000410000 */
[----:B------:R-:W-:Y:S01]  /*239e0*/  FFMA.FTZ R24, R25, R13, -R20 ;  /* 0x0000000d19187223 */ /* 0x000fe20000010814 */
[----:B------:R-:W-:Y:S01]  /*239f0*/  HADD2.F32 R13, -RZ, R53.H0_H0 ;  /* 0x20000035ff0d7230 */ /* 0x000fe20000004100 */
[-C--:B------:R-:W-:Y:S01]  /*23a00*/  FMUL.FTZ R11, R16, R12.reuse ;  /* 0x0000000c100b7220 */ /* 0x080fe20000410000 */
[----:B------:R-:W-:Y:S01]  /*23a10*/  HADD2.F32 R16, -RZ, R49.H0_H0 ;  /* 0x20000031ff107230 */ /* 0x000fe20000004100 */
[C---:B------:R-:W-:Y:S02]  /*23a20*/  FFMA.FTZ R20, R23.reuse, R12, -R14 ;  /* 0x0000000c17147223 */ /* 0x040fe4000001080e */
[----:B------:R-:W-:Y:S02]  /*23a30*/  FFMA.FTZ R23, R23, R3, R11 ;  /* 0x0000000317177223 */ /* 0x000fe4000001000b */
[----:B------:R-:W-:Y:S02]  /*23a40*/  FMUL.FTZ R12, R17, R15 ;  /* 0x0000000f110c7220 */ /* 0x000fe40000410000 */
[----:B------:R-:W-:-:S02]  /*23a50*/  FMUL.FTZ R14, R18, R19 ;  /* 0x00000013120e7220 */ /* 0x000fc40000410000 */
[----:B------:R-:W-:Y:S01]  /*23a60*/  FMUL.FTZ R11, R17, R13 ;  /* 0x0000000d110b7220 */ /* 0x000fe20000410000 */
[----:B------:R-:W-:Y:S01]  /*23a70*/  F2FP.PACK_AB R17, R32, R73 ;  /* 0x000000492011723e */ /* 0x000fe200000000ff */
[----:B------:R-:W-:Y:S02]  /*23a80*/  FMUL.FTZ R3, R18, R16 ;  /* 0x0000001012037220 */ /* 0x000fe40000410000 */
[C---:B------:R-:W-:Y:S01]  /*23a90*/  FFMA.FTZ R12, R26.reuse, R13, -R12 ;  /* 0x0000000d1a0c7223 */ /* 0x040fe2000001080c */
[----:B------:R-:W-:Y:S01]  /*23aa0*/  F2FP.PACK_AB R13, R31, R72 ;  /* 0x000000481f0d723e */ /* 0x000fe200000000ff */
[C---:B------:R-:W-:Y:S02]  /*23ab0*/  FFMA.FTZ R14, R27.reuse, R16, -R14 ;  /* 0x000000101b0e7223 */ /* 0x040fe4000001080e */
[----:B------:R-:W-:Y:S01]  /*23ac0*/  FFMA.FTZ R11, R26, R15, R11 ;  /* 0x0000000f1a0b7223 */ /* 0x000fe2000001000b */
[----:B------:R-:W-:Y:S01]  /*23ad0*/  F2FP.PACK_AB R16, R12, R24 ;  /* 0x000000180c10723e */ /* 0x000fe200000000ff */
[----:B------:R-:W-:Y:S01]  /*23ae0*/  FFMA.FTZ R3, R27, R19, R3 ;  /* 0x000000131b037223 */ /* 0x000fe20000010003 */
[----:B------:R-:W-:-:S02]  /*23af0*/  F2FP.PACK_AB R19, R30, R55 ;  /* 0x000000371e13723e */ /* 0x000fc400000000ff */
[----:B------:R-:W-:Y:S02]  /*23b00*/  F2FP.PACK_AB R18, R14, R20 ;  /* 0x000000140e12723e */ /* 0x000fe400000000ff */
[----:B------:R-:W-:Y:S02]  /*23b10*/  F2FP.PACK_AB R15, R21, R33 ;  /* 0x00000021150f723e */ /* 0x000fe400000000ff */
[----:B------:R-:W-:Y:S01]  /*23b20*/  F2FP.PACK_AB R12, R11, R22 ;  /* 0x000000160b0c723e */ /* 0x000fe200000000ff */
[----:B------:R1:W-:Y:S01]  /*23b30*/  ST.E.128 [R38.64], R16 ;  /* 0x0000001026007985 */ /* 0x0003e2000c101d04 */
[----:B------:R-:W-:-:S05]  /*23b40*/  F2FP.PACK_AB R14, R3, R23 ;  /* 0x00000017030e723e */ /* 0x000fca00000000ff */
[----:B------:R1:W-:Y:S02]  /*23b50*/  ST.E.128 [R36.64], R12 ;  /* 0x0000000c24007985 */ /* 0x0003e4000c101d04 */
.L_x_1428:
[----:B------:R-:W-:Y:S05]  /*23b60*/  BSYNC B0 ;  /* 0x0000000000007941 */ /* 0x000fea0003800000 */
.L_x_1427:
[----:B------:R-:W-:-:S04]  /*23b70*/  IADD3 R3, R54, 0x40, RZ ;  /* 0x0000004036037810 */ /* 0x000fc80007ffe0ff */
[----:B------:R-:W-:-:S13]  /*23b80*/  ISETP.GE.AND P0, PT, R3, R29, PT ;  /* 0x0000001d0300720c */ /* 0x000fda0003f06270 */
[----:B------:R-:W-:Y:S05]  /*23b90*/  @P0 BRA `(.L_x_1426) ;  /* 0x0000069000000947 */ /* 0x000fea0003800000 */
[----:B-1----:R-:W-:Y:S02]  /*23ba0*/  SHF.R.S32.HI R12, RZ, 0x1f, R3 ;  /* 0x0000001fff0c7819 */ /* 0x002fe40000011403 */
[----:B------:R-:W-:Y:S02]  /*23bb0*/  SHF.R.U32.HI R15, RZ, 0x3, R2 ;  /* 0x00000003ff0f7819 */ /* 0x000fe40000011602 */
[CC--:B------:R-:W-:Y:S02]  /*23bc0*/  LEA.HI R11, R12.reuse, R3.reuse, RZ, 0x3 ;  /* 0x000000030c0b7211 */ /* 0x0c0fe400078f18ff */
[----:B------:R-:W-:Y:S02]  /*23bd0*/  LEA.HI R3, R12, R3, RZ, 0x6 ;  /* 0x000000030c037211 */ /* 0x000fe400078f30ff */
[----:B------:R-:W-:Y:S02]  /*23be0*/  SHF.R.S32.HI R12, RZ, 0x3, R11 ;  /* 0x00000003ff0c7819 */ /* 0x000fe4000001140b */
[----:B------:R-:W-:-:S02]  /*23bf0*/  SHF.L.U32 R13, R3, 0x7, RZ ;  /* 0x00000007030d7819 */ /* 0x000fc400000006ff */
[----:B------:R-:W-:Y:S02]  /*23c00*/  LEA.HI R3, R29, R12, RZ, 0x1d ;  /* 0x0000000c1d037211 */ /* 0x000fe400078fe8ff */
[----:B------:R-:W-:Y:S02]  /*23c10*/  LOP3.LUT R12, R2, 0x38, R11, 0xf8, !PT ;  /* 0x00000038020c7812 */ /* 0x000fe400078ef80b */
[----:B------:R-:W-:Y:S02]  /*23c20*/  SHF.R.S32.HI R11, RZ, 0x1f, R3 ;  /* 0x0000001fff0b7819 */ /* 0x000fe40000011403 */
[----:B------:R-:W-:Y:S02]  /*23c30*/  LOP3.LUT R14, R13, 0xffffe000, RZ, 0xc0, !PT ;  /* 0xffffe0000d0e7812 */ /* 0x000fe400078ec0ff */
[----:B------:R-:W-:Y:S02]  /*23c40*/  SHF.L.U32 R13, R3, 0x3, RZ ;  /* 0x00000003030d7819 */ /* 0x000fe400000006ff */
[----:B------:R-:W-:-:S02]  /*23c50*/  LEA.HI R3, R11, R3, RZ, 0x3 ;  /* 0x000000030b037211 */ /* 0x000fc400078f18ff */
[----:B------:R-:W-:Y:S02]  /*23c60*/  LOP3.LUT R11, R2, 0x38, R13, 0xf8, !PT ;  /* 0x00000038020b7812 */ /* 0x000fe400078ef80d */
[----:B------:R-:W-:Y:S02]  /*23c70*/  SHF.L.U32 R2, R3, 0xa, RZ ;  /* 0x0000000a03027819 */ /* 0x000fe400000006ff */
[-C--:B------:R-:W-:Y:S02]  /*23c80*/  LOP3.LUT R3, R11, R15.reuse, RZ, 0x3c, !PT ;  /* 0x0000000f0b037212 */ /* 0x080fe400078e3cff */
[----:B------:R-:W-:Y:S02]  /*23c90*/  LOP3.LUT R2, R2, 0xffffe000, RZ, 0xc0, !PT ;  /* 0xffffe00002027812 */ /* 0x000fe400078ec0ff */
[----:B------:R-:W-:Y:S02]  /*23ca0*/  LOP3.LUT R12, R12, R15, RZ, 0x3c, !PT ;  /* 0x0000000f0c0c7212 */ /* 0x000fe400078e3cff */
[----:B------:R-:W-:-:S02]  /*23cb0*/  IADD3 R2, R3, R2, R28 ;  /* 0x0000000203027210 */ /* 0x000fc40007ffe01c */
[----:B------:R-:W-:-:S03]  /*23cc0*/  IADD3 R12, R12, R14, R28 ;  /* 0x0000000e0c0c7210 */ /* 0x000fc60007ffe01c */
[----:B-----5:R-:W-:-:S04]  /*23cd0*/  IMAD.WIDE.U32 R34, R2, 0x2, R50 ;  /* 0x0000000202227825 */ /* 0x020fc800078e0032 */
[----:B------:R-:W-:Y:S01]  /*23ce0*/  IMAD.WIDE.U32 R36, R12, 0x2, R50 ;  /* 0x000000020c247825 */ /* 0x000fe200078e0032 */
[----:B------:R-:W2:Y:S04]  /*23cf0*/  LD.E.128 R16, [R34.64] ;  /* 0x0000000422107980 */ /* 0x000ea8000c101d00 */
[----:B------:R-:W3:Y:S01]  /*23d00*/  LD.E.128 R12, [R36.64] ;  /* 0x00000004240c7980 */ /* 0x000ee2000c101d00 */
[--C-:B------:R-:W-:Y:S02]  /*23d10*/  HADD2.F32 R11, -RZ, R112.reuse.H0_H0 ;  /* 0x20000070ff0b7230 */ /* 0x100fe40000004100 */
[----:B------:R-:W-:Y:S01]  /*23d20*/  HADD2.F32 R2, -RZ, R112.H1_H1 ;  /* 0x30000070ff027230 */ /* 0x000fe20000004100 */
[----:B------:R-:W-:Y:S02]  /*23d30*/  SHF.R.U32.HI R30, RZ, 0x10, R41 ;  /* 0x00000010ff1e7819 */ /* 0x000fe40000011629 */
[----:B------:R-:W-:-:S02]  /*23d40*/  SHF.R.U32.HI R28, RZ, 0x10, R45 ;  /* 0x00000010ff1c7819 */ /* 0x000fc4000001162d */
[--C-:B------:R-:W-:Y:S01]  /*23d50*/  SHF.R.U64 R38, R42, 0x10, R43.reuse ;  /* 0x000000102a267819 */ /* 0x100fe2000000122b */
[----:B------:R-:W-:Y:S02]  /*23d60*/  HADD2.F32 R30, -RZ, R30.H0_H0 ;  /* 0x2000001eff1e7230 */ /* 0x000fe40000004100 */
[----:B------:R-:W-:Y:S01]  /*23d70*/  HADD2.F32 R28, -RZ, R28.H0_H0 ;  /* 0x2000001cff1c7230 */ /* 0x000fe20000004100 */
[----:B------:R-:W-:Y:S02]  /*23d80*/  SHF.R.U32.HI R31, RZ, 0x10, R43 ;  /* 0x00000010ff1f7819 */ /* 0x000fe4000001162b */
[----:B------:R-:W-:-:S03]  /*23d90*/  SHF.R.U32.HI R32, RZ, 0x10, R47 ;  /* 0x00000010ff207819 */ /* 0x000fc6000001162f */
[----:B------:R-:W-:Y:S01]  /*23da0*/  HADD2.F32 R31, -RZ, R31.H0_H0 ;  /* 0x2000001fff1f7230 */ /* 0x000fe20000004100 */
[----:B------:R-:W-:Y:S02]  /*23db0*/  SHF.R.U64 R39, R40, 0x10, R41 ;  /* 0x0000001028277819 */ /* 0x000fe40000001229 */
[----:B------:R-:W-:Y:S02]  /*23dc0*/  SHF.R.U64 R44, R44, 0x10, R45 ;  /* 0x000000102c2c7819 */ /* 0x000fe4000000122d */
[----:B------:R-:W-:Y:S01]  /*23dd0*/  SHF.R.U64 R40, R46, 0x10, R47 ;  /* 0x000000102e287819 */ /* 0x000fe2000000122f */
[----:B--2---:R-:W-:Y:S02]  /*23de0*/  HADD2.F32 R3, -RZ, R17.H0_H0 ;  /* 0x20000011ff037230 */ /* 0x004fe40000004100 */
[----:B---3--:R-:W-:-:S03]  /*23df0*/  HADD2.F32 R22, -RZ, R13.H0_H0 ;  /* 0x2000000dff167230 */ /* 0x008fc60000004100 */
[CC--:B------:R-:W-:Y:S01]  /*23e00*/  FMUL.FTZ R33, R3.reuse, R11.reuse ;  /* 0x0000000b03217220 */ /* 0x0c0fe20000410000 */
[----:B------:R-:W-:Y:S01]  /*23e10*/  HADD2.F32 R21, -RZ, R13.H1_H1 ;  /* 0x3000000dff157230 */ /* 0x000fe20000004100 */
[----:B------:R-:W-:Y:S01]  /*23e20*/  FMUL.FTZ R3, R3, R2 ;  /* 0x0000000203037220 */ /* 0x000fe20000410000 */
[----:B------:R-:W-:Y:S02]  /*23e30*/  HADD2.F32 R13, -RZ, R17.H1_H1 ;  /* 0x30000011ff0d7230 */ /* 0x000fe40000004100 */
[--C-:B------:R-:W-:Y:S01]  /*23e40*/  HADD2.F32 R25, -RZ, R12.reuse.H0_H0 ;  /* 0x2000000cff197230 */ /* 0x100fe20000004100 */
[----:B------:R-:W-:Y:S01]  /*23e50*/  FFMA.FTZ R42, R22, R11, R3 ;  /* 0x0000000b162a7223 */ /* 0x000fe20000010003 */
[----:B------:R-:W-:Y:S02]  /*23e60*/  HADD2.F32 R26, -RZ, R12.H1_H1 ;  /* 0x3000000cff1a7230 */ /* 0x000fe40000004100 */
[--C-:B------:R-:W-:Y:S02]  /*23e70*/  HADD2.F32 R24, -RZ, R14.reuse.H0_H0 ;  /* 0x2000000eff187230 */ /* 0x100fe40000004100 */
[----:B------:R-:W-:-:S02]  /*23e80*/  HADD2.F32 R27, -RZ, R14.H1_H1 ;  /* 0x3000000eff1b7230 */ /* 0x000fc40000004100 */
[--C-:B------:R-:W-:Y:S02]  /*23e90*/  HADD2.F32 R12, -RZ, R19.reuse.H0_H0 ;  /* 0x20000013ff0c7230 */ /* 0x100fe40000004100 */
[----:B------:R-:W-:Y:S02]  /*23ea0*/  HADD2.F32 R14, -RZ, R19.H1_H1 ;  /* 0x30000013ff0e7230 */ /* 0x000fe40000004100 */
[--C-:B------:R-:W-:Y:S02]  /*23eb0*/  HADD2.F32 R20, -RZ, R15.reuse.H0_H0 ;  /* 0x2000000fff147230 */ /* 0x100fe40000004100 */
[----:B------:R-:W-:Y:S02]  /*23ec0*/  HADD2.F32 R23, -RZ, R15.H1_H1 ;  /* 0x3000000fff177230 */ /* 0x000fe40000004100 */
[--C-:B------:R-:W-:Y:S02]  /*23ed0*/  HADD2.F32 R19, -RZ, R16.reuse.H0_H0 ;  /* 0x20000010ff137230 */ /* 0x100fe40000004100 */
[----:B------:R-:W-:-:S02]  /*23ee0*/  HADD2.F32 R17, -RZ, R16.H1_H1 ;  /* 0x30000010ff117230 */ /* 0x000fc40000004100 */
[--C-:B------:R-:W-:Y:S01]  /*23ef0*/  HADD2.F32 R3, -RZ, R113.reuse.H1_H1 ;  /* 0x30000071ff037230 */ /* 0x100fe20000004100 */
[----:B------:R-:W-:Y:S01]  /*23f00*/  FFMA.FTZ R43, R22, R2, -R33 ;  /* 0x00000002162b7223 */ /* 0x000fe20000010821 */
[--C-:B------:R-:W-:Y:S02]  /*23f10*/  HADD2.F32 R16, -RZ, R18.reuse.H0_H0 ;  /* 0x20000012ff107230 */ /* 0x100fe40000004100 */
[----:B------:R-:W-:Y:S01]  /*23f20*/  HADD2.F32 R15, -RZ, R18.H1_H1 ;  /* 0x30000012ff0f7230 */ /* 0x000fe20000004100 */
[C---:B------:R-:W-:Y:S01]  /*23f30*/  FMUL.FTZ R18, R13.reuse, R30 ;  /* 0x0000001e0d127220 */ /* 0x040fe20000410000 */
[----:B------:R-:W-:Y:S01]  /*23f40*/  HADD2.F32 R2, -RZ, R113.H0_H0 ;  /* 0x20000071ff027230 */ /* 0x000fe20000004100 */
[-C--:B------:R-:W-:Y:S02]  /*23f50*/  FMUL.FTZ R13, R13, R28.reuse ;  /* 0x0000001c0d0d7220 */ /* 0x080fe40000410000 */
[----:B------:R-:W-:Y:S02]  /*23f60*/  FMUL.FTZ R11, R12, R3 ;  /* 0x000000030c0b7220 */ /* 0x000fe40000410000 */
[----:B------:R-:W-:-:S02]  /*23f70*/  FFMA.FTZ R33, R21, R28, -R18 ;  /* 0x0000001c15217223 */ /* 0x000fc40000010812 */
[----:B------:R-:W-:Y:S01]  /*23f80*/  FFMA.FTZ R30, R21, R30, R13 ;  /* 0x0000001e151e7223 */ /* 0x000fe2000001000d */
[----:B------:R-:W-:Y:S01]  /*23f90*/  HADD2.F32 R13, -RZ, R32.H0_H0 ;  /* 0x20000020ff0d7230 */ /* 0x000fe20000004100 */
[-C--:B------:R-:W-:Y:S02]  /*23fa0*/  FMUL.FTZ R18, R12, R2.reuse ;  /* 0x000000020c127220 */ /* 0x080fe40000410000 */
[----:B------:R-:W-:Y:S02]  /*23fb0*/  FFMA.FTZ R32, R20, R2, R11 ;  /* 0x0000000214207223 */ /* 0x000fe4000001000b */
[----:B------:R-:W-:Y:S02]  /*23fc0*/  FMUL.FTZ R2, R14, R31 ;  /* 0x0000001f0e027220 */ /* 0x000fe40000410000 */
[----:B------:R-:W-:Y:S01]  /*23fd0*/  FFMA.FTZ R41, R20, R3, -R18 ;  /* 0x0000000314297223 */ /* 0x000fe20000010812 */
[----:B------:R-:W-:Y:S01]  /*23fe0*/  HADD2.F32 R3, -RZ, R114.H0_H0 ;  /* 0x20000072ff037230 */ /* 0x000fe20000004100 */
[----:B------:R-:W-:Y:S01]  /*23ff0*/  FFMA.FTZ R22, R23, R13, -R2 ;  /* 0x0000000d17167223 */ /* 0x000fe20000010802 */
[----:B------:R-:W-:-:S02]  /*24000*/  HADD2.F32 R12, -RZ, R115.H0_H0 ;  /* 0x20000073ff0c7230 */ /* 0x000fc40000004100 */
[----:B------:R-:W-:Y:S01]  /*24010*/  HADD2.F32 R2, -RZ, R114.H1_H1 ;  /* 0x30000072ff027230 */ /* 0x000fe20000004100 */
[C---:B------:R-:W-:Y:S01]  /*24020*/  FMUL.FTZ R18, R19.reuse, R3 ;  /* 0x0000000313127220 */ /* 0x040fe20000410000 */
[----:B------:R-:W-:Y:S01]  /*24030*/  HADD2.F32 R11, -RZ, R115.H1_H1 ;  /* 0x30000073ff0b7230 */ /* 0x000fe20000004100 */
[----:B------:R-:W-:Y:S02]  /*24040*/  FMUL.FTZ R14, R14, R13 ;  /* 0x0000000d0e0e7220 */ /* 0x000fe40000410000 */
[----:B------:R-:W-:Y:S02]  /*24050*/  FMUL.FTZ R19, R19, R12 ;  /* 0x0000000c13137220 */ /* 0x000fe40000410000 */
[----:B------:R-:W-:Y:S02]  /*24060*/  FMUL.FTZ R13, R16, R2 ;  /* 0x00000002100d7220 */ /* 0x000fe40000410000 */
[----:B------:R-:W-:Y:S01]  /*24070*/  FFMA.FTZ R23, R23, R31, R14 ;  /* 0x0000001f17177223 */ /* 0x000fe2000001000e */
[----:B------:R-:W-:Y:S01]  /*24080*/  HADD2.F32 R14, -RZ, R39.H0_H0 ;  /* 0x20000027ff0e7230 */ /* 0x000fe20000004100 */
[----:B------:R-:W-:-:S02]  /*24090*/  FFMA.FTZ R28, R25, R12, -R18 ;  /* 0x0000000c191c7223 */ /* 0x000fc40000010812 */
[----:B------:R-:W-:Y:S01]  /*240a0*/  FFMA.FTZ R21, R25, R3, R19 ;  /* 0x0000000319157223 */ /* 0x000fe20000010013 */
[----:B------:R-:W-:Y:S01]  /*240b0*/  HADD2.F32 R19, -RZ, R38.H0_H0 ;  /* 0x20000026ff137230 */ /* 0x000fe20000004100 */
[-C--:B------:R-:W-:Y:S01]  /*240c0*/  FMUL.FTZ R3, R16, R11.reuse ;  /* 0x0000000b10037220 */ /* 0x080fe20000410000 */
[----:B------:R-:W-:Y:S01]  /*240d0*/  HADD2.F32 R16, -RZ, R40.H0_H0 ;  /* 0x20000028ff107230 */ /* 0x000fe20000004100 */
[C---:B------:R-:W-:Y:S01]  /*240e0*/  FFMA.FTZ R18, R24.reuse, R11, -R13 ;  /* 0x0000000b18127223 */ /* 0x040fe2000001080d */
[----:B------:R-:W-:Y:S01]  /*240f0*/  HADD2.F32 R13, -RZ, R44.H0_H0 ;  /* 0x2000002cff0d7230 */ /* 0x000fe20000004100 */
[----:B------:R-:W-:Y:S02]  /*24100*/  FFMA.FTZ R20, R24, R2, R3 ;  /* 0x0000000218147223 */ /* 0x000fe40000010003 */
[----:B------:R-:W-:Y:S02]  /*24110*/  FMUL.FTZ R12, R17, R14 ;  /* 0x0000000e110c7220 */ /* 0x000fe40000410000 */
[----:B------:R-:W-:-:S02]  /*24120*/  FMUL.FTZ R3, R15, R19 ;  /* 0x000000130f037220 */ /* 0x000fc40000410000 */
[-C--:B------:R-:W-:Y:S02]  /*24130*/  FMUL.FTZ R11, R17, R13.reuse ;  /* 0x0000000d110b7220 */ /* 0x080fe40000410000 */
[-C--:B------:R-:W-:Y:S02]  /*24140*/  FMUL.FTZ R2, R15, R16.reuse ;  /* 0x000000100f027220 */ /* 0x080fe40000410000 */
[C---:B------:R-:W-:Y:S02]  /*24150*/  FFMA.FTZ R12, R26.reuse, R13, -R12 ;  /* 0x0000000d1a0c7223 */ /* 0x040fe4000001080c */
[C---:B------:R-:W-:Y:S02]  /*24160*/  FFMA.FTZ R3, R27.reuse, R16, -R3 ;  /* 0x000000101b037223 */ /* 0x040fe40000010803 */
[----:B------:R-:W-:Y:S02]  /*24170*/  FFMA.FTZ R11, R26, R14, R11 ;  /* 0x0000000e1a0b7223 */ /* 0x000fe4000001000b */
[----:B------:R-:W-:Y:S01]  /*24180*/  FFMA.FTZ R2, R27, R19, R2 ;  /* 0x000000131b027223 */ /* 0x000fe20000010002 */
[----:B------:R-:W-:-:S02]  /*24190*/  F2FP.PACK_AB R17, R33, R43 ;  /* 0x0000002b2111723e */ /* 0x000fc400000000ff */
[----:B------:R-:W-:Y:S02]  /*241a0*/  F2FP.PACK_AB R19, R22, R41 ;  /* 0x000000291613723e */ /* 0x000fe400000000ff */
[----:B------:R-:W-:Y:S02]  /*241b0*/  F2FP.PACK_AB R16, R12, R28 ;  /* 0x0000001c0c10723e */ /* 0x000fe400000000ff */
[----:B------:R-:W-:Y:S02]  /*241c0*/  F2FP.PACK_AB R18, R3, R18 ;  /* 0x000000120312723e */ /* 0x000fe400000000ff */
[----:B------:R-:W-:Y:S02]  /*241d0*/  F2FP.PACK_AB R13, R30, R42 ;  /* 0x0000002a1e0d723e */ /* 0x000fe400000000ff */
[----:B------:R-:W-:Y:S02]  /*241e0*/  F2FP.PACK_AB R15, R23, R32 ;  /* 0x00000020170f723e */ /* 0x000fe400000000ff */
[----:B------:R-:W-:-:S02]  /*241f0*/  F2FP.PACK_AB R12, R11, R21 ;  /* 0x000000150b0c723e */ /* 0x000fc400000000ff */
[----:B------:R-:W-:Y:S01]  /*24200*/  F2FP.PACK_AB R14, R2, R20 ;  /* 0x00000014020e723e */ /* 0x000fe200000000ff */
[----:B------:R1:W-:Y:S04]  /*24210*/  ST.E.128 [R36.64], R16 ;  /* 0x0000001024007985 */ /* 0x0003e8000c101d04 */
[----:B------:R1:W-:Y:S02]  /*24220*/  ST.E.128 [R34.64], R12 ;  /* 0x0000000c22007985 */ /* 0x0003e4000c101d04 */
.L_x_1426:
[----:B------:R-:W-:Y:S05]  /*24230*/  BSYNC B1 ;  /* 0x0000000000017941 */ /* 0x000fea0003800000 */
.L_x_1425:
[----:B------:R-:W-:Y:S01]  /*24240*/  IADD3 R2, R100, 0x20, RZ ;  /* 0x0000002064027810 */ /* 0x000fe20007ffe0ff */
[----:B------:R-:W-:Y:S03]  /*24250*/  BSSY B1, `(.L_x_1429) ;  /* 0x00000db000017945 */ /* 0x000fe60003800000 */
[----:B------:R-:W-:-:S13]  /*24260*/  ISETP.GE.AND P0, PT, R2, R101, PT ;  /* 0x000000650200720c */ /* 0x000fda0003f06270 */
[----:B------:R-:W-:Y:S05]  /*24270*/  @P0 BRA `(.L_x_1430) ;  /* 0x00000d8000000947 */ /* 0x000fea0003800000 */
[----:B------:R-:W-:Y:S01]  /*24280*/  ISETP.GE.AND P0, PT, R54, R29, PT ;  /* 0x0000001d3600720c */ /* 0x000fe20003f06270 */
[----:B------:R-:W-:Y:S01]  /*24290*/  IMAD.SHL.U32 R11, R2, 0x40, RZ ;  /* 0x00000040020b7824 */ /* 0x000fe200078e00ff */
[----:B------:R-:W-:Y:S01]  /*242a0*/  SHF.R.S32.HI R3, RZ, 0x1f, R2 ;  /* 0x0000001fff037819 */ /* 0x000fe20000011402 */
[----:B------:R-:W-:Y:S03]  /*242b0*/  BSSY B0, `(.L_x_1431) ;  /* 0x0000069000007945 */ /* 0x000fe60003800000 */
[----:B------:R-:W-:Y:S02]  /*242c0*/  LEA.HI R2, R3, R2, RZ, 0x3 ;  /* 0x0000000203027211 */ /* 0x000fe400078f18ff */
[----:B------:R-:W-:-:S03]  /*242d0*/  LOP3.LUT R22, R11, 0x1c0, RZ, 0xc0, !PT ;  /* 0x000001c00b167812 */ /* 0x000fc600078ec0ff */
[----:B------:R-:W-:Y:S01]  /*242e0*/  IMAD.SHL.U32 R2, R2, 0x40, RZ ;  /* 0x0000004002027824 */ /* 0x000fe200078e00ff */
[----:B------:R-:W-:-:S04]  /*242f0*/  SHF.R.U32.HI R48, RZ, 0x3, R22 ;  /* 0x00000003ff307819 */ /* 0x000fc80000011616 */
[----:B------:R-:W-:Y:S01]  /*24300*/  LOP3.LUT R30, R2, 0xfffffe00, RZ, 0xc0, !PT ;  /* 0xfffffe00021e7812 */ /* 0x000fe200078ec0ff */
[----:B------:R-:W-:Y:S05]  /*24310*/  @P0 BRA `(.L_x_1432) ;  /* 0x0000062000000947 */ /* 0x000fea0003800000 */
[----:B------:R-:W-:Y:S02]  /*24320*/  LEA.HI R11, R29, R52, RZ, 0x1d ;  /* 0x000000341d0b7211 */ /* 0x000fe400078fe8ff */
[----:B------:R-:W-:Y:S02]  /*24330*/  LOP3.LUT R2, R22, 0x38, R54, 0xf8, !PT ;  /* 0x0000003816027812 */ /* 0x000fe400078ef836 */
[----:B-1----:R-:W-:Y:S02]  /*24340*/  SHF.R.S32.HI R12, RZ, 0x1f, R11 ;  /* 0x0000001fff0c7819 */ /* 0x002fe4000001140b */
[----:B------:R-:W-:Y:S02]  /*24350*/  LOP3.LUT R3, R2, R48, RZ, 0x3c, !PT ;  /* 0x0000003002037212 */ /* 0x000fe400078e3cff */
[----:B------:R-:W-:Y:S02]  /*24360*/  SHF.L.U32 R2, R11, 0x3, RZ ;  /* 0x000000030b027819 */ /* 0x000fe400000006ff */
[----:B------:R-:W-:-:S02]  /*24370*/  LEA.HI R11, R12, R11, RZ, 0x3 ;  /* 0x0000000b0c0b7211 */ /* 0x000fc400078f18ff */
[----:B------:R-:W-:Y:S02]  /*24380*/  IADD3 R12, R30, R3, RZ ;  /* 0x000000031e0c7210 */ /* 0x000fe40007ffe0ff */
[----:B------:R-:W-:Y:S02]  /*24390*/  LOP3.LUT R3, R22, 0x38, R2, 0xf8, !PT ;  /* 0x0000003816037812 */ /* 0x000fe400078ef802 */
[----:B------:R-:W-:Y:S01]  /*243a0*/  SHF.L.U32 R2, R11, 0xa, RZ ;  /* 0x0000000a0b027819 */ /* 0x000fe200000006ff */
[----:B-----5:R-:W-:Y:S01]  /*243b0*/  IMAD.WIDE.U32 R38, R12, 0x2, R50 ;  /* 0x000000020c267825 */ /* 0x020fe200078e0032 */
[----:B------:R-:W-:Y:S02]  /*243c0*/  LOP3.LUT R3, R3, R48, RZ, 0x3c, !PT ;  /* 0x0000003003037212 */ /* 0x000fe400078e3cff */
[----:B------:R-:W-:Y:S02]  /*243d0*/  LOP3.LUT R2, R2, 0xffffe000, RZ, 0xc0, !PT ;  /* 0xffffe00002027812 */ /* 0x000fe400078ec0ff */
[----:B------:R-:W2:Y:S02]  /*243e0*/  LD.E.128 R12, [R38.64] ;  /* 0x00000004260c7980 */ /* 0x000ea4000c101d00 */
[----:B------:R-:W-:-:S05]  /*243f0*/  IADD3 R2, R3, R2, R30 ;  /* 0x0000000203027210 */ /* 0x000fca0007ffe01e */
[----:B------:R-:W-:-:S05]  /*24400*/  IMAD.WIDE.U32 R34, R2, 0x2, R50 ;  /* 0x0000000202227825 */ /* 0x000fca00078e0032 */
[----:B------:R-:W3:Y:S01]  /*24410*/  LD.E.128 R16, [R34.64] ;  /* 0x0000000422107980 */ /* 0x000ee2000c101d00 */
[----:B------:R-:W-:Y:S01]  /*24420*/  SHF.R.U32.HI R32, RZ, 0x10, R61 ;  /* 0x00000010ff207819 */ /* 0x000fe2000001163d */
[--C-:B------:R-:W-:Y:S01]  /*24430*/  HADD2.F32 R11, -RZ, R116.reuse.H0_H0 ;  /* 0x20000074ff0b7230 */ /* 0x100fe20000004100 */
[----:B------:R-:W-:Y:S01]  /*24440*/  SHF.R.U32.HI R31, RZ, 0x10, R57 ;  /* 0x00000010ff1f7819 */ /* 0x000fe20000011639 */
[----:B------:R-:W-:Y:S01]  /*24450*/  HADD2.F32 R2, -RZ, R116.H1_H1 ;  /* 0x30000074ff027230 */ /* 0x000fe20000004100 */
[----:B------:R-:W-:Y:S01]  /*24460*/  SHF.R.U32.HI R36, RZ, 0x10, R63 ;  /* 0x00000010ff247819 */ /* 0x000fe2000001163f */
[----:B------:R-:W-:Y:S01]  /*24470*/  HADD2.F32 R32, -RZ, R32.H0_H0 ;  /* 0x20000020ff207230 */ /* 0x000fe20000004100 */
[----:B------:R-:W-:Y:S01]  /*24480*/  SHF.R.U32.HI R33, RZ, 0x10, R59 ;  /* 0x00000010ff217819 */ /* 0x000fe2000001163b */
[----:B------:R-:W-:Y:S01]  /*24490*/  HADD2.F32 R31, -RZ, R31.H0_H0 ;  /* 0x2000001fff1f7230 */ /* 0x000fe20000004100 */
[----:B------:R-:W-:Y:S02]  /*244a0*/  SHF.R.U64 R40, R60, 0x10, R61 ;  /* 0x000000103c287819 */ /* 0x000fe4000000123d */
[----:B------:R-:W-:-:S02]  /*244b0*/  SHF.R.U64 R42, R62, 0x10, R63 ;  /* 0x000000103e2a7819 */ /* 0x000fc4000000123f */
[----:B------:R-:W-:Y:S02]  /*244c0*/  SHF.R.U64 R41, R56, 0x10, R57 ;  /* 0x0000001038297819 */ /* 0x000fe40000001239 */
[----:B------:R-:W-:Y:S01]  /*244d0*/  SHF.R.U64 R43, R58, 0x10, R59 ;  /* 0x000000103a2b7819 */ /* 0x000fe2000000123b */
[----:B--2---:R-:W-:Y:S02]  /*244e0*/  HADD2.F32 R20, -RZ, R13.H0_H0 ;  /* 0x2000000dff147230 */ /* 0x004fe40000004100 */
[--C-:B------:R-:W-:Y:S02]  /*244f0*/  HADD2.F32 R24, -RZ, R12.reuse.H0_H0 ;  /* 0x2000000cff187230 */ /* 0x100fe40000004100 */
[----:B------:R-:W-:Y:S02]  /*24500*/  HADD2.F32 R27, -RZ, R12.H1_H1 ;  /* 0x3000000cff1b7230 */ /* 0x000fe40000004100 */
[--C-:B------:R-:W-:Y:S02]  /*24510*/  HADD2.F32 R26, -RZ, R14.reuse.H0_H0 ;  /* 0x2000000eff1a7230 */ /* 0x100fe40000004100 */
[----:B------:R-:W-:-:S02]  /*24520*/  HADD2.F32 R28, -RZ, R14.H1_H1 ;  /* 0x3000000eff1c7230 */ /* 0x000fc40000004100 */
[----:B------:R-:W-:Y:S02]  /*24530*/  HADD2.F32 R23, -RZ, R15.H0_H0 ;  /* 0x2000000fff177230 */ /* 0x000fe40000004100 */
[--C-:B---3--:R-:W-:Y:S02]  /*24540*/  HADD2.F32 R3, -RZ, R17.reuse.H0_H0 ;  /* 0x20000011ff037230 */ /* 0x108fe40000004100 */
[----:B------:R-:W-:Y:S02]  /*24550*/  HADD2.F32 R12, -RZ, R17.H1_H1 ;  /* 0x30000011ff0c7230 */ /* 0x000fe40000004100 */
[----:B------:R-:W-:Y:S01]  /*24560*/  HADD2.F32 R25, -RZ, R15.H1_H1 ;  /* 0x3000000fff197230 */ /* 0x000fe20000004100 */
[CC--:B------:R-:W-:Y:S01]  /*24570*/  FMUL.FTZ R37, R3.reuse, R11.reuse ;  /* 0x0000000b03257220 */ /* 0x0c0fe20000410000 */
[----:B------:R-:W-:Y:S01]  /*24580*/  HADD2.F32 R21, -RZ, R13.H1_H1 ;  /* 0x3000000dff157230 */ /* 0x000fe20000004100 */
[-C--:B------:R-:W-:Y:S01]  /*24590*/  FMUL.FTZ R3, R3, R2.reuse ;  /* 0x0000000203037220 */ /* 0x080fe20000410000 */
[--C-:B------:R-:W-:Y:S01]  /*245a0*/  HADD2.F32 R15, -RZ, R19.reuse.H0_H0 ;  /* 0x20000013ff0f7230 */ /* 0x100fe20000004100 */
[----:B------:R-:W-:Y:S01]  /*245b0*/  FFMA.FTZ R47, R20, R2, -R37 ;  /* 0x00000002142f7223 */ /* 0x000fe20000010825 */
[----:B------:R-:W-:Y:S01]  /*245c0*/  HADD2.F32 R14, -RZ, R19.H1_H1 ;  /* 0x30000013ff0e7230 */ /* 0x000fe20000004100 */
[----:B------:R-:W-:Y:S01]  /*245d0*/  FMUL.FTZ R19, R12, R32 ;  /* 0x000000200c137220 */ /* 0x000fe20000410000 */
[----:B------:R-:W-:Y:S01]  /*245e0*/  HADD2.F32 R13, -RZ, R16.H0_H0 ;  /* 0x20000010ff0d7230 */ /* 0x000fe20000004100 */
[----:B------:R-:W-:Y:S01]  /*245f0*/  FFMA.FTZ R46, R20, R11, R3 ;  /* 0x0000000b142e7223 */ /* 0x000fe20000010003 */
[--C-:B------:R-:W-:Y:S01]  /*24600*/  HADD2.F32 R2, -RZ, R117.reuse.H0_H0 ;  /* 0x20000075ff027230 */ /* 0x100fe20000004100 */
[-C--:B------:R-:W-:Y:S01]  /*24610*/  FFMA.FTZ R37, R21, R31.reuse, -R19 ;  /* 0x0000001f15257223 */ /* 0x080fe20000010813 */
[----:B------:R-:W-:Y:S01]  /*24620*/  HADD2.F32 R3, -RZ, R118.H0_H0 ;  /* 0x20000076ff037230 */ /* 0x000fe20000004100 */
[----:B------:R-:W-:Y:S01]  /*24630*/  FMUL.FTZ R11, R12, R31 ;  /* 0x0000001f0c0b7220 */ /* 0x000fe20000410000 */
[----:B------:R-:W-:Y:S01]  /*24640*/  HADD2.F32 R17, -RZ, R16.H1_H1 ;  /* 0x30000010ff117230 */ /* 0x000fe20000004100 */
[C---:B------:R-:W-:Y:S01]  /*24650*/  FMUL.FTZ R19, R13.reuse, R2 ;  /* 0x000000020d137220 */ /* 0x040fe20000410000 */
[----:B------:R-:W-:Y:S01]  /*24660*/  HADD2.F32 R16, -RZ, R18.H0_H0 ;  /* 0x20000012ff107230 */ /* 0x000fe20000004100 */
[-C--:B------:R-:W-:Y:S01]  /*24670*/  FMUL.FTZ R13, R13, R3.reuse ;  /* 0x000000030d0d7220 */ /* 0x080fe20000410000 */
[----:B------:R-:W-:Y:S01]  /*24680*/  HADD2.F32 R12, -RZ, R117.H1_H1 ;  /* 0x30000075ff0c7230 */ /* 0x000fe20000004100 */
[----:B------:R-:W-:Y:S01]  /*24690*/  FFMA.FTZ R31, R21, R32, R11 ;  /* 0x00000020151f7223 */ /* 0x000fe2000001000b */
[--C-:B------:R-:W-:Y:S01]  /*246a0*/  HADD2.F32 R11, -RZ, R119.reuse.H0_H0 ;  /* 0x20000077ff0b7230 */ /* 0x100fe20000004100 */
[C---:B------:R-:W-:Y:S01]  /*246b0*/  FFMA.FTZ R44, R24.reuse, R2, R13 ;  /* 0x00000002182c7223 */ /* 0x040fe2000001000d */
[----:B------:R-:W-:Y:S01]  /*246c0*/  HADD2.F32 R2, -RZ, R118.H1_H1 ;  /* 0x30000076ff027230 */ /* 0x000fe20000004100 */
[----:B------:R-:W-:Y:S01]  /*246d0*/  FFMA.FTZ R45, R24, R3, -R19 ;  /* 0x00000003182d7223 */ /* 0x000fe20000010813 */
[----:B------:R-:W-:Y:S01]  /*246e0*/  HADD2.F32 R3, -RZ, R119.H1_H1 ;  /* 0x30000077ff037230 */ /* 0x000fe20000004100 */
[C---:B------:R-:W-:Y:S01]  /*246f0*/  FMUL.FTZ R13, R16.reuse, R12 ;  /* 0x0000000c100d7220 */ /* 0x040fe20000410000 */
[----:B------:R-:W-:Y:S01]  /*24700*/  HADD2.F32 R24, -RZ, R36.H0_H0 ;  /* 0x20000024ff187230 */ /* 0x000fe20000004100 */
[-C--:B------:R-:W-:Y:S01]  /*24710*/  FMUL.FTZ R16, R16, R11.reuse ;  /* 0x0000000b10107220 */ /* 0x080fe20000410000 */
[----:B------:R-:W-:Y:S01]  /*24720*/  HADD2.F32 R20, -RZ, R33.H0_H0 ;  /* 0x20000021ff147230 */ /* 0x000fe20000004100 */
[----:B------:R-:W-:Y:S01]  /*24730*/  FFMA.FTZ R32, R26, R11, -R13 ;  /* 0x0000000b1a207223 */ /* 0x000fe2000001080d */
[----:B------:R-:W-:Y:S01]  /*24740*/  HADD2.F32 R18, -RZ, R18.H1_H1 ;  /* 0x30000012ff127230 */ /* 0x000fe20000004100 */
[C---:B------:R-:W-:Y:S01]  /*24750*/  FMUL.FTZ R13, R15.reuse, R2 ;  /* 0x000000020f0d7220 */ /* 0x040fe20000410000 */
[----:B------:R-:W-:Y:S01]  /*24760*/  HADD2.F32 R21, -RZ, R42.H0_H0 ;  /* 0x2000002aff157230 */ /* 0x000fe20000004100 */
[----:B------:R-:W-:-:S02]  /*24770*/  FMUL.FTZ R15, R15, R3 ;  /* 0x000000030f0f7220 */ /* 0x000fc40000410000 */
[----:B------:R-:W-:Y:S02]  /*24780*/  FMUL.FTZ R11, R14, R24 ;  /* 0x000000180e0b7220 */ /* 0x000fe40000410000 */
[C---:B------:R-:W-:Y:S02]  /*24790*/  FFMA.FTZ R19, R23.reuse, R3, -R13 ;  /* 0x0000000317137223 */ /* 0x040fe4000001080d */
[----:B------:R-:W-:Y:S01]  /*247a0*/  FFMA.FTZ R26, R26, R12, R16 ;  /* 0x0000000c1a1a7223 */ /* 0x000fe20000010010 */
[----:B------:R-:W-:Y:S01]  /*247b0*/  HADD2.F32 R16, -RZ, R40.H0_H0 ;  /* 0x20000028ff107230 */ /* 0x000fe20000004100 */
[----:B------:R-:W-:Y:S01]  /*247c0*/  FFMA.FTZ R23, R23, R2, R15 ;  /* 0x0000000217177223 */ /* 0x000fe2000001000f */
[----:B------:R-:W-:Y:S01]  /*247d0*/  HADD2.F32 R15, -RZ, R41.H0_H0 ;  /* 0x20000029ff0f7230 */ /* 0x000fe20000004100 */
[-C--:B------:R-:W-:Y:S02]  /*247e0*/  FMUL.FTZ R3, R14, R20.reuse ;  /* 0x000000140e037220 */ /* 0x080fe40000410000 */
[----:B------:R-:W-:Y:S01]  /*247f0*/  FFMA.FTZ R2, R25, R20, -R11 ;  /* 0x0000001419027223 */ /* 0x000fe2000001080b */
[----:B------:R-:W-:Y:S01]  /*24800*/  HADD2.F32 R20, -RZ, R43.H0_H0 ;  /* 0x2000002bff147230 */ /* 0x000fe20000004100 */
[----:B------:R-:W-:-:S02]  /*24810*/  FMUL.FTZ R11, R17, R16 ;  /* 0x00000010110b7220 */ /* 0x000fc40000410000 */
[----:B------:R-:W-:Y:S01]  /*24820*/  FMUL.FTZ R14, R18, R21 ;  /* 0x00000015120e7220 */ /* 0x000fe20000410000 */
[----:B------:R-:W-:Y:S01]  /*24830*/  F2FP.PACK_AB R19, R2, R19 ;  /* 0x000000130213723e */ /* 0x000fe200000000ff */
[----:B------:R-:W-:Y:S01]  /*24840*/  FMUL.FTZ R12, R17, R15 ;  /* 0x0000000f110c7220 */ /* 0x000fe20000410000 */
[----:B------:R-:W-:Y:S01]  /*24850*/  F2FP.PACK_AB R17, R37, R47 ;  /* 0x0000002f2511723e */ /* 0x000fe200000000ff */
[-C--:B------:R-:W-:Y:S02]  /*24860*/  FMUL.FTZ R13, R18, R20.reuse ;  /* 0x00000014120d7220 */ /* 0x080fe40000410000 */
[----:B------:R-:W-:Y:S02]  /*24870*/  FFMA.FTZ R11, R27, R15, -R11 ;  /* 0x0000000f1b0b7223 */ /* 0x000fe4000001080b */
[----:B------:R-:W-:Y:S02]  /*24880*/  FFMA.FTZ R14, R28, R20, -R14 ;  /* 0x000000141c0e7223 */ /* 0x000fe4000001080e */
[----:B------:R-:W-:-:S02]  /*24890*/  FFMA.FTZ R3, R25, R24, R3 ;  /* 0x0000001819037223 */ /* 0x000fc40000010003 */
[----:B------:R-:W-:Y:S01]  /*248a0*/  FFMA.FTZ R12, R27, R16, R12 ;  /* 0x000000101b0c7223 */ /* 0x000fe2000001000c */
[----:B------:R-:W-:Y:S01]  /*248b0*/  F2FP.PACK_AB R16, R11, R45 ;  /* 0x0000002d0b10723e */ /* 0x000fe200000000ff */
[----:B------:R-:W-:Y:S01]  /*248c0*/  FFMA.FTZ R20, R28, R21, R13 ;  /* 0x000000151c147223 */ /* 0x000fe2000001000d */
[----:B------:R-:W-:Y:S02]  /*248d0*/  F2FP.PACK_AB R18, R14, R32 ;  /* 0x000000200e12723e */ /* 0x000fe400000000ff */
[----:B------:R-:W-:Y:S02]  /*248e0*/  F2FP.PACK_AB R15, R3, R23 ;  /* 0x00000017030f723e */ /* 0x000fe400000000ff */
[----:B------:R-:W-:Y:S01]  /*248f0*/  F2FP.PACK_AB R13, R31, R46 ;  /* 0x0000002e1f0d723e */ /* 0x000fe200000000ff */
[----:B------:R1:W-:Y:S01]  /*24900*/  ST.E.128 [R38.64], R16 ;  /* 0x0000001026007985 */ /* 0x0003e2000c101d04 */
[----:B------:R-:W-:Y:S02]  /*24910*/  F2FP.PACK_AB R12, R12, R44 ;  /* 0x0000002c0c0c723e */ /* 0x000fe400000000ff */
[----:B------:R-:W-:-:S05]  /*24920*/  F2FP.PACK_AB R14, R20, R26 ;  /* 0x0000001a140e723e */ /* 0x000fca00000000ff */
[----:B------:R1:W-:Y:S02]  /*24930*/  ST.E.128 [R34.64], R12 ;  /* 0x0000000c22007985 */ /* 0x0003e4000c101d04 */
.L_x_1432:
[----:B------:R-:W-:Y:S05]  /*24940*/  BSYNC B0 ;  /* 0x0000000000007941 */ /* 0x000fea0003800000 */
.L_x_1431:
[----:B------:R-:W-:-:S04]  /*24950*/  IADD3 R2, R54, 0x40, RZ ;  /* 0x0000004036027810 */ /* 0x000fc80007ffe0ff */
[----:B------:R-:W-:-:S13]  /*24960*/  ISETP.GE.AND P0, PT, R2, R29, PT ;  /* 0x0000001d0200720c */ /* 0x000fda0003f06270 */
[----:B------:R-:W-:Y:S05]  /*24970*/  @P0 BRA `(.L_x_1430) ;  /* 0x0000068000000947 */ /* 0x000fea0003800000 */
[----:B------:R-:W-:-:S04]  /*24980*/  SHF.R.S32.HI R11, RZ, 0x1f, R2 ;  /* 0x0000001fff0b7819 */ /* 0x000fc80000011402 */
[CC--:B------:R-:W-:Y:S02]  /*24990*/  LEA.HI R3, R11.reuse, R2.reuse, RZ, 0x3 ;  /* 0x000000020b037211 */ /* 0x0c0fe400078f18ff */
[----:B------:R-:W-:Y:S02]  /*249a0*/  LEA.HI R2, R11, R2, RZ, 0x6 ;  /* 0x000000020b027211 */ /* 0x000fe400078f30ff */
[--C-:B------:R-:W-:Y:S02]  /*249b0*/  SHF.R.S32.HI R11, RZ, 0x3, R3.reuse ;  /* 0x00000003ff0b7819 */ /* 0x100fe40000011403 */
[----:B-1----:R-:W-:Y:S02]  /*249c0*/  SHF.L.U32 R12, R2, 0x7, RZ ;  /* 0x00000007020c7819 */ /* 0x002fe400000006ff */
[----:B------:R-:W-:Y:S02]  /*249d0*/  LEA.HI R2, R29, R11, RZ, 0x1d ;  /* 0x0000000b1d027211 */ /* 0x000fe400078fe8ff */
[----:B------:R-:W-:-:S02]  /*249e0*/  LOP3.LUT R11, R22, 0x38, R3, 0xf8, !PT ;  /* 0x00000038160b7812 */ /* 0x000fc400078ef803 */
[----:B------:R-:W-:Y:S02]  /*249f0*/  SHF.R.S32.HI R3, RZ, 0x1f, R2 ;  /* 0x0000001fff037819 */ /* 0x000fe40000011402 */
[----:B------:R-:W-:Y:S02]  /*24a00*/  LOP3.LUT R13, R12, 0xffffe000, RZ, 0xc0, !PT ;  /* 0xffffe0000c0d7812 */ /* 0x000fe400078ec0ff */
[----:B------:R-:W-:Y:S02]  /*24a10*/  SHF.L.U32 R12, R2, 0x3, RZ ;  /* 0x00000003020c7819 */ /* 0x000fe400000006ff */
[----:B------:R-:W-:Y:S02]  /*24a20*/  LEA.HI R2, R3, R2, RZ, 0x3 ;  /* 0x0000000203027211 */ /* 0x000fe400078f18ff */
[----:B------:R-:W-:Y:S02]  /*24a30*/  LOP3.LUT R3, R22, 0x38, R12, 0xf8, !PT ;  /* 0x0000003816037812 */ /* 0x000fe400078ef80c */
[----:B------:R-:W-:-:S02]  /*24a40*/  SHF.L.U32 R2, R2, 0xa, RZ ;  /* 0x0000000a02027819 */ /* 0x000fc400000006ff */
[-C--:B------:R-:W-:Y:S02]  /*24a50*/  LOP3.LUT R3, R3, R48.reuse, RZ, 0x3c, !PT ;  /* 0x0000003003037212 */ /* 0x080fe400078e3cff */
[----:B------:R-:W-:Y:S02]  /*24a60*/  LOP3.LUT R2, R2, 0xffffe000, RZ, 0xc0, !PT ;  /* 0xffffe00002027812 */ /* 0x000fe400078ec0ff */
[----:B------:R-:W-:Y:S02]  /*24a70*/  LOP3.LUT R11, R11, R48, RZ, 0x3c, !PT ;  /* 0x000000300b0b7212 */ /* 0x000fe400078e3cff */
[--C-:B------:R-:W-:Y:S02]  /*24a80*/  IADD3 R2, R3, R2, R30.reuse ;  /* 0x0000000203027210 */ /* 0x100fe40007ffe01e */
        /* <DEDUP_REMOVED lines=8> */
[----:B------:R-:W-:-:S03]  /*24b10*/  SHF.R.U32.HI R28, RZ, 0x10, R69 ;  /* 0x00000010ff1c7819 */ /* 0x000fc60000011645 */
[----:B------:R-:W-:Y:S02]  /*24b20*/  HADD2.F32 R30, -RZ, R30.H0_H0 ;  /* 0x2000001eff1e7230 */ /* 0x000fe40000004100 */
[----:B------:R-:W-:Y:S01]  /*24b30*/  HADD2.F32 R28, -RZ, R28.H0_H0 ;  /* 0x2000001cff1c7230 */ /* 0x000fe20000004100 */
[----:B------:R-:W-:Y:S02]  /*24b40*/  SHF.R.U32.HI R31, RZ, 0x10, R67 ;  /* 0x00000010ff1f7819 */ /* 0x000fe40000011643 */
[----:B------:R-:W-:-:S03]  /*24b50*/  SHF.R.U32.HI R32, RZ, 0x10, R71 ;  /* 0x00000010ff207819 */ /* 0x000fc60000011647 */
[----:B------:R-:W-:Y:S01]  /*24b60*/  HADD2.F32 R31, -RZ, R31.H0_H0 ;  /* 0x2000001fff1f7230 */ /* 0x000fe20000004100 */
[----:B------:R-:W-:Y:S02]  /*24b70*/  SHF.R.U64 R38, R64, 0x10, R65 ;  /* 0x0000001040267819 */ /* 0x000fe40000001241 */
        /* <DEDUP_REMOVED lines=72> */
.L_x_1430:
[----:B------:R-:W-:Y:S05]  /*25000*/  BSYNC B1 ;  /* 0x0000000000017941 */ /* 0x000fea0003800000 */
.L_x_1429:
[----:B------:R-:W-:Y:S01]  /*25010*/  IADD3 R2, R100, 0x40, RZ ;  /* 0x0000004064027810 */ /* 0x000fe20007ffe0ff */
[----:B------:R-:W-:Y:S03]  /*25020*/  BSSY B1, `(.L_x_1433) ;  /* 0x00000db000017945 */ /* 0x000fe60003800000 */
[----:B------:R-:W-:-:S13]  /*25030*/  ISETP.GE.AND P0, PT, R2, R101, PT ;  /* 0x000000650200720c */ /* 0x000fda0003f06270 */
[----:B------:R-:W-:Y:S05]  /*25040*/  @P0 BRA `(.L_x_1434) ;  /* 0x00000d8000000947 */ /* 0x000fea0003800000 */
[----:B------:R-:W-:Y:S01]  /*25050*/  ISETP.GE.AND P0, PT, R54, R29, PT ;  /* 0x0000001d3600720c */ /* 0x000fe20003f06270 */
[----:B------:R-:W-:Y:S01]  /*25060*/  IMAD.SHL.U32 R11, R2, 0x40, RZ ;  /* 0x00000040020b7824 */ /* 0x000fe200078e00ff */
[----:B------:R-:W-:Y:S01]  /*25070*/  SHF.R.S32.HI R3, RZ, 0x1f, R2 ;  /* 0x0000001fff037819 */ /* 0x000fe20000011402 */
[----:B------:R-:W-:Y:S01]  /*25080*/  BSSY B0, `(.L_x_1435) ;  /* 0x000006a000007945 */ /* 0x000fe20003800000 */
[----:B------:R-:W-:Y:S02]  /*25090*/  SHF.R.U32.HI R48, RZ, 0x3, R29 ;  /* 0x00000003ff307819 */ /* 0x000fe4000001161d */
[----:B------:R-:W-:Y:S02]  /*250a0*/  LEA.HI R2, R3, R2, RZ, 0x3 ;  /* 0x0000000203027211 */ /* 0x000fe400078f18ff */
[----:B------:R-:W-:-:S03]  /*250b0*/  LOP3.LUT R21, R11, 0x1c0, RZ, 0xc0, !PT ;  /* 0x000001c00b157812 */ /* 0x000fc600078ec0ff */
[----:B------:R-:W-:Y:S01]  /*250c0*/  IMAD.SHL.U32 R2, R2, 0x40, RZ ;  /* 0x0000004002027824 */ /* 0x000fe200078e00ff */
[----:B------:R-:W-:-:S04]  /*250d0*/  SHF.R.U32.HI R49, RZ, 0x3, R21 ;  /* 0x00000003ff317819 */ /* 0x000fc80000011615 */
[----:B------:R-:W-:Y:S01]  /*250e0*/  LOP3.LUT R30, R2, 0xfffffe00, RZ, 0xc0, !PT ;  /* 0xfffffe00021e7812 */ /* 0x000fe200078ec0ff */
[----:B------:R-:W-:Y:S05]  /*250f0*/  @P0 BRA `(.L_x_1436) ;  /* 0x0000062000000947 */ /* 0x000fea0003800000 */
[----:B------:R-:W-:Y:S02]  /*25100*/  IADD3 R11, R52, R48, RZ ;  /* 0x00000030340b7210 */ /* 0x000fe40007ffe0ff */
        /* <DEDUP_REMOVED lines=97> */
.L_x_1436:
[----:B------:R-:W-:Y:S05]  /*25720*/  BSYNC B0 ;  /* 0x0000000000007941 */ /* 0x000fea0003800000 */
.L_x_1435:
[----:B------:R-:W-:-:S04]  /*25730*/  IADD3 R3, R54, 0x40, RZ ;  /* 0x0000004036037810 */ /* 0x000fc80007ffe0ff */
[----:B------:R-:W-:-:S13]  /*25740*/  ISETP.GE.AND P0, PT, R3, R29, PT ;  /* 0x0000001d0300720c */ /* 0x000fda0003f06270 */
[----:B------:R-:W-:Y:S05]  /*25750*/  @P0 BRA `(.L_x_1434) ;  /* 0x0000067000000947 */ /* 0x000fea0003800000 */
[----:B------:R-:W-:-:S04]  /*25760*/  SHF.R.S32.HI R11, RZ, 0x1f, R3 ;  /* 0x0000001fff0b7819 */ /* 0x000fc80000011403 */
[CC--:B------:R-:W-:Y:S02]  /*25770*/  LEA.HI R2, R11.reuse, R3.reuse, RZ, 0x6 ;  /* 0x000000030b027211 */ /* 0x0c0fe400078f30ff */
[----:B------:R-:W-:Y:S02]  /*25780*/  LEA.HI R3, R11, R3, RZ, 0x3 ;  /* 0x000000030b037211 */ /* 0x000fe400078f18ff */
[----:B------:R-:W-:Y:S02]  /*25790*/  SHF.L.U32 R11, R2, 0x7, RZ ;  /* 0x00000007020b7819 */ /* 0x000fe400000006ff */
[----:B------:R-:W-:Y:S02]  /*257a0*/  LEA.HI.SX32 R2, R3, R48, 0x1d ;  /* 0x0000003003027211 */ /* 0x000fe400078feaff */
[----:B-1----:R-:W-:Y:S02]  /*257b0*/  LOP3.LUT R12, R21, 0x38, R3, 0xf8, !PT ;  /* 0x00000038150c7812 */ /* 0x002fe400078ef803 */
[----:B------:R-:W-:-:S02]  /*257c0*/  SHF.R.S32.HI R3, RZ, 0x1f, R2 ;  /* 0x0000001fff037819 */ /* 0x000fc40000011402 */
[----:B------:R-:W-:Y:S02]  /*257d0*/  LOP3.LUT R13, R11, 0xffffe000, RZ, 0xc0, !PT ;  /* 0xffffe0000b0d7812 */ /* 0x000fe400078ec0ff */
[----:B------:R-:W-:Y:S02]  /*257e0*/  LOP3.LUT R11, R12, R49, RZ, 0x3c, !PT ;  /* 0x000000310c0b7212 */ /* 0x000fe400078e3cff */
[----:B------:R-:W-:Y:S02]  /*257f0*/  SHF.L.U32 R12, R2, 0x3, RZ ;  /* 0x00000003020c7819 */ /* 0x000fe400000006ff */
[----:B------:R-:W-:Y:S02]  /*25800*/  LEA.HI R2, R3, R2, RZ, 0x3 ;  /* 0x0000000203027211 */ /* 0x000fe400078f18ff */
[----:B------:R-:W-:Y:S02]  /*25810*/  LOP3.LUT R3, R21, 0x38, R12, 0xf8, !PT ;  /* 0x0000003815037812 */ /* 0x000fe400078ef80c */
[----:B------:R-:W-:-:S02]  /*25820*/  SHF.L.U32 R2, R2, 0xa, RZ ;  /* 0x0000000a02027819 */ /* 0x000fc400000006ff */
[----:B------:R-:W-:Y:S02]  /*25830*/  LOP3.LUT R3, R3, R49, RZ, 0x3c, !PT ;  /* 0x0000003103037212 */ /* 0x000fe400078e3cff */
[----:B------:R-:W-:Y:S02]  /*25840*/  LOP3.LUT R2, R2, 0xffffe000, RZ, 0xc0, !PT ;  /* 0xffffe00002027812 */ /* 0x000fe400078ec0ff */
[--C-:B------:R-:W-:Y:S02]  /*25850*/  IADD3 R11, R11, R13, R30.reuse ;  /* 0x0000000d0b0b7210 */ /* 0x100fe40007ffe01e */
[----:B------:R-:W-:-:S03]  /*25860*/  IADD3 R2, R3, R2, R30 ;  /* 0x0000000203027210 */ /* 0x000fc60007ffe01e */
[----:B-----5:R-:W-:-:S04]  /*25870*/  IMAD.WIDE.U32 R36, R11, 0x2, R50 ;  /* 0x000000020b247825 */ /* 0x020fc800078e0032 */
[----:B------:R-:W-:Y:S01]  /*25880*/  IMAD.WIDE.U32 R34, R2, 0x2, R50 ;  /* 0x0000000202227825 */ /* 0x000fe200078e0032 */
[----:B------:R-:W2:Y:S04]  /*25890*/  LD.E.128 R12, [R36.64] ;  /* 0x00000004240c7980 */ /* 0x000ea8000c101d00 */
[----:B------:R-:W3:Y:S01]  /*258a0*/  LD.E.128 R16, [R34.64] ;  /* 0x0000000422107980 */ /* 0x000ee2000c101d00 */
[--C-:B------:R-:W-:Y:S01]  /*258b0*/  HADD2.F32 R11, -RZ, R129.reuse.H0_H0 ;  /* 0x20000081ff0b7230 */ /* 0x100fe20000004100 */
[----:B------:R-:W-:Y:S01]  /*258c0*/  SHF.R.U32.HI R30, RZ, 0x10, R87 ;  /* 0x00000010ff1e7819 */ /* 0x000fe20000011657 */
[----:B------:R-:W-:Y:S01]  /*258d0*/  HADD2.F32 R2, -RZ, R129.H1_H1 ;  /* 0x30000081ff027230 */ /* 0x000fe20000004100 */
[----:B------:R-:W-:Y:S02]  /*258e0*/  SHF.R.U32.HI R28, RZ, 0x10, R91 ;  /* 0x00000010ff1c7819 */ /* 0x000fe4000001165b */
[----:B------:R-:W-:Y:S01]  /*258f0*/  SHF.R.U32.HI R31, RZ, 0x10, R85 ;  /* 0x00000010ff1f7819 */ /* 0x000fe20000011655 */
[----:B------:R-:W-:Y:S01]  /*25900*/  HADD2.F32 R30, -RZ, R30.H0_H0 ;  /* 0x2000001eff1e7230 */ /* 0x000fe20000004100 */
[----:B------:R-:W-:Y:S01]  /*25910*/  SHF.R.U32.HI R32, RZ, 0x10, R89 ;  /* 0x00000010ff207819 */ /* 0x000fe20000011659 */
[----:B------:R-:W-:Y:S01]  /*25920*/  HADD2.F32 R28, -RZ, R28.H0_H0 ;  /* 0x2000001cff1c7230 */ /* 0x000fe20000004100 */
[----:B------:R-:W-:-:S02]  /*25930*/  SHF.R.U64 R40, R86, 0x10, R87 ;  /* 0x0000001056287819 */ /* 0x000fc40000001257 */
[----:B------:R-:W-:Y:S02]  /*25940*/  SHF.R.U64 R38, R84, 0x10, R85 ;  /* 0x0000001054267819 */ /* 0x000fe40000001255 */
[----:B------:R-:W-:Y:S02]  /*25950*/  SHF.R.U64 R41, R90, 0x10, R91 ;  /* 0x000000105a297819 */ /* 0x000fe4000000125b */
[----:B------:R-:W-:Y:S01]  /*25960*/  SHF.R.U64 R39, R88, 0x10, R89 ;  /* 0x0000001058277819 */ /* 0x000fe20000001259 */
[----:B--2---:R-:W-:Y:S02]  /*25970*/  HADD2.F32 R21, -RZ, R15.H0_H0 ;  /* 0x2000000fff157230 */ /* 0x004fe40000004100 */
[--C-:B------:R-:W-:Y:S02]  /*25980*/  HADD2.F32 R25, -RZ, R12.reuse.H0_H0 ;  /* 0x2000000cff197230 */ /* 0x100fe40000004100 */
[----:B---3--:R-:W-:Y:S02]  /*25990*/  HADD2.F32 R3, -RZ, R19.H0_H0 ;  /* 0x20000013ff037230 */ /* 0x008fe40000004100 */
[----:B------:R-:W-:-:S02]  /*259a0*/  HADD2.F32 R26, -RZ, R12.H1_H1 ;  /* 0x3000000cff1a7230 */ /* 0x000fc40000004100 */
[----:B------:R-:W-:Y:S01]  /*259b0*/  HADD2.F32 R12, -RZ, R19.H1_H1 ;  /* 0x30000013ff0c7230 */ /* 0x000fe20000004100 */
[CC--:B------:R-:W-:Y:S01]  /*259c0*/  FMUL.FTZ R33, R3.reuse, R11.reuse ;  /* 0x0000000b03217220 */ /* 0x0c0fe20000410000 */
[----:B------:R-:W-:Y:S01]  /*259d0*/  HADD2.F32 R20, -RZ, R15.H1_H1 ;  /* 0x3000000fff147230 */ /* 0x000fe20000004100 */
[-C--:B------:R-:W-:Y:S01]  /*259e0*/  FMUL.FTZ R3, R3, R2.reuse ;  /* 0x0000000203037220 */ /* 0x080fe20000410000 */
[--C-:B------:R-:W-:Y:S01]  /*259f0*/  HADD2.F32 R22, -RZ, R13.reuse.H0_H0 ;  /* 0x2000000dff167230 */ /* 0x100fe20000004100 */
[C---:B------:R-:W-:Y:S01]  /*25a00*/  FFMA.FTZ R43, R21.reuse, R2, -R33 ;  /* 0x00000002152b7223 */ /* 0x040fe20000010821 */
[----:B------:R-:W-:Y:S01]  /*25a10*/  HADD2.F32 R24, -RZ, R13.H1_H1 ;  /* 0x3000000dff187230 */ /* 0x000fe20000004100 */
[----:B------:R-:W-:Y:S01]  /*25a20*/  FFMA.FTZ R42, R21, R11, R3 ;  /* 0x0000000b152a7223 */ /* 0x000fe20000010003 */
[--C-:B------:R-:W-:Y:S02]  /*25a30*/  HADD2.F32 R13, -RZ, R17.reuse.H0_H0 ;  /* 0x20000011ff0d7230 */ /* 0x100fe40000004100 */
[----:B------:R-:W-:-:S02]  /*25a40*/  HADD2.F32 R15, -RZ, R17.H1_H1 ;  /* 0x30000011ff0f7230 */ /* 0x000fc40000004100 */
[----:B------:R-:W-:Y:S02]  /*25a50*/  HADD2.F32 R3, -RZ, R130.H1_H1 ;  /* 0x30000082ff037230 */ /* 0x000fe40000004100 */
[--C-:B------:R-:W-:Y:S02]  /*25a60*/  HADD2.F32 R23, -RZ, R14.reuse.H0_H0 ;  /* 0x2000000eff177230 */ /* 0x100fe40000004100 */
[----:B------:R-:W-:Y:S01]  /*25a70*/  HADD2.F32 R27, -RZ, R14.H1_H1 ;  /* 0x3000000eff1b7230 */ /* 0x000fe20000004100 */
[----:B------:R-:W-:Y:S01]  /*25a80*/  FMUL.FTZ R11, R13, R3 ;  /* 0x000000030d0b7220 */ /* 0x000fe20000410000 */
[--C-:B------:R-:W-:Y:S02]  /*25a90*/  HADD2.F32 R19, -RZ, R16.reuse.H0_H0 ;  /* 0x20000010ff137230 */ /* 0x100fe40000004100 */
[----:B------:R-:W-:Y:S02]  /*25aa0*/  HADD2.F32 R17, -RZ, R16.H1_H1 ;  /* 0x30000010ff117230 */ /* 0x000fe40000004100 */
[----:B------:R-:W-:-:S02]  /*25ab0*/  HADD2.F32 R16, -RZ, R18.H0_H0 ;  /* 0x20000012ff107230 */ /* 0x000fc40000004100 */
[----:B------:R-:W-:Y:S01]  /*25ac0*/  HADD2.F32 R14, -RZ, R18.H1_H1 ;  /* 0x30000012ff0e7230 */ /* 0x000fe20000004100 */
[C---:B------:R-:W-:Y:S01]  /*25ad0*/  FMUL.FTZ R18, R12.reuse, R30 ;  /* 0x0000001e0c127220 */ /* 0x040fe20000410000 */
[----:B------:R-:W-:Y:S01]  /*25ae0*/  HADD2.F32 R2, -RZ, R130.H0_H0 ;  /* 0x20000082ff027230 */ /* 0x000fe20000004100 */
[-C--:B------:R-:W-:Y:S01]  /*25af0*/  FMUL.FTZ R12, R12, R28.reuse ;  /* 0x0000001c0c0c7220 */ /* 0x080fe20000410000 */
[----:B------:R-:W-:Y:S01]  /*25b00*/  HADD2.F32 R21, -RZ, R31.H0_H0 ;  /* 0x2000001fff157230 */ /* 0x000fe20000004100 */
[C---:B------:R-:W-:Y:S02]  /*25b10*/  FFMA.FTZ R33, R20.reuse, R28, -R18 ;  /* 0x0000001c14217223 */ /* 0x040fe40000010812 */
[----:B------:R-:W-:Y:S01]  /*25b20*/  FMUL.FTZ R18, R13, R2 ;  /* 0x000000020d127220 */ /* 0x000fe20000410000 */
[----:B------:R-:W-:Y:S01]  /*25b30*/  HADD2.F32 R13, -RZ, R32.H0_H0 ;  /* 0x20000020ff0d7230 */ /* 0x000fe20000004100 */
[----:B------:R-:W-:Y:S01]  /*25b40*/  FFMA.FTZ R28, R20, R30, R12 ;  /* 0x0000001e141c7223 */ /* 0x000fe2000001000c */
[--C-:B------:R-:W-:Y:S01]  /*25b50*/  HADD2.F32 R12, -RZ, R132.reuse.H0_H0 ;  /* 0x20000084ff0c7230 */ /* 0x100fe20000004100 */
[----:B------:R-:W-:Y:S01]  /*25b60*/  FFMA.FTZ R30, R22, R2, R11 ;  /* 0x00000002161e7223 */ /* 0x000fe2000001000b */
[----:B------:R-:W-:Y:S01]  /*25b70*/  HADD2.F32 R11, -RZ, R132.H1_H1 ;  /* 0x30000084ff0b7230 */ /* 0x000fe20000004100 */
[----:B------:R-:W-:-:S02]  /*25b80*/  FMUL.FTZ R2, R15, R21 ;  /* 0x000000150f027220 */ /* 0x000fc40000410000 */
[----:B------:R-:W-:Y:S01]  /*25b90*/  FFMA.FTZ R31, R22, R3, -R18 ;  /* 0x00000003161f7223 */ /* 0x000fe20000010812 */
[--C-:B------:R-:W-:Y:S01]  /*25ba0*/  HADD2.F32 R3, -RZ, R131.reuse.H0_H0 ;  /* 0x20000083ff037230 */ /* 0x100fe20000004100 */
[-C--:B------:R-:W-:Y:S01]  /*25bb0*/  FFMA.FTZ R22, R24, R13.reuse, -R2 ;  /* 0x0000000d18167223 */ /* 0x080fe20000010802 */
[----:B------:R-:W-:Y:S01]  /*25bc0*/  HADD2.F32 R2, -RZ, R131.H1_H1 ;  /* 0x30000083ff027230 */ /* 0x000fe20000004100 */
[----:B------:R-:W-:Y:S02]  /*25bd0*/  FMUL.FTZ R15, R15, R13 ;  /* 0x0000000d0f0f7220 */ /* 0x000fe40000410000 */
[C---:B------:R-:W-:Y:S02]  /*25be0*/  FMUL.FTZ R18, R19.reuse, R3 ;  /* 0x0000000313127220 */ /* 0x040fe40000410000 */
[----:B------:R-:W-:Y:S02]  /*25bf0*/  FMUL.FTZ R19, R19, R12 ;  /* 0x0000000c13137220 */ /* 0x000fe40000410000 */
[----:B------:R-:W-:-:S02]  /*25c00*/  FMUL.FTZ R13, R16, R2 ;  /* 0x00000002100d7220 */ /* 0x000fc40000410000 */
[----:B------:R-:W-:Y:S01]  /*25c10*/  FFMA.FTZ R20, R24, R21, R15 ;  /* 0x0000001518147223 */ /* 0x000fe2000001000f */
[----:B------:R-:W-:Y:S01]  /*25c20*/  HADD2.F32 R15, -RZ, R38.H0_H0 ;  /* 0x20000026ff0f7230 */ /* 0x000fe20000004100 */
[C---:B------:R-:W-:Y:S02]  /*25c30*/  FFMA.FTZ R24, R25.reuse, R12, -R18 ;  /* 0x0000000c19187223 */ /* 0x040fe40000010812 */
[----:B------:R-:W-:Y:S01]  /*25c40*/  FFMA.FTZ R21, R25, R3, R19 ;  /* 0x0000000319157223 */ /* 0x000fe20000010013 */
[----:B------:R-:W-:Y:S01]  /*25c50*/  HADD2.F32 R19, -RZ, R40.H0_H0 ;  /* 0x20000028ff137230 */ /* 0x000fe20000004100 */
[-C--:B------:R-:W-:Y:S01]  /*25c60*/  FMUL.FTZ R3, R16, R11.reuse ;  /* 0x0000000b10037220 */ /* 0x080fe20000410000 */
[----:B------:R-:W-:Y:S01]  /*25c70*/  HADD2.F32 R16, -RZ, R41.H0_H0 ;  /* 0x20000029ff107230 */ /* 0x000fe20000004100 */
[C---:B------:R-:W-:Y:S01]  /*25c80*/  FFMA.FTZ R18, R23.reuse, R11, -R13 ;  /* 0x0000000b17127223 */ /* 0x040fe2000001080d */
[----:B------:R-:W-:Y:S01]  /*25c90*/  HADD2.F32 R13, -RZ, R39.H0_H0 ;  /* 0x20000027ff0d7230 */ /* 0x000fe20000004100 */
[----:B------:R-:W-:-:S02]  /*25ca0*/  FFMA.FTZ R23, R23, R2, R3 ;  /* 0x0000000217177223 */ /* 0x000fc40000010003 */
[C---:B------:R-:W-:Y:S02]  /*25cb0*/  FMUL.FTZ R12, R17.reuse, R15 ;  /* 0x0000000f110c7220 */ /* 0x040fe40000410000 */
[----:B------:R-:W-:Y:S02]  /*25cc0*/  FMUL.FTZ R3, R14, R19 ;  /* 0x000000130e037220 */ /* 0x000fe40000410000 */
[----:B------:R-:W-:Y:S01]  /*25cd0*/  FMUL.FTZ R11, R17, R13 ;  /* 0x0000000d110b7220 */ /* 0x000fe20000410000 */
[----:B------:R-:W-:Y:S01]  /*25ce0*/  F2FP.PACK_AB R17, R22, R31 ;  /* 0x0000001f1611723e */ /* 0x000fe200000000ff */
[----:B------:R-:W-:Y:S02]  /*25cf0*/  FMUL.FTZ R2, R14, R16 ;  /* 0x000000100e027220 */ /* 0x000fe40000410000 */
[----:B------:R-:W-:Y:S01]  /*25d00*/  FFMA.FTZ R12, R26, R13, -R12 ;  /* 0x0000000d1a0c7223 */ /* 0x000fe2000001080c */
[----:B------:R-:W-:Y:S01]  /*25d10*/  F2FP.PACK_AB R13, R20, R30 ;  /* 0x0000001e140d723e */ /* 0x000fe200000000ff */
[----:B------:R-:W-:-:S02]  /*25d20*/  FFMA.FTZ R3, R27, R16, -R3 ;  /* 0x000000101b037223 */ /* 0x000fc40000010803 */
[----:B------:R-:W-:Y:S01]  /*25d30*/  FFMA.FTZ R11, R26, R15, R11 ;  /* 0x0000000f1a0b7223 */ /* 0x000fe2000001000b */
[----:B------:R-:W-:Y:S01]  /*25d40*/  F2FP.PACK_AB R16, R12, R24 ;  /* 0x000000180c10723e */ /* 0x000fe200000000ff */
[----:B------:R-:W-:Y:S01]  /*25d50*/  FFMA.FTZ R2, R27, R19, R2 ;  /* 0x000000131b027223 */ /* 0x000fe20000010002 */
[----:B------:R-:W-:Y:S02]  /*25d60*/  F2FP.PACK_AB R19, R33, R43 ;  /* 0x0000002b2113723e */ /* 0x000fe400000000ff */
[----:B------:R-:W-:Y:S02]  /*25d70*/  F2FP.PACK_AB R18, R3, R18 ;  /* 0x000000120312723e */ /* 0x000fe400000000ff */
[----:B------:R-:W-:Y:S02]  /*25d80*/  F2FP.PACK_AB R15, R28, R42 ;  /* 0x0000002a1c0f723e */ /* 0x000fe400000000ff */
[----:B------:R-:W-:Y:S01]  /*25d90*/  F2FP.PACK_AB R12, R11, R21 ;  /* 0x000000150b0c723e */ /* 0x000fe200000000ff */
[----:B------:R1:W-:Y:S01]  /*25da0*/  ST.E.128 [R36.64], R16 ;  /* 0x0000001024007985 */ /* 0x0003e2000c101d04 */
[----:B------:R-:W-:-:S05]  /*25db0*/  F2FP.PACK_AB R14, R2, R23 ;  /* 0x00000017020e723e */ /* 0x000fca00000000ff */
[----:B------:R1:W-:Y:S02]  /*25dc0*/  ST.E.128 [R34.64], R12 ;  /* 0x0000000c22007985 */ /* 0x0003e4000c101d04 */
.L_x_1434:
[----:B------:R-:W-:Y:S05]  /*25dd0*/  BSYNC B1 ;  /* 0x0000000000017941 */ /* 0x000fea0003800000 */
.L_x_1433:
[----:B------:R-:W-:Y:S01]  /*25de0*/  IADD3 R2, R100, 0x60, RZ ;  /* 0x0000006064027810 */ /* 0x000fe20007ffe0ff */
[----:B-1----:R-:W-:Y:S02]  /*25df0*/  IMAD.MOV.U32 R12, RZ, RZ, R146 ;  /* 0x000000ffff0c7224 */ /* 0x002fe400078e0092 */
[----:B------:R-:W-:Y:S01]  /*25e00*/  IMAD.MOV.U32 R13, RZ, RZ, 0x0 ;  /* 0x00000000ff0d7424 */ /* 0x000fe200078e00ff */
[----:B------:R-:W-:-:S13]  /*25e10*/  ISETP.GE.AND P0, PT, R2, R101, PT ;  /* 0x000000650200720c */ /* 0x000fda0003f06270 */
[----:B------:R-:W-:Y:S05]  /*25e20*/  @P0 RET.REL.NODEC R12 `(_ZN7cutlass13device_kernelIN5flash19enable_sm80_to_sm89INS1_16FlashAttnFwdSm80INS1_25CollectiveMainloopFwdSm80ILi8ELi1ELb0EN4cute5tupleIJNS5_1CILi128EEENS7_ILi48EEENS7_ILi256EEEEEELi256ENS_6half_tEfNS_4arch4Sm80ELb0ELb1ELb1ELb1ELb1ELb1ELb1ELb0EEENS1_21CollectiveEpilogueFwdINS6_IJS8_SA_S9_EEENS6_IJNS7_ILi1EEESI_SI_EEESC_SE_Li256ELb1ELb1ELb0ELb0EEENS1_19SingleTileSchedulerILb1ELb0ELb1ELi128EEEEEEEEEvNT_6ParamsE) ;  /* 0xfffda1d00c000950 */ /* 0x000fea0003c3ffff */
        /* <DEDUP_REMOVED lines=13> */
[----:B------:R-:W-:Y:S02]  /*25f00*/  SHF.R.S32.HI R12, RZ, 0x1f, R11 ;  /* 0x0000001fff0c7819 */ /* 0x000fe4000001140b */
        /* <DEDUP_REMOVED lines=43> */
[----:B------:R-:W-:Y:S01]  /*261c0*/  HADD2.F32 R2, -RZ, R134.H0_H0 ;  /* 0x20000086ff027230 */ /* 0x000fe20000004100 */
[-C--:B------:R-:W-:Y:S01]  /*261d0*/  FFMA.FTZ R37, R22, R31.reuse, -R19 ;  /* 0x0000001f16257223 */ /* 0x080fe20000010813 */
[--C-:B------:R-:W-:Y:S01]  /*261e0*/  HADD2.F32 R3, -RZ, R135.reuse.H0_H0 ;  /* 0x20000087ff037230 */ /* 0x100fe20000004100 */
        /* <DEDUP_REMOVED lines=33> */
[-C--:B------:R-:W-:Y:S01]  /*26400*/  FMUL.FTZ R12, R17, R15.reuse ;  /* 0x0000000f110c7220 */ /* 0x080fe20000410000 */
        /* <DEDUP_REMOVED lines=15> */
.L_x_1438:
[----:B------:R-:W-:Y:S05]  /*26500*/  BSYNC B0 ;  /* 0x0000000000007941 */ /* 0x000fea0003800000 */
.L_x_1437:
[----:B------:R-:W-:Y:S01]  /*26510*/  IADD3 R2, R54, 0x40, RZ ;  /* 0x0000004036027810 */ /* 0x000fe20007ffe0ff */
[----:B-1----:R-:W-:Y:S02]  /*26520*/  IMAD.MOV.U32 R12, RZ, RZ, R146 ;  /* 0x000000ffff0c7224 */ /* 0x002fe400078e0092 */
[----:B------:R-:W-:Y:S01]  /*26530*/  IMAD.MOV.U32 R13, RZ, RZ, 0x0 ;  /* 0x00000000ff0d7424 */ /* 0x000fe200078e00ff */
[----:B------:R-:W-:-:S13]  /*26540*/  ISETP.GE.AND P0, PT, R2, R29, PT ;  /* 0x0000001d0200720c */ /* 0x000fda0003f06270 */
[----:B------:R-:W-:Y:S05]  /*26550*/  @P0 RET.REL.NODEC R12 `(_ZN7cutlass13device_kernelIN5flash19enable_sm80_to_sm89INS1_16FlashAttnFwdSm80INS1_25CollectiveMainloopFwdSm80ILi8ELi1ELb0EN4cute5tupleIJNS5_1CILi128EEENS7_ILi48EEENS7_ILi256EEEEEELi256ENS_6half_tEfNS_4arch4Sm80ELb0ELb1ELb1ELb1ELb1ELb1ELb1ELb0EEENS1_21CollectiveEpilogueFwdINS6_IJS8_SA_S9_EEENS6_IJNS7_ILi1EEESI_SI_EEESC_SE_Li256ELb1ELb1ELb0ELb0EEENS1_19SingleTileSchedulerILb1ELb0ELb1ELi128EEEEEEEEEvNT_6ParamsE) ;  /* 0xfffd9aa00c000950 */ /* 0x000fea0003c3ffff */
[----:B------:R-:W-:-:S04]  /*26560*/  SHF.R.S32.HI R3, RZ, 0x1f, R2 ;  /* 0x0000001fff037819 */ /* 0x000fc80000011402 */
[CC--:B------:R-:W-:Y:S02]  /*26570*/  LEA.HI R11, R3.reuse, R2.reuse, RZ, 0x6 ;  /* 0x00000002030b7211 */ /* 0x0c0fe400078f30ff */
[----:B------:R-:W-:Y:S02]  /*26580*/  LEA.HI R3, R3, R2, RZ, 0x3 ;  /* 0x0000000203037211 */ /* 0x000fe400078f18ff */
[----:B------:R-:W-:Y:S02]  /*26590*/  SHF.L.U32 R11, R11, 0x7, RZ ;  /* 0x000000070b0b7819 */ /* 0x000fe400000006ff */
[----:B------:R-:W-:Y:S02]  /*265a0*/  LEA.HI.SX32 R2, R3, R41, 0x1d ;  /* 0x0000002903027211 */ /* 0x000fe400078feaff */
[----:B------:R-:W-:Y:S02]  /*265b0*/  LOP3.LUT R12, R21, 0x38, R3, 0xf8, !PT ;  /* 0x00000038150c7812 */ /* 0x000fe400078ef803 */
        /* <DEDUP_REMOVED lines=23> */
[----:B------:R-:W-:Y:S01]  /*26730*/  SHF.R.U64 R38, R104, 0x10, R105 ;  /* 0x0000001068267819 */ /* 0x000fe20000001269 */
[----:B------:R-:W-:Y:S01]  /*26740*/  HADD2.F32 R30, -RZ, R30.H0_H0 ;  /* 0x2000001eff1e7230 */ /* 0x000fe20000004100 */
[----:B------:R-:W-:Y:S01]  /*26750*/  SHF.R.U64 R36, R106, 0x10, R107 ;  /* 0x000000106a247819 */ /* 0x000fe2000000126b */
[----:B------:R-:W-:Y:S01]  /*26760*/  HADD2.F32 R31, -RZ, R31.H0_H0 ;  /* 0x2000001fff1f7230 */ /* 0x000fe20000004100 */
[----:B------:R-:W-:-:S02]  /*26770*/  SHF.R.U64 R39, R108, 0x10, R109 ;  /* 0x000000106c277819 */ /* 0x000fc4000000126d */
[----:B------:R-:W-:Y:S01]  /*26780*/  SHF.R.U64 R37, R110, 0x10, R111 ;  /* 0x000000106e257819 */ /* 0x000fe2000000126f */
[--C-:B--2---:R-:W-:Y:S02]  /*26790*/  HADD2.F32 R25, -RZ, R12.reuse.H0_H0 ;  /* 0x2000000cff197230 */ /* 0x104fe40000004100 */
[----:B------:R-:W-:Y:S02]  /*267a0*/  HADD2.F32 R27, -RZ, R12.H1_H1 ;  /* 0x3000000cff1b7230 */ /* 0x000fe40000004100 */
[----:B---3--:R-:W-:Y:S02]  /*267b0*/  HADD2.F32 R3, -RZ, R17.H0_H0 ;  /* 0x20000011ff037230 */ /* 0x008fe40000004100 */
[--C-:B------:R-:W-:Y:S02]  /*267c0*/  HADD2.F32 R24, -RZ, R14.reuse.H0_H0 ;  /* 0x2000000eff187230 */ /* 0x100fe40000004100 */
[----:B------:R-:W-:Y:S02]  /*267d0*/  HADD2.F32 R26, -RZ, R14.H1_H1 ;  /* 0x3000000eff1a7230 */ /* 0x000fe40000004100 */
[----:B------:R-:W-:-:S02]  /*267e0*/  HADD2.F32 R22, -RZ, R13.H0_H0 ;  /* 0x2000000dff167230 */ /* 0x000fc40000004100 */
[--C-:B------:R-:W-:Y:S02]  /*267f0*/  HADD2.F32 R12, -RZ, R19.reuse.H0_H0 ;  /* 0x20000013ff0c7230 */ /* 0x100fe40000004100 */
[----:B------:R-:W-:Y:S01]  /*26800*/  HADD2.F32 R14, -RZ, R19.H1_H1 ;  /* 0x30000013ff0e7230 */ /* 0x000fe20000004100 */
[CC--:B------:R-:W-:Y:S01]  /*26810*/  FMUL.FTZ R19, R3.reuse, R11.reuse ;  /* 0x0000000b03137220 */ /* 0x0c0fe20000410000 */
[----:B------:R-:W-:Y:S01]  /*26820*/  HADD2.F32 R21, -RZ, R13.H1_H1 ;  /* 0x3000000dff157230 */ /* 0x000fe20000004100 */
[-C--:B------:R-:W-:Y:S01]  /*26830*/  FMUL.FTZ R3, R3, R2.reuse ;  /* 0x0000000203037220 */ /* 0x080fe20000410000 */
[----:B------:R-:W-:Y:S01]  /*26840*/  HADD2.F32 R13, -RZ, R17.H1_H1 ;  /* 0x30000011ff0d7230 */ /* 0x000fe20000004100 */
[C---:B------:R-:W-:Y:S01]  /*26850*/  FFMA.FTZ R42, R22.reuse, R2, -R19 ;  /* 0x00000002162a7223 */ /* 0x040fe20000010813 */
[--C-:B------:R-:W-:Y:S01]  /*26860*/  HADD2.F32 R2, -RZ, R138.reuse.H0_H0 ;  /* 0x2000008aff027230 */ /* 0x100fe20000004100 */
[----:B------:R-:W-:Y:S01]  /*26870*/  FFMA.FTZ R41, R22, R11, R3 ;  /* 0x0000000b16297223 */ /* 0x000fe20000010003 */
[----:B------:R-:W-:Y:S01]  /*26880*/  HADD2.F32 R3, -RZ, R138.H1_H1 ;  /* 0x3000008aff037230 */ /* 0x000fe20000004100 */
[C---:B------:R-:W-:Y:S01]  /*26890*/  FMUL.FTZ R19, R13.reuse, R29 ;  /* 0x0000001d0d137220 */ /* 0x040fe20000410000 */
[--C-:B------:R-:W-:Y:S01]  /*268a0*/  HADD2.F32 R20, -RZ, R15.reuse.H0_H0 ;  /* 0x2000000fff147230 */ /* 0x100fe20000004100 */
[C---:B------:R-:W-:Y:S01]  /*268b0*/  FMUL.FTZ R11, R12.reuse, R2 ;  /* 0x000000020c0b7220 */ /* 0x040fe20000410000 */
[----:B------:R-:W-:Y:S01]  /*268c0*/  HADD2.F32 R23, -RZ, R15.H1_H1 ;  /* 0x3000000fff177230 */ /* 0x000fe20000004100 */
[----:B------:R-:W-:Y:S01]  /*268d0*/  FMUL.FTZ R12, R12, R3 ;  /* 0x000000030c0c7220 */ /* 0x000fe20000410000 */
[----:B------:R-:W-:Y:S01]  /*268e0*/  HADD2.F32 R15, -RZ, R18.H0_H0 ;  /* 0x20000012ff0f7230 */ /* 0x000fe20000004100 */
[-C--:B------:R-:W-:Y:S01]  /*268f0*/  FMUL.FTZ R13, R13, R28.reuse ;  /* 0x0000001c0d0d7220 */ /* 0x080fe20000410000 */
[--C-:B------:R-:W-:Y:S01]  /*26900*/  HADD2.F32 R17, -RZ, R16.reuse.H0_H0 ;  /* 0x20000010ff117230 */ /* 0x100fe20000004100 */
[----:B------:R-:W-:Y:S01]  /*26910*/  FFMA.FTZ R40, R21, R28, -R19 ;  /* 0x0000001c15287223 */ /* 0x000fe20000010813 */
[----:B------:R-:W-:Y:S01]  /*26920*/  HADD2.F32 R16, -RZ, R16.H1_H1 ;  /* 0x30000010ff107230 */ /* 0x000fe20000004100 */
[----:B------:R-:W-:Y:S01]  /*26930*/  FFMA.FTZ R28, R20, R2, R12 ;  /* 0x00000002141c7223 */ /* 0x000fe2000001000c */
[----:B------:R-:W-:Y:S01]  /*26940*/  HADD2.F32 R12, -RZ, R140.H0_H0 ;  /* 0x2000008cff0c7230 */ /* 0x000fe20000004100 */
[C---:B------:R-:W-:Y:S01]  /*26950*/  FMUL.FTZ R2, R14.reuse, R30 ;  /* 0x0000001e0e027220 */ /* 0x040fe20000410000 */
[----:B------:R-:W-:Y:S01]  /*26960*/  HADD2.F32 R18, -RZ, R18.H1_H1 ;  /* 0x30000012ff127230 */ /* 0x000fe20000004100 */
[----:B------:R-:W-:-:S02]  /*26970*/  FMUL.FTZ R14, R14, R31 ;  /* 0x0000001f0e0e7220 */ /* 0x000fc40000410000 */
[----:B------:R-:W-:Y:S02]  /*26980*/  FFMA.FTZ R22, R21, R29, R13 ;  /* 0x0000001d15167223 */ /* 0x000fe4000001000d */
[C---:B------:R-:W-:Y:S01]  /*26990*/  FFMA.FTZ R31, R23.reuse, R31, -R2 ;  /* 0x0000001f171f7223 */ /* 0x040fe20000010802 */
[--C-:B------:R-:W-:Y:S01]  /*269a0*/  HADD2.F32 R2, -RZ, R139.reuse.H1_H1 ;  /* 0x3000008bff027230 */ /* 0x100fe20000004100 */
[----:B------:R-:W-:Y:S01]  /*269b0*/  FFMA.FTZ R29, R20, R3, -R11 ;  /* 0x00000003141d7223 */ /* 0x000fe2000001080b */
[----:B------:R-:W-:Y:S01]  /*269c0*/  HADD2.F32 R3, -RZ, R139.H0_H0 ;  /* 0x2000008bff037230 */ /* 0x000fe20000004100 */
[----:B------:R-:W-:Y:S01]  /*269d0*/  FFMA.FTZ R23, R23, R30, R14 ;  /* 0x0000001e17177223 */ /* 0x000fe2000001000e */
[----:B------:R-:W-:Y:S01]  /*269e0*/  HADD2.F32 R11, -RZ, R140.H1_H1 ;  /* 0x3000008cff0b7230 */ /* 0x000fe20000004100 */
[----:B------:R-:W-:Y:S01]  /*269f0*/  FMUL.FTZ R13, R15, R2 ;  /* 0x000000020f0d7220 */ /* 0x000fe20000410000 */
[----:B------:R-:W-:Y:S01]  /*26a00*/  HADD2.F32 R14, -RZ, R36.H0_H0 ;  /* 0x20000024ff0e7230 */ /* 0x000fe20000004100 */
[----:B------:R-:W-:-:S02]  /*26a10*/  FMUL.FTZ R19, R17, R3 ;  /* 0x0000000311137220 */ /* 0x000fc40000410000 */
[-C--:B------:R-:W-:Y:S01]  /*26a20*/  FFMA.FTZ R20, R24, R11.reuse, -R13 ;  /* 0x0000000b18147223 */ /* 0x080fe2000001080d */
[----:B------:R-:W-:Y:S01]  /*26a30*/  HADD2.F32 R13, -RZ, R38.H0_H0 ;  /* 0x20000026ff0d7230 */ /* 0x000fe20000004100 */
[-C--:B------:R-:W-:Y:S02]  /*26a40*/  FMUL.FTZ R17, R17, R12.reuse ;  /* 0x0000000c11117220 */ /* 0x080fe40000410000 */
[----:B------:R-:W-:Y:S01]  /*26a50*/  FFMA.FTZ R21, R25, R12, -R19 ;  /* 0x0000000c19157223 */ /* 0x000fe20000010813 */
[----:B------:R-:W-:Y:S01]  /*26a60*/  HADD2.F32 R12, -RZ, R39.H0_H0 ;  /* 0x20000027ff0c7230 */ /* 0x000fe20000004100 */
[----:B------:R-:W-:Y:S01]  /*26a70*/  FMUL.FTZ R15, R15, R11 ;  /* 0x0000000b0f0f7220 */ /* 0x000fe20000410000 */
[----:B------:R-:W-:Y:S01]  /*26a80*/  HADD2.F32 R11, -RZ, R37.H0_H0 ;  /* 0x20000025ff0b7230 */ /* 0x000fe20000004100 */
[----:B------:R-:W-:Y:S01]  /*26a90*/  FFMA.FTZ R25, R25, R3, R17 ;  /* 0x0000000319197223 */ /* 0x000fe20000010011 */
[----:B------:R-:W-:Y:S01]  /*26aa0*/  F2FP.PACK_AB R17, R40, R42 ;  /* 0x0000002a2811723e */ /* 0x000fe200000000ff */
[----:B------:R-:W-:Y:S01]  /*26ab0*/  FFMA.FTZ R24, R24, R2, R15 ;  /* 0x0000000218187223 */ /* 0x000fe2000001000f */
[----:B------:R-:W-:Y:S01]  /*26ac0*/  F2FP.PACK_AB R19, R31, R29 ;  /* 0x0000001d1f13723e */ /* 0x000fe200000000ff */
[----:B------:R-:W-:Y:S01]  /*26ad0*/  FMUL.FTZ R2, R18, R14 ;  /* 0x0000000e12027220 */ /* 0x000fe20000410000 */
[----:B------:R-:W-:Y:S01]  /*26ae0*/  F2FP.PACK_AB R15, R23, R28 ;  /* 0x0000001c170f723e */ /* 0x000fe200000000ff */
[----:B------:R-:W-:-:S02]  /*26af0*/  FMUL.FTZ R3, R16, R13 ;  /* 0x0000000d10037220 */ /* 0x000fc40000410000 */
[-C--:B------:R-:W-:Y:S02]  /*26b00*/  FMUL.FTZ R18, R18, R11.reuse ;  /* 0x0000000b12127220 */ /* 0x080fe40000410000 */
[-C--:B------:R-:W-:Y:S02]  /*26b10*/  FMUL.FTZ R16, R16, R12.reuse ;  /* 0x0000000c10107220 */ /* 0x080fe40000410000 */
[C---:B------:R-:W-:Y:S02]  /*26b20*/  FFMA.FTZ R2, R26.reuse, R11, -R2 ;  /* 0x0000000b1a027223 */ /* 0x040fe40000010802 */
[C---:B------:R-:W-:Y:S02]  /*26b30*/  FFMA.FTZ R3, R27.reuse, R12, -R3 ;  /* 0x0000000c1b037223 */ /* 0x040fe40000010803 */
[----:B------:R-:W-:Y:S01]  /*26b40*/  FFMA.FTZ R14, R26, R14, R18 ;  /* 0x0000000e1a0e7223 */ /* 0x000fe20000010012 */
[----:B------:R-:W-:Y:S01]  /*26b50*/  F2FP.PACK_AB R18, R2, R20 ;  /* 0x000000140212723e */ /* 0x000fe200000000ff */
[----:B------:R-:W-:Y:S01]  /*26b60*/  FFMA.FTZ R12, R27, R13, R16 ;  /* 0x0000000d1b0c7223 */ /* 0x000fe20000010010 */
[----:B------:R-:W-:-:S02]  /*26b70*/  F2FP.PACK_AB R16, R3, R21 ;  /* 0x000000150310723e */ /* 0x000fc400000000ff */
[----:B------:R-:W-:Y:S02]  /*26b80*/  F2FP.PACK_AB R13, R22, R41 ;  /* 0x00000029160d723e */ /* 0x000fe400000000ff */
[----:B------:R-:W-:Y:S01]  /*26b90*/  F2FP.PACK_AB R14, R14, R24 ;  /* 0x000000180e0e723e */ /* 0x000fe200000000ff */
[----:B------:R1:W-:Y:S01]  /*26ba0*/  ST.E.128 [R34.64], R16 ;  /* 0x0000001022007985 */ /* 0x0003e2000c101d04 */
[----:B------:R-:W-:Y:S02]  /*26bb0*/  F2FP.PACK_AB R12, R12, R25 ;  /* 0x000000190c0c723e */ /* 0x000fe400000000ff */
[----:B------:R-:W-:Y:S02]  /*26bc0*/  MOV R2, R146 ;  /* 0x0000009200027202 */ /* 0x000fe40000000f00 */
[----:B------:R-:W-:Y:S01]  /*26bd0*/  MOV R3, 0x0 ;  /* 0x0000000000037802 */ /* 0x000fe20000000f00 */
[----:B------:R1:W-:Y:S03]  /*26be0*/  ST.E.128 [R32.64], R12 ;  /* 0x0000000c20007985 */ /* 0x0003e6000c101d04 */
[----:B------:R-:W-:Y:S05]  /*26bf0*/  RET.REL.NODEC R2 `(_ZN7cutlass13device_kernelIN5flash19enable_sm80_to_sm89INS1_16FlashAttnFwdSm80INS1_25CollectiveMainloopFwdSm80ILi8ELi1ELb0EN4cute5tupleIJNS5_1CILi128EEENS7_ILi48EEENS7_ILi256EEEEEELi256ENS_6half_tEfNS_4arch4Sm80ELb0ELb1ELb1ELb1ELb1ELb1ELb1ELb0EEENS1_21CollectiveEpilogueFwdINS6_IJS8_SA_S9_EEENS6_IJNS7_ILi1EEESI_SI_EEESC_SE_Li256ELb1ELb1ELb0ELb0EEENS1_19SingleTileSchedulerILb1ELb0ELb1ELi128EEEEEEEEEvNT_6ParamsE) ;  /* 0xfffd940002007950 */ /* 0x000fea0003c3ffff */
.L_x_1365:
        /* <DEDUP_REMOVED lines=8> */
.L_x_1366:
[----:B------:R-:W-:Y:S01]  /*26c80*/  IMAD.MOV.U32 R188, RZ, RZ, R28 ;  /* 0x000000ffffbc7224 */ /* 0x000fe200078e001c */
[----:B------:R-:W-:Y:S01]  /*26c90*/  MOV R3, 0x181f ;  /* 0x0000181f00037802 */ /* 0x000fe20000000f00 */
[----:B------:R-:W-:Y:S01]  /*26ca0*/  IMAD.MOV.U32 R189, RZ, RZ, RZ ;  /* 0x000000ffffbd7224 */ /* 0x000fe200078e00ff */
[----:B------:R-:W-:Y:S02]  /*26cb0*/  MOV R191, 0xffffffff ;  /* 0xffffffff00bf7802 */ /* 0x000fe40000000f00 */
[----:B------:R-:W-:Y:S02]  /*26cc0*/  MOV R2, 0x26ce0 ;  /* 0x00026ce000027802 */ /* 0x000fe40000000f00 */
[----:B-12---:R-:W-:Y:S05]  /*26cd0*/  CALL.REL.NOINC `($__internal_6_$__cuda_sm70_shflsync_idx_p) ;  /* 0x00000ea000007944 */ /* 0x006fea0003c00000 */
[----:B------:R-:W-:Y:S01]  /*26ce0*/  IMAD.MOV.U32 R188, RZ, RZ, R23 ;  /* 0x000000ffffbc7224 */ /* 0x000fe200078e0017 */
[----:B------:R-:W-:Y:S01]  /*26cf0*/  MOV R3, 0x181f ;  /* 0x0000181f00037802 */ /* 0x000fe20000000f00 */
[----:B------:R-:W-:Y:S01]  /*26d00*/  IMAD.MOV.U32 R189, RZ, RZ, RZ ;  /* 0x000000ffffbd7224 */ /* 0x000fe200078e00ff */
[----:B------:R-:W-:Y:S01]  /*26d10*/  MOV R12, R190 ;  /* 0x000000be000c7202 */ /* 0x000fe20000000f00 */
[----:B------:R-:W-:Y:S01]  /*26d20*/  IMAD.MOV.U32 R191, RZ, RZ, -0x1 ;  /* 0xffffffffffbf7424 */ /* 0x000fe200078e00ff */
[----:B------:R-:W-:-:S02]  /*26d30*/  MOV R13, R11 ;  /* 0x0000000b000d7202 */ /* 0x000fc40000000f00 */
[----:B------:R-:W-:Y:S02]  /*26d40*/  MOV R2, 0x26d60 ;  /* 0x00026d6000027802 */ /* 0x000fe40000000f00 */
[----:B------:R-:W-:Y:S05]  /*26d50*/  CALL.REL.NOINC `($__internal_6_$__cuda_sm70_shflsync_idx_p) ;  /* 0x00000e2000007944 */ /* 0x000fea0003c00000 */
[----:B------:R-:W-:Y:S01]  /*26d60*/  IMAD.MOV.U32 R14, RZ, RZ, R190 ;  /* 0x000000ffff0e7224 */ /* 0x000fe200078e00be */
[----:B------:R-:W-:Y:S01]  /*26d70*/  MOV R188, R38 ;  /* 0x0000002600bc7202 */ /* 0x000fe20000000f00 */
[----:B------:R-:W-:Y:S01]  /*26d80*/  IMAD.MOV.U32 R189, RZ, RZ, RZ ;  /* 0x000000ffffbd7224 */ /* 0x000fe200078e00ff */
[----:B------:R-:W-:Y:S01]  /*26d90*/  MOV R3, 0x181f ;  /* 0x0000181f00037802 */ /* 0x000fe20000000f00 */
[----:B------:R-:W-:Y:S01]  /*26da0*/  IMAD.MOV.U32 R191, RZ, RZ, -0x1 ;  /* 0xffffffffffbf7424 */ /* 0x000fe200078e00ff */
[----:B------:R-:W-:Y:S02]  /*26db0*/  MOV R2, 0x26dd0 ;  /* 0x00026dd000027802 */ /* 0x000fe40000000f00 */
[----:B------:R-:W-:Y:S05]  /*26dc0*/  CALL.REL.NOINC `($__internal_6_$__cuda_sm70_shflsync_idx_p) ;  /* 0x00000db000007944 */ /* 0x000fea0003c00000 */
[----:B------:R-:W-:Y:S01]  /*26dd0*/  MOV R2, R190 ;  /* 0x000000be00027202 */ /* 0x000fe20000000f00 */
[----:B------:R-:W-:Y:S05]  /*26de0*/  BRA `(.L_x_1440) ;  /* 0xffff69d000007947 */ /* 0x000fea000383ffff */
.L_x_1369:
[----:B------:R-:W-:Y:S01]  /*26df0*/  IMAD.MOV.U32 R188, RZ, RZ, R22 ;  /* 0x000000ffffbc7224 */ /* 0x000fe200078e0016 */
[----:B------:R-:W-:Y:S01]  /*26e00*/  MOV R3, 0x181f ;  /* 0x0000181f00037802 */ /* 0x000fe20000000f00 */
[----:B------:R-:W-:Y:S01]  /*26e10*/  IMAD.MOV.U32 R189, RZ, RZ, 0x1 ;  /* 0x00000001ffbd7424 */ /* 0x000fe200078e00ff */
[----:B------:R-:W-:Y:S02]  /*26e20*/  MOV R191, 0xffffffff ;  /* 0xffffffff00bf7802 */ /* 0x000fe40000000f00 */
[----:B------:R-:W-:-:S02]  /*26e30*/  MOV R2, 0x26e50 ;  /* 0x00026e5000027802 */ /* 0x000fc40000000f00 */
[----:B---3--:R-:W-:Y:S05]  /*26e40*/  CALL.REL.NOINC `($__internal_6_$__cuda_sm70_shflsync_idx_p) ;  /* 0x00000d3000007944 */ /* 0x008fea0003c00000 */
        /* <DEDUP_REMOVED lines=8> */
[----:B------:R-:W-:Y:S01]  /*26ed0*/  IMAD.MOV.U32 R188, RZ, RZ, R23 ;  /* 0x000000ffffbc7224 */ /* 0x000fe200078e0017 */
[----:B------:R-:W-:Y:S01]  /*26ee0*/  MOV R3, 0x181f ;  /* 0x0000181f00037802 */ /* 0x000fe20000000f00 */
[----:B------:R-:W-:Y:S01]  /*26ef0*/  IMAD.MOV.U32 R189, RZ, RZ, 0x1 ;  /* 0x00000001ffbd7424 */ /* 0x000fe200078e00ff */
[----:B------:R-:W-:Y:S01]  /*26f00*/  MOV R12, R190 ;  /* 0x000000be000c7202 */ /* 0x000fe20000000f00 */
[----:B------:R-:W-:Y:S01]  /*26f10*/  IMAD.MOV.U32 R191, RZ, RZ, -0x1 ;  /* 0xffffffffffbf7424 */ /* 0x000fe200078e00ff */
[----:B------:R-:W-:-:S02]  /*26f20*/  MOV R2, 0x26f40 ;  /* 0x00026f4000027802 */ /* 0x000fc40000000f00 */
[----:B------:R-:W-:Y:S05]  /*26f30*/  CALL.REL.NOINC `($__internal_6_$__cuda_sm70_shflsync_idx_p) ;  /* 0x00000c4000007944 */ /* 0x000fea0003c00000 */
        /* <DEDUP_REMOVED lines=9> */
.L_x_1372:
[----:B------:R-:W-:Y:S01]  /*26fd0*/  IMAD.MOV.U32 R188, RZ, RZ, R22 ;  /* 0x000000ffffbc7224 */ /* 0x000fe200078e0016 */
[----:B------:R-:W-:Y:S01]  /*26fe0*/  MOV R3, 0x181f ;  /* 0x0000181f00037802 */ /* 0x000fe20000000f00 */
[----:B------:R-:W-:Y:S01]  /*26ff0*/  IMAD.MOV.U32 R189, RZ, RZ, 0x2 ;  /* 0x00000002ffbd7424 */ /* 0x000fe200078e00ff */
[----:B------:R-:W-:-:S02]  /*27000*/  MOV R191, 0xffffffff ;  /* 0xffffffff00bf7802 */ /* 0x000fc40000000f00 */
[----:B------:R-:W-:Y:S02]  /*27010*/  MOV R2, 0x27030 ;  /* 0x0002703000027802 */ /* 0x000fe40000000f00 */
[----:B------:R-:W-:Y:S05]  /*27020*/  CALL.REL.NOINC `($__internal_6_$__cuda_sm70_shflsync_idx_p) ;  /* 0x00000b5000007944 */ /* 0x000fea0003c00000 */
[----:B------:R-:W-:Y:S01]  /*27030*/  MOV R13, R190 ;  /* 0x000000be000d7202 */ /* 0x000fe20000000f00 */
[----:B------:R-:W-:Y:S05]  /*27040*/  BRA `(.L_x_1442) ;  /* 0xffff72f000007947 */ /* 0x000fea000383ffff */
.L_x_1373:
[----:B------:R-:W-:Y:S01]  /*27050*/  IMAD.MOV.U32 R188, RZ, RZ, R28 ;  /* 0x000000ffffbc7224 */ /* 0x000fe200078e001c */
[----:B------:R-:W-:Y:S01]  /*27060*/  MOV R3, 0x181f ;  /* 0x0000181f00037802 */ /* 0x000fe20000000f00 */
[----:B------:R-:W-:Y:S01]  /*27070*/  IMAD.MOV.U32 R189, RZ, RZ, 0x2 ;  /* 0x00000002ffbd7424 */ /* 0x000fe200078e00ff */
[----:B------:R-:W-:Y:S02]  /*27080*/  MOV R191, 0xffffffff ;  /* 0xffffffff00bf7802 */ /* 0x000fe40000000f00 */
[----:B------:R-:W-:Y:S02]  /*27090*/  MOV R2, 0x270b0 ;  /* 0x000270b000027802 */ /* 0x000fe40000000f00 */
[----:B-12---:R-:W-:Y:S05]  /*270a0*/  CALL.REL.NOINC `($__internal_6_$__cuda_sm70_shflsync_idx_p) ;  /* 0x00000ad000007944 */ /* 0x006fea0003c00000 */
[----:B------:R-:W-:Y:S01]  /*270b0*/  IMAD.MOV.U32 R188, RZ, RZ, R23 ;  /* 0x000000ffffbc7224 */ /* 0x000fe200078e0017 */
[----:B------:R-:W-:Y:S01]  /*270c0*/  MOV R189, 0x2 ;  /* 0x0000000200bd7802 */ /* 0x000fe20000000f00 */
[----:B------:R-:W-:Y:S01]  /*270d0*/  IMAD.MOV.U32 R3, RZ, RZ, 0x181f ;  /* 0x0000181fff037424 */ /* 0x000fe200078e00ff */
[----:B------:R-:W-:Y:S01]  /*270e0*/  MOV R191, 0xffffffff ;  /* 0xffffffff00bf7802 */ /* 0x000fe20000000f00 */
[----:B------:R-:W-:Y:S01]  /*270f0*/  IMAD.MOV.U32 R12, RZ, RZ, R190 ;  /* 0x000000ffff0c7224 */ /* 0x000fe200078e00be */
        /* <DEDUP_REMOVED lines=11> */
.L_x_1376:
[----:B------:R-:W-:Y:S01]  /*271b0*/  IMAD.MOV.U32 R188, RZ, RZ, R22 ;  /* 0x000000ffffbc7224 */ /* 0x000fe200078e0016 */
[----:B------:R-:W-:Y:S01]  /*271c0*/  MOV R3, 0x181f ;  /* 0x0000181f00037802 */ /* 0x000fe20000000f00 */
[----:B------:R-:W-:Y:S01]  /*271d0*/  IMAD.MOV.U32 R189, RZ, RZ, 0x3 ;  /* 0x00000003ffbd7424 */ /* 0x000fe200078e00ff */
[----:B------:R-:W-:-:S02]  /*271e0*/  MOV R191, 0xffffffff ;  /* 0xffffffff00bf7802 */ /* 0x000fc40000000f00 */
[----:B------:R-:W-:Y:S02]  /*271f0*/  MOV R2, 0x27210 ;  /* 0x0002721000027802 */ /* 0x000fe40000000f00 */
[----:B---3--:R-:W-:Y:S05]  /*27200*/  CALL.REL.NOINC `($__internal_6_$__cuda_sm70_shflsync_idx_p) ;  /* 0x0000097000007944 */ /* 0x008fea0003c00000 */
[----:B------:R-:W-:Y:S01]  /*27210*/  MOV R13, R190 ;  /* 0x000000be000d7202 */ /* 0x000fe20000000f00 */
[----:B------:R-:W-:Y:S05]  /*27220*/  BRA `(.L_x_1444) ;  /* 0xffff76e000007947 */ /* 0x000fea000383ffff */
.L_x_1377:
[----:B------:R-:W-:Y:S01]  /*27230*/  IMAD.MOV.U32 R188, RZ, RZ, R28 ;  /* 0x000000ffffbc7224 */ /* 0x000fe200078e001c */
[----:B------:R-:W-:Y:S01]  /*27240*/  MOV R3, 0x181f ;  /* 0x0000181f00037802 */ /* 0x000fe20000000f00 */
[----:B------:R-:W-:Y:S01]  /*27250*/  IMAD.MOV.U32 R189, RZ, RZ, 0x3 ;  /* 0x00000003ffbd7424 */ /* 0x000fe200078e00ff */
[----:B------:R-:W-:Y:S02]  /*27260*/  MOV R191, 0xffffffff ;  /* 0xffffffff00bf7802 */ /* 0x000fe40000000f00 */
[----:B------:R-:W-:Y:S02]  /*27270*/  MOV R2, 0x27290 ;  /* 0x0002729000027802 */ /* 0x000fe40000000f00 */
[----:B-123--:R-:W-:Y:S05]  /*27280*/  CALL.REL.NOINC `($__internal_6_$__cuda_sm70_shflsync_idx_p) ;  /* 0x000008f000007944 */ /* 0x00efea0003c00000 */
        /* <DEDUP_REMOVED lines=16> */
.L_x_1410:
        /* <DEDUP_REMOVED lines=8> */
.L_x_1411:
        /* <DEDUP_REMOVED lines=23> */
.L_x_1414:
        /* <DEDUP_REMOVED lines=29> */
.L_x_1417:
        /* <DEDUP_REMOVED lines=8> */
.L_x_1418:
        /* <DEDUP_REMOVED lines=9> */
[----:B------:R-:W-:Y:S01]  /*27860*/  MOV R12, R190 ;  /* 0x000000be000c7202 */ /* 0x000fe20000000f00 */
[----:B------:R-:W-:Y:S01]  /*27870*/  IMAD.MOV.U32 R191, RZ, RZ, -0x1 ;  /* 0xffffffffffbf7424 */ /* 0x000fe200078e00ff */
[----:B------:R-:W-:-:S02]  /*27880*/  MOV R13, R11 ;  /* 0x0000000b000d7202 */ /* 0x000fc40000000f00 */
[----:B------:R-:W-:Y:S02]  /*27890*/  MOV R2, 0x278b0 ;  /* 0x000278b000027802 */ /* 0x000fe40000000f00 */
[----:B------:R-:W-:Y:S05]  /*278a0*/  CALL.REL.NOINC `($__internal_6_$__cuda_sm70_shflsync_idx_p) ;  /* 0x000002d000007944 */ /* 0x000fea0003c00000 */
        /* <DEDUP_REMOVED lines=9> */
.L_x_1421:
[----:B------:R-:W-:Y:S01]  /*27940*/  IMAD.MOV.U32 R188, RZ, RZ, R18 ;  /* 0x000000ffffbc7224 */ /* 0x000fe200078e0012 */
[----:B------:R-:W-:Y:S01]  /*27950*/  MOV R3, 0x181f ;  /* 0x0000181f00037802 */ /* 0x000fe20000000f00 */
[----:B------:R-:W-:Y:S01]  /*27960*/  IMAD.MOV.U32 R189, RZ, RZ, 0x3 ;  /* 0x00000003ffbd7424 */ /* 0x000fe200078e00ff */
[----:B------:R-:W-:Y:S02]  /*27970*/  MOV R191, 0xffffffff ;  /* 0xffffffff00bf7802 */ /* 0x000fe40000000f00 */
[----:B------:R-:W-:-:S02]  /*27980*/  MOV R2, 0x279a0 ;  /* 0x000279a000027802 */ /* 0x000fc40000000f00 */
[----:B---3--:R-:W-:Y:S05]  /*27990*/  CALL.REL.NOINC `($__internal_6_$__cuda_sm70_shflsync_idx_p) ;  /* 0x000001e000007944 */ /* 0x008fea0003c00000 */
[----:B------:R-:W-:Y:S01]  /*279a0*/  MOV R13, R190 ;  /* 0x000000be000d7202 */ /* 0x000fe20000000f00 */
[----:B------:R-:W-:Y:S05]  /*279b0*/  BRA `(.L_x_1451) ;  /* 0xffffb5a000007947 */ /* 0x000fea000383ffff */
.L_x_1422:
[----:B------:R-:W-:Y:S01]  /*279c0*/  IMAD.MOV.U32 R188, RZ, RZ, R24 ;  /* 0x000000ffffbc7224 */ /* 0x000fe200078e0018 */
[----:B------:R-:W-:Y:S01]  /*279d0*/  MOV R3, 0x181f ;  /* 0x0000181f00037802 */ /* 0x000fe20000000f00 */
[----:B------:R-:W-:Y:S01]  /*279e0*/  IMAD.MOV.U32 R189, RZ, RZ, 0x3 ;  /* 0x00000003ffbd7424 */ /* 0x000fe200078e00ff */
[----:B------:R-:W-:-:S02]  /*279f0*/  MOV R191, 0xffffffff ;  /* 0xffffffff00bf7802 */ /* 0x000fc40000000f00 */
[----:B------:R-:W-:Y:S02]  /*27a00*/  MOV R2, 0x27a20 ;  /* 0x00027a2000027802 */ /* 0x000fe40000000f00 */
[----:B-123--:R-:W-:Y:S05]  /*27a10*/  CALL.REL.NOINC `($__internal_6_$__cuda_sm70_shflsync_idx_p) ;  /* 0x0000016000007944 */ /* 0x00efea0003c00000 */
[----:B------:R-:W-:Y:S01]  /*27a20*/  IMAD.MOV.U32 R188, RZ, RZ, R19 ;  /* 0x000000ffffbc7224 */ /* 0x000fe200078e0013 */
[----:B------:R-:W-:Y:S01]  /*27a30*/  MOV R189, 0x3 ;  /* 0x0000000300bd7802 */ /* 0x000fe20000000f00 */
[----:B------:R-:W-:Y:S01]  /*27a40*/  IMAD.MOV.U32 R3, RZ, RZ, 0x181f ;  /* 0x0000181fff037424 */ /* 0x000fe200078e00ff */
[----:B------:R-:W-:Y:S01]  /*27a50*/  MOV R191, 0xffffffff ;  /* 0xffffffff00bf7802 */ /* 0x000fe20000000f00 */
[----:B------:R-:W-:Y:S01]  /*27a60*/  IMAD.MOV.U32 R12, RZ, RZ, R190 ;  /* 0x000000ffff0c7224 */ /* 0x000fe200078e00be */
[----:B------:R-:W-:Y:S02]  /*27a70*/  MOV R2, 0x27a90 ;  /* 0x00027a9000027802 */ /* 0x000fe40000000f00 */
        /* <DEDUP_REMOVED lines=10> */
        .weak           $__internal_5_$__cuda_sm70_shflsync_bfly_p
        .type           $__internal_5_$__cuda_sm70_shflsync_bfly_p,@function
        .size           $__internal_5_$__cuda_sm70_shflsync_bfly_p,($__internal_6_$__cuda_sm70_shflsync_idx_p - $__internal_5_$__cuda_sm70_shflsync_bfly_p)
$__internal_5_$__cuda_sm70_shflsync_bfly_p:
[----:B------:R-:W-:Y:S02]  /*27b20*/  MOV R23, 0xffffffff ;  /* 0xffffffff00177802 */ /* 0x000fe40000000f00 */
[----:B------:R-:W-:-:S02]  /*27b30*/  MOV R3, 0x1f ;  /* 0x0000001f00037802 */ /* 0x000fc40000000f00 */
[----:B------:R-:W-:Y:S04]  /*27b40*/  WARPSYNC R23 ;  /* 0x0000001700007348 */ /* 0x000fe80003800000 */
[----:B------:R1:W2:Y:S02]  /*27b50*/  SHFL.BFLY PT, R0, R4, R0, R3 ;  /* 0x0c00000004007389 */ /* 0x0002a400000e0003 */
[----:B-1----:R-:W-:-:S04]  /*27b60*/  MOV R3, 0x0 ;  /* 0x0000000000037802 */ /* 0x002fc80000000f00 */
[----:B--2---:R-:W-:Y:S05]  /*27b70*/  RET.REL.NODEC R2 `(_ZN7cutlass13device_kernelIN5flash19enable_sm80_to_sm89INS1_16FlashAttnFwdSm80INS1_25CollectiveMainloopFwdSm80ILi8ELi1ELb0EN4cute5tupleIJNS5_1CILi128EEENS7_ILi48EEENS7_ILi256EEEEEELi256ENS_6half_tEfNS_4arch4Sm80ELb0ELb1ELb1ELb1ELb1ELb1ELb1ELb0EEENS1_21CollectiveEpilogueFwdINS6_IJS8_SA_S9_EEENS6_IJNS7_ILi1EEESI_SI_EEESC_SE_Li256ELb1ELb1ELb0ELb0EEENS1_19SingleTileSchedulerILb1ELb0ELb1ELi128EEEEEEEEEvNT_6ParamsE) ;  /* 0xfffd848002007950 */ /* 0x004fea0003c3ffff */
        .weak           $__internal_6_$__cuda_sm70_shflsync_idx_p
        .type           $__internal_6_$__cuda_sm70_shflsync_idx_p,@function
        .size           $__internal_6_$__cuda_sm70_shflsync_idx_p,(.L_x_3551 - $__internal_6_$__cuda_sm70_shflsync_idx_p)
$__internal_6_$__cuda_sm70_shflsync_idx_p:
[----:B------:R-:W-:Y:S04]  /*27b80*/  WARPSYNC R191 ;  /* 0x000000bf00007348 */ /* 0x000fe80003800000 */
[----:B------:R1:W2:Y:S02]  /*27b90*/  SHFL.IDX PT, R190, R188, R189, R3 ;  /* 0x000000bdbcbe7389 */ /* 0x0002a400000e0003 */
[----:B-1----:R-:W-:-:S04]  /*27ba0*/  MOV R3, 0x0 ;  /* 0x0000000000037802 */ /* 0x002fc80000000f00 */
[----:B--2---:R-:W-:Y:S05]  /*27bb0*/  RET.REL.NODEC R2 `(_ZN7cutlass13device_kernelIN5flash19enable_sm80_to_sm89INS1_16FlashAttnFwdSm80INS1_25CollectiveMainloopFwdSm80ILi8ELi1ELb0EN4cute5tupleIJNS5_1CILi128EEENS7_ILi48EEENS7_ILi256EEEEEELi256ENS_6half_tEfNS_4arch4Sm80ELb0ELb1ELb1ELb1ELb1ELb1ELb1ELb0EEENS1_21CollectiveEpilogueFwdINS6_IJS8_SA_S9_EEENS6_IJNS7_ILi1EEESI_SI_EEESC_SE_Li256ELb1ELb1ELb0ELb0EEENS1_19SingleTileSchedulerILb1ELb0ELb1ELi128EEEEEEEEEvNT_6ParamsE) ;  /* 0xfffd844002007950 */ /* 0x004fea0003c3ffff */
.L_x_1453:
        /* <DEDUP_REMOVED lines=12> */
.L_x_3551:


//--------------------- .text._ZN7cutlass13device_kernelIN5flash19enable_sm80_to_sm89INS1_16FlashAttnFwdSm80INS1_25CollectiveMainloopFwdSm80ILi8ELi1ELb0EN4cute5tupleIJNS5_1CILi128EEENS7_ILi96EEENS7_ILi256EEEEEELi256ENS_6half_tEfNS_4arch4Sm80ELb1ELb0ELb1ELb0ELb1ELb0ELb1ELb0EEENS1_21CollectiveEpilogueFwdINS6_IJS8_SA_S9_EEENS6_IJNS7_ILi1EEESI_SI_EEESC_SE_Li256ELb0ELb1ELb0ELb0EEENS1_30DynamicPersistentTileSchedulerILi256ELi256ELb0ELb1ELb0EEEEEEEEEvNT_6ParamsE --------------------------
	.section	.text._ZN7cutlass13device_kernelIN5flash19enable_sm80_to_sm89INS1_16FlashAttnFwdSm80INS1_25CollectiveMainloopFwdSm80ILi8ELi1ELb0EN4cute5tupleIJNS5_1CILi128EEENS7_ILi96EEENS7_ILi256EEEEEELi256ENS_6half_tEfNS_4arch4Sm80ELb1ELb0ELb1ELb0ELb1ELb0ELb1ELb0EEENS1_21CollectiveEpilogueFwdINS6_IJS8_SA_S9_EEENS6_IJNS7_ILi1EEESI_SI_EEESC_SE_Li256ELb0ELb1ELb0ELb0EEENS1_30DynamicPersistentTileSchedulerILi256ELi256ELb0ELb1ELb0EEEEEEEEEvNT_6ParamsE,"ax",@progbits
	.sectioninfo	@"SHI_REGISTERS=255"
	.align	128
.text._ZN7cutlass13device_kernelIN5flash19enable_sm80_to_sm89INS1_16FlashAttnFwdSm80INS1_25CollectiveMainloopFwdSm80ILi8ELi1ELb0EN4cute5tupleIJNS5_1CILi128EEENS7_ILi96EEENS7_ILi256EEEEEELi256ENS_6half_tEfNS_4arch4Sm80ELb1ELb0ELb1ELb0ELb1ELb0ELb1ELb0EEENS1_21CollectiveEpilogueFwdINS6_IJS8_SA_S9_EEENS6_IJNS7_ILi1EEESI_SI_EEESC_SE_Li256ELb0ELb1ELb0ELb0EEENS1_30DynamicPersistentTileSchedulerILi256ELi256ELb0ELb1ELb0EEEEEEEEEvNT_6ParamsE:
        .type           _ZN7cutlass13device_kernelIN5flash19enable_sm80_to_sm89INS1_16FlashAttnFwdSm80INS1_25CollectiveMainloopFwdSm80ILi8ELi1ELb0EN4cute5tupleIJNS5_1CILi128EEENS7_ILi96EEENS7_ILi256EEEEEELi256ENS_6half_tEfNS_4arch4Sm80ELb1ELb0ELb1ELb0ELb1ELb0ELb1ELb0EEENS1_21CollectiveEpilogueFwdINS6_IJS8_SA_S9_EEENS6_IJNS7_ILi1EEESI_SI_EEESC_SE_Li256ELb0ELb1ELb0ELb0EEENS1_30DynamicPersistentTileSchedulerILi256ELi256ELb0ELb1ELb0EEEEEEEEEvNT_6ParamsE,@function
        .size           _ZN7cutlass13device_kernelIN5flash19enable_sm80_to_sm89INS1_16FlashAttnFwdSm80INS1_25CollectiveMainloopFwdSm80ILi8ELi1ELb0EN4cute5tupleIJNS5_1CILi128EEENS7_ILi96EEENS7_ILi256EEEEEELi256ENS_6half_tEfNS_4arch4Sm80ELb1ELb0ELb1ELb0ELb1ELb0ELb1ELb0EEENS1_21CollectiveEpilogueFwdINS6_IJS8_SA_S9_EEENS6_IJNS7_ILi1EEESI_SI_EEESC_SE_Li256ELb0ELb1ELb0ELb0EEENS1_30DynamicPersistentTileSchedulerILi256ELi256ELb0ELb1ELb0EEEEEEEEEvNT_6ParamsE,(.L_x_3555 - _ZN7cutlass13device_kernelIN5flash19enable_sm80_to_sm89INS1_16FlashAttnFwdSm80INS1_25CollectiveMainloopFwdSm80ILi8ELi1ELb0EN4cute5tupleIJNS5_1CILi128EEENS7_ILi96EEENS7_ILi256EEEEEELi256ENS_6half_tEfNS_4arch4Sm80ELb1ELb0ELb1ELb0ELb1ELb0ELb1ELb0EEENS1_21CollectiveEpilogueFwdINS6_IJS8_SA_S9_EEENS6_IJNS7_ILi1EEESI_SI_EEESC_SE_Li256ELb0ELb1ELb0ELb0EEENS1_30DynamicPersistentTileSchedulerILi256ELi256ELb0ELb1ELb0EEEEEEEEEvNT_6ParamsE)
        .other          _ZN7cutlass13device_kernelIN5flash19enable_sm80_to_sm89INS1_16FlashAttnFwdSm80INS1_25CollectiveMainloopFwdSm80ILi8ELi1ELb0EN4cute5tupleIJNS5_1CILi128EEENS7_ILi96EEENS7_ILi256EEEEEELi256ENS_6half_tEfNS_4arch4Sm80ELb1ELb0ELb1ELb0ELb1ELb0ELb1ELb0EEENS1_21CollectiveEpilogueFwdINS6_IJS8_SA_S9_EEENS6_IJNS7_ILi1EEESI_SI_EEESC_SE_Li256ELb0ELb1ELb0ELb0EEENS1_30DynamicPersistentTileSchedulerILi256ELi256ELb0ELb1ELb0EEEEEEEEEvNT_6ParamsE,@"STO_CUDA_ENTRY STV_DEFAULT"
_ZN7cutlass13device_kernelIN5flash19enable_sm80_to_sm89INS1_16FlashAttnFwdSm80INS1_25CollectiveMainloopFwdSm80ILi8ELi1ELb0EN4cute5tupleIJNS5_1CILi128EEENS7_ILi96EEENS7_ILi256EEEEEELi256ENS_6half_tEfNS_4arch4Sm80ELb1ELb0ELb1ELb0ELb1ELb0ELb1ELb0EEENS1_21CollectiveEpilogueFwdINS6_IJS8_SA_S9_EEENS6_IJNS7_ILi1EEESI_SI_EEESC_SE_Li256ELb0ELb1ELb0ELb0EEENS1_30DynamicPersistentTileSchedulerILi256ELi256ELb0ELb1ELb0EEEEEEEEEvNT_6ParamsE:
        /* <DEDUP_REMOVED lines=13> */
[----:B------:R-:W-:Y:S01]  /*00d0*/  ULDC.64 UR6, c[0x0][0x118] ;  /* 0x0000460000067ab9 */ /* 0x000fe20000000a00 */
[----:B------:R-:W-:Y:S01]  /*00e0*/  IMAD.MOV.U32 R233, RZ, RZ, 0x40 ;  /* 0x00000040ffe97424 */ /* 0x000fe200078e00ff */
[CC--:B------:R-:W-:Y:S02]  /*00f0*/  LEA.HI R2, R13.reuse, R19.reuse, RZ, 0x4 ;  /* 0x000000130d027211 */ /* 0x0c0fe400078f20ff */
[----:B------:R-:W-:Y:S02]  /*0100*/  LEA.HI R8, R13, R19, RZ, 0x3 ;  /* 0x000000130d087211 */ /* 0x000fe400078f18ff */
[----:B------:R-:W-:Y:S02]  /*0110*/  SHF.R.S32.HI R3, RZ, 0x4, R2 ;  /* 0x00000004ff037819 */ /* 0x000fe40000011402 */
[----:B------:R-:W-:-:S02]  /*0120*/  SHF.R.S32.HI R18, RZ, 0x3, R8 ;  /* 0x00000003ff127819 */ /* 0x000fc40000011408 */
[----:B------:R-:W-:Y:S02]  /*0130*/  LEA.HI R0, R2, R3, RZ, 0x1 ;  /* 0x0000000302007211 */ /* 0x000fe400078f08ff */
[----:B------:R-:W-:Y:S01]  /*0140*/  LOP3.LUT R4, R8, 0xfffffff8, RZ, 0xc0, !PT ;  /* 0xfffffff808047812 */ /* 0x000fe200078ec0ff */
[----:B------:R-:W-:Y:S01]  /*0150*/  IMAD.SHL.U32 R5, R18, 0x40, RZ ;  /* 0x0000004012057824 */ /* 0x000fe200078e00ff */
[----:B------:R-:W-:Y:S02]  /*0160*/  LOP3.LUT R0, R0, 0xfffffffe, RZ, 0xc0, !PT ;  /* 0xfffffffe00007812 */ /* 0x000fe400078ec0ff */
[-C--:B------:R-:W-:Y:S01]  /*0170*/  LEA.HI R10, R13, R19.reuse, RZ, 0x2 ;  /* 0x000000130d0a7211 */ /* 0x080fe200078f10ff */
[----:B------:R-:W-:Y:S01]  /*0180*/  IMAD.IADD R17, R19, 0x1, -R4 ;  /* 0x0000000113117824 */ /* 0x000fe200078e0a04 */
[----:B------:R-:W-:Y:S01]  /*0190*/  LEA.HI R9, R13, R19, RZ, 0x5 ;  /* 0x000000130d097211 */ /* 0x000fe200078f28ff */
[----:B------:R-:W-:Y:S01]  /*01a0*/  IMAD.IADD R12, R3, 0x1, -R0 ;  /* 0x00000001030c7824 */ /* 0x000fe200078e0a00 */
[----:B------:R-:W-:Y:S01]  /*01b0*/  LOP3.LUT R0, R2, 0xfffffff0, RZ, 0xc0, !PT ;  /* 0xfffffff002007812 */ /* 0x000fe200078ec0ff */
[----:B------:R-:W-:Y:S01]  /*01c0*/  IMAD.SHL.U32 R245, R17, 0x8, RZ ;  /* 0x0000000811f57824 */ /* 0x000fe200078e00ff */
[----:B------:R-:W-:-:S02]  /*01d0*/  SHF.R.S32.HI R7, RZ, 0x2, R10 ;  /* 0x00000002ff077819 */ /* 0x000fc4000001140a */
[----:B------:R-:W-:Y:S01]  /*01e0*/  SHF.R.S32.HI R3, RZ, 0x1f, R10 ;  /* 0x0000001fff037819 */ /* 0x000fe2000001140a */
[----:B------:R-:W-:Y:S01]  /*01f0*/  IMAD.IADD R2, R19, 0x1, -R0 ;  /* 0x0000000113027824 */ /* 0x000fe200078e0a00 */
[----:B------:R-:W-:Y:S01]  /*0200*/  LOP3.LUT R0, R5, 0x1c0, RZ, 0xc0, !PT ;  /* 0x000001c005007812 */ /* 0x000fe200078ec0ff */
[----:B------:R-:W-:Y:S01]  /*0210*/  IMAD.SHL.U32 R5, R17, 0x40, RZ ;  /* 0x0000004011057824 */ /* 0x000fe200078e00ff */
[----:B------:R-:W-:Y:S02]  /*0220*/  LEA.HI R3, R3, R7, RZ, 0x3 ;  /* 0x0000000703037211 */ /* 0x000fe400078f18ff */
[----:B------:R-:W-:Y:S02]  /*0230*/  SHF.R.U32.HI R4, RZ, 0x3, R0 ;  /* 0x00000003ff047819 */ /* 0x000fe40000011600 */
[----:B------:R-:W-:Y:S02]  /*0240*/  LOP3.LUT R0, R0, 0x38, R245, 0xf8, !PT ;  /* 0x0000003800007812 */ /* 0x000fe400078ef8f5 */
[----:B------:R-:W-:-:S02]  /*0250*/  SHF.R.S32.HI R6, RZ, 0x1f, R2 ;  /* 0x0000001fff067819 */ /* 0x000fc40000011402 */
[----:B------:R-:W-:Y:S02]  /*0260*/  LOP3.LUT R3, R3, 0xfffffff8, RZ, 0xc0, !PT ;  /* 0xfffffff803037812 */ /* 0x000fe400078ec0ff */
[----:B------:R-:W-:Y:S02]  /*0270*/  LOP3.LUT R11, R0, R4, RZ, 0x3c, !PT ;  /* 0x00000004000b7212 */ /* 0x000fe400078e3cff */
[----:B------:R-:W-:Y:S01]  /*0280*/  LOP3.LUT R0, R5, 0x1c0, RZ, 0xc0, !PT ;  /* 0x000001c005007812 */ /* 0x000fe200078ec0ff */
[----:B------:R-:W-:Y:S01]  /*0290*/  IMAD.IADD R7, R7, 0x1, -R3 ;  /* 0x0000000107077824 */ /* 0x000fe200078e0a03 */
[----:B------:R-:W-:Y:S02]  /*02a0*/  LEA.HI R231, R6, R2, RZ, 0x3 ;  /* 0x0000000206e77211 */ /* 0x000fe400078f18ff */
[----:B------:R-:W-:Y:S02]  /*02b0*/  LOP3.LUT R6, R0, 0x8, R8, 0xf8, !PT ;  /* 0x0000000800067812 */ /* 0x000fe400078ef808 */
[----:B------:R-:W-:-:S02]  /*02c0*/  SHF.R.U32.HI R4, RZ, 0x3, R0 ;  /* 0x00000003ff047819 */ /* 0x000fc40000011600 */
[C---:B------:R-:W-:Y:S01]  /*02d0*/  LOP3.LUT R5, R231.reuse, 0xfffffff8, RZ, 0xc0, !PT ;  /* 0xfffffff8e7057812 */ /* 0x040fe200078ec0ff */
[----:B------:R-:W-:Y:S01]  /*02e0*/  IMAD.SHL.U32 R231, R231, 0x40, RZ ;  /* 0x00000040e7e77824 */ /* 0x000fe200078e00ff */
[----:B------:R-:W-:Y:S02]  /*02f0*/  LOP3.LUT R0, R9, 0xffffffe0, RZ, 0xc0, !PT ;  /* 0xffffffe009007812 */ /* 0x000fe400078ec0ff */
[----:B------:R-:W-:Y:S01]  /*0300*/  LOP3.LUT R3, R7, 0x1, RZ, 0xc0, !PT ;  /* 0x0000000107037812 */ /* 0x000fe200078ec0ff */
[----:B------:R-:W-:Y:S01]  /*0310*/  IMAD.IADD R8, R2, 0x1, -R5 ;  /* 0x0000000102087824 */ /* 0x000fe200078e0a05 */
[--C-:B------:R-:W-:Y:S01]  /*0320*/  SHF.R.S32.HI R239, RZ, 0x5, R9.reuse ;  /* 0x00000005ffef7819 */ /* 0x100fe20000011409 */
[----:B------:R-:W-:Y:S01]  /*0330*/  IMAD.IADD R16, R19, 0x1, -R0 ;  /* 0x0000000113107824 */ /* 0x000fe200078e0a00 */
[----:B------:R-:W-:Y:S02]  /*0340*/  SHF.R.S32.HI R2, RZ, 0x1f, R9 ;  /* 0x0000001fff027819 */ /* 0x000fe40000011409 */
[----:B------:R-:W-:-:S02]  /*0350*/  ISETP.NE.U32.AND P0, PT, R3, 0x1, PT ;  /* 0x000000010300780c */ /* 0x000fc40003f05070 */
[----:B------:R-:W-:Y:S02]  /*0360*/  LOP3.LUT R3, R10, 0xfffffffc, RZ, 0xc0, !PT ;  /* 0xfffffffc0a037812 */ /* 0x000fe400078ec0ff */
[----:B------:R-:W-:Y:S01]  /*0370*/  LEA.HI R0, R2, R239, RZ, 0x3 ;  /* 0x000000ef02007211 */ /* 0x000fe200078f18ff */
[----:B------:R-:W-:Y:S01]  /*0380*/  IMAD.SHL.U32 R2, R8, 0x40, RZ ;  /* 0x0000004008027824 */ /* 0x000fe200078e00ff */
[----:B------:R-:W-:Y:S02]  /*0390*/  SHF.R.S32.HI R10, RZ, 0x1f, R16 ;  /* 0x0000001fff0a7819 */ /* 0x000fe40000011410 */
[----:B------:R-:W-:Y:S01]  /*03a0*/  LOP3.LUT R228, R6, R4, RZ, 0x3c, !PT ;  /* 0x0000000406e47212 */ /* 0x000fe200078e3cff */
[----:B------:R-:W-:Y:S01]  /*03b0*/  IMAD.SHL.U32 R6, R12, 0x8, RZ ;  /* 0x000000080c067824 */ /* 0x000fe200078e00ff */
[----:B------:R-:W-:Y:S01]  /*03c0*/  LOP3.LUT R4, R0, 0xffffff8, RZ, 0xc0, !PT ;  /* 0x0ffffff800047812 */ /* 0x000fe200078ec0ff */
[----:B------:R-:W-:Y:S01]  /*03d0*/  IMAD.IADD R0, R19, 0x1, -R3 ;  /* 0x0000000113007824 */ /* 0x000fe200078e0a03 */
[----:B------:R-:W-:Y:S01]  /*03e0*/  LEA.HI R10, R10, R16, RZ, 0x2 ;  /* 0x000000100a0a7211 */ /* 0x000fe200078f10ff */
[----:B------:R-:W-:Y:S01]  /*03f0*/  IMAD R228, R12, 0x200, R228 ;  /* 0x000002000ce47824 */ /* 0x000fe200078e02e4 */
[----:B------:R-:W-:Y:S01]  /*0400*/  LOP3.LUT R2, R2, 0x1c0, RZ, 0xc0, !PT ;  /* 0x000001c002027812 */ /* 0x000fe200078ec0ff */
[C---:B------:R-:W-:Y:S01]  /*0410*/  IMAD.IADD R4, R239.reuse, 0x1, -R4 ;  /* 0x00000001ef047824 */ /* 0x040fe200078e0a04 */
[----:B------:R-:W-:Y:S01]  /*0420*/  SHF.R.S32.HI R3, RZ, 0x2, R10 ;  /* 0x00000002ff037819 */ /* 0x000fe2000001140a */
[----:B------:R-:W-:Y:S01]  /*0430*/  IMAD.SHL.U32 R239, R239, 0x400, RZ ;  /* 0x00000400efef7824 */ /* 0x000fe200078e00ff */
[----:B------:R-:W-:-:S02]  /*0440*/  LOP3.LUT R6, R2, 0x8, R6, 0xf8, !PT ;  /* 0x0000000802067812 */ /* 0x000fc400078ef806 */
[----:B------:R-:W-:Y:S01]  /*0450*/  SHF.R.U32.HI R5, RZ, 0x3, R2 ;  /* 0x00000003ff057819 */ /* 0x000fe20000011602 */
[----:B------:R-:W-:Y:S01]  /*0460*/  IMAD R15, R4, 0x10, R3 ;  /* 0x00000010040f7824 */ /* 0x000fe200078e0203 */
[----:B------:R-:W-:Y:S01]  /*0470*/  LEA.HI R2, R0, R0, RZ, 0x1 ;  /* 0x0000000000027211 */ /* 0x000fe200078f08ff */
[----:B------:R-:W-:Y:S01]  /*0480*/  IMAD.SHL.U32 R3, R7, 0x40, RZ ;  /* 0x0000004007037824 */ /* 0x000fe200078e00ff */
[----:B------:R-:W-:Y:S02]  /*0490*/  LOP3.LUT R5, R6, R5, RZ, 0x3c, !PT ;  /* 0x0000000506057212 */ /* 0x000fe400078e3cff */
[----:B------:R-:W-:Y:S01]  /*04a0*/  LOP3.LUT R2, R2, 0x1ffffffe, RZ, 0xc0, !PT ;  /* 0x1ffffffe02027812 */ /* 0x000fe200078ec0ff */
[----:B------:R-:W-:Y:S01]  /*04b0*/  STL [R1+0x7c], R15 ;  /* 0x00007c0f01007387 */ /* 0x000fe20000100800 */
[----:B------:R-:W-:Y:S02]  /*04c0*/  LOP3.LUT R3, R3, 0x1c0, RZ, 0xc0, !PT ;  /* 0x000001c003037812 */ /* 0x000fe400078ec0ff */
[----:B------:R-:W-:Y:S01]  /*04d0*/  LOP3.LUT R231, R231, 0xfffffe00, RZ, 0xc0, !PT ;  /* 0xfffffe00e7e77812 */ /* 0x000fe200078ec0ff */
[C---:B------:R-:W-:Y:S01]  /*04e0*/  IMAD.IADD R6, R0.reuse, 0x1, -R2 ;  /* 0x0000000100067824 */ /* 0x040fe200078e0a02 */
[----:B------:R-:W-:Y:S01]  /*04f0*/  STL [R1+0x54], R14 ;  /* 0x0000540e01007387 */ /* 0x000fe20000100800 */
[----:B------:R-:W-:Y:S01]  /*0500*/  IMAD R2, R0, 0x2, R239 ;  /* 0x0000000200027824 */ /* 0x000fe200078e02ef */
[----:B------:R-:W-:-:S02]  /*0510*/  LEA.HI R0, R3, R3, RZ, 0x1d ;  /* 0x0000000303007211 */ /* 0x000fc400078fe8ff */
[CC--:B------:R-:W-:Y:S02]  /*0520*/  IADD3 R239, R5.reuse, R231.reuse, R239 ;  /* 0x000000e705ef7210 */ /* 0x0c0fe40007ffe0ef */
[----:B------:R-:W-:Y:S01]  /*0530*/  LOP3.LUT R231, R5, R231, RZ, 0xfc, !PT ;  /* 0x000000e705e77212 */ /* 0x000fe200078efcff */
[----:B------:R-:W-:Y:S01]  /*0540*/  IMAD.IADD R4, R2, 0x1, R0 ;  /* 0x0000000102047824 */ /* 0x000fe200078e0200 */
[----:B------:R-:W-:Y:S02]  /*0550*/  LEA.HI R0, R13, R19, RZ, 0x7 ;  /* 0x000000130d007211 */ /* 0x000fe400078f38ff */
[----:B------:R-:W-:Y:S02]  /*0560*/  IADD3 R5, R245, 0x40, RZ ;  /* 0x00000040f5057810 */ /* 0x000fe40007ffe0ff */
[----:B------:R-:W-:Y:S01]  /*0570*/  SHF.R.S32.HI R2, RZ, 0x7, R0 ;  /* 0x00000007ff027819 */ /* 0x000fe20000011400 */
[----:B------:R-:W-:Y:S01]  /*0580*/  IMAD R0, R17, 0x20, R18 ;  /* 0x0000002011007824 */ /* 0x000fe200078e0212 */
[----:B------:R-:W-:-:S02]  /*0590*/  IADD3 R3, R245, 0x80, RZ ;  /* 0x00000080f5037810 */ /* 0x000fc40007ffe0ff */
[----:B------:R-:W-:Y:S02]  /*05a0*/  R2P PR, R7, 0x6 ;  /* 0x0000000607007804 */ /* 0x000fe40000000000 */
[----:B------:R1:W-:Y:S01]  /*05b0*/  STL [R1+0x10], R0 ;  /* 0x0000100001007387 */ /* 0x0003e20000100800 */
[----:B------:R-:W-:Y:S02]  /*05c0*/  IADD3 R2, R245, 0xc0, RZ ;  /* 0x000000c0f5027810 */ /* 0x000fe40007ffe0ff */
[----:B------:R-:W-:Y:S02]  /*05d0*/  SHF.R.S32.HI R7, RZ, 0x1f, R245 ;  /* 0x0000001fff077819 */ /* 0x000fe400000114f5 */
[----:B------:R-:W-:Y:S02]  /*05e0*/  SHF.R.S32.HI R7, RZ, 0x1f, R5 ;  /* 0x0000001fff077819 */ /* 0x000fe40000011405 */
[----:B------:R-:W-:Y:S02]  /*05f0*/  SHF.R.S32.HI R5, RZ, 0x1f, R3 ;  /* 0x0000001fff057819 */ /* 0x000fe40000011403 */
[----:B------:R-:W-:-:S02]  /*0600*/  SHF.R.S32.HI R3, RZ, 0x1f, R2 ;  /* 0x0000001fff037819 */ /* 0x000fc40000011402 */
[----:B------:R-:W-:Y:S02]  /*0610*/  SEL R2, R232, 0xffffffe0, !P1 ;  /* 0xffffffe0e8027807 */ /* 0x000fe40004800000 */
[----:B------:R-:W-:Y:S02]  /*0620*/  LEA R5, R4, 0x80, 0x1 ;  /* 0x0000008004057811 */ /* 0x000fe400078e08ff */
[----:B------:R-:W-:Y:S02]  /*0630*/  SEL R3, R233, 0xffffffc0, !P2 ;  /* 0xffffffc0e9037807 */ /* 0x000fe40005000000 */
[C---:B------:R-:W-:Y:S02]  /*0640*/  IADD3 R4, R5.reuse, -0x10, RZ ;  /* 0xfffffff005047810 */ /* 0x040fe40007ffe0ff */
[----:B------:R-:W-:Y:S02]  /*0650*/  @P0 IADD3 R4, R5, 0x10, RZ ;  /* 0x0000001005040810 */ /* 0x000fe40007ffe0ff */
[----:B------:R-:W-:-:S02]  /*0660*/  LEA.HI R9, R13, R19, RZ, 0x6 ;  /* 0x000000130d097211 */ /* 0x000fc400078f30ff */
[----:B------:R-:W-:Y:S02]  /*0670*/  LOP3.LUT P4, RZ, R8, 0x2, RZ, 0xc0, !PT ;  /* 0x0000000208ff7812 */ /* 0x000fe4000788c0ff */
[----:B-1----:R-:W-:Y:S01]  /*0680*/  LOP3.LUT R0, R10, 0x7ffffffc, RZ, 0xc0, !PT ;  /* 0x7ffffffc0a007812 */ /* 0x002fe200078ec0ff */
[----:B------:R-:W-:Y:S01]  /*0690*/  IMAD.SHL.U32 R9, R9, 0x8, RZ ;  /* 0x0000000809097824 */ /* 0x000fe200078e00ff */
[----:B------:R-:W-:Y:S02]  /*06a0*/  LOP3.LUT P3, RZ, R8, 0x4, RZ, 0xc0, !PT ;  /* 0x0000000408ff7812 */ /* 0x000fe4000786c0ff */
[----:B------:R-:W-:Y:S01]  /*06b0*/  SEL R232, R232, 0xffffffe0, !P4 ;  /* 0xffffffe0e8e87807 */ /* 0x000fe20006000000 */
[----:B------:R-:W-:Y:S01]  /*06c0*/  IMAD.IADD R0, R16, 0x1, -R0 ;  /* 0x0000000110007824 */ /* 0x000fe200078e0a00 */
[----:B------:R-:W-:Y:S02]  /*06d0*/  LEA R239, R239, 0x18100, 0x1 ;  /* 0x00018100efef7811 */ /* 0x000fe400078e08ff */
[----:B------:R-:W-:Y:S01]  /*06e0*/  LEA R231, R231, 0x100, 0x1 ;  /* 0x00000100e7e77811 */ /* 0x000fe200078e08ff */
[----:B------:R-:W-:Y:S01]  /*06f0*/  IMAD.SHL.U32 R7, R0, 0x2, RZ ;  /* 0x0000000200077824 */ /* 0x000fe200078e00ff */
[----:B------:R-:W-:Y:S01]  /*0700*/  SEL R233, R233, 0xffffffc0, !P3 ;  /* 0xffffffc0e9e97807 */ /* 0x000fe20005800000 */
[----:B------:R-:W-:Y:S01]  /*0710*/  IMAD R0, R6, 0x8, R15 ;  /* 0x0000000806007824 */ /* 0x000fe200078e020f */
[----:B------:R-:W-:Y:S01]  /*0720*/  LOP3.LUT R9, R11, 0x7ffffe00, R9, 0xf8, !PT ;  /* 0x7ffffe000b097812 */ /* 0x000fe200078ef809 */
[----:B------:R-:W-:Y:S01]  /*0730*/  IMAD.IADD R6, R5, 0x1, R3 ;  /* 0x0000000105067824 */ /* 0x000fe200078e0203 */
[----:B------:R-:W-:Y:S01]  /*0740*/  STL [R1+0x50], R7 ;  /* 0x0000500701007387 */ /* 0x000fe20000100800 */
[C---:B------:R-:W-:Y:S01]  /*0750*/  IMAD.IADD R240, R239.reuse, 0x1, R232 ;  /* 0x00000001eff07824 */ /* 0x040fe200078e02e8 */
[----:B------:R-:W-:Y:S01]  /*0760*/  LEA R228, R228, 0xc100, 0x1 ;  /* 0x0000c100e4e47811 */ /* 0x000fe200078e08ff */
[----:B------:R-:W-:Y:S01]  /*0770*/  IMAD.IADD R232, R232, 0x1, R231 ;  /* 0x00000001e8e87824 */ /* 0x000fe200078e02e7 */
[----:B------:R1:W-:Y:S01]  /*0780*/  STL [R1+0x4c], R0 ;  /* 0x00004c0001007387 */ /* 0x0003e20000100800 */
[----:B------:R-:W-:-:S02]  /*0790*/  IMAD.IADD R242, R239, 0x1, R233 ;  /* 0x00000001eff27824 */ /* 0x000fc400078e02e9 */
[----:B------:R-:W-:Y:S01]  /*07a0*/  IMAD.IADD R234, R233, 0x1, R231 ;  /* 0x00000001e9ea7824 */ /* 0x000fe200078e02e7 */
[----:B------:R-:W-:Y:S01]  /*07b0*/  STL [R1+0x58], R5 ;  /* 0x0000580501007387 */ /* 0x000fe20000100800 */
[----:B------:R-:W-:Y:S02]  /*07c0*/  IMAD.IADD R241, R240, 0x1, R233 ;  /* 0x00000001f0f17824 */ /* 0x000fe400078e02e9 */
[----:B------:R-:W-:Y:S02]  /*07d0*/  IMAD.SHL.U32 R243, R9, 0x2, RZ ;  /* 0x0000000209f37824 */ /* 0x000fe400078e00ff */
[----:B------:R-:W-:Y:S02]  /*07e0*/  IMAD.IADD R233, R233, 0x1, R232 ;  /* 0x00000001e9e97824 */ /* 0x000fe400078e02e8 */
[----:B-1----:R-:W-:-:S05]  /*07f0*/  IMAD.IADD R0, R5, 0x1, R2 ;  /* 0x0000000105007824 */ /* 0x002fca00078e0202 */
[----:B------:R1:W-:Y:S04]  /*0800*/  STL [R1+0x64], R0 ;  /* 0x0000640001007387 */ /* 0x0003e80000100800 */
[----:B------:R-:W-:Y:S01]  /*0810*/  STL [R1+0x74], R6 ;  /* 0x0000740601007387 */ /* 0x000fe20000100800 */
[----:B-1----:R-:W-:-:S05]  /*0820*/  IMAD.IADD R0, R0, 0x1, R3 ;  /* 0x0000000100007824 */ /* 0x002fca00078e0203 */
[----:B------:R1:W-:Y:S04]  /*0830*/  STL [R1+0x70], R0 ;  /* 0x0000700001007387 */ /* 0x0003e80000100800 */
[----:B------:R-:W-:Y:S01]  /*0840*/  STL [R1+0x5c], R4 ;  /* 0x00005c0401007387 */ /* 0x000fe20000100800 */
[--C-:B-1----:R-:W-:Y:S02]  /*0850*/  IMAD.IADD R0, R2, 0x1, R4.reuse ;  /* 0x0000000102007824 */ /* 0x102fe400078e0204 */
[----:B------:R-:W-:-:S05]  /*0860*/  IMAD.IADD R2, R3, 0x1, R4 ;  /* 0x0000000103027824 */ /* 0x000fca00078e0204 */
[----:B------:R-:W-:Y:S04]  /*0870*/  STL [R1+0x6c], R2 ;  /* 0x00006c0201007387 */ /* 0x000fe80000100800 */
[----:B------:R1:W-:Y:S02]  /*0880*/  STL [R1+0x60], R0 ;  /* 0x0000600001007387 */ /* 0x0003e40000100800 */
[----:B-1----:R-:W-:-:S05]  /*0890*/  IMAD.IADD R0, R0, 0x1, R3 ;  /* 0x0000000100007824 */ /* 0x002fca00078e0203 */
[----:B------:R1:W-:Y:S02]  /*08a0*/  STL [R1+0x68], R0 ;  /* 0x0000680001007387 */ /* 0x0003e40000100800 */
.L_x_1527:
[----:B------:R-:W2:Y:S01]  /*08b0*/  LDL R4, [R1+0x54] ;  /* 0x0000540001047983 */ /* 0x000ea20000100800 */
[----:B-1----:R-:W-:Y:S01]  /*08c0*/  IMAD.MOV.U32 R0, RZ, RZ, c[0x0][0x560] ;  /* 0x00015800ff007624 */ /* 0x002fe200078e00ff */
        /* <DEDUP_REMOVED lines=17> */
.L_x_1455:
[----:B------:R-:W-:-:S04]  /*09e0*/  MOV R0, c[0x0][0x554] ;  /* 0x0001550000007a02 */ /* 0x000fc80000000f00 */
[----:B------:R-:W-:Y:S02]  /*09f0*/  ISETP.NE.AND P0, PT, R0, 0x1, PT ;  /* 0x000000010000780c */ /* 0x000fe40003f05270 */
[----:B------:R-:W-:-:S11]  /*0a00*/  MOV R0, R2 ;  /* 0x0000000200007202 */ /* 0x000fd60000000f00 */
[----:B------:R-:W-:-:S05]  /*0a10*/  @P0 IMAD.HI.U32 R4, R2, c[0x0][0x558], RZ ;  /* 0x0001560002040a27 */ /* 0x000fca00078e00ff */
[----:B------:R-:W-:-:S05]  /*0a20*/  @P0 SHF.R.U32.HI R0, RZ, c[0x0][0x55c], R4 ;  /* 0x00015700ff000a19 */ /* 0x000fca0000011604 */
[----:B------:R-:W-:Y:S02]  /*0a30*/  IMAD R4, R0, c[0x0][0x554], RZ ;  /* 0x0001550000047a24 */ /* 0x000fe400078e02ff */
.L_x_1456:
[----:B------:R-:W-:Y:S05]  /*0a40*/  BSYNC B0 ;  /* 0x0000000000007941 */ /* 0x000fea0003800000 */
.L_x_1454:
        /* <DEDUP_REMOVED lines=13> */
[----:B------:R-:W-:Y:S04]  /*0b20*/  STL [R1+0x44], R12 ;  /* 0x0000440c01007387 */ /* 0x000fe80000100800 */
[----:B------:R1:W2:Y:S01]  /*0b30*/  @P0 LDG.E R6, [R2.64] ;  /* 0x0000000602060981 */ /* 0x0002a2000c1e1900 */
[----:B------:R-:W-:Y:S01]  /*0b40*/  IMAD.MOV.U32 R4, RZ, RZ, c[0x0][0x2c4] ;  /* 0x0000b100ff047624 */ /* 0x000fe200078e00ff */
[----:B------:R-:W-:Y:S01]  /*0b50*/  IADD3 R0, R0, c[0x0][0x53c], RZ ;  /* 0x00014f0000007a10 */ /* 0x000fe20007ffe0ff */
[----:B------:R-:W-:Y:S01]  /*0b60*/  CS2R R130, SRZ ;  /* 0x0000000000827805 */ /* 0x000fe2000001ff00 */
[----:B------:R-:W-:Y:S01]  /*0b70*/  CS2R R128, SRZ ;  /* 0x0000000000807805 */ /* 0x000fe2000001ff00 */
[----:B------:R-:W-:Y:S01]  /*0b80*/  CS2R R126, SRZ ;  /* 0x00000000007e7805 */ /* 0x000fe2000001ff00 */
[----:B------:R-:W-:Y:S01]  /*0b90*/  ISETP.NE.AND P2, PT, R4, 0x1, PT ;  /* 0x000000010400780c */ /* 0x000fe20003f45270 */
[----:B------:R-:W-:Y:S01]  /*0ba0*/  IMAD.MOV.U32 R4, RZ, RZ, c[0x0][0x168] ;  /* 0x00005a00ff047624 */ /* 0x000fe200078e00ff */
[----:B------:R-:W-:Y:S01]  /*0bb0*/  SHF.L.U32 R55, R0, 0x7, RZ ;  /* 0x0000000700377819 */ /* 0x000fe200000006ff */
[----:B------:R-:W-:Y:S01]  /*0bc0*/  CS2R R124, SRZ ;  /* 0x00000000007c7805 */ /* 0x000fe2000001ff00 */
[----:B------:R-:W-:Y:S01]  /*0bd0*/  IMAD.MOV.U32 R122, RZ, RZ, RZ ;  /* 0x000000ffff7a7224 */ /* 0x000fe200078e00ff */
[----:B------:R-:W-:Y:S01]  /*0be0*/  CS2R R120, SRZ ;  /* 0x0000000000787805 */ /* 0x000fe2000001ff00 */
[----:B------:R-:W-:Y:S01]  /*0bf0*/  IADD3 R0, R55, 0x7f, RZ ;  /* 0x0000007f37007810 */ /* 0x000fe20007ffe0ff */
[----:B------:R-:W-:Y:S01]  /*0c00*/  STL [R1+0x40], R55 ;  /* 0x0000403701007387 */ /* 0x000fe20000100800 */
[----:B------:R-:W-:Y:S01]  /*0c10*/  IADD3 R4, -R4, 0x60, RZ ;  /* 0x0000006004047810 */ /* 0x000fe20007ffe1ff */
[----:B------:R-:W-:Y:S01]  /*0c20*/  CS2R R116, SRZ ;  /* 0x0000000000747805 */ /* 0x000fe2000001ff00 */
[----:B------:R-:W-:Y:S01]  /*0c30*/  MOV R118, RZ ;  /* 0x000000ff00767202 */ /* 0x000fe20000000f00 */
[----:B------:R-:W-:Y:S01]  /*0c40*/  CS2R R8, SRZ ;  /* 0x0000000000087805 */ /* 0x000fe2000001ff00 */
[----:B------:R-:W-:Y:S01]  /*0c50*/  IMAD.MOV.U32 R114, RZ, RZ, RZ ;  /* 0x000000ffff727224 */ /* 0x000fe200078e00ff */
[----:B------:R-:W-:Y:S01]  /*0c60*/  CS2R R10, SRZ ;  /* 0x00000000000a7805 */ /* 0x000fe2000001ff00 */
[----:B------:R-:W-:Y:S01]  /*0c70*/  IMAD.MOV.U32 R112, RZ, RZ, RZ ;  /* 0x000000ffff707224 */ /* 0x000fe200078e00ff */
[----:B------:R-:W-:Y:S01]  /*0c80*/  MOV R110, RZ ;  /* 0x000000ff006e7202 */ /* 0x000fe20000000f00 */
[----:B------:R-:W-:Y:S01]  /*0c90*/  CS2R R108, SRZ ;  /* 0x00000000006c7805 */ /* 0x000fe2000001ff00 */
[----:B------:R-:W-:Y:S01]  /*0ca0*/  IMAD.MOV.U32 R13, RZ, RZ, RZ ;  /* 0x000000ffff0d7224 */ /* 0x000fe200078e00ff */
[----:B------:R-:W-:Y:S01]  /*0cb0*/  CS2R R14, SRZ ;  /* 0x00000000000e7805 */ /* 0x000fe2000001ff00 */
[----:B-1----:R-:W-:Y:S01]  /*0cc0*/  IMAD.MOV.U32 R2, RZ, RZ, c[0x0][0x2ac] ;  /* 0x0000ab00ff027624 */ /* 0x002fe200078e00ff */
[----:B------:R-:W-:Y:S01]  /*0cd0*/  MOV R104, RZ ;  /* 0x000000ff00687202 */ /* 0x000fe20000000f00 */
[----:B------:R-:W-:Y:S01]  /*0ce0*/  @P2 IMAD.HI.U32 R3, R0, c[0x0][0x2c8], RZ ;  /* 0x0000b20000032a27 */ /* 0x000fe200078e00ff */
[----:B------:R-:W-:Y:S01]  /*0cf0*/  CS2R R16, SRZ ;  /* 0x0000000000107805 */ /* 0x000fe2000001ff00 */
[----:B------:R-:W-:Y:S01]  /*0d00*/  MOV R98, RZ ;  /* 0x000000ff00627202 */ /* 0x000fe20000000f00 */
[----:B------:R-:W-:Y:S01]  /*0d10*/  CS2R R18, SRZ ;  /* 0x0000000000127805 */ /* 0x000fe2000001ff00 */
[----:B------:R-:W-:Y:S01]  /*0d20*/  IMAD.MOV.U32 R106, RZ, RZ, RZ ;  /* 0x000000ffff6a7224 */ /* 0x000fe200078e00ff */
[----:B------:R-:W-:Y:S01]  /*0d30*/  @P2 SHF.R.U32.HI R0, RZ, c[0x0][0x2cc], R3 ;  /* 0x0000b300ff002a19 */ /* 0x000fe20000011603 */
[----:B------:R-:W-:Y:S01]  /*0d40*/  IMAD.MOV.U32 R102, RZ, RZ, RZ ;  /* 0x000000ffff667224 */ /* 0x000fe200078e00ff */
[----:B------:R-:W-:Y:S01]  /*0d50*/  MOV R94, RZ ;  /* 0x000000ff005e7202 */ /* 0x000fe20000000f00 */
        /* <DEDUP_REMOVED lines=63> */
[----:B--2---:R1:W-:Y:S02]  /*1150*/  STL [R1+0x18], R6 ;  /* 0x0000180601007387 */ /* 0x0043e40000100800 */
[----:B-1----:R-:W-:-:S02]  /*1160*/  IMAD R6, R2, c[0x0][0x1d0], RZ ;  /* 0x0000740002067a24 */ /* 0x002fc400078e02ff */
[----:B------:R-:W-:-:S03]  /*1170*/  IMAD R2, R2, c[0x0][0x1d0], R4 ;  /* 0x0000740002027a24 */ /* 0x000fc600078e0204 */
[----:B------:R-:W-:Y:S02]  /*1180*/  IADD3 R3, R6, 0x5f, RZ ;  /* 0x0000005f06037810 */ /* 0x000fe40007ffe0ff */
[----:B------:R-:W-:-:S03]  /*1190*/  IADD3 R2, R2, R0, RZ ;  /* 0x0000000002027210 */ /* 0x000fc60007ffe0ff */
[----:B------:R-:W-:-:S04]  /*11a0*/  IMAD.HI R0, R3, 0x2aaaaaab, RZ ;  /* 0x2aaaaaab03007827 */ /* 0x000fc800078e02ff */
[----:B------:R-:W-:Y:S01]  /*11b0*/  IMAD.HI R4, R2, 0x2aaaaaab, RZ ;  /* 0x2aaaaaab02047827 */ /* 0x000fe200078e02ff */
[----:B------:R-:W-:-:S03]  /*11c0*/  SHF.R.U32.HI R2, RZ, 0x1f, R0 ;  /* 0x0000001fff027819 */ /* 0x000fc60000011600 */
[----:B------:R-:W-:Y:S01]  /*11d0*/  IMAD.MOV R3, RZ, RZ, -R12 ;  /* 0x000000ffff037224 */ /* 0x000fe200078e0a0c */
[----:B------:R-:W-:Y:S02]  /*11e0*/  SHF.R.U32.HI R6, RZ, 0x1f, R4 ;  /* 0x0000001fff067819 */ /* 0x000fe40000011604 */
[----:B------:R-:W-:Y:S01]  /*11f0*/  LEA.HI.SX32 R0, R0, R2, 0x1c ;  /* 0x0000000200007211 */ /* 0x000fe200078fe2ff */
[----:B------:R-:W-:Y:S01]  /*1200*/  IMAD R52, R3, c[0x0][0x548], R5 ;  /* 0x0001520003347a24 */ /* 0x000fe200078e0205 */
[----:B------:R-:W-:Y:S01]  /*1210*/  LEA.HI.SX32 R2, R4, R6, 0x1c ;  /* 0x0000000604027211 */ /* 0x000fe200078fe2ff */
[----:B------:R-:W-:Y:S01]  /*1220*/  IMAD.MOV.U32 R6, RZ, RZ, RZ ;  /* 0x000000ffff067224 */ /* 0x000fe200078e00ff */
[----:B------:R-:W-:Y:S02]  /*1230*/  CS2R R4, SRZ ;  /* 0x0000000000047805 */ /* 0x000fe4000001ff00 */
[----:B------:R-:W-:Y:S01]  /*1240*/  IMNMX R54, R0, R2, PT ;  /* 0x0000000200367217 */ /* 0x000fe20003800200 */
[----:B------:R1:W-:Y:S01]  /*1250*/  STL [R1+0x48], R52 ;  /* 0x0000483401007387 */ /* 0x0003e20000100800 */
[----:B------:R-:W-:-:S02]  /*1260*/  PRMT R0, RZ, 0x7610, R0 ;  /* 0x00007610ff007816 */ /* 0x000fc40000000000 */
[----:B------:R-:W-:Y:S01]  /*1270*/  ISETP.GE.AND P0, PT, R54, 0x1, PT ;  /* 0x000000013600780c */ /* 0x000fe20003f06270 */
[----:B------:R1:W-:-:S12]  /*1280*/  STL [R1+0x4], R54 ;  /* 0x0000043601007387 */ /* 0x0003d80000100800 */
[----:B------:R-:W-:Y:S05]  /*1290*/  @!P0 BRA `(.L_x_1457) ;  /* 0x00011dd000008947 */ /* 0x000fea0003800000 */
[----:B-1----:R-:W2:Y:S01]  /*12a0*/  LDL R54, [R1+0x10] ;  /* 0x0000100001367983 */ /* 0x002ea20000100800 */
[----:B------:R-:W-:-:S04]  /*12b0*/  ISETP.NE.U32.AND P0, PT, RZ, c[0x0][0x340], PT ;  /* 0x0000d000ff007a0c */ /* 0x000fc80003f05070 */
[----:B------:R-:W-:-:S13]  /*12c0*/  ISETP.NE.AND.EX P0, PT, RZ, c[0x0][0x344], PT, P0 ;  /* 0x0000d100ff007a0c */ /* 0x000fda0003f05300 */
[----:B------:R-:W-:-:S04]  /*12d0*/  @P0 IMAD.MOV.U32 R2, RZ, RZ, 0x4 ;  /* 0x00000004ff020424 */ /* 0x000fc800078e00ff */
[----:B------:R-:W-:-:S05]  /*12e0*/  @P0 IMAD.WIDE R2, R12, R2, c[0x0][0x340] ;  /* 0x0000d0000c020625 */ /* 0x000fca00078e0202 */
[----:B------:R1:W5:Y:S01]  /*12f0*/  @P0 LDG.E R14, [R2.64] ;  /* 0x00000006020e0981 */ /* 0x000362000c1e1900 */
[----:B------:R-:W-:Y:S02]  /*1300*/  SHF.R.S32.HI R15, RZ, 0x1f, R52 ;  /* 0x0000001fff0f7819 */ /* 0x000fe40000011434 */
[----:B------:R-:W-:Y:S02]  /*1310*/  SHF.R.S32.HI R6, RZ, 0x1f, R12 ;  /* 0x0000001fff067819 */ /* 0x000fe4000001140c */
[----:B------:R-:W-:Y:S01]  /*1320*/  ISETP.GE.AND P6, PT, R245, c[0x0][0x198], PT ;  /* 0x00006600f5007a0c */ /* 0x000fe20003fc6270 */
[----:B------:R-:W-:-:S04]  /*1330*/  IMAD R0, R15, c[0x0][0x1b8], RZ ;  /* 0x00006e000f007a24 */ /* 0x000fc800078e02ff */
[C---:B------:R-:W-:Y:S02]  /*1340*/  IMAD R5, R52.reuse, c[0x0][0x1bc], R0 ;  /* 0x00006f0034057a24 */ /* 0x040fe400078e0200 */
[----:B-1----:R-:W-:Y:S01]  /*1350*/  IMAD.WIDE.U32 R2, R52, c[0x0][0x1b8], RZ ;  /* 0x00006e0034027a25 */ /* 0x002fe200078e00ff */
[----:B------:R-:W-:-:S04]  /*1360*/  IADD3 R52, R245, 0xc0, RZ ;  /* 0x000000c0f5347810 */ /* 0x000fc80007ffe0ff */
[----:B------:R-:W-:Y:S01]  /*1370*/  IADD3 R3, R3, R5, RZ ;  /* 0x0000000503037210 */ /* 0x000fe20007ffe0ff */
[----:B------:R-:W-:Y:S01]  /*1380*/  IMAD R5, R6, c[0x0][0x1c0], RZ ;  /* 0x0000700006057a24 */ /* 0x000fe200078e02ff */
[----:B------:R-:W-:-:S03]  /*1390*/  ISETP.GE.AND P3, PT, R52, c[0x0][0x198], PT ;  /* 0x0000660034007a0c */ /* 0x000fc60003f66270 */
[C---:B------:R-:W-:Y:S02]  /*13a0*/  IMAD R6, R12.reuse, c[0x0][0x1c4], R5 ;  /* 0x000071000c067a24 */ /* 0x040fe400078e0205 */
[----:B------:R-:W-:-:S05]  /*13b0*/  IMAD.WIDE.U32 R2, R12, c[0x0][0x1c0], R2 ;  /* 0x000070000c027a25 */ /* 0x000fca00078e0002 */
[----:B------:R-:W-:Y:S02]  /*13c0*/  IADD3 R3, R3, R6, RZ ;  /* 0x0000000603037210 */ /* 0x000fe40007ffe0ff */
[----:B--2---:R-:W-:Y:S02]  /*13d0*/  IADD3 R4, R54, R55, RZ ;  /* 0x0000003736047210 */ /* 0x004fe40007ffe0ff */
[C---:B------:R-:W-:Y:S02]  /*13e0*/  IADD3 R55, R245.reuse, 0x40, RZ ;  /* 0x00000040f5377810 */ /* 0x040fe40007ffe0ff */
[----:B------:R-:W-:Y:S01]  /*13f0*/  IADD3 R54, R245, 0x80, RZ ;  /* 0x00000080f5367810 */ /* 0x000fe20007ffe0ff */
[----:B------:R-:W-:Y:S01]  /*1400*/  @P2 IMAD.HI.U32 R7, R4, c[0x0][0x2c8], RZ ;  /* 0x0000b20004072a27 */ /* 0x000fe200078e00ff */
[----:B------:R-:W-:Y:S02]  /*1410*/  ISETP.GE.AND P5, PT, R55, c[0x0][0x198], PT ;  /* 0x0000660037007a0c */ /* 0x000fe40003fa6270 */
[----:B------:R-:W-:Y:S01]  /*1420*/  ISETP.GE.AND P4, PT, R54, c[0x0][0x198], PT ;  /* 0x0000660036007a0c */ /* 0x000fe20003f86270 */
[----:B------:R-:W-:Y:S01]  /*1430*/  IMAD.MOV.U32 R0, RZ, RZ, R4 ;  /* 0x000000ffff007224 */ /* 0x000fe200078e0004 */
[----:B------:R-:W-:-:S04]  /*1440*/  @P2 SHF.R.U32.HI R0, RZ, c[0x0][0x2cc], R7 ;  /* 0x0000b300ff002a19 */ /* 0x000fc80000011607 */
[--C-:B------:R-:W-:Y:S01]  /*1450*/  SHF.R.S32.HI R7, RZ, 0x1f, R0.reuse ;  /* 0x0000001fff077819 */ /* 0x100fe20000011400 */
[----:B------:R-:W-:Y:S02]  /*1460*/  IMAD.MOV R5, RZ, RZ, -R0 ;  /* 0x000000ffff057224 */ /* 0x000fe400078e0a00 */
[----:B------:R-:W-:-:S04]  /*1470*/  IMAD.WIDE.U32 R2, R0, c[0x0][0x1b0], R2 ;  /* 0x00006c0000027a25 */ /* 0x000fc800078e0002 */
[----:B------:R-:W-:Y:S02]  /*1480*/  IMAD R4, R5, c[0x0][0x2c4], R4 ;  /* 0x0000b10005047a24 */ /* 0x000fe400078e0204 */
[----:B------:R-:W-:-:S04]  /*1490*/  IMAD R5, R7, c[0x0][0x1b0], RZ ;  /* 0x00006c0007057a24 */ /* 0x000fc800078e02ff */
[----:B------:R-:W-:Y:S01]  /*14a0*/  IMAD R6, R0, c[0x0][0x1b4], R5 ;  /* 0x00006d0000067a24 */ /* 0x000fe200078e0205 */
[----:B------:R-:W-:Y:S01]  /*14b0*/  SHF.R.S32.HI R5, RZ, 0x1f, R4 ;  /* 0x0000001fff057819 */ /* 0x000fe20000011404 */
[----:B------:R-:W-:Y:S02]  /*14c0*/  @!P0 IMAD.MOV.U32 R14, RZ, RZ, R12 ;  /* 0x000000ffff0e8224 */ /* 0x000fe400078e000c */
[----:B------:R-:W-:Y:S02]  /*14d0*/  IMAD.IADD R3, R3, 0x1, R6 ;  /* 0x0000000103037824 */ /* 0x000fe400078e0206 */
[----:B------:R-:W-:Y:S02]  /*14e0*/  IMAD R0, R5, c[0x0][0x1a8], RZ ;  /* 0x00006a0005007a24 */ /* 0x000fe400078e02ff */
[----:B------:R-:W-:-:S04]  /*14f0*/  IMAD.WIDE.U32 R2, R4, c[0x0][0x1a8], R2 ;  /* 0x00006a0004027a25 */ /* 0x000fc800078e0002 */
[----:B------:R-:W-:Y:S01]  /*1500*/  IMAD R0, R4, c[0x0][0x1ac], R0 ;  /* 0x00006b0004007a24 */ /* 0x000fe200078e0200 */
[----:B------:R-:W-:-:S04]  /*1510*/  LEA R13, P1, R2, c[0x0][0x160], 0x1 ;  /* 0x00005800020d7a11 */ /* 0x000fc800078208ff */
[----:B------:R-:W-:-:S04]  /*1520*/  IADD3 R0, R3, R0, RZ ;  /* 0x0000000003007210 */ /* 0x000fc80007ffe0ff */
[----:B------:R-:W-:Y:S01]  /*1530*/  LEA.HI.X R5, R2, c[0x0][0x164], R0, 0x1, P1 ;  /* 0x0000590002057a11 */ /* 0x000fe200008f0c00 */
[----:B------:R-:W-:Y:S05]  /*1540*/  BRA.DIV ~URZ, `(.L_x_1458) ;  /* 0x000141527f007947 */ /* 0x000fea000b800000 */
[----:B------:R1:W2:Y:S02]  /*1550*/  SHFL.IDX PT, R4, R5, RZ, 0x181f ;  /* 0x00181fff05047589 */ /* 0x0002a400000e0000 */
.L_x_1528:
[----:B------:R-:W-:Y:S05]  /*1560*/  BRA.DIV ~URZ, `(.L_x_1459) ;  /* 0x000141a27f007947 */ /* 0x000fea000b800000 */
[----:B------:R3:W4:Y:S02]  /*1570*/  SHFL.IDX PT, R0, R13, RZ, 0x181f ;  /* 0x00181fff0d007589 */ /* 0x00072400000e0000 */
.L_x_1529:
[----:B---3--:R-:W3:Y:S04]  /*1580*/  LDL R3, [R1+0x40] ;  /* 0x0000400001037983 */ /* 0x008ee80000100800 */
[----:B------:R-:W1:Y:S01]  /*1590*/  S2R R6, SR_TID.X ;  /* 0x0000000000067919 */ /* 0x000e620000002100 */
[----:B------:R-:W-:-:S04]  /*15a0*/  IMAD.MOV.U32 R16, RZ, RZ, c[0x0][0x2c4] ;  /* 0x0000b100ff107624 */ /* 0x000fc800078e00ff */
[----:B------:R-:W-:Y:S01]  /*15b0*/  IMAD R16, R16, c[0x0][0x168], RZ ;  /* 0x00005a0010107a24 */ /* 0x000fe200078e02ff */
[----:B-1----:R-:W-:-:S04]  /*15c0*/  SHF.R.S32.HI R2, RZ, 0x1f, R6 ;  /* 0x0000001fff027819 */ /* 0x002fc80000011406 */
[----:B------:R-:W-:-:S04]  /*15d0*/  LEA.HI R2, R2, R6, RZ, 0x3 ;  /* 0x0000000602027211 */ /* 0x000fc800078f18ff */
[----:B------:R-:W-:Y:S01]  /*15e0*/  SHF.R.S32.HI R2, RZ, 0x3, R2 ;  /* 0x00000003ff027819 */ /* 0x000fe20000011402 */
[----:B------:R-:W-:Y:S04]  /*15f0*/  BSSY B0, `(.L_x_1460) ;  /* 0x000001d000007945 */ /* 0x000fe80003800000 */
[----:B---3--:R-:W-:-:S05]  /*1600*/  IMAD.IADD R12, R2, 0x1, R3 ;  /* 0x00000001020c7824 */ /* 0x008fca00078e0203 */
[----:B------:R-:W-:-:S13]  /*1610*/  ISETP.GE.AND P0, PT, R12, R16, PT ;  /* 0x000000100c00720c */ /* 0x000fda0003f06270 */
[----:B------:R-:W-:Y:S05]  /*1620*/  @P0 BRA `(.L_x_1461) ;  /* 0x0000019000000947 */ /* 0x000fea0003800000 */
[C---:B----4-:R-:W-:Y:S02]  /*1630*/  LEA R10, P0, R245.reuse, R0, 0x1 ;  /* 0x00000000f50a7211 */ /* 0x050fe400078008ff */
[----:B------:R-:W-:Y:S02]  /*1640*/  SHF.R.S32.HI R3, RZ, 0x1f, R245 ;  /* 0x0000001fff037819 */ /* 0x000fe400000114f5 */
[C---:B------:R-:W-:Y:S02]  /*1650*/  IADD3 R2, R245.reuse, 0x40, RZ ;  /* 0x00000040f5027810 */ /* 0x040fe40007ffe0ff */
[C---:B--2---:R-:W-:Y:S02]  /*1660*/  LEA.HI.X R11, R245.reuse, R4, R3, 0x1, P0 ;  /* 0x00000004f50b7211 */ /* 0x044fe400000f0c03 */
[C---:B------:R-:W-:Y:S02]  /*1670*/  IADD3 R3, R245.reuse, 0x40, RZ ;  /* 0x00000040f5037810 */ /* 0x040fe40007ffe0ff */
[----:B------:R-:W-:Y:S01]  /*1680*/  IADD3 R19, R245, 0x80, RZ ;  /* 0x00000080f5137810 */ /* 0x000fe20007ffe0ff */
[----:B------:R-:W-:Y:S01]  /*1690*/  @!PT LDS RZ, [RZ] ;  /* 0x00000000fffff984 */ /* 0x000fe20000000800 */
[----:B------:R-:W-:Y:S01]  /*16a0*/  @!PT LDS RZ, [RZ] ;  /* 0x00000000fffff984 */ /* 0x000fe20000000800 */
[----:B------:R-:W-:Y:S01]  /*16b0*/  @!PT LDS RZ, [RZ] ;  /* 0x00000000fffff984 */ /* 0x000fe20000000800 */
[----:B------:R1:W-:Y:S01]  /*16c0*/  LDGSTS.E.BYPASS.LTC128B.128 [R243+0x18100], [R10.64], !P6 ;  /* 0x181000000af37fae */ /* 0x0003e2000f101d46 */
[----:B------:R-:W-:-:S02]  /*16d0*/  LEA R8, P2, R2, R0, 0x1 ;  /* 0x0000000002087211 */ /* 0x000fc400078408ff */
[----:B------:R-:W-:Y:S02]  /*16e0*/  SHF.R.S32.HI R3, RZ, 0x1f, R3 ;  /* 0x0000001fff037819 */ /* 0x000fe40000011403 */
[C---:B------:R-:W-:Y:S02]  /*16f0*/  IADD3 R20, R245.reuse, 0x80, RZ ;  /* 0x00000080f5147810 */ /* 0x040fe40007ffe0ff */
[C---:B------:R-:W-:Y:S02]  /*1700*/  IADD3 R17, R245.reuse, 0xc0, RZ ;  /* 0x000000c0f5117810 */ /* 0x040fe40007ffe0ff */
[----:B------:R-:W-:Y:S02]  /*1710*/  IADD3 R18, R245, 0xc0, RZ ;  /* 0x000000c0f5127810 */ /* 0x000fe40007ffe0ff */
[----:B------:R-:W-:Y:S02]  /*1720*/  LEA R6, P1, R19, R0, 0x1 ;  /* 0x0000000013067211 */ /* 0x000fe400078208ff */
[----:B------:R-:W-:-:S02]  /*1730*/  SHF.R.S32.HI R20, RZ, 0x1f, R20 ;  /* 0x0000001fff147819 */ /* 0x000fc40000011414 */
[----:B------:R-:W-:Y:S02]  /*1740*/  LEA.HI.X R9, R2, R4, R3, 0x1, P2 ;  /* 0x0000000402097211 */ /* 0x000fe400010f0c03 */
[----:B------:R-:W-:Y:S02]  /*1750*/  SHF.R.S32.HI R18, RZ, 0x1f, R18 ;  /* 0x0000001fff127819 */ /* 0x000fe40000011412 */
[----:B------:R-:W-:Y:S01]  /*1760*/  LEA R2, P0, R17, R0, 0x1 ;  /* 0x0000000011027211 */ /* 0x000fe200078008ff */
[----:B------:R1:W-:Y:S01]  /*1770*/  LDGSTS.E.BYPASS.LTC128B.128 [R243+0x1c100], [R8.64], !P5 ;  /* 0x1c10000008f37fae */ /* 0x0003e2000e901d46 */
[-C--:B------:R-:W-:Y:S02]  /*1780*/  LEA.HI.X R7, R19, R4.reuse, R20, 0x1, P1 ;  /* 0x0000000413077211 */ /* 0x080fe400008f0c14 */
[----:B------:R-:W-:-:S03]  /*1790*/  LEA.HI.X R3, R17, R4, R18, 0x1, P0 ;  /* 0x0000000411037211 */ /* 0x000fc600000f0c12 */
[----:B------:R1:W-:Y:S04]  /*17a0*/  LDGSTS.E.BYPASS.LTC128B.128 [R243+0x20100], [R6.64], !P4 ;  /* 0x2010000006f37fae */ /* 0x0003e8000e101d46 */
[----:B------:R1:W-:Y:S02]  /*17b0*/  LDGSTS.E.BYPASS.LTC128B.128 [R243+0x24100], [R2.64], !P3 ;  /* 0x2410000002f37fae */ /* 0x0003e4000d901d46 */
.L_x_1461:
[----:B------:R-:W-:Y:S05]  /*17c0*/  BSYNC B0 ;  /* 0x0000000000007941 */ /* 0x000fea0003800000 */
.L_x_1460:
[----:B------:R-:W-:Y:S05]  /*17d0*/  BRA.DIV ~URZ, `(.L_x_1462) ;  /* 0x00013fa27f007947 */ /* 0x000fea000b800000 */
[----:B--2---:R2:W3:Y:S04]  /*17e0*/  SHFL.IDX PT, R4, R5, 0x1, 0x181f ;  /* 0x00381f0005047f89 */ /* 0x0044e800000e0000 */
[----:B----4-:R2:W4:Y:S02]  /*17f0*/  SHFL.IDX PT, R0, R13, 0x1, 0x181f ;  /* 0x00381f000d007f89 */ /* 0x01052400000e0000 */
.L_x_1530:
[----:B-1----:R-:W-:Y:S01]  /*1800*/  IADD3 R2, R12, 0x20, RZ ;  /* 0x000000200c027810 */ /* 0x002fe20007ffe0ff */
[----:B------:R-:W-:Y:S03]  /*1810*/  BSSY B0, `(.L_x_1463) ;  /* 0x000001c000007945 */ /* 0x000fe60003800000 */
[----:B------:R-:W-:-:S13]  /*1820*/  ISETP.GE.AND P0, PT, R2, R16, PT ;  /* 0x000000100200720c */ /* 0x000fda0003f06270 */
[----:B------:R-:W-:Y:S05]  /*1830*/  @P0 BRA `(.L_x_1464) ;  /* 0x0000019000000947 */ /* 0x000fea0003800000 */
[C---:B------:R-:W-:Y:S02]  /*1840*/  IADD3 R3, R245.reuse, 0x40, RZ ;  /* 0x00000040f5037810 */ /* 0x040fe40007ffe0ff */
[C---:B----4-:R-:W-:Y:S02]  /*1850*/  LEA R10, P0, R245.reuse, R0, 0x1 ;  /* 0x00000000f50a7211 */ /* 0x050fe400078008ff */
[----:B------:R-:W-:Y:S02]  /*1860*/  SHF.R.S32.HI R6, RZ, 0x1f, R245 ;  /* 0x0000001fff067819 */ /* 0x000fe400000114f5 */
[C---:B------:R-:W-:Y:S02]  /*1870*/  IADD3 R21, R245.reuse, 0x40, RZ ;  /* 0x00000040f5157810 */ /* 0x040fe40007ffe0ff */
[C---:B------:R-:W-:Y:S02]  /*1880*/  IADD3 R19, R245.reuse, 0x80, RZ ;  /* 0x00000080f5137810 */ /* 0x040fe40007ffe0ff */
[----:B------:R-:W-:-:S02]  /*1890*/  IADD3 R20, R245, 0x80, RZ ;  /* 0x00000080f5147810 */ /* 0x000fc40007ffe0ff */
[C---:B------:R-:W-:Y:S02]  /*18a0*/  IADD3 R17, R245.reuse, 0xc0, RZ ;  /* 0x000000c0f5117810 */ /* 0x040fe40007ffe0ff */
[----:B------:R-:W-:Y:S02]  /*18b0*/  IADD3 R18, R245, 0xc0, RZ ;  /* 0x000000c0f5127810 */ /* 0x000fe40007ffe0ff */
[----:B------:R-:W-:Y:S02]  /*18c0*/  LEA R8, P2, R3, R0, 0x1 ;  /* 0x0000000003087211 */ /* 0x000fe400078408ff */
[----:B---3--:R-:W-:Y:S02]  /*18d0*/  LEA.HI.X R11, R245, R4, R6, 0x1, P0 ;  /* 0x00000004f50b7211 */ /* 0x008fe400000f0c06 */
[----:B------:R-:W-:Y:S02]  /*18e0*/  SHF.R.S32.HI R21, RZ, 0x1f, R21 ;  /* 0x0000001fff157819 */ /* 0x000fe40000011415 */
[----:B------:R-:W-:Y:S01]  /*18f0*/  LEA R6, P1, R19, R0, 0x1 ;  /* 0x0000000013067211 */ /* 0x000fe200078208ff */
[----:B------:R-:W-:Y:S01]  /*1900*/  @!PT LDS RZ, [RZ] ;  /* 0x00000000fffff984 */ /* 0x000fe20000000800 */
[----:B------:R-:W-:Y:S01]  /*1910*/  @!PT LDS RZ, [RZ] ;  /* 0x00000000fffff984 */ /* 0x000fe20000000800 */
[----:B------:R-:W-:Y:S01]  /*1920*/  @!PT LDS RZ, [RZ] ;  /* 0x00000000fffff984 */ /* 0x000fe20000000800 */
[----:B------:R1:W-:Y:S01]  /*1930*/  LDGSTS.E.BYPASS.LTC128B.128 [R243+0x19100], [R10.64], !P6 ;  /* 0x191000000af37fae */ /* 0x0003e2000f101d46 */
[----:B------:R-:W-:-:S02]  /*1940*/  SHF.R.S32.HI R20, RZ, 0x1f, R20 ;  /* 0x0000001fff147819 */ /* 0x000fc40000011414 */
[----:B------:R-:W-:Y:S02]  /*1950*/  SHF.R.S32.HI R18, RZ, 0x1f, R18 ;  /* 0x0000001fff127819 */ /* 0x000fe40000011412 */
[----:B------:R-:W-:Y:S02]  /*1960*/  LEA R2, P0, R17, R0, 0x1 ;  /* 0x0000000011027211 */ /* 0x000fe400078008ff */
[-C--:B------:R-:W-:Y:S02]  /*1970*/  LEA.HI.X R9, R3, R4.reuse, R21, 0x1, P2 ;  /* 0x0000000403097211 */ /* 0x080fe400010f0c15 */
[-C--:B------:R-:W-:Y:S02]  /*1980*/  LEA.HI.X R7, R19, R4.reuse, R20, 0x1, P1 ;  /* 0x0000000413077211 */ /* 0x080fe400008f0c14 */
[----:B------:R-:W-:Y:S01]  /*1990*/  LEA.HI.X R3, R17, R4, R18, 0x1, P0 ;  /* 0x0000000411037211 */ /* 0x000fe200000f0c12 */
[----:B------:R1:W-:Y:S04]  /*19a0*/  LDGSTS.E.BYPASS.LTC128B.128 [R243+0x1d100], [R8.64], !P5 ;  /* 0x1d10000008f37fae */ /* 0x0003e8000e901d46 */
[----:B------:R1:W-:Y:S04]  /*19b0*/  LDGSTS.E.BYPASS.LTC128B.128 [R243+0x21100], [R6.64], !P4 ;  /* 0x2110000006f37fae */ /* 0x0003e8000e101d46 */
[----:B------:R1:W-:Y:S02]  /*19c0*/  LDGSTS.E.BYPASS.LTC128B.128 [R243+0x25100], [R2.64], !P3 ;  /* 0x2510000002f37fae */ /* 0x0003e4000d901d46 */
.L_x_1464:
[----:B------:R-:W-:Y:S05]  /*19d0*/  BSYNC B0 ;  /* 0x0000000000007941 */ /* 0x000fea0003800000 */
.L_x_1463:
[----:B------:R-:W-:Y:S05]  /*19e0*/  BRA.DIV ~URZ, `(.L_x_1465) ;  /* 0x00013e827f007947 */ /* 0x000fea000b800000 */
[----:B---3--:R3:W1:Y:S02]  /*19f0*/  SHFL.IDX PT, R4, R5, 0x2, 0x181f ;  /* 0x00581f0005047f89 */ /* 0x00866400000e0000 */
.L_x_1531:
[----:B------:R-:W-:Y:S05]  /*1a00*/  BRA.DIV ~URZ, `(.L_x_1466) ;  /* 0x00013ee27f007947 */ /* 0x000fea000b800000 */
[----:B----4-:R4:W2:Y:S02]  /*1a10*/  SHFL.IDX PT, R0, R13, 0x2, 0x181f ;  /* 0x00581f000d007f89 */ /* 0x0108a400000e0000 */
.L_x_1532:
[----:B-1----:R-:W-:Y:S01]  /*1a20*/  IADD3 R2, R12, 0x40, RZ ;  /* 0x000000400c027810 */ /* 0x002fe20007ffe0ff */
[----:B------:R-:W-:Y:S03]  /*1a30*/  BSSY B0, `(.L_x_1467) ;  /* 0x000001c000007945 */ /* 0x000fe60003800000 */
[----:B------:R-:W-:-:S13]  /*1a40*/  ISETP.GE.AND P0, PT, R2, R16, PT ;  /* 0x000000100200720c */ /* 0x000fda0003f06270 */
[----:B------:R-:W-:Y:S05]  /*1a50*/  @P0 BRA `(.L_x_1468) ;  /* 0x0000019000000947 */ /* 0x000fea0003800000 */
[C---:B------:R-:W-:Y:S02]  /*1a60*/  IADD3 R3, R245.reuse, 0x40, RZ ;  /* 0x00000040f5037810 */ /* 0x040fe40007ffe0ff */
[C---:B--2---:R-:W-:Y:S02]  /*1a70*/  LEA R10, P0, R245.reuse, R0, 0x1 ;  /* 0x00000000f50a7211 */ /* 0x044fe400078008ff */
[----:B------:R-:W-:Y:S02]  /*1a80*/  SHF.R.S32.HI R6, RZ, 0x1f, R245 ;  /* 0x0000001fff067819 */ /* 0x000fe400000114f5 */
[C---:B------:R-:W-:Y:S02]  /*1a90*/  IADD3 R21, R245.reuse, 0x40, RZ ;  /* 0x00000040f5157810 */ /* 0x040fe40007ffe0ff */
[C---:B------:R-:W-:Y:S02]  /*1aa0*/  IADD3 R19, R245.reuse, 0x80, RZ ;  /* 0x00000080f5137810 */ /* 0x040fe40007ffe0ff */
[----:B------:R-:W-:-:S02]  /*1ab0*/  IADD3 R20, R245, 0x80, RZ ;  /* 0x00000080f5147810 */ /* 0x000fc40007ffe0ff */
[C---:B------:R-:W-:Y:S02]  /*1ac0*/  IADD3 R17, R245.reuse, 0xc0, RZ ;  /* 0x000000c0f5117810 */ /* 0x040fe40007ffe0ff */
[----:B------:R-:W-:Y:S02]  /*1ad0*/  IADD3 R18, R245, 0xc0, RZ ;  /* 0x000000c0f5127810 */ /* 0x000fe40007ffe0ff */
[----:B------:R-:W-:Y:S02]  /*1ae0*/  LEA R8, P2, R3, R0, 0x1 ;  /* 0x0000000003087211 */ /* 0x000fe400078408ff */
[----:B------:R-:W-:Y:S02]  /*1af0*/  LEA.HI.X R11, R245, R4, R6, 0x1, P0 ;  /* 0x00000004f50b7211 */ /* 0x000fe400000f0c06 */
        /* <DEDUP_REMOVED lines=15> */
.L_x_1468:
[----:B------:R-:W-:Y:S05]  /*1bf0*/  BSYNC B0 ;  /* 0x0000000000007941 */ /* 0x000fea0003800000 */
.L_x_1467:
[----:B------:R-:W-:Y:S05]  /*1c00*/  BRA.DIV ~URZ, `(.L_x_1469) ;  /* 0x00013d627f007947 */ /* 0x000fea000b800000 */
[----:B------:R1:W3:Y:S04]  /*1c10*/  SHFL.IDX PT, R4, R5, 0x3, 0x181f ;  /* 0x00781f0005047f89 */ /* 0x0002e800000e0000 */
[----:B--2---:R1:W2:Y:S02]  /*1c20*/  SHFL.IDX PT, R0, R13, 0x3, 0x181f ;  /* 0x00781f000d007f89 */ /* 0x0042a400000e0000 */
.L_x_1533:
[----:B-1----:R-:W-:Y:S01]  /*1c30*/  IADD3 R2, R12, 0x60, RZ ;  /* 0x000000600c027810 */ /* 0x002fe20007ffe0ff */
[----:B-----5:R-:W-:Y:S01]  /*1c40*/  IMAD.WIDE.U32 R164, R14, c[0x0][0x2b0], RZ ;  /* 0x0000ac000ea47a25 */ /* 0x020fe200078e00ff */
[----:B------:R-:W-:-:S02]  /*1c50*/  SHF.R.S32.HI R20, RZ, 0x1f, R245 ;  /* 0x0000001fff147819 */ /* 0x000fc400000114f5 */
[----:B------:R-:W-:Y:S02]  /*1c60*/  ISETP.GE.AND P0, PT, R2, R16, PT ;  /* 0x000000100200720c */ /* 0x000fe40003f06270 */
[C---:B------:R-:W-:Y:S01]  /*1c70*/  IADD3 R31, R245.reuse, 0x40, RZ ;  /* 0x00000040f51f7810 */ /* 0x040fe20007ffe0ff */
[----:B------:R1:W-:Y:S01]  /*1c80*/  STL.64 [R1+0x28], R164 ;  /* 0x000028a401007387 */ /* 0x0003e20000100a00 */
[C---:B------:R-:W-:Y:S02]  /*1c90*/  IADD3 R19, R245.reuse, 0x40, RZ ;  /* 0x00000040f5137810 */ /* 0x040fe40007ffe0ff */
[C---:B------:R-:W-:Y:S02]  /*1ca0*/  IADD3 R30, R245.reuse, 0x80, RZ ;  /* 0x00000080f51e7810 */ /* 0x040fe40007ffe0ff */
[----:B------:R-:W-:Y:S02]  /*1cb0*/  SHF.R.S32.HI R19, RZ, 0x1f, R19 ;  /* 0x0000001fff137819 */ /* 0x000fe40000011413 */
[----:B------:R-:W-:-:S02]  /*1cc0*/  IADD3 R18, R245, 0x80, RZ ;  /* 0x00000080f5127810 */ /* 0x000fc40007ffe0ff */
[C---:B------:R-:W-:Y:S02]  /*1cd0*/  IADD3 R29, R245.reuse, 0xc0, RZ ;  /* 0x000000c0f51d7810 */ /* 0x040fe40007ffe0ff */
[C---:B--2---:R-:W-:Y:S02]  /*1ce0*/  @!P0 LEA R10, P1, R245.reuse, R0, 0x1 ;  /* 0x00000000f50a8211 */ /* 0x044fe400078208ff */
[----:B------:R-:W-:Y:S02]  /*1cf0*/  SHF.R.S32.HI R18, RZ, 0x1f, R18 ;  /* 0x0000001fff127819 */ /* 0x000fe40000011412 */
[----:B---3--:R-:W-:Y:S02]  /*1d00*/  @!P0 LEA.HI.X R11, R245, R4, R20, 0x1, P1 ;  /* 0x00000004f50b8211 */ /* 0x008fe400008f0c14 */
[----:B------:R-:W-:Y:S02]  /*1d10*/  @!P0 LEA R8, P1, R31, R0, 0x1 ;  /* 0x000000001f088211 */ /* 0x000fe400078208ff */
[----:B------:R-:W-:Y:S01]  /*1d20*/  IADD3 R17, R245, 0xc0, RZ ;  /* 0x000000c0f5117810 */ /* 0x000fe20007ffe0ff */
[----:B------:R-:W-:Y:S01]  /*1d30*/  @!PT LDS RZ, [RZ] ;  /* 0x00000000fffff984 */ /* 0x000fe20000000800 */
[----:B------:R-:W-:Y:S01]  /*1d40*/  @!PT LDS RZ, [RZ] ;  /* 0x00000000fffff984 */ /* 0x000fe20000000800 */
[----:B------:R-:W-:Y:S01]  /*1d50*/  @!PT LDS RZ, [RZ] ;  /* 0x00000000fffff984 */ /* 0x000fe20000000800 */
[----:B------:R1:W-:Y:S01]  /*1d60*/  @!P0 LDGSTS.E.BYPASS.LTC128B.128 [R243+0x1b100], [R10.64], !P6 ;  /* 0x1b1000000af38fae */ /* 0x0003e2000f101d46 */
[----:B------:R-:W-:-:S02]  /*1d70*/  @!P0 LEA.HI.X R9, R31, R4, R19, 0x1, P1 ;  /* 0x000000041f098211 */ /* 0x000fc400008f0c13 */
[C---:B------:R-:W-:Y:S02]  /*1d80*/  @!P0 LEA R6, P1, R30.reuse, R0, 0x1 ;  /* 0x000000001e068211 */ /* 0x040fe400078208ff */
[----:B------:R-:W-:Y:S01]  /*1d90*/  SHF.R.S32.HI R17, RZ, 0x1f, R17 ;  /* 0x0000001fff117819 */ /* 0x000fe20000011411 */
[----:B------:R1:W-:Y:S01]  /*1da0*/  @!P0 LDGSTS.E.BYPASS.LTC128B.128 [R243+0x1f100], [R8.64], !P5 ;  /* 0x1f10000008f38fae */ /* 0x0003e2000e901d46 */
[----:B------:R-:W-:Y:S02]  /*1db0*/  @!P0 LEA.HI.X R7, R30, R4, R18, 0x1, P1 ;  /* 0x000000041e078211 */ /* 0x000fe400008f0c12 */
[C---:B------:R-:W-:Y:S02]  /*1dc0*/  @!P0 LEA R2, P1, R29.reuse, R0, 0x1 ;  /* 0x000000001d028211 */ /* 0x040fe400078208ff */
[----:B------:R-:W-:Y:S01]  /*1dd0*/  SHF.R.S32.HI R0, RZ, 0x1f, R14 ;  /* 0x0000001fff007819 */ /* 0x000fe2000001140e */
[----:B------:R1:W-:Y:S01]  /*1de0*/  @!P0 LDGSTS.E.BYPASS.LTC128B.128 [R243+0x23100], [R6.64], !P4 ;  /* 0x2310000006f38fae */ /* 0x0003e2000e101d46 */
[----:B------:R-:W-:-:S03]  /*1df0*/  @!P0 LEA.HI.X R3, R29, R4, R17, 0x1, P1 ;  /* 0x000000041d038211 */ /* 0x000fc600008f0c11 */
[----:B------:R-:W-:Y:S02]  /*1e00*/  IMAD R0, R0, c[0x0][0x2b0], RZ ;  /* 0x0000ac0000007a24 */ /* 0x000fe400078e02ff */
[----:B------:R1:W-:Y:S02]  /*1e10*/  @!P0 LDGSTS.E.BYPASS.LTC128B.128 [R243+0x27100], [R2.64], !P3 ;  /* 0x2710000002f38fae */ /* 0x0003e4000d901d46 */
[----:B------:R-:W-:Y:S02]  /*1e20*/  IMAD R0, R14, c[0x0][0x2b4], R0 ;  /* 0x0000ad000e007a24 */ /* 0x000fe400078e0200 */
[----:B------:R-:W0:Y:S01]  /*1e30*/  LDGDEPBAR ;  /* 0x00000000000079af */ /* 0x000e220000000000 */
[----:B------:R-:W-:Y:S01]  /*1e40*/  WARPSYNC 0xffffffff ;  /* 0xffffffff00007948 */ /* 0x000fe20003800000 */
[----:B------:R-:W-:-:S05]  /*1e50*/  IMAD.IADD R162, R165, 0x1, R0 ;  /* 0x00000001a5a27824 */ /* 0x000fca00078e0200 */
[----:B------:R1:W-:Y:S02]  /*1e60*/  STL [R1+0x38], R162 ;  /* 0x000038a201007387 */ /* 0x0003e40000100800 */
[----:B------:R-:W2:Y:S04]  /*1e70*/  LDL R168, [R1+0x4] ;  /* 0x0000040001a87983 */ /* 0x000ea80000100800 */
[----:B------:R-:W3:Y:S04]  /*1e80*/  LDL R163, [R1+0x10] ;  /* 0x0000100001a37983 */ /* 0x000ee80000100800 */
[----:B------:R-:W5:Y:S01]  /*1e90*/  LDL R166, [R1+0x18] ;  /* 0x0000180001a67983 */ /* 0x000f620000100800 */
[----:B-1----:R-:W-:Y:S02]  /*1ea0*/  IMAD.MOV.U32 R6, RZ, RZ, 0x60 ;  /* 0x00000060ff067424 */ /* 0x002fe400078e00ff */
[----:B------:R-:W-:Y:S01]  /*1eb0*/  IMAD.MOV.U32 R167, RZ, RZ, c[0x0][0x2b8] ;  /* 0x0000ae00ffa77624 */ /* 0x000fe200078e00ff */
[----:B----4-:R-:W4:Y:S01]  /*1ec0*/  LDL R21, [R1+0x48] ;  /* 0x0000480001157983 */ /* 0x010f220000100800 */
[----:B------:R-:W-:-:S03]  /*1ed0*/  IMAD.MOV.U32 R5, RZ, RZ, c[0x0][0x2ac] ;  /* 0x0000ab00ff057624 */ /* 0x000fc600078e00ff */
[----:B------:R-:W-:Y:S01]  /*1ee0*/  ISETP.NE.AND P1, PT, R167, 0x1, PT ;  /* 0x00000001a700780c */ /* 0x000fe20003f25270 */
[----:B------:R-:W-:Y:S02]  /*1ef0*/  IMAD R5, R5, c[0x0][0x1d0], RZ ;  /* 0x0000740005057a24 */ /* 0x000fe400078e02ff */
[----:B------:R-:W-:Y:S01]  /*1f00*/  IMAD.MOV.U32 R246, RZ, RZ, RZ ;  /* 0x000000fffff67224 */ /* 0x000fe200078e00ff */
[----:B------:R-:W-:Y:S01]  /*1f10*/  BAR.SYNC.DEFER_BLOCKING 0x0 ;  /* 0x0000000000007b1d */ /* 0x000fe20000010000 */
[----:B--2---:R-:W-:-:S04]  /*1f20*/  IMAD R154, R168, R6, -0x60 ;  /* 0xffffffa0a89a7424 */ /* 0x004fc800078e0206 */
[----:B---3--:R-:W-:-:S05]  /*1f30*/  IMAD.IADD R2, R163, 0x1, R154 ;  /* 0x00000001a3027824 */ /* 0x008fca00078e029a */
[C---:B------:R-:W-:Y:S01]  /*1f40*/  ISETP.GE.AND P0, PT, R2.reuse, R5, PT ;  /* 0x000000050200720c */ /* 0x040fe20003f06270 */
[----:B-----5:R-:W-:-:S03]  /*1f50*/  IMAD.IADD R2, R2, 0x1, R166 ;  /* 0x0000000102027824 */ /* 0x020fc600078e02a6 */
        /* <DEDUP_REMOVED lines=9> */
[----:B------:R-:W-:-:S04]  /*1ff0*/  IMAD.MOV R0, RZ, RZ, -R0 ;  /* 0x000000ffff007224 */ /* 0x000fc800078e0a00 */
[----:B------:R-:W-:Y:S01]  /*2000*/  IMAD R252, R0, c[0x0][0x2b8], R2 ;  /* 0x0000ae0000fc7a24 */ /* 0x000fe200078e0202 */
[----:B------:R-:W3:Y:S04]  /*2010*/  S2R R13, SR_TID.X ;  /* 0x00000000000d7919 */ /* 0x000ee80000002100 */
[----:B------:R-:W-:Y:S01]  /*2020*/  SHF.R.S32.HI R10, RZ, 0x1f, R252 ;  /* 0x0000001fff0a7819 */ /* 0x000fe200000114fc */
[----:B------:R-:W-:-:S04]  /*2030*/  IMAD.WIDE.U32 R2, R252, c[0x0][0x1e0], RZ ;  /* 0x00007800fc027a25 */ /* 0x000fc800078e00ff */
[----:B------:R-:W-:-:S04]  /*2040*/  IMAD R0, R10, c[0x0][0x1e0], RZ ;  /* 0x000078000a007a24 */ /* 0x000fc800078e02ff */
[----:B------:R-:W-:-:S04]  /*2050*/  IMAD R0, R252, c[0x0][0x1e4], R0 ;  /* 0x00007900fc007a24 */ /* 0x000fc800078e0200 */
[----:B------:R-:W-:Y:S02]  /*2060*/  IMAD.IADD R3, R3, 0x1, R0 ;  /* 0x0000000103037824 */ /* 0x000fe400078e0200 */
[----:B------:R-:W-:Y:S02]  /*2070*/  IMAD R0, R15, c[0x0][0x1e8], RZ ;  /* 0x00007a000f007a24 */ /* 0x000fe400078e02ff */
[----:B----4-:R-:W-:-:S04]  /*2080*/  IMAD.WIDE.U32 R160, R21, c[0x0][0x1e8], RZ ;  /* 0x00007a0015a07a25 */ /* 0x010fc800078e00ff */
[----:B------:R-:W-:Y:S01]  /*2090*/  IMAD R0, R21, c[0x0][0x1ec], R0 ;  /* 0x00007b0015007a24 */ /* 0x000fe200078e0200 */
[----:B---3--:R-:W-:-:S03]  /*20a0*/  SHF.R.S32.HI R7, RZ, 0x1f, R13 ;  /* 0x0000001fff077819 */ /* 0x008fc6000001140d */
[----:B------:R-:W-:Y:S01]  /*20b0*/  IMAD.IADD R159, R161, 0x1, R0 ;  /* 0x00000001a19f7824 */ /* 0x000fe200078e0200 */
[----:B------:R-:W-:Y:S01]  /*20c0*/  LEA.HI R7, R7, R13, RZ, 0x3 ;  /* 0x0000000d07077211 */ /* 0x000fe200078f18ff */
[----:B------:R-:W-:Y:S02]  /*20d0*/  IMAD.MOV.U32 R153, RZ, RZ, c[0x0][0x2ac] ;  /* 0x0000ab00ff997624 */ /* 0x000fe400078e00ff */
[----:B-1----:R-:W-:Y:S01]  /*20e0*/  IMAD R5, R168, -0x60, R6 ;  /* 0xffffffa0a8057824 */ /* 0x002fe200078e0206 */
[----:B------:R-:W-:-:S03]  /*20f0*/  SHF.R.S32.HI R7, RZ, 0x3, R7 ;  /* 0x00000003ff077819 */ /* 0x000fc60000011407 */
[----:B------:R-:W-:-:S05]  /*2100*/  IMAD R153, R153, c[0x0][0x1d0], R5 ;  /* 0x0000740099997a24 */ /* 0x000fca00078e0205 */
[----:B------:R-:W-:Y:S01]  /*2110*/  IADD3 R26, -R7, R153, RZ ;  /* 0x00000099071a7210 */ /* 0x000fe20007ffe1ff */
[----:B------:R-:W-:Y:S01]  /*2120*/  IMAD.WIDE.U32 R22, R21, c[0x0][0x210], RZ ;  /* 0x0000840015167a25 */ /* 0x000fe200078e00ff */
[----:B------:R-:W-:Y:S04]  /*2130*/  STL.64 [R1+0x20], R160 ;  /* 0x000020a001007387 */ /* 0x000fe80000100a00 */
[----:B------:R-:W-:Y:S04]  /*2140*/  STL [R1+0x1c], R159 ;  /* 0x00001c9f01007387 */ /* 0x000fe80000100800 */
[----:B------:R-:W-:Y:S01]  /*2150*/  STL.64 [R1+0x30], R22 ;  /* 0x0000301601007387 */ /* 0x000fe20000100a00 */
[----:B------:R-:W-:-:S02]  /*2160*/  IMAD.SHL.U32 R156, R31, 0x2, RZ ;  /* 0x000000021f9c7824 */ /* 0x000fc400078e00ff */
[C---:B------:R-:W-:Y:S01]  /*2170*/  IMAD.SHL.U32 R157, R30.reuse, 0x2, RZ ;  /* 0x000000021e9d7824 */ /* 0x040fe200078e00ff */
[C---:B------:R-:W-:Y:S01]  /*2180*/  SHF.L.U64.HI R132, R245.reuse, 0x1, R20 ;  /* 0x00000001f5847819 */ /* 0x040fe20000010214 */
[----:B------:R-:W-:Y:S01]  /*2190*/  IMAD.SHL.U32 R155, R245, 0x2, RZ ;  /* 0x00000002f59b7824 */ /* 0x000fe200078e00ff */
[----:B------:R-:W-:Y:S02]  /*21a0*/  SHF.L.U64.HI R133, R31, 0x1, R19 ;  /* 0x000000011f857819 */ /* 0x000fe40000010213 */
[----:B------:R-:W-:Y:S02]  /*21b0*/  SHF.L.U64.HI R134, R30, 0x1, R18 ;  /* 0x000000011e867819 */ /* 0x000fe40000010212 */
[----:B------:R-:W-:Y:S01]  /*21c0*/  IADD3 R135, R228, 0x20, RZ ;  /* 0x00000020e4877810 */ /* 0x000fe20007ffe0ff */
[C---:B------:R-:W-:Y:S01]  /*21d0*/  IMAD.SHL.U32 R158, R29.reuse, 0x2, RZ ;  /* 0x000000021d9e7824 */ /* 0x040fe200078e00ff */
[----:B------:R-:W-:Y:S02]  /*21e0*/  SHF.L.U64.HI R152, R29, 0x1, R17 ;  /* 0x000000011d987819 */ /* 0x000fe40000010211 */
[----:B--2---:R-:W-:Y:S01]  /*21f0*/  SHF.R.S32.HI R12, RZ, 0x1f, R246 ;  /* 0x0000001fff0c7819 */ /* 0x004fe200000114f6 */
[----:B------:R-:W-:-:S04]  /*2200*/  IMAD.WIDE.U32 R2, R246, c[0x0][0x1f0], R2 ;  /* 0x00007c00f6027a25 */ /* 0x000fc800078e0002 */
[----:B------:R-:W-:Y:S01]  /*2210*/  IMAD R4, R12, c[0x0][0x1f0], RZ ;  /* 0x00007c000c047a24 */ /* 0x000fe200078e02ff */
[----:B------:R-:W-:-:S03]  /*2220*/  IADD3 R0, P0, R2, R160, RZ ;  /* 0x000000a002007210 */ /* 0x000fc60007f1e0ff */
[----:B------:R-:W-:-:S05]  /*2230*/  IMAD R4, R246, c[0x0][0x1f4], R4 ;  /* 0x00007d00f6047a24 */ /* 0x000fca00078e0204 */
[----:B------:R-:W-:Y:S02]  /*2240*/  IADD3.X R2, R159, R3, R4, P0, !PT ;  /* 0x000000039f027210 */ /* 0x000fe400007fe404 */
[----:B------:R-:W-:-:S04]  /*2250*/  LEA R9, P0, R0, c[0x0][0x1c8], 0x1 ;  /* 0x0000720000097a11 */ /* 0x000fc800078008ff */
[----:B------:R-:W-:Y:S02]  /*2260*/  LEA.HI.X R13, R0, c[0x0][0x1cc], R2, 0x1, P0 ;  /* 0x00007300000d7a11 */ /* 0x000fe400000f0c02 */
[----:B------:R-:W1:Y:S01]  /*2270*/  SHFL.IDX PT, R0, R9, RZ, 0x181f ;  /* 0x00181fff09007589 */ /* 0x000e6200000e0000 */
[----:B------:R-:W-:-:S03]  /*2280*/  ISETP.GE.AND P0, PT, R26, 0x1, PT ;  /* 0x000000011a00780c */ /* 0x000fc60003f06270 */
[----:B------:R-:W2:Y:S04]  /*2290*/  SHFL.IDX PT, R2, R13, RZ, 0x181f ;  /* 0x00181fff0d027589 */ /* 0x000ea800000e0000 */
[----:B------:R-:W3:Y:S06]  /*22a0*/  SHFL.IDX PT, R8, R9, 0x1, 0x181f ;  /* 0x00381f0009087f89 */ /* 0x000eec00000e0000 */
[----:B------:R-:W-:-:S02]  /*22b0*/  @P0 ISETP.GE.AND P3, PT, R245, c[0x0][0x1d4], PT ;  /* 0x00007500f5000a0c */ /* 0x000fc40003f66270 */
[----:B------:R-:W-:Y:S01]  /*22c0*/  @P0 ISETP.GE.AND P4, PT, R31, c[0x0][0x1d4], PT ;  /* 0x000075001f000a0c */ /* 0x000fe20003f86270 */
[----:B------:R-:W4:Y:S01]  /*22d0*/  SHFL.IDX PT, R11, R13, 0x1, 0x181f ;  /* 0x00381f000d0b7f89 */ /* 0x000f2200000e0000 */
[-C--:B-1----:R-:W-:Y:S02]  /*22e0*/  @P0 LEA R4, P2, R245, R0.reuse, 0x1 ;  /* 0x00000000f5040211 */ /* 0x082fe400078408ff */
[----:B------:R-:W-:Y:S02]  /*22f0*/  @P0 LEA R6, P1, R31, R0, 0x1 ;  /* 0x000000001f060211 */ /* 0x000fe400078208ff */
[-C--:B--2---:R-:W-:Y:S02]  /*2300*/  @P0 LEA.HI.X R5, R245, R2.reuse, R20, 0x1, P2 ;  /* 0x00000002f5050211 */ /* 0x084fe400010f0c14 */
[----:B------:R-:W-:Y:S02]  /*2310*/  @P0 LEA.HI.X R7, R31, R2, R19, 0x1, P1 ;  /* 0x000000021f070211 */ /* 0x000fe400008f0c13 */
[----:B------:R-:W-:Y:S01]  /*2320*/  ISETP.GE.AND P1, PT, R26, 0x21, PT ;  /* 0x000000211a00780c */ /* 0x000fe20003f26270 */
[----:B------:R1:W-:Y:S01]  /*2330*/  @P0 LDGSTS.E.BYPASS.LTC128B.128 [R243+0xc100], [R4.64], !P3 ;  /* 0x0c10000004f30fae */ /* 0x0003e2000d901d46 */
[----:B------:R-:W-:-:S03]  /*2340*/  @P0 ISETP.GE.AND P5, PT, R30, c[0x0][0x1d4], PT ;  /* 0x000075001e000a0c */ /* 0x000fc60003fa6270 */
[----:B------:R2:W-:Y:S01]  /*2350*/  @P0 LDGSTS.E.BYPASS.LTC128B.128 [R243+0xf100], [R6.64], !P4 ;  /* 0x0f10000006f30fae */ /* 0x0005e2000e101d46 */
[----:B------:R-:W-:Y:S02]  /*2360*/  @P0 ISETP.GE.AND P4, PT, R29, c[0x0][0x1d4], PT ;  /* 0x000075001d000a0c */ /* 0x000fe40003f86270 */
[----:B-1----:R-:W-:-:S04]  /*2370*/  @P0 LEA R4, P2, R30, R0, 0x1 ;  /* 0x000000001e040211 */ /* 0x002fc800078408ff */
[----:B------:R-:W-:Y:S02]  /*2380*/  @P0 LEA.HI.X R5, R30, R2, R18, 0x1, P2 ;  /* 0x000000021e050211 */ /* 0x000fe400010f0c12 */
[----:B--2---:R-:W-:-:S03]  /*2390*/  @P0 LEA R6, P2, R29, R0, 0x1 ;  /* 0x000000001d060211 */ /* 0x004fc600078408ff */
[----:B------:R3:W-:Y:S01]  /*23a0*/  @P0 LDGSTS.E.BYPASS.LTC128B.128 [R243+0x12100], [R4.64], !P5 ;  /* 0x1210000004f30fae */ /* 0x0007e2000e901d46 */
[----:B------:R-:W-:Y:S02]  /*23b0*/  @P0 LEA.HI.X R7, R29, R2, R17, 0x1, P2 ;  /* 0x000000021d070211 */ /* 0x000fe400010f0c11 */
[----:B------:R-:W-:Y:S01]  /*23c0*/  @P1 ISETP.GE.AND P2, PT, R245, c[0x0][0x1d4], PT ;  /* 0x00007500f5001a0c */ /* 0x000fe20003f46270 */
[----:B------:R-:W-:Y:S02]  /*23d0*/  IMAD R0, R10, c[0x0][0x208], RZ ;  /* 0x000082000a007a24 */ /* 0x000fe400078e02ff */
[----:B------:R1:W-:Y:S01]  /*23e0*/  @P0 LDGSTS.E.BYPASS.LTC128B.128 [R243+0x15100], [R6.64], !P4 ;  /* 0x1510000006f30fae */ /* 0x0003e2000e101d46 */
[----:B------:R-:W-:Y:S01]  /*23f0*/  @P1 ISETP.GE.AND P4, PT, R31, c[0x0][0x1d4], PT ;  /* 0x000075001f001a0c */ /* 0x000fe20003f86270 */
[----:B------:R-:W-:Y:S02]  /*2400*/  IMAD.WIDE.U32 R2, R252, c[0x0][0x208], RZ ;  /* 0x00008200fc027a25 */ /* 0x000fe400078e00ff */
[----:B------:R-:W-:Y:S01]  /*2410*/  SHFL.IDX PT, R10, R13, 0x2, 0x181f ;  /* 0x00581f000d0a7f89 */ /* 0x000fe200000e0000 */
[----:B---3--:R-:W-:-:S04]  /*2420*/  @P1 LEA R4, P3, R245, R8, 0x1 ;  /* 0x00000008f5041211 */ /* 0x008fc800078608ff */
[----:B----4-:R-:W-:Y:S01]  /*2430*/  @P1 LEA.HI.X R5, R245, R11, R20, 0x1, P3 ;  /* 0x0000000bf5051211 */ /* 0x010fe200018f0c14 */
[----:B-1----:R-:W-:Y:S02]  /*2440*/  IMAD R7, R252, c[0x0][0x20c], R0 ;  /* 0x00008300fc077a24 */ /* 0x002fe400078e0200 */
[----:B------:R-:W1:Y:S01]  /*2450*/  SHFL.IDX PT, R0, R9, 0x2, 0x181f ;  /* 0x00581f0009007f89 */ /* 0x000e6200000e0000 */
[----:B------:R-:W-:-:S03]  /*2460*/  @P1 LEA R6, P0, R31, R8, 0x1 ;  /* 0x000000081f061211 */ /* 0x000fc600078008ff */
[----:B------:R2:W-:Y:S01]  /*2470*/  @P1 LDGSTS.E.BYPASS.LTC128B.128 [R243+0xd100], [R4.64], !P2 ;  /* 0x0d10000004f31fae */ /* 0x0005e2000d101d46 */
[----:B------:R-:W-:Y:S01]  /*2480*/  @P1 ISETP.GE.AND P2, PT, R30, c[0x0][0x1d4], PT ;  /* 0x000075001e001a0c */ /* 0x000fe20003f46270 */
[----:B------:R-:W-:Y:S01]  /*2490*/  IMAD.IADD R3, R3, 0x1, R7 ;  /* 0x0000000103037824 */ /* 0x000fe200078e0207 */
[----:B------:R-:W-:Y:S02]  /*24a0*/  @P1 LEA.HI.X R7, R31, R11, R19, 0x1, P0 ;  /* 0x0000000b1f071211 */ /* 0x000fe400000f0c13 */
[----:B------:R-:W-:-:S03]  /*24b0*/  ISETP.GE.AND P0, PT, R26, 0x41, PT ;  /* 0x000000411a00780c */ /* 0x000fc60003f06270 */
[----:B------:R3:W-:Y:S01]  /*24c0*/  @P1 LDGSTS.E.BYPASS.LTC128B.128 [R243+0x10100], [R6.64], !P4 ;  /* 0x1010000006f31fae */ /* 0x0007e2000e101d46 */
[----:B------:R-:W-:Y:S01]  /*24d0*/  @P1 ISETP.GE.AND P4, PT, R29, c[0x0][0x1d4], PT ;  /* 0x000075001d001a0c */ /* 0x000fe20003f86270 */
[----:B------:R-:W-:Y:S01]  /*24e0*/  IMAD.WIDE.U32 R2, R246, c[0x0][0x218], R2 ;  /* 0x00008600f6027a25 */ /* 0x000fe200078e0002 */
[----:B--2---:R-:W-:-:S04]  /*24f0*/  @P1 LEA R4, P3, R30, R8, 0x1 ;  /* 0x000000081e041211 */ /* 0x004fc800078608ff */
[----:B------:R-:W-:Y:S01]  /*2500*/  @P1 LEA.HI.X R5, R30, R11, R18, 0x1, P3 ;  /* 0x0000000b1e051211 */ /* 0x000fe200018f0c12 */
[----:B---3--:R-:W-:-:S04]  /*2510*/  IMAD R6, R15, c[0x0][0x210], RZ ;  /* 0x000084000f067a24 */ /* 0x008fc800078e02ff */
[----:B------:R2:W-:Y:S02]  /*2520*/  @P1 LDGSTS.E.BYPASS.LTC128B.128 [R243+0x13100], [R4.64], !P2 ;  /* 0x1310000004f31fae */ /* 0x0005e4000d101d46 */
[----:B--2---:R-:W-:Y:S01]  /*2530*/  IMAD R5, R21, c[0x0][0x214], R6 ;  /* 0x0000850015057a24 */ /* 0x004fe200078e0206 */
[----:B------:R-:W-:Y:S01]  /*2540*/  @P1 LEA R6, P3, R29, R8, 0x1 ;  /* 0x000000081d061211 */ /* 0x000fe200078608ff */
[----:B------:R-:W-:Y:S01]  /*2550*/  IMAD R8, R12, c[0x0][0x218], RZ ;  /* 0x000086000c087a24 */ /* 0x000fe200078e02ff */
[----:B-1----:R-:W-:Y:S02]  /*2560*/  @P0 LEA R4, P2, R245, R0, 0x1 ;  /* 0x00000000f5040211 */ /* 0x002fe400078408ff */
[----:B------:R-:W-:Y:S02]  /*2570*/  @P1 LEA.HI.X R7, R29, R11, R17, 0x1, P3 ;  /* 0x0000000b1d071211 */ /* 0x000fe400018f0c11 */
[----:B------:R-:W-:Y:S01]  /*2580*/  @P0 ISETP.GE.AND P3, PT, R245, c[0x0][0x1d4], PT ;  /* 0x00007500f5000a0c */ /* 0x000fe20003f66270 */
[----:B------:R-:W-:Y:S01]  /*2590*/  IMAD.IADD R9, R23, 0x1, R5 ;  /* 0x0000000117097824 */ /* 0x000fe200078e0205 */
[----:B------:R-:W-:Y:S01]  /*25a0*/  @P0 LEA.HI.X R5, R245, R10, R20, 0x1, P2 ;  /* 0x0000000af5050211 */ /* 0x000fe200010f0c14 */
[----:B------:R-:W-:Y:S01]  /*25b0*/  IMAD R8, R246, c[0x0][0x21c], R8 ;  /* 0x00008700f6087a24 */ /* 0x000fe200078e0208 */
[----:B------:R-:W-:Y:S01]  /*25c0*/  IADD3 R2, P2, R2, R22, RZ ;  /* 0x0000001602027210 */ /* 0x000fe20007f5e0ff */
[----:B------:R-:W1:Y:S03]  /*25d0*/  S2R R21, SR_TID.X ;  /* 0x0000000000157919 */ /* 0x000e660000002100 */
[----:B------:R-:W-:Y:S01]  /*25e0*/  IADD3.X R3, R9, R3, R8, P2, !PT ;  /* 0x0000000309037210 */ /* 0x000fe200017fe408 */
[----:B------:R2:W-:Y:S01]  /*25f0*/  @P1 LDGSTS.E.BYPASS.LTC128B.128 [R243+0x16100], [R6.64], !P4 ;  /* 0x1610000006f31fae */ /* 0x0005e2000e101d46 */
[----:B------:R-:W-:-:S02]  /*2600*/  @P0 LEA R8, P2, R31, R0, 0x1 ;  /* 0x000000001f080211 */ /* 0x000fc400078408ff */
[C---:B------:R-:W-:Y:S01]  /*2610*/  LEA R27, P1, R2.reuse, c[0x0][0x1f8], 0x1 ;  /* 0x00007e00021b7a11 */ /* 0x040fe200078208ff */
[----:B------:R3:W-:Y:S01]  /*2620*/  STL [R1+0x3c], R9 ;  /* 0x00003c0901007387 */ /* 0x0007e20000100800 */
[----:B------:R-:W-:Y:S02]  /*2630*/  @P0 ISETP.GE.AND P4, PT, R31, c[0x0][0x1d4], PT ;  /* 0x000075001f000a0c */ /* 0x000fe40003f86270 */
[----:B------:R-:W-:Y:S01]  /*2640*/  LEA.HI.X R28, R2, c[0x0][0x1fc], R3, 0x1, P1 ;  /* 0x00007f00021c7a11 */ /* 0x000fe200008f0c03 */
[----:B------:R4:W-:Y:S01]  /*2650*/  @P0 LDGSTS.E.BYPASS.LTC128B.128 [R243+0xe100], [R4.64], !P3 ;  /* 0x0e10000004f30fae */ /* 0x0009e2000d901d46 */
[----:B------:R-:W-:Y:S02]  /*2660*/  @P0 ISETP.GE.AND P1, PT, R29, c[0x0][0x1d4], PT ;  /* 0x000075001d000a0c */ /* 0x000fe40003f26270 */
[----:B--2---:R-:W-:Y:S02]  /*2670*/  @P0 LEA R6, P3, R30, R0, 0x1 ;  /* 0x000000001e060211 */ /* 0x004fe400078608ff */
[----:B---3--:R-:W-:-:S02]  /*2680*/  @P0 LEA.HI.X R9, R31, R10, R19, 0x1, P2 ;  /* 0x0000000a1f090211 */ /* 0x008fc400010f0c13 */
[C---:B------:R-:W-:Y:S02]  /*2690*/  @P0 ISETP.GE.AND P2, PT, R30.reuse, c[0x0][0x1d4], PT ;  /* 0x000075001e000a0c */ /* 0x040fe40003f46270 */
[----:B------:R-:W-:Y:S01]  /*26a0*/  @P0 LEA.HI.X R7, R30, R10, R18, 0x1, P3 ;  /* 0x0000000a1e070211 */ /* 0x000fe200018f0c12 */
[----:B------:R2:W-:Y:S01]  /*26b0*/  @P0 LDGSTS.E.BYPASS.LTC128B.128 [R243+0x11100], [R8.64], !P4 ;  /* 0x1110000008f30fae */ /* 0x0005e2000e101d46 */
[----:B----4-:R-:W-:-:S04]  /*26c0*/  @P0 LEA R4, P3, R29, R0, 0x1 ;  /* 0x000000001d040211 */ /* 0x010fc800078608ff */
[----:B------:R-:W-:Y:S02]  /*26d0*/  @P0 LEA.HI.X R5, R29, R10, R17, 0x1, P3 ;  /* 0x0000000a1d050211 */ /* 0x000fe400018f0c11 */
[----:B-1----:R-:W-:-:S03]  /*26e0*/  SHF.R.S32.HI R13, RZ, 0x1f, R21 ;  /* 0x0000001fff0d7819 */ /* 0x002fc60000011415 */
[----:B------:R1:W-:Y:S04]  /*26f0*/  @P0 LDGSTS.E.BYPASS.LTC128B.128 [R243+0x14100], [R6.64], !P2 ;  /* 0x1410000006f30fae */ /* 0x0003e8000d101d46 */
[----:B------:R1:W-:Y:S04]  /*2700*/  @P0 LDGSTS.E.BYPASS.LTC128B.128 [R243+0x17100], [R4.64], !P1 ;  /* 0x1710000004f30fae */ /* 0x0003e8000c901d46 */
[----:B------:R-:W0:Y:S01]  /*2710*/  LDGDEPBAR ;  /* 0x00000000000079af */ /* 0x000e220000000000 */
[----:B------:R-:W-:-:S03]  /*2720*/  LEA.HI R13, R13, R21, RZ, 0x3 ;  /* 0x000000150d0d7211 */ /* 0x000fc600078f18ff */
[----:B------:R-:W3:Y:S01]  /*2730*/  SHFL.IDX PT, R0, R27, RZ, 0x181f ;  /* 0x00181fff1b007589 */ /* 0x000ee200000e0000 */
[----:B------:R-:W-:-:S03]  /*2740*/  LOP3.LUT R13, R13, 0xfffffff8, RZ, 0xc0, !PT ;  /* 0xfffffff80d0d7812 */ /* 0x000fc600078ec0ff */
[----:B------:R-:W4:Y:S04]  /*2750*/  SHFL.IDX PT, R2, R28, RZ, 0x181f ;  /* 0x00181fff1c027589 */ /* 0x000f2800000e0000 */
[----:B--2---:R-:W2:Y:S01]  /*2760*/  SHFL.IDX PT, R8, R27, 0x1, 0x181f ;  /* 0x00381f001b087f89 */ /* 0x004ea200000e0000 */
[----:B------:R-:W-:-:S03]  /*2770*/  IMAD.IADD R13, R21, 0x1, -R13 ;  /* 0x00000001150d7824 */ /* 0x000fc600078e0a0d */
[----:B------:R-:W5:Y:S02]  /*2780*/  SHFL.IDX PT, R3, R28, 0x1, 0x181f ;  /* 0x00381f001c037f89 */ /* 0x000f6400000e0000 */
[----:B------:R-:W-:Y:S01]  /*2790*/  R2P PR, R13, 0x6 ;  /* 0x000000060d007804 */ /* 0x000fe20000000000 */
[----:B------:R-:W-:-:S04]  /*27a0*/  DEPBAR.LE SB0, 0x1 ;  /* 0x000080400000791a */ /* 0x000fc80000000000 */
[----:B------:R-:W-:-:S04]  /*27b0*/  DEPBAR.LE SB0, 0x0 ;  /* 0x000080000000791a */ /* 0x000fc80000000000 */
[----:B------:R-:W-:Y:S01]  /*27c0*/  BAR.SYNC.DEFER_BLOCKING 0x0 ;  /* 0x0000000000007b1d */ /* 0x000fe20000010000 */
[CC--:B---3--:R-:W-:Y:S02]  /*27d0*/  IADD3 R20, P0, R0.reuse, R156.reuse, RZ ;  /* 0x0000009c00147210 */ /* 0x0c8fe40007f1e0ff */
[----:B------:R-:W-:Y:S02]  /*27e0*/  IADD3 R18, P4, R0, R157, RZ ;  /* 0x0000009d00127210 */ /* 0x000fe40007f9e0ff */
[----:B------:R-:W-:Y:S01]  /*27f0*/  @P1 IADD3 R135, R228, -0x20, RZ ;  /* 0xffffffe0e4871810 */ /* 0x000fe20007ffe0ff */
[----:B----4-:R-:W-:Y:S01]  /*2800*/  IMAD.X R21, R2, 0x1, R133, P0 ;  /* 0x0000000102157824 */ /* 0x010fe200000e0685 */
[----:B--2---:R-:W-:Y:S01]  /*2810*/  IADD3 R10, P1, R8, R155, RZ ;  /* 0x0000009b080a7210 */ /* 0x004fe20007f3e0ff */
[----:B------:R-:W-:Y:S01]  /*2820*/  IMAD.X R19, R2, 0x1, R134, P4 ;  /* 0x0000000102137824 */ /* 0x000fe200020e0686 */
[----:B------:R-:W-:Y:S02]  /*2830*/  IADD3 R24, P0, R8, R156, RZ ;  /* 0x0000009c08187210 */ /* 0x000fe40007f1e0ff */
[----:B------:R-:W-:-:S02]  /*2840*/  ISETP.GE.AND P5, PT, R245, c[0x0][0x1d4], PT ;  /* 0x00007500f5007a0c */ /* 0x000fc40003fa6270 */
[----:B------:R-:W-:Y:S01]  /*2850*/  ISETP.GE.AND P4, PT, R31, c[0x0][0x1d4], PT ;  /* 0x000075001f007a0c */ /* 0x000fe20003f86270 */
[C---:B-----5:R-:W-:Y:S01]  /*2860*/  IMAD.X R11, R3.reuse, 0x1, R132, P1 ;  /* 0x00000001030b7824 */ /* 0x060fe200008e0684 */
[----:B------:R-:W-:Y:S01]  /*2870*/  IADD3 R22, P3, R0, R155, RZ ;  /* 0x0000009b00167210 */ /* 0x000fe20007f7e0ff */
[----:B------:R-:W-:Y:S01]  /*2880*/  IMAD.X R25, R3, 0x1, R133, P0 ;  /* 0x0000000103197824 */ /* 0x000fe200000e0685 */
[C---:B------:R-:W-:Y:S02]  /*2890*/  ISETP.LT.OR P1, PT, R26.reuse, 0x1, P5 ;  /* 0x000000011a00780c */ /* 0x040fe40002f21670 */
[----:B------:R-:W-:Y:S02]  /*28a0*/  ISETP.LT.OR P0, PT, R26, 0x1, P4 ;  /* 0x000000011a00780c */ /* 0x000fe40002701670 */
[----:B------:R-:W-:Y:S02]  /*28b0*/  IADD3.X R23, R2, R132, RZ, P3, !PT ;  /* 0x0000008402177210 */ /* 0x000fe40001ffe4ff */
[----:B------:R-:W-:Y:S01]  /*28c0*/  IADD3 R16, P3, R0, R158, RZ ;  /* 0x0000009e00107210 */ /* 0x000fe20007f7e0ff */
[----:B-1----:R-:W-:Y:S04]  /*28d0*/  LDSM.16.M88.4 R4, [R239] ;  /* 0x00000000ef04783b */ /* 0x002fe80000000200 */
[----:B------:R-:W-:Y:S01]  /*28e0*/  IMAD.X R17, R2, 0x1, R152, P3 ;  /* 0x0000000102117824 */ /* 0x000fe200018e0698 */
[----:B------:R-:W-:Y:S01]  /*28f0*/  ISETP.GE.AND P3, PT, R30, c[0x0][0x1d4], PT ;  /* 0x000075001e007a0c */ /* 0x000fe20003f66270 */
[----:B------:R-:W-:Y:S04]  /*2900*/  LDSM.16.M88.4 R40, [R228] ;  /* 0x00000000e428783b */ /* 0x000fe80000000200 */
[----:B------:R-:W-:Y:S04]  /*2910*/  LDSM.16.M88.4 R32, [R228+0x800] ;  /* 0x00080000e420783b */ /* 0x000fe80000000200 */
[----:B------:R-:W-:Y:S04]  /*2920*/  LDSM.16.M88.4 R44, [R228+0x1000] ;  /* 0x00100000e42c783b */ /* 0x000fe80000000200 */
[----:B------:R-:W-:Y:S04]  /*2930*/  LDSM.16.M88.4 R52, [R228+0x1800] ;  /* 0x00180000e434783b */ /* 0x000fe80000000200 */
[----:B------:R-:W-:Y:S04]  /*2940*/  LDSM.16.M88.4 R60, [R228+0x2000] ;  /* 0x00200000e43c783b */ /* 0x000fe80000000200 */
[----:B------:R-:W-:Y:S04]  /*2950*/  LDSM.16.M88.4 R72, [R228+0x2800] ;  /* 0x00280000e448783b */ /* 0x000fe80000000200 */
[----:B------:R-:W-:Y:S04]  /*2960*/  LDSM.16.M88.4 R12, [R240] ;  /* 0x00000000f00c783b */ /* 0x000fe80000000200 */
[----:B------:R-:W-:Y:S04]  /*2970*/  LDSM.16.M88.4 R64, [R135] ;  /* 0x000000008740783b */ /* 0x000fe80000000200 */
[----:B------:R-:W-:Y:S04]  /*2980*/  LDSM.16.M88.4 R68, [R135+0x800] ;  /* 0x000800008744783b */ /* 0x000fe80000000200 */
[----:B------:R-:W-:Y:S04]  /*2990*/  LDSM.16.M88.4 R76, [R135+0x1000] ;  /* 0x00100000874c783b */ /* 0x000fe80000000200 */
[----:B------:R-:W-:Y:S04]  /*29a0*/  LDSM.16.M88.4 R92, [R135+0x1800] ;  /* 0x00180000875c783b */ /* 0x000fe80000000200 */
[----:B------:R-:W-:Y:S04]  /*29b0*/  LDSM.16.M88.4 R96, [R135+0x2000] ;  /* 0x002000008760783b */ /* 0x000fe80000000200 */
[----:B------:R-:W-:Y:S04]  /*29c0*/  LDSM.16.M88.4 R112, [R135+0x2800] ;  /* 0x002800008770783b */ /* 0x000fe80000000200 */
[----:B------:R-:W-:Y:S01]  /*29d0*/  @!PT LDS RZ, [RZ] ;  /* 0x00000000fffff984 */ /* 0x000fe20000000800 */
[----:B------:R-:W-:Y:S01]  /*29e0*/  @!PT LDS RZ, [RZ] ;  /* 0x00000000fffff984 */ /* 0x000fe20000000800 */
[----:B------:R-:W-:Y:S01]  /*29f0*/  @!PT LDS RZ, [RZ] ;  /* 0x00000000fffff984 */ /* 0x000fe20000000800 */
[----:B------:R1:W-:Y:S04]  /*2a00*/  LDGSTS.E.BYPASS.LTC128B.128 [R243+0x100], [R22.64], !P1 ;  /* 0x0010000016f37fae */ /* 0x0003e8000c901d46 */
[----:B------:R1:W-:Y:S01]  /*2a10*/  LDGSTS.E.BYPASS.LTC128B.128 [R243+0x3100], [R20.64], !P0 ;  /* 0x0310000014f37fae */ /* 0x0003e2000c101d46 */
[----:B------:R-:W-:-:S02]  /*2a20*/  ISETP.LT.OR P0, PT, R26, 0x1, P3 ;  /* 0x000000011a00780c */ /* 0x000fc40001f01670 */
[----:B------:R-:W-:-:S11]  /*2a30*/  ISETP.GE.AND P1, PT, R29, c[0x0][0x1d4], PT ;  /* 0x000075001d007a0c */ /* 0x000fd60003f26270 */
[----:B------:R2:W-:Y:S01]  /*2a40*/  LDGSTS.E.BYPASS.LTC128B.128 [R243+0x6100], [R18.64], !P0 ;  /* 0x0610000012f37fae */ /* 0x0005e2000c101d46 */
[----:B------:R-:W-:-:S13]  /*2a50*/  ISETP.LT.OR P0, PT, R26, 0x1, P1 ;  /* 0x000000011a00780c */ /* 0x000fda0000f01670 */
[----:B------:R3:W-:Y:S04]  /*2a60*/  LDGSTS.E.BYPASS.LTC128B.128 [R243+0x9100], [R16.64], !P0 ;  /* 0x0910000010f37fae */ /* 0x0007e8000c101d46 */
[----:B------:R-:W4:Y:S01]  /*2a70*/  SHFL.IDX PT, R0, R27, 0x2, 0x181f ;  /* 0x00581f001b007f89 */ /* 0x000f2200000e0000 */
[----:B---3--:R-:W-:-:S05]  /*2a80*/  IADD3 R16, P0, R8, R157, RZ ;  /* 0x0000009d08107210 */ /* 0x008fca0007f1e0ff */
[----:B------:R-:W-:Y:S01]  /*2a90*/  IMAD.X R17, R3, 0x1, R134, P0 ;  /* 0x0000000103117824 */ /* 0x000fe200000e0686 */
[----:B------:R-:W-:Y:S01]  /*2aa0*/  ISETP.LT.OR P0, PT, R26, 0x21, P5 ;  /* 0x000000211a00780c */ /* 0x000fe20002f01670 */
[----:B------:R-:W3:-:S12]  /*2ab0*/  SHFL.IDX PT, R2, R28, 0x2, 0x181f ;  /* 0x00581f001c027f89 */ /* 0x000ed800000e0000 */
[----:B------:R5:W-:Y:S02]  /*2ac0*/  LDGSTS.E.BYPASS.LTC128B.128 [R243+0x1100], [R10.64], !P0 ;  /* 0x011000000af37fae */ /* 0x000be4000c101d46 */
[----:B-----5:R-:W-:-:S05]  /*2ad0*/  IADD3 R10, P0, R8, R158, RZ ;  /* 0x0000009e080a7210 */ /* 0x020fca0007f1e0ff */
[----:B------:R-:W-:Y:S01]  /*2ae0*/  IMAD.X R11, R3, 0x1, R152, P0 ;  /* 0x00000001030b7824 */ /* 0x000fe200000e0698 */
[----:B------:R-:W-:-:S13]  /*2af0*/  ISETP.LT.OR P0, PT, R26, 0x21, P4 ;  /* 0x000000211a00780c */ /* 0x000fda0002701670 */
[----:B------:R5:W-:Y:S01]  /*2b00*/  LDGSTS.E.BYPASS.LTC128B.128 [R243+0x4100], [R24.64], !P0 ;  /* 0x0410000018f37fae */ /* 0x000be2000c101d46 */
[----:B----4-:R-:W-:-:S04]  /*2b10*/  IADD3 R8, P0, R0, R155, RZ ;  /* 0x0000009b00087210 */ /* 0x010fc80007f1e0ff */
[----:B---3--:R-:W-:Y:S02]  /*2b20*/  IADD3.X R9, R2, R132, RZ, P0, !PT ;  /* 0x0000008402097210 */ /* 0x008fe400007fe4ff */
[----:B------:R-:W-:-:S13]  /*2b30*/  ISETP.LT.OR P0, PT, R26, 0x21, P3 ;  /* 0x000000211a00780c */ /* 0x000fda0001f01670 */
[----:B------:R3:W-:Y:S01]  /*2b40*/  LDGSTS.E.BYPASS.LTC128B.128 [R243+0x7100], [R16.64], !P0 ;  /* 0x0710000010f37fae */ /* 0x0007e2000c101d46 */
[----:B------:R-:W-:Y:S01]  /*2b50*/  HMMA.16816.F32 R48, R4, R40, RZ ;  /* 0x000000280430723c */ /* 0x000fe200000018ff */
[----:B---3--:R-:W-:-:S05]  /*2b60*/  IADD3 R16, P0, R0, R156, RZ ;  /* 0x0000009c00107210 */ /* 0x008fca0007f1e0ff */
[----:B------:R-:W-:Y:S01]  /*2b70*/  IMAD.X R17, R2, 0x1, R133, P0 ;  /* 0x0000000102117824 */ /* 0x000fe200000e0685 */
[----:B------:R-:W-:Y:S01]  /*2b80*/  ISETP.LT.OR P0, PT, R26, 0x21, P1 ;  /* 0x000000211a00780c */ /* 0x000fe20000f01670 */
[C---:B------:R-:W-:Y:S11]  /*2b90*/  HMMA.16816.F32 R40, R4.reuse, R42, RZ ;  /* 0x0000002a0428723c */ /* 0x040ff600000018ff */
[----:B------:R-:W-:Y:S01]  /*2ba0*/  @!UPT UIADD3 URZ, URZ, URZ, URZ ;  /* 0x0000003f3f3ff290 */ /* 0x000fe2000fffe03f */
[----:B------:R3:W-:Y:S01]  /*2bb0*/  LDGSTS.E.BYPASS.LTC128B.128 [R243+0xa100], [R10.64], !P0 ;  /* 0x0a1000000af37fae */ /* 0x0007e2000c101d46 */
[C---:B------:R-:W-:Y:S08]  /*2bc0*/  HMMA.16816.F32 R28, R4.reuse, R44, RZ ;  /* 0x0000002c041c723c */ /* 0x040ff000000018ff */
[C---:B-1----:R-:W-:Y:S08]  /*2bd0*/  HMMA.16816.F32 R20, R4.reuse, R46, RZ ;  /* 0x0000002e0414723c */ /* 0x042ff000000018ff */
[----:B------:R-:W-:Y:S01]  /*2be0*/  HMMA.16816.F32 R36, R4, R32, RZ ;  /* 0x000000200424723c */ /* 0x000fe200000018ff */
[----:B---3--:R-:W-:-:S07]  /*2bf0*/  IADD3 R10, P0, R0, R157, RZ ;  /* 0x0000009d000a7210 */ /* 0x008fce0007f1e0ff */
[----:B------:R-:W-:Y:S01]  /*2c00*/  HMMA.16816.F32 R44, R4, R52, RZ ;  /* 0x00000034042c723c */ /* 0x000fe200000018ff */
[----:B------:R-:W-:Y:S01]  /*2c10*/  IMAD.X R11, R2, 0x1, R134, P0 ;  /* 0x00000001020b7824 */ /* 0x000fe200000e0686 */
[----:B------:R-:W-:-:S06]  /*2c20*/  ISETP.LT.OR P0, PT, R26, 0x41, P5 ;  /* 0x000000411a00780c */ /* 0x000fcc0002f01670 */
[----:B------:R-:W-:Y:S01]  /*2c30*/  HMMA.16816.F32 R32, R4, R34, RZ ;  /* 0x000000220420723c */ /* 0x000fe200000018ff */
[C---:B------:R-:W-:Y:S01]  /*2c40*/  ISETP.LT.OR P4, PT, R26.reuse, 0x41, P4 ;  /* 0x000000411a00780c */ /* 0x040fe20002781670 */
[----:B------:R-:W-:Y:S01]  /*2c50*/  IMAD.MOV.U32 R3, RZ, RZ, 0x40 ;  /* 0x00000040ff037424 */ /* 0x000fe200078e00ff */
[C---:B------:R-:W-:Y:S02]  /*2c60*/  ISETP.LT.OR P3, PT, R26.reuse, 0x41, P3 ;  /* 0x000000411a00780c */ /* 0x040fe40001f61670 */
[----:B------:R-:W-:-:S03]  /*2c70*/  ISETP.LT.OR P1, PT, R26, 0x41, P1 ;  /* 0x000000411a00780c */ /* 0x000fc60000f21670 */
[C---:B------:R-:W-:Y:S01]  /*2c80*/  HMMA.16816.F32 R84, R4.reuse, R72, RZ ;  /* 0x000000480454723c */ /* 0x040fe200000018ff */
[----:B------:R1:W-:Y:S05]  /*2c90*/  LDGSTS.E.BYPASS.LTC128B.128 [R243+0x2100], [R8.64], !P0 ;  /* 0x0210000008f37fae */ /* 0x0003ea000c101d46 */
[----:B------:R2:W-:Y:S02]  /*2ca0*/  LDGSTS.E.BYPASS.LTC128B.128 [R243+0x5100], [R16.64], !P4 ;  /* 0x0510000010f37fae */ /* 0x0005e4000e101d46 */
[C---:B------:R-:W-:Y:S02]  /*2cb0*/  HMMA.16816.F32 R52, R4.reuse, R54, RZ ;  /* 0x000000360434723c */ /* 0x040fe400000018ff */
[----:B------:R1:W-:Y:S06]  /*2cc0*/  LDGSTS.E.BYPASS.LTC128B.128 [R243+0x8100], [R10.64], !P3 ;  /* 0x081000000af37fae */ /* 0x0003ec000d901d46 */
[C---:B------:R-:W-:Y:S08]  /*2cd0*/  HMMA.16816.F32 R56, R4.reuse, R60, RZ ;  /* 0x0000003c0438723c */ /* 0x040ff000000018ff */
[C---:B------:R-:W-:Y:S08]  /*2ce0*/  HMMA.16816.F32 R80, R4.reuse, R62, RZ ;  /* 0x0000003e0450723c */ /* 0x040ff000000018ff */
[----:B------:R-:W-:Y:S07]  /*2cf0*/  HMMA.16816.F32 R72, R4, R74, RZ ;  /* 0x0000004a0448723c */ /* 0x000fee00000018ff */
[----:B------:R-:W-:-:S02]  /*2d00*/  IADD3 R4, P0, R0, R158, RZ ;  /* 0x0000009e00047210 */ /* 0x000fc40007f1e0ff */
[----:B------:R-:W-:-:S03]  /*2d10*/  SEL R0, R3, 0xffffffc0, !P2 ;  /* 0xffffffc003007807 */ /* 0x000fc60005000000 */
[----:B------:R-:W-:Y:S02]  /*2d20*/  IMAD.X R5, R2, 0x1, R152, P0 ;  /* 0x0000000102057824 */ /* 0x000fe400000e0698 */
[----:B------:R-:W-:Y:S01]  /*2d30*/  IMAD.IADD R230, R228, 0x1, R0 ;  /* 0x00000001e4e67824 */ /* 0x000fe200078e0200 */
[C---:B------:R-:W-:Y:S02]  /*2d40*/  HMMA.16816.F32 R108, R12.reuse, R64, R48 ;  /* 0x000000400c6c723c */ /* 0x040fe40000001830 */
[----:B------:R3:W-:Y:S04]  /*2d50*/  LDGSTS.E.BYPASS.LTC128B.128 [R243+0xb100], [R4.64], !P1 ;  /* 0x0b10000004f37fae */ /* 0x0007e8000c901d46 */
[----:B-1----:R-:W-:Y:S02]  /*2d60*/  LDSM.16.M88.4 R8, [R242] ;  /* 0x00000000f208783b */ /* 0x002fe40000000200 */
[C---:B------:R-:W-:Y:S02]  /*2d70*/  HMMA.16816.F32 R104, R12.reuse, R66, R40 ;  /* 0x000000420c68723c */ /* 0x040fe40000001828 */
[----:B------:R-:W1:Y:S04]  /*2d80*/  LDSM.16.M88.4 R40, [R230+0x800] ;  /* 0x00080000e628783b */ /* 0x000e680000000200 */
[----:B------:R-:W-:Y:S02]  /*2d90*/  LDSM.16.M88.4 R100, [R230+0x2800] ;  /* 0x00280000e664783b */ /* 0x000fe40000000200 */
[----:B------:R-:W-:Y:S02]  /*2da0*/  HMMA.16816.F32 R88, R12, R68, R36 ;  /* 0x000000440c58723c */ /* 0x000fe40000001824 */
[----:B------:R-:W-:Y:S01]  /*2db0*/  LDSM.16.M88.4 R36, [R230+0x1000] ;  /* 0x00100000e624783b */ /* 0x000fe20000000200 */
[----:B------:R-:W-:-:S03]  /*2dc0*/  IADD3 R2, R135, 0x9000, RZ ;  /* 0x0000900087027810 */ /* 0x000fc60007ffe0ff */
[----:B------:R-:W-:Y:S02]  /*2dd0*/  LDSM.16.M88.4 R120, [R228+0x4000] ;  /* 0x00400000e478783b */ /* 0x000fe40000000200 */
[C---:B------:R-:W-:Y:S02]  /*2de0*/  HMMA.16816.F32 R48, R12.reuse, R92, R44 ;  /* 0x0000005c0c30723c */ /* 0x040fe4000000182c */
[----:B------:R-:W4:Y:S04]  /*2df0*/  LDSM.16.M88.4 R44, [R230] ;  /* 0x00000000e62c783b */ /* 0x000f280000000200 */
[----:B---3--:R-:W-:Y:S02]  /*2e00*/  LDSM.16.M88.4 R4, [R241] ;  /* 0x00000000f104783b */ /* 0x008fe40000000200 */
[C---:B------:R-:W-:Y:S02]  /*2e10*/  HMMA.16816.F32 R68, R12.reuse, R70, R32 ;  /* 0x000000460c44723c */ /* 0x040fe40000001820 */
[----:B------:R-:W3:Y:S04]  /*2e20*/  LDSM.16.M88.4 R32, [R230+0x1800] ;  /* 0x00180000e620783b */ /* 0x000ee80000000200 */
[----:B------:R-:W-:Y:S02]  /*2e30*/  LDSM.16.M88.4 R144, [R135+0x9000] ;  /* 0x009000008790783b */ /* 0x000fe40000000200 */
[----:B------:R-:W-:Y:S02]  /*2e40*/  HMMA.16816.F32 R64, R12, R76, R28 ;  /* 0x0000004c0c40723c */ /* 0x000fe4000000181c */
[----:B------:R-:W1:Y:S01]  /*2e50*/  LDSM.16.M88.4 R28, [R230+0x2000] ;  /* 0x00200000e61c783b */ /* 0x000e620000000200 */
[----:B------:R-:W-:-:S03]  /*2e60*/  IMAD.IADD R229, R2, 0x1, R0 ;  /* 0x0000000102e57824 */ /* 0x000fc600078e0200 */
[----:B------:R-:W-:Y:S02]  /*2e70*/  LDSM.16.M88.4 R148, [R230+0x9000] ;  /* 0x00900000e694783b */ /* 0x000fe40000000200 */
[C---:B------:R-:W-:Y:S02]  /*2e80*/  HMMA.16816.F32 R60, R12.reuse, R78, R20 ;  /* 0x0000004e0c3c723c */ /* 0x040fe40000001814 */
[----:B------:R-:W1:Y:S04]  /*2e90*/  LDSM.16.M88.4 R116, [R229+-0x8800] ;  /* 0xff780000e574783b */ /* 0x000e680000000200 */
[----:B------:R-:W-:Y:S02]  /*2ea0*/  LDSM.16.M88.4 R124, [R229+-0x8000] ;  /* 0xff800000e57c783b */ /* 0x000fe40000000200 */
[C---:B------:R-:W-:Y:S02]  /*2eb0*/  HMMA.16816.F32 R20, R12.reuse, R96, R56 ;  /* 0x000000600c14723c */ /* 0x040fe40000001838 */
[----:B------:R-:W-:Y:S04]  /*2ec0*/  LDSM.16.M88.4 R136, [R229+-0x2800] ;  /* 0xffd80000e588783b */ /* 0x000fe80000000200 */
[----:B------:R-:W-:Y:S02]  /*2ed0*/  LDSM.16.M88.4 R128, [R135+0x9800] ;  /* 0x009800008780783b */ /* 0x000fe40000000200 */
[C---:B--2---:R-:W-:Y:S02]  /*2ee0*/  HMMA.16816.F32 R16, R12.reuse, R98, R80 ;  /* 0x000000620c10723c */ /* 0x044fe40000001850 */
[----:B------:R-:W-:Y:S04]  /*2ef0*/  LDSM.16.M88.4 R140, [R229] ;  /* 0x00000000e58c783b */ /* 0x000fe80000000200 */
[----:B------:R-:W0:Y:S02]  /*2f00*/  LDGDEPBAR ;  /* 0x00000000000079af */ /* 0x000e240000000000 */
[C---:B-----5:R-:W-:Y:S02]  /*2f10*/  HMMA.16816.F32 R24, R12.reuse, R94, R52 ;  /* 0x0000005e0c18723c */ /* 0x060fe40000001834 */
[----:B------:R-:W2:Y:S04]  /*2f20*/  LDSM.16.M88.4 R92, [R229+-0x9000] ;  /* 0xff700000e55c783b */ /* 0x000ea80000000200 */
[----:B------:R-:W-:Y:S02]  /*2f30*/  LDSM.16.M88.4 R52, [R229+-0x7000] ;  /* 0xff900000e534783b */ /* 0x000fe40000000200 */
[C---:B------:R-:W-:Y:S08]  /*2f40*/  HMMA.16816.F32 R96, R12.reuse, R112, R84 ;  /* 0x000000700c60723c */ /* 0x040ff00000001854 */
[----:B------:R-:W-:Y:S01]  /*2f50*/  HMMA.16816.F32 R12, R12, R114, R72 ;  /* 0x000000720c0c723c */ /* 0x000fe20000001848 */
[----:B------:R-:W-:Y:S07]  /*2f60*/  LDSM.16.M88.4 R112, [R228+0x3800] ;  /* 0x00380000e470783b */ /* 0x000fee0000000200 */
[C---:B-1----:R-:W-:Y:S08]  /*2f70*/  HMMA.16816.F32 R80, R8.reuse, R42, R68 ;  /* 0x0000002a0850723c */ /* 0x042ff00000001844 */
[C---:B----4-:R-:W-:Y:S01]  /*2f80*/  HMMA.16816.F32 R76, R8.reuse, R44, R108 ;  /* 0x0000002c084c723c */ /* 0x050fe2000000186c */
[----:B------:R-:W1:Y:S07]  /*2f90*/  LDSM.16.M88.4 R108, [R229+-0x7800] ;  /* 0xff880000e56c783b */ /* 0x000e6e0000000200 */
[C---:B------:R-:W-:Y:S08]  /*2fa0*/  HMMA.16816.F32 R68, R8.reuse, R36, R64 ;  /* 0x000000240844723c */ /* 0x040ff00000001840 */
[C---:B---3--:R-:W-:Y:S01]  /*2fb0*/  HMMA.16816.F32 R64, R8.reuse, R32, R48 ;  /* 0x000000200840723c */ /* 0x048fe20000001830 */
[----:B------:R-:W3:Y:S07]  /*2fc0*/  LDSM.16.M88.4 R48, [R229+-0x6800] ;  /* 0xff980000e530783b */ /* 0x000eee0000000200 */
[C---:B------:R-:W-:Y:S08]  /*2fd0*/  HMMA.16816.F32 R84, R8.reuse, R46, R104 ;  /* 0x0000002e0854723c */ /* 0x040ff00000001868 */
[C---:B------:R-:W-:Y:S01]  /*2fe0*/  HMMA.16816.F32 R72, R8.reuse, R38, R60 ;  /* 0x000000260848723c */ /* 0x040fe2000000183c */
[----:B------:R-:W-:Y:S07]  /*2ff0*/  LDSM.16.M88.4 R36, [R228+0x3000] ;  /* 0x00300000e424783b */ /* 0x000fee0000000200 */
[C---:B------:R-:W-:Y:S08]  /*3000*/  HMMA.16816.F32 R88, R8.reuse, R40, R88 ;  /* 0x000000280858723c */ /* 0x040ff00000001858 */
[C---:B------:R-:W-:Y:S08]  /*3010*/  HMMA.16816.F32 R60, R8.reuse, R34, R24 ;  /* 0x00000022083c723c */ /* 0x040ff00000001818 */
[C---:B------:R-:W-:Y:S08]  /*3020*/  HMMA.16816.F32 R56, R8.reuse, R28, R20 ;  /* 0x0000001c0838723c */ /* 0x040ff00000001814 */
[C---:B------:R-:W-:Y:S01]  /*3030*/  HMMA.16816.F32 R44, R8.reuse, R30, R16 ;  /* 0x0000001e082c723c */ /* 0x040fe20000001810 */
[----:B------:R-:W4:Y:S07]  /*3040*/  LDSM.16.M88.4 R16, [R239+0x4000] ;  /* 0x00400000ef10783b */ /* 0x000f2e0000000200 */
[C---:B------:R-:W-:Y:S08]  /*3050*/  HMMA.16816.F32 R40, R8.reuse, R100, R96 ;  /* 0x000000640828723c */ /* 0x040ff00000001860 */
[----:B------:R-:W-:Y:S08]  /*3060*/  HMMA.16816.F32 R32, R8, R102, R12 ;  /* 0x000000660820723c */ /* 0x000ff0000000180c */
[C---:B------:R-:W-:Y:S08]  /*3070*/  HMMA.16816.F32 R12, R4.reuse, R118, R80 ;  /* 0x00000076040c723c */ /* 0x040ff00000001850 */
[C---:B--2---:R-:W-:Y:S08]  /*3080*/  HMMA.16816.F32 R28, R4.reuse, R92, R76 ;  /* 0x0000005c041c723c */ /* 0x044ff0000000184c */
[C---:B------:R-:W-:Y:S01]  /*3090*/  HMMA.16816.F32 R24, R4.reuse, R94, R84 ;  /* 0x0000005e0418723c */ /* 0x040fe20000001854 */
[----:B------:R-:W-:Y:S07]  /*30a0*/  LDSM.16.M88.4 R92, [R228+0x4800] ;  /* 0x00480000e45c783b */ /* 0x000fee0000000200 */
[C---:B------:R-:W-:Y:S01]  /*30b0*/  HMMA.16816.F32 R20, R4.reuse, R116, R88 ;  /* 0x000000740414723c */ /* 0x040fe20000001858 */
[----:B------:R-:W2:Y:S07]  /*30c0*/  LDSM.16.M88.4 R116, [R228+0x5000] ;  /* 0x00500000e474783b */ /* 0x000eae0000000200 */
[C---:B-1----:R-:W-:Y:S08]  /*30d0*/  HMMA.16816.F32 R84, R4.reuse, R108, R64 ;  /* 0x0000006c0454723c */ /* 0x042ff00000001840 */
[C---:B------:R-:W-:Y:S01]  /*30e0*/  HMMA.16816.F32 R76, R4.reuse, R110, R60 ;  /* 0x0000006e044c723c */ /* 0x040fe2000000183c */
[----:B------:R-:W1:Y:S07]  /*30f0*/  LDSM.16.M88.4 R60, [R228+0x5800] ;  /* 0x00580000e43c783b */ /* 0x000e6e0000000200 */
[C---:B------:R-:W-:Y:S08]  /*3100*/  HMMA.16816.F32 R8, R4.reuse, R124, R68 ;  /* 0x0000007c0408723c */ /* 0x040ff00000001844 */
[C---:B------:R-:W-:Y:S08]  /*3110*/  HMMA.16816.F32 R72, R4.reuse, R126, R72 ;  /* 0x0000007e0448723c */ /* 0x040ff00000001848 */
[C---:B------:R-:W-:Y:S01]  /*3120*/  HMMA.16816.F32 R108, R4.reuse, R52, R56 ;  /* 0x00000034046c723c */ /* 0x040fe20000001838 */
[----:B------:R-:W-:Y:S07]  /*3130*/  LDSM.16.M88.4 R56, [R135+0x3000] ;  /* 0x003000008738783b */ /* 0x000fee0000000200 */
[C---:B------:R-:W-:Y:S01]  /*3140*/  HMMA.16816.F32 R100, R4.reuse, R54, R44 ;  /* 0x000000360464723c */ /* 0x040fe2000000182c */
[----:B------:R-:W-:Y:S04]  /*3150*/  LDSM.16.M88.4 R52, [R135+0x3800] ;  /* 0x003800008734783b */ /* 0x000fe80000000200 */
[----:B------:R-:W-:Y:S03]  /*3160*/  LDSM.16.M88.4 R44, [R135+0x4800] ;  /* 0x00480000872c783b */ /* 0x000fe60000000200 */
[C---:B---3--:R-:W-:Y:S01]  /*3170*/  HMMA.16816.F32 R104, R4.reuse, R48, R40 ;  /* 0x000000300468723c */ /* 0x048fe20000001828 */
[----:B------:R-:W-:Y:S07]  /*3180*/  LDSM.16.M88.4 R40, [R135+0x5000] ;  /* 0x005000008728783b */ /* 0x000fee0000000200 */
[----:B------:R-:W-:Y:S01]  /*3190*/  HMMA.16816.F32 R96, R4, R50, R32 ;  /* 0x000000320460723c */ /* 0x000fe20000001820 */
[----:B------:R-:W3:Y:S04]  /*31a0*/  LDSM.16.M88.4 R4, [R240+0x4000] ;  /* 0x00400000f004783b */ /* 0x000ee80000000200 */
[----:B------:R-:W5:Y:S03]  /*31b0*/  LDSM.16.M88.4 R48, [R135+0x4000] ;  /* 0x004000008730783b */ /* 0x000f660000000200 */
[C---:B----4-:R-:W-:Y:S01]  /*31c0*/  HMMA.16816.F32 R64, R16.reuse, R114, R12 ;  /* 0x000000721040723c */ /* 0x050fe2000000180c */
[----:B------:R-:W-:Y:S07]  /*31d0*/  LDSM.16.M88.4 R12, [R242+0x4000] ;  /* 0x00400000f20c783b */ /* 0x000fee0000000200 */
[C---:B------:R-:W-:Y:S01]  /*31e0*/  HMMA.16816.F32 R68, R16.reuse, R112, R20 ;  /* 0x000000701044723c */ /* 0x040fe20000001814 */
[----:B------:R-:W-:Y:S07]  /*31f0*/  LDSM.16.M88.4 R112, [R230+0x3000] ;  /* 0x00300000e670783b */ /* 0x000fee0000000200 */
[C---:B------:R-:W-:Y:S08]  /*3200*/  HMMA.16816.F32 R80, R16.reuse, R38, R24 ;  /* 0x000000261050723c */ /* 0x040ff00000001818 */
[C---:B------:R-:W-:Y:S08]  /*3210*/  HMMA.16816.F32 R88, R16.reuse, R36, R28 ;  /* 0x000000241058723c */ /* 0x040ff0000000181c */
[C---:B------:R-:W-:Y:S08]  /*3220*/  HMMA.16816.F32 R32, R16.reuse, R122, R72 ;  /* 0x0000007a1020723c */ /* 0x040ff00000001848 */
[C---:B------:R-:W-:Y:S08]  /*3230*/  HMMA.16816.F32 R36, R16.reuse, R120, R8 ;  /* 0x000000781024723c */ /* 0x040ff00000001808 */
[C---:B--2---:R-:W-:Y:S01]  /*3240*/  HMMA.16816.F32 R20, R16.reuse, R116, R108 ;  /* 0x000000741014723c */ /* 0x044fe2000000186c */
[----:B------:R-:W2:Y:S07]  /*3250*/  LDSM.16.M88.4 R108, [R135+0x5800] ;  /* 0x00580000876c783b */ /* 0x000eae0000000200 */
[C---:B-1----:R-:W-:Y:S08]  /*3260*/  HMMA.16816.F32 R72, R16.reuse, R60, R104 ;  /* 0x0000003c1048723c */ /* 0x042ff00000001868 */
[C---:B------:R-:W-:Y:S08]  /*3270*/  HMMA.16816.F32 R28, R16.reuse, R92, R84 ;  /* 0x0000005c101c723c */ /* 0x040ff00000001854 */
[C---:B------:R-:W-:Y:S08]  /*3280*/  HMMA.16816.F32 R24, R16.reuse, R94, R76 ;  /* 0x0000005e1018723c */ /* 0x040ff0000000184c */
[----:B------:R-:W-:Y:S08]  /*3290*/  HMMA.16816.F32 R8, R16, R118, R100 ;  /* 0x000000761008723c */ /* 0x000ff00000001864 */
[----:B---3--:R-:W-:Y:S01]  /*32a0*/  HMMA.16816.F32 R104, R4, R54, R64 ;  /* 0x000000360468723c */ /* 0x008fe20000001840 */
[----:B------:R-:W1:Y:S07]  /*32b0*/  LDSM.16.M88.4 R64, [R230+0x3800] ;  /* 0x00380000e640783b */ /* 0x000e6e0000000200 */
[----:B------:R-:W-:Y:S01]  /*32c0*/  HMMA.16816.F32 R16, R16, R62, R96 ;  /* 0x0000003e1010723c */ /* 0x000fe20000001860 */
[----:B------:R-:W3:Y:S07]  /*32d0*/  LDSM.16.M88.4 R60, [R230+0x4000] ;  /* 0x00400000e63c783b */ /* 0x000eee0000000200 */
[C---:B------:R-:W-:Y:S08]  /*32e0*/  HMMA.16816.F32 R100, R4.reuse, R52, R68 ;  /* 0x000000340464723c */ /* 0x040ff00000001844 */
[C---:B------:R-:W-:Y:S08]  /*32f0*/  HMMA.16816.F32 R92, R4.reuse, R58, R80 ;  /* 0x0000003a045c723c */ /* 0x040ff00000001850 */
[C---:B------:R-:W-:Y:S01]  /*3300*/  HMMA.16816.F32 R84, R4.reuse, R44, R28 ;  /* 0x0000002c0454723c */ /* 0x040fe2000000181c */
[----:B------:R-:W-:Y:S07]  /*3310*/  LDSM.16.M88.4 R28, [R229+-0x5800] ;  /* 0xffa80000e51c783b */ /* 0x000fee0000000200 */
[C---:B------:R-:W-:Y:S01]  /*3320*/  HMMA.16816.F32 R80, R4.reuse, R46, R24 ;  /* 0x0000002e0450723c */ /* 0x040fe20000001818 */
[----:B------:R-:W4:Y:S07]  /*3330*/  LDSM.16.M88.4 R44, [R230+0x5000] ;  /* 0x00500000e62c783b */ /* 0x000f2e0000000200 */
[C---:B------:R-:W-:Y:S01]  /*3340*/  HMMA.16816.F32 R52, R4.reuse, R42, R8 ;  /* 0x0000002a0434723c */ /* 0x040fe20000001808 */
[----:B------:R-:W1:Y:S07]  /*3350*/  LDSM.16.M88.4 R8, [R241+0x4000] ;  /* 0x00400000f108783b */ /* 0x000e6e0000000200 */
[C---:B------:R-:W-:Y:S01]  /*3360*/  HMMA.16816.F32 R76, R4.reuse, R56, R88 ;  /* 0x00000038044c723c */ /* 0x040fe20000001858 */
[----:B------:R-:W3:Y:S07]  /*3370*/  LDSM.16.M88.4 R56, [R230+0x4800] ;  /* 0x00480000e638783b */ /* 0x000eee0000000200 */
[C---:B------:R-:W-:Y:S01]  /*3380*/  HMMA.16816.F32 R68, R4.reuse, R40, R20 ;  /* 0x000000280444723c */ /* 0x040fe20000001814 */
[----:B------:R-:W3:Y:S07]  /*3390*/  LDSM.16.M88.4 R40, [R230+0x5800] ;  /* 0x00580000e628783b */ /* 0x000eee0000000200 */
[C---:B-----5:R-:W-:Y:S01]  /*33a0*/  HMMA.16816.F32 R88, R4.reuse, R50, R32 ;  /* 0x000000320458723c */ /* 0x060fe20000001820 */
[----:B------:R-:W5:Y:S07]  /*33b0*/  LDSM.16.M88.4 R32, [R229+-0x6000] ;  /* 0xffa00000e520783b */ /* 0x000f6e0000000200 */
[C---:B------:R-:W-:Y:S08]  /*33c0*/  HMMA.16816.F32 R96, R4.reuse, R48, R36 ;  /* 0x000000300460723c */ /* 0x040ff00000001824 */
[----:B--2---:R-:W-:Y:S08]  /*33d0*/  HMMA.16816.F32 R36, R4, R110, R16 ;  /* 0x0000006e0424723c */ /* 0x004ff00000001810 */
[----:B-1----:R-:W-:Y:S01]  /*33e0*/  HMMA.16816.F32 R16, R12, R64, R100 ;  /* 0x000000400c10723c */ /* 0x002fe20000001864 */
[----:B------:R-:W1:Y:S07]  /*33f0*/  LDSM.16.M88.4 R100, [R229+-0x4800] ;  /* 0xffb80000e564783b */ /* 0x000e6e0000000200 */
[----:B------:R-:W-:Y:S01]  /*3400*/  HMMA.16816.F32 R48, R4, R108, R72 ;  /* 0x0000006c0430723c */ /* 0x000fe20000001848 */
[----:B------:R-:W2:Y:S07]  /*3410*/  LDSM.16.M88.4 R72, [R229+-0x5000] ;  /* 0xffb00000e548783b */ /* 0x000eae0000000200 */
[C---:B------:R-:W-:Y:S08]  /*3420*/  HMMA.16816.F32 R20, R12.reuse, R114, R92 ;  /* 0x000000720c14723c */ /* 0x040ff0000000185c */
[C---:B------:R-:W-:Y:S08]  /*3430*/  HMMA.16816.F32 R4, R12.reuse, R66, R104 ;  /* 0x000000420c04723c */ /* 0x040ff00000001868 */
[C---:B------:R-:W-:Y:S08]  /*3440*/  HMMA.16816.F32 R24, R12.reuse, R112, R76 ;  /* 0x000000700c18723c */ /* 0x040ff0000000184c */
[C---:B---3--:R-:W-:Y:S08]  /*3450*/  HMMA.16816.F32 R64, R12.reuse, R60, R96 ;  /* 0x0000003c0c40723c */ /* 0x048ff00000001860 */
[C---:B------:R-:W-:Y:S08]  /*3460*/  HMMA.16816.F32 R60, R12.reuse, R62, R88 ;  /* 0x0000003e0c3c723c */ /* 0x040ff00000001858 */
[----:B----4-:R-:W-:Y:S08]  /*3470*/  HMMA.16816.F32 R108, R12, R44, R68 ;  /* 0x0000002c0c6c723c */ /* 0x010ff00000001844 */
[----:B------:R-:W-:Y:S01]  /*3480*/  HMMA.16816.F32 R76, R8, R28, R16 ;  /* 0x0000001c084c723c */ /* 0x000fe20000001810 */
[----:B------:R-:W3:Y:S07]  /*3490*/  LDSM.16.M88.4 R16, [R229+-0x4000] ;  /* 0xffc00000e510783b */ /* 0x000eee0000000200 */
[C---:B------:R-:W-:Y:S08]  /*34a0*/  HMMA.16816.F32 R88, R12.reuse, R56, R84 ;  /* 0x000000380c58723c */ /* 0x040ff00000001854 */
[C---:B------:R-:W-:Y:S01]  /*34b0*/  HMMA.16816.F32 R80, R12.reuse, R58, R80 ;  /* 0x0000003a0c50723c */ /* 0x040fe20000001850 */
[----:B------:R-:W-:Y:S07]  /*34c0*/  LDSM.16.M88.4 R56, [R228+0x6800] ;  /* 0x00680000e438783b */ /* 0x000fee0000000200 */
[C---:B------:R-:W-:Y:S01]  /*34d0*/  HMMA.16816.F32 R68, R12.reuse, R46, R52 ;  /* 0x0000002e0c44723c */ /* 0x040fe20000001834 */
[----:B------:R-:W-:Y:S07]  /*34e0*/  LDSM.16.M88.4 R52, [R228+0x7000] ;  /* 0x00700000e434783b */ /* 0x000fee0000000200 */
[C---:B------:R-:W-:Y:S01]  /*34f0*/  HMMA.16816.F32 R104, R12.reuse, R40, R48 ;  /* 0x000000280c68723c */ /* 0x040fe20000001830 */
[----:B------:R-:W-:Y:S07]  /*3500*/  LDSM.16.M88.4 R48, [R228+0x7800] ;  /* 0x00780000e430783b */ /* 0x000fee0000000200 */
[----:B------:R-:W-:Y:S01]  /*3510*/  HMMA.16816.F32 R96, R12, R42, R36 ;  /* 0x0000002a0c60723c */ /* 0x000fe20000001824 */
[----:B------:R-:W4:Y:S07]  /*3520*/  LDSM.16.M88.4 R12, [R229+-0x3800] ;  /* 0xffc80000e50c783b */ /* 0x000f2e0000000200 */
[C---:B-----5:R-:W-:Y:S01]  /*3530*/  HMMA.16816.F32 R84, R8.reuse, R34, R20 ;  /* 0x000000220854723c */ /* 0x060fe20000001814 */
[----:B------:R-:W-:Y:S07]  /*3540*/  LDSM.16.M88.4 R20, [R228+0x6000] ;  /* 0x00600000e414783b */ /* 0x000fee0000000200 */
[C---:B------:R-:W-:Y:S01]  /*3550*/  HMMA.16816.F32 R44, R8.reuse, R30, R4 ;  /* 0x0000001e082c723c */ /* 0x040fe20000001804 */
[----:B------:R-:W5:Y:S04]  /*3560*/  LDSM.16.M88.4 R4, [R239+0x8000] ;  /* 0x00800000ef04783b */ /* 0x000f680000000200 */
[----:B------:R-:W-:Y:S03]  /*3570*/  LDSM.16.M88.4 R28, [R240+0x8000] ;  /* 0x00800000f01c783b */ /* 0x000fe60000000200 */
[C---:B------:R-:W-:Y:S08]  /*3580*/  HMMA.16816.F32 R92, R8.reuse, R32, R24 ;  /* 0x00000020085c723c */ /* 0x040ff00000001818 */
[C---:B-1----:R-:W-:Y:S01]  /*3590*/  HMMA.16816.F32 R32, R8.reuse, R100, R88 ;  /* 0x000000640820723c */ /* 0x042fe20000001858 */
[----:B------:R-:W1:Y:S07]  /*35a0*/  LDSM.16.M88.4 R88, [R135+0x6000] ;  /* 0x006000008758783b */ /* 0x000e6e0000000200 */
[C---:B------:R-:W-:Y:S01]  /*35b0*/  HMMA.16816.F32 R24, R8.reuse, R102, R80 ;  /* 0x000000660818723c */ /* 0x040fe20000001850 */
[----:B------:R-:W1:Y:S07]  /*35c0*/  LDSM.16.M88.4 R80, [R228+0x8800] ;  /* 0x00880000e450783b */ /* 0x000e6e0000000200 */
[C---:B--2---:R-:W-:Y:S08]  /*35d0*/  HMMA.16816.F32 R36, R8.reuse, R74, R60 ;  /* 0x0000004a0824723c */ /* 0x044ff0000000183c */
[C---:B---3--:R-:W-:Y:S08]  /*35e0*/  HMMA.16816.F32 R60, R8.reuse, R16, R108 ;  /* 0x00000010083c723c */ /* 0x048ff0000000186c */
[C---:B------:R-:W-:Y:S08]  /*35f0*/  HMMA.16816.F32 R68, R8.reuse, R18, R68 ;  /* 0x000000120844723c */ /* 0x040ff00000001844 */
[C---:B----4-:R-:W-:Y:S08]  /*3600*/  HMMA.16816.F32 R16, R8.reuse, R12, R104 ;  /* 0x0000000c0810723c */ /* 0x050ff00000001868 */
[C---:B------:R-:W-:Y:S01]  /*3610*/  HMMA.16816.F32 R40, R8.reuse, R72, R64 ;  /* 0x000000480828723c */ /* 0x040fe20000001840 */
[----:B------:R-:W2:Y:S07]  /*3620*/  LDSM.16.M88.4 R72, [R228+0x8000] ;  /* 0x00800000e448783b */ /* 0x000eae0000000200 */
[----:B------:R-:W-:Y:S08]  /*3630*/  HMMA.16816.F32 R12, R8, R14, R96 ;  /* 0x0000000e080c723c */ /* 0x000ff00000001860 */
[C---:B-----5:R-:W-:Y:S08]  /*3640*/  HMMA.16816.F32 R8, R4.reuse, R20, R92 ;  /* 0x000000140408723c */ /* 0x060ff0000000185c */
[C---:B------:R-:W-:Y:S01]  /*3650*/  HMMA.16816.F32 R104, R4.reuse, R48, R32 ;  /* 0x000000300468723c */ /* 0x040fe20000001820 */
[----:B------:R-:W-:Y:S07]  /*3660*/  LDSM.16.M88.4 R32, [R230+0x6000] ;  /* 0x00600000e620783b */ /* 0x000fee0000000200 */
[C---:B------:R-:W-:Y:S01]  /*3670*/  HMMA.16816.F32 R96, R4.reuse, R50, R24 ;  /* 0x000000320460723c */ /* 0x040fe20000001818 */
[----:B------:R-:W3:Y:S04]  /*3680*/  LDSM.16.M88.4 R24, [R242+0x8000] ;  /* 0x00800000f218783b */ /* 0x000ee80000000200 */
[----:B------:R-:W-:Y:S03]  /*3690*/  LDSM.16.M88.4 R48, [R135+0x7000] ;  /* 0x007000008730783b */ /* 0x000fe60000000200 */
[----:B------:R-:W-:Y:S01]  /*36a0*/  HMMA.16816.F32 R64, R4, R22, R84 ;  /* 0x000000160440723c */ /* 0x000fe20000001854 */
[----:B------:R-:W-:Y:S07]  /*36b0*/  LDSM.16.M88.4 R20, [R241+0x8000] ;  /* 0x00800000f114783b */ /* 0x000fee0000000200 */
[----:B-1----:R-:W-:Y:S08]  /*36c0*/  HMMA.16816.F32 R8, R28, R88, R8 ;  /* 0x000000581c08723c */ /* 0x002ff00000001808 */
[C---:B------:R-:W-:Y:S01]  /*36d0*/  HMMA.16816.F32 R112, R4.reuse, R52, R40 ;  /* 0x000000340470723c */ /* 0x040fe20000001828 */
[----:B------:R-:W-:Y:S07]  /*36e0*/  LDSM.16.M88.4 R40, [R135+0x8000] ;  /* 0x008000008728783b */ /* 0x000fee0000000200 */
[C---:B------:R-:W-:Y:S01]  /*36f0*/  HMMA.16816.F32 R108, R4.reuse, R54, R36 ;  /* 0x00000036046c723c */ /* 0x040fe20000001824 */
[----:B------:R-:W1:Y:S07]  /*3700*/  LDSM.16.M88.4 R52, [R135+0x6800] ;  /* 0x006800008734783b */ /* 0x000e6e0000000200 */
[C---:B------:R-:W-:Y:S08]  /*3710*/  HMMA.16816.F32 R76, R4.reuse, R56, R76 ;  /* 0x00000038044c723c */ /* 0x040ff0000000184c */
[C---:B------:R-:W-:Y:S01]  /*3720*/  HMMA.16816.F32 R100, R4.reuse, R58, R44 ;  /* 0x0000003a0464723c */ /* 0x040fe2000000182c */
[----:B------:R-:W4:Y:S04]  /*3730*/  LDSM.16.M88.4 R56, [R229+-0x3000] ;  /* 0xffd00000e538783b */ /* 0x000f280000000200 */
[----:B------:R-:W-:Y:S03]  /*3740*/  LDSM.16.M88.4 R44, [R135+0x7800] ;  /* 0x00780000872c783b */ /* 0x000fe60000000200 */
[C---:B------:R-:W-:Y:S08]  /*3750*/  HMMA.16816.F32 R120, R4.reuse, R82, R12 ;  /* 0x000000520478723c */ /* 0x040ff0000000180c */
[C---:B--2---:R-:W-:Y:S08]  /*3760*/  HMMA.16816.F32 R92, R4.reuse, R72, R60 ;  /* 0x00000048045c723c */ /* 0x044ff0000000183c */
[C---:B------:R-:W-:Y:S01]  /*3770*/  HMMA.16816.F32 R84, R4.reuse, R74, R68 ;  /* 0x0000004a0454723c */ /* 0x040fe20000001844 */
[----:B------:R-:W-:Y:S04]  /*3780*/  LDSM.16.M88.4 R72, [R228+0x9000] ;  /* 0x00900000e448783b */ /* 0x000fe80000000200 */
[----:B------:R-:W-:Y:S03]  /*3790*/  LDSM.16.M88.4 R68, [R135+0x8800] ;  /* 0x008800008744783b */ /* 0x000fe60000000200 */
[----:B------:R-:W-:Y:S01]  /*37a0*/  HMMA.16816.F32 R124, R4, R80, R16 ;  /* 0x00000050047c723c */ /* 0x000fe20000001810 */
[----:B------:R-:W-:Y:S07]  /*37b0*/  LDSM.16.M88.4 R16, [R239+0xc000] ;  /* 0x00c00000ef10783b */ /* 0x000fee0000000200 */
[----:B------:R-:W-:Y:S01]  /*37c0*/  HMMA.16816.F32 R12, R28, R90, R64 ;  /* 0x0000005a1c0c723c */ /* 0x000fe20000001840 */
[----:B------:R-:W2:Y:S07]  /*37d0*/  LDSM.16.M88.4 R64, [R230+0x6800] ;  /* 0x00680000e640783b */ /* 0x000eae0000000200 */
[----:B---3--:R-:W-:Y:S08]  /*37e0*/  HMMA.16816.F32 R4, R24, R32, R8 ;  /* 0x000000201804723c */ /* 0x008ff00000001808 */
[----:B-1----:R-:W-:Y:S01]  /*37f0*/  HMMA.16816.F32 R36, R28, R52, R76 ;  /* 0x000000341c24723c */ /* 0x002fe2000000184c */
[----:B------:R-:W-:Y:S07]  /*3800*/  LDSM.16.M88.4 R76, [R230+0x7000] ;  /* 0x00700000e64c783b */ /* 0x000fee0000000200 */
[----:B------:R-:W-:Y:S01]  /*3810*/  HMMA.16816.F32 R8, R24, R34, R12 ;  /* 0x000000221808723c */ /* 0x000fe2000000180c */
[----:B------:R-:W1:Y:S07]  /*3820*/  LDSM.16.M88.4 R12, [R240+0xc000] ;  /* 0x00c00000f00c783b */ /* 0x000e6e0000000200 */
[----:B----4-:R-:W-:Y:S08]  /*3830*/  HMMA.16816.F32 R4, R20, R56, R4 ;  /* 0x000000381404723c */ /* 0x010ff00000001804 */
[----:B------:R-:W-:Y:S08]  /*3840*/  HMMA.16816.F32 R52, R28, R54, R100 ;  /* 0x000000361c34723c */ /* 0x000ff00000001864 */
[----:B--2---:R-:W-:Y:S08]  /*3850*/  HMMA.16816.F32 R36, R24, R64, R36 ;  /* 0x000000401824723c */ /* 0x004ff00000001824 */
[----:B------:R-:W-:Y:S08]  /*3860*/  HMMA.16816.F32 R80, R28, R50, R108 ;  /* 0x000000321c50723c */ /* 0x000ff0000000186c */
[----:B------:R-:W-:Y:S01]  /*3870*/  HMMA.16816.F32 R32, R20, R58, R8 ;  /* 0x0000003a1420723c */ /* 0x000fe20000001808 */
[----:B------:R-:W-:Y:S07]  /*3880*/  LDSM.16.M88.4 R8, [R242+0xc000] ;  /* 0x00c00000f208783b */ /* 0x000fee0000000200 */
[C---:B------:R-:W-:Y:S08]  /*3890*/  HMMA.16816.F32 R116, R28.reuse, R44, R104 ;  /* 0x0000002c1c74723c */ /* 0x040ff00000001868 */
[----:B------:R-:W-:Y:S01]  /*38a0*/  HMMA.16816.F32 R108, R28, R46, R96 ;  /* 0x0000002e1c6c723c */ /* 0x000fe20000001860 */
[----:B------:R-:W2:Y:S04]  /*38b0*/  LDSM.16.M88.4 R44, [R230+0x8000] ;  /* 0x00800000e62c783b */ /* 0x000ea80000000200 */
[----:B------:R-:W-:Y:S03]  /*38c0*/  LDSM.16.M88.4 R96, [R230+0x8800] ;  /* 0x00880000e660783b */ /* 0x000fe60000000200 */
[----:B------:R-:W-:Y:S08]  /*38d0*/  HMMA.16816.F32 R4, R16, R72, R4 ;  /* 0x000000481004723c */ /* 0x000ff00000001804 */
[C---:B------:R-:W-:Y:S01]  /*38e0*/  HMMA.16816.F32 R60, R28.reuse, R48, R112 ;  /* 0x000000301c3c723c */ /* 0x040fe20000001870 */
[----:B------:R-:W3:Y:S07]  /*38f0*/  LDSM.16.M88.4 R48, [R230+0x7800] ;  /* 0x00780000e630783b */ /* 0x000eee0000000200 */
[C---:B------:R-:W-:Y:S01]  /*3900*/  HMMA.16816.F32 R56, R28.reuse, R68, R124 ;  /* 0x000000441c38723c */ /* 0x040fe2000000187c */
[----:B------:R-:W4:Y:S07]  /*3910*/  LDSM.16.M88.4 R124, [R228+0x9800] ;  /* 0x00980000e47c783b */ /* 0x000f2e0000000200 */
[C---:B------:R-:W-:Y:S01]  /*3920*/  HMMA.16816.F32 R104, R28.reuse, R40, R92 ;  /* 0x000000281c68723c */ /* 0x040fe2000000185c */
[----:B------:R-:W-:Y:S07]  /*3930*/  LDSM.16.M88.4 R92, [R229+-0x1000] ;  /* 0xfff00000e55c783b */ /* 0x000fee0000000200 */
[----:B------:R-:W-:Y:S01]  /*3940*/  HMMA.16816.F32 R100, R28, R42, R84 ;  /* 0x0000002a1c64723c */ /* 0x000fe20000001854 */
[----:B------:R-:W-:Y:S07]  /*3950*/  LDSM.16.M88.4 R84, [R229+-0x1800] ;  /* 0xffe80000e554783b */ /* 0x000fee0000000200 */
[----:B------:R-:W-:Y:S08]  /*3960*/  HMMA.16816.F32 R36, R20, R136, R36 ;  /* 0x000000881424723c */ /* 0x000ff00000001824 */
[----:B------:R-:W-:Y:S01]  /*3970*/  HMMA.16816.F32 R40, R24, R66, R52 ;  /* 0x000000421828723c */ /* 0x000fe20000001834 */
[----:B------:R-:W5:Y:S07]  /*3980*/  LDSM.16.M88.4 R52, [R229+-0x2000] ;  /* 0xffe00000e534783b */ /* 0x000f6e0000000200 */
[----:B------:R-:W-:Y:S01]  /*3990*/  HMMA.16816.F32 R112, R28, R70, R120 ;  /* 0x000000461c70723c */ /* 0x000fe20000001878 */
[----:B------:R-:W3:Y:S07]  /*39a0*/  LDSM.16.M88.4 R120, [R229+-0x800] ;  /* 0xfff80000e578783b */ /* 0x000eee0000000200 */
[----:B------:R-:W-:Y:S08]  /*39b0*/  HMMA.16816.F32 R32, R16, R74, R32 ;  /* 0x0000004a1020723c */ /* 0x000ff00000001820 */
[----:B-1----:R-:W-:Y:S01]  /*39c0*/  HMMA.16816.F32 R28, R12, R144, R4 ;  /* 0x000000900c1c723c */ /* 0x002fe20000001804 */
[----:B------:R-:W1:Y:S07]  /*39d0*/  LDSM.16.M88.4 R4, [R241+0xc000] ;  /* 0x00c00000f104783b */ /* 0x000e6e0000000200 */
[C---:B------:R-:W-:Y:S08]  /*39e0*/  HMMA.16816.F32 R88, R24.reuse, R76, R60 ;  /* 0x0000004c1858723c */ /* 0x040ff0000000183c */
[C---:B------:R-:W-:Y:S01]  /*39f0*/  HMMA.16816.F32 R64, R24.reuse, R78, R80 ;  /* 0x0000004e1840723c */ /* 0x040fe20000001850 */
[----:B------:R-:W1:Y:S07]  /*3a00*/  LDSM.16.M88.4 R80, [R228+0xa000] ;  /* 0x00a00000e450783b */ /* 0x000e6e0000000200 */
[C---:B--2---:R-:W-:Y:S08]  /*3a10*/  HMMA.16816.F32 R68, R24.reuse, R44, R104 ;  /* 0x0000002c1844723c */ /* 0x044ff00000001868 */
[C---:B------:R-:W-:Y:S01]  /*3a20*/  HMMA.16816.F32 R60, R24.reuse, R46, R100 ;  /* 0x0000002e183c723c */ /* 0x040fe20000001864 */
[----:B------:R-:W-:Y:S07]  /*3a30*/  LDSM.16.M88.4 R100, [R228+0xa800] ;  /* 0x00a80000e464783b */ /* 0x000fee0000000200 */
[C---:B---3--:R-:W-:Y:S08]  /*3a40*/  HMMA.16816.F32 R72, R24.reuse, R48, R116 ;  /* 0x000000301848723c */ /* 0x048ff00000001874 */
[----:B------:R-:W-:Y:S08]  /*3a50*/  HMMA.16816.F32 R76, R24, R50, R108 ;  /* 0x00000032184c723c */ /* 0x000ff0000000186c */
[----:B----4-:R-:W-:Y:S08]  /*3a60*/  HMMA.16816.F32 R44, R16, R124, R36 ;  /* 0x0000007c102c723c */ /* 0x010ff00000001824 */
[----:B------:R-:W-:Y:S08]  /*3a70*/  HMMA.16816.F32 R48, R20, R138, R40 ;  /* 0x0000008a1430723c */ /* 0x000ff00000001828 */
[----:B------:R-:W-:Y:S08]  /*3a80*/  HMMA.16816.F32 R56, R24, R96, R56 ;  /* 0x000000601838723c */ /* 0x000ff00000001838 */
[----:B------:R-:W-:Y:S08]  /*3a90*/  HMMA.16816.F32 R40, R12, R146, R32 ;  /* 0x000000920c28723c */ /* 0x000ff00000001820 */
[----:B------:R-:W-:Y:S08]  /*3aa0*/  HMMA.16816.F32 R32, R8, R148, R28 ;  /* 0x000000940820723c */ /* 0x000ff0000000181c */
[----:B------:R-:W-:Y:S01]  /*3ab0*/  HMMA.16816.F32 R28, R24, R98, R112 ;  /* 0x00000062181c723c */ /* 0x000fe20000001870 */
[----:B------:R-:W2:Y:S07]  /*3ac0*/  LDSM.16.M88.4 R96, [R230+0x9800] ;  /* 0x00980000e660783b */ /* 0x000eae0000000200 */
[----:B-----5:R-:W-:Y:S08]  /*3ad0*/  HMMA.16816.F32 R24, R20, R52, R88 ;  /* 0x000000341418723c */ /* 0x020ff00000001858 */
[----:B------:R-:W-:Y:S08]  /*3ae0*/  HMMA.16816.F32 R44, R12, R128, R44 ;  /* 0x000000800c2c723c */ /* 0x000ff0000000182c */
[----:B------:R-:W-:Y:S08]  /*3af0*/  HMMA.16816.F32 R48, R16, R126, R48 ;  /* 0x0000007e1030723c */ /* 0x000ff00000001830 */
[C---:B------:R-:W-:Y:S01]  /*3b00*/  HMMA.16816.F32 R36, R20.reuse, R54, R64 ;  /* 0x000000361424723c */ /* 0x040fe20000001840 */
[----:B------:R-:W-:Y:S07]  /*3b10*/  LDSM.16.M88.4 R64, [R229+0x800] ;  /* 0x00080000e540783b */ /* 0x000fee0000000200 */
[C---:B------:R-:W-:Y:S08]  /*3b20*/  HMMA.16816.F32 R52, R20.reuse, R84, R72 ;  /* 0x000000541434723c */ /* 0x040ff00000001848 */
[C---:B------:R-:W-:Y:S08]  /*3b30*/  HMMA.16816.F32 R76, R20.reuse, R86, R76 ;  /* 0x00000056144c723c */ /* 0x040ff0000000184c */
[C---:B------:R-:W-:Y:S08]  /*3b40*/  HMMA.16816.F32 R88, R20.reuse, R120, R56 ;  /* 0x000000781458723c */ /* 0x040ff00000001838 */
[----:B------:R-:W-:Y:S01]  /*3b50*/  HMMA.16816.F32 R84, R20, R92, R68 ;  /* 0x0000005c1454723c */ /* 0x000fe20000001844 */
[----:B------:R-:W3:Y:S07]  /*3b60*/  LDSM.16.M88.4 R68, [R135+0xa000] ;  /* 0x00a000008744783b */ /* 0x000eee0000000200 */
[----:B-1----:R-:W-:Y:S08]  /*3b70*/  HMMA.16816.F32 R56, R4, R140, R32 ;  /* 0x0000008c0438723c */ /* 0x002ff00000001820 */
[----:B------:R-:W-:Y:S08]  /*3b80*/  HMMA.16816.F32 R32, R8, R150, R40 ;  /* 0x000000960820723c */ /* 0x000ff00000001828 */
[C---:B------:R-:W-:Y:S01]  /*3b90*/  HMMA.16816.F32 R92, R20.reuse, R94, R60 ;  /* 0x0000005e145c723c */ /* 0x040fe2000000183c */
[----:B------:R-:W-:Y:S07]  /*3ba0*/  LDSM.16.M88.4 R60, [R229+0x1000] ;  /* 0x00100000e53c783b */ /* 0x000fee0000000200 */
[----:B------:R-:W-:Y:S08]  /*3bb0*/  HMMA.16816.F32 R120, R20, R122, R28 ;  /* 0x0000007a1478723c */ /* 0x000ff0000000181c */
[----:B------:R-:W-:Y:S08]  /*3bc0*/  HMMA.16816.F32 R24, R16, R80, R24 ;  /* 0x000000501018723c */ /* 0x000ff00000001818 */
[----:B--2---:R-:W-:Y:S01]  /*3bd0*/  HMMA.16816.F32 R20, R8, R96, R44 ;  /* 0x000000600814723c */ /* 0x004fe2000000182c */
[----:B------:R-:W-:Y:S07]  /*3be0*/  LDSM.16.M88.4 R44, [R230+0xa000] ;  /* 0x00a00000e62c783b */ /* 0x000fee0000000200 */
[----:B------:R-:W-:Y:S01]  /*3bf0*/  HMMA.16816.F32 R28, R12, R130, R48 ;  /* 0x000000820c1c723c */ /* 0x000fe20000001830 */
[----:B------:R-:W-:Y:S01]  /*3c00*/  FMUL.FTZ R0, R56, c[0x0][0x320] ;  /* 0x0000c80038007a20 */ /* 0x000fe20000410000 */
[----:B------:R-:W1:Y:S06]  /*3c10*/  LDSM.16.M88.4 R48, [R228+0xb000] ;  /* 0x00b00000e430783b */ /* 0x000e6c0000000200 */
[----:B------:R-:W-:Y:S01]  /*3c20*/  HMMA.16816.F32 R32, R4, R142, R32 ;  /* 0x0000008e0420723c */ /* 0x000fe20000001820 */
[----:B------:R2:W4:Y:S07]  /*3c30*/  MUFU.TANH R105, R0 ;  /* 0x0000000000697308 */ /* 0x00052e0000002400 */
[----:B------:R-:W-:Y:S01]  /*3c40*/  HMMA.16816.F32 R36, R16, R82, R36 ;  /* 0x000000521024723c */ /* 0x000fe20000001824 */
[----:B--2---:R-:W-:-:S07]  /*3c50*/  FMUL.FTZ R0, R57, c[0x0][0x320] ;  /* 0x0000c80039007a20 */ /* 0x004fce0000410000 */
[----:B------:R-:W-:Y:S01]  /*3c60*/  HMMA.16816.F32 R72, R16, R100, R52 ;  /* 0x000000641048723c */ /* 0x000fe20000001834 */
[----:B------:R-:W2:Y:S01]  /*3c70*/  LDSM.16.M88.4 R52, [R135+0xa800] ;  /* 0x00a800008734783b */ /* 0x000ea20000000200 */
[----:B------:R5:W1:Y:S06]  /*3c80*/  MUFU.TANH R104, R0 ;  /* 0x0000000000687308 */ /* 0x000a6c0000002400 */
[----:B---3--:R-:W-:Y:S08]  /*3c90*/  HMMA.16816.F32 R24, R12, R68, R24 ;  /* 0x000000440c18723c */ /* 0x008ff00000001818 */
[----:B------:R-:W-:Y:S01]  /*3ca0*/  HMMA.16816.F32 R76, R16, R102, R76 ;  /* 0x00000066104c723c */ /* 0x000fe2000000184c */
[----:B-----5:R-:W-:-:S04]  /*3cb0*/  FMUL.FTZ R0, R58, c[0x0][0x320] ;  /* 0x0000c8003a007a20 */ /* 0x020fc80000410000 */
[----:B------:R3:W1:Y:S03]  /*3cc0*/  MUFU.TANH R103, R0 ;  /* 0x0000000000677308 */ /* 0x0006660000002400 */
[----:B------:R-:W-:Y:S08]  /*3cd0*/  HMMA.16816.F32 R40, R4, R64, R20 ;  /* 0x000000400428723c */ /* 0x000ff00000001814 */
[----:B------:R-:W-:Y:S01]  /*3ce0*/  HMMA.16816.F32 R20, R8, R98, R28 ;  /* 0x000000620814723c */ /* 0x000fe2000000181c */
[----:B---3--:R-:W-:-:S07]  /*3cf0*/  FMUL.FTZ R0, R59, c[0x0][0x320] ;  /* 0x0000c8003b007a20 */ /* 0x008fce0000410000 */
[----:B------:R-:W-:Y:S01]  /*3d00*/  HMMA.16816.F32 R36, R12, R70, R36 ;  /* 0x000000460c24723c */ /* 0x000fe20000001824 */
[----:B------:R-:W3:Y:S01]  /*3d10*/  LDSM.16.M88.4 R56, [R230+0xa800] ;  /* 0x00a80000e638783b */ /* 0x000ee20000000200 */
[----:B------:R5:W1:Y:S03]  /*3d20*/  MUFU.TANH R102, R0 ;  /* 0x0000000000667308 */ /* 0x000a660000002400 */
[----:B------:R-:W2:Y:S01]  /*3d30*/  LDSM.16.M88.4 R68, [R228+0xb800] ;  /* 0x00b80000e444783b */ /* 0x000ea20000000200 */
[----:B-----5:R-:W-:-:S04]  /*3d40*/  FMUL.FTZ R0, R32, c[0x0][0x320] ;  /* 0x0000c80020007a20 */ /* 0x020fc80000410000 */
[----:B------:R5:W1:Y:S06]  /*3d50*/  MUFU.TANH R100, R0 ;  /* 0x0000000000647308 */ /* 0x000a6c0000002400 */
[----:B------:R-:W-:Y:S01]  /*3d60*/  HMMA.16816.F32 R20, R4, R66, R20 ;  /* 0x000000420414723c */ /* 0x000fe20000001814 */
[----:B-----5:R-:W-:-:S04]  /*3d70*/  FMUL.FTZ R0, R33, c[0x0][0x320] ;  /* 0x0000c80021007a20 */ /* 0x020fc80000410000 */
[----:B------:R5:W2:Y:S03]  /*3d80*/  MUFU.TANH R98, R0 ;  /* 0x0000000000627308 */ /* 0x000aa60000002400 */
[----:B-1----:R-:W-:Y:S01]  /*3d90*/  HMMA.16816.F32 R80, R16, R48, R84 ;  /* 0x000000301050723c */ /* 0x002fe20000001854 */
[----:B-----5:R-:W-:-:S04]  /*3da0*/  FMUL.FTZ R0, R34, c[0x0][0x320] ;  /* 0x0000c80022007a20 */ /* 0x020fc80000410000 */
[----:B------:R1:W1:Y:S03]  /*3db0*/  MUFU.TANH R101, R0 ;  /* 0x0000000000657308 */ /* 0x0002660000002400 */
[----:B--2---:R-:W-:Y:S01]  /*3dc0*/  HMMA.16816.F32 R28, R12, R52, R72 ;  /* 0x000000340c1c723c */ /* 0x004fe20000001848 */
[----:B-1----:R-:W-:-:S07]  /*3dd0*/  FMUL.FTZ R0, R35, c[0x0][0x320] ;  /* 0x0000c80023007a20 */ /* 0x002fce0000410000 */
[----:B------:R-:W-:Y:S01]  /*3de0*/  HMMA.16816.F32 R32, R8, R44, R24 ;  /* 0x0000002c0820723c */ /* 0x000fe20000001818 */
[----:B------:R1:W2:Y:S02]  /*3df0*/  MUFU.TANH R99, R0 ;  /* 0x0000000000637308 */ /* 0x0002a40000002400 */
[----:B-1----:R-:W-:-:S06]  /*3e00*/  FMUL.FTZ R0, R40, c[0x0][0x320] ;  /* 0x0000c80028007a20 */ /* 0x002fcc0000410000 */
[----:B------:R1:W1:Y:S01]  /*3e10*/  MUFU.TANH R85, R0 ;  /* 0x0000000000557308 */ /* 0x0002620000002400 */
[----:B------:R-:W-:Y:S01]  /*3e20*/  HMMA.16816.F32 R24, R8, R46, R36 ;  /* 0x0000002e0818723c */ /* 0x000fe20000001824 */
[----:B------:R-:W5:Y:S01]  /*3e30*/  LDSM.16.M88.4 R44, [R135+0xb000] ;  /* 0x00b00000872c783b */ /* 0x000f620000000200 */
[----:B-1----:R-:W-:-:S05]  /*3e40*/  FMUL.FTZ R0, R41, c[0x0][0x320] ;  /* 0x0000c80029007a20 */ /* 0x002fca0000410000 */
[----:B------:R1:W1:Y:S01]  /*3e50*/  MUFU.TANH R84, R0 ;  /* 0x0000000000547308 */ /* 0x0002620000002400 */
[----:B------:R-:W-:Y:S01]  /*3e60*/  HMMA.16816.F32 R36, R12, R54, R76 ;  /* 0x000000360c24723c */ /* 0x000fe2000000184c */
[----:B------:R-:W2:Y:S01]  /*3e70*/  LDSM.16.M88.4 R52, [R229+0x1800] ;  /* 0x00180000e534783b */ /* 0x000ea20000000200 */
[----:B-1----:R-:W-:-:S05]  /*3e80*/  FMUL.FTZ R0, R42, c[0x0][0x320] ;  /* 0x0000c8002a007a20 */ /* 0x002fca0000410000 */
[----:B------:R1:W1:Y:S02]  /*3e90*/  MUFU.TANH R97, R0 ;  /* 0x0000000000617308 */ /* 0x0002640000002400 */
[----:B-1----:R-:W-:Y:S02]  /*3ea0*/  FMUL.FTZ R0, R43, c[0x0][0x320] ;  /* 0x0000c8002b007a20 */ /* 0x002fe40000410000 */
[----:B------:R-:W-:Y:S04]  /*3eb0*/  HMMA.16816.F32 R40, R4, R60, R32 ;  /* 0x0000003c0428723c */ /* 0x000fe80000001820 */
[----:B------:R1:W1:Y:S02]  /*3ec0*/  MUFU.TANH R96, R0 ;  /* 0x0000000000607308 */ /* 0x0002640000002400 */
[----:B-1----:R-:W-:-:S06]  /*3ed0*/  FMUL.FTZ R0, R20, c[0x0][0x320] ;  /* 0x0000c80014007a20 */ /* 0x002fcc0000410000 */
[----:B------:R1:W1:Y:S01]  /*3ee0*/  MUFU.TANH R75, R0 ;  /* 0x00000000004b7308 */ /* 0x0002620000002400 */
[----:B---3--:R-:W-:Y:S01]  /*3ef0*/  HMMA.16816.F32 R32, R8, R56, R28 ;  /* 0x000000380820723c */ /* 0x008fe2000000181c */
[----:B-1----:R-:W-:-:S06]  /*3f00*/  FMUL.FTZ R0, R21, c[0x0][0x320] ;  /* 0x0000c80015007a20 */ /* 0x002fcc0000410000 */
[----:B------:R1:W3:Y:S02]  /*3f10*/  MUFU.TANH R74, R0 ;  /* 0x00000000004a7308 */ /* 0x0002e40000002400 */
[----:B-1----:R-:W-:-:S06]  /*3f20*/  FMUL.FTZ R0, R22, c[0x0][0x320] ;  /* 0x0000c80016007a20 */ /* 0x002fcc0000410000 */
[----:B------:R1:W1:Y:S02]  /*3f30*/  MUFU.TANH R77, R0 ;  /* 0x00000000004d7308 */ /* 0x0002640000002400 */
[----:B-1----:R-:W-:Y:S02]  /*3f40*/  FMUL.FTZ R0, R23, c[0x0][0x320] ;  /* 0x0000c80017007a20 */ /* 0x002fe40000410000 */
[----:B------:R-:W-:Y:S01]  /*3f50*/  HMMA.16816.F32 R20, R4, R62, R24 ;  /* 0x0000003e0414723c */ /* 0x000fe20000001818 */
[----:B------:R-:W-:Y:S03]  /*3f60*/  LDSM.16.M88.4 R60, [R230+0xb000] ;  /* 0x00b00000e63c783b */ /* 0x000fe60000000200 */
[----:B------:R1:W1:Y:S04]  /*3f70*/  MUFU.TANH R76, R0 ;  /* 0x00000000004c7308 */ /* 0x0002680000002400 */
[----:B------:R-:W-:Y:S01]  /*3f80*/  HMMA.16816.F32 R24, R8, R58, R36 ;  /* 0x0000003a0818723c */ /* 0x000fe20000001824 */
[----:B------:R-:W2:Y:S01]  /*3f90*/  LDSM.16.M88.4 R56, [R135+0xb800] ;  /* 0x00b800008738783b */ /* 0x000ea20000000200 */
[----:B-1----:R-:W-:-:S04]  /*3fa0*/  FMUL.FTZ R0, R40, c[0x0][0x320] ;  /* 0x0000c80028007a20 */ /* 0x002fc80000410000 */
[----:B------:R1:W1:Y:S02]  /*3fb0*/  MUFU.TANH R73, R0 ;  /* 0x0000000000497308 */ /* 0x0002640000002400 */
[C---:B------:R-:W-:Y:S08]  /*3fc0*/  HMMA.16816.F32 R48, R16.reuse, R50, R92 ;  /* 0x000000321030723c */ /* 0x040ff0000000185c */
[----:B------:R-:W-:Y:S01]  /*3fd0*/  HMMA.16816.F32 R64, R16, R68, R88 ;  /* 0x000000441040723c */ /* 0x000fe20000001858 */
[----:B-1----:R-:W-:-:S04]  /*3fe0*/  FMUL.FTZ R0, R41, c[0x0][0x320] ;  /* 0x0000c80029007a20 */ /* 0x002fc80000410000 */
[----:B------:R1:W1:Y:S03]  /*3ff0*/  MUFU.TANH R72, R0 ;  /* 0x0000000000487308 */ /* 0x0002660000002400 */
[----:B-----5:R-:W-:Y:S08]  /*4000*/  HMMA.16816.F32 R28, R12, R44, R80 ;  /* 0x0000002c0c1c723c */ /* 0x020ff00000001850 */
[----:B------:R-:W-:Y:S01]  /*4010*/  HMMA.16816.F32 R16, R16, R70, R120 ;  /* 0x000000461010723c */ /* 0x000fe20000001878 */
[----:B-1----:R-:W-:-:S07]  /*4020*/  FMUL.FTZ R0, R42, c[0x0][0x320] ;  /* 0x0000c8002a007a20 */ /* 0x002fce0000410000 */
[----:B--2---:R-:W-:Y:S01]  /*4030*/  HMMA.16816.F32 R36, R4, R52, R32 ;  /* 0x000000340424723c */ /* 0x004fe20000001820 */
[----:B------:R1:W2:Y:S02]  /*4040*/  MUFU.TANH R81, R0 ;  /* 0x0000000000517308 */ /* 0x0002a40000002400 */
[----:B-1----:R-:W-:Y:S02]  /*4050*/  FMUL.FTZ R0, R43, c[0x0][0x320] ;  /* 0x0000c8002b007a20 */ /* 0x002fe40000410000 */
[----:B------:R-:W1:Y:S04]  /*4060*/  LDSM.16.M88.4 R40, [R230+0xb800] ;  /* 0x00b80000e628783b */ /* 0x000e680000000200 */
[----:B------:R5:W1:Y:S02]  /*4070*/  MUFU.TANH R80, R0 ;  /* 0x0000000000507308 */ /* 0x000a640000002400 */
[----:B-----5:R-:W-:-:S06]  /*4080*/  FMUL.FTZ R0, R20, c[0x0][0x320] ;  /* 0x0000c80014007a20 */ /* 0x020fcc0000410000 */
[----:B------:R5:W1:Y:S01]  /*4090*/  MUFU.TANH R69, R0 ;  /* 0x0000000000457308 */ /* 0x000a620000002400 */
[----:B------:R-:W-:Y:S06]  /*40a0*/  HMMA.16816.F32 R32, R12, R46, R48 ;  /* 0x0000002e0c20723c */ /* 0x000fec0000001830 */
[----:B------:R-:W-:Y:S01]  /*40b0*/  FMUL.FTZ R37, R37, c[0x0][0x320] ;  /* 0x0000c80025257a20 */ /* 0x000fe20000410000 */
[----:B------:R-:W1:Y:S01]  /*40c0*/  LDSM.16.M88.4 R44, [R229+0x2000] ;  /* 0x00200000e52c783b */ /* 0x000e620000000200 */
[----:B-----5:R-:W-:-:S04]  /*40d0*/  FMUL.FTZ R0, R21, c[0x0][0x320] ;  /* 0x0000c80015007a20 */ /* 0x020fc80000410000 */
[----:B------:R5:W1:Y:S01]  /*40e0*/  MUFU.TANH R68, R0 ;  /* 0x0000000000447308 */ /* 0x000a620000002400 */
[----:B------:R-:W-:Y:S02]  /*40f0*/  FMUL.FTZ R38, R38, c[0x0][0x320] ;  /* 0x0000c80026267a20 */ /* 0x000fe40000410000 */
[----:B------:R-:W-:Y:S01]  /*4100*/  FMUL.FTZ R39, R39, c[0x0][0x320] ;  /* 0x0000c80027277a20 */ /* 0x000fe20000410000 */
[----:B------:R-:W-:Y:S01]  /*4110*/  HMMA.16816.F32 R24, R4, R54, R24 ;  /* 0x000000360418723c */ /* 0x000fe20000001818 */
[----:B-----5:R-:W-:-:S04]  /*4120*/  FMUL.FTZ R0, R22, c[0x0][0x320] ;  /* 0x0000c80016007a20 */ /* 0x020fc80000410000 */
[----:B------:R5:W1:Y:S08]  /*4130*/  MUFU.TANH R83, R0 ;  /* 0x0000000000537308 */ /* 0x000a700000002400 */
[----:B------:R-:W1:Y:S01]  /*4140*/  MUFU.TANH R51, R37 ;  /* 0x0000002500337308 */ /* 0x000e620000002400 */
[----:B-----5:R-:W-:Y:S02]  /*4150*/  FMUL.FTZ R0, R23, c[0x0][0x320] ;  /* 0x0000c80017007a20 */ /* 0x020fe40000410000 */
[C---:B------:R-:W-:Y:S05]  /*4160*/  HMMA.16816.F32 R20, R12.reuse, R56, R64 ;  /* 0x000000380c14723c */ /* 0x040fea0000001840 */
[----:B------:R-:W1:Y:S03]  /*4170*/  MUFU.TANH R54, R38 ;  /* 0x0000002600367308 */ /* 0x000e660000002400 */
[----:B------:R-:W-:Y:S05]  /*4180*/  HMMA.16816.F32 R12, R12, R58, R16 ;  /* 0x0000003a0c0c723c */ /* 0x000fea0000001810 */
[----:B------:R5:W1:Y:S08]  /*4190*/  MUFU.TANH R82, R0 ;  /* 0x0000000000527308 */ /* 0x000a700000002400 */
[----:B------:R1:W1:Y:S01]  /*41a0*/  MUFU.TANH R53, R39 ;  /* 0x0000002700357308 */ /* 0x0002620000002400 */
[----:B-----5:R-:W-:-:S02]  /*41b0*/  FMUL.FTZ R0, R36, c[0x0][0x320] ;  /* 0x0000c80024007a20 */ /* 0x020fc40000410000 */
[----:B-1----:R-:W1:Y:S01]  /*41c0*/  LDSM.16.M88.4 R36, [R229+0x2800] ;  /* 0x00280000e524783b */ /* 0x002e620000000200 */
[C---:B------:R-:W-:Y:S08]  /*41d0*/  HMMA.16816.F32 R28, R8.reuse, R60, R28 ;  /* 0x0000003c081c723c */ /* 0x040ff0000000181c */
[C---:B------:R-:W-:Y:S08]  /*41e0*/  HMMA.16816.F32 R32, R8.reuse, R62, R32 ;  /* 0x0000003e0820723c */ /* 0x040ff00000001820 */
[----:B------:R-:W-:Y:S01]  /*41f0*/  HMMA.16816.F32 R16, R8, R40, R20 ;  /* 0x000000280810723c */ /* 0x000fe20000001814 */
[----:B------:R-:W-:Y:S01]  /*4200*/  FMUL.FTZ R24, R24, c[0x0][0x320] ;  /* 0x0000c80018187a20 */ /* 0x000fe20000410000 */
[----:B------:R5:W1:Y:S01]  /*4210*/  MUFU.TANH R52, R0 ;  /* 0x0000000000347308 */ /* 0x000a620000002400 */
[----:B------:R-:W-:Y:S01]  /*4220*/  FMUL.FTZ R25, R25, c[0x0][0x320] ;  /* 0x0000c80019197a20 */ /* 0x000fe20000410000 */
[----:B------:R-:W-:Y:S01]  /*4230*/  ISETP.GE.AND P0, PT, R168, 0x2, PT ;  /* 0x00000002a800780c */ /* 0x000fe20003f06270 */
[----:B------:R-:W-:Y:S01]  /*4240*/  FMUL.FTZ R26, R26, c[0x0][0x320] ;  /* 0x0000c8001a1a7a20 */ /* 0x000fe20000410000 */
[----:B------:R-:W-:-:S04]  /*4250*/  DEPBAR.LE SB0, 0x0 ;  /* 0x000080000000791a */ /* 0x000fc80000000000 */
[----:B------:R-:W-:Y:S08]  /*4260*/  HMMA.16816.F32 R8, R8, R42, R12 ;  /* 0x0000002a0808723c */ /* 0x000ff0000000180c */
[C---:B------:R-:W-:Y:S08]  /*4270*/  HMMA.16816.F32 R28, R4.reuse, R44, R28 ;  /* 0x0000002c041c723c */ /* 0x040ff0000000181c */
[C---:B------:R-:W-:Y:S08]  /*4280*/  HMMA.16816.F32 R20, R4.reuse, R46, R32 ;  /* 0x0000002e0414723c */ /* 0x040ff00000001820 */
[C---:B-1----:R-:W-:Y:S08]  /*4290*/  HMMA.16816.F32 R12, R4.reuse, R36, R16 ;  /* 0x00000024040c723c */ /* 0x042ff00000001810 */
[----:B------:R-:W-:Y:S01]  /*42a0*/  HMMA.16816.F32 R4, R4, R38, R8 ;  /* 0x000000260404723c */ /* 0x000fe20000001808 */
[----:B------:R-:W-:-:S02]  /*42b0*/  FMUL.FTZ R27, R27, c[0x0][0x320] ;  /* 0x0000c8001b1b7a20 */ /* 0x000fc40000410000 */
[----:B------:R-:W-:Y:S02]  /*42c0*/  FMUL.FTZ R28, R28, c[0x0][0x320] ;  /* 0x0000c8001c1c7a20 */ /* 0x000fe40000410000 */
[----:B------:R-:W-:Y:S02]  /*42d0*/  FMUL.FTZ R29, R29, c[0x0][0x320] ;  /* 0x0000c8001d1d7a20 */ /* 0x000fe40000410000 */
[----:B------:R-:W-:Y:S02]  /*42e0*/  FMUL.FTZ R30, R30, c[0x0][0x320] ;  /* 0x0000c8001e1e7a20 */ /* 0x000fe40000410000 */
[----:B-----5:R-:W-:Y:S02]  /*42f0*/  FMUL.FTZ R0, R31, c[0x0][0x320] ;  /* 0x0000c8001f007a20 */ /* 0x020fe40000410000 */
        /* <DEDUP_REMOVED lines=37> */
[----:B------:R-:W-:Y:S01]  /*4550*/  IMAD.MOV.U32 R246, RZ, RZ, RZ ;  /* 0x000000fffff67224 */ /* 0x000fe200078e00ff */
[----:B------:R-:W-:-:S04]  /*4560*/  IADD3 R2, R163, R154, R166 ;  /* 0x0000009aa3027210 */ /* 0x000fc80007ffe0a6 */
[----:B------:R-:W-:-:S05]  /*4570*/  IADD3 R2, R2, -0x60, RZ ;  /* 0xffffffa002027810 */ /* 0x000fca0007ffe0ff */
[----:B-1----:R-:W-:Y:S02]  /*4580*/  IMAD.MOV.U32 R0, RZ, RZ, R2 ;  /* 0x000000ffff007224 */ /* 0x002fe400078e0002 */
        /* <DEDUP_REMOVED lines=23> */
[----:B------:R1:W2:Y:S02]  /*4700*/  SHFL.IDX PT, R4, R22, RZ, 0x181f ;  /* 0x00181fff16047589 */ /* 0x0002a400000e0000 */
.L_x_1534:
[----:B------:R-:W-:Y:S05]  /*4710*/  BRA.DIV ~URZ, `(.L_x_1473) ;  /* 0x000113b27f007947 */ /* 0x000fea000b800000 */
[----:B------:R-:W3:Y:S01]  /*4720*/  SHFL.IDX PT, R3, R23, RZ, 0x181f ;  /* 0x00181fff17037589 */ /* 0x000ee200000e0000 */
[C---:B------:R-:W-:Y:S02]  /*4730*/  IADD3 R38, R245.reuse, 0x40, RZ ;  /* 0x00000040f5267810 */ /* 0x040fe40007ffe0ff */
[C---:B------:R-:W-:Y:S01]  /*4740*/  IADD3 R39, R245.reuse, 0x80, RZ ;  /* 0x00000080f5277810 */ /* 0x040fe20007ffe0ff */
[----:B------:R-:W4:Y:S01]  /*4750*/  SHFL.IDX PT, R0, R23, 0x1, 0x181f ;  /* 0x00381f0017007f89 */ /* 0x000f2200000e0000 */
[----:B------:R-:W-:-:S03]  /*4760*/  ISETP.GE.AND P3, PT, R245, c[0x0][0x1d4], PT ;  /* 0x00007500f5007a0c */ /* 0x000fc60003f66270 */
[----:B------:R-:W5:Y:S01]  /*4770*/  SHFL.IDX PT, R2, R22, 0x1, 0x181f ;  /* 0x00381f0016027f89 */ /* 0x000f6200000e0000 */
[----:B------:R-:W-:Y:S02]  /*4780*/  SEL R5, RZ, 0x10, P3 ;  /* 0x00000010ff057807 */ /* 0x000fe40001800000 */
[CC--:B---3--:R-:W-:Y:S02]  /*4790*/  IADD3 R20, P0, R3.reuse, R155.reuse, RZ ;  /* 0x0000009b03147210 */ /* 0x0c8fe40007f1e0ff */
[C---:B------:R-:W-:Y:S02]  /*47a0*/  IADD3 R18, P2, R3.reuse, R156, RZ ;  /* 0x0000009c03127210 */ /* 0x040fe40007f5e0ff */
[----:B------:R-:W-:Y:S01]  /*47b0*/  IADD3 R14, P1, R3, R158, RZ ;  /* 0x0000009e030e7210 */ /* 0x000fe20007f3e0ff */
[----:B--2---:R-:W-:Y:S01]  /*47c0*/  IMAD.X R21, R4, 0x1, R132, P0 ;  /* 0x0000000104157824 */ /* 0x004fe200000e0684 */
[----:B----4-:R-:W-:Y:S01]  /*47d0*/  IADD3 R12, P0, R0, R155, RZ ;  /* 0x0000009b000c7210 */ /* 0x010fe20007f1e0ff */
[--C-:B------:R-:W-:Y:S01]  /*47e0*/  IMAD.X R19, R4, 0x1, R133.reuse, P2 ;  /* 0x0000000104137824 */ /* 0x100fe200010e0685 */
[----:B------:R-:W-:Y:S01]  /*47f0*/  IADD3 R10, P2, R0, R156, RZ ;  /* 0x0000009c000a7210 */ /* 0x000fe20007f5e0ff */
[----:B------:R-:W-:Y:S01]  /*4800*/  IMAD.X R15, R4, 0x1, R152, P1 ;  /* 0x00000001040f7824 */ /* 0x000fe200008e0698 */
[----:B------:R-:W-:Y:S01]  /*4810*/  IADD3 R8, P1, R0, R157, RZ ;  /* 0x0000009d00087210 */ /* 0x000fe20007f3e0ff */
[----:B-----5:R-:W-:Y:S01]  /*4820*/  IMAD.X R13, R2, 0x1, R132, P0 ;  /* 0x00000001020d7824 */ /* 0x020fe200000e0684 */
[----:B------:R-:W-:Y:S01]  /*4830*/  IADD3 R6, P0, R0, R158, RZ ;  /* 0x0000009e00067210 */ /* 0x000fe20007f1e0ff */
[----:B------:R-:W-:Y:S01]  /*4840*/  IMAD.X R11, R2, 0x1, R133, P2 ;  /* 0x00000001020b7824 */ /* 0x000fe200010e0685 */
[----:B------:R-:W-:Y:S01]  /*4850*/  ISETP.GE.AND P2, PT, R38, c[0x0][0x1d4], PT ;  /* 0x0000750026007a0c */ /* 0x000fe20003f46270 */
[C---:B------:R-:W-:Y:S01]  /*4860*/  IMAD.X R9, R2.reuse, 0x1, R134, P1 ;  /* 0x0000000102097824 */ /* 0x040fe200008e0686 */
[----:B------:R-:W-:Y:S01]  /*4870*/  IADD3 R38, R245, 0xc0, RZ ;  /* 0x000000c0f5267810 */ /* 0x000fe20007ffe0ff */
[----:B------:R-:W-:Y:S01]  /*4880*/  IMAD.X R7, R2, 0x1, R152, P0 ;  /* 0x0000000102077824 */ /* 0x000fe200000e0698 */
[----:B------:R-:W-:Y:S01]  /*4890*/  ISETP.GE.AND P1, PT, R39, c[0x0][0x1d4], PT ;  /* 0x0000750027007a0c */ /* 0x000fe20003f26270 */
[----:B------:R2:W-:Y:S01]  /*48a0*/  LDGSTS.E.BYPASS.LTC128B.128 [R243+0xc100], [R20.64], !P3 ;  /* 0x0c10000014f37fae */ /* 0x0005e2000d901d46 */
[----:B------:R-:W-:-:S02]  /*48b0*/  ISETP.GE.AND P0, PT, R38, c[0x0][0x1d4], PT ;  /* 0x0000750026007a0c */ /* 0x000fc40003f06270 */
[----:B------:R-:W-:Y:S01]  /*48c0*/  IADD3 R16, P4, R3, R157, RZ ;  /* 0x0000009d03107210 */ /* 0x000fe20007f9e0ff */
[----:B------:R2:W3:Y:S04]  /*48d0*/  SHFL.IDX PT, R0, R23, 0x2, 0x181f ;  /* 0x00581f0017007f89 */ /* 0x0004e800000e0000 */
[----:B------:R-:W-:Y:S01]  /*48e0*/  IMAD.X R17, R4, 0x1, R134, P4 ;  /* 0x0000000104117824 */ /* 0x000fe200020e0686 */
[----:B------:R2:W-:Y:S04]  /*48f0*/  LDGSTS.E.BYPASS.LTC128B.128 [R243+0xf100], [R18.64], !P2 ;  /* 0x0f10000012f37fae */ /* 0x0005e8000d101d46 */
[----:B------:R2:W-:Y:S04]  /*4900*/  LDGSTS.E.BYPASS.LTC128B.128 [R243+0x12100], [R16.64], !P1 ;  /* 0x1210000010f37fae */ /* 0x0005e8000c901d46 */
[----:B------:R4:W-:Y:S04]  /*4910*/  LDGSTS.E.BYPASS.LTC128B.128 [R243+0x15100], [R14.64], !P0 ;  /* 0x151000000ef37fae */ /* 0x0009e8000c101d46 */
[----:B------:R5:W-:Y:S04]  /*4920*/  LDGSTS.E.BYPASS.LTC128B.128 [R243+0xd100], [R12.64], !P3 ;  /* 0x0d1000000cf37fae */ /* 0x000be8000d901d46 */
[----:B------:R2:W-:Y:S04]  /*4930*/  LDGSTS.E.BYPASS.LTC128B.128 [R243+0x10100], [R10.64], !P2 ;  /* 0x101000000af37fae */ /* 0x0005e8000d101d46 */
[----:B------:R2:W-:Y:S04]  /*4940*/  LDGSTS.E.BYPASS.LTC128B.128 [R243+0x13100], [R8.64], !P1 ;  /* 0x1310000008f37fae */ /* 0x0005e8000c901d46 */
[----:B------:R2:W1:Y:S04]  /*4950*/  SHFL.IDX PT, R4, R22, 0x2, 0x181f ;  /* 0x00581f0016047f89 */ /* 0x00046800000e0000 */
[----:B------:R2:W-:Y:S01]  /*4960*/  LDGSTS.E.BYPASS.LTC128B.128 [R243+0x16100], [R6.64], !P0 ;  /* 0x1610000006f37fae */ /* 0x0005e2000c101d46 */
[----:B----4-:R-:W-:-:S02]  /*4970*/  SEL R14, RZ, 0x10, P2 ;  /* 0x00000010ff0e7807 */ /* 0x010fc40001000000 */
[----:B-----5:R-:W-:Y:S02]  /*4980*/  SEL R13, RZ, 0x10, P1 ;  /* 0x00000010ff0d7807 */ /* 0x020fe40000800000 */
[----:B------:R-:W-:Y:S02]  /*4990*/  SEL R12, RZ, 0x10, P0 ;  /* 0x00000010ff0c7807 */ /* 0x000fe40000000000 */
.L_x_1535:
[----:B--23--:R-:W-:Y:S02]  /*49a0*/  IADD3 R10, -R5, 0x10, RZ ;  /* 0x00000010050a7810 */ /* 0x00cfe40007ffe1ff */
[----:B------:R-:W-:Y:S02]  /*49b0*/  IADD3 R2, -R14, 0x10, RZ ;  /* 0x000000100e027810 */ /* 0x000fe40007ffe1ff */
[----:B------:R-:W-:Y:S02]  /*49c0*/  LOP3.LUT R10, R10, 0xf, RZ, 0xc0, !PT ;  /* 0x0000000f0a0a7812 */ /* 0x000fe400078ec0ff */
[----:B------:R-:W-:Y:S02]  /*49d0*/  IADD3 R6, -R13, 0x10, RZ ;  /* 0x000000100d067810 */ /* 0x000fe40007ffe1ff */
[----:B------:R-:W-:-:S02]  /*49e0*/  IADD3 R10, P1, P0, R10, R0, R155 ;  /* 0x000000000a0a7210 */ /* 0x000fc4000783e09b */
[----:B------:R-:W-:Y:S02]  /*49f0*/  LOP3.LUT R2, R2, 0xf, RZ, 0xc0, !PT ;  /* 0x0000000f02027812 */ /* 0x000fe400078ec0ff */
[----:B------:R-:W-:Y:S02]  /*4a00*/  LOP3.LUT R6, R6, 0xf, RZ, 0xc0, !PT ;  /* 0x0000000f06067812 */ /* 0x000fe400078ec0ff */
[----:B------:R-:W-:Y:S02]  /*4a10*/  IADD3 R3, -R12, 0x10, RZ ;  /* 0x000000100c037810 */ /* 0x000fe40007ffe1ff */
[----:B-1----:R-:W-:Y:S02]  /*4a20*/  IADD3.X R11, RZ, R4, R132, P1, P0 ;  /* 0x00000004ff0b7210 */ /* 0x002fe40000fe0484 */
[-C--:B------:R-:W-:Y:S02]  /*4a30*/  IADD3 R8, P3, P2, R2, R0.reuse, R156 ;  /* 0x0000000002087210 */ /* 0x080fe40007a7e09c */
[----:B------:R-:W-:-:S02]  /*4a40*/  IADD3 R6, P1, P0, R6, R0, R157 ;  /* 0x0000000006067210 */ /* 0x000fc4000783e09d */
[----:B------:R-:W-:Y:S02]  /*4a50*/  LOP3.LUT R2, R3, 0xf, RZ, 0xc0, !PT ;  /* 0x0000000f03027812 */ /* 0x000fe400078ec0ff */
[----:B------:R-:W-:Y:S02]  /*4a60*/  IADD3.X R7, RZ, R4, R134, P1, P0 ;  /* 0x00000004ff077210 */ /* 0x000fe40000fe0486 */
[----:B------:R-:W-:Y:S02]  /*4a70*/  IADD3 R2, P1, P0, R2, R0, R158 ;  /* 0x0000000002027210 */ /* 0x000fe4000783e09e */
[----:B------:R-:W-:Y:S02]  /*4a80*/  IADD3.X R9, RZ, R4, R133, P3, P2 ;  /* 0x00000004ff097210 */ /* 0x000fe40001fe4485 */
[----:B------:R-:W-:Y:S02]  /*4a90*/  ISETP.NE.U32.AND P3, PT, R5, RZ, PT ;  /* 0x000000ff0500720c */ /* 0x000fe40003f65070 */
[----:B------:R-:W-:-:S02]  /*4aa0*/  ISETP.NE.U32.AND P2, PT, R14, RZ, PT ;  /* 0x000000ff0e00720c */ /* 0x000fc40003f45070 */
[----:B------:R-:W-:Y:S02]  /*4ab0*/  IADD3.X R3, RZ, R4, R152, P1, P0 ;  /* 0x00000004ff037210 */ /* 0x000fe40000fe0498 */
[----:B------:R-:W-:Y:S02]  /*4ac0*/  ISETP.NE.U32.AND P1, PT, R13, RZ, PT ;  /* 0x000000ff0d00720c */ /* 0x000fe40003f25070 */
[----:B------:R-:W-:-:S05]  /*4ad0*/  ISETP.NE.U32.AND P0, PT, R12, RZ, PT ;  /* 0x000000ff0c00720c */ /* 0x000fca0003f05070 */
[----:B------:R-:W-:Y:S01]  /*4ae0*/  @!PT LDS RZ, [RZ] ;  /* 0x00000000fffff984 */ /* 0x000fe20000000800 */
[----:B------:R-:W-:Y:S01]  /*4af0*/  @!PT LDS RZ, [RZ] ;  /* 0x00000000fffff984 */ /* 0x000fe20000000800 */
[----:B------:R-:W-:Y:S01]  /*4b00*/  @!PT LDS RZ, [RZ] ;  /* 0x00000000fffff984 */ /* 0x000fe20000000800 */
[----:B------:R1:W-:Y:S04]  /*4b10*/  LDGSTS.E.BYPASS.LTC128B.128.ZFILL [R243+0xe100], [R10.64], P3 ;  /* 0x0e1000000af37fae */ /* 0x0003e80009941d46 */
[----:B------:R1:W-:Y:S04]  /*4b20*/  LDGSTS.E.BYPASS.LTC128B.128.ZFILL [R243+0x11100], [R8.64], P2 ;  /* 0x1110000008f37fae */ /* 0x0003e80009141d46 */
[----:B------:R1:W-:Y:S04]  /*4b30*/  LDGSTS.E.BYPASS.LTC128B.128.ZFILL [R243+0x14100], [R6.64], P1 ;  /* 0x1410000006f37fae */ /* 0x0003e80008941d46 */
[----:B------:R1:W-:Y:S02]  /*4b40*/  LDGSTS.E.BYPASS.LTC128B.128.ZFILL [R243+0x17100], [R2.64], P0 ;  /* 0x1710000002f37fae */ /* 0x0003e40008141d46 */
.L_x_1471:
[----:B--234-:R-:W-:Y:S05]  /*4b50*/  BSYNC B0 ;  /* 0x0000000000007941 */ /* 0x01cfea0003800000 */
.L_x_1470:
[----:B-1----:R-:W2:Y:S01]  /*4b60*/  LDL R3, [R1+0x40] ;  /* 0x0000400001037983 */ /* 0x002ea20000100800 */
[----:B------:R-:W-:-:S03]  /*4b70*/  IMAD.MOV.U32 R4, RZ, RZ, c[0x0][0x2c4] ;  /* 0x0000b100ff047624 */ /* 0x000fc600078e00ff */
[----:B------:R-:W2:Y:S04]  /*4b80*/  LDL R0, [R1+0x4c] ;  /* 0x00004c0001007983 */ /* 0x000ea80000100800 */
[----:B------:R-:W3:Y:S01]  /*4b90*/  LDL R2, [R1+0x50] ;  /* 0x0000500001027983 */ /* 0x000ee20000100800 */
[----:B------:R-:W-:-:S03]  /*4ba0*/  ISETP.NE.AND P0, PT, R4, 0x1, PT ;  /* 0x000000010400780c */ /* 0x000fc60003f05270 */
[----:B------:R-:W0:Y:S01]  /*4bb0*/  LDGDEPBAR ;  /* 0x00000000000079af */ /* 0x000e220000000000 */
[----:B--2---:R-:W-:-:S09]  /*4bc0*/  IMAD.IADD R4, R0, 0x1, R3 ;  /* 0x0000000100047824 */ /* 0x004fd200078e0203 */
[----:B------:R-:W-:Y:S01]  /*4bd0*/  @P0 IMAD.HI.U32 R0, R4, c[0x0][0x2c8], RZ ;  /* 0x0000b20004000a27 */ /* 0x000fe200078e00ff */
[----:B---3--:R-:W-:-:S03]  /*4be0*/  IADD3 R5, -R2, 0x1, R153 ;  /* 0x0000000102057810 */ /* 0x008fc60007ffe199 */
[----:B------:R-:W-:Y:S01]  /*4bf0*/  IMAD.IADD R6, R153, 0x1, -R2 ;  /* 0x0000000199067824 */ /* 0x000fe200078e0a02 */
[----:B------:R-:W-:Y:S02]  /*4c00*/  @P0 SHF.R.U32.HI R4, RZ, c[0x0][0x2cc], R0 ;  /* 0x0000b300ff040a19 */ /* 0x000fe40000011600 */
[----:B------:R-:W-:Y:S01]  /*4c10*/  IADD3 R5, R5, -c[0x0][0x168], RZ ;  /* 0x80005a0005057a10 */ /* 0x000fe20007ffe0ff */
[----:B------:R-:W-:Y:S05]  /*4c20*/  BRA.DIV ~URZ, `(.L_x_1474) ;  /* 0x000114027f007947 */ /* 0x000fea000b800000 */
[----:B------:R1:W2:Y:S02]  /*4c30*/  SHFL.IDX PT, R0, R4, RZ, 0x1c1f ;  /* 0x001c1fff04007589 */ /* 0x0002a400000e0000 */
.L_x_1536:
[----:B--2---:R-:W-:-:S05]  /*4c40*/  IMAD.IADD R0, R5, 0x1, R0 ;  /* 0x0000000105007824 */ /* 0x004fca00078e0200 */
[----:B------:R-:W-:-:S04]  /*4c50*/  IMNMX R0, R6, R0, PT ;  /* 0x0000000006007217 */ /* 0x000fc80003800200 */
[C---:B------:R-:W-:Y:S02]  /*4c60*/  ISETP.GT.AND P0, PT, R0.reuse, RZ, PT ;  /* 0x000000ff0000720c */ /* 0x040fe40003f04270 */
[C---:B------:R-:W-:Y:S02]  /*4c70*/  ISETP.GT.AND P1, PT, R0.reuse, 0x1, PT ;  /* 0x000000010000780c */ /* 0x040fe40003f24270 */
[----:B------:R-:W-:Y:S02]  /*4c80*/  FSEL R8, R105, -INF , P0 ;  /* 0xff80000069087808 */ /* 0x000fe40000000000 */
[C---:B------:R-:W-:Y:S02]  /*4c90*/  ISETP.GT.AND P4, PT, R0.reuse, 0x9, PT ;  /* 0x000000090000780c */ /* 0x040fe40003f84270 */
[----:B------:R-:W-:Y:S02]  /*4ca0*/  ISETP.GT.AND P0, PT, R0, 0x10, PT ;  /* 0x000000100000780c */ /* 0x000fe40003f04270 */
[----:B------:R-:W-:-:S02]  /*4cb0*/  FSEL R9, R104, -INF , P1 ;  /* 0xff80000068097808 */ /* 0x000fc40000800000 */
[----:B------:R-:W-:Y:S02]  /*4cc0*/  FSEL R17, R98, -INF , P4 ;  /* 0xff80000062117808 */ /* 0x000fe40002000000 */
[----:B------:R-:W-:Y:S02]  /*4cd0*/  FSEL R18, R85, -INF , P0 ;  /* 0xff80000055127808 */ /* 0x000fe40000000000 */
[C---:B------:R-:W-:Y:S02]  /*4ce0*/  ISETP.GT.AND P2, PT, R0.reuse, 0x8, PT ;  /* 0x000000080000780c */ /* 0x040fe40003f44270 */
        /* <DEDUP_REMOVED lines=38> */
[----:B------:R-:W-:Y:S01]  /*4f50*/  FSEL R237, R24, -INF , P0 ;  /* 0xff80000018ed7808 */ /* 0x000fe20000000000 */
[----:B------:R-:W-:Y:S05]  /*4f60*/  BRA.DIV ~URZ, `(.L_x_1475) ;  /* 0x000111327f007947 */ /* 0x000fea000b800000 */
[----:B-1----:R-:W1:Y:S01]  /*4f70*/  SHFL.IDX PT, R4, R4, 0x1, 0x1c1f ;  /* 0x003c1f0004047f89 */ /* 0x002e6200000e0000 */
[----:B------:R-:W-:-:S04]  /*4f80*/  FMNMX.FTZ R0, R8, R9, !PT ;  /* 0x0000000908007209 */ /* 0x000fc80007810000 */
[----:B------:R-:W-:-:S04]  /*4f90*/  FMNMX.FTZ R0, R16, R0, !PT ;  /* 0x0000000010007209 */ /* 0x000fc80007810000 */
[----:B------:R-:W-:-:S04]  /*4fa0*/  FMNMX.FTZ R0, R17, R0, !PT ;  /* 0x0000000011007209 */ /* 0x000fc80007810000 */
[----:B------:R-:W-:-:S04]  /*4fb0*/  FMNMX.FTZ R0, R18, R0, !PT ;  /* 0x0000000012007209 */ /* 0x000fc80007810000 */
[----:B------:R-:W-:-:S04]  /*4fc0*/  FMNMX.FTZ R0, R19, R0, !PT ;  /* 0x0000000013007209 */ /* 0x000fc80007810000 */
[----:B------:R-:W-:Y:S01]  /*4fd0*/  FMNMX.FTZ R0, R20, R0, !PT ;  /* 0x0000000014007209 */ /* 0x000fe20007810000 */
[----:B-1----:R-:W-:-:S03]  /*4fe0*/  IMAD.IADD R5, R5, 0x1, R4 ;  /* 0x0000000105057824 */ /* 0x002fc600078e0204 */
        /* <DEDUP_REMOVED lines=42> */
[C---:B------:R-:W-:Y:S02]  /*5290*/  ISETP.GT.AND P0, PT, R5.reuse, 0x31, PT ;  /* 0x000000310500780c */ /* 0x040fe40003f04270 */
        /* <DEDUP_REMOVED lines=43> */
[----:B------:R-:W-:Y:S02]  /*5550*/  FSEL R248, R30, -INF , P0 ;  /* 0xff8000001ef87808 */ /* 0x000fe40000000000 */
[----:B------:R-:W-:Y:S01]  /*5560*/  FMNMX.FTZ R2, R249, R2, !PT ;  /* 0x00000002f9027209 */ /* 0x000fe20007810000 */
[----:B------:R-:W1:Y:S03]  /*5570*/  SHFL.BFLY PT, R3, R0, 0x2, 0x1f ;  /* 0x0c401f0000037f89 */ /* 0x000e6600000e0000 */
[----:B------:R-:W-:-:S05]  /*5580*/  FMNMX.FTZ R2, R248, R2, !PT ;  /* 0x00000002f8027209 */ /* 0x000fca0007810000 */
[----:B------:R-:W2:Y:S01]  /*5590*/  SHFL.BFLY PT, R4, R2, 0x2, 0x1f ;  /* 0x0c401f0002047f89 */ /* 0x000ea200000e0000 */
[----:B-1----:R-:W-:-:S05]  /*55a0*/  FMNMX.FTZ R0, R3, R0, !PT ;  /* 0x0000000003007209 */ /* 0x002fca0007810000 */
[----:B------:R-:W1:Y:S01]  /*55b0*/  SHFL.BFLY PT, R132, R0, 0x1, 0x1f ;  /* 0x0c201f0000847f89 */ /* 0x000e6200000e0000 */
[----:B--2---:R-:W-:-:S05]  /*55c0*/  FMNMX.FTZ R4, R2, R4, !PT ;  /* 0x0000000402047209 */ /* 0x004fca0007810000 */
[----:B------:R2:W3:Y:S01]  /*55d0*/  SHFL.BFLY PT, R12, R4, 0x1, 0x1f ;  /* 0x0c201f00040c7f89 */ /* 0x0004e200000e0000 */
[----:B-1----:R-:W-:-:S05]  /*55e0*/  FMNMX.FTZ R132, R0, R132, !PT ;  /* 0x0000008400847209 */ /* 0x002fca0007810000 */
.L_x_1537:
[C---:B------:R-:W-:Y:S01]  /*55f0*/  FMUL.FTZ R0, R132.reuse, c[0x0][0x2d0] ;  /* 0x0000b40084007a20 */ /* 0x040fe20000410000 */
[----:B------:R-:W-:Y:S01]  /*5600*/  FSETP.NEU.FTZ.AND P0, PT, R132, -INF , PT ;  /* 0xff8000008400780b */ /* 0x000fe20003f1d000 */
[----:B------:R-:W-:Y:S01]  /*5610*/  WARPSYNC 0xffffffff ;  /* 0xffffffff00007948 */ /* 0x000fe20003800000 */
[----:B---3--:R-:W-:Y:S01]  /*5620*/  FMNMX.FTZ R12, R12, R4, !PT ;  /* 0x000000040c0c7209 */ /* 0x008fe20007810000 */
[----:B------:R-:W-:Y:S01]  /*5630*/  LDSM.16.MT88.4 R36, [R232] ;  /* 0x00000000e824783b */ /* 0x000fe20000004200 */
[----:B------:R-:W-:Y:S02]  /*5640*/  FSEL R0, R0, RZ, P0 ;  /* 0x000000ff00007208 */ /* 0x000fe40000000000 */
[----:B------:R-:W-:Y:S01]  /*5650*/  FSETP.NEU.FTZ.AND P0, PT, R12, -INF , PT ;  /* 0xff8000000c00780b */ /* 0x000fe20003f1d000 */
[----:B------:R-:W-:Y:S02]  /*5660*/  LDSM.16.MT88.4 R32, [R231+0x800] ;  /* 0x00080000e720783b */ /* 0x000fe40000004200 */
[----:B------:R-:W-:-:S02]  /*5670*/  FFMA.FTZ R2, R8, c[0x0][0x2d0], -R0 ;  /* 0x0000b40008027a23 */ /* 0x000fc40000010800 */
[--C-:B------:R-:W-:Y:S01]  /*5680*/  FFMA.FTZ R3, R20, c[0x0][0x2d0], -R0.reuse ;  /* 0x0000b40014037a23 */ /* 0x100fe20000010800 */
[----:B------:R-:W-:Y:S01]  /*5690*/  LDSM.16.MT88.4 R40, [R232+0x800] ;  /* 0x00080000e828783b */ /* 0x000fe20000004200 */
[----:B------:R1:W-:Y:S03]  /*56a0*/  MUFU.EX2 R103, R2 ;  /* 0x0000000200677308 */ /* 0x0003e60000000800 */
[----:B------:R-:W-:Y:S04]  /*56b0*/  LDSM.16.MT88.4 R60, [R231+0x3000] ;  /* 0x00300000e73c783b */ /* 0x000fe80000004200 */
[----:B------:R-:W-:Y:S01]  /*56c0*/  LDSM.16.MT88.4 R52, [R233] ;  /* 0x00000000e934783b */ /* 0x000fe20000004200 */
[----:B------:R3:W-:Y:S03]  /*56d0*/  MUFU.EX2 R5, R3 ;  /* 0x0000000300057308 */ /* 0x0007e60000000800 */
[----:B------:R-:W-:Y:S04]  /*56e0*/  LDSM.16.MT88.4 R64, [R232+0x3000] ;  /* 0x00300000e840783b */ /* 0x000fe80000004200 */
[----:B------:R-:W-:Y:S01]  /*56f0*/  LDSM.16.MT88.4 R56, [R234+0x800] ;  /* 0x00080000ea38783b */ /* 0x000fe20000004200 */
[----:B-1----:R-:W-:-:S03]  /*5700*/  FFMA.FTZ R2, R9, c[0x0][0x2d0], -R0 ;  /* 0x0000b40009027a23 */ /* 0x002fc60000010800 */
[----:B------:R-:W-:Y:S01]  /*5710*/  LDSM.16.MT88.4 R44, [R233+0x800] ;  /* 0x00080000e92c783b */ /* 0x000fe20000004200 */
[----:B------:R1:W4:Y:S03]  /*5720*/  MUFU.EX2 R97, R2 ;  /* 0x0000000200617308 */ /* 0x0003260000000800 */
[----:B------:R-:W-:Y:S01]  /*5730*/  LDSM.16.MT88.4 R72, [R232+0x3800] ;  /* 0x00380000e848783b */ /* 0x000fe20000004200 */
[----:B---3--:R-:W-:-:S03]  /*5740*/  FFMA.FTZ R3, R21, c[0x0][0x2d0], -R0 ;  /* 0x0000b40015037a23 */ /* 0x008fc60000010800 */
[----:B------:R-:W3:Y:S01]  /*5750*/  LDSM.16.MT88.4 R20, [R231] ;  /* 0x00000000e714783b */ /* 0x000ee20000004200 */
[----:B------:R-:W-:Y:S03]  /*5760*/  MUFU.EX2 R102, R3 ;  /* 0x0000000300667308 */ /* 0x000fe60000000800 */
[----:B------:R-:W-:Y:S04]  /*5770*/  LDSM.16.MT88.4 R76, [R231+0x6000] ;  /* 0x00600000e74c783b */ /* 0x000fe80000004200 */
[----:B------:R-:W-:Y:S01]  /*5780*/  LDSM.16.MT88.4 R68, [R233+0x3000] ;  /* 0x00300000e944783b */ /* 0x000fe20000004200 */
[----:B-1----:R-:W-:Y:S01]  /*5790*/  FFMA.FTZ R2, R16, c[0x0][0x2d0], -R0 ;  /* 0x0000b40010027a23 */ /* 0x002fe20000010800 */
[----:B----4-:R-:W-:-:S03]  /*57a0*/  F2FP.PACK_AB R8, R97, R103 ;  /* 0x000000676108723e */ /* 0x010fc600000000ff */
[----:B------:R1:W-:Y:S02]  /*57b0*/  MUFU.EX2 R94, R2 ;  /* 0x00000002005e7308 */ /* 0x0003e40000000800 */
[----:B-1----:R-:W-:-:S06]  /*57c0*/  FFMA.FTZ R2, R17, c[0x0][0x2d0], -R0 ;  /* 0x0000b40011027a23 */ /* 0x002fcc0000010800 */
[----:B------:R1:W-:Y:S02]  /*57d0*/  MUFU.EX2 R98, R2 ;  /* 0x0000000200627308 */ /* 0x0003e40000000800 */
[----:B-1----:R-:W-:-:S06]  /*57e0*/  FFMA.FTZ R2, R18, c[0x0][0x2d0], -R0 ;  /* 0x0000b40012027a23 */ /* 0x002fcc0000010800 */
[----:B------:R1:W-:Y:S02]  /*57f0*/  MUFU.EX2 R92, R2 ;  /* 0x00000002005c7308 */ /* 0x0003e40000000800 */
[----:B-1----:R-:W-:-:S06]  /*5800*/  FFMA.FTZ R2, R19, c[0x0][0x2d0], -R0 ;  /* 0x0000b40013027a23 */ /* 0x002fcc0000010800 */
[----:B------:R1:W4:Y:S02]  /*5810*/  MUFU.EX2 R25, R2 ;  /* 0x0000000200197308 */ /* 0x0003240000000800 */
[----:B-1----:R-:W-:-:S05]  /*5820*/  FMUL.FTZ R2, R12, c[0x0][0x2d0] ;  /* 0x0000b4000c027a20 */ /* 0x002fca0000410000 */
[----:B------:R-:W-:-:S05]  /*5830*/  FSEL R2, R2, RZ, P0 ;  /* 0x000000ff02027208 */ /* 0x000fca0000000000 */
[----:B------:R-:W-:-:S04]  /*5840*/  FFMA.FTZ R3, R6, c[0x0][0x2d0], -R2 ;  /* 0x0000b40006037a23 */ /* 0x000fc80000010802 */
[----:B------:R1:W-:Y:S02]  /*5850*/  MUFU.EX2 R104, R3 ;  /* 0x0000000300687308 */ /* 0x0003e40000000800 */
[----:B-1----:R-:W-:-:S06]  /*5860*/  FFMA.FTZ R3, R7, c[0x0][0x2d0], -R2 ;  /* 0x0000b40007037a23 */ /* 0x002fcc0000010802 */
[----:B------:R1:W5:Y:S02]  /*5870*/  MUFU.EX2 R93, R3 ;  /* 0x00000003005d7308 */ /* 0x0003640000000800 */
[----:B-1----:R-:W-:Y:S01]  /*5880*/  FFMA.FTZ R3, R14, c[0x0][0x2d0], -R2 ;  /* 0x0000b4000e037a23 */ /* 0x002fe20000010802 */
[----:B----4-:R-:W-:Y:S02]  /*5890*/  MOV R14, R25 ;  /* 0x00000019000e7202 */ /* 0x010fe40000000f00 */
[----:B-----5:R-:W-:-:S03]  /*58a0*/  F2FP.PACK_AB R9, R93, R104 ;  /* 0x000000685d09723e */ /* 0x020fc600000000ff */
[----:B------:R1:W-:Y:S01]  /*58b0*/  MUFU.EX2 R101, R3 ;  /* 0x0000000300657308 */ /* 0x0003e20000000800 */
[----:B--2---:R-:W-:Y:S01]  /*58c0*/  F2FP.PACK_AB R4, R14, R92 ;  /* 0x0000005c0e04723e */ /* 0x004fe200000000ff */
[----:B-1----:R-:W-:-:S06]  /*58d0*/  FFMA.FTZ R3, R13, c[0x0][0x2d0], -R2 ;  /* 0x0000b4000d037a23 */ /* 0x002fcc0000010802 */
[----:B------:R1:W2:Y:S02]  /*58e0*/  MUFU.EX2 R99, R3 ;  /* 0x0000000300637308 */ /* 0x0002a40000000800 */
[----:B-1----:R-:W-:Y:S01]  /*58f0*/  FFMA.FTZ R3, R11, c[0x0][0x2d0], -R2 ;  /* 0x0000b4000b037a23 */ /* 0x002fe20000010802 */
[----:B--2---:R-:W-:-:S05]  /*5900*/  F2FP.PACK_AB R11, R99, R101 ;  /* 0x00000065630b723e */ /* 0x004fca00000000ff */
[----:B------:R1:W-:Y:S02]  /*5910*/  MUFU.EX2 R13, R3 ;  /* 0x00000003000d7308 */ /* 0x0003e40000000800 */
[----:B-1----:R-:W-:Y:S01]  /*5920*/  FFMA.FTZ R3, R10, c[0x0][0x2d0], -R2 ;  /* 0x0000b4000a037a23 */ /* 0x002fe20000010802 */
[----:B------:R-:W-:-:S05]  /*5930*/  F2FP.PACK_AB R10, R98, R94 ;  /* 0x0000005e620a723e */ /* 0x000fca00000000ff */
[----:B------:R1:W2:Y:S02]  /*5940*/  MUFU.EX2 R100, R3 ;  /* 0x0000000300647308 */ /* 0x0002a40000000800 */
[C---:B---3--:R-:W-:Y:S08]  /*5950*/  HMMA.16816.F32 R16, R8.reuse, R20, RZ ;  /* 0x000000140810723c */ /* 0x048ff000000018ff */
[----:B------:R-:W-:Y:S01]  /*5960*/  HMMA.16816.F32 R28, R8, R22, RZ ;  /* 0x00000016081c723c */ /* 0x000fe200000018ff */
[----:B-1----:R-:W-:Y:S01]  /*5970*/  FFMA.FTZ R3, R15, c[0x0][0x2d0], -R2 ;  /* 0x0000b4000f037a23 */ /* 0x002fe20000010802 */
[----:B------:R-:W-:-:S02]  /*5980*/  MOV R15, R5 ;  /* 0x00000005000f7202 */ /* 0x000fc40000000f00 */
[----:B--2---:R-:W-:Y:S01]  /*5990*/  F2FP.PACK_AB R5, R100, R13 ;  /* 0x0000000d6405723e */ /* 0x004fe200000000ff */
[----:B------:R1:W-:Y:S03]  /*59a0*/  MUFU.EX2 R95, R3 ;  /* 0x00000003005f7308 */ /* 0x0003e60000000800 */
[----:B------:R-:W-:Y:S01]  /*59b0*/  HMMA.16816.F32 R20, R8, R36, RZ ;  /* 0x000000240814723c */ /* 0x000fe200000018ff */
[----:B------:R-:W-:Y:S01]  /*59c0*/  F2FP.PACK_AB R6, R102, R15 ;  /* 0x0000000f6606723e */ /* 0x000fe200000000ff */
[----:B-1----:R-:W-:Y:S02]  /*59d0*/  FFMA.FTZ R3, R24, c[0x0][0x2d0], -R2 ;  /* 0x0000b40018037a23 */ /* 0x002fe40000010802 */
[----:B------:R-:W1:Y:S02]  /*59e0*/  LDSM.16.MT88.4 R24, [R234] ;  /* 0x00000000ea18783b */ /* 0x000e640000004200 */
[----:B------:R-:W2:Y:S02]  /*59f0*/  MUFU.EX2 R96, R3 ;  /* 0x0000000300607308 */ /* 0x000ea40000000800 */
[----:B--2---:R-:W-:Y:S01]  /*5a00*/  F2FP.PACK_AB R7, R96, R95 ;  /* 0x0000005f6007723e */ /* 0x004fe200000000ff */
[----:B------:R-:W-:-:S06]  /*5a10*/  FFMA.FTZ R3, R87, c[0x0][0x2d0], -R0 ;  /* 0x0000b40057037a23 */ /* 0x000fcc0000010800 */
[----:B------:R-:W-:Y:S08]  /*5a20*/  HMMA.16816.F32 R88, R4, R32, R16 ;  /* 0x000000200458723c */ /* 0x000ff00000001810 */
[----:B------:R-:W-:Y:S08]  /*5a30*/  HMMA.16816.F32 R16, R8, R38, RZ ;  /* 0x000000260810723c */ /* 0x000ff000000018ff */
[----:B------:R-:W-:Y:S08]  /*5a40*/  HMMA.16816.F32 R212, R4, R40, R20 ;  /* 0x0000002804d4723c */ /* 0x000ff00000001814 */
[C---:B-1----:R-:W-:Y:S08]  /*5a50*/  HMMA.16816.F32 R48, R8.reuse, R24, RZ ;  /* 0x000000180830723c */ /* 0x042ff000000018ff */
[C---:B------:R-:W-:Y:S08]  /*5a60*/  HMMA.16816.F32 R36, R8.reuse, R26, RZ ;  /* 0x0000001a0824723c */ /* 0x040ff000000018ff */
[C---:B------:R-:W-:Y:S08]  /*5a70*/  HMMA.16816.F32 R24, R8.reuse, R60, RZ ;  /* 0x0000003c0818723c */ /* 0x040ff000000018ff */
[----:B------:R-:W-:Y:S01]  /*5a80*/  HMMA.16816.F32 R20, R8, R62, RZ ;  /* 0x0000003e0814723c */ /* 0x000fe200000018ff */
[----:B------:R-:W1:Y:S07]  /*5a90*/  LDSM.16.MT88.4 R60, [R234+0x3000] ;  /* 0x00300000ea3c783b */ /* 0x000e6e0000004200 */
[C---:B------:R-:W-:Y:S08]  /*5aa0*/  HMMA.16816.F32 R208, R4.reuse, R34, R28 ;  /* 0x0000002204d0723c */ /* 0x040ff0000000181c */
[----:B------:R-:W-:Y:S01]  /*5ab0*/  HMMA.16816.F32 R204, R4, R42, R16 ;  /* 0x0000002a04cc723c */ /* 0x000fe20000001810 */
[----:B------:R-:W2:Y:S07]  /*5ac0*/  LDSM.16.MT88.4 R40, [R231+0x3800] ;  /* 0x00380000e728783b */ /* 0x000eae0000004200 */
[C---:B------:R-:W-:Y:S08]  /*5ad0*/  HMMA.16816.F32 R32, R8.reuse, R52, RZ ;  /* 0x000000340820723c */ /* 0x040ff000000018ff */
[C---:B------:R-:W-:Y:S01]  /*5ae0*/  HMMA.16816.F32 R28, R8.reuse, R54, RZ ;  /* 0x00000036081c723c */ /* 0x040fe200000018ff */
[----:B------:R-:W3:Y:S07]  /*5af0*/  LDSM.16.MT88.4 R52, [R234+0x3800] ;  /* 0x00380000ea34783b */ /* 0x000eee0000004200 */
[----:B------:R-:W-:Y:S08]  /*5b00*/  HMMA.16816.F32 R16, R8, R64, RZ ;  /* 0x000000400810723c */ /* 0x000ff000000018ff */
[C---:B------:R-:W-:Y:S08]  /*5b10*/  HMMA.16816.F32 R184, R4.reuse, R58, R36 ;  /* 0x0000003a04b8723c */ /* 0x040ff00000001824 */
[C---:B------:R-:W-:Y:S08]  /*5b20*/  HMMA.16816.F32 R196, R4.reuse, R44, R32 ;  /* 0x0000002c04c4723c */ /* 0x040ff00000001820 */
[C---:B------:R-:W-:Y:S01]  /*5b30*/  HMMA.16816.F32 R180, R4.reuse, R46, R28 ;  /* 0x0000002e04b4723c */ /* 0x040fe2000000181c */
[----:B------:R-:W4:Y:S07]  /*5b40*/  LDSM.16.MT88.4 R44, [R231+0x6800] ;  /* 0x00680000e72c783b */ /* 0x000f2e0000004200 */
[----:B------:R-:W-:Y:S01]  /*5b50*/  HMMA.16816.F32 R200, R4, R56, R48 ;  /* 0x0000003804c8723c */ /* 0x000fe20000001830 */
[----:B------:R-:W5:Y:S04]  /*5b60*/  LDSM.16.MT88.4 R56, [R232+0x6000] ;  /* 0x00600000e838783b */ /* 0x000f680000004200 */
[----:B------:R-:W3:Y:S03]  /*5b70*/  LDSM.16.MT88.4 R48, [R233+0x3800] ;  /* 0x00380000e930783b */ /* 0x000ee60000004200 */
[C---:B-1----:R-:W-:Y:S08]  /*5b80*/  HMMA.16816.F32 R36, R8.reuse, R60, RZ ;  /* 0x0000003c0824723c */ /* 0x042ff000000018ff */
[----:B------:R-:W-:Y:S01]  /*5b90*/  HMMA.16816.F32 R32, R8, R62, RZ ;  /* 0x0000003e0820723c */ /* 0x000fe200000018ff */
[----:B------:R-:W-:Y:S07]  /*5ba0*/  LDSM.16.MT88.4 R60, [R233+0x6000] ;  /* 0x00600000e93c783b */ /* 0x000fee0000004200 */
[C---:B--2---:R-:W-:Y:S08]  /*5bb0*/  HMMA.16816.F32 R176, R4.reuse, R42, R20 ;  /* 0x0000002a04b0723c */ /* 0x044ff00000001814 */
[C---:B------:R-:W-:Y:S08]  /*5bc0*/  HMMA.16816.F32 R188, R4.reuse, R72, R16 ;  /* 0x0000004804bc723c */ /* 0x040ff00000001810 */
[----:B------:R-:W-:Y:S08]  /*5bd0*/  HMMA.16816.F32 R192, R4, R40, R24 ;  /* 0x0000002804c0723c */ /* 0x000ff00000001818 */
[C---:B------:R-:W-:Y:S07]  /*5be0*/  HMMA.16816.F32 R20, R8.reuse, R76, RZ ;  /* 0x0000004c0814723c */ /* 0x040fee00000018ff */
[----:B------:R-:W-:Y:S01]  /*5bf0*/  MOV R77, R98 ;  /* 0x00000062004d7202 */ /* 0x000fe20000000f00 */
[C---:B------:R-:W-:Y:S08]  /*5c00*/  HMMA.16816.F32 R16, R8.reuse, R78, RZ ;  /* 0x0000004e0810723c */ /* 0x040ff000000018ff */
[----:B------:R-:W-:Y:S01]  /*5c10*/  HMMA.16816.F32 R40, R8, R66, RZ ;  /* 0x000000420828723c */ /* 0x000fe200000018ff */
[----:B------:R-:W-:Y:S07]  /*5c20*/  LDSM.16.MT88.4 R64, [R234+0x6000] ;  /* 0x00600000ea40783b */ /* 0x000fee0000004200 */
[C---:B---3--:R-:W-:Y:S01]  /*5c30*/  HMMA.16816.F32 R172, R4.reuse, R52, R36 ;  /* 0x0000003404ac723c */ /* 0x048fe20000001824 */
[----:B------:R-:W-:Y:S07]  /*5c40*/  LDSM.16.MT88.4 R36, [R234+0x6800] ;  /* 0x00680000ea24783b */ /* 0x000fee0000004200 */
[C---:B------:R-:W-:Y:S01]  /*5c50*/  HMMA.16816.F32 R156, R4.reuse, R54, R32 ;  /* 0x00000036049c723c */ /* 0x040fe20000001820 */
[----:B------:R-:W1:Y:S07]  /*5c60*/  LDSM.16.MT88.4 R52, [R232+0x6800] ;  /* 0x00680000e834783b */ /* 0x000e6e0000004200 */
[C---:B----4-:R-:W-:Y:S08]  /*5c70*/  HMMA.16816.F32 R164, R4.reuse, R44, R20 ;  /* 0x0000002c04a4723c */ /* 0x050ff00000001814 */
[----:B------:R-:W-:Y:S01]  /*5c80*/  HMMA.16816.F32 R144, R4, R46, R16 ;  /* 0x0000002e0490723c */ /* 0x000fe20000001810 */
[----:B------:R-:W-:Y:S07]  /*5c90*/  LDSM.16.MT88.4 R44, [R233+0x6800] ;  /* 0x00680000e92c783b */ /* 0x000fee0000004200 */
[----:B------:R-:W-:Y:S07]  /*5ca0*/  HMMA.16816.F32 R28, R8, R68, RZ ;  /* 0x00000044081c723c */ /* 0x000fee00000018ff */
[----:B------:R-:W-:Y:S01]  /*5cb0*/  MOV R69, R104 ;  /* 0x0000006800457202 */ /* 0x000fe20000000f00 */
[----:B------:R-:W-:Y:S01]  /*5cc0*/  HMMA.16816.F32 R160, R4, R74, R40 ;  /* 0x0000004a04a0723c */ /* 0x000fe20000001828 */
[----:B------:R-:W2:Y:S01]  /*5cd0*/  LDSM.16.MT88.4 R40, [R231+0x9000] ;  /* 0x00900000e728783b */ /* 0x000ea20000004200 */
[----:B------:R-:W-:-:S05]  /*5ce0*/  IMAD.MOV.U32 R68, RZ, RZ, R103 ;  /* 0x000000ffff447224 */ /* 0x000fca00078e0067 */
[----:B------:R-:W-:Y:S01]  /*5cf0*/  IMAD.MOV.U32 R75, RZ, RZ, R99 ;  /* 0x000000ffff4b7224 */ /* 0x000fe200078e0063 */
[C---:B-----5:R-:W-:Y:S07]  /*5d00*/  HMMA.16816.F32 R20, R8.reuse, R56, RZ ;  /* 0x000000380814723c */ /* 0x060fee00000018ff */
[----:B------:R-:W-:Y:S01]  /*5d10*/  IMAD.MOV.U32 R57, RZ, RZ, R95 ;  /* 0x000000ffff397224 */ /* 0x000fe200078e005f */
[----:B------:R-:W-:Y:S01]  /*5d20*/  HMMA.16816.F32 R16, R8, R58, RZ ;  /* 0x0000003a0810723c */ /* 0x000fe200000018ff */
[----:B------:R-:W-:-:S06]  /*5d30*/  MOV R56, R94 ;  /* 0x0000005e00387202 */ /* 0x000fcc0000000f00 */
[----:B------:R-:W-:Y:S01]  /*5d40*/  MOV R58, R100 ;  /* 0x00000064003a7202 */ /* 0x000fe20000000f00 */
[----:B------:R-:W-:Y:S01]  /*5d50*/  HMMA.16816.F32 R24, R8, R70, RZ ;  /* 0x000000460818723c */ /* 0x000fe200000018ff */
[----:B------:R-:W-:-:S06]  /*5d60*/  MOV R59, R93 ;  /* 0x0000005d003b7202 */ /* 0x000fcc0000000f00 */
[----:B------:R-:W-:Y:S01]  /*5d70*/  MOV R71, R102 ;  /* 0x0000006600477202 */ /* 0x000fe20000000f00 */
[----:B------:R-:W-:Y:S01]  /*5d80*/  HMMA.16816.F32 R168, R4, R48, R28 ;  /* 0x0000003004a8723c */ /* 0x000fe2000000181c */
[----:B------:R-:W-:-:S07]  /*5d90*/  MOV R70, R101 ;  /* 0x0000006500467202 */ /* 0x000fce0000000f00 */
[C---:B-1----:R-:W-:Y:S08]  /*5da0*/  HMMA.16816.F32 R100, R4.reuse, R52, R20 ;  /* 0x000000340464723c */ /* 0x042ff00000001814 */
[C---:B------:R-:W-:Y:S01]  /*5db0*/  HMMA.16816.F32 R104, R4.reuse, R54, R16 ;  /* 0x000000360468723c */ /* 0x040fe20000001810 */
[----:B------:R-:W1:Y:S07]  /*5dc0*/  LDSM.16.MT88.4 R52, [R231+0x9800] ;  /* 0x00980000e734783b */ /* 0x000e6e0000004200 */
[----:B------:R-:W-:Y:S01]  /*5dd0*/  HMMA.16816.F32 R148, R4, R50, R24 ;  /* 0x000000320494723c */ /* 0x000fe20000001818 */
[----:B------:R-:W3:Y:S07]  /*5de0*/  LDSM.16.MT88.4 R48, [R232+0x9000] ;  /* 0x00900000e830783b */ /* 0x000eee0000004200 */
[C---:B------:R-:W-:Y:S01]  /*5df0*/  HMMA.16816.F32 R28, R8.reuse, R66, RZ ;  /* 0x00000042081c723c */ /* 0x040fe200000018ff */
[----:B------:R4:W-:Y:S06]  /*5e00*/  MUFU.EX2 R67, R3 ;  /* 0x0000000300437308 */ /* 0x0009ec0000000800 */
[----:B------:R-:W-:Y:S01]  /*5e10*/  MOV R66, R96 ;  /* 0x0000006000427202 */ /* 0x000fe20000000f00 */
[C---:B--2---:R-:W-:Y:S08]  /*5e20*/  HMMA.16816.F32 R16, R8.reuse, R40, RZ ;  /* 0x000000280810723c */ /* 0x044ff000000018ff */
[----:B------:R-:W-:Y:S01]  /*5e30*/  HMMA.16816.F32 R32, R8, R64, RZ ;  /* 0x000000400820723c */ /* 0x000fe200000018ff */
[----:B----4-:R-:W-:-:S04]  /*5e40*/  FFMA.FTZ R3, R86, c[0x0][0x2d0], -R0 ;  /* 0x0000b40056037a23 */ /* 0x010fc80000010800 */
[----:B------:R2:W4:Y:S02]  /*5e50*/  MUFU.EX2 R79, R3 ;  /* 0x00000003004f7308 */ /* 0x0005240000000800 */
[----:B------:R-:W-:Y:S01]  /*5e60*/  MOV R64, R97 ;  /* 0x0000006100407202 */ /* 0x000fe20000000f00 */
[C---:B------:R-:W-:Y:S01]  /*5e70*/  HMMA.16816.F32 R112, R4.reuse, R38, R28 ;  /* 0x000000260470723c */ /* 0x040fe2000000181c */
[----:B------:R-:W5:Y:S07]  /*5e80*/  LDSM.16.MT88.4 R28, [R232+0x9800] ;  /* 0x00980000e81c783b */ /* 0x000f6e0000004200 */
[----:B-1----:R-:W-:Y:S01]  /*5e90*/  HMMA.16816.F32 R136, R4, R52, R16 ;  /* 0x000000340488723c */ /* 0x002fe20000001810 */
[----:B--2---:R-:W-:-:S07]  /*5ea0*/  FFMA.FTZ R3, R85, c[0x0][0x2d0], -R0 ;  /* 0x0000b40055037a23 */ /* 0x004fce0000010800 */
[C---:B---3--:R-:W-:Y:S01]  /*5eb0*/  HMMA.16816.F32 R16, R8.reuse, R50, RZ ;  /* 0x000000320810723c */ /* 0x048fe200000018ff */
[----:B------:R1:W-:Y:S07]  /*5ec0*/  MUFU.EX2 R76, R3 ;  /* 0x00000003004c7308 */ /* 0x0003ee0000000800 */
[C---:B------:R-:W-:Y:S07]  /*5ed0*/  HMMA.16816.F32 R24, R8.reuse, R60, RZ ;  /* 0x0000003c0818723c */ /* 0x040fee00000018ff */
[----:B------:R-:W-:Y:S01]  /*5ee0*/  MOV R61, R92 ;  /* 0x0000005c003d7202 */ /* 0x000fe20000000f00 */
[----:B------:R-:W-:Y:S01]  /*5ef0*/  HMMA.16816.F32 R20, R8, R62, RZ ;  /* 0x0000003e0814723c */ /* 0x000fe200000018ff */
[----:B-1----:R-:W-:-:S04]  /*5f00*/  FFMA.FTZ R3, R84, c[0x0][0x2d0], -R0 ;  /* 0x0000b40054037a23 */ /* 0x002fc80000010800 */
[----:B------:R1:W2:Y:S03]  /*5f10*/  MUFU.EX2 R73, R3 ;  /* 0x0000000300497308 */ /* 0x0002a60000000800 */
[C---:B------:R-:W-:Y:S01]  /*5f20*/  HMMA.16816.F32 R152, R4.reuse, R36, R32 ;  /* 0x000000240498723c */ /* 0x040fe20000001820 */
[----:B------:R-:W3:Y:S07]  /*5f30*/  LDSM.16.MT88.4 R32, [R234+0x9000] ;  /* 0x00900000ea20783b */ /* 0x000eee0000004200 */
[----:B-----5:R-:W-:Y:S01]  /*5f40*/  HMMA.16816.F32 R120, R4, R30, R16 ;  /* 0x0000001e0478723c */ /* 0x020fe20000001810 */
[----:B------:R-:W5:Y:S01]  /*5f50*/  LDSM.16.MT88.4 R16, [R233+0x9000] ;  /* 0x00900000e910783b */ /* 0x000f620000004200 */
[----:B-1----:R-:W-:-:S06]  /*5f60*/  FFMA.FTZ R3, R81, c[0x0][0x2d0], -R2 ;  /* 0x0000b40051037a23 */ /* 0x002fcc0000010802 */
[C---:B------:R-:W-:Y:S01]  /*5f70*/  HMMA.16816.F32 R140, R4.reuse, R44, R24 ;  /* 0x0000002c048c723c */ /* 0x040fe20000001818 */
[----:B------:R1:W-:Y:S07]  /*5f80*/  MUFU.EX2 R65, R3 ;  /* 0x0000000300417308 */ /* 0x0003ee0000000800 */
[----:B------:R-:W-:Y:S08]  /*5f90*/  HMMA.16816.F32 R116, R4, R46, R20 ;  /* 0x0000002e0474723c */ /* 0x000ff00000001814 */
[----:B------:R-:W-:Y:S01]  /*5fa0*/  HMMA.16816.F32 R24, R8, R42, RZ ;  /* 0x0000002a0818723c */ /* 0x000fe200000018ff */
[----:B-1----:R-:W-:-:S04]  /*5fb0*/  FFMA.FTZ R3, R80, c[0x0][0x2d0], -R2 ;  /* 0x0000b40050037a23 */ /* 0x002fc80000010802 */
[----:B------:R1:W1:Y:S03]  /*5fc0*/  MUFU.EX2 R78, R3 ;  /* 0x00000003004e7308 */ /* 0x0002660000000800 */
[----:B------:R-:W-:Y:S01]  /*5fd0*/  HMMA.16816.F32 R20, R8, R48, RZ ;  /* 0x000000300814723c */ /* 0x000fe200000018ff */
[--C-:B-1----:R-:W-:Y:S11]  /*5fe0*/  FFMA.FTZ R3, R83, c[0x0][0x2d0], -R2.reuse ;  /* 0x0000b40053037a23 */ /* 0x102ff60000010802 */
[----:B------:R-:W-:Y:S04]  /*5ff0*/  @!UPT UIADD3 URZ, URZ, URZ, URZ ;  /* 0x0000003f3f3ff290 */ /* 0x000fe8000fffe03f */
[C---:B------:R-:W-:Y:S01]  /*6000*/  HMMA.16816.F32 R128, R4.reuse, R54, R24 ;  /* 0x000000360480723c */ /* 0x040fe20000001818 */
[----:B------:R1:W-:Y:S07]  /*6010*/  MUFU.EX2 R74, R3 ;  /* 0x00000003004a7308 */ /* 0x0003ee0000000800 */
[----:B------:R-:W-:Y:S01]  /*6020*/  HMMA.16816.F32 R124, R4, R28, R20 ;  /* 0x0000001c047c723c */ /* 0x000fe20000001814 */
[----:B------:R-:W2:Y:S07]  /*6030*/  LDSM.16.MT88.4 R28, [R234+0x9800] ;  /* 0x00980000ea1c783b */ /* 0x000eae0000004200 */
[----:B---3--:R-:W-:Y:S01]  /*6040*/  HMMA.16816.F32 R24, R8, R32, RZ ;  /* 0x000000200818723c */ /* 0x008fe200000018ff */
[----:B-1----:R-:W-:-:S04]  /*6050*/  FFMA.FTZ R3, R82, c[0x0][0x2d0], -R2 ;  /* 0x0000b40052037a23 */ /* 0x002fc80000010802 */
[----:B------:R1:W3:Y:S03]  /*6060*/  MUFU.EX2 R72, R3 ;  /* 0x0000000300487308 */ /* 0x0002e60000000800 */
[C---:B------:R-:W-:Y:S08]  /*6070*/  HMMA.16816.F32 R20, R8.reuse, R34, RZ ;  /* 0x000000220814723c */ /* 0x040ff000000018ff */
[----:B-----5:R-:W-:Y:S01]  /*6080*/  HMMA.16816.F32 R32, R8, R16, RZ ;  /* 0x000000100820723c */ /* 0x020fe200000018ff */
[----:B-1----:R-:W-:-:S07]  /*6090*/  FFMA.FTZ R3, R221, c[0x0][0x2d0], -R0 ;  /* 0x0000b400dd037a23 */ /* 0x002fce0000010800 */
[----:B------:R-:W-:Y:S01]  /*60a0*/  HMMA.16816.F32 R8, R8, R18, RZ ;  /* 0x000000120808723c */ /* 0x000fe200000018ff */
[----:B------:R-:W1:Y:S07]  /*60b0*/  LDSM.16.MT88.4 R16, [R233+0x9800] ;  /* 0x00980000e910783b */ /* 0x000e6e0000004200 */
[C---:B--2---:R-:W-:Y:S08]  /*60c0*/  HMMA.16816.F32 R108, R4.reuse, R28, R24 ;  /* 0x0000001c046c723c */ /* 0x044ff00000001818 */
[C---:B------:R-:W-:Y:S08]  /*60d0*/  HMMA.16816.F32 R96, R4.reuse, R30, R20 ;  /* 0x0000001e0460723c */ /* 0x040ff00000001814 */
[C---:B-1----:R-:W-:Y:S08]  /*60e0*/  HMMA.16816.F32 R92, R4.reuse, R16, R32 ;  /* 0x00000010045c723c */ /* 0x042ff00000001820 */
[----:B------:R-:W-:Y:S01]  /*60f0*/  HMMA.16816.F32 R16, R4, R18, R8 ;  /* 0x000000120410723c */ /* 0x000fe20000001808 */
[----:B------:R-:W1:Y:S06]  /*6100*/  LDSM.16.MT88.4 R8, [R231+0x1000] ;  /* 0x00100000e708783b */ /* 0x000e6c0000004200 */
[----:B----4-:R-:W-:-:S02]  /*6110*/  F2FP.PACK_AB R4, R79, R67 ;  /* 0x000000434f04723e */ /* 0x010fc400000000ff */
[----:B------:R-:W-:Y:S02]  /*6120*/  F2FP.PACK_AB R6, R73, R76 ;  /* 0x0000004c4906723e */ /* 0x000fe400000000ff */
[----:B------:R-:W-:Y:S02]  /*6130*/  F2FP.PACK_AB R5, R78, R65 ;  /* 0x000000414e05723e */ /* 0x000fe400000000ff */
[----:B---3--:R-:W-:-:S07]  /*6140*/  F2FP.PACK_AB R7, R72, R74 ;  /* 0x0000004a4807723e */ /* 0x008fce00000000ff */
[C---:B-1----:R-:W-:Y:S08]  /*6150*/  HMMA.16816.F32 R88, R4.reuse, R8, R88 ;  /* 0x000000080458723c */ /* 0x042ff00000001858 */
[C---:B------:R-:W-:Y:S01]  /*6160*/  HMMA.16816.F32 R52, R4.reuse, R10, R208 ;  /* 0x0000000a0434723c */ /* 0x040fe200000018d0 */
[----:B------:R-:W1:Y:S07]  /*6170*/  LDSM.16.MT88.4 R8, [R232+0x1000] ;  /* 0x00100000e808783b */ /* 0x000e6e0000004200 */
[C---:B-1----:R-:W-:Y:S07]  /*6180*/  HMMA.16816.F32 R84, R4.reuse, R8, R212 ;  /* 0x000000080454723c */ /* 0x042fee00000018d4 */
[----:B------:R-:W-:Y:S01]  /*6190*/  MOV R212, R71 ;  /* 0x0000004700d47202 */ /* 0x000fe20000000f00 */
[----:B------:R-:W-:Y:S01]  /*61a0*/  HMMA.16816.F32 R48, R4, R10, R204 ;  /* 0x0000000a0430723c */ /* 0x000fe200000018cc */
[----:B------:R-:W1:Y:S01]  /*61b0*/  LDSM.16.MT88.4 R8, [R234+0x1000] ;  /* 0x00100000ea08783b */ /* 0x000e620000004200 */
[----:B------:R-:W-:Y:S01]  /*61c0*/  IMAD.MOV.U32 R213, RZ, RZ, R68 ;  /* 0x000000ffffd57224 */ /* 0x000fe200078e0044 */
[----:B------:R-:W-:-:S02]  /*61d0*/  MOV R214, R64 ;  /* 0x0000004000d67202 */ /* 0x000fc40000000f00 */
[----:B------:R-:W-:Y:S02]  /*61e0*/  MOV R215, R56 ;  /* 0x0000003800d77202 */ /* 0x000fe40000000f00 */
[----:B------:R-:W-:Y:S01]  /*61f0*/  MOV R206, R66 ;  /* 0x0000004200ce7202 */ /* 0x000fe20000000f00 */
[----:B------:R-:W-:Y:S01]  /*6200*/  IMAD.MOV.U32 R204, RZ, RZ, R65 ;  /* 0x000000ffffcc7224 */ /* 0x000fe200078e0041 */
[----:B------:R-:W-:Y:S01]  /*6210*/  MOV R205, R67 ;  /* 0x0000004300cd7202 */ /* 0x000fe20000000f00 */
[----:B------:R-:W-:Y:S01]  /*6220*/  IMAD.MOV.U32 R207, RZ, RZ, R61 ;  /* 0x000000ffffcf7224 */ /* 0x000fe200078e003d */
[C---:B-1----:R-:W-:Y:S08]  /*6230*/  HMMA.16816.F32 R80, R4.reuse, R8, R200 ;  /* 0x000000080450723c */ /* 0x042ff000000018c8 */
[----:B------:R-:W-:Y:S01]  /*6240*/  HMMA.16816.F32 R44, R4, R10, R184 ;  /* 0x0000000a042c723c */ /* 0x000fe200000018b8 */
[----:B------:R-:W1:Y:S06]  /*6250*/  LDSM.16.MT88.4 R8, [R233+0x1000] ;  /* 0x00100000e908783b */ /* 0x000e6c0000004200 */
[----:B------:R-:W-:Y:S01]  /*6260*/  MOV R187, R79 ;  /* 0x0000004f00bb7202 */ /* 0x000fe20000000f00 */
[----:B------:R-:W-:Y:S01]  /*6270*/  IMAD.MOV.U32 R184, RZ, RZ, R77 ;  /* 0x000000ffffb87224 */ /* 0x000fe200078e004d */
[----:B------:R-:W-:-:S02]  /*6280*/  MOV R186, R78 ;  /* 0x0000004e00ba7202 */ /* 0x000fc40000000f00 */
[----:B------:R-:W-:Y:S02]  /*6290*/  MOV R185, R76 ;  /* 0x0000004c00b97202 */ /* 0x000fe40000000f00 */
[C---:B-1----:R-:W-:Y:S07]  /*62a0*/  HMMA.16816.F32 R76, R4.reuse, R8, R196 ;  /* 0x00000008044c723c */ /* 0x042fee00000018c4 */
[----:B------:R-:W-:Y:S01]  /*62b0*/  MOV R199, R75 ;  /* 0x0000004b00c77202 */ /* 0x000fe20000000f00 */
[----:B------:R-:W-:Y:S01]  /*62c0*/  HMMA.16816.F32 R40, R4, R10, R180 ;  /* 0x0000000a0428723c */ /* 0x000fe200000018b4 */
[----:B------:R-:W1:Y:S01]  /*62d0*/  LDSM.16.MT88.4 R8, [R231+0x4000] ;  /* 0x00400000e708783b */ /* 0x000e620000004200 */
[----:B------:R-:W-:Y:S01]  /*62e0*/  MOV R198, R74 ;  /* 0x0000004a00c67202 */ /* 0x000fe20000000f00 */
[----:B------:R-:W-:Y:S01]  /*62f0*/  IMAD.MOV.U32 R196, RZ, RZ, R72 ;  /* 0x000000ffffc47224 */ /* 0x000fe200078e0048 */
[----:B------:R-:W-:-:S04]  /*6300*/  MOV R197, R73 ;  /* 0x0000004900c57202 */ /* 0x000fc80000000f00 */
[C---:B-1----:R-:W-:Y:S08]  /*6310*/  HMMA.16816.F32 R72, R4.reuse, R8, R192 ;  /* 0x000000080448723c */ /* 0x042ff000000018c0 */
[----:B------:R-:W-:Y:S01]  /*6320*/  HMMA.16816.F32 R36, R4, R10, R176 ;  /* 0x0000000a0424723c */ /* 0x000fe200000018b0 */
[----:B------:R-:W1:Y:S01]  /*6330*/  LDSM.16.MT88.4 R8, [R232+0x4000] ;  /* 0x00400000e808783b */ /* 0x000e620000004200 */
[----:B------:R2:W-:Y:S05]  /*6340*/  MUFU.EX2 R179, R3 ;  /* 0x0000000300b37308 */ /* 0x0005ea0000000800 */
[----:B------:R-:W-:-:S02]  /*6350*/  MOV R177, R70 ;  /* 0x0000004600b17202 */ /* 0x000fc40000000f00 */
[----:B------:R-:W-:Y:S02]  /*6360*/  MOV R176, R69 ;  /* 0x0000004500b07202 */ /* 0x000fe40000000f00 */
[----:B------:R-:W-:Y:S01]  /*6370*/  MOV R178, R58 ;  /* 0x0000003a00b27202 */ /* 0x000fe20000000f00 */
[----:B--2---:R-:W-:-:S04]  /*6380*/  FFMA.FTZ R3, R220, c[0x0][0x2d0], -R0 ;  /* 0x0000b400dc037a23 */ /* 0x004fc80000010800 */
[----:B------:R2:W3:Y:S02]  /*6390*/  MUFU.EX2 R192, R3 ;  /* 0x0000000300c07308 */ /* 0x0004e40000000800 */
[----:B--2---:R-:W-:Y:S01]  /*63a0*/  FFMA.FTZ R3, R219, c[0x0][0x2d0], -R0 ;  /* 0x0000b400db037a23 */ /* 0x004fe20000010800 */
[C---:B-1----:R-:W-:Y:S07]  /*63b0*/  HMMA.16816.F32 R68, R4.reuse, R8, R188 ;  /* 0x000000080444723c */ /* 0x042fee00000018bc */
[----:B------:R-:W-:Y:S01]  /*63c0*/  MOV R191, R59 ;  /* 0x0000003b00bf7202 */ /* 0x000fe20000000f00 */
[----:B------:R-:W-:Y:S01]  /*63d0*/  HMMA.16816.F32 R32, R4, R10, R160 ;  /* 0x0000000a0420723c */ /* 0x000fe200000018a0 */
[----:B------:R-:W1:Y:S01]  /*63e0*/  LDSM.16.MT88.4 R8, [R234+0x4000] ;  /* 0x00400000ea08783b */ /* 0x000e620000004200 */
[----:B------:R-:W-:-:S06]  /*63f0*/  IMAD.MOV.U32 R190, RZ, RZ, R57 ;  /* 0x000000ffffbe7224 */ /* 0x000fcc00078e0039 */
[C---:B-1----:R-:W-:Y:S01]  /*6400*/  HMMA.16816.F32 R64, R4.reuse, R8, R172 ;  /* 0x000000080440723c */ /* 0x042fe200000018ac */
[----:B------:R1:W-:Y:S07]  /*6410*/  MUFU.EX2 R175, R3 ;  /* 0x0000000300af7308 */ /* 0x0003ee0000000800 */
[----:B------:R-:W-:Y:S01]  /*6420*/  HMMA.16816.F32 R28, R4, R10, R156 ;  /* 0x0000000a041c723c */ /* 0x000fe2000000189c */
[----:B------:R-:W2:Y:S01]  /*6430*/  LDSM.16.MT88.4 R8, [R233+0x4000] ;  /* 0x00400000e908783b */ /* 0x000ea20000004200 */
[----:B-1----:R-:W-:-:S02]  /*6440*/  FFMA.FTZ R3, R218, c[0x0][0x2d0], -R0 ;  /* 0x0000b400da037a23 */ /* 0x002fc40000010800 */
[----:B------:R-:W-:Y:S02]  /*6450*/  IMAD.MOV.U32 R218, RZ, RZ, R177 ;  /* 0x000000ffffda7224 */ /* 0x000fe400078e00b1 */
[----:B------:R1:W4:Y:S02]  /*6460*/  MUFU.EX2 R189, R3 ;  /* 0x0000000300bd7308 */ /* 0x0003240000000800 */
[----:B-1----:R-:W-:Y:S01]  /*6470*/  FFMA.FTZ R3, R217, c[0x0][0x2d0], -R2 ;  /* 0x0000b400d9037a23 */ /* 0x002fe20000010802 */
[----:B------:R-:W-:-:S05]  /*6480*/  MOV R217, R207 ;  /* 0x000000cf00d97202 */ /* 0x000fca0000000f00 */
[----:B------:R1:W-:Y:S01]  /*6490*/  MUFU.EX2 R219, R3 ;  /* 0x0000000300db7308 */ /* 0x0003e20000000800 */
[C---:B--2---:R-:W-:Y:S08]  /*64a0*/  HMMA.16816.F32 R60, R4.reuse, R8, R168 ;  /* 0x00000008043c723c */ /* 0x044ff000000018a8 */
[----:B------:R-:W-:Y:S01]  /*64b0*/  HMMA.16816.F32 R24, R4, R10, R148 ;  /* 0x0000000a0418723c */ /* 0x000fe20000001894 */
[----:B------:R-:W2:Y:S01]  /*64c0*/  LDSM.16.MT88.4 R8, [R231+0x7000] ;  /* 0x00700000e708783b */ /* 0x000ea20000004200 */
[----:B-1----:R-:W-:Y:S01]  /*64d0*/  FFMA.FTZ R3, R134, c[0x0][0x2d0], -R2 ;  /* 0x0000b40086037a23 */ /* 0x002fe20000010802 */
[----:B------:R-:W-:-:S03]  /*64e0*/  MOV R134, R206 ;  /* 0x000000ce00867202 */ /* 0x000fc60000000f00 */
[----:B------:R1:W5:Y:S02]  /*64f0*/  MUFU.EX2 R220, R3 ;  /* 0x0000000300dc7308 */ /* 0x0003640000000800 */
[----:B-1----:R-:W-:Y:S02]  /*6500*/  FFMA.FTZ R3, R216, c[0x0][0x2d0], -R2 ;  /* 0x0000b400d8037a23 */ /* 0x002fe40000010802 */
[----:B------:R-:W-:-:S04]  /*6510*/  IMAD.MOV.U32 R216, RZ, RZ, R205 ;  /* 0x000000ffffd87224 */ /* 0x000fc800078e00cd */
[----:B------:R1:W-:Y:S01]  /*6520*/  MUFU.EX2 R221, R3 ;  /* 0x0000000300dd7308 */ /* 0x0003e20000000800 */
[----:B--2---:R-:W-:Y:S01]  /*6530*/  HMMA.16816.F32 R56, R4, R8, R164 ;  /* 0x000000080438723c */ /* 0x004fe200000018a4 */
[----:B-1----:R-:W-:Y:S01]  /*6540*/  FFMA.FTZ R3, R133, c[0x0][0x2d0], -R2 ;  /* 0x0000b40085037a23 */ /* 0x002fe20000010802 */
[----:B------:R-:W-:-:S05]  /*6550*/  MOV R133, R199 ;  /* 0x000000c700857202 */ /* 0x000fca0000000f00 */
[----:B------:R1:W2:Y:S01]  /*6560*/  MUFU.EX2 R188, R3 ;  /* 0x0000000300bc7308 */ /* 0x0002a20000000800 */
[----:B------:R-:W-:Y:S01]  /*6570*/  HMMA.16816.F32 R20, R4, R10, R144 ;  /* 0x0000000a0414723c */ /* 0x000fe20000001890 */
[----:B------:R-:W2:Y:S01]  /*6580*/  LDSM.16.MT88.4 R8, [R232+0x7000] ;  /* 0x00700000e808783b */ /* 0x000ea20000004200 */
[----:B-1----:R-:W-:-:S06]  /*6590*/  MOV R3, R204 ;  /* 0x000000cc00037202 */ /* 0x002fcc0000000f00 */
        /* <DEDUP_REMOVED lines=20> */
[----:B------:R-:W1:Y:S06]  /*66e0*/  LDSM.16.MT88.4 R8, [R231+0x1800] ;  /* 0x00180000e708783b */ /* 0x000e6c0000004200 */
[----:B---3--:R-:W-:-:S02]  /*66f0*/  F2FP.PACK_AB R4, R192, R179 ;  /* 0x000000b3c004723e */ /* 0x008fc400000000ff */
[----:B----4-:R-:W-:Y:S02]  /*6700*/  F2FP.PACK_AB R6, R189, R175 ;  /* 0x000000afbd06723e */ /* 0x010fe400000000ff */
[----:B-----5:R-:W-:Y:S02]  /*6710*/  F2FP.PACK_AB R5, R220, R219 ;  /* 0x000000dbdc05723e */ /* 0x020fe400000000ff */
[----:B------:R-:W-:-:S07]  /*6720*/  F2FP.PACK_AB R7, R188, R221 ;  /* 0x000000ddbc07723e */ /* 0x000fce00000000ff */
        /* <DEDUP_REMOVED lines=9> */
[----:B------:R-:W-:Y:S02]  /*67c0*/  MOV R53, R196 ;  /* 0x000000c400357202 */ /* 0x000fe40000000f00 */
[----:B------:R-:W-:Y:S01]  /*67d0*/  MOV R55, R198 ;  /* 0x000000c600377202 */ /* 0x000fe20000000f00 */
[C---:B-1----:R-:W-:Y:S07]  /*67e0*/  HMMA.16816.F32 R208, R4.reuse, R8, R84 ;  /* 0x0000000804d0723c */ /* 0x042fee0000001854 */
[----:B------:R-:W-:Y:S01]  /*67f0*/  MOV R84, R192 ;  /* 0x000000c000547202 */ /* 0x000fe20000000f00 */
[----:B------:R-:W-:Y:S01]  /*6800*/  HMMA.16816.F32 R200, R4, R10, R48 ;  /* 0x0000000a04c8723c */ /* 0x000fe20000001830 */
[----:B------:R-:W1:Y:S01]  /*6810*/  LDSM.16.MT88.4 R8, [R234+0x1800] ;  /* 0x00180000ea08783b */ /* 0x000e620000004200 */
[----:B------:R-:W-:Y:S01]  /*6820*/  MOV R87, R178 ;  /* 0x000000b200577202 */ /* 0x000fe20000000f00 */
[----:B------:R-:W-:Y:S01]  /*6830*/  IMAD.MOV.U32 R85, RZ, RZ, R52 ;  /* 0x000000ffff557224 */ /* 0x000fe200078e0034 */
[----:B------:R-:W-:-:S02]  /*6840*/  MOV R86, R53 ;  /* 0x0000003500567202 */ /* 0x000fc40000000f00 */
[----:B------:R-:W-:Y:S02]  /*6850*/  MOV R52, R55 ;  /* 0x0000003700347202 */ /* 0x000fe40000000f00 */
[----:B------:R-:W-:Y:S02]  /*6860*/  MOV R49, R176 ;  /* 0x000000b000317202 */ /* 0x000fe40000000f00 */
[----:B------:R-:W-:Y:S02]  /*6870*/  MOV R51, R190 ;  /* 0x000000be00337202 */ /* 0x000fe40000000f00 */
[----:B------:R-:W-:Y:S02]  /*6880*/  MOV R50, R191 ;  /* 0x000000bf00327202 */ /* 0x000fe40000000f00 */
[----:B------:R-:W-:Y:S02]  /*6890*/  MOV R53, R89 ;  /* 0x0000005900357202 */ /* 0x000fe40000000f00 */
[----:B------:R-:W-:Y:S01]  /*68a0*/  MOV R55, R91 ;  /* 0x0000005b00377202 */ /* 0x000fe20000000f00 */
[C---:B-1----:R-:W-:Y:S07]  /*68b0*/  HMMA.16816.F32 R192, R4.reuse, R8, R80 ;  /* 0x0000000804c0723c */ /* 0x042fee0000001850 */
[----:B------:R-:W-:Y:S01]  /*68c0*/  MOV R83, R175 ;  /* 0x000000af00537202 */ /* 0x000fe20000000f00 */
[----:B------:R-:W-:Y:S01]  /*68d0*/  HMMA.16816.F32 R184, R4, R10, R44 ;  /* 0x0000000a04b8723c */ /* 0x000fe2000000182c */
[----:B------:R-:W1:Y:S01]  /*68e0*/  LDSM.16.MT88.4 R8, [R233+0x1800] ;  /* 0x00180000e908783b */ /* 0x000e620000004200 */
[----:B------:R-:W-:Y:S01]  /*68f0*/  MOV R82, R189 ;  /* 0x000000bd00527202 */ /* 0x000fe20000000f00 */
[----:B------:R-:W-:-:S05]  /*6900*/  IMAD.MOV.U32 R81, RZ, RZ, R188 ;  /* 0x000000ffff517224 */ /* 0x000fca00078e00bc */
        /* <DEDUP_REMOVED lines=15> */
[----:B------:R-:W-:Y:S01]  /*6a00*/  MOV R27, R87 ;  /* 0x00000057001b7202 */ /* 0x000fe20000000f00 */
[----:B------:R-:W-:Y:S01]  /*6a10*/  IMAD.MOV.U32 R26, RZ, RZ, R88 ;  /* 0x000000ffff1a7224 */ /* 0x000fe200078e0058 */
[----:B------:R-:W-:-:S02]  /*6a20*/  MOV R87, R54 ;  /* 0x0000003600577202 */ /* 0x000fc40000000f00 */
[----:B------:R-:W-:Y:S02]  /*6a30*/  MOV R54, R90 ;  /* 0x0000005a00367202 */ /* 0x000fe40000000f00 */
[----:B------:R-:W-:Y:S02]  /*6a40*/  MOV R24, R217 ;  /* 0x000000d900187202 */ /* 0x000fe40000000f00 */
[----:B------:R-:W-:Y:S01]  /*6a50*/  MOV R25, R218 ;  /* 0x000000da00197202 */ /* 0x000fe20000000f00 */
[C---:B-1----:R-:W-:Y:S08]  /*6a60*/  HMMA.16816.F32 R88, R4.reuse, R8, R56 ;  /* 0x000000080458723c */ /* 0x042ff00000001838 */
[----:B------:R-:W-:Y:S01]  /*6a70*/  HMMA.16816.F32 R60, R4, R10, R20 ;  /* 0x0000000a043c723c */ /* 0x000fe20000001814 */
[----:B------:R-:W1:Y:S06]  /*6a80*/  LDSM.16.MT88.4 R8, [R232+0x7800] ;  /* 0x00780000e808783b */ /* 0x000e6c0000004200 */
[----:B------:R-:W-:Y:S01]  /*6a90*/  IMAD.MOV.U32 R23, RZ, RZ, R49 ;  /* 0x000000ffff177224 */ /* 0x000fe200078e0031 */
[----:B------:R-:W-:-:S02]  /*6aa0*/  MOV R22, R50 ;  /* 0x0000003200167202 */ /* 0x000fc40000000f00 */
        /* <DEDUP_REMOVED lines=8> */
[----:B------:R-:W-:-:S03]  /*6b30*/  MOV R101, R83 ;  /* 0x0000005300657202 */ /* 0x000fc60000000f00 */
        /* <DEDUP_REMOVED lines=8> */
[----:B------:R-:W-:Y:S01]  /*6bc0*/  IMAD.MOV.U32 R154, RZ, RZ, R54 ;  /* 0x000000ffff9a7224 */ /* 0x000fe200078e0036 */
[----:B------:R-:W-:-:S02]  /*6bd0*/  MOV R153, R55 ;  /* 0x0000003700997202 */ /* 0x000fc40000000f00 */
[----:B------:R-:W-:Y:S01]  /*6be0*/  MOV R152, R3 ;  /* 0x0000000300987202 */ /* 0x000fe20000000f00 */
[----:B------:R-:W-:Y:S01]  /*6bf0*/  FFMA.FTZ R3, R236, c[0x0][0x2d0], -R0 ;  /* 0x0000b400ec037a23 */ /* 0x000fe20000010800 */
[----:B------:R-:W-:Y:S01]  /*6c00*/  MOV R112, R214 ;  /* 0x000000d600707202 */ /* 0x000fe20000000f00 */
[----:B------:R-:W-:Y:S01]  /*6c10*/  IMAD.MOV.U32 R114, RZ, RZ, R134 ;  /* 0x000000ffff727224 */ /* 0x000fe200078e0086 */
[----:B------:R-:W-:Y:S01]  /*6c20*/  MOV R115, R216 ;  /* 0x000000d800737202 */ /* 0x000fe20000000f00 */
[----:B------:R2:W-:Y:S01]  /*6c30*/  MUFU.EX2 R214, R3 ;  /* 0x0000000300d67308 */ /* 0x0005e20000000800 */
[----:B------:R-:W-:Y:S01]  /*6c40*/  IMAD.MOV.U32 R113, RZ, RZ, R213 ;  /* 0x000000ffff717224 */ /* 0x000fe200078e00d5 */
[----:B------:R-:W-:Y:S01]  /*6c50*/  MOV R236, R103 ;  /* 0x0000006700ec7202 */ /* 0x000fe20000000f00 */
[----:B--2---:R-:W-:Y:S01]  /*6c60*/  FFMA.FTZ R3, R235, c[0x0][0x2d0], -R0 ;  /* 0x0000b400eb037a23 */ /* 0x004fe20000010800 */
[----:B------:R-:W-:-:S04]  /*6c70*/  MOV R235, R102 ;  /* 0x0000006600eb7202 */ /* 0x000fc80000000f00 */
[----:B------:R2:W-:Y:S01]  /*6c80*/  MUFU.EX2 R216, R3 ;  /* 0x0000000300d87308 */ /* 0x0005e20000000800 */
[----:B-1----:R-:W-:Y:S01]  /*6c90*/  HMMA.16816.F32 R68, R4, R8, R148 ;  /* 0x000000080444723c */ /* 0x002fe20000001894 */
[----:B--2---:R-:W-:Y:S01]  /*6ca0*/  FFMA.FTZ R3, R227, c[0x0][0x2d0], -R0 ;  /* 0x0000b400e3037a23 */ /* 0x004fe20000010800 */
[----:B------:R-:W-:-:S06]  /*6cb0*/  MOV R227, R101 ;  /* 0x0000006500e37202 */ /* 0x000fcc0000000f00 */
[----:B------:R-:W-:Y:S01]  /*6cc0*/  HMMA.16816.F32 R56, R4, R10, R116 ;  /* 0x0000000a0438723c */ /* 0x000fe20000001874 */
[----:B------:R-:W1:Y:S01]  /*6cd0*/  LDSM.16.MT88.4 R8, [R231+0xa800] ;  /* 0x00a80000e708783b */ /* 0x000e620000004200 */
[----:B------:R2:W-:Y:S01]  /*6ce0*/  MUFU.EX2 R217, R3 ;  /* 0x0000000300d97308 */ /* 0x0005e20000000800 */
[----:B------:R-:W-:Y:S01]  /*6cf0*/  MOV R149, R133 ;  /* 0x0000008500957202 */ /* 0x000fe20000000f00 */
[----:B--2---:R-:W-:Y:S02]  /*6d00*/  FFMA.FTZ R3, R226, c[0x0][0x2d0], -R0 ;  /* 0x0000b400e2037a23 */ /* 0x004fe40000010800 */
[----:B------:R-:W-:-:S04]  /*6d10*/  IMAD.MOV.U32 R226, RZ, RZ, R100 ;  /* 0x000000ffffe27224 */ /* 0x000fc800078e0064 */
[----:B------:R2:W3:Y:S02]  /*6d20*/  MUFU.EX2 R218, R3 ;  /* 0x0000000300da7308 */ /* 0x0004e40000000800 */
[--C-:B--2---:R-:W-:Y:S01]  /*6d30*/  FFMA.FTZ R3, R225, c[0x0][0x2d0], -R2.reuse ;  /* 0x0000b400e1037a23 */ /* 0x104fe20000010802 */
[----:B------:R-:W-:Y:S01]  /*6d40*/  MOV R225, R107 ;  /* 0x0000006b00e17202 */ /* 0x000fe20000000f00 */
[C---:B-1----:R-:W-:Y:S04]  /*6d50*/  HMMA.16816.F32 R44, R4.reuse, R8, R144 ;  /* 0x00000008042c723c */ /* 0x042fe80000001890 */
[----:B------:R1:W-:Y:S04]  /*6d60*/  MUFU.EX2 R134, R3 ;  /* 0x0000000300867308 */ /* 0x0003e80000000800 */
[----:B------:R-:W-:Y:S01]  /*6d70*/  HMMA.16816.F32 R32, R4, R10, R136 ;  /* 0x0000000a0420723c */ /* 0x000fe20000001888 */
[----:B------:R-:W2:Y:S01]  /*6d80*/  LDSM.16.MT88.4 R8, [R232+0xa800] ;  /* 0x00a80000e808783b */ /* 0x000ea20000004200 */
[----:B-1----:R-:W-:Y:S01]  /*6d90*/  FFMA.FTZ R3, R222, c[0x0][0x2d0], -R2 ;  /* 0x0000b400de037a23 */ /* 0x002fe20000010802 */
[----:B------:R-:W-:-:S03]  /*6da0*/  MOV R222, R105 ;  /* 0x0000006900de7202 */ /* 0x000fc60000000f00 */
[----:B------:R1:W-:Y:S02]  /*6db0*/  MUFU.EX2 R213, R3 ;  /* 0x0000000300d57308 */ /* 0x0003e40000000800 */
[----:B-1----:R-:W-:Y:S02]  /*6dc0*/  FFMA.FTZ R3, R224, c[0x0][0x2d0], -R2 ;  /* 0x0000b400e0037a23 */ /* 0x002fe40000010802 */
[----:B------:R-:W-:Y:S01]  /*6dd0*/  IMAD.MOV.U32 R224, RZ, RZ, R104 ;  /* 0x000000ffffe07224 */ /* 0x000fe200078e0068 */
[C---:B--2---:R-:W-:Y:S01]  /*6de0*/  HMMA.16816.F32 R80, R4.reuse, R8, R140 ;  /* 0x000000080450723c */ /* 0x044fe2000000188c */
[----:B------:R-:W-:Y:S07]  /*6df0*/  LDSM.16.MT88.4 R140, [R231+0x2800] ;  /* 0x00280000e78c783b */ /* 0x000fee0000004200 */
[----:B------:R-:W-:Y:S01]  /*6e00*/  HMMA.16816.F32 R72, R4, R10, R128 ;  /* 0x0000000a0448723c */ /* 0x000fe20000001880 */
[----:B------:R-:W1:Y:S06]  /*6e10*/  LDSM.16.MT88.4 R8, [R234+0xa800] ;  /* 0x00a80000ea08783b */ /* 0x000e6c0000004200 */
[----:B------:R-:W-:Y:S01]  /*6e20*/  IMAD.MOV.U32 R129, RZ, RZ, R152 ;  /* 0x000000ffff817224 */ /* 0x000fe200078e0098 */
[----:B------:R-:W-:-:S02]  /*6e30*/  MOV R128, R153 ;  /* 0x0000009900807202 */ /* 0x000fc40000000f00 */
[----:B------:R-:W-:Y:S02]  /*6e40*/  MOV R131, R114 ;  /* 0x0000007200837202 */ /* 0x000fe40000000f00 */
[----:B------:R-:W-:Y:S01]  /*6e50*/  MOV R130, R115 ;  /* 0x0000007300827202 */ /* 0x000fe20000000f00 */
[C---:B-1----:R-:W-:Y:S08]  /*6e60*/  HMMA.16816.F32 R64, R4.reuse, R8, R108 ;  /* 0x000000080440723c */ /* 0x042ff0000000186c */
[C---:B------:R-:W-:Y:S01]  /*6e70*/  HMMA.16816.F32 R52, R4.reuse, R10, R96 ;  /* 0x0000000a0434723c */ /* 0x040fe20000001860 */
[----:B------:R-:W1:Y:S07]  /*6e80*/  LDSM.16.MT88.4 R8, [R233+0xa800] ;  /* 0x00a80000e908783b */ /* 0x000e6e0000004200 */
[C---:B-1----:R-:W-:Y:S08]  /*6e90*/  HMMA.16816.F32 R40, R4.reuse, R8, R92 ;  /* 0x000000080428723c */ /* 0x042ff0000000185c */
[----:B------:R-:W-:Y:S01]  /*6ea0*/  HMMA.16816.F32 R28, R4, R10, R16 ;  /* 0x0000000a041c723c */ /* 0x000fe20000001810 */
[----:B------:R-:W1:Y:S04]  /*6eb0*/  LDSM.16.MT88.4 R8, [R231+0x2000] ;  /* 0x00200000e708783b */ /* 0x000e680000004200 */
[----:B------:R-:W2:Y:S02]  /*6ec0*/  LDSM.16.MT88.4 R16, [R234+0x2000] ;  /* 0x00200000ea10783b */ /* 0x000ea40000004200 */
[----:B------:R-:W-:Y:S01]  /*6ed0*/  FFMA.FTZ R4, R223, c[0x0][0x2d0], -R2 ;  /* 0x0000b400df047a23 */ /* 0x000fe20000010802 */
[----:B---3--:R-:W-:Y:S01]  /*6ee0*/  F2FP.PACK_AB R6, R218, R217 ;  /* 0x000000d9da06723e */ /* 0x008fe200000000ff */
[----:B------:R-:W-:Y:S01]  /*6ef0*/  FADD.FTZ R5, R23, R22 ;  /* 0x0000001617057221 */ /* 0x000fe20000010000 */
[----:B------:R-:W-:Y:S01]  /*6f00*/  MOV R22, R27 ;  /* 0x0000001b00167202 */ /* 0x000fe20000000f00 */
[----:B------:R3:W4:Y:S01]  /*6f10*/  MUFU.EX2 R212, R4 ;  /* 0x0000000400d47308 */ /* 0x0007220000000800 */
[----:B------:R-:W-:Y:S01]  /*6f20*/  MOV R23, R15 ;  /* 0x0000000f00177202 */ /* 0x000fe20000000f00 */
[----:B------:R-:W-:Y:S01]  /*6f30*/  FADD.FTZ R25, R25, R5 ;  /* 0x0000000519197221 */ /* 0x000fe20000010000 */
[----:B------:R-:W-:Y:S01]  /*6f40*/  MOV R27, R14 ;  /* 0x0000000e001b7202 */ /* 0x000fe20000000f00 */
[--C-:B------:R-:W-:Y:S01]  /*6f50*/  FFMA.FTZ R15, R247, c[0x0][0x2d0], -R0.reuse ;  /* 0x0000b400f70f7a23 */ /* 0x100fe20000010800 */
[----:B------:R-:W-:Y:S01]  /*6f60*/  MOV R247, R155 ;  /* 0x0000009b00f77202 */ /* 0x000fe20000000f00 */
[----:B------:R-:W-:Y:S01]  /*6f70*/  FFMA.FTZ R14, R244, c[0x0][0x2d0], -R0 ;  /* 0x0000b400f40e7a23 */ /* 0x000fe20000010800 */
[----:B------:R-:W-:-:S02]  /*6f80*/  MOV R244, R154 ;  /* 0x0000009a00f47202 */ /* 0x000fc40000000f00 */
[----:B------:R-:W-:Y:S01]  /*6f90*/  MOV R223, R106 ;  /* 0x0000006a00df7202 */ /* 0x000fe20000000f00 */
[----:B------:R-:W-:Y:S01]  /*6fa0*/  MUFU.EX2 R15, R15 ;  /* 0x0000000f000f7308 */ /* 0x000fe20000000800 */
[----:B------:R-:W-:Y:S01]  /*6fb0*/  MOV R150, R27 ;  /* 0x0000001b00967202 */ /* 0x000fe20000000f00 */
[----:B---3--:R-:W-:Y:S01]  /*6fc0*/  FADD.FTZ R4, R113, R112 ;  /* 0x0000007071047221 */ /* 0x008fe20000010000 */
[----:B----4-:R-:W-:-:S03]  /*6fd0*/  F2FP.PACK_AB R5, R212, R134 ;  /* 0x00000086d405723e */ /* 0x010fc600000000ff */
[----:B------:R-:W-:Y:S02]  /*6fe0*/  FADD.FTZ R4, R215, R4 ;  /* 0x00000004d7047221 */ /* 0x000fe40000010000 */
[----:B------:R3:W4:Y:S02]  /*6ff0*/  MUFU.EX2 R215, R3 ;  /* 0x0000000300d77308 */ /* 0x0007240000000800 */
[----:B---3--:R-:W-:Y:S01]  /*7000*/  FADD.FTZ R3, R26, R4 ;  /* 0x000000041a037221 */ /* 0x008fe20000010000 */
[----:B------:R-:W-:Y:S01]  /*7010*/  F2FP.PACK_AB R4, R216, R214 ;  /* 0x000000d6d804723e */ /* 0x000fe200000000ff */
[----:B------:R-:W-:Y:S01]  /*7020*/  IMAD.MOV.U32 R26, RZ, RZ, R13 ;  /* 0x000000ffff1a7224 */ /* 0x000fe200078e000d */
[----:B----4-:R-:W-:Y:S01]  /*7030*/  F2FP.PACK_AB R7, R215, R213 ;  /* 0x000000d5d707723e */ /* 0x010fe200000000ff */
[--C-:B------:R-:W-:Y:S02]  /*7040*/  FFMA.FTZ R13, R238, c[0x0][0x2d0], -R0.reuse ;  /* 0x0000b400ee0d7a23 */ /* 0x100fe40000010800 */
[----:B------:R-:W-:Y:S01]  /*7050*/  FFMA.FTZ R0, R237, c[0x0][0x2d0], -R0 ;  /* 0x0000b400ed007a23 */ /* 0x000fe20000010800 */
[----:B------:R-:W-:Y:S01]  /*7060*/  MOV R237, R21 ;  /* 0x0000001500ed7202 */ /* 0x000fe20000000f00 */
[----:B------:R-:W-:Y:S01]  /*7070*/  IMAD.MOV.U32 R238, RZ, RZ, R20 ;  /* 0x000000ffffee7224 */ /* 0x000fe200078e0014 */
[----:B------:R-:W-:Y:S01]  /*7080*/  MUFU.EX2 R27, R13 ;  /* 0x0000000d001b7308 */ /* 0x000fe20000000800 */
[----:B-1----:R-:W-:Y:S01]  /*7090*/  HMMA.16816.F32 R136, R4, R8, R180 ;  /* 0x000000080488723c */ /* 0x002fe200000018b4 */
[----:B------:R-:W-:-:S02]  /*70a0*/  FADD.FTZ R24, R24, R3 ;  /* 0x0000000318187221 */ /* 0x000fc40000010000 */
[----:B------:R-:W-:Y:S02]  /*70b0*/  FFMA.FTZ R3, R249, c[0x0][0x2d0], -R2 ;  /* 0x0000b400f9037a23 */ /* 0x000fe40000010802 */
[----:B------:R-:W-:Y:S02]  /*70c0*/  IMAD.MOV.U32 R151, RZ, RZ, R26 ;  /* 0x000000ffff977224 */ /* 0x000fe400078e001a */
[----:B------:R-:W-:Y:S01]  /*70d0*/  MOV R183, R22 ;  /* 0x0000001600b77202 */ /* 0x000fe20000000f00 */
[C---:B------:R-:W-:Y:S01]  /*70e0*/  HMMA.16816.F32 R92, R4.reuse, R10, R160 ;  /* 0x0000000a045c723c */ /* 0x040fe200000018a0 */
[----:B------:R-:W-:Y:S01]  /*70f0*/  MOV R182, R23 ;  /* 0x0000001700b67202 */ /* 0x000fe20000000f00 */
[----:B------:R-:W1:Y:S01]  /*7100*/  LDSM.16.MT88.4 R8, [R233+0x2000] ;  /* 0x00200000e908783b */ /* 0x000e620000004200 */
[----:B------:R3:W4:Y:S03]  /*7110*/  MUFU.EX2 R133, R0 ;  /* 0x0000000000857308 */ /* 0x0007260000000800 */
[----:B------:R-:W5:Y:S02]  /*7120*/  LDSM.16.MT88.4 R20, [R232+0x2000] ;  /* 0x00200000e814783b */ /* 0x000f640000004200 */
[C---:B--2---:R-:W-:Y:S03]  /*7130*/  HMMA.16816.F32 R152, R4.reuse, R16, R192 ;  /* 0x000000100498723c */ /* 0x044fe600000018c0 */
[----:B------:R-:W2:Y:S05]  /*7140*/  MUFU.EX2 R26, R14 ;  /* 0x0000000e001a7308 */ /* 0x000eaa0000000800 */
[----:B------:R-:W-:Y:S01]  /*7150*/  HMMA.16816.F32 R100, R4, R18, R184 ;  /* 0x000000120464723c */ /* 0x000fe200000018b8 */
[----:B------:R-:W2:Y:S01]  /*7160*/  LDSM.16.MT88.4 R16, [R232+0x5000] ;  /* 0x00500000e810783b */ /* 0x000ea20000004200 */
[----:B---3--:R-:W-:-:S06]  /*7170*/  FFMA.FTZ R0, R251, c[0x0][0x2d0], -R2 ;  /* 0x0000b400fb007a23 */ /* 0x008fcc0000010802 */
[C---:B-1----:R-:W-:Y:S08]  /*7180*/  HMMA.16816.F32 R160, R4.reuse, R8, R176 ;  /* 0x0000000804a0723c */ /* 0x042ff000000018b0 */
[C---:B-----5:R-:W-:Y:S08]  /*7190*/  HMMA.16816.F32 R144, R4.reuse, R20, R208 ;  /* 0x000000140490723c */ /* 0x060ff000000018d0 */
[C---:B------:R-:W-:Y:S01]  /*71a0*/  HMMA.16816.F32 R96, R4.reuse, R22, R200 ;  /* 0x000000160460723c */ /* 0x040fe200000018c8 */
[----:B------:R-:W1:Y:S07]  /*71b0*/  LDSM.16.MT88.4 R20, [R231+0x5000] ;  /* 0x00500000e714783b */ /* 0x000e6e0000004200 */
[C---:B------:R-:W-:Y:S01]  /*71c0*/  HMMA.16816.F32 R104, R4.reuse, R10, R168 ;  /* 0x0000000a0468723c */ /* 0x040fe200000018a8 */
[----:B------:R-:W3:Y:S07]  /*71d0*/  LDSM.16.MT88.4 R8, [R234+0x5000] ;  /* 0x00500000ea08783b */ /* 0x000eee0000004200 */
[C---:B--2---:R-:W-:Y:S08]  /*71e0*/  HMMA.16816.F32 R176, R4.reuse, R16, R188 ;  /* 0x0000001004b0723c */ /* 0x044ff000000018bc */
[C---:B-1----:R-:W-:Y:S08]  /*71f0*/  HMMA.16816.F32 R168, R4.reuse, R20, R204 ;  /* 0x0000001404a8723c */ /* 0x042ff000000018cc */
[C---:B------:R-:W-:Y:S01]  /*7200*/  HMMA.16816.F32 R108, R4.reuse, R22, R196 ;  /* 0x00000016046c723c */ /* 0x040fe200000018c4 */
[----:B------:R-:W1:Y:S07]  /*7210*/  LDSM.16.MT88.4 R20, [R233+0x5000] ;  /* 0x00500000e914783b */ /* 0x000e6e0000004200 */
[C---:B------:R-:W-:Y:S01]  /*7220*/  HMMA.16816.F32 R204, R4.reuse, R18, R172 ;  /* 0x0000001204cc723c */ /* 0x040fe200000018ac */
[----:B------:R-:W2:Y:S04]  /*7230*/  LDSM.16.MT88.4 R16, [R231+0x8000] ;  /* 0x00800000e710783b */ /* 0x000ea80000004200 */
[----:B------:R-:W-:Y:S03]  /*7240*/  LDSM.16.MT88.4 R172, [R231+0x5800] ;  /* 0x00580000e7ac783b */ /* 0x000fe60000004200 */
[C---:B---3--:R-:W-:Y:S01]  /*7250*/  HMMA.16816.F32 R200, R4.reuse, R8, R164 ;  /* 0x0000000804c8723c */ /* 0x048fe200000018a4 */
[----:B------:R-:W-:Y:S07]  /*7260*/  LDSM.16.MT88.4 R164, [R233+0x2800] ;  /* 0x00280000e9a4783b */ /* 0x000fee0000004200 */
[C---:B------:R-:W-:Y:S01]  /*7270*/  HMMA.16816.F32 R196, R4.reuse, R10, R124 ;  /* 0x0000000a04c4723c */ /* 0x040fe2000000187c */
[----:B------:R-:W3:Y:S07]  /*7280*/  LDSM.16.MT88.4 R8, [R232+0x8000] ;  /* 0x00800000e808783b */ /* 0x000eee0000004200 */
[C---:B-1----:R-:W-:Y:S01]  /*7290*/  HMMA.16816.F32 R184, R4.reuse, R20, R156 ;  /* 0x0000001404b8723c */ /* 0x042fe2000000189c */
[----:B------:R-:W-:Y:S07]  /*72a0*/  LDSM.16.MT88.4 R156, [R234+0x2800] ;  /* 0x00280000ea9c783b */ /* 0x000fee0000004200 */
        /* <DEDUP_REMOVED lines=13> */
[----:B------:R-:W2:Y:S04]  /*7380*/  LDSM.16.MT88.4 R16, [R234+0xb000] ;  /* 0x00b00000ea10783b */ /* 0x000ea80000004200 */
[----:B------:R-:W-:Y:S03]  /*7390*/  LDSM.16.MT88.4 R56, [R234+0x5800] ;  /* 0x00580000ea38783b */ /* 0x000fe60000004200 */
[C---:B---3--:R-:W-:Y:S08]  /*73a0*/  HMMA.16816.F32 R44, R4.reuse, R8, R44 ;  /* 0x00000008042c723c */ /* 0x048ff0000000182c */
[C---:B------:R-:W-:Y:S01]  /*73b0*/  HMMA.16816.F32 R32, R4.reuse, R10, R32 ;  /* 0x0000000a0420723c */ /* 0x040fe20000001820 */
[----:B------:R-:W3:Y:S07]  /*73c0*/  LDSM.16.MT88.4 R8, [R233+0xb000] ;  /* 0x00b00000e908783b */ /* 0x000eee0000004200 */
[C---:B-1----:R-:W-:Y:S01]  /*73d0*/  HMMA.16816.F32 R36, R4.reuse, R20, R80 ;  /* 0x000000140424723c */ /* 0x042fe20000001850 */
[----:B------:R-:W-:Y:S07]  /*73e0*/  LDSM.16.MT88.4 R80, [R232+0x8800] ;  /* 0x00880000e850783b */ /* 0x000fee0000004200 */
[C---:B------:R-:W-:Y:S01]  /*73f0*/  HMMA.16816.F32 R20, R4.reuse, R22, R72 ;  /* 0x000000160414723c */ /* 0x040fe20000001848 */
[----:B------:R-:W1:Y:S07]  /*7400*/  LDSM.16.MT88.4 R72, [R231+0x8800] ;  /* 0x00880000e748783b */ /* 0x000e6e0000004200 */
[C---:B--2---:R-:W-:Y:S01]  /*7410*/  HMMA.16816.F32 R208, R4.reuse, R16, R64 ;  /* 0x0000001004d0723c */ /* 0x044fe20000001840 */
[----:B------:R-:W-:Y:S07]  /*7420*/  LDSM.16.MT88.4 R64, [R233+0x5800] ;  /* 0x00580000e940783b */ /* 0x000fee0000004200 */
[C---:B------:R-:W-:Y:S08]  /*7430*/  HMMA.16816.F32 R16, R4.reuse, R18, R52 ;  /* 0x000000120410723c */ /* 0x040ff00000001834 */
[C---:B---3--:R-:W-:Y:S07]  /*7440*/  HMMA.16816.F32 R40, R4.reuse, R8, R40 ;  /* 0x000000080428723c */ /* 0x048fee0000001828 */
[----:B------:R-:W-:Y:S01]  /*7450*/  IMAD.MOV.U32 R9, RZ, RZ, R130 ;  /* 0x000000ffff097224 */ /* 0x000fe200078e0082 */
[----:B------:R-:W-:Y:S01]  /*7460*/  HMMA.16816.F32 R28, R4, R10, R28 ;  /* 0x0000000a041c723c */ /* 0x000fe2000000181c */
[----:B------:R2:W-:Y:S01]  /*7470*/  MUFU.EX2 R7, R0 ;  /* 0x0000000000077308 */ /* 0x0005e20000000800 */
[----:B------:R-:W-:Y:S01]  /*7480*/  MOV R8, R131 ;  /* 0x0000008300087202 */ /* 0x000fe20000000f00 */
[----:B------:R-:W3:Y:S04]  /*7490*/  LDL R5, [R1+0x40] ;  /* 0x0000400001057983 */ /* 0x000ee80000100800 */
[----:B------:R-:W-:-:S02]  /*74a0*/  FADD.FTZ R4, R149, R25 ;  /* 0x0000001995047221 */ /* 0x000fc40000010000 */
[----:B------:R-:W-:Y:S02]  /*74b0*/  MUFU.EX2 R6, R3 ;  /* 0x0000000300067308 */ /* 0x000fe40000000800 */
[----:B------:R-:W-:Y:S02]  /*74c0*/  FADD.FTZ R4, R151, R4 ;  /* 0x0000000497047221 */ /* 0x000fe40000010000 */
[--C-:B--2---:R-:W-:Y:S02]  /*74d0*/  FFMA.FTZ R0, R250, c[0x0][0x2d0], -R2.reuse ;  /* 0x0000b400fa007a23 */ /* 0x104fe40000010802 */
[----:B------:R-:W-:Y:S02]  /*74e0*/  FFMA.FTZ R2, R248, c[0x0][0x2d0], -R2 ;  /* 0x0000b400f8027a23 */ /* 0x000fe40000010802 */
[----:B------:R2:W5:Y:S08]  /*74f0*/  MUFU.EX2 R14, R0 ;  /* 0x00000000000e7308 */ /* 0x0005700000000800 */
[----:B------:R1:W1:Y:S01]  /*7500*/  MUFU.EX2 R13, R2 ;  /* 0x00000002000d7308 */ /* 0x0002620000000800 */
[----:B--2---:R-:W-:Y:S01]  /*7510*/  FADD.FTZ R0, R150, R24 ;  /* 0x0000001896007221 */ /* 0x004fe20000010000 */
[----:B----4-:R-:W-:Y:S01]  /*7520*/  F2FP.PACK_AB R130, R133, R27 ;  /* 0x0000001b8582723e */ /* 0x010fe200000000ff */
[----:B------:R-:W-:Y:S02]  /*7530*/  LDSM.16.MT88.4 R148, [R232+0x2800] ;  /* 0x00280000e894783b */ /* 0x000fe40000004200 */
[----:B------:R-:W-:-:S02]  /*7540*/  FADD.FTZ R0, R182, R0 ;  /* 0x00000000b6007221 */ /* 0x000fc40000010000 */
[----:B-1----:R-:W-:Y:S02]  /*7550*/  FADD.FTZ R2, R183, R4 ;  /* 0x00000004b7027221 */ /* 0x002fe40000010000 */
[----:B------:R-:W-:Y:S01]  /*7560*/  FADD.FTZ R3, R237, R0 ;  /* 0x00000000ed037221 */ /* 0x000fe20000010000 */
[----:B------:R-:W-:Y:S01]  /*7570*/  MOV R237, R129 ;  /* 0x0000008100ed7202 */ /* 0x000fe20000000f00 */
[----:B------:R-:W-:Y:S01]  /*7580*/  FADD.FTZ R0, R238, R2 ;  /* 0x00000002ee007221 */ /* 0x000fe20000010000 */
[----:B------:R-:W-:Y:S01]  /*7590*/  MOV R238, R128 ;  /* 0x0000008000ee7202 */ /* 0x000fe20000000f00 */
[----:B------:R-:W-:Y:S01]  /*75a0*/  LDSM.16.MT88.4 R180, [R232+0x5800] ;  /* 0x00580000e8b4783b */ /* 0x000fe20000004200 */
[----:B------:R-:W-:Y:S02]  /*75b0*/  F2FP.PACK_AB R128, R26, R15 ;  /* 0x0000000f1a80723e */ /* 0x000fe400000000ff */
[----:B-----5:R-:W-:Y:S02]  /*75c0*/  F2FP.PACK_AB R129, R14, R7 ;  /* 0x000000070e81723e */ /* 0x020fe400000000ff */
[----:B------:R-:W-:-:S07]  /*75d0*/  F2FP.PACK_AB R131, R13, R6 ;  /* 0x000000060d83723e */ /* 0x000fce00000000ff */
[C---:B------:R-:W-:Y:S01]  /*75e0*/  HMMA.16816.F32 R68, R128.reuse, R72, R112 ;  /* 0x000000488044723c */ /* 0x040fe20000001870 */
[----:B------:R-:W1:Y:S07]  /*75f0*/  LDSM.16.MT88.4 R112, [R232+0xb800] ;  /* 0x00b80000e870783b */ /* 0x000e6e0000004200 */
[C---:B------:R-:W-:Y:S08]  /*7600*/  HMMA.16816.F32 R168, R128.reuse, R172, R168 ;  /* 0x000000ac80a8723c */ /* 0x040ff000000018a8 */
[C---:B------:R-:W-:Y:S08]  /*7610*/  HMMA.16816.F32 R172, R128.reuse, R174, R108 ;  /* 0x000000ae80ac723c */ /* 0x040ff0000000186c */
[C---:B-1----:R-:W-:Y:S08]  /*7620*/  HMMA.16816.F32 R108, R128.reuse, R112, R36 ;  /* 0x00000070806c723c */ /* 0x042ff00000001824 */
[----:B------:R-:W-:Y:S01]  /*7630*/  HMMA.16816.F32 R112, R128, R114, R20 ;  /* 0x000000728070723c */ /* 0x000fe20000001814 */
[----:B------:R-:W2:Y:S01]  /*7640*/  LDL.LU R20, [R1+0x4] ;  /* 0x0000040001147983 */ /* 0x000ea20000300800 */
[----:B------:R-:W-:-:S02]  /*7650*/  FADD.FTZ R0, R8, R0 ;  /* 0x0000000008007221 */ /* 0x000fc40000010000 */
[----:B------:R-:W-:Y:S02]  /*7660*/  FADD.FTZ R2, R9, R3 ;  /* 0x0000000309027221 */ /* 0x000fe40000010000 */
[----:B------:R-:W-:Y:S01]  /*7670*/  FADD.FTZ R0, R237, R0 ;  /* 0x00000000ed007221 */ /* 0x000fe20000010000 */
[----:B------:R-:W-:Y:S01]  /*7680*/  MOV R4, c[0x0][0x2c4] ;  /* 0x0000b10000047a02 */ /* 0x000fe20000000f00 */
[----:B------:R-:W-:Y:S01]  /*7690*/  FADD.FTZ R2, R238, R2 ;  /* 0x00000002ee027221 */ /* 0x000fe20000010000 */
[----:B------:R-:W-:Y:S01]  /*76a0*/  MOV R24, c[0x0][0x2ac] ;  /* 0x0000ab0000187a02 */ /* 0x000fe20000000f00 */
[----:B------:R-:W-:Y:S01]  /*76b0*/  FADD.FTZ R0, R244, R0 ;  /* 0x00000000f4007221 */ /* 0x000fe20000010000 */
[----:B------:R-:W-:Y:S01]  /*76c0*/  HMMA.16816.F32 R144, R128, R148, R144 ;  /* 0x000000948090723c */ /* 0x000fe20000001890 */
[----:B------:R-:W-:Y:S01]  /*76d0*/  FADD.FTZ R2, R247, R2 ;  /* 0x00000002f7027221 */ /* 0x000fe20000010000 */
[----:B------:R-:W-:Y:S01]  /*76e0*/  ISETP.NE.AND P1, PT, R4, 0x1, PT ;  /* 0x000000010400780c */ /* 0x000fe20003f25270 */
[----:B------:R-:W-:Y:S01]  /*76f0*/  FADD.FTZ R0, R224, R0 ;  /* 0x00000000e0007221 */ /* 0x000fe20000010000 */
[----:B------:R-:W-:Y:S01]  /*7700*/  LDSM.16.MT88.4 R8, [R233+0xb800] ;  /* 0x00b80000e908783b */ /* 0x000fe20000004200 */
[----:B------:R-:W-:-:S02]  /*7710*/  FADD.FTZ R2, R222, R2 ;  /* 0x00000002de027221 */ /* 0x000fc40000010000 */
[----:B------:R-:W-:Y:S02]  /*7720*/  FADD.FTZ R0, R223, R0 ;  /* 0x00000000df007221 */ /* 0x000fe40000010000 */
[----:B------:R-:W-:Y:S02]  /*7730*/  FADD.FTZ R2, R225, R2 ;  /* 0x00000002e1027221 */ /* 0x000fe40000010000 */
[----:B------:R-:W-:Y:S02]  /*7740*/  FADD.FTZ R0, R219, R0 ;  /* 0x00000000db007221 */ /* 0x000fe40000010000 */
[----:B------:R-:W-:Y:S02]  /*7750*/  FADD.FTZ R4, R226, R2 ;  /* 0x00000002e2047221 */ /* 0x000fe40000010000 */
[----:B------:R-:W-:Y:S02]  /*7760*/  FADD.FTZ R3, R220, R0 ;  /* 0x00000000dc037221 */ /* 0x000fe40000010000 */
[----:B------:R-:W-:Y:S01]  /*7770*/  IMAD R24, R24, c[0x0][0x1d0], RZ ;  /* 0x0000740018187a24 */ /* 0x000fe200078e02ff */
[C---:B------:R-:W-:Y:S01]  /*7780*/  HMMA.16816.F32 R148, R128.reuse, R150, R96 ;  /* 0x000000968094723c */ /* 0x040fe20000001860 */
[----:B------:R-:W1:Y:S07]  /*7790*/  LDSM.16.MT88.4 R96, [R233+0x8800] ;  /* 0x00880000e960783b */ /* 0x000e6e0000004200 */
[C---:B------:R-:W-:Y:S08]  /*77a0*/  HMMA.16816.F32 R160, R128.reuse, R164, R160 ;  /* 0x000000a480a0723c */ /* 0x040ff000000018a0 */
[C---:B------:R-:W-:Y:S08]  /*77b0*/  HMMA.16816.F32 R60, R128.reuse, R64, R184 ;  /* 0x00000040803c723c */ /* 0x040ff000000018b8 */
[C---:B------:R-:W-:Y:S01]  /*77c0*/  HMMA.16816.F32 R164, R128.reuse, R166, R104 ;  /* 0x000000a680a4723c */ /* 0x040fe20000001868 */
[----:B------:R-:W-:Y:S07]  /*77d0*/  LDSM.16.MT88.4 R104, [R231+0xb800] ;  /* 0x00b80000e768783b */ /* 0x000fee0000004200 */
[C---:B------:R-:W-:Y:S01]  /*77e0*/  HMMA.16816.F32 R64, R128.reuse, R66, R120 ;  /* 0x000000428040723c */ /* 0x040fe20000001878 */
[----:B------:R-:W-:Y:S07]  /*77f0*/  LDSM.16.MT88.4 R120, [R234+0xb800] ;  /* 0x00b80000ea78783b */ /* 0x000fee0000004200 */
[C---:B------:R-:W-:Y:S01]  /*7800*/  HMMA.16816.F32 R72, R128.reuse, R74, R88 ;  /* 0x0000004a8048723c */ /* 0x040fe20000001858 */
[----:B------:R-:W4:Y:S07]  /*7810*/  LDSM.16.MT88.4 R88, [R234+0x8800] ;  /* 0x00880000ea58783b */ /* 0x000f2e0000004200 */
[C---:B------:R-:W-:Y:S08]  /*7820*/  HMMA.16816.F32 R136, R128.reuse, R140, R136 ;  /* 0x0000008c8088723c */ /* 0x040ff00000001888 */
[C---:B------:R-:W-:Y:S08]  /*7830*/  HMMA.16816.F32 R140, R128.reuse, R142, R92 ;  /* 0x0000008e808c723c */ /* 0x040ff0000000185c */
[C---:B------:R-:W-:Y:S08]  /*7840*/  HMMA.16816.F32 R152, R128.reuse, R156, R152 ;  /* 0x0000009c8098723c */ /* 0x040ff00000001898 */
[C---:B-1----:R-:W-:Y:S08]  /*7850*/  HMMA.16816.F32 R92, R128.reuse, R96, R124 ;  /* 0x00000060805c723c */ /* 0x042ff0000000187c */
[C---:B------:R-:W-:Y:S08]  /*7860*/  HMMA.16816.F32 R156, R128.reuse, R158, R100 ;  /* 0x0000009e809c723c */ /* 0x040ff00000001864 */
[C---:B------:R-:W-:Y:S08]  /*7870*/  HMMA.16816.F32 R96, R128.reuse, R98, R116 ;  /* 0x000000628060723c */ /* 0x040ff00000001874 */
[----:B------:R-:W-:Y:S01]  /*7880*/  HMMA.16816.F32 R176, R128, R180, R176 ;  /* 0x000000b480b0723c */ /* 0x000fe200000018b0 */
[----:B---3--:R-:W-:Y:S01]  /*7890*/  @P1 IMAD.HI.U32 R2, R5, c[0x0][0x2c8], RZ ;  /* 0x0000b20005021a27 */ /* 0x008fe200078e00ff */
[----:B------:R-:W-:-:S03]  /*78a0*/  MOV R0, R5 ;  /* 0x0000000500007202 */ /* 0x000fc60000000f00 */
[----:B------:R-:W-:Y:S02]  /*78b0*/  FADD.FTZ R5, R227, R4 ;  /* 0x00000004e3057221 */ /* 0x000fe40000010000 */
[----:B------:R-:W-:Y:S01]  /*78c0*/  FADD.FTZ R4, R221, R3 ;  /* 0x00000003dd047221 */ /* 0x000fe20000010000 */
[----:B------:R-:W-:Y:S01]  /*78d0*/  @P1 SHF.R.U32.HI R0, RZ, c[0x0][0x2cc], R2 ;  /* 0x0000b300ff001a19 */ /* 0x000fe20000011602 */
[----:B------:R-:W-:Y:S02]  /*78e0*/  FADD.FTZ R3, R235, R5 ;  /* 0x00000005eb037221 */ /* 0x000fe40000010000 */
[----:B------:R-:W-:Y:S01]  /*78f0*/  FADD.FTZ R2, R236, R4 ;  /* 0x00000004ec027221 */ /* 0x000fe20000010000 */
[----:B------:R-:W-:Y:S01]  /*7900*/  IADD3 R4, R0, -c[0x0][0x168], R24 ;  /* 0x80005a0000047a10 */ /* 0x000fe20007ffe018 */
[----:B------:R-:W-:Y:S02]  /*7910*/  FADD.FTZ R3, R214, R3 ;  /* 0x00000003d6037221 */ /* 0x000fe40000010000 */
[----:B------:R-:W-:-:S02]  /*7920*/  FADD.FTZ R0, R134, R2 ;  /* 0x0000000286007221 */ /* 0x000fc40000010000 */
[----:B------:R-:W-:Y:S02]  /*7930*/  FADD.FTZ R2, R216, R3 ;  /* 0x00000003d8027221 */ /* 0x000fe40000010000 */
[----:B------:R-:W-:Y:S02]  /*7940*/  FADD.FTZ R0, R212, R0 ;  /* 0x00000000d4007221 */ /* 0x000fe40000010000 */
[----:B------:R-:W-:Y:S02]  /*7950*/  FADD.FTZ R2, R217, R2 ;  /* 0x00000002d9027221 */ /* 0x000fe40000010000 */
[----:B------:R-:W-:Y:S02]  /*7960*/  FADD.FTZ R0, R213, R0 ;  /* 0x00000000d5007221 */ /* 0x000fe40000010000 */
[----:B------:R-:W-:Y:S02]  /*7970*/  FADD.FTZ R2, R218, R2 ;  /* 0x00000002da027221 */ /* 0x000fe40000010000 */
[----:B------:R-:W-:-:S02]  /*7980*/  FADD.FTZ R0, R215, R0 ;  /* 0x00000000d7007221 */ /* 0x000fc40000010000 */
[----:B------:R-:W-:-:S04]  /*7990*/  IMAD.HI R3, R4, 0x2aaaaaab, RZ ;  /* 0x2aaaaaab04037827 */ /* 0x000fc800078e02ff */
[----:B------:R-:W-:Y:S02]  /*79a0*/  FADD.FTZ R0, R7, R0 ;  /* 0x0000000007007221 */ /* 0x000fe40000010000 */
[----:B------:R-:W-:Y:S01]  /*79b0*/  FADD.FTZ R2, R15, R2 ;  /* 0x000000020f027221 */ /* 0x000fe20000010000 */
[----:B------:R-:W-:Y:S01]  /*79c0*/  SHF.R.U32.HI R4, RZ, 0x1f, R3 ;  /* 0x0000001fff047819 */ /* 0x000fe20000011603 */
[----:B------:R-:W-:Y:S02]  /*79d0*/  FADD.FTZ R0, R14, R0 ;  /* 0x000000000e007221 */ /* 0x000fe40000010000 */
[----:B------:R-:W-:Y:S01]  /*79e0*/  FADD.FTZ R2, R26, R2 ;  /* 0x000000021a027221 */ /* 0x000fe20000010000 */
[----:B------:R-:W-:Y:S01]  /*79f0*/  LEA.HI.SX32 R3, R3, R4, 0x1c ;  /* 0x0000000403037211 */ /* 0x000fe200078fe2ff */
[----:B------:R-:W-:Y:S02]  /*7a00*/  FADD.FTZ R0, R6, R0 ;  /* 0x0000000006007221 */ /* 0x000fe40000010000 */
[----:B------:R-:W-:Y:S01]  /*7a10*/  FADD.FTZ R2, R27, R2 ;  /* 0x000000021b027221 */ /* 0x000fe20000010000 */
[----:B------:R-:W-:Y:S01]  /*7a20*/  IMNMX R3, RZ, R3, !PT ;  /* 0x00000003ff037217 */ /* 0x000fe20007800200 */
[----:B------:R-:W-:-:S02]  /*7a30*/  FADD.FTZ R0, R13, R0 ;  /* 0x000000000d007221 */ /* 0x000fc40000010000 */
[----:B------:R-:W-:Y:S02]  /*7a40*/  FADD.FTZ R2, R133, R2 ;  /* 0x0000000285027221 */ /* 0x000fe40000010000 */
[----:B------:R1:W-:Y:S04]  /*7a50*/  STL [R1+0x14], R3 ;  /* 0x0000140301007387 */ /* 0x0003e80000100800 */
[----:B------:R1:W-:Y:S04]  /*7a60*/  STL [R1+0xc], R0 ;  /* 0x00000c0001007387 */ /* 0x0003e80000100800 */
[----:B------:R1:W-:Y:S01]  /*7a70*/  STL [R1+0x8], R2 ;  /* 0x0000080201007387 */ /* 0x0003e20000100800 */
[C---:B------:R-:W-:Y:S08]  /*7a80*/  HMMA.16816.F32 R52, R128.reuse, R56, R200 ;  /* 0x000000388034723c */ /* 0x040ff000000018c8 */
[C---:B------:R-:W-:Y:S08]  /*7a90*/  HMMA.16816.F32 R76, R128.reuse, R80, R48 ;  /* 0x00000050804c723c */ /* 0x040ff00000001830 */
[C---:B----4-:R-:W-:Y:S08]  /*7aa0*/  HMMA.16816.F32 R84, R128.reuse, R88, R84 ;  /* 0x000000588054723c */ /* 0x050ff00000001854 */
[C---:B------:R-:W-:Y:S08]  /*7ab0*/  HMMA.16816.F32 R100, R128.reuse, R104, R44 ;  /* 0x000000688064723c */ /* 0x040ff0000000182c */
[----:B------:R-:W-:Y:S01]  /*7ac0*/  HMMA.16816.F32 R116, R128, R120, R208 ;  /* 0x000000788074723c */ /* 0x000fe200000018d0 */
[----:B--2---:R-:W-:-:S04]  /*7ad0*/  IADD3 R247, R20, -0x2, RZ ;  /* 0xfffffffe14f77810 */ /* 0x004fc80007ffe0ff */
[----:B------:R-:W-:-:S03]  /*7ae0*/  ISETP.GE.AND P0, PT, R247, R3, PT ;  /* 0x00000003f700720c */ /* 0x000fc60003f06270 */
        /* <DEDUP_REMOVED lines=8> */
[----:B------:R-:W-:Y:S03]  /*7b70*/  @!UPT UIADD3 URZ, URZ, URZ, URZ ;  /* 0x0000003f3f3ff290 */ /* 0x000fe6000fffe03f */
[----:B------:R-:W-:Y:S11]  /*7b80*/  @!P0 BRA `(.L_x_1476) ;  /* 0x0000595000008947 */ /* 0x000ff60003800000 */
[----:B-1----:R-:W-:Y:S02]  /*7b90*/  MOV R134, R12 ;  /* 0x0000000c00867202 */ /* 0x002fe40000000f00 */
[----:B------:R-:W-:-:S07]  /*7ba0*/  MOV R133, R132 ;  /* 0x0000008400857202 */ /* 0x000fce0000000f00 */
.L_x_1487:
[----:B------:R-:W-:Y:S04]  /*7bb0*/  DEPBAR.LE SB0, 0x0 ;  /* 0x000080000000791a */ /* 0x000fe80000000000 */
[----:B------:R-:W-:Y:S01]  /*7bc0*/  WARPSYNC 0xffffffff ;  /* 0xffffffff00007948 */ /* 0x000fe20003800000 */
[----:B------:R-:W-:Y:S01]  /*7bd0*/  BAR.SYNC.DEFER_BLOCKING 0x0 ;  /* 0x0000000000007b1d */ /* 0x000fe20000010000 */
[----:B------:R-:W-:Y:S05]  /*7be0*/  ISETP.GE.AND P0, PT, R247, RZ, PT ;  /* 0x000000fff700720c */ /* 0x000fea0003f06270 */
[----:B------:R1:W2:Y:S01]  /*7bf0*/  LDSM.16.M88.4 R48, [R239] ;  /* 0x00000000ef30783b */ /* 0x0002a20000000200 */
[----:B------:R-:W-:Y:S03]  /*7c00*/  BSSY B0, `(.L_x_1477) ;  /* 0x0000077000007945 */ /* 0x000fe60003800000 */
[----:B------:R1:W3:Y:S04]  /*7c10*/  LDSM.16.M88.4 R8, [R228] ;  /* 0x00000000e408783b */ /* 0x0002e80000000200 */
[----:B------:R1:W4:Y:S04]  /*7c20*/  LDSM.16.M88.4 R16, [R228+0x800] ;  /* 0x00080000e410783b */ /* 0x0003280000000200 */
[----:B------:R1:W1:Y:S04]  /*7c30*/  LDSM.16.M88.4 R24, [R228+0x1000] ;  /* 0x00100000e418783b */ /* 0x0002680000000200 */
[----:B------:R1:W1:Y:S04]  /*7c40*/  LDSM.16.M88.4 R32, [R228+0x1800] ;  /* 0x00180000e420783b */ /* 0x0002680000000200 */
[----:B------:R1:W1:Y:S04]  /*7c50*/  LDSM.16.M88.4 R40, [R228+0x2000] ;  /* 0x00200000e428783b */ /* 0x0002680000000200 */
[----:B------:R1:W1:Y:S04]  /*7c60*/  LDSM.16.M88.4 R184, [R228+0x2800] ;  /* 0x00280000e4b8783b */ /* 0x0002680000000200 */
[----:B------:R1:W1:Y:S04]  /*7c70*/  LDSM.16.M88.4 R188, [R240] ;  /* 0x00000000f0bc783b */ /* 0x0002680000000200 */
[----:B------:R1:W1:Y:S04]  /*7c80*/  LDSM.16.M88.4 R192, [R135] ;  /* 0x0000000087c0783b */ /* 0x0002680000000200 */
[----:B------:R1:W1:Y:S04]  /*7c90*/  LDSM.16.M88.4 R196, [R135+0x800] ;  /* 0x0008000087c4783b */ /* 0x0002680000000200 */
[----:B------:R1:W1:Y:S04]  /*7ca0*/  LDSM.16.M88.4 R200, [R135+0x1000] ;  /* 0x0010000087c8783b */ /* 0x0002680000000200 */
[----:B------:R1:W1:Y:S04]  /*7cb0*/  LDSM.16.M88.4 R204, [R135+0x1800] ;  /* 0x0018000087cc783b */ /* 0x0002680000000200 */
[----:B------:R1:W1:Y:S04]  /*7cc0*/  LDSM.16.M88.4 R208, [R135+0x2000] ;  /* 0x0020000087d0783b */ /* 0x0002680000000200 */
[----:B------:R1:W1:Y:S01]  /*7cd0*/  LDSM.16.M88.4 R212, [R135+0x2800] ;  /* 0x0028000087d4783b */ /* 0x0002620000000200 */
[----:B------:R-:W-:-:S05]  /*7ce0*/  @!P0 BRA `(.L_x_1478) ;  /* 0x0000068000008947 */ /* 0x000fca0003800000 */
[----:B--234-:R-:W-:Y:S01]  /*7cf0*/  SHF.R.S32.HI R0, RZ, 0x1f, R252 ;  /* 0x0000001fff007819 */ /* 0x01cfe200000114fc */
[----:B------:R-:W2:Y:S01]  /*7d00*/  LDL.64 R14, [R1+0x30] ;  /* 0x00003000010e7983 */ /* 0x000ea20000100a00 */
[C---:B------:R-:W-:Y:S01]  /*7d10*/  IADD3 R12, R245.reuse, 0xc0, RZ ;  /* 0x000000c0f50c7810 */ /* 0x040fe20007ffe0ff */
[----:B------:R-:W-:Y:S01]  /*7d20*/  IMAD.WIDE.U32 R2, R252, c[0x0][0x208], RZ ;  /* 0x00008200fc027a25 */ /* 0x000fe200078e00ff */
[----:B------:R-:W-:Y:S02]  /*7d30*/  SHF.R.S32.HI R4, RZ, 0x1f, R246 ;  /* 0x0000001fff047819 */ /* 0x000fe400000114f6 */
[C---:B------:R-:W-:Y:S01]  /*7d40*/  IADD3 R7, R245.reuse, 0xc0, RZ ;  /* 0x000000c0f5077810 */ /* 0x040fe20007ffe0ff */
[----:B------:R-:W3:Y:S01]  /*7d50*/  LDL R6, [R1+0x3c] ;  /* 0x00003c0001067983 */ /* 0x000ee20000100800 */
[----:B------:R-:W-:Y:S01]  /*7d60*/  SHF.R.S32.HI R12, RZ, 0x1f, R12 ;  /* 0x0000001fff0c7819 */ /* 0x000fe2000001140c */
[----:B------:R-:W-:Y:S01]  /*7d70*/  IMAD R0, R0, c[0x0][0x208], RZ ;  /* 0x0000820000007a24 */ /* 0x000fe200078e02ff */
[----:B------:R-:W-:Y:S01]  /*7d80*/  IADD3 R20, R245, 0x80, RZ ;  /* 0x00000080f5147810 */ /* 0x000fe20007ffe0ff */
[----:B------:R-:W-:Y:S02]  /*7d90*/  IMAD.SHL.U32 R31, R7, 0x2, RZ ;  /* 0x00000002071f7824 */ /* 0x000fe400078e00ff */
[----:B------:R-:W-:Y:S02]  /*7da0*/  IMAD R0, R252, c[0x0][0x20c], R0 ;  /* 0x00008300fc007a24 */ /* 0x000fe400078e0200 */
[----:B------:R-:W-:Y:S02]  /*7db0*/  IMAD.SHL.U32 R30, R20, 0x2, RZ ;  /* 0x00000002141e7824 */ /* 0x000fe400078e00ff */
[----:B------:R-:W-:Y:S02]  /*7dc0*/  IMAD.IADD R3, R3, 0x1, R0 ;  /* 0x0000000103037824 */ /* 0x000fe400078e0200 */
[----:B------:R-:W-:Y:S02]  /*7dd0*/  IMAD R0, R4, c[0x0][0x218], RZ ;  /* 0x0000860004007a24 */ /* 0x000fe400078e02ff */
[C---:B------:R-:W-:Y:S04]  /*7de0*/  IMAD.WIDE.U32 R2, R246.reuse, c[0x0][0x218], R2 ;  /* 0x00008600f6027a25 */ /* 0x040fe800078e0002 */
[----:B------:R-:W-:Y:S02]  /*7df0*/  IMAD R0, R246, c[0x0][0x21c], R0 ;  /* 0x00008700f6007a24 */ /* 0x000fe400078e0200 */
[----:B------:R-:W-:Y:S01]  /*7e00*/  IMAD.SHL.U32 R28, R245, 0x2, RZ ;  /* 0x00000002f51c7824 */ /* 0x000fe200078e00ff */
[----:B--2---:R-:W-:Y:S02]  /*7e10*/  IADD3 R5, P0, R14, R2, RZ ;  /* 0x000000020e057210 */ /* 0x004fe40007f1e0ff */
[----:B------:R-:W-:Y:S02]  /*7e20*/  SHF.L.U64.HI R14, R7, 0x1, R12 ;  /* 0x00000001070e7819 */ /* 0x000fe4000001020c */
[C---:B------:R-:W-:Y:S02]  /*7e30*/  IADD3 R7, R245.reuse, 0x80, RZ ;  /* 0x00000080f5077810 */ /* 0x040fe40007ffe0ff */
[C---:B------:R-:W-:Y:S02]  /*7e40*/  IADD3 R12, R245.reuse, 0x40, RZ ;  /* 0x00000040f50c7810 */ /* 0x040fe40007ffe0ff */
[----:B------:R-:W-:Y:S02]  /*7e50*/  SHF.R.S32.HI R7, RZ, 0x1f, R7 ;  /* 0x0000001fff077819 */ /* 0x000fe40000011407 */
[----:B------:R-:W-:Y:S02]  /*7e60*/  IADD3 R15, R245, 0x40, RZ ;  /* 0x00000040f50f7810 */ /* 0x000fe40007ffe0ff */
[----:B---3--:R-:W-:Y:S02]  /*7e70*/  IADD3.X R0, R6, R3, R0, P0, !PT ;  /* 0x0000000306007210 */ /* 0x008fe400007fe400 */
[----:B------:R-:W-:Y:S01]  /*7e80*/  LEA R6, P0, R5, c[0x0][0x1f8], 0x1 ;  /* 0x00007e0005067a11 */ /* 0x000fe200078008ff */
[----:B------:R-:W-:Y:S01]  /*7e90*/  IMAD.SHL.U32 R29, R15, 0x2, RZ ;  /* 0x000000020f1d7824 */ /* 0x000fe200078e00ff */
[----:B------:R-:W-:Y:S02]  /*7ea0*/  SHF.R.S32.HI R12, RZ, 0x1f, R12 ;  /* 0x0000001fff0c7819 */ /* 0x000fe4000001140c */
[----:B------:R-:W-:Y:S02]  /*7eb0*/  SHF.L.U64.HI R13, R20, 0x1, R7 ;  /* 0x00000001140d7819 */ /* 0x000fe40000010207 */
[----:B------:R-:W-:Y:S02]  /*7ec0*/  SHF.R.S32.HI R7, RZ, 0x1f, R245 ;  /* 0x0000001fff077819 */ /* 0x000fe400000114f5 */
[----:B------:R-:W-:Y:S02]  /*7ed0*/  LEA.HI.X R5, R5, c[0x0][0x1fc], R0, 0x1, P0 ;  /* 0x00007f0005057a11 */ /* 0x000fe400000f0c00 */
[----:B------:R-:W-:Y:S02]  /*7ee0*/  SHF.L.U64.HI R12, R15, 0x1, R12 ;  /* 0x000000010f0c7819 */ /* 0x000fe4000001020c */
[----:B------:R-:W-:Y:S01]  /*7ef0*/  SHF.L.U64.HI R7, R245, 0x1, R7 ;  /* 0x00000001f5077819 */ /* 0x000fe20000010207 */
[----:B------:R-:W-:-:S05]  /*7f00*/  BRA.DIV ~URZ, `(.L_x_1479) ;  /* 0x0000e9327f007947 */ /* 0x000fca000b800000 */
[----:B------:R2:W3:Y:S02]  /*7f10*/  SHFL.IDX PT, R4, R5, RZ, 0x181f ;  /* 0x00181fff05047589 */ /* 0x0004e400000e0000 */
.L_x_1538:
[----:B------:R-:W-:-:S05]  /*7f20*/  BRA.DIV ~URZ, `(.L_x_1480) ;  /* 0x0000e9827f007947 */ /* 0x000fca000b800000 */
[----:B------:R-:W4:Y:S01]  /*7f30*/  SHFL.IDX PT, R3, R6, RZ, 0x181f ;  /* 0x00181fff06037589 */ /* 0x000f2200000e0000 */
[C---:B------:R-:W-:Y:S02]  /*7f40*/  ISETP.GE.AND P4, PT, R245.reuse, c[0x0][0x1d4], PT ;  /* 0x00007500f5007a0c */ /* 0x040fe40003f86270 */
[C---:B------:R-:W-:Y:S01]  /*7f50*/  IADD3 R2, R245.reuse, 0x40, RZ ;  /* 0x00000040f5027810 */ /* 0x040fe20007ffe0ff */
[----:B------:R-:W5:Y:S01]  /*7f60*/  SHFL.IDX PT, R0, R6, 0x1, 0x181f ;  /* 0x00381f0006007f89 */ /* 0x000f6200000e0000 */
[C---:B------:R-:W-:Y:S02]  /*7f70*/  IADD3 R36, R245.reuse, 0xc0, RZ ;  /* 0x000000c0f5247810 */ /* 0x040fe40007ffe0ff */
[----:B------:R-:W-:Y:S02]  /*7f80*/  ISETP.GE.AND P3, PT, R2, c[0x0][0x1d4], PT ;  /* 0x0000750002007a0c */ /* 0x000fe40003f66270 */
[----:B------:R-:W-:Y:S02]  /*7f90*/  IADD3 R2, R245, 0x80, RZ ;  /* 0x00000080f5027810 */ /* 0x000fe40007ffe0ff */
[----:B------:R-:W-:Y:S02]  /*7fa0*/  ISETP.GE.AND P1, PT, R36, c[0x0][0x1d4], PT ;  /* 0x0000750024007a0c */ /* 0x000fe40003f26270 */
[----:B------:R-:W-:Y:S02]  /*7fb0*/  ISETP.GE.AND P2, PT, R2, c[0x0][0x1d4], PT ;  /* 0x0000750002007a0c */ /* 0x000fe40003f46270 */
[----:B------:R-:W2:Y:S01]  /*7fc0*/  SHFL.IDX PT, R2, R5, 0x1, 0x181f ;  /* 0x00381f0005027f89 */ /* 0x000ea200000e0000 */
[----:B------:R-:W-:Y:S02]  /*7fd0*/  SEL R15, RZ, 0x10, P4 ;  /* 0x00000010ff0f7807 */ /* 0x000fe40002000000 */
[C---:B----4-:R-:W-:Y:S05]  /*7fe0*/  IADD3 R20, P0, R3.reuse, R28, RZ ;  /* 0x0000001c03147210 */ /* 0x050fea0007f1e0ff */
[C---:B---3--:R-:W-:Y:S05]  /*7ff0*/  IMAD.X R21, R4.reuse, 0x1, R7, P0 ;  /* 0x0000000104157824 */ /* 0x048fea00000e0607 */
[----:B------:R3:W-:Y:S02]  /*8000*/  LDGSTS.E.BYPASS.LTC128B.128 [R243+0x100], [R20.64], !P4 ;  /* 0x0010000014f37fae */ /* 0x0007e4000e101d46 */
[C---:B---3--:R-:W-:Y:S05]  /*8010*/  IADD3 R20, P0, R3.reuse, R29, RZ ;  /* 0x0000001d03147210 */ /* 0x048fea0007f1e0ff */
[C---:B------:R-:W-:Y:S05]  /*8020*/  IMAD.X R21, R4.reuse, 0x1, R12, P0 ;  /* 0x0000000104157824 */ /* 0x040fea00000e060c */
[----:B------:R3:W-:Y:S02]  /*8030*/  LDGSTS.E.BYPASS.LTC128B.128 [R243+0x3100], [R20.64], !P3 ;  /* 0x0310000014f37fae */ /* 0x0007e4000d901d46 */
[C---:B---3--:R-:W-:Y:S05]  /*8040*/  IADD3 R20, P0, R3.reuse, R30, RZ ;  /* 0x0000001e03147210 */ /* 0x048fea0007f1e0ff */
[C---:B------:R-:W-:Y:S01]  /*8050*/  IMAD.X R21, R4.reuse, 0x1, R13, P0 ;  /* 0x0000000104157824 */ /* 0x040fe200000e060d */
[----:B------:R-:W-:Y:S04]  /*8060*/  IADD3 R22, P0, R3, R31, RZ ;  /* 0x0000001f03167210 */ /* 0x000fe80007f1e0ff */
[----:B------:R5:W-:Y:S01]  /*8070*/  LDGSTS.E.BYPASS.LTC128B.128 [R243+0x6100], [R20.64], !P2 ;  /* 0x0610000014f37fae */ /* 0x000be2000d101d46 */
[----:B------:R-:W-:Y:S03]  /*8080*/  IMAD.X R23, R4, 0x1, R14, P0 ;  /* 0x0000000104177824 */ /* 0x000fe600000e060e */
[----:B------:R3:W4:Y:S04]  /*8090*/  SHFL.IDX PT, R4, R5, 0x2, 0x181f ;  /* 0x00581f0005047f89 */ /* 0x00072800000e0000 */
[----:B------:R1:W-:Y:S01]  /*80a0*/  LDGSTS.E.BYPASS.LTC128B.128 [R243+0x9100], [R22.64], !P1 ;  /* 0x0910000016f37fae */ /* 0x0003e2000c901d46 */
[----:B-----5:R-:W-:Y:S05]  /*80b0*/  IADD3 R20, P0, R0, R28, RZ ;  /* 0x0000001c00147210 */ /* 0x020fea0007f1e0ff */
[----:B--2---:R-:W-:Y:S05]  /*80c0*/  IMAD.X R21, R2, 0x1, R7, P0 ;  /* 0x0000000102157824 */ /* 0x004fea00000e0607 */
[----:B------:R2:W-:Y:S02]  /*80d0*/  LDGSTS.E.BYPASS.LTC128B.128 [R243+0x1100], [R20.64], !P4 ;  /* 0x0110000014f37fae */ /* 0x0005e4000e101d46 */
[----:B--2---:R-:W-:Y:S05]  /*80e0*/  IADD3 R20, P0, R0, R29, RZ ;  /* 0x0000001d00147210 */ /* 0x004fea0007f1e0ff */
[----:B------:R-:W-:Y:S01]  /*80f0*/  IMAD.X R21, R2, 0x1, R12, P0 ;  /* 0x0000000102157824 */ /* 0x000fe200000e060c */
[----:B-1----:R-:W-:Y:S04]  /*8100*/  IADD3 R22, P0, R0, R30, RZ ;  /* 0x0000001e00167210 */ /* 0x002fe80007f1e0ff */
[----:B------:R1:W-:Y:S01]  /*8110*/  LDGSTS.E.BYPASS.LTC128B.128 [R243+0x4100], [R20.64], !P3 ;  /* 0x0410000014f37fae */ /* 0x0003e2000d901d46 */
[----:B------:R-:W-:Y:S05]  /*8120*/  IMAD.X R23, R2, 0x1, R13, P0 ;  /* 0x0000000102177824 */ /* 0x000fea00000e060d */
[----:B------:R2:W-:Y:S01]  /*8130*/  LDGSTS.E.BYPASS.LTC128B.128 [R243+0x7100], [R22.64], !P2 ;  /* 0x0710000016f37fae */ /* 0x0005e2000d101d46 */
[----:B-1----:R-:W-:Y:S03]  /*8140*/  IADD3 R20, P0, R0, R31, RZ ;  /* 0x0000001f00147210 */ /* 0x002fe60007f1e0ff */
[----:B------:R3:W1:Y:S02]  /*8150*/  SHFL.IDX PT, R0, R6, 0x2, 0x181f ;  /* 0x00581f0006007f89 */ /* 0x00066400000e0000 */
[----:B------:R-:W-:Y:S01]  /*8160*/  IMAD.X R21, R2, 0x1, R14, P0 ;  /* 0x0000000102157824 */ /* 0x000fe200000e060e */
[----:B--2---:R-:W-:Y:S02]  /*8170*/  SEL R23, RZ, 0x10, P2 ;  /* 0x00000010ff177807 */ /* 0x004fe40001000000 */
[----:B------:R-:W-:Y:S02]  /*8180*/  SEL R22, RZ, 0x10, P1 ;  /* 0x00000010ff167807 */ /* 0x000fe40000800000 */
[----:B------:R2:W-:Y:S02]  /*8190*/  LDGSTS.E.BYPASS.LTC128B.128 [R243+0xa100], [R20.64], !P1 ;  /* 0x0a10000014f37fae */ /* 0x0005e4000c901d46 */
[----:B--2---:R-:W-:Y:S02]  /*81a0*/  SEL R20, RZ, 0x10, P3 ;  /* 0x00000010ff147807 */ /* 0x004fe40001800000 */
.L_x_1539:
[C---:B-1-34-:R-:W-:Y:S02]  /*81b0*/  ISETP.NE.U32.AND P2, PT, R15.reuse, RZ, PT ;  /* 0x000000ff0f00720c */ /* 0x05afe40003f45070 */
[----:B------:R-:W-:Y:S02]  /*81c0*/  IADD3 R15, -R15, 0x10, RZ ;  /* 0x000000100f0f7810 */ /* 0x000fe40007ffe1ff */
[C---:B------:R-:W-:Y:S02]  /*81d0*/  ISETP.NE.U32.AND P3, PT, R20.reuse, RZ, PT ;  /* 0x000000ff1400720c */ /* 0x040fe40003f65070 */
[----:B------:R-:W-:Y:S02]  /*81e0*/  LOP3.LUT R15, R15, 0xf, RZ, 0xc0, !PT ;  /* 0x0000000f0f0f7812 */ /* 0x000fe400078ec0ff */
[----:B------:R-:W-:Y:S02]  /*81f0*/  IADD3 R20, -R20, 0x10, RZ ;  /* 0x0000001014147810 */ /* 0x000fe40007ffe1ff */
[----:B------:R-:W-:Y:S02]  /*8200*/  IADD3 R2, P1, P0, R15, R0, R28 ;  /* 0x000000000f027210 */ /* 0x000fe4000783e01c */
[----:B------:R-:W-:Y:S02]  /*8210*/  LOP3.LUT R20, R20, 0xf, RZ, 0xc0, !PT ;  /* 0x0000000f14147812 */ /* 0x000fe400078ec0ff */
[----:B------:R-:W-:Y:S02]  /*8220*/  IADD3.X R3, RZ, R4, R7, P1, P0 ;  /* 0x00000004ff037210 */ /* 0x000fe40000fe0407 */
[C---:B------:R-:W-:Y:S02]  /*8230*/  IADD3 R6, -R23.reuse, 0x10, RZ ;  /* 0x0000001017067810 */ /* 0x040fe40007ffe1ff */
[----:B------:R-:W-:Y:S01]  /*8240*/  IADD3 R20, P1, P0, R20, R0, R29 ;  /* 0x0000000014147210 */ /* 0x000fe2000783e01d */
[----:B------:R-:W-:Y:S01]  /*8250*/  @!PT LDS RZ, [RZ] ;  /* 0x00000000fffff984 */ /* 0x000fe20000000800 */
[----:B------:R-:W-:Y:S01]  /*8260*/  @!PT LDS RZ, [RZ] ;  /* 0x00000000fffff984 */ /* 0x000fe20000000800 */
[----:B------:R-:W-:Y:S01]  /*8270*/  @!PT LDS RZ, [RZ] ;  /* 0x00000000fffff984 */ /* 0x000fe20000000800 */
[----:B------:R1:W-:Y:S01]  /*8280*/  LDGSTS.E.BYPASS.LTC128B.128.ZFILL [R243+0x2100], [R2.64], P2 ;  /* 0x0210000002f37fae */ /* 0x0003e20009141d46 */
[----:B------:R-:W-:Y:S02]  /*8290*/  LOP3.LUT R6, R6, 0xf, RZ, 0xc0, !PT ;  /* 0x0000000f06067812 */ /* 0x000fe400078ec0ff */
[----:B------:R-:W-:Y:S02]  /*82a0*/  IADD3.X R21, RZ, R4, R12, P1, P0 ;  /* 0x00000004ff157210 */ /* 0x000fe40000fe040c */
[----:B------:R-:W-:Y:S02]  /*82b0*/  IADD3 R6, P1, P0, R6, R0, R30 ;  /* 0x0000000006067210 */ /* 0x000fe4000783e01e */
[----:B------:R-:W-:Y:S01]  /*82c0*/  ISETP.NE.U32.AND P2, PT, R23, RZ, PT ;  /* 0x000000ff1700720c */ /* 0x000fe20003f45070 */
[----:B------:R2:W-:Y:S01]  /*82d0*/  LDGSTS.E.BYPASS.LTC128B.128.ZFILL [R243+0x5100], [R20.64], P3 ;  /* 0x0510000014f37fae */ /* 0x0005e20009941d46 */
[----:B------:R-:W-:Y:S11]  /*82e0*/  IADD3.X R7, RZ, R4, R13, P1, P0 ;  /* 0x00000004ff077210 */ /* 0x000ff60000fe040d */
        /* <DEDUP_REMOVED lines=8> */
.L_x_1478:
[----:B--234-:R-:W-:Y:S05]  /*8370*/  BSYNC B0 ;  /* 0x0000000000007941 */ /* 0x01cfea0003800000 */
.L_x_1477:
[----:B------:R-:W0:Y:S01]  /*8380*/  LDGDEPBAR ;  /* 0x00000000000079af */ /* 0x000e220000000000 */
[----:B------:R-:W-:Y:S01]  /*8390*/  WARPSYNC 0xffffffff ;  /* 0xffffffff00007948 */ /* 0x000fe20003800000 */
[C---:B------:R-:W-:Y:S01]  /*83a0*/  HMMA.16816.F32 R4, R48.reuse, R8, RZ ;  /* 0x000000083004723c */ /* 0x040fe200000018ff */
[----:B------:R-:W-:Y:S02]  /*83b0*/  BSSY B0, `(.L_x_1481) ;  /* 0x0000201000007945 */ /* 0x000fe40003800000 */
[----:B------:R-:W-:Y:S05]  /*83c0*/  ISETP.GE.AND P0, PT, R247, 0x1, PT ;  /* 0x00000001f700780c */ /* 0x000fea0003f06270 */
[C---:B------:R-:W-:Y:S08]  /*83d0*/  HMMA.16816.F32 R8, R48.reuse, R10, RZ ;  /* 0x0000000a3008723c */ /* 0x040ff000000018ff */
[C---:B------:R-:W-:Y:S08]  /*83e0*/  HMMA.16816.F32 R12, R48.reuse, R16, RZ ;  /* 0x00000010300c723c */ /* 0x040ff000000018ff */
[C---:B------:R-:W-:Y:S08]  /*83f0*/  HMMA.16816.F32 R16, R48.reuse, R18, RZ ;  /* 0x000000123010723c */ /* 0x040ff000000018ff */
[C---:B-1----:R-:W-:Y:S08]  /*8400*/  HMMA.16816.F32 R20, R48.reuse, R24, RZ ;  /* 0x000000183014723c */ /* 0x042ff000000018ff */
[C---:B------:R-:W-:Y:S08]  /*8410*/  HMMA.16816.F32 R24, R48.reuse, R26, RZ ;  /* 0x0000001a3018723c */ /* 0x040ff000000018ff */
[C---:B------:R-:W-:Y:S08]  /*8420*/  HMMA.16816.F32 R28, R48.reuse, R32, RZ ;  /* 0x00000020301c723c */ /* 0x040ff000000018ff */
[C---:B------:R-:W-:Y:S08]  /*8430*/  HMMA.16816.F32 R32, R48.reuse, R34, RZ ;  /* 0x000000223020723c */ /* 0x040ff000000018ff */
[C---:B------:R-:W-:Y:S08]  /*8440*/  HMMA.16816.F32 R36, R48.reuse, R40, RZ ;  /* 0x000000283024723c */ /* 0x040ff000000018ff */
[C---:B------:R-:W-:Y:S08]  /*8450*/  HMMA.16816.F32 R40, R48.reuse, R42, RZ ;  /* 0x0000002a3028723c */ /* 0x040ff000000018ff */
[C---:B------:R-:W-:Y:S08]  /*8460*/  HMMA.16816.F32 R44, R48.reuse, R184, RZ ;  /* 0x000000b8302c723c */ /* 0x040ff000000018ff */
[----:B------:R-:W-:Y:S01]  /*8470*/  HMMA.16816.F32 R48, R48, R186, RZ ;  /* 0x000000ba3030723c */ /* 0x000fe200000018ff */
[----:B------:R-:W-:Y:S07]  /*8480*/  LDSM.16.M88.4 R184, [R242] ;  /* 0x00000000f2b8783b */ /* 0x000fee0000000200 */
[C---:B------:R-:W-:Y:S08]  /*8490*/  HMMA.16816.F32 R4, R188.reuse, R192, R4 ;  /* 0x000000c0bc04723c */ /* 0x040ff00000001804 */
        /* <DEDUP_REMOVED lines=19> */
[----:B------:R-:W-:Y:S07]  /*85d0*/  LDSM.16.M88.4 R192, [R229+-0x9000] ;  /* 0xff700000e5c0783b */ /* 0x000fee0000000200 */
[C---:B--2---:R-:W-:Y:S08]  /*85e0*/  HMMA.16816.F32 R12, R184.reuse, R196, R12 ;  /* 0x000000c4b80c723c */ /* 0x044ff0000000180c */
[C---:B------:R-:W-:Y:S01]  /*85f0*/  HMMA.16816.F32 R16, R184.reuse, R198, R16 ;  /* 0x000000c6b810723c */ /* 0x040fe20000001810 */
[----:B------:R-:W-:Y:S07]  /*8600*/  LDSM.16.M88.4 R196, [R229+-0x8800] ;  /* 0xff780000e5c4783b */ /* 0x000fee0000000200 */
[C---:B---3--:R-:W-:Y:S08]  /*8610*/  HMMA.16816.F32 R20, R184.reuse, R200, R20 ;  /* 0x000000c8b814723c */ /* 0x048ff00000001814 */
[C---:B------:R-:W-:Y:S01]  /*8620*/  HMMA.16816.F32 R24, R184.reuse, R202, R24 ;  /* 0x000000cab818723c */ /* 0x040fe20000001818 */
[----:B------:R-:W-:Y:S07]  /*8630*/  LDSM.16.M88.4 R200, [R229+-0x8000] ;  /* 0xff800000e5c8783b */ /* 0x000fee0000000200 */
[C---:B----4-:R-:W-:Y:S08]  /*8640*/  HMMA.16816.F32 R28, R184.reuse, R204, R28 ;  /* 0x000000ccb81c723c */ /* 0x050ff0000000181c */
[C---:B------:R-:W-:Y:S01]  /*8650*/  HMMA.16816.F32 R32, R184.reuse, R206, R32 ;  /* 0x000000ceb820723c */ /* 0x040fe20000001820 */
[----:B------:R-:W-:Y:S07]  /*8660*/  LDSM.16.M88.4 R204, [R229+-0x7800] ;  /* 0xff880000e5cc783b */ /* 0x000fee0000000200 */
[C---:B-----5:R-:W-:Y:S08]  /*8670*/  HMMA.16816.F32 R36, R184.reuse, R188, R36 ;  /* 0x000000bcb824723c */ /* 0x060ff00000001824 */
[C---:B------:R-:W-:Y:S01]  /*8680*/  HMMA.16816.F32 R40, R184.reuse, R190, R40 ;  /* 0x000000beb828723c */ /* 0x040fe20000001828 */
[----:B------:R-:W1:Y:S07]  /*8690*/  LDSM.16.M88.4 R188, [R241] ;  /* 0x00000000f1bc783b */ /* 0x000e6e0000000200 */
[C---:B------:R-:W-:Y:S08]  /*86a0*/  HMMA.16816.F32 R44, R184.reuse, R208, R44 ;  /* 0x000000d0b82c723c */ /* 0x040ff0000000182c */
[----:B------:R-:W-:Y:S01]  /*86b0*/  HMMA.16816.F32 R48, R184, R210, R48 ;  /* 0x000000d2b830723c */ /* 0x000fe20000001830 */
[----:B------:R-:W2:Y:S08]  /*86c0*/  LDSM.16.M88.4 R184, [R229+-0x7000] ;  /* 0xff900000e5b8783b */ /* 0x000eb00000000200 */
[----:B------:R-:W3:Y:S01]  /*86d0*/  LDSM.16.M88.4 R208, [R229+-0x6800] ;  /* 0xff980000e5d0783b */ /* 0x000ee20000000200 */
        /* <DEDUP_REMOVED lines=17> */
[----:B------:R-:W2:Y:S08]  /*87f0*/  LDSM.16.M88.4 R188, [R228+0x5000] ;  /* 0x00500000e4bc783b */ /* 0x000eb00000000200 */
[----:B------:R-:W3:Y:S01]  /*8800*/  LDSM.16.M88.4 R208, [R228+0x5800] ;  /* 0x00580000e4d0783b */ /* 0x000ee20000000200 */
        /* <DEDUP_REMOVED lines=40> */
[----:B------:R-:W-:Y:S07]  /*8a90*/  LDSM.16.M88.4 R192, [R229+-0x6000] ;  /* 0xffa00000e5c0783b */ /* 0x000fee0000000200 */
[C---:B------:R-:W-:Y:S08]  /*8aa0*/  HMMA.16816.F32 R12, R184.reuse, R196, R12 ;  /* 0x000000c4b80c723c */ /* 0x040ff0000000180c */
        /* <DEDUP_REMOVED lines=8> */
[C---:B--2---:R-:W-:Y:S08]  /*8b30*/  HMMA.16816.F32 R36, R184.reuse, R188, R36 ;  /* 0x000000bcb824723c */ /* 0x044ff00000001824 */
[C---:B------:R-:W-:Y:S01]  /*8b40*/  HMMA.16816.F32 R40, R184.reuse, R190, R40 ;  /* 0x000000beb828723c */ /* 0x040fe20000001828 */
[----:B------:R-:W1:Y:S07]  /*8b50*/  LDSM.16.M88.4 R188, [R241+0x4000] ;  /* 0x00400000f1bc783b */ /* 0x000e6e0000000200 */
[C---:B---3--:R-:W-:Y:S08]  /*8b60*/  HMMA.16816.F32 R44, R184.reuse, R208, R44 ;  /* 0x000000d0b82c723c */ /* 0x048ff0000000182c */
        /* <DEDUP_REMOVED lines=116> */
[----:B------:R-:W-:Y:S01]  /*92b0*/  LDSM.16.M88.4 R208, [R230+0xa000] ;  /* 0x00a00000e6d0783b */ /* 0x000fe20000000200 */
        /* <DEDUP_REMOVED lines=17> */
[----:B------:R-:W1:Y:S07]  /*93d0*/  LDSM.16.M88.4 R188, [R230+0xb000] ;  /* 0x00b00000e6bc783b */ /* 0x000e6e0000000200 */
[C---:B---3--:R-:W-:Y:S01]  /*93e0*/  HMMA.16816.F32 R4, R196.reuse, R200, R4 ;  /* 0x000000c8c404723c */ /* 0x048fe20000001804 */
[----:B------:R-:W3:Y:S07]  /*93f0*/  LDSM.16.M88.4 R192, [R230+0xb800] ;  /* 0x00b80000e6c0783b */ /* 0x000eee0000000200 */
[C---:B------:R-:W-:Y:S01]  /*9400*/  HMMA.16816.F32 R8, R196.reuse, R202, R8 ;  /* 0x000000cac408723c */ /* 0x040fe20000001808 */
[----:B------:R-:W-:Y:S07]  /*9410*/  LDSM.16.M88.4 R200, [R241+0xc000] ;  /* 0x00c00000f1c8783b */ /* 0x000fee0000000200 */
[C---:B----4-:R-:W-:Y:S08]  /*9420*/  HMMA.16816.F32 R12, R196.reuse, R204, R12 ;  /* 0x000000ccc40c723c */ /* 0x050ff0000000180c */
[C---:B------:R-:W-:Y:S01]  /*9430*/  HMMA.16816.F32 R16, R196.reuse, R206, R16 ;  /* 0x000000cec410723c */ /* 0x040fe20000001810 */
[----:B------:R-:W4:Y:S07]  /*9440*/  LDSM.16.M88.4 R204, [R229] ;  /* 0x00000000e5cc783b */ /* 0x000f2e0000000200 */
[C---:B------:R-:W-:Y:S08]  /*9450*/  HMMA.16816.F32 R20, R196.reuse, R208, R20 ;  /* 0x000000d0c414723c */ /* 0x040ff00000001814 */
[C---:B------:R-:W-:Y:S08]  /*9460*/  HMMA.16816.F32 R24, R196.reuse, R210, R24 ;  /* 0x000000d2c418723c */ /* 0x040ff00000001818 */
[C---:B--2---:R-:W-:Y:S08]  /*9470*/  HMMA.16816.F32 R28, R196.reuse, R184, R28 ;  /* 0x000000b8c41c723c */ /* 0x044ff0000000181c */
[C---:B------:R-:W-:Y:S01]  /*9480*/  HMMA.16816.F32 R32, R196.reuse, R186, R32 ;  /* 0x000000bac420723c */ /* 0x040fe20000001820 */
[----:B------:R-:W2:Y:S07]  /*9490*/  LDSM.16.M88.4 R184, [R229+0x800] ;  /* 0x00080000e5b8783b */ /* 0x000eae0000000200 */
[C---:B-1----:R-:W-:Y:S08]  /*94a0*/  HMMA.16816.F32 R36, R196.reuse, R188, R36 ;  /* 0x000000bcc424723c */ /* 0x042ff00000001824 */
[C---:B------:R-:W-:Y:S08]  /*94b0*/  HMMA.16816.F32 R40, R196.reuse, R190, R40 ;  /* 0x000000bec428723c */ /* 0x040ff00000001828 */
[C---:B---3--:R-:W-:Y:S08]  /*94c0*/  HMMA.16816.F32 R44, R196.reuse, R192, R44 ;  /* 0x000000c0c42c723c */ /* 0x048ff0000000182c */
[----:B------:R-:W-:Y:S08]  /*94d0*/  HMMA.16816.F32 R48, R196, R194, R48 ;  /* 0x000000c2c430723c */ /* 0x000ff00000001830 */
[C---:B----4-:R-:W-:Y:S08]  /*94e0*/  HMMA.16816.F32 R4, R200.reuse, R204, R4 ;  /* 0x000000ccc804723c */ /* 0x050ff00000001804 */
[C---:B------:R-:W-:Y:S08]  /*94f0*/  HMMA.16816.F32 R8, R200.reuse, R206, R8 ;  /* 0x000000cec808723c */ /* 0x040ff00000001808 */
[C---:B--2---:R-:W-:Y:S08]  /*9500*/  HMMA.16816.F32 R12, R200.reuse, R184, R12 ;  /* 0x000000b8c80c723c */ /* 0x044ff0000000180c */
        /* <DEDUP_REMOVED lines=26> */
[----:B------:R-:W1:Y:S10]  /*96b0*/  MUFU.TANH R186, R16 ;  /* 0x0000001000ba7308 */ /* 0x000e740000002400 */
[----:B------:R-:W1:Y:S01]  /*96c0*/  MUFU.TANH R185, R17 ;  /* 0x0000001100b97308 */ /* 0x000e620000002400 */
[----:B-----5:R-:W5:Y:S01]  /*96d0*/  LDSM.16.M88.4 R8, [R229+0x1800] ;  /* 0x00180000e508783b */ /* 0x020f620000000200 */
[C---:B----4-:R-:W-:Y:S08]  /*96e0*/  HMMA.16816.F32 R20, R200.reuse, R4, R20 ;  /* 0x00000004c814723c */ /* 0x050ff00000001814 */
[----:B------:R-:W4:Y:S01]  /*96f0*/  MUFU.TANH R192, R18 ;  /* 0x0000001200c07308 */ /* 0x000f220000002400 */
[C---:B------:R-:W-:Y:S01]  /*9700*/  HMMA.16816.F32 R24, R200.reuse, R6, R24 ;  /* 0x00000006c818723c */ /* 0x040fe20000001818 */
[----:B------:R-:W1:Y:S08]  /*9710*/  LDSM.16.M88.4 R4, [R229+0x2000] ;  /* 0x00200000e504783b */ /* 0x000e700000000200 */
[----:B------:R-:W1:Y:S06]  /*9720*/  MUFU.TANH R193, R19 ;  /* 0x0000001300c17308 */ /* 0x000e6c0000002400 */
[----:B------:R-:W-:Y:S04]  /*9730*/  FMUL.FTZ R20, R20, c[0x0][0x320] ;  /* 0x0000c80014147a20 */ /* 0x000fe80000410000 */
[----:B------:R-:W1:Y:S01]  /*9740*/  MUFU.TANH R190, R12 ;  /* 0x0000000c00be7308 */ /* 0x000e620000002400 */
[----:B------:R-:W-:Y:S02]  /*9750*/  FMUL.FTZ R21, R21, c[0x0][0x320] ;  /* 0x0000c80015157a20 */ /* 0x000fe40000410000 */
[----:B------:R-:W-:Y:S02]  /*9760*/  FMUL.FTZ R22, R22, c[0x0][0x320] ;  /* 0x0000c80016167a20 */ /* 0x000fe40000410000 */
[----:B------:R-:W-:Y:S02]  /*9770*/  FMUL.FTZ R23, R23, c[0x0][0x320] ;  /* 0x0000c80017177a20 */ /* 0x000fe40000410000 */
[----:B------:R-:W-:Y:S02]  /*9780*/  FMUL.FTZ R24, R24, c[0x0][0x320] ;  /* 0x0000c80018187a20 */ /* 0x000fe40000410000 */
[----:B------:R-:W-:Y:S01]  /*9790*/  FMUL.FTZ R25, R25, c[0x0][0x320] ;  /* 0x0000c80019197a20 */ /* 0x000fe20000410000 */
[----:B------:R-:W2:Y:S01]  /*97a0*/  MUFU.TANH R184, R20 ;  /* 0x0000001400b87308 */ /* 0x000ea20000002400 */
[----:B------:R-:W-:Y:S02]  /*97b0*/  FMUL.FTZ R26, R26, c[0x0][0x320] ;  /* 0x0000c8001a1a7a20 */ /* 0x000fe40000410000 */
[----:B------:R-:W-:Y:S01]  /*97c0*/  FMUL.FTZ R27, R27, c[0x0][0x320] ;  /* 0x0000c8001b1b7a20 */ /* 0x000fe20000410000 */
[C---:B-----5:R-:W-:Y:S06]  /*97d0*/  HMMA.16816.F32 R28, R200.reuse, R8, R28 ;  /* 0x00000008c81c723c */ /* 0x060fec000000181c */
[----:B------:R-:W2:Y:S02]  /*97e0*/  MUFU.TANH R132, R21 ;  /* 0x0000001500847308 */ /* 0x000ea40000002400 */
[C---:B------:R-:W-:Y:S01]  /*97f0*/  HMMA.16816.F32 R32, R200.reuse, R10, R32 ;  /* 0x0000000ac820723c */ /* 0x040fe20000001820 */
[----:B------:R-:W5:Y:S01]  /*9800*/  LDSM.16.M88.4 R8, [R229+0x2800] ;  /* 0x00280000e508783b */ /* 0x000f620000000200 */
[----:B------:R-:W-:Y:S06]  /*9810*/  DEPBAR.LE SB0, 0x0 ;  /* 0x000080000000791a */ /* 0x000fec0000000000 */
[----:B------:R2:W2:Y:S01]  /*9820*/  MUFU.TANH R188, R22 ;  /* 0x0000001600bc7308 */ /* 0x0004a20000002400 */
[----:B------:R-:W-:Y:S01]  /*9830*/  BAR.SYNC.DEFER_BLOCKING 0x0 ;  /* 0x0000000000007b1d */ /* 0x000fe20000010000 */
[C---:B-1----:R-:W-:Y:S06]  /*9840*/  HMMA.16816.F32 R36, R200.reuse, R4, R36 ;  /* 0x00000004c824723c */ /* 0x042fec0000001824 */
[----:B------:R-:W-:Y:S02]  /*9850*/  FMUL.FTZ R28, R28, c[0x0][0x320] ;  /* 0x0000c8001c1c7a20 */ /* 0x000fe40000410000 */
[----:B------:R1:W1:Y:S01]  /*9860*/  MUFU.TANH R187, R23 ;  /* 0x0000001700bb7308 */ /* 0x0002620000002400 */
[C---:B------:R-:W-:Y:S03]  /*9870*/  HMMA.16816.F32 R40, R200.reuse, R6, R40 ;  /* 0x00000006c828723c */ /* 0x040fe60000001828 */
[----:B------:R-:W-:Y:S02]  /*9880*/  FMUL.FTZ R29, R29, c[0x0][0x320] ;  /* 0x0000c8001d1d7a20 */ /* 0x000fe40000410000 */
[----:B------:R-:W-:Y:S02]  /*9890*/  FMUL.FTZ R30, R30, c[0x0][0x320] ;  /* 0x0000c8001e1e7a20 */ /* 0x000fe40000410000 */
[----:B------:R-:W-:Y:S02]  /*98a0*/  FMUL.FTZ R31, R31, c[0x0][0x320] ;  /* 0x0000c8001f1f7a20 */ /* 0x000fe40000410000 */
[----:B------:R3:W3:Y:S03]  /*98b0*/  MUFU.TANH R189, R13 ;  /* 0x0000000d00bd7308 */ /* 0x0006e60000002400 */
[----:B------:R-:W-:Y:S02]  /*98c0*/  FMUL.FTZ R32, R32, c[0x0][0x320] ;  /* 0x0000c80020207a20 */ /* 0x000fe40000410000 */
[----:B------:R-:W-:Y:S02]  /*98d0*/  FMUL.FTZ R33, R33, c[0x0][0x320] ;  /* 0x0000c80021217a20 */ /* 0x000fe40000410000 */
[----:B------:R-:W-:Y:S02]  /*98e0*/  FMUL.FTZ R34, R34, c[0x0][0x320] ;  /* 0x0000c80022227a20 */ /* 0x000fe40000410000 */
[----:B------:R-:W-:Y:S01]  /*98f0*/  FMUL.FTZ R35, R35, c[0x0][0x320] ;  /* 0x0000c80023237a20 */ /* 0x000fe20000410000 */
[----:B------:R3:W3:Y:S01]  /*9900*/  MUFU.TANH R198, R14 ;  /* 0x0000000e00c67308 */ /* 0x0006e20000002400 */
[----:B--2---:R-:W-:Y:S01]  /*9910*/  FMUL.FTZ R22, R37, c[0x0][0x320] ;  /* 0x0000c80025167a20 */ /* 0x004fe20000410000 */
[C---:B-----5:R-:W-:Y:S03]  /*9920*/  HMMA.16816.F32 R44, R200.reuse, R8, R44 ;  /* 0x00000008c82c723c */ /* 0x060fe6000000182c */
[----:B-1----:R-:W-:Y:S02]  /*9930*/  FMUL.FTZ R23, R36, c[0x0][0x320] ;  /* 0x0000c80024177a20 */ /* 0x002fe40000410000 */
[----:B------:R-:W-:Y:S03]  /*9940*/  FMUL.FTZ R38, R38, c[0x0][0x320] ;  /* 0x0000c80026267a20 */ /* 0x000fe60000410000 */
[----:B------:R1:W2:Y:S01]  /*9950*/  MUFU.TANH R199, R15 ;  /* 0x0000000f00c77308 */ /* 0x0002a20000002400 */
[----:B------:R-:W-:Y:S03]  /*9960*/  HMMA.16816.F32 R48, R200, R10, R48 ;  /* 0x0000000ac830723c */ /* 0x000fe60000001830 */
[----:B------:R-:W-:Y:S02]  /*9970*/  FMUL.FTZ R39, R39, c[0x0][0x320] ;  /* 0x0000c80027277a20 */ /* 0x000fe40000410000 */
[----:B------:R-:W-:Y:S02]  /*9980*/  FMUL.FTZ R21, R40, c[0x0][0x320] ;  /* 0x0000c80028157a20 */ /* 0x000fe40000410000 */
[----:B------:R-:W-:Y:S02]  /*9990*/  FMUL.FTZ R20, R41, c[0x0][0x320] ;  /* 0x0000c80029147a20 */ /* 0x000fe40000410000 */
[----:B------:R-:W1:Y:S03]  /*99a0*/  MUFU.TANH R24, R24 ;  /* 0x0000001800187308 */ /* 0x000e660000002400 */
[----:B------:R-:W-:Y:S02]  /*99b0*/  FMUL.FTZ R42, R42, c[0x0][0x320] ;  /* 0x0000c8002a2a7a20 */ /* 0x000fe40000410000 */
[----:B------:R-:W-:Y:S02]  /*99c0*/  FMUL.FTZ R43, R43, c[0x0][0x320] ;  /* 0x0000c8002b2b7a20 */ /* 0x000fe40000410000 */
[----:B------:R-:W-:Y:S02]  /*99d0*/  FMUL.FTZ R19, R44, c[0x0][0x320] ;  /* 0x0000c8002c137a20 */ /* 0x000fe40000410000 */
[----:B------:R-:W-:Y:S01]  /*99e0*/  FMUL.FTZ R18, R45, c[0x0][0x320] ;  /* 0x0000c8002d127a20 */ /* 0x000fe20000410000 */
        /* <DEDUP_REMOVED lines=34> */
[C---:B--234-:R-:W-:Y:S01]  /*9c10*/  IADD3 R217, R245.reuse, 0xc0, RZ ;  /* 0x000000c0f5d97810 */ /* 0x05cfe20007ffe0ff */
[----:B------:R-:W2:Y:S01]  /*9c20*/  LDL R2, [R1+0x18] ;  /* 0x0000180001027983 */ /* 0x000ea20000100800 */
[----:B------:R-:W-:Y:S01]  /*9c30*/  IADD3 R7, R245, 0x80, RZ ;  /* 0x00000080f5077810 */ /* 0x000fe20007ffe0ff */
[----:B------:R-:W-:Y:S01]  /*9c40*/  IMAD.MOV.U32 R3, RZ, RZ, c[0x0][0x2b8] ;  /* 0x0000ae00ff037624 */ /* 0x000fe200078e00ff */
[----:B------:R-:W-:Y:S01]  /*9c50*/  SHF.R.S32.HI R217, RZ, 0x1f, R217 ;  /* 0x0000001fffd97819 */ /* 0x000fe200000114d9 */
[----:B------:R-:W3:Y:S01]  /*9c60*/  LDL R0, [R1+0x10] ;  /* 0x0000100001007983 */ /* 0x000ee20000100800 */
[----:B------:R-:W-:Y:S01]  /*9c70*/  SHF.R.S32.HI R7, RZ, 0x1f, R7 ;  /* 0x0000001fff077819 */ /* 0x000fe20000011407 */
[----:B------:R-:W-:Y:S01]  /*9c80*/  IMAD.MOV.U32 R246, RZ, RZ, RZ ;  /* 0x000000fffff67224 */ /* 0x000fe200078e00ff */
[----:B------:R-:W-:Y:S01]  /*9c90*/  ISETP.NE.AND P1, PT, R3, 0x1, PT ;  /* 0x000000010300780c */ /* 0x000fe20003f25270 */
[----:B------:R-:W4:Y:S01]  /*9ca0*/  LDL.64 R222, [R1+0x28] ;  /* 0x0000280001de7983 */ /* 0x000f220000100a00 */
[C---:B------:R-:W-:Y:S01]  /*9cb0*/  IADD3 R8, R245.reuse, 0x40, RZ ;  /* 0x00000040f5087810 */ /* 0x040fe20007ffe0ff */
[----:B------:R-:W-:Y:S03]  /*9cc0*/  IMAD.SHL.U32 R36, R245, 0x2, RZ ;  /* 0x00000002f5247824 */ /* 0x000fe600078e00ff */
[----:B------:R-:W-:Y:S01]  /*9cd0*/  SHF.R.S32.HI R8, RZ, 0x1f, R8 ;  /* 0x0000001fff087819 */ /* 0x000fe20000011408 */
[----:B------:R-:W5:Y:S04]  /*9ce0*/  LDL R216, [R1+0x38] ;  /* 0x0000380001d87983 */ /* 0x000f680000100800 */
[----:B------:R-:W4:Y:S06]  /*9cf0*/  LDL.64 R220, [R1+0x20] ;  /* 0x0000200001dc7983 */ /* 0x000f2c0000100a00 */
        /* <DEDUP_REMOVED lines=9> */
[----:B------:R-:W-:Y:S02]  /*9d90*/  @!P6 LEA R4, P0, R3, c[0x0][0x2a0], 0x2 ;  /* 0x0000a8000304ea11 */ /* 0x000fe400078010ff */
[----:B------:R-:W-:Y:S01]  /*9da0*/  IADD3 R216, R245, 0xc0, RZ ;  /* 0x000000c0f5d87810 */ /* 0x000fe20007ffe0ff */
[----:B------:R-:W-:Y:S01]  /*9db0*/  IMAD R252, R0, c[0x0][0x2b8], R2 ;  /* 0x0000ae0000fc7a24 */ /* 0x000fe200078e0202 */
[----:B------:R-:W-:Y:S02]  /*9dc0*/  @!P6 LEA.HI.X R5, R3, c[0x0][0x2a4], R5, 0x2, P0 ;  /* 0x0000a9000305ea11 */ /* 0x000fe400000f1405 */
[----:B------:R-:W-:Y:S01]  /*9dd0*/  SHF.L.U64.HI R10, R216, 0x1, R217 ;  /* 0x00000001d80a7819 */ /* 0x000fe200000102d9 */
[----:B------:R-:W-:Y:S01]  /*9de0*/  IMAD.WIDE.U32 R2, R252, c[0x0][0x1e0], RZ ;  /* 0x00007800fc027a25 */ /* 0x000fe200078e00ff */
[----:B------:R-:W-:Y:S01]  /*9df0*/  SHF.R.S32.HI R0, RZ, 0x1f, R252 ;  /* 0x0000001fff007819 */ /* 0x000fe200000114fc */
[----:B------:R-:W2:Y:S01]  /*9e00*/  @!P6 LDG.E R246, [R4.64] ;  /* 0x0000000604f6e981 */ /* 0x000ea2000c1e1900 */
[C---:B------:R-:W-:Y:S01]  /*9e10*/  IADD3 R217, R245.reuse, 0x80, RZ ;  /* 0x00000080f5d97810 */ /* 0x040fe20007ffe0ff */
[----:B------:R-:W-:Y:S01]  /*9e20*/  IMAD.SHL.U32 R41, R216, 0x2, RZ ;  /* 0x00000002d8297824 */ /* 0x000fe200078e00ff */
[----:B------:R-:W-:Y:S01]  /*9e30*/  IADD3 R216, R245, 0x40, RZ ;  /* 0x00000040f5d87810 */ /* 0x000fe20007ffe0ff */
[----:B------:R-:W-:Y:S01]  /*9e40*/  IMAD R0, R0, c[0x0][0x1e0], RZ ;  /* 0x0000780000007a24 */ /* 0x000fe200078e02ff */
[C---:B------:R-:W-:Y:S01]  /*9e50*/  SHF.L.U64.HI R9, R217.reuse, 0x1, R7 ;  /* 0x00000001d9097819 */ /* 0x040fe20000010207 */
[----:B------:R-:W-:Y:S01]  /*9e60*/  IMAD.SHL.U32 R40, R217, 0x2, RZ ;  /* 0x00000002d9287824 */ /* 0x000fe200078e00ff */
[----:B------:R-:W-:Y:S01]  /*9e70*/  SHF.R.S32.HI R7, RZ, 0x1f, R245 ;  /* 0x0000001fff077819 */ /* 0x000fe200000114f5 */
[----:B------:R-:W-:Y:S01]  /*9e80*/  IMAD R0, R252, c[0x0][0x1e4], R0 ;  /* 0x00007900fc007a24 */ /* 0x000fe200078e0200 */
[C---:B------:R-:W-:Y:S01]  /*9e90*/  SHF.L.U64.HI R8, R216.reuse, 0x1, R8 ;  /* 0x00000001d8087819 */ /* 0x040fe20000010208 */
[----:B------:R-:W-:Y:S01]  /*9ea0*/  IMAD.SHL.U32 R37, R216, 0x2, RZ ;  /* 0x00000002d8257824 */ /* 0x000fe200078e00ff */
[----:B------:R-:W-:Y:S01]  /*9eb0*/  SHF.L.U64.HI R7, R245, 0x1, R7 ;  /* 0x00000001f5077819 */ /* 0x000fe20000010207 */
        /* <DEDUP_REMOVED lines=11> */
.L_x_1540:
        /* <DEDUP_REMOVED lines=22> */
[----:B-1----:R-:W-:Y:S03]  /*a0d0*/  IMAD.X R15, R4, 0x1, R10, P0 ;  /* 0x00000001040f7824 */ /* 0x002fe600000e060a */
[----:B------:R1:W3:Y:S04]  /*a0e0*/  SHFL.IDX PT, R4, R5, 0x2, 0x181f ;  /* 0x00581f0005047f89 */ /* 0x0002e800000e0000 */
[----:B------:R4:W-:Y:S01]  /*a0f0*/  LDGSTS.E.BYPASS.LTC128B.128 [R243+0x15100], [R14.64], !P1 ;  /* 0x151000000ef37fae */ /* 0x0009e2000c901d46 */
[----:B-----5:R-:W-:Y:S05]  /*a100*/  IADD3 R12, P0, R0, R36, RZ ;  /* 0x00000024000c7210 */ /* 0x020fea0007f1e0ff */
[----:B--2---:R-:W-:Y:S05]  /*a110*/  IMAD.X R13, R2, 0x1, R7, P0 ;  /* 0x00000001020d7824 */ /* 0x004fea00000e0607 */
[----:B------:R2:W-:Y:S02]  /*a120*/  LDGSTS.E.BYPASS.LTC128B.128 [R243+0xd100], [R12.64], !P4 ;  /* 0x0d1000000cf37fae */ /* 0x0005e4000e101d46 */
[----:B--2---:R-:W-:Y:S05]  /*a130*/  IADD3 R12, P0, R0, R37, RZ ;  /* 0x00000025000c7210 */ /* 0x004fea0007f1e0ff */
[----:B------:R-:W-:Y:S01]  /*a140*/  IMAD.X R13, R2, 0x1, R8, P0 ;  /* 0x00000001020d7824 */ /* 0x000fe200000e0608 */
[----:B----4-:R-:W-:Y:S04]  /*a150*/  IADD3 R14, P0, R0, R40, RZ ;  /* 0x00000028000e7210 */ /* 0x010fe80007f1e0ff */
[----:B------:R2:W-:Y:S01]  /*a160*/  LDGSTS.E.BYPASS.LTC128B.128 [R243+0x10100], [R12.64], !P3 ;  /* 0x101000000cf37fae */ /* 0x0005e2000d901d46 */
[----:B------:R-:W-:Y:S05]  /*a170*/  IMAD.X R15, R2, 0x1, R9, P0 ;  /* 0x00000001020f7824 */ /* 0x000fea00000e0609 */
[----:B------:R4:W-:Y:S01]  /*a180*/  LDGSTS.E.BYPASS.LTC128B.128 [R243+0x13100], [R14.64], !P2 ;  /* 0x131000000ef37fae */ /* 0x0009e2000d101d46 */
[----:B--2---:R-:W-:Y:S03]  /*a190*/  IADD3 R12, P0, R0, R41, RZ ;  /* 0x00000029000c7210 */ /* 0x004fe60007f1e0ff */
[----:B------:R1:W2:Y:S02]  /*a1a0*/  SHFL.IDX PT, R0, R6, 0x2, 0x181f ;  /* 0x00581f0006007f89 */ /* 0x0002a400000e0000 */
[----:B------:R-:W-:Y:S01]  /*a1b0*/  IMAD.X R13, R2, 0x1, R10, P0 ;  /* 0x00000001020d7824 */ /* 0x000fe200000e060a */
[----:B----4-:R-:W-:Y:S02]  /*a1c0*/  SEL R15, RZ, 0x10, P2 ;  /* 0x00000010ff0f7807 */ /* 0x010fe40001000000 */
[----:B------:R-:W-:Y:S02]  /*a1d0*/  SEL R14, RZ, 0x10, P1 ;  /* 0x00000010ff0e7807 */ /* 0x000fe40000800000 */
[----:B------:R4:W-:Y:S02]  /*a1e0*/  LDGSTS.E.BYPASS.LTC128B.128 [R243+0x16100], [R12.64], !P1 ;  /* 0x161000000cf37fae */ /* 0x0009e4000c901d46 */
[----:B----4-:R-:W-:Y:S02]  /*a1f0*/  SEL R12, RZ, 0x10, P3 ;  /* 0x00000010ff0c7807 */ /* 0x010fe40001800000 */
.L_x_1541:
[C---:B-123--:R-:W-:Y:S02]  /*a200*/  ISETP.NE.U32.AND P2, PT, R11.reuse, RZ, PT ;  /* 0x000000ff0b00720c */ /* 0x04efe40003f45070 */
        /* <DEDUP_REMOVED lines=27> */
.L_x_1482:
[----:B--234-:R-:W-:Y:S05]  /*a3c0*/  BSYNC B0 ;  /* 0x0000000000007941 */ /* 0x01cfea0003800000 */
.L_x_1481:
[----:B------:R-:W2:Y:S01]  /*a3d0*/  LDL R4, [R1+0x40] ;  /* 0x0000400001047983 */ /* 0x000ea20000100800 */
[----:B------:R-:W-:Y:S02]  /*a3e0*/  IMAD.MOV.U32 R5, RZ, RZ, c[0x0][0x2c4] ;  /* 0x0000b100ff057624 */ /* 0x000fe400078e00ff */
[----:B------:R-:W-:Y:S01]  /*a3f0*/  IMAD R0, R247, -0x60, RZ ;  /* 0xffffffa0f7007824 */ /* 0x000fe200078e02ff */
[----:B------:R-:W2:Y:S02]  /*a400*/  LDL R3, [R1+0x4c] ;  /* 0x00004c0001037983 */ /* 0x000ea40000100800 */
[----:B------:R-:W-:Y:S02]  /*a410*/  ISETP.NE.AND P0, PT, R5, 0x1, PT ;  /* 0x000000010500780c */ /* 0x000fe40003f05270 */
[----:B------:R-:W3:Y:S04]  /*a420*/  LDL R2, [R1+0x50] ;  /* 0x0000500001027983 */ /* 0x000ee80000100800 */
[----:B------:R-:W0:Y:S01]  /*a430*/  LDGDEPBAR ;  /* 0x00000000000079af */ /* 0x000e220000000000 */
[----:B--2---:R-:W-:Y:S01]  /*a440*/  IADD3 R4, R3, R4, RZ ;  /* 0x0000000403047210 */ /* 0x004fe20007ffe0ff */
[----:B------:R-:W-:Y:S01]  /*a450*/  IMAD.MOV.U32 R3, RZ, RZ, c[0x0][0x2ac] ;  /* 0x0000ab00ff037624 */ /* 0x000fe200078e00ff */
[----:B---3--:R-:W-:Y:S04]  /*a460*/  IADD3 R0, -R2, 0x1, R0 ;  /* 0x0000000102007810 */ /* 0x008fe80007ffe100 */
[----:B------:R-:W-:Y:S04]  /*a470*/  @P0 IMAD.HI.U32 R2, R4, c[0x0][0x2c8], RZ ;  /* 0x0000b20004020a27 */ /* 0x000fe800078e00ff */
[----:B------:R-:W-:Y:S01]  /*a480*/  IMAD R0, R3, c[0x0][0x1d0], R0 ;  /* 0x0000740003007a24 */ /* 0x000fe200078e0200 */
[----:B------:R-:W-:Y:S04]  /*a490*/  @P0 SHF.R.U32.HI R4, RZ, c[0x0][0x2cc], R2 ;  /* 0x0000b300ff040a19 */ /* 0x000fe80000011602 */
[----:B------:R-:W-:Y:S01]  /*a4a0*/  IADD3 R5, R0, -c[0x0][0x168], RZ ;  /* 0x80005a0000057a10 */ /* 0x000fe20007ffe0ff */
[----:B------:R-:W-:-:S05]  /*a4b0*/  BRA.DIV ~URZ, `(.L_x_1485) ;  /* 0x0000cf227f007947 */ /* 0x000fca000b800000 */
[----:B------:R2:W3:Y:S02]  /*a4c0*/  SHFL.IDX PT, R0, R4, RZ, 0x1c1f ;  /* 0x001c1fff04007589 */ /* 0x0004e400000e0000 */
.L_x_1542:
[----:B---3--:R-:W-:Y:S05]  /*a4d0*/  IMAD.IADD R0, R5, 0x1, R0 ;  /* 0x0000000105007824 */ /* 0x008fea00078e0200 */
[C---:B------:R-:W-:Y:S02]  /*a4e0*/  ISETP.GT.AND P0, PT, R0.reuse, RZ, PT ;  /* 0x000000ff0000720c */ /* 0x040fe40003f04270 */
[C---:B------:R-:W-:Y:S02]  /*a4f0*/  ISETP.GT.AND P1, PT, R0.reuse, 0x1, PT ;  /* 0x000000010000780c */ /* 0x040fe40003f24270 */
[----:B------:R-:W-:Y:S02]  /*a500*/  ISETP.GT.AND P4, PT, R0, 0x9, PT ;  /* 0x000000090000780c */ /* 0x000fe40003f84270 */
[----:B------:R-:W-:Y:S02]  /*a510*/  FSEL R6, R196, -INF , P0 ;  /* 0xff800000c4067808 */ /* 0x000fe40000000000 */
[C---:B------:R-:W-:Y:S02]  /*a520*/  ISETP.GT.AND P0, PT, R0.reuse, 0x10, PT ;  /* 0x000000100000780c */ /* 0x040fe40003f04270 */
[C---:B------:R-:W-:Y:S02]  /*a530*/  ISETP.GT.AND P2, PT, R0.reuse, 0x8, PT ;  /* 0x000000080000780c */ /* 0x040fe40003f44270 */
[----:B------:R-:W-:Y:S02]  /*a540*/  FSEL R10, R195, -INF , P1 ;  /* 0xff800000c30a7808 */ /* 0x000fe40000800000 */
[C---:B------:R-:W-:Y:S02]  /*a550*/  ISETP.GT.AND P1, PT, R0.reuse, 0x11, PT ;  /* 0x000000110000780c */ /* 0x040fe40003f24270 */
[C---:B------:R-:W-:Y:S02]  /*a560*/  ISETP.GT.AND P3, PT, R0.reuse, 0x18, PT ;  /* 0x000000180000780c */ /* 0x040fe40003f64270 */
[----:B------:R-:W-:Y:S02]  /*a570*/  FSEL R12, R191, -INF , P4 ;  /* 0xff800000bf0c7808 */ /* 0x000fe40002000000 */
[----:B------:R-:W-:Y:S02]  /*a580*/  ISETP.GT.AND P4, PT, R0, 0x19, PT ;  /* 0x000000190000780c */ /* 0x000fe40003f84270 */
[----:B------:R-:W-:Y:S02]  /*a590*/  FSEL R197, R190, -INF , P0 ;  /* 0xff800000bec57808 */ /* 0x000fe40000000000 */
        /* <DEDUP_REMOVED lines=12> */
[----:B-1----:R-:W-:Y:S02]  /*a660*/  FSEL R203, R24, -INF , P3 ;  /* 0xff80000018cb7808 */ /* 0x002fe40001800000 */
[C---:B------:R-:W-:Y:S02]  /*a670*/  ISETP.GT.AND P3, PT, R0.reuse, 0x38, PT ;  /* 0x000000380000780c */ /* 0x040fe40003f64270 */
[----:B------:R-:W-:Y:S02]  /*a680*/  FSEL R202, R25, -INF , P4 ;  /* 0xff80000019ca7808 */ /* 0x000fe40002000000 */
[----:B------:R-:W-:Y:S02]  /*a690*/  ISETP.GT.AND P4, PT, R0, 0x39, PT ;  /* 0x000000390000780c */ /* 0x000fe40003f84270 */
[----:B------:R-:W-:Y:S02]  /*a6a0*/  FSEL R221, R28, -INF , P1 ;  /* 0xff8000001cdd7808 */ /* 0x000fe40000800000 */
[C---:B------:R-:W-:Y:S02]  /*a6b0*/  ISETP.GT.AND P2, PT, R0.reuse, 0x40, PT ;  /* 0x000000400000780c */ /* 0x040fe40003f44270 */
[----:B------:R-:W-:Y:S02]  /*a6c0*/  FSEL R220, R29, -INF , P0 ;  /* 0xff8000001ddc7808 */ /* 0x000fe40000000000 */
[C---:B------:R-:W-:Y:S02]  /*a6d0*/  ISETP.GT.AND P1, PT, R0.reuse, 0x41, PT ;  /* 0x000000410000780c */ /* 0x040fe40003f24270 */
[----:B------:R-:W-:Y:S02]  /*a6e0*/  ISETP.GT.AND P0, PT, R0, 0x48, PT ;  /* 0x000000480000780c */ /* 0x000fe40003f04270 */
[----:B------:R-:W-:Y:S02]  /*a6f0*/  FSEL R219, R32, -INF , P3 ;  /* 0xff80000020db7808 */ /* 0x000fe40001800000 */
[----:B------:R-:W-:Y:S02]  /*a700*/  FSEL R218, R33, -INF , P4 ;  /* 0xff80000021da7808 */ /* 0x000fe40002000000 */
        /* <DEDUP_REMOVED lines=14> */
[----:B------:R-:W-:Y:S01]  /*a7f0*/  FMNMX.FTZ R2, R6, R133, !PT ;  /* 0x0000008506027209 */ /* 0x000fe20007810000 */
[----:B------:R-:W1:Y:S03]  /*a800*/  SHFL.IDX PT, R0, R4, 0x1, 0x1c1f ;  /* 0x003c1f0004007f89 */ /* 0x000e6600000e0000 */
[----:B------:R-:W-:Y:S04]  /*a810*/  FMNMX.FTZ R2, R10, R2, !PT ;  /* 0x000000020a027209 */ /* 0x000fe80007810000 */
[----:B------:R-:W-:Y:S04]  /*a820*/  FMNMX.FTZ R2, R9, R2, !PT ;  /* 0x0000000209027209 */ /* 0x000fe80007810000 */
[----:B------:R-:W-:Y:S04]  /*a830*/  FMNMX.FTZ R2, R12, R2, !PT ;  /* 0x000000020c027209 */ /* 0x000fe80007810000 */
[----:B------:R-:W-:Y:S04]  /*a840*/  FMNMX.FTZ R2, R197, R2, !PT ;  /* 0x00000002c5027209 */ /* 0x000fe80007810000 */
[----:B------:R-:W-:Y:S04]  /*a850*/  FMNMX.FTZ R2, R196, R2, !PT ;  /* 0x00000002c4027209 */ /* 0x000fe80007810000 */
[----:B------:R-:W-:Y:S01]  /*a860*/  FMNMX.FTZ R2, R195, R2, !PT ;  /* 0x00000002c3027209 */ /* 0x000fe20007810000 */
[----:B-1----:R-:W-:Y:S03]  /*a870*/  IMAD.IADD R0, R5, 0x1, R0 ;  /* 0x0000000105007824 */ /* 0x002fe600078e0200 */
[----:B------:R-:W-:Y:S02]  /*a880*/  FMNMX.FTZ R2, R194, R2, !PT ;  /* 0x00000002c2027209 */ /* 0x000fe40007810000 */
[C---:B------:R-:W-:Y:S02]  /*a890*/  ISETP.GT.AND P0, PT, R0.reuse, RZ, PT ;  /* 0x000000ff0000720c */ /* 0x040fe40003f04270 */
[C---:B------:R-:W-:Y:S02]  /*a8a0*/  ISETP.GT.AND P1, PT, R0.reuse, 0x1, PT ;  /* 0x000000010000780c */ /* 0x040fe40003f24270 */
[----:B------:R-:W-:Y:S02]  /*a8b0*/  FSEL R5, R207, -INF , P0 ;  /* 0xff800000cf057808 */ /* 0x000fe40000000000 */
[----:B------:R-:W-:Y:S02]  /*a8c0*/  ISETP.GT.AND P0, PT, R0, 0x8, PT ;  /* 0x000000080000780c */ /* 0x000fe40003f04270 */
[----:B------:R-:W-:Y:S02]  /*a8d0*/  FSEL R8, R206, -INF , P1 ;  /* 0xff800000ce087808 */ /* 0x000fe40000800000 */
[----:B------:R-:W-:Y:S02]  /*a8e0*/  FMNMX.FTZ R3, R5, R134, !PT ;  /* 0x0000008605037209 */ /* 0x000fe40007810000 */
[----:B------:R-:W-:Y:S02]  /*a8f0*/  ISETP.GT.AND P1, PT, R0, 0x9, PT ;  /* 0x000000090000780c */ /* 0x000fe40003f24270 */
[----:B------:R-:W-:Y:S02]  /*a900*/  FSEL R7, R204, -INF , P0 ;  /* 0xff800000cc077808 */ /* 0x000fe40000000000 */
[----:B------:R-:W-:Y:S02]  /*a910*/  FMNMX.FTZ R3, R8, R3, !PT ;  /* 0x0000000308037209 */ /* 0x000fe40007810000 */
[C---:B------:R-:W-:Y:S02]  /*a920*/  ISETP.GT.AND P0, PT, R0.reuse, 0x10, PT ;  /* 0x000000100000780c */ /* 0x040fe40003f04270 */
[----:B------:R-:W-:Y:S02]  /*a930*/  FSEL R11, R205, -INF , P1 ;  /* 0xff800000cd0b7808 */ /* 0x000fe40000800000 */
[----:B--2---:R-:W-:Y:S02]  /*a940*/  FMNMX.FTZ R4, R7, R3, !PT ;  /* 0x0000000307047209 */ /* 0x004fe40007810000 */
[----:B------:R-:W-:Y:S02]  /*a950*/  ISETP.GT.AND P1, PT, R0, 0x11, PT ;  /* 0x000000110000780c */ /* 0x000fe40003f24270 */
[----:B------:R-:W-:Y:S02]  /*a960*/  FSEL R190, R198, -INF , P0 ;  /* 0xff800000c6be7808 */ /* 0x000fe40000000000 */
[----:B------:R-:W-:Y:S02]  /*a970*/  FMNMX.FTZ R4, R11, R4, !PT ;  /* 0x000000040b047209 */ /* 0x000fe40007810000 */
        /* <DEDUP_REMOVED lines=70> */
[----:B------:R-:W-:Y:S02]  /*ade0*/  FSEL R226, R51, -INF , P0 ;  /* 0xff80000033e27808 */ /* 0x000fe40000000000 */
[----:B------:R-:W-:Y:S01]  /*adf0*/  FMNMX.FTZ R4, R227, R4, !PT ;  /* 0x00000004e3047209 */ /* 0x000fe20007810000 */
[----:B------:R-:W1:Y:S03]  /*ae00*/  SHFL.BFLY PT, R132, R0, 0x2, 0x1f ;  /* 0x0c401f0000847f89 */ /* 0x000e6600000e0000 */
[----:B------:R-:W-:Y:S05]  /*ae10*/  FMNMX.FTZ R4, R226, R4, !PT ;  /* 0x00000004e2047209 */ /* 0x000fea0007810000 */
[----:B------:R-:W2:Y:S01]  /*ae20*/  SHFL.BFLY PT, R2, R4, 0x2, 0x1f ;  /* 0x0c401f0004027f89 */ /* 0x000ea200000e0000 */
[----:B-1----:R-:W-:Y:S07]  /*ae30*/  FMNMX.FTZ R132, R132, R0, !PT ;  /* 0x0000000084847209 */ /* 0x002fee0007810000 */
[----:B------:R-:W1:Y:S01]  /*ae40*/  SHFL.BFLY PT, R3, R132, 0x1, 0x1f ;  /* 0x0c201f0084037f89 */ /* 0x000e6200000e0000 */
[----:B--2---:R-:W-:Y:S07]  /*ae50*/  FMNMX.FTZ R4, R4, R2, !PT ;  /* 0x0000000204047209 */ /* 0x004fee0007810000 */
[----:B------:R2:W3:Y:S01]  /*ae60*/  SHFL.BFLY PT, R0, R4, 0x1, 0x1f ;  /* 0x0c201f0004007f89 */ /* 0x0004e200000e0000 */
[----:B-1----:R-:W-:Y:S07]  /*ae70*/  FMNMX.FTZ R132, R132, R3, !PT ;  /* 0x0000000384847209 */ /* 0x002fee0007810000 */
.L_x_1543:
[----:B------:R-:W4:Y:S01]  /*ae80*/  LDL.LU R16, [R1+0x8] ;  /* 0x0000080001107983 */ /* 0x000f220000300800 */
[C---:B------:R-:W-:Y:S01]  /*ae90*/  FSETP.NEU.FTZ.AND P0, PT, R132.reuse, -INF , PT ;  /* 0xff8000008400780b */ /* 0x040fe20003f1d000 */
[----:B------:R-:W-:Y:S01]  /*aea0*/  FMUL.FTZ R188, R132, c[0x0][0x2d0] ;  /* 0x0000b40084bc7a20 */ /* 0x000fe20000410000 */
[----:B---3--:R-:W-:Y:S01]  /*aeb0*/  FMNMX.FTZ R3, R0, R4, !PT ;  /* 0x0000000400037209 */ /* 0x008fe20007810000 */
[----:B------:R-:W-:Y:S01]  /*aec0*/  WARPSYNC 0xffffffff ;  /* 0xffffffff00007948 */ /* 0x000fe20003800000 */
[----:B------:R-:W-:Y:S01]  /*aed0*/  FSEL R2, R132, RZ, P0 ;  /* 0x000000ff84027208 */ /* 0x000fe20000000000 */
[----:B------:R-:W-:Y:S01]  /*aee0*/  LDSM.16.MT88.4 R20, [R232] ;  /* 0x00000000e814783b */ /* 0x000fe20000004200 */
[----:B------:R-:W-:Y:S01]  /*aef0*/  FSEL R188, R188, RZ, P0 ;  /* 0x000000ffbcbc7208 */ /* 0x000fe20000000000 */
[C---:B------:R-:W-:Y:S01]  /*af00*/  FMUL.FTZ R189, R3.reuse, c[0x0][0x2d0] ;  /* 0x0000b40003bd7a20 */ /* 0x040fe20000410000 */
[----:B------:R-:W-:Y:S01]  /*af10*/  FSETP.NEU.FTZ.AND P0, PT, R3, -INF , PT ;  /* 0xff8000000300780b */ /* 0x000fe20003f1d000 */
[----:B------:R-:W-:Y:S02]  /*af20*/  FADD.FTZ R0, -R2, R133 ;  /* 0x0000008502007221 */ /* 0x000fe40000010100 */
[--C-:B------:R-:W-:Y:S01]  /*af30*/  FFMA.FTZ R12, R12, c[0x0][0x2d0], -R188.reuse ;  /* 0x0000b4000c0c7a23 */ /* 0x100fe200000108bc */
[----:B------:R-:W-:Y:S01]  /*af40*/  FSEL R189, R189, RZ, P0 ;  /* 0x000000ffbdbd7208 */ /* 0x000fe20000000000 */
[----:B------:R-:W-:Y:S01]  /*af50*/  FMUL.FTZ R0, R0, c[0x0][0x2d0] ;  /* 0x0000b40000007a20 */ /* 0x000fe20000410000 */
[----:B------:R-:W-:Y:S01]  /*af60*/  LDSM.16.MT88.4 R28, [R234] ;  /* 0x00000000ea1c783b */ /* 0x000fe20000004200 */
[----:B------:R1:W-:Y:S01]  /*af70*/  MUFU.EX2 R251, R12 ;  /* 0x0000000c00fb7308 */ /* 0x0003e20000000800 */
[--C-:B------:R-:W-:Y:S02]  /*af80*/  FFMA.FTZ R6, R6, c[0x0][0x2d0], -R188.reuse ;  /* 0x0000b40006067a23 */ /* 0x100fe400000108bc */
[--C-:B------:R-:W-:Y:S02]  /*af90*/  FFMA.FTZ R10, R10, c[0x0][0x2d0], -R188.reuse ;  /* 0x0000b4000a0a7a23 */ /* 0x100fe400000108bc */
[----:B------:R-:W-:Y:S02]  /*afa0*/  FFMA.FTZ R9, R9, c[0x0][0x2d0], -R188 ;  /* 0x0000b40009097a23 */ /* 0x000fe400000108bc */
[--C-:B------:R-:W-:Y:S01]  /*afb0*/  FFMA.FTZ R5, R5, c[0x0][0x2d0], -R189.reuse ;  /* 0x0000b40005057a23 */ /* 0x100fe200000108bd */
[----:B------:R-:W-:Y:S01]  /*afc0*/  LDSM.16.MT88.4 R36, [R233] ;  /* 0x00000000e924783b */ /* 0x000fe20000004200 */
[--C-:B------:R-:W-:Y:S01]  /*afd0*/  FFMA.FTZ R8, R8, c[0x0][0x2d0], -R189.reuse ;  /* 0x0000b40008087a23 */ /* 0x100fe200000108bd */
[----:B------:R3:W5:Y:S01]  /*afe0*/  MUFU.EX2 R2, R0 ;  /* 0x0000000000027308 */ /* 0x0007620000000800 */
[--C-:B------:R-:W-:Y:S02]  /*aff0*/  FFMA.FTZ R7, R7, c[0x0][0x2d0], -R189.reuse ;  /* 0x0000b40007077a23 */ /* 0x100fe400000108bd */
[----:B------:R-:W-:Y:S03]  /*b000*/  FFMA.FTZ R11, R11, c[0x0][0x2d0], -R189 ;  /* 0x0000b4000b0b7a23 */ /* 0x000fe600000108bd */
[----:B------:R-:W-:Y:S04]  /*b010*/  LDSM.16.MT88.4 R44, [R231+0x3000] ;  /* 0x00300000e72c783b */ /* 0x000fe80000004200 */
[----:B------:R-:W-:Y:S04]  /*b020*/  MUFU.EX2 R6, R6 ;  /* 0x0000000600067308 */ /* 0x000fe80000000800 */
[----:B-1----:R-:W1:Y:S06]  /*b030*/  LDSM.16.MT88.4 R12, [R231] ;  /* 0x00000000e70c783b */ /* 0x002e6c0000004200 */
[----:B------:R-:W2:Y:S01]  /*b040*/  MUFU.EX2 R238, R10 ;  /* 0x0000000a00ee7308 */ /* 0x000ea20000000800 */
[----:B---3--:R-:W-:Y:S05]  /*b050*/  FSEL R0, R3, RZ, P0 ;  /* 0x000000ff03007208 */ /* 0x008fea0000000000 */
[----:B------:R-:W-:Y:S04]  /*b060*/  FADD.FTZ R0, -R0, R134 ;  /* 0x0000008600007221 */ /* 0x000fe80000010100 */
[----:B------:R-:W3:Y:S01]  /*b070*/  MUFU.EX2 R249, R9 ;  /* 0x0000000900f97308 */ /* 0x000ee20000000800 */
[----:B------:R-:W4:Y:S01]  /*b080*/  LDL.LU R134, [R1+0xc] ;  /* 0x00000c0001867983 */ /* 0x000f220000300800 */
[----:B------:R-:W-:Y:S08]  /*b090*/  FMUL.FTZ R0, R0, c[0x0][0x2d0] ;  /* 0x0000b40000007a20 */ /* 0x000ff00000410000 */
[----:B------:R1:W-:Y:S10]  /*b0a0*/  MUFU.EX2 R237, R5 ;  /* 0x0000000500ed7308 */ /* 0x0003f40000000800 */
[----:B------:R1:W1:Y:S10]  /*b0b0*/  MUFU.EX2 R244, R8 ;  /* 0x0000000800f47308 */ /* 0x0002740000000800 */
[----:B------:R-:W-:Y:S10]  /*b0c0*/  MUFU.EX2 R248, R7 ;  /* 0x0000000700f87308 */ /* 0x000ff40000000800 */
[----:B------:R-:W3:Y:S10]  /*b0d0*/  MUFU.EX2 R250, R11 ;  /* 0x0000000b00fa7308 */ /* 0x000ef40000000800 */
[----:B------:R-:W3:Y:S01]  /*b0e0*/  MUFU.EX2 R0, R0 ;  /* 0x0000000000007308 */ /* 0x000ee20000000800 */
[----:B--2--5:R-:W-:Y:S01]  /*b0f0*/  FMUL.FTZ R4, R2, R136 ;  /* 0x0000008802047220 */ /* 0x024fe20000410000 */
[----:B------:R-:W-:Y:S01]  /*b100*/  F2FP.PACK_AB R184, R238, R6 ;  /* 0x00000006eeb8723e */ /* 0x000fe200000000ff */
[C---:B-1----:R-:W-:Y:S01]  /*b110*/  FMUL.FTZ R5, R2.reuse, R137 ;  /* 0x0000008902057220 */ /* 0x042fe20000410000 */
[----:B---3--:R-:W-:Y:S01]  /*b120*/  F2FP.PACK_AB R186, R251, R249 ;  /* 0x000000f9fbba723e */ /* 0x008fe200000000ff */
[----:B------:R-:W-:Y:S01]  /*b130*/  FMUL.FTZ R8, R2, R140 ;  /* 0x0000008c02087220 */ /* 0x000fe20000410000 */
[----:B------:R-:W-:Y:S01]  /*b140*/  F2FP.PACK_AB R185, R244, R237 ;  /* 0x000000edf4b9723e */ /* 0x000fe200000000ff */
[C---:B------:R-:W-:Y:S02]  /*b150*/  FMUL.FTZ R9, R2.reuse, R141 ;  /* 0x0000008d02097220 */ /* 0x040fe40000410000 */
[C---:B------:R-:W-:Y:S02]  /*b160*/  FMUL.FTZ R17, R2.reuse, R149 ;  /* 0x0000009502117220 */ /* 0x040fe40000410000 */
[C---:B------:R-:W-:Y:S02]  /*b170*/  FMUL.FTZ R24, R2.reuse, R156 ;  /* 0x0000009c02187220 */ /* 0x040fe40000410000 */
[----:B------:R-:W-:Y:S01]  /*b180*/  FMUL.FTZ R25, R2, R157 ;  /* 0x0000009d02197220 */ /* 0x000fe20000410000 */
[----:B------:R-:W-:Y:S01]  /*b190*/  F2FP.PACK_AB R187, R250, R248 ;  /* 0x000000f8fabb723e */ /* 0x000fe200000000ff */
[C---:B------:R-:W-:Y:S02]  /*b1a0*/  FMUL.FTZ R32, R2.reuse, R164 ;  /* 0x000000a402207220 */ /* 0x040fe40000410000 */
[C---:B------:R-:W-:Y:S02]  /*b1b0*/  FMUL.FTZ R33, R2.reuse, R165 ;  /* 0x000000a502217220 */ /* 0x040fe40000410000 */
[C---:B------:R-:W-:Y:S02]  /*b1c0*/  FMUL.FTZ R40, R2.reuse, R172 ;  /* 0x000000ac02287220 */ /* 0x040fe40000410000 */
[C---:B------:R-:W-:Y:S02]  /*b1d0*/  FMUL.FTZ R41, R2.reuse, R173 ;  /* 0x000000ad02297220 */ /* 0x040fe40000410000 */
[----:B------:R-:W-:Y:S02]  /*b1e0*/  FMUL.FTZ R48, R2, R180 ;  /* 0x000000b402307220 */ /* 0x000fe40000410000 */
[C---:B------:R-:W-:Y:S02]  /*b1f0*/  FMUL.FTZ R7, R0.reuse, R139 ;  /* 0x0000008b00077220 */ /* 0x040fe40000410000 */
[C---:B------:R-:W-:Y:S02]  /*b200*/  FMUL.FTZ R10, R0.reuse, R142 ;  /* 0x0000008e000a7220 */ /* 0x040fe40000410000 */
[C---:B------:R-:W-:Y:S02]  /*b210*/  FMUL.FTZ R11, R0.reuse, R143 ;  /* 0x0000008f000b7220 */ /* 0x040fe40000410000 */
[C---:B------:R-:W-:Y:S01]  /*b220*/  FMUL.FTZ R18, R0.reuse, R150 ;  /* 0x0000009600127220 */ /* 0x040fe20000410000 */
[----:B------:R-:W-:Y:S01]  /*b230*/  LDSM.16.MT88.4 R140, [R231+0x800] ;  /* 0x00080000e78c783b */ /* 0x000fe20000004200 */
[C---:B------:R-:W-:Y:S02]  /*b240*/  FMUL.FTZ R19, R0.reuse, R151 ;  /* 0x0000009700137220 */ /* 0x040fe40000410000 */
[C---:B------:R-:W-:Y:S02]  /*b250*/  FMUL.FTZ R26, R0.reuse, R158 ;  /* 0x0000009e001a7220 */ /* 0x040fe40000410000 */
[C---:B------:R-:W-:Y:S02]  /*b260*/  FMUL.FTZ R27, R0.reuse, R159 ;  /* 0x0000009f001b7220 */ /* 0x040fe40000410000 */
[C---:B------:R-:W-:Y:S02]  /*b270*/  FMUL.FTZ R34, R0.reuse, R166 ;  /* 0x000000a600227220 */ /* 0x040fe40000410000 */
[C---:B------:R-:W-:Y:S02]  /*b280*/  FMUL.FTZ R35, R0.reuse, R167 ;  /* 0x000000a700237220 */ /* 0x040fe40000410000 */
[C---:B------:R-:W-:Y:S02]  /*b290*/  FMUL.FTZ R42, R0.reuse, R174 ;  /* 0x000000ae002a7220 */ /* 0x040fe40000410000 */
[----:B------:R-:W-:Y:S02]  /*b2a0*/  FMUL.FTZ R43, R0, R175 ;  /* 0x000000af002b7220 */ /* 0x000fe40000410000 */
[----:B------:R-:W-:Y:S01]  /*b2b0*/  FMUL.FTZ R49, R2, R181 ;  /* 0x000000b502317220 */ /* 0x000fe20000410000 */
[----:B------:R-:W-:Y:S01]  /*b2c0*/  LDSM.16.MT88.4 R172, [R231+0x5800] ;  /* 0x00580000e7ac783b */ /* 0x000fe20000004200 */
[C---:B------:R-:W-:Y:S02]  /*b2d0*/  FMUL.FTZ R50, R0.reuse, R182 ;  /* 0x000000b600327220 */ /* 0x040fe40000410000 */
[----:B------:R-:W-:Y:S02]  /*b2e0*/  FMUL.FTZ R51, R0, R183 ;  /* 0x000000b700337220 */ /* 0x000fe40000410000 */
[C---:B------:R-:W-:Y:S02]  /*b2f0*/  FMUL.FTZ R52, R2.reuse, R52 ;  /* 0x0000003402347220 */ /* 0x040fe40000410000 */
[----:B------:R-:W-:Y:S01]  /*b300*/  FMUL.FTZ R53, R2, R53 ;  /* 0x0000003502357220 */ /* 0x000fe20000410000 */
[----:B------:R-:W-:Y:S01]  /*b310*/  LDSM.16.MT88.4 R180, [R232+0x5800] ;  /* 0x00580000e8b4783b */ /* 0x000fe20000004200 */
        /* <DEDUP_REMOVED lines=69> */
[----:B----4-:R-:W-:Y:S02]  /*b770*/  FFMA.FTZ R133, R2, R16, R6 ;  /* 0x0000001002857223 */ /* 0x010fe40000010006 */
[----:B------:R-:W-:Y:S02]  /*b780*/  FMUL.FTZ R6, R0, R138 ;  /* 0x0000008a00067220 */ /* 0x000fe40000410000 */
[----:B------:R-:W1:Y:S01]  /*b790*/  LDSM.16.MT88.4 R136, [R232+0x3000] ;  /* 0x00300000e888783b */ /* 0x000e620000004200 */
[--C-:B------:R-:W-:Y:S02]  /*b7a0*/  FFMA.FTZ R157, R217, c[0x0][0x2d0], -R188.reuse ;  /* 0x0000b400d99d7a23 */ /* 0x100fe400000108bc */
[--C-:B------:R-:W-:Y:S02]  /*b7b0*/  FFMA.FTZ R156, R216, c[0x0][0x2d0], -R188.reuse ;  /* 0x0000b400d89c7a23 */ /* 0x100fe400000108bc */
[C---:B------:R-:W-:Y:S05]  /*b7c0*/  HMMA.16816.F32 R4, R184.reuse, R12, R4 ;  /* 0x0000000cb804723c */ /* 0x040fea0000001804 */
[--C-:B------:R-:W-:Y:S02]  /*b7d0*/  FFMA.FTZ R158, R215, c[0x0][0x2d0], -R188.reuse ;  /* 0x0000b400d79e7a23 */ /* 0x100fe400000108bc */
[C---:B------:R-:W-:Y:S01]  /*b7e0*/  FMUL.FTZ R12, R2.reuse, R144 ;  /* 0x00000090020c7220 */ /* 0x040fe20000410000 */
[C---:B------:R-:W-:Y:S04]  /*b7f0*/  HMMA.16816.F32 R8, R184.reuse, R14, R8 ;  /* 0x0000000eb808723c */ /* 0x040fe80000001808 */
[C---:B------:R-:W-:Y:S02]  /*b800*/  FMUL.FTZ R13, R2.reuse, R145 ;  /* 0x00000091020d7220 */ /* 0x040fe40000410000 */
[----:B------:R-:W-:Y:S02]  /*b810*/  FMUL.FTZ R16, R2, R148 ;  /* 0x0000009402107220 */ /* 0x000fe40000410000 */
[C---:B------:R-:W-:Y:S04]  /*b820*/  FMUL.FTZ R14, R0.reuse, R146 ;  /* 0x00000092000e7220 */ /* 0x040fe80000410000 */
[----:B------:R-:W-:Y:S02]  /*b830*/  FMUL.FTZ R15, R0, R147 ;  /* 0x00000093000f7220 */ /* 0x000fe40000410000 */
[----:B------:R-:W-:Y:S01]  /*b840*/  LDSM.16.MT88.4 R144, [R232+0x800] ;  /* 0x00080000e890783b */ /* 0x000fe20000004200 */
[--C-:B------:R-:W-:Y:S02]  /*b850*/  FFMA.FTZ R159, R214, c[0x0][0x2d0], -R188.reuse ;  /* 0x0000b400d69f7a23 */ /* 0x100fe400000108bc */
        /* <DEDUP_REMOVED lines=9> */
[----:B------:R-:W-:Y:S02]  /*b8f0*/  FMUL.FTZ R23, R0, R155 ;  /* 0x0000009b00177220 */ /* 0x000fe40000410000 */
[--C-:B------:R-:W-:Y:S02]  /*b900*/  FFMA.FTZ R152, R220, c[0x0][0x2d0], -R188.reuse ;  /* 0x0000b400dc987a23 */ /* 0x100fe400000108bc */
[----:B------:R-:W-:Y:S02]  /*b910*/  FMUL.FTZ R123, R0, R123 ;  /* 0x0000007b007b7220 */ /* 0x000fe40000410000 */
[----:B------:R-:W-:Y:S01]  /*b920*/  FADD.FTZ R153, R238, R133 ;  /* 0x00000085ee997221 */ /* 0x000fe20000010000 */
[C---:B------:R-:W-:Y:S03]  /*b930*/  HMMA.16816.F32 R20, R184.reuse, R28, R20 ;  /* 0x0000001cb814723c */ /* 0x040fe60000001814 */
[----:B------:R-:W-:Y:S02]  /*b940*/  FADD.FTZ R153, R249, R153 ;  /* 0x00000099f9997221 */ /* 0x000fe40000010000 */
[--C-:B------:R-:W-:Y:S02]  /*b950*/  FFMA.FTZ R133, R218, c[0x0][0x2d0], -R188.reuse ;  /* 0x0000b400da857a23 */ /* 0x100fe400000108bc */
[C---:B------:R-:W-:Y:S01]  /*b960*/  FMUL.FTZ R28, R2.reuse, R160 ;  /* 0x000000a0021c7220 */ /* 0x040fe20000410000 */
[C---:B------:R-:W-:Y:S04]  /*b970*/  HMMA.16816.F32 R24, R184.reuse, R30, R24 ;  /* 0x0000001eb818723c */ /* 0x040fe80000001818 */
[----:B------:R-:W-:Y:S02]  /*b980*/  FMUL.FTZ R29, R2, R161 ;  /* 0x000000a1021d7220 */ /* 0x000fe40000410000 */
[C---:B------:R-:W-:Y:S02]  /*b990*/  FMUL.FTZ R126, R0.reuse, R126 ;  /* 0x0000007e007e7220 */ /* 0x040fe40000410000 */
[C---:B------:R-:W-:Y:S04]  /*b9a0*/  FMUL.FTZ R30, R0.reuse, R162 ;  /* 0x000000a2001e7220 */ /* 0x040fe80000410000 */
[C---:B------:R-:W-:Y:S02]  /*b9b0*/  FMUL.FTZ R31, R0.reuse, R163 ;  /* 0x000000a3001f7220 */ /* 0x040fe40000410000 */
[C---:B------:R-:W-:Y:S02]  /*b9c0*/  FMUL.FTZ R127, R0.reuse, R127 ;  /* 0x0000007f007f7220 */ /* 0x040fe40000410000 */
[C---:B------:R-:W-:Y:S02]  /*b9d0*/  FMUL.FTZ R130, R0.reuse, R130 ;  /* 0x0000008200827220 */ /* 0x040fe40000410000 */
[----:B------:R-:W-:Y:S01]  /*b9e0*/  FMUL.FTZ R131, R0, R131 ;  /* 0x0000008300837220 */ /* 0x000fe20000410000 */
[C---:B------:R-:W-:Y:S07]  /*b9f0*/  HMMA.16816.F32 R28, R184.reuse, R36, R28 ;  /* 0x00000024b81c723c */ /* 0x040fee000000181c */
[C---:B------:R-:W-:Y:S01]  /*ba00*/  FMUL.FTZ R36, R2.reuse, R168 ;  /* 0x000000a802247220 */ /* 0x040fe20000410000 */
[C---:B------:R-:W-:Y:S04]  /*ba10*/  HMMA.16816.F32 R32, R184.reuse, R38, R32 ;  /* 0x00000026b820723c */ /* 0x040fe80000001820 */
[----:B------:R-:W-:Y:S03]  /*ba20*/  FMUL.FTZ R37, R2, R169 ;  /* 0x000000a902257220 */ /* 0x000fe60000410000 */
[C---:B------:R-:W-:Y:S02]  /*ba30*/  FMUL.FTZ R38, R0.reuse, R170 ;  /* 0x000000aa00267220 */ /* 0x040fe40000410000 */
[----:B------:R-:W-:Y:S07]  /*ba40*/  FMUL.FTZ R39, R0, R171 ;  /* 0x000000ab00277220 */ /* 0x000fee0000410000 */
[C---:B------:R-:W-:Y:S07]  /*ba50*/  HMMA.16816.F32 R36, R184.reuse, R44, R36 ;  /* 0x0000002cb824723c */ /* 0x040fee0000001824 */
[C---:B------:R-:W-:Y:S01]  /*ba60*/  FMUL.FTZ R44, R2.reuse, R176 ;  /* 0x000000b0022c7220 */ /* 0x040fe20000410000 */
[C---:B------:R-:W-:Y:S04]  /*ba70*/  HMMA.16816.F32 R40, R184.reuse, R46, R40 ;  /* 0x0000002eb828723c */ /* 0x040fe80000001828 */
[----:B------:R-:W-:Y:S02]  /*ba80*/  FMUL.FTZ R45, R2, R177 ;  /* 0x000000b1022d7220 */ /* 0x000fe40000410000 */
[--C-:B------:R-:W-:Y:S02]  /*ba90*/  FFMA.FTZ R2, R197, c[0x0][0x2d0], -R188.reuse ;  /* 0x0000b400c5027a23 */ /* 0x100fe400000108bc */
[C---:B------:R-:W-:Y:S02]  /*baa0*/  FMUL.FTZ R46, R0.reuse, R178 ;  /* 0x000000b2002e7220 */ /* 0x040fe40000410000 */
[----:B------:R2:W3:Y:S02]  /*bab0*/  MUFU.EX2 R155, R2 ;  /* 0x00000002009b7308 */ /* 0x0004e40000000800 */
[----:B------:R-:W-:Y:S07]  /*bac0*/  FMUL.FTZ R47, R0, R179 ;  /* 0x000000b3002f7220 */ /* 0x000fee0000410000 */
[C---:B-1----:R-:W-:Y:S08]  /*bad0*/  HMMA.16816.F32 R44, R184.reuse, R136, R44 ;  /* 0x00000088b82c723c */ /* 0x042ff0000000182c */
[C---:B------:R-:W-:Y:S01]  /*bae0*/  HMMA.16816.F32 R48, R184.reuse, R138, R48 ;  /* 0x0000008ab830723c */ /* 0x040fe20000001830 */
[----:B------:R-:W1:Y:S03]  /*baf0*/  LDSM.16.MT88.4 R136, [R234+0x3000] ;  /* 0x00300000ea88783b */ /* 0x000e660000004200 */
[--C-:B--2---:R-:W-:Y:S04]  /*bb00*/  FFMA.FTZ R2, R196, c[0x0][0x2d0], -R188.reuse ;  /* 0x0000b400c4027a23 */ /* 0x104fe800000108bc */
[----:B------:R2:W-:Y:S04]  /*bb10*/  MUFU.EX2 R165, R2 ;  /* 0x0000000200a57308 */ /* 0x0005e80000000800 */
[--C-:B--2---:R-:W-:Y:S06]  /*bb20*/  FFMA.FTZ R2, R195, c[0x0][0x2d0], -R188.reuse ;  /* 0x0000b400c3027a23 */ /* 0x104fec00000108bc */
[----:B------:R2:W-:Y:S01]  /*bb30*/  MUFU.EX2 R166, R2 ;  /* 0x0000000200a67308 */ /* 0x0005e20000000800 */
[C---:B-1----:R-:W-:Y:S08]  /*bb40*/  HMMA.16816.F32 R52, R184.reuse, R136, R52 ;  /* 0x00000088b834723c */ /* 0x042ff00000001834 */
[C---:B------:R-:W-:Y:S01]  /*bb50*/  HMMA.16816.F32 R56, R184.reuse, R138, R56 ;  /* 0x0000008ab838723c */ /* 0x040fe20000001838 */
[----:B------:R-:W1:Y:S03]  /*bb60*/  LDSM.16.MT88.4 R136, [R233+0x3000] ;  /* 0x00300000e988783b */ /* 0x000e660000004200 */
[--C-:B--2---:R-:W-:Y:S04]  /*bb70*/  FFMA.FTZ R2, R194, c[0x0][0x2d0], -R188.reuse ;  /* 0x0000b400c2027a23 */ /* 0x104fe800000108bc */
[----:B------:R2:W-:Y:S01]  /*bb80*/  MUFU.EX2 R169, R2 ;  /* 0x0000000200a97308 */ /* 0x0005e20000000800 */
[C---:B-1----:R-:W-:Y:S03]  /*bb90*/  HMMA.16816.F32 R60, R184.reuse, R136, R60 ;  /* 0x00000088b83c723c */ /* 0x042fe6000000183c */
[--C-:B--2---:R-:W-:Y:S02]  /*bba0*/  FFMA.FTZ R2, R190, c[0x0][0x2d0], -R189.reuse ;  /* 0x0000b400be027a23 */ /* 0x104fe400000108bd */
[--C-:B------:R-:W-:Y:S04]  /*bbb0*/  FFMA.FTZ R190, R213, c[0x0][0x2d0], -R188.reuse ;  /* 0x0000b400d5be7a23 */ /* 0x100fe800000108bc */
[----:B------:R1:W-:Y:S01]  /*bbc0*/  MUFU.EX2 R160, R2 ;  /* 0x0000000200a07308 */ /* 0x0003e20000000800 */
[C---:B------:R-:W-:Y:S01]  /*bbd0*/  HMMA.16816.F32 R64, R184.reuse, R138, R64 ;  /* 0x0000008ab840723c */ /* 0x040fe20000001840 */
[----:B------:R-:W2:Y:S08]  /*bbe0*/  LDSM.16.MT88.4 R136, [R231+0x6000] ;  /* 0x00600000e788783b */ /* 0x000eb00000004200 */
[----:B------:R-:W-:Y:S03]  /*bbf0*/  MUFU.EX2 R190, R190 ;  /* 0x000000be00be7308 */ /* 0x000fe60000000800 */
[----:B-1----:R-:W-:Y:S02]  /*bc00*/  FFMA.FTZ R2, R191, c[0x0][0x2d0], -R189 ;  /* 0x0000b400bf027a23 */ /* 0x002fe400000108bd */
[--C-:B------:R-:W-:Y:S05]  /*bc10*/  FFMA.FTZ R191, R212, c[0x0][0x2d0], -R188.reuse ;  /* 0x0000b400d4bf7a23 */ /* 0x100fea00000108bc */
[----:B------:R1:W-:Y:S10]  /*bc20*/  MUFU.EX2 R212, R133 ;  /* 0x0000008500d47308 */ /* 0x0003f40000000800 */
[----:B------:R4:W-:Y:S01]  /*bc30*/  MUFU.EX2 R161, R2 ;  /* 0x0000000200a17308 */ /* 0x0009e20000000800 */
[C---:B--2---:R-:W-:Y:S09]  /*bc40*/  HMMA.16816.F32 R68, R184.reuse, R136, R68 ;  /* 0x00000088b844723c */ /* 0x044ff20000001844 */
[----:B------:R-:W-:Y:S01]  /*bc50*/  MUFU.EX2 R191, R191 ;  /* 0x000000bf00bf7308 */ /* 0x000fe20000000800 */
[C---:B------:R-:W-:Y:S01]  /*bc60*/  HMMA.16816.F32 R72, R184.reuse, R138, R72 ;  /* 0x0000008ab848723c */ /* 0x040fe20000001848 */
[----:B------:R-:W2:Y:S02]  /*bc70*/  LDSM.16.MT88.4 R136, [R232+0x6000] ;  /* 0x00600000e888783b */ /* 0x000ea40000004200 */
[----:B-1----:R-:W-:Y:S04]  /*bc80*/  FADD.FTZ R133, R251, R153 ;  /* 0x00000099fb857221 */ /* 0x002fe80000010000 */
[----:B---3--:R-:W-:Y:S02]  /*bc90*/  FADD.FTZ R133, R155, R133 ;  /* 0x000000859b857221 */ /* 0x008fe40000010000 */
[----:B----4-:R-:W-:Y:S03]  /*bca0*/  FFMA.FTZ R2, R192, c[0x0][0x2d0], -R189 ;  /* 0x0000b400c0027a23 */ /* 0x010fe600000108bd */
[--C-:B------:R-:W-:Y:S01]  /*bcb0*/  FFMA.FTZ R192, R211, c[0x0][0x2d0], -R188.reuse ;  /* 0x0000b400d3c07a23 */ /* 0x100fe200000108bc */
[----:B------:R1:W-:Y:S10]  /*bcc0*/  MUFU.EX2 R167, R2 ;  /* 0x0000000200a77308 */ /* 0x0003f40000000800 */
[----:B------:R-:W-:Y:S01]  /*bcd0*/  MUFU.EX2 R192, R192 ;  /* 0x000000c000c07308 */ /* 0x000fe20000000800 */
[----:B-1----:R-:W-:Y:S01]  /*bce0*/  FFMA.FTZ R2, R0, R134, R237 ;  /* 0x0000008600027223 */ /* 0x002fe200000100ed */
[C---:B--2---:R-:W-:Y:S03]  /*bcf0*/  HMMA.16816.F32 R76, R184.reuse, R136, R76 ;  /* 0x00000088b84c723c */ /* 0x044fe6000000184c */
[--C-:B------:R-:W-:Y:S05]  /*bd00*/  FFMA.FTZ R0, R193, c[0x0][0x2d0], -R189.reuse ;  /* 0x0000b400c1007a23 */ /* 0x100fea00000108bd */
[----:B------:R1:W-:Y:S01]  /*bd10*/  MUFU.EX2 R168, R0 ;  /* 0x0000000000a87308 */ /* 0x0003e20000000800 */
[C---:B------:R-:W-:Y:S01]  /*bd20*/  HMMA.16816.F32 R80, R184.reuse, R138, R80 ;  /* 0x0000008ab850723c */ /* 0x040fe20000001850 */
[----:B------:R-:W2:Y:S02]  /*bd30*/  LDSM.16.MT88.4 R136, [R234+0x6000] ;  /* 0x00600000ea88783b */ /* 0x000ea40000004200 */
[--C-:B-1----:R-:W-:Y:S06]  /*bd40*/  FFMA.FTZ R0, R209, c[0x0][0x2d0], -R188.reuse ;  /* 0x0000b400d1007a23 */ /* 0x102fec00000108bc */
[----:B------:R1:W-:Y:S01]  /*bd50*/  MUFU.EX2 R164, R0 ;  /* 0x0000000000a47308 */ /* 0x0003e20000000800 */
[C---:B--2---:R-:W-:Y:S08]  /*bd60*/  HMMA.16816.F32 R84, R184.reuse, R136, R84 ;  /* 0x00000088b854723c */ /* 0x044ff00000001854 */
[C---:B------:R-:W-:Y:S01]  /*bd70*/  HMMA.16816.F32 R88, R184.reuse, R138, R88 ;  /* 0x0000008ab858723c */ /* 0x040fe20000001858 */
[----:B------:R-:W2:Y:S03]  /*bd80*/  LDSM.16.MT88.4 R136, [R233+0x6000] ;  /* 0x00600000e988783b */ /* 0x000ea60000004200 */
[--C-:B-1----:R-:W-:Y:S04]  /*bd90*/  FFMA.FTZ R0, R208, c[0x0][0x2d0], -R188.reuse ;  /* 0x0000b400d0007a23 */ /* 0x102fe800000108bc */
[----:B------:R1:W-:Y:S04]  /*bda0*/  MUFU.EX2 R163, R0 ;  /* 0x0000000000a37308 */ /* 0x0003e80000000800 */
[--C-:B-1----:R-:W-:Y:S06]  /*bdb0*/  FFMA.FTZ R0, R203, c[0x0][0x2d0], -R188.reuse ;  /* 0x0000b400cb007a23 */ /* 0x102fec00000108bc */
[----:B------:R1:W-:Y:S01]  /*bdc0*/  MUFU.EX2 R148, R0 ;  /* 0x0000000000947308 */ /* 0x0003e20000000800 */
[C---:B--2---:R-:W-:Y:S08]  /*bdd0*/  HMMA.16816.F32 R92, R184.reuse, R136, R92 ;  /* 0x00000088b85c723c */ /* 0x044ff0000000185c */
[C---:B------:R-:W-:Y:S01]  /*bde0*/  HMMA.16816.F32 R96, R184.reuse, R138, R96 ;  /* 0x0000008ab860723c */ /* 0x040fe20000001860 */
[----:B------:R-:W2:Y:S03]  /*bdf0*/  LDSM.16.MT88.4 R136, [R231+0x9000] ;  /* 0x00900000e788783b */ /* 0x000ea60000004200 */
[--C-:B-1----:R-:W-:Y:S04]  /*be00*/  FFMA.FTZ R0, R202, c[0x0][0x2d0], -R188.reuse ;  /* 0x0000b400ca007a23 */ /* 0x102fe800000108bc */
[----:B------:R1:W-:Y:S04]  /*be10*/  MUFU.EX2 R149, R0 ;  /* 0x0000000000957308 */ /* 0x0003e80000000800 */
[--C-:B-1----:R-:W-:Y:S01]  /*be20*/  FFMA.FTZ R0, R198, c[0x0][0x2d0], -R189.reuse ;  /* 0x0000b400c6007a23 */ /* 0x102fe200000108bd */
[C---:B--2---:R-:W-:Y:S05]  /*be30*/  HMMA.16816.F32 R100, R184.reuse, R136, R100 ;  /* 0x00000088b864723c */ /* 0x044fea0000001864 */
[----:B------:R-:W-:Y:S03]  /*be40*/  MUFU.EX2 R198, R159 ;  /* 0x0000009f00c67308 */ /* 0x000fe60000000800 */
[C---:B------:R-:W-:Y:S01]  /*be50*/  HMMA.16816.F32 R104, R184.reuse, R138, R104 ;  /* 0x0000008ab868723c */ /* 0x040fe20000001868 */
[----:B------:R-:W1:Y:S06]  /*be60*/  LDSM.16.MT88.4 R136, [R232+0x9000] ;  /* 0x00900000e888783b */ /* 0x000e6c0000004200 */
[----:B------:R2:W-:Y:S02]  /*be70*/  MUFU.EX2 R162, R0 ;  /* 0x0000000000a27308 */ /* 0x0005e40000000800 */
[--C-:B--2---:R-:W-:Y:S08]  /*be80*/  FFMA.FTZ R0, R199, c[0x0][0x2d0], -R189.reuse ;  /* 0x0000b400c7007a23 */ /* 0x104ff000000108bd */
[----:B------:R-:W-:Y:S10]  /*be90*/  MUFU.EX2 R199, R158 ;  /* 0x0000009e00c77308 */ /* 0x000ff40000000800 */
[----:B------:R2:W3:Y:S01]  /*bea0*/  MUFU.EX2 R134, R0 ;  /* 0x0000000000867308 */ /* 0x0004e20000000800 */
[C---:B-1----:R-:W-:Y:S08]  /*beb0*/  HMMA.16816.F32 R108, R184.reuse, R136, R108 ;  /* 0x00000088b86c723c */ /* 0x042ff0000000186c */
[C---:B------:R-:W-:Y:S01]  /*bec0*/  HMMA.16816.F32 R112, R184.reuse, R138, R112 ;  /* 0x0000008ab870723c */ /* 0x040fe20000001870 */
[----:B------:R-:W1:Y:S03]  /*bed0*/  LDSM.16.MT88.4 R136, [R234+0x9000] ;  /* 0x00900000ea88783b */ /* 0x000e660000004200 */
[--C-:B--2---:R-:W-:Y:S01]  /*bee0*/  FFMA.FTZ R0, R200, c[0x0][0x2d0], -R189.reuse ;  /* 0x0000b400c8007a23 */ /* 0x104fe200000108bd */
[----:B---3--:R-:W-:Y:S01]  /*bef0*/  MOV R220, R134 ;  /* 0x0000008600dc7202 */ /* 0x008fe20000000f00 */
[----:B------:R-:W-:Y:S01]  /*bf00*/  MUFU.EX2 R200, R157 ;  /* 0x0000009d00c87308 */ /* 0x000fe20000000800 */
[----:B------:R-:W-:Y:S09]  /*bf10*/  FFMA.FTZ R134, R219, c[0x0][0x2d0], -R188 ;  /* 0x0000b400db867a23 */ /* 0x000ff200000108bc */
[----:B------:R2:W-:Y:S10]  /*bf20*/  MUFU.EX2 R238, R0 ;  /* 0x0000000000ee7308 */ /* 0x0005f40000000800 */
[----:B------:R3:W-:Y:S01]  /*bf30*/  MUFU.EX2 R211, R134 ;  /* 0x0000008600d37308 */ /* 0x0007e20000000800 */
[C---:B-1----:R-:W-:Y:S08]  /*bf40*/  HMMA.16816.F32 R116, R184.reuse, R136, R116 ;  /* 0x00000088b874723c */ /* 0x042ff00000001874 */
[C---:B------:R-:W-:Y:S01]  /*bf50*/  HMMA.16816.F32 R120, R184.reuse, R138, R120 ;  /* 0x0000008ab878723c */ /* 0x040fe20000001878 */
[----:B------:R-:W1:Y:S03]  /*bf60*/  LDSM.16.MT88.4 R136, [R233+0x9000] ;  /* 0x00900000e988783b */ /* 0x000e660000004200 */
[--C-:B--2---:R-:W-:Y:S02]  /*bf70*/  FFMA.FTZ R0, R201, c[0x0][0x2d0], -R189.reuse ;  /* 0x0000b400c9007a23 */ /* 0x104fe400000108bd */
[----:B------:R2:W-:Y:S01]  /*bf80*/  MUFU.EX2 R201, R156 ;  /* 0x0000009c00c97308 */ /* 0x0005e20000000800 */
[--C-:B---3--:R-:W-:Y:S09]  /*bf90*/  FFMA.FTZ R134, R227, c[0x0][0x2d0], -R189.reuse ;  /* 0x0000b400e3867a23 */ /* 0x108ff200000108bd */
[----:B------:R3:W-:Y:S10]  /*bfa0*/  MUFU.EX2 R237, R0 ;  /* 0x0000000000ed7308 */ /* 0x0007f40000000800 */
[----:B------:R-:W-:Y:S01]  /*bfb0*/  MUFU.EX2 R134, R134 ;  /* 0x0000008600867308 */ /* 0x000fe20000000800 */
[----:B--2---:R-:W-:Y:S01]  /*bfc0*/  LDSM.16.MT88.4 R156, [R233+0x2000] ;  /* 0x00200000e99c783b */ /* 0x004fe20000004200 */
[----:B---3--:R-:W-:Y:S01]  /*bfd0*/  FADD.FTZ R0, R244, R2 ;  /* 0x00000002f4007221 */ /* 0x008fe20000010000 */
[C---:B-1----:R-:W-:Y:S03]  /*bfe0*/  HMMA.16816.F32 R124, R184.reuse, R136, R124 ;  /* 0x00000088b87c723c */ /* 0x042fe6000000187c */
[----:B------:R-:W-:Y:S01]  /*bff0*/  MOV R244, R149 ;  /* 0x0000009500f47202 */ /* 0x000fe20000000f00 */
[----:B------:R-:W-:Y:S02]  /*c000*/  FADD.FTZ R154, R248, R0 ;  /* 0x00000000f89a7221 */ /* 0x000fe40000010000 */
[--C-:B------:R-:W-:Y:S01]  /*c010*/  FFMA.FTZ R2, R221, c[0x0][0x2d0], -R188.reuse ;  /* 0x0000b400dd027a23 */ /* 0x100fe200000108bc */
[----:B------:R-:W-:Y:S01]  /*c020*/  F2FP.PACK_AB R136, R165, R155 ;  /* 0x0000009ba588723e */ /* 0x000fe200000000ff */
[----:B------:R-:W-:Y:S02]  /*c030*/  HMMA.16816.F32 R128, R184, R138, R128 ;  /* 0x0000008ab880723c */ /* 0x000fe40000001880 */
[----:B------:R1:W-:Y:S02]  /*c040*/  MUFU.EX2 R209, R2 ;  /* 0x0000000200d17308 */ /* 0x0003e40000000800 */
[----:B------:R-:W-:Y:S01]  /*c050*/  F2FP.PACK_AB R137, R161, R160 ;  /* 0x000000a0a189723e */ /* 0x000fe200000000ff */
[----:B------:R-:W-:Y:S01]  /*c060*/  FFMA.FTZ R188, R210, c[0x0][0x2d0], -R188 ;  /* 0x0000b400d2bc7a23 */ /* 0x000fe200000108bc */
[----:B------:R-:W-:Y:S01]  /*c070*/  MOV R221, R148 ;  /* 0x0000009400dd7202 */ /* 0x000fe20000000f00 */
[--C-:B------:R-:W-:Y:S01]  /*c080*/  FFMA.FTZ R0, R204, c[0x0][0x2d0], -R189.reuse ;  /* 0x0000b400cc007a23 */ /* 0x100fe200000108bd */
[----:B------:R-:W-:Y:S01]  /*c090*/  F2FP.PACK_AB R138, R169, R166 ;  /* 0x000000a6a98a723e */ /* 0x000fe200000000ff */
[----:B------:R-:W-:Y:S03]  /*c0a0*/  LDSM.16.MT88.4 R148, [R234+0x1000] ;  /* 0x00100000ea94783b */ /* 0x000fe60000004200 */
[----:B------:R-:W-:Y:S01]  /*c0b0*/  F2FP.PACK_AB R139, R168, R167 ;  /* 0x000000a7a88b723e */ /* 0x000fe200000000ff */
[----:B------:R2:W-:Y:S01]  /*c0c0*/  MUFU.EX2 R210, R152 ;  /* 0x0000009800d27308 */ /* 0x0005e20000000800 */
[----:B------:R-:W-:Y:S05]  /*c0d0*/  F2FP.PACK_AB R184, R191, R190 ;  /* 0x000000bebfb8723e */ /* 0x000fea00000000ff */
[C---:B------:R-:W-:Y:S04]  /*c0e0*/  HMMA.16816.F32 R4, R136.reuse, R140, R4 ;  /* 0x0000008c8804723c */ /* 0x040fe80000001804 */
[----:B------:R-:W3:Y:S01]  /*c0f0*/  MUFU.EX2 R193, R188 ;  /* 0x000000bc00c17308 */ /* 0x000ee20000000800 */
[----:B-1----:R-:W-:Y:S03]  /*c100*/  FADD.FTZ R2, R250, R154 ;  /* 0x0000009afa027221 */ /* 0x002fe60000010000 */
[C---:B------:R-:W-:Y:S01]  /*c110*/  HMMA.16816.F32 R8, R136.reuse, R142, R8 ;  /* 0x0000008e8808723c */ /* 0x040fe20000001808 */
[----:B------:R-:W1:Y:S03]  /*c120*/  LDSM.16.MT88.4 R140, [R234+0x800] ;  /* 0x00080000ea8c783b */ /* 0x000e660000004200 */
[----:B------:R-:W-:Y:S02]  /*c130*/  FADD.FTZ R160, R160, R2 ;  /* 0x00000002a0a07221 */ /* 0x000fe40000010000 */
[--C-:B------:R-:W-:Y:S01]  /*c140*/  FFMA.FTZ R2, R236, c[0x0][0x2d0], -R189.reuse ;  /* 0x0000b400ec027a23 */ /* 0x100fe200000108bd */
[----:B------:R4:W5:Y:S01]  /*c150*/  MUFU.EX2 R208, R0 ;  /* 0x0000000000d07308 */ /* 0x0009620000000800 */
[C---:B------:R-:W-:Y:S01]  /*c160*/  HMMA.16816.F32 R12, R136.reuse, R144, R12 ;  /* 0x00000090880c723c */ /* 0x040fe2000000180c */
[----:B--2---:R-:W-:Y:S03]  /*c170*/  LDSM.16.MT88.4 R152, [R234+0x1800] ;  /* 0x00180000ea98783b */ /* 0x004fe60000004200 */
[----:B------:R-:W-:Y:S04]  /*c180*/  FADD.FTZ R160, R161, R160 ;  /* 0x000000a0a1a07221 */ /* 0x000fe80000010000 */
[C---:B------:R-:W-:Y:S01]  /*c190*/  HMMA.16816.F32 R16, R136.reuse, R146, R16 ;  /* 0x000000928810723c */ /* 0x040fe20000001810 */
[----:B------:R2:W-:Y:S01]  /*c1a0*/  MUFU.EX2 R188, R2 ;  /* 0x0000000200bc7308 */ /* 0x0005e20000000800 */
[----:B------:R-:W5:Y:S02]  /*c1b0*/  LDSM.16.MT88.4 R144, [R233+0x800] ;  /* 0x00080000e990783b */ /* 0x000f640000004200 */
[----:B---3--:R-:W-:Y:S01]  /*c1c0*/  F2FP.PACK_AB R186, R193, R192 ;  /* 0x000000c0c1ba723e */ /* 0x008fe200000000ff */
[--C-:B----4-:R-:W-:Y:S06]  /*c1d0*/  FFMA.FTZ R0, R205, c[0x0][0x2d0], -R189.reuse ;  /* 0x0000b400cd007a23 */ /* 0x110fec00000108bd */
[----:B------:R3:W4:Y:S01]  /*c1e0*/  MUFU.EX2 R204, R0 ;  /* 0x0000000000cc7308 */ /* 0x0007220000000800 */
[C---:B-1----:R-:W-:Y:S03]  /*c1f0*/  HMMA.16816.F32 R20, R136.reuse, R140, R20 ;  /* 0x0000008c8814723c */ /* 0x042fe60000001814 */
[----:B--2---:R-:W-:Y:S04]  /*c200*/  FADD.FTZ R2, R167, R160 ;  /* 0x000000a0a7027221 */ /* 0x004fe80000010000 */
[----:B------:R-:W-:Y:S01]  /*c210*/  FADD.FTZ R2, R168, R2 ;  /* 0x00000002a8027221 */ /* 0x000fe20000010000 */
[C---:B------:R-:W-:Y:S01]  /*c220*/  HMMA.16816.F32 R24, R136.reuse, R142, R24 ;  /* 0x0000008e8818723c */ /* 0x040fe20000001818 */
[----:B------:R-:W1:Y:S03]  /*c230*/  LDSM.16.MT88.4 R140, [R231+0x3800] ;  /* 0x00380000e78c783b */ /* 0x000e660000004200 */
[----:B------:R-:W-:Y:S04]  /*c240*/  FADD.FTZ R2, R162, R2 ;  /* 0x00000002a2027221 */ /* 0x000fe80000010000 */
[----:B------:R-:W-:Y:S01]  /*c250*/  FADD.FTZ R2, R220, R2 ;  /* 0x00000002dc027221 */ /* 0x000fe20000010000 */
[C---:B-----5:R-:W-:Y:S03]  /*c260*/  HMMA.16816.F32 R28, R136.reuse, R144, R28 ;  /* 0x00000090881c723c */ /* 0x060fe6000000181c */
[--C-:B---3--:R-:W-:Y:S02]  /*c270*/  FFMA.FTZ R0, R206, c[0x0][0x2d0], -R189.reuse ;  /* 0x0000b400ce007a23 */ /* 0x108fe400000108bd */
[----:B------:R-:W-:Y:S02]  /*c280*/  FADD.FTZ R2, R238, R2 ;  /* 0x00000002ee027221 */ /* 0x000fe40000010000 */
[----:B------:R2:W3:Y:S01]  /*c290*/  MUFU.EX2 R203, R0 ;  /* 0x0000000000cb7308 */ /* 0x0004e20000000800 */
[C---:B------:R-:W-:Y:S01]  /*c2a0*/  HMMA.16816.F32 R32, R136.reuse, R146, R32 ;  /* 0x000000928820723c */ /* 0x040fe20000001820 */
[----:B------:R-:W5:Y:S03]  /*c2b0*/  LDSM.16.MT88.4 R144, [R232+0x3800] ;  /* 0x00380000e890783b */ /* 0x000f660000004200 */
[----:B------:R-:W-:Y:S04]  /*c2c0*/  FADD.FTZ R2, R237, R2 ;  /* 0x00000002ed027221 */ /* 0x000fe80000010000 */
[----:B------:R-:W-:Y:S04]  /*c2d0*/  FADD.FTZ R2, R208, R2 ;  /* 0x00000002d0027221 */ /* 0x000fe80000010000 */
[----:B----4-:R-:W-:Y:S02]  /*c2e0*/  FADD.FTZ R2, R204, R2 ;  /* 0x00000002cc027221 */ /* 0x010fe40000010000 */
[--C-:B--2---:R-:W-:Y:S01]  /*c2f0*/  FFMA.FTZ R0, R207, c[0x0][0x2d0], -R189.reuse ;  /* 0x0000b400cf007a23 */ /* 0x104fe200000108bd */
[C---:B-1----:R-:W-:Y:S03]  /*c300*/  HMMA.16816.F32 R36, R136.reuse, R140, R36 ;  /* 0x0000008c8824723c */ /* 0x042fe60000001824 */
[----:B------:R1:W2:Y:S01]  /*c310*/  MUFU.EX2 R202, R0 ;  /* 0x0000000000ca7308 */ /* 0x0002a20000000800 */
[----:B---3--:R-:W-:Y:S04]  /*c320*/  FADD.FTZ R2, R203, R2 ;  /* 0x00000002cb027221 */ /* 0x008fe80000010000 */
[C---:B------:R-:W-:Y:S01]  /*c330*/  HMMA.16816.F32 R40, R136.reuse, R142, R40 ;  /* 0x0000008e8828723c */ /* 0x040fe20000001828 */
[----:B------:R-:W3:Y:S07]  /*c340*/  LDSM.16.MT88.4 R140, [R234+0x3800] ;  /* 0x00380000ea8c783b */ /* 0x000eee0000004200 */
[C---:B-----5:R-:W-:Y:S08]  /*c350*/  HMMA.16816.F32 R44, R136.reuse, R144, R44 ;  /* 0x00000090882c723c */ /* 0x060ff0000000182c */
[C---:B------:R-:W-:Y:S01]  /*c360*/  HMMA.16816.F32 R48, R136.reuse, R146, R48 ;  /* 0x000000928830723c */ /* 0x040fe20000001830 */
[----:B------:R-:W4:Y:S03]  /*c370*/  LDSM.16.MT88.4 R144, [R233+0x3800] ;  /* 0x00380000e990783b */ /* 0x000f260000004200 */
[--C-:B-1----:R-:W-:Y:S02]  /*c380*/  FFMA.FTZ R0, R222, c[0x0][0x2d0], -R189.reuse ;  /* 0x0000b400de007a23 */ /* 0x102fe400000108bd */
[----:B--2---:R-:W-:Y:S02]  /*c390*/  FADD.FTZ R2, R202, R2 ;  /* 0x00000002ca027221 */ /* 0x004fe40000010000 */
[----:B------:R1:W2:Y:S01]  /*c3a0*/  MUFU.EX2 R197, R0 ;  /* 0x0000000000c57308 */ /* 0x0002a20000000800 */
[C---:B---3--:R-:W-:Y:S08]  /*c3b0*/  HMMA.16816.F32 R52, R136.reuse, R140, R52 ;  /* 0x0000008c8834723c */ /* 0x048ff00000001834 */
[C---:B------:R-:W-:Y:S01]  /*c3c0*/  HMMA.16816.F32 R56, R136.reuse, R142, R56 ;  /* 0x0000008e8838723c */ /* 0x040fe20000001838 */
[----:B------:R-:W3:Y:S03]  /*c3d0*/  LDSM.16.MT88.4 R140, [R231+0x6800] ;  /* 0x00680000e78c783b */ /* 0x000ee60000004200 */
[--C-:B-1----:R-:W-:Y:S02]  /*c3e0*/  FFMA.FTZ R0, R223, c[0x0][0x2d0], -R189.reuse ;  /* 0x0000b400df007a23 */ /* 0x102fe400000108bd */
[----:B--2---:R-:W-:Y:S02]  /*c3f0*/  FADD.FTZ R2, R197, R2 ;  /* 0x00000002c5027221 */ /* 0x004fe40000010000 */
[----:B------:R1:W2:Y:S01]  /*c400*/  MUFU.EX2 R196, R0 ;  /* 0x0000000000c47308 */ /* 0x0002a20000000800 */
[C---:B----4-:R-:W-:Y:S08]  /*c410*/  HMMA.16816.F32 R60, R136.reuse, R144, R60 ;  /* 0x00000090883c723c */ /* 0x050ff0000000183c */
[C---:B------:R-:W-:Y:S01]  /*c420*/  HMMA.16816.F32 R64, R136.reuse, R146, R64 ;  /* 0x000000928840723c */ /* 0x040fe20000001840 */
[----:B------:R-:W4:Y:S03]  /*c430*/  LDSM.16.MT88.4 R144, [R232+0x6800] ;  /* 0x00680000e890783b */ /* 0x000f260000004200 */
[--C-:B-1----:R-:W-:Y:S02]  /*c440*/  FFMA.FTZ R0, R224, c[0x0][0x2d0], -R189.reuse ;  /* 0x0000b400e0007a23 */ /* 0x102fe400000108bd */
[----:B--2---:R-:W-:Y:S02]  /*c450*/  FADD.FTZ R2, R196, R2 ;  /* 0x00000002c4027221 */ /* 0x004fe40000010000 */
[----:B------:R1:W2:Y:S01]  /*c460*/  MUFU.EX2 R195, R0 ;  /* 0x0000000000c37308 */ /* 0x0002a20000000800 */
[C---:B---3--:R-:W-:Y:S08]  /*c470*/  HMMA.16816.F32 R68, R136.reuse, R140, R68 ;  /* 0x0000008c8844723c */ /* 0x048ff00000001844 */
[C---:B------:R-:W-:Y:S01]  /*c480*/  HMMA.16816.F32 R72, R136.reuse, R142, R72 ;  /* 0x0000008e8848723c */ /* 0x040fe20000001848 */
[----:B------:R-:W3:Y:S07]  /*c490*/  LDSM.16.MT88.4 R140, [R234+0x6800] ;  /* 0x00680000ea8c783b */ /* 0x000eee0000004200 */
[C---:B----4-:R-:W-:Y:S04]  /*c4a0*/  HMMA.16816.F32 R76, R136.reuse, R144, R76 ;  /* 0x00000090884c723c */ /* 0x050fe8000000184c */
[----:B-1----:R-:W-:Y:S02]  /*c4b0*/  FFMA.FTZ R0, R225, c[0x0][0x2d0], -R189 ;  /* 0x0000b400e1007a23 */ /* 0x002fe400000108bd */
[----:B--2---:R-:W-:Y:S02]  /*c4c0*/  FADD.FTZ R2, R195, R2 ;  /* 0x00000002c3027221 */ /* 0x004fe40000010000 */
[----:B------:R1:W-:Y:S01]  /*c4d0*/  MUFU.EX2 R194, R0 ;  /* 0x0000000000c27308 */ /* 0x0003e20000000800 */
[C---:B------:R-:W-:Y:S01]  /*c4e0*/  HMMA.16816.F32 R80, R136.reuse, R146, R80 ;  /* 0x000000928850723c */ /* 0x040fe20000001850 */
[----:B------:R-:W2:Y:S02]  /*c4f0*/  LDSM.16.MT88.4 R144, [R233+0x6800] ;  /* 0x00680000e990783b */ /* 0x000ea40000004200 */
[----:B-1----:R-:W-:Y:S05]  /*c500*/  FADD.FTZ R0, R165, R133 ;  /* 0x00000085a5007221 */ /* 0x002fea0000010000 */
[C---:B---3--:R-:W-:Y:S04]  /*c510*/  HMMA.16816.F32 R84, R136.reuse, R140, R84 ;  /* 0x0000008c8854723c */ /* 0x048fe80000001854 */
[----:B------:R-:W-:Y:S02]  /*c520*/  FADD.FTZ R0, R166, R0 ;  /* 0x00000000a6007221 */ /* 0x000fe40000010000 */
[--C-:B------:R-:W-:Y:S02]  /*c530*/  FFMA.FTZ R133, R235, c[0x0][0x2d0], -R189.reuse ;  /* 0x0000b400eb857a23 */ /* 0x100fe400000108bd */
[----:B------:R-:W-:Y:S01]  /*c540*/  FADD.FTZ R0, R169, R0 ;  /* 0x00000000a9007221 */ /* 0x000fe20000010000 */
[C---:B------:R-:W-:Y:S01]  /*c550*/  HMMA.16816.F32 R88, R136.reuse, R142, R88 ;  /* 0x0000008e8858723c */ /* 0x040fe20000001858 */
[----:B------:R-:W1:Y:S02]  /*c560*/  LDSM.16.MT88.4 R140, [R231+0x9800] ;  /* 0x00980000e78c783b */ /* 0x000e640000004200 */
[----:B------:R-:W3:Y:S01]  /*c570*/  MUFU.EX2 R133, R133 ;  /* 0x0000008500857308 */ /* 0x000ee20000000800 */
[----:B------:R-:W-:Y:S02]  /*c580*/  FADD.FTZ R0, R164, R0 ;  /* 0x00000000a4007221 */ /* 0x000fe40000010000 */
[----:B------:R-:W-:Y:S02]  /*c590*/  FFMA.FTZ R189, R226, c[0x0][0x2d0], -R189 ;  /* 0x0000b400e2bd7a23 */ /* 0x000fe400000108bd */
[----:B------:R-:W-:Y:S01]  /*c5a0*/  FADD.FTZ R0, R163, R0 ;  /* 0x00000000a3007221 */ /* 0x000fe20000010000 */
[C---:B--2---:R-:W-:Y:S03]  /*c5b0*/  HMMA.16816.F32 R92, R136.reuse, R144, R92 ;  /* 0x00000090885c723c */ /* 0x044fe6000000185c */
[----:B------:R-:W-:Y:S01]  /*c5c0*/  FADD.FTZ R0, R221, R0 ;  /* 0x00000000dd007221 */ /* 0x000fe20000010000 */
[----:B------:R-:W2:Y:S03]  /*c5d0*/  MUFU.EX2 R189, R189 ;  /* 0x000000bd00bd7308 */ /* 0x000ea60000000800 */
[----:B------:R-:W-:Y:S01]  /*c5e0*/  FADD.FTZ R0, R244, R0 ;  /* 0x00000000f4007221 */ /* 0x000fe20000010000 */
[C---:B------:R-:W-:Y:S01]  /*c5f0*/  HMMA.16816.F32 R96, R136.reuse, R146, R96 ;  /* 0x000000928860723c */ /* 0x040fe20000001860 */
[----:B------:R-:W4:Y:S03]  /*c600*/  LDSM.16.MT88.4 R144, [R232+0x9800] ;  /* 0x00980000e890783b */ /* 0x000f260000004200 */
[----:B------:R-:W-:Y:S04]  /*c610*/  FADD.FTZ R0, R209, R0 ;  /* 0x00000000d1007221 */ /* 0x000fe80000010000 */
[----:B------:R-:W-:Y:S01]  /*c620*/  FADD.FTZ R0, R210, R0 ;  /* 0x00000000d2007221 */ /* 0x000fe20000010000 */
[----:B---3--:R-:W-:Y:S03]  /*c630*/  F2FP.PACK_AB R185, R133, R188 ;  /* 0x000000bc85b9723e */ /* 0x008fe600000000ff */
[----:B------:R-:W-:Y:S04]  /*c640*/  FADD.FTZ R0, R211, R0 ;  /* 0x00000000d3007221 */ /* 0x000fe80000010000 */
[----:B------:R-:W-:Y:S01]  /*c650*/  FADD.FTZ R0, R212, R0 ;  /* 0x00000000d4007221 */ /* 0x000fe20000010000 */
[----:B--2---:R-:W-:Y:S03]  /*c660*/  F2FP.PACK_AB R187, R189, R134 ;  /* 0x00000086bdbb723e */ /* 0x004fe600000000ff */
[----:B------:R-:W-:Y:S01]  /*c670*/  FADD.FTZ R0, R200, R0 ;  /* 0x00000000c8007221 */ /* 0x000fe20000010000 */
[C---:B-1----:R-:W-:Y:S03]  /*c680*/  HMMA.16816.F32 R100, R136.reuse, R140, R100 ;  /* 0x0000008c8864723c */ /* 0x042fe60000001864 */
[----:B------:R-:W-:Y:S04]  /*c690*/  FADD.FTZ R0, R201, R0 ;  /* 0x00000000c9007221 */ /* 0x000fe80000010000 */
[----:B------:R-:W-:Y:S01]  /*c6a0*/  FADD.FTZ R0, R199, R0 ;  /* 0x00000000c7007221 */ /* 0x000fe20000010000 */
[C---:B------:R-:W-:Y:S01]  /*c6b0*/  HMMA.16816.F32 R104, R136.reuse, R142, R104 ;  /* 0x0000008e8868723c */ /* 0x040fe20000001868 */
[----:B------:R-:W1:Y:S03]  /*c6c0*/  LDSM.16.MT88.4 R140, [R234+0x9800] ;  /* 0x00980000ea8c783b */ /* 0x000e660000004200 */
[----:B------:R-:W-:Y:S04]  /*c6d0*/  FADD.FTZ R0, R198, R0 ;  /* 0x00000000c6007221 */ /* 0x000fe80000010000 */
[C---:B----4-:R-:W-:Y:S08]  /*c6e0*/  HMMA.16816.F32 R108, R136.reuse, R144, R108 ;  /* 0x00000090886c723c */ /* 0x050ff0000000186c */
        /* <DEDUP_REMOVED lines=9> */
[----:B------:R-:W-:Y:S01]  /*c780*/  F2FP.PACK_AB R138, R244, R221 ;  /* 0x000000ddf48a723e */ /* 0x000fe200000000ff */
[----:B------:R-:W-:Y:S02]  /*c790*/  LDSM.16.MT88.4 R164, [R233+0x2800] ;  /* 0x00280000e9a4783b */ /* 0x000fe40000004200 */
[----:B------:R-:W-:Y:S02]  /*c7a0*/  F2FP.PACK_AB R137, R220, R162 ;  /* 0x000000a2dc89723e */ /* 0x000fe400000000ff */
[----:B------:R-:W-:Y:S07]  /*c7b0*/  F2FP.PACK_AB R139, R237, R238 ;  /* 0x000000eeed8b723e */ /* 0x000fee00000000ff */
[C---:B-1----:R-:W-:Y:S08]  /*c7c0*/  HMMA.16816.F32 R4, R136.reuse, R140, R4 ;  /* 0x0000008c8804723c */ /* 0x042ff00000001804 */
[C---:B------:R-:W-:Y:S01]  /*c7d0*/  HMMA.16816.F32 R8, R136.reuse, R142, R8 ;  /* 0x0000008e8808723c */ /* 0x040fe20000001808 */
[----:B------:R-:W1:Y:S07]  /*c7e0*/  LDSM.16.MT88.4 R140, [R233+0x1000] ;  /* 0x00100000e98c783b */ /* 0x000e6e0000004200 */
[C---:B--2---:R-:W-:Y:S08]  /*c7f0*/  HMMA.16816.F32 R12, R136.reuse, R144, R12 ;  /* 0x00000090880c723c */ /* 0x044ff0000000180c */
[C---:B------:R-:W-:Y:S01]  /*c800*/  HMMA.16816.F32 R16, R136.reuse, R146, R16 ;  /* 0x000000928810723c */ /* 0x040fe20000001810 */
[----:B------:R-:W2:Y:S07]  /*c810*/  LDSM.16.MT88.4 R144, [R231+0x4000] ;  /* 0x00400000e790783b */ /* 0x000eae0000004200 */
[C---:B------:R-:W-:Y:S08]  /*c820*/  HMMA.16816.F32 R20, R136.reuse, R148, R20 ;  /* 0x000000948814723c */ /* 0x040ff00000001814 */
        /* <DEDUP_REMOVED lines=39> */
[----:B------:R-:W-:Y:S01]  /*caa0*/  HMMA.16816.F32 R128, R136, R142, R128 ;  /* 0x0000008e8880723c */ /* 0x000fe20000001880 */
[----:B------:R-:W1:Y:S06]  /*cab0*/  LDSM.16.MT88.4 R140, [R233+0x1800] ;  /* 0x00180000e98c783b */ /* 0x000e6c0000004200 */
[----:B------:R-:W-:Y:S02]  /*cac0*/  F2FP.PACK_AB R136, R210, R209 ;  /* 0x000000d1d288723e */ /* 0x000fe400000000ff */
[----:B------:R-:W-:Y:S03]  /*cad0*/  F2FP.PACK_AB R138, R212, R211 ;  /* 0x000000d3d48a723e */ /* 0x000fe600000000ff */
[----:B------:R-:W-:Y:S02]  /*cae0*/  F2FP.PACK_AB R137, R204, R208 ;  /* 0x000000d0cc89723e */ /* 0x000fe400000000ff */
[----:B------:R-:W-:Y:S07]  /*caf0*/  F2FP.PACK_AB R139, R202, R203 ;  /* 0x000000cbca8b723e */ /* 0x000fee00000000ff */
        /* <DEDUP_REMOVED lines=46> */
[----:B------:R-:W-:Y:S01]  /*cde0*/  HMMA.16816.F32 R128, R136, R142, R128 ;  /* 0x0000008e8880723c */ /* 0x000fe20000001880 */
[----:B------:R-:W1:Y:S06]  /*cdf0*/  LDSM.16.MT88.4 R140, [R231+0x5000] ;  /* 0x00500000e78c783b */ /* 0x000e6c0000004200 */
[----:B------:R-:W-:Y:S02]  /*ce00*/  F2FP.PACK_AB R136, R201, R200 ;  /* 0x000000c8c988723e */ /* 0x000fe400000000ff */
[----:B------:R-:W-:Y:S03]  /*ce10*/  F2FP.PACK_AB R138, R198, R199 ;  /* 0x000000c7c68a723e */ /* 0x000fe600000000ff */
[----:B------:R-:W-:Y:S02]  /*ce20*/  F2FP.PACK_AB R137, R196, R197 ;  /* 0x000000c5c489723e */ /* 0x000fe400000000ff */
[C---:B------:R-:W-:Y:S07]  /*ce30*/  F2FP.PACK_AB R139, R194.reuse, R195 ;  /* 0x000000c3c28b723e */ /* 0x040fee00000000ff */
        /* <DEDUP_REMOVED lines=40> */
[C---:B------:R-:W-:Y:S08]  /*d0c0*/  HMMA.16816.F32 R112, R136.reuse, R154, R112 ;  /* 0x0000009a8870723c */ /* 0x040ff00000001870 */
[C---:B----4-:R-:W-:Y:S08]  /*d0d0*/  HMMA.16816.F32 R116, R136.reuse, R156, R116 ;  /* 0x0000009c8874723c */ /* 0x050ff00000001874 */
[C---:B------:R-:W-:Y:S01]  /*d0e0*/  HMMA.16816.F32 R120, R136.reuse, R158, R120 ;  /* 0x0000009e8878723c */ /* 0x040fe20000001878 */
[----:B------:R-:W3:Y:S07]  /*d0f0*/  LDSM.16.MT88.4 R156, [R234+0x2800] ;  /* 0x00280000ea9c783b */ /* 0x000eee0000004200 */
[C---:B--2---:R-:W-:Y:S08]  /*d100*/  HMMA.16816.F32 R124, R136.reuse, R144, R124 ;  /* 0x00000090887c723c */ /* 0x044ff0000000187c */
[----:B------:R-:W-:Y:S08]  /*d110*/  HMMA.16816.F32 R128, R136, R146, R128 ;  /* 0x000000928880723c */ /* 0x000ff00000001880 */
[C---:B-1----:R-:W-:Y:S01]  /*d120*/  HMMA.16816.F32 R136, R184.reuse, R140, R4 ;  /* 0x0000008cb888723c */ /* 0x042fe20000001804 */
[----:B------:R-:W1:Y:S07]  /*d130*/  LDSM.16.MT88.4 R4, [R234+0x5800] ;  /* 0x00580000ea04783b */ /* 0x000e6e0000004200 */
[C---:B------:R-:W-:Y:S01]  /*d140*/  HMMA.16816.F32 R140, R184.reuse, R142, R8 ;  /* 0x0000008eb88c723c */ /* 0x040fe20000001808 */
[----:B------:R-:W2:Y:S07]  /*d150*/  LDSM.16.MT88.4 R8, [R233+0x5800] ;  /* 0x00580000e908783b */ /* 0x000eae0000004200 */
[C---:B------:R-:W-:Y:S01]  /*d160*/  HMMA.16816.F32 R144, R184.reuse, R148, R12 ;  /* 0x00000094b890723c */ /* 0x040fe2000000180c */
[----:B------:R-:W4:Y:S07]  /*d170*/  LDSM.16.MT88.4 R12, [R231+0x8800] ;  /* 0x00880000e70c783b */ /* 0x000f2e0000004200 */
[C---:B------:R-:W-:Y:S01]  /*d180*/  HMMA.16816.F32 R148, R184.reuse, R150, R16 ;  /* 0x00000096b894723c */ /* 0x040fe20000001810 */
[----:B------:R-:W5:Y:S07]  /*d190*/  LDSM.16.MT88.4 R16, [R232+0x8800] ;  /* 0x00880000e810783b */ /* 0x000f6e0000004200 */
[C---:B---3--:R-:W-:Y:S01]  /*d1a0*/  HMMA.16816.F32 R152, R184.reuse, R156, R20 ;  /* 0x0000009cb898723c */ /* 0x048fe20000001814 */
[----:B------:R-:W3:Y:S07]  /*d1b0*/  LDSM.16.MT88.4 R20, [R234+0x8800] ;  /* 0x00880000ea14783b */ /* 0x000eee0000004200 */
        /* <DEDUP_REMOVED lines=17> */
[C---:B-----5:R-:W-:Y:S01]  /*d2d0*/  HMMA.16816.F32 R76, R184.reuse, R16, R76 ;  /* 0x00000010b84c723c */ /* 0x060fe2000000184c */
[----:B------:R-:W5:Y:S07]  /*d2e0*/  LDL R16, [R1+0x14] ;  /* 0x0000140001107983 */ /* 0x000f6e0000100800 */
[C---:B------:R-:W-:Y:S08]  /*d2f0*/  HMMA.16816.F32 R80, R184.reuse, R18, R80 ;  /* 0x00000012b850723c */ /* 0x040ff00000001850 */
[C---:B---3--:R-:W-:Y:S08]  /*d300*/  HMMA.16816.F32 R84, R184.reuse, R20, R84 ;  /* 0x00000014b854723c */ /* 0x048ff00000001854 */
[C---:B------:R-:W-:Y:S08]  /*d310*/  HMMA.16816.F32 R88, R184.reuse, R22, R88 ;  /* 0x00000016b858723c */ /* 0x040ff00000001858 */
[C---:B------:R-:W-:Y:S08]  /*d320*/  HMMA.16816.F32 R92, R184.reuse, R24, R92 ;  /* 0x00000018b85c723c */ /* 0x040ff0000000185c */
[C---:B------:R-:W-:Y:S08]  /*d330*/  HMMA.16816.F32 R96, R184.reuse, R26, R96 ;  /* 0x0000001ab860723c */ /* 0x040ff00000001860 */
[C---:B-1----:R-:W-:Y:S08]  /*d340*/  HMMA.16816.F32 R100, R184.reuse, R4, R100 ;  /* 0x00000004b864723c */ /* 0x042ff00000001864 */
[C---:B------:R-:W-:Y:S01]  /*d350*/  HMMA.16816.F32 R104, R184.reuse, R6, R104 ;  /* 0x00000006b868723c */ /* 0x040fe20000001868 */
[----:B------:R-:W1:Y:S07]  /*d360*/  LDSM.16.MT88.4 R4, [R233+0xb800] ;  /* 0x00b80000e904783b */ /* 0x000e6e0000004200 */
[C---:B--2---:R-:W-:Y:S08]  /*d370*/  HMMA.16816.F32 R108, R184.reuse, R8, R108 ;  /* 0x00000008b86c723c */ /* 0x044ff0000000186c */
[C---:B------:R-:W-:Y:S08]  /*d380*/  HMMA.16816.F32 R112, R184.reuse, R10, R112 ;  /* 0x0000000ab870723c */ /* 0x040ff00000001870 */
[C---:B----4-:R-:W-:Y:S07]  /*d390*/  HMMA.16816.F32 R116, R184.reuse, R12, R116 ;  /* 0x0000000cb874723c */ /* 0x050fee0000001874 */
[-C--:B------:R-:W-:Y:S01]  /*d3a0*/  MOV R12, R3.reuse ;  /* 0x00000003000c7202 */ /* 0x080fe20000000f00 */
[C---:B------:R-:W-:Y:S08]  /*d3b0*/  HMMA.16816.F32 R120, R184.reuse, R14, R120 ;  /* 0x0000000eb878723c */ /* 0x040ff00000001878 */
[C---:B-1----:R-:W-:Y:S07]  /*d3c0*/  HMMA.16816.F32 R124, R184.reuse, R4, R124 ;  /* 0x00000004b87c723c */ /* 0x042fee000000187c */
[----:B------:R-:W-:Y:S01]  /*d3d0*/  FADD.FTZ R4, R194, R2 ;  /* 0x00000002c2047221 */ /* 0x000fe20000010000 */
[----:B------:R-:W-:Y:S04]  /*d3e0*/  HMMA.16816.F32 R128, R184, R6, R128 ;  /* 0x00000006b880723c */ /* 0x000fe80000001880 */
[----:B------:R-:W-:Y:S02]  /*d3f0*/  FADD.FTZ R2, R190, R0 ;  /* 0x00000000be027221 */ /* 0x000fe40000010000 */
[----:B------:R-:W-:Y:S02]  /*d400*/  FADD.FTZ R0, R188, R4 ;  /* 0x00000004bc007221 */ /* 0x000fe40000010000 */
[----:B------:R-:W-:Y:S04]  /*d410*/  FADD.FTZ R2, R191, R2 ;  /* 0x00000002bf027221 */ /* 0x000fe80000010000 */
[----:B------:R-:W-:Y:S01]  /*d420*/  FADD.FTZ R0, R133, R0 ;  /* 0x0000000085007221 */ /* 0x000fe20000010000 */
[----:B------:R-:W-:Y:S01]  /*d430*/  MOV R133, R132 ;  /* 0x0000008400857202 */ /* 0x000fe20000000f00 */
[----:B------:R-:W-:Y:S02]  /*d440*/  FADD.FTZ R2, R192, R2 ;  /* 0x00000002c0027221 */ /* 0x000fe40000010000 */
[----:B------:R-:W-:Y:S01]  /*d450*/  FADD.FTZ R0, R134, R0 ;  /* 0x0000000086007221 */ /* 0x000fe20000010000 */
[----:B------:R-:W-:Y:S01]  /*d460*/  MOV R134, R3 ;  /* 0x0000000300867202 */ /* 0x000fe20000000f00 */
[----:B------:R-:W-:Y:S02]  /*d470*/  FADD.FTZ R2, R193, R2 ;  /* 0x00000002c1027221 */ /* 0x000fe40000010000 */
[----:B------:R-:W-:Y:S03]  /*d480*/  FADD.FTZ R0, R189, R0 ;  /* 0x00000000bd007221 */ /* 0x000fe60000010000 */
[----:B------:R1:W-:Y:S04]  /*d490*/  STL [R1+0x8], R2 ;  /* 0x0000080201007387 */ /* 0x0003e80000100800 */
[----:B------:R1:W-:Y:S01]  /*d4a0*/  STL [R1+0xc], R0 ;  /* 0x00000c0001007387 */ /* 0x0003e20000100800 */
[C---:B-----5:R-:W-:Y:S02]  /*d4b0*/  ISETP.GT.AND P0, PT, R247.reuse, R16, PT ;  /* 0x00000010f700720c */ /* 0x060fe40003f04270 */
[----:B------:R-:W-:Y:S11]  /*d4c0*/  IADD3 R247, R247, -0x1, RZ ;  /* 0xfffffffff7f77810 */ /* 0x000ff60007ffe0ff */
[----:B-1----:R-:W-:-:S05]  /*d4d0*/  @P0 BRA `(.L_x_1487) ;  /* 0xffffa6d000000947 */ /* 0x002fca000383ffff */
.L_x_1476:
[----:B-1----:R-:W-:-:S13]  /*d4e0*/  ISETP.GE.AND P0, PT, R247, RZ, PT ;  /* 0x000000fff700720c */ /* 0x002fda0003f06270 */
[----:B------:R-:W-:Y:S05]  /*d4f0*/  @!P0 BRA `(.L_x_1488) ;  /* 0x0000516000008947 */ /* 0x000fea0003800000 */
[----:B------:R-:W-:Y:S02]  /*d500*/  MOV R134, R12 ;  /* 0x0000000c00867202 */ /* 0x000fe40000000f00 */
[----:B------:R-:W-:Y:S02]  /*d510*/  MOV R133, R132 ;  /* 0x0000008400857202 */ /* 0x000fe40000000f00 */
.L_x_1495:
[----:B------:R-:W-:Y:S01]  /*d520*/  SHF.R.S32.HI R0, RZ, 0x1f, R252 ;  /* 0x0000001fff007819 */ /* 0x000fe200000114fc */
[----:B------:R-:W2:Y:S01]  /*d530*/  LDL.64 R6, [R1+0x30] ;  /* 0x0000300001067983 */ /* 0x000ea20000100a00 */
[----:B------:R-:W-:Y:S01]  /*d540*/  SHF.R.S32.HI R4, RZ, 0x1f, R246 ;  /* 0x0000001fff047819 */ /* 0x000fe200000114f6 */
[----:B------:R-:W-:Y:S04]  /*d550*/  DEPBAR.LE SB0, 0x0 ;  /* 0x000080000000791a */ /* 0x000fe80000000000 */
[C---:B------:R-:W-:Y:S01]  /*d560*/  IADD3 R14, R245.reuse, 0x80, RZ ;  /* 0x00000080f50e7810 */ /* 0x040fe20007ffe0ff */
[----:B------:R-:W3:Y:S01]  /*d570*/  LDL R5, [R1+0x3c] ;  /* 0x00003c0001057983 */ /* 0x000ee20000100800 */
[----:B------:R-:W-:Y:S01]  /*d580*/  IADD3 R13, R245, 0x40, RZ ;  /* 0x00000040f50d7810 */ /* 0x000fe20007ffe0ff */
[----:B------:R-:W-:Y:S01]  /*d590*/  WARPSYNC 0xffffffff ;  /* 0xffffffff00007948 */ /* 0x000fe20003800000 */
[C---:B------:R-:W-:Y:S01]  /*d5a0*/  IADD3 R238, R135.reuse, 0xb800, RZ ;  /* 0x0000b80087ee7810 */ /* 0x040fe20007ffe0ff */
[----:B------:R-:W-:Y:S01]  /*d5b0*/  BAR.SYNC.DEFER_BLOCKING 0x0 ;  /* 0x0000000000007b1d */ /* 0x000fe20000010000 */
[----:B------:R-:W-:Y:S01]  /*d5c0*/  SHF.R.S32.HI R13, RZ, 0x1f, R13 ;  /* 0x0000001fff0d7819 */ /* 0x000fe2000001140d */
[----:B------:R-:W-:Y:S01]  /*d5d0*/  IMAD R0, R0, c[0x0][0x208], RZ ;  /* 0x0000820000007a24 */ /* 0x000fe200078e02ff */
[C---:B------:R-:W-:Y:S01]  /*d5e0*/  IADD3 R237, R135.reuse, 0xb000, RZ ;  /* 0x0000b00087ed7810 */ /* 0x040fe20007ffe0ff */
[C---:B------:R-:W-:Y:S01]  /*d5f0*/  IMAD.WIDE.U32 R2, R252.reuse, c[0x0][0x208], RZ ;  /* 0x00008200fc027a25 */ /* 0x040fe200078e00ff */
[C---:B------:R-:W-:Y:S02]  /*d600*/  IADD3 R236, R135.reuse, 0xa800, RZ ;  /* 0x0000a80087ec7810 */ /* 0x040fe40007ffe0ff */
[C---:B------:R-:W-:Y:S01]  /*d610*/  IADD3 R235, R135.reuse, 0xa000, RZ ;  /* 0x0000a00087eb7810 */ /* 0x040fe20007ffe0ff */
[----:B------:R-:W-:Y:S01]  /*d620*/  IMAD R0, R252, c[0x0][0x20c], R0 ;  /* 0x00008300fc007a24 */ /* 0x000fe200078e0200 */
[C---:B------:R-:W-:Y:S01]  /*d630*/  IADD3 R227, R135.reuse, 0x9800, RZ ;  /* 0x0000980087e37810 */ /* 0x040fe20007ffe0ff */
[----:B------:R-:W-:Y:S01]  /*d640*/  IMAD R4, R4, c[0x0][0x218], RZ ;  /* 0x0000860004047a24 */ /* 0x000fe200078e02ff */
[----:B------:R-:W-:Y:S01]  /*d650*/  IADD3 R226, R135, 0x9000, RZ ;  /* 0x0000900087e27810 */ /* 0x000fe20007ffe0ff */
[----:B------:R-:W-:Y:S01]  /*d660*/  IMAD.IADD R3, R3, 0x1, R0 ;  /* 0x0000000103037824 */ /* 0x000fe200078e0200 */
[C---:B------:R-:W-:Y:S01]  /*d670*/  IADD3 R225, R135.reuse, 0x8800, RZ ;  /* 0x0000880087e17810 */ /* 0x040fe20007ffe0ff */
[C---:B------:R-:W-:Y:S01]  /*d680*/  IMAD R4, R246.reuse, c[0x0][0x21c], R4 ;  /* 0x00008700f6047a24 */ /* 0x040fe200078e0204 */
[C---:B------:R-:W-:Y:S01]  /*d690*/  IADD3 R224, R135.reuse, 0x8000, RZ ;  /* 0x0000800087e07810 */ /* 0x040fe20007ffe0ff */
[----:B------:R-:W-:Y:S01]  /*d6a0*/  IMAD.WIDE.U32 R2, R246, c[0x0][0x218], R2 ;  /* 0x00008600f6027a25 */ /* 0x000fe200078e0002 */
[C---:B------:R-:W-:Y:S02]  /*d6b0*/  IADD3 R223, R135.reuse, 0x7800, RZ ;  /* 0x0000780087df7810 */ /* 0x040fe40007ffe0ff */
[C---:B------:R-:W-:Y:S01]  /*d6c0*/  IADD3 R222, R135.reuse, 0x7000, RZ ;  /* 0x0000700087de7810 */ /* 0x040fe20007ffe0ff */
[----:B------:R-:W-:Y:S01]  /*d6d0*/  IMAD.SHL.U32 R45, R14, 0x2, RZ ;  /* 0x000000020e2d7824 */ /* 0x000fe200078e00ff */
[----:B------:R-:W-:Y:S01]  /*d6e0*/  IADD3 R221, R135, 0x6800, RZ ;  /* 0x0000680087dd7810 */ /* 0x000fe20007ffe0ff */
[----:B------:R-:W-:Y:S01]  /*d6f0*/  IMAD.SHL.U32 R37, R245, 0x2, RZ ;  /* 0x00000002f5257824 */ /* 0x000fe200078e00ff */
[C---:B------:R-:W-:Y:S01]  /*d700*/  IADD3 R220, R135.reuse, 0x6000, RZ ;  /* 0x0000600087dc7810 */ /* 0x040fe20007ffe0ff */
[----:B------:R1:W4:Y:S01]  /*d710*/  LDSM.16.M88.4 R48, [R239] ;  /* 0x00000000ef30783b */ /* 0x0003220000000200 */
[C---:B------:R-:W-:Y:S02]  /*d720*/  IADD3 R219, R135.reuse, 0x5800, RZ ;  /* 0x0000580087db7810 */ /* 0x040fe40007ffe0ff */
[C---:B------:R-:W-:Y:S01]  /*d730*/  IADD3 R218, R135.reuse, 0x5000, RZ ;  /* 0x0000500087da7810 */ /* 0x040fe20007ffe0ff */
[----:B------:R1:W1:Y:S01]  /*d740*/  LDSM.16.M88.4 R8, [R228] ;  /* 0x00000000e408783b */ /* 0x0002620000000200 */
[C---:B------:R-:W-:Y:S02]  /*d750*/  IADD3 R217, R135.reuse, 0x4800, RZ ;  /* 0x0000480087d97810 */ /* 0x040fe40007ffe0ff */
[C---:B------:R-:W-:Y:S01]  /*d760*/  IADD3 R216, R135.reuse, 0x4000, RZ ;  /* 0x0000400087d87810 */ /* 0x040fe20007ffe0ff */
[----:B------:R1:W1:Y:S01]  /*d770*/  LDSM.16.M88.4 R16, [R228+0x800] ;  /* 0x00080000e410783b */ /* 0x0002620000000200 */
[C---:B------:R-:W-:Y:S02]  /*d780*/  IADD3 R132, R135.reuse, 0x3800, RZ ;  /* 0x0000380087847810 */ /* 0x040fe40007ffe0ff */
[----:B------:R-:W-:Y:S01]  /*d790*/  IADD3 R0, R135, 0x3000, RZ ;  /* 0x0000300087007810 */ /* 0x000fe20007ffe0ff */
        /* <DEDUP_REMOVED lines=11> */
[----:B--2---:R-:W-:Y:S02]  /*d850*/  IADD3 R12, P0, R6, R2, RZ ;  /* 0x00000002060c7210 */ /* 0x004fe40007f1e0ff */
[----:B------:R-:W-:Y:S04]  /*d860*/  IADD3 R6, R245, 0xc0, RZ ;  /* 0x000000c0f5067810 */ /* 0x000fe80007ffe0ff */
[----:B------:R-:W-:Y:S02]  /*d870*/  SHF.R.S32.HI R6, RZ, 0x1f, R6 ;  /* 0x0000001fff067819 */ /* 0x000fe40000011406 */
[----:B---3--:R-:W-:Y:S02]  /*d880*/  IADD3.X R4, R5, R3, R4, P0, !PT ;  /* 0x0000000305047210 */ /* 0x008fe400007fe404 */
[----:B------:R-:W-:Y:S02]  /*d890*/  IADD3 R5, R245, 0xc0, RZ ;  /* 0x000000c0f5057810 */ /* 0x000fe40007ffe0ff */
[C---:B------:R-:W-:Y:S02]  /*d8a0*/  LEA R7, P0, R12.reuse, c[0x0][0x1f8], 0x1 ;  /* 0x00007e000c077a11 */ /* 0x040fe400078008ff */
[C---:B------:R-:W-:Y:S01]  /*d8b0*/  SHF.L.U64.HI R20, R5.reuse, 0x1, R6 ;  /* 0x0000000105147819 */ /* 0x040fe20000010206 */
[----:B------:R-:W-:Y:S01]  /*d8c0*/  IMAD.SHL.U32 R47, R5, 0x2, RZ ;  /* 0x00000002052f7824 */ /* 0x000fe200078e00ff */
[C---:B------:R-:W-:Y:S02]  /*d8d0*/  IADD3 R5, R245.reuse, 0x80, RZ ;  /* 0x00000080f5057810 */ /* 0x040fe40007ffe0ff */
[C---:B------:R-:W-:Y:S02]  /*d8e0*/  IADD3 R6, R245.reuse, 0x40, RZ ;  /* 0x00000040f5067810 */ /* 0x040fe40007ffe0ff */
[----:B------:R-:W-:Y:S02]  /*d8f0*/  SHF.R.S32.HI R5, RZ, 0x1f, R5 ;  /* 0x0000001fff057819 */ /* 0x000fe40000011405 */
[----:B------:R-:W-:Y:S01]  /*d900*/  LEA.HI.X R12, R12, c[0x0][0x1fc], R4, 0x1, P0 ;  /* 0x00007f000c0c7a11 */ /* 0x000fe200000f0c04 */
[----:B------:R-:W-:Y:S01]  /*d910*/  IMAD.SHL.U32 R39, R6, 0x2, RZ ;  /* 0x0000000206277824 */ /* 0x000fe200078e00ff */
[----:B------:R-:W-:Y:S02]  /*d920*/  SHF.L.U64.HI R15, R14, 0x1, R5 ;  /* 0x000000010e0f7819 */ /* 0x000fe40000010205 */
[----:B------:R-:W-:Y:S02]  /*d930*/  SHF.R.S32.HI R5, RZ, 0x1f, R245 ;  /* 0x0000001fff057819 */ /* 0x000fe400000114f5 */
[----:B------:R-:W-:Y:S02]  /*d940*/  SHF.L.U64.HI R14, R6, 0x1, R13 ;  /* 0x00000001060e7819 */ /* 0x000fe4000001020d */
[----:B------:R-:W-:Y:S01]  /*d950*/  SHF.L.U64.HI R13, R245, 0x1, R5 ;  /* 0x00000001f50d7819 */ /* 0x000fe20000010205 */
[----:B------:R-:W-:-:S05]  /*d960*/  BRA.DIV ~URZ, `(.L_x_1489) ;  /* 0x0000a2627f007947 */ /* 0x000fca000b800000 */
[----:B-1--4-:R1:W2:Y:S02]  /*d970*/  SHFL.IDX PT, R2, R12, RZ, 0x181f ;  /* 0x00181fff0c027589 */ /* 0x0122a400000e0000 */
.L_x_1544:
[----:B------:R-:W3:Y:S01]  /*d980*/  SHFL.IDX PT, R6, R7, RZ, 0x181f ;  /* 0x00181fff07067589 */ /* 0x000ee200000e0000 */
[C---:B------:R-:W-:Y:S01]  /*d990*/  ISETP.GE.AND P1, PT, R245.reuse, c[0x0][0x1d4], PT ;  /* 0x00007500f5007a0c */ /* 0x040fe20003f26270 */
[----:B------:R-:W-:Y:S01]  /*d9a0*/  BSSY B0, `(.L_x_1490) ;  /* 0x0000231000007945 */ /* 0x000fe20003800000 */
[C---:B------:R-:W-:Y:S02]  /*d9b0*/  IADD3 R3, R245.reuse, 0x80, RZ ;  /* 0x00000080f5037810 */ /* 0x040fe40007ffe0ff */
[----:B------:R-:W-:Y:S02]  /*d9c0*/  IADD3 R21, R245, 0x40, RZ ;  /* 0x00000040f5157810 */ /* 0x000fe40007ffe0ff */
[----:B------:R-:W-:Y:S01]  /*d9d0*/  ISETP.GE.AND P4, PT, R3, c[0x0][0x1d4], PT ;  /* 0x0000750003007a0c */ /* 0x000fe20003f86270 */
[----:B------:R-:W4:Y:S01]  /*d9e0*/  SHFL.IDX PT, R4, R7, 0x1, 0x181f ;  /* 0x00381f0007047f89 */ /* 0x000f2200000e0000 */
[----:B------:R-:W-:Y:S02]  /*d9f0*/  IADD3 R3, R245, 0xc0, RZ ;  /* 0x000000c0f5037810 */ /* 0x000fe40007ffe0ff */
[----:B------:R-:W-:Y:S02]  /*da00*/  ISETP.GE.AND P5, PT, R21, c[0x0][0x1d4], PT ;  /* 0x0000750015007a0c */ /* 0x000fe40003fa6270 */
[----:B------:R-:W-:Y:S02]  /*da10*/  ISETP.GE.AND P3, PT, R3, c[0x0][0x1d4], PT ;  /* 0x0000750003007a0c */ /* 0x000fe40003f66270 */
[----:B------:R-:W-:Y:S01]  /*da20*/  SEL R244, RZ, 0x10, P1 ;  /* 0x00000010fff47807 */ /* 0x000fe20000800000 */
[----:B------:R5:W-:Y:S01]  /*da30*/  SHFL.IDX PT, R3, R7, 0x2, 0x181f ;  /* 0x00581f0007037f89 */ /* 0x000be200000e0000 */
[----:B------:R-:W-:Y:S02]  /*da40*/  SEL R21, RZ, 0x10, P4 ;  /* 0x00000010ff157807 */ /* 0x000fe40002000000 */
[----:B------:R-:W-:Y:S02]  /*da50*/  IADD3 R36, -R244, 0x10, RZ ;  /* 0x00000010f4247810 */ /* 0x000fe40007ffe1ff */
[----:B------:R-:W-:Y:S02]  /*da60*/  SEL R46, RZ, 0x10, P3 ;  /* 0x00000010ff2e7807 */ /* 0x000fe40001800000 */
[----:B------:R-:W-:Y:S01]  /*da70*/  LOP3.LUT R36, R36, 0xf, RZ, 0xc0, !PT ;  /* 0x0000000f24247812 */ /* 0x000fe200078ec0ff */
[----:B------:R-:W1:Y:S01]  /*da80*/  SHFL.IDX PT, R5, R12, 0x1, 0x181f ;  /* 0x00381f000c057f89 */ /* 0x000e6200000e0000 */
[----:B------:R-:W-:Y:S02]  /*da90*/  IADD3 R38, -R21, 0x10, RZ ;  /* 0x0000001015267810 */ /* 0x000fe40007ffe1ff */
[----:B------:R-:W-:Y:S02]  /*daa0*/  IADD3 R44, -R46, 0x10, RZ ;  /* 0x000000102e2c7810 */ /* 0x000fe40007ffe1ff */
[----:B------:R-:W-:Y:S02]  /*dab0*/  LOP3.LUT R38, R38, 0xf, RZ, 0xc0, !PT ;  /* 0x0000000f26267812 */ /* 0x000fe400078ec0ff */
[----:B------:R-:W-:Y:S02]  /*dac0*/  LOP3.LUT R44, R44, 0xf, RZ, 0xc0, !PT ;  /* 0x0000000f2c2c7812 */ /* 0x000fe400078ec0ff */
[C---:B---3--:R-:W-:Y:S02]  /*dad0*/  IADD3 R28, P0, R6.reuse, R37, RZ ;  /* 0x00000025061c7210 */ /* 0x048fe40007f1e0ff */
[----:B------:R-:W-:Y:S02]  /*dae0*/  IADD3 R22, P2, R6, R39, RZ ;  /* 0x0000002706167210 */ /* 0x000fe40007f5e0ff */
[C---:B--2---:R-:W-:Y:S02]  /*daf0*/  IADD3.X R29, R2.reuse, R13, RZ, P0, !PT ;  /* 0x0000000d021d7210 */ /* 0x044fe400007fe4ff */
[----:B------:R-:W-:Y:S02]  /*db00*/  IADD3.X R23, R2, R14, RZ, P2, !PT ;  /* 0x0000000e02177210 */ /* 0x000fe400017fe4ff */
[----:B------:R-:W-:Y:S01]  /*db10*/  IADD3 R30, P0, R6, R45, RZ ;  /* 0x0000002d061e7210 */ /* 0x000fe20007f1e0ff */
[----:B------:R2:W-:Y:S03]  /*db20*/  LDGSTS.E.BYPASS.LTC128B.128 [R243+0x100], [R28.64], !P1 ;  /* 0x001000001cf37fae */ /* 0x0005e6000c901d46 */
[----:B------:R-:W-:Y:S02]  /*db30*/  IADD3.X R31, R2, R15, RZ, P0, !PT ;  /* 0x0000000f021f7210 */ /* 0x000fe400007fe4ff */
[----:B------:R-:W-:Y:S03]  /*db40*/  IADD3 R6, P0, R6, R47, RZ ;  /* 0x0000002f06067210 */ /* 0x000fe60007f1e0ff */
[----:B------:R4:W-:Y:S01]  /*db50*/  LDGSTS.E.BYPASS.LTC128B.128 [R243+0x3100], [R22.64], !P5 ;  /* 0x0310000016f37fae */ /* 0x0009e2000e901d46 */
[----:B-----5:R-:W-:Y:S07]  /*db60*/  IADD3.X R7, R2, R20, RZ, P0, !PT ;  /* 0x0000001402077210 */ /* 0x020fee00007fe4ff */
[----:B------:R3:W-:Y:S08]  /*db70*/  LDGSTS.E.BYPASS.LTC128B.128 [R243+0x6100], [R30.64], !P4 ;  /* 0x061000001ef37fae */ /* 0x0007f0000e101d46 */
[----:B------:R5:W-:Y:S08]  /*db80*/  LDGSTS.E.BYPASS.LTC128B.128 [R243+0x9100], [R6.64], !P3 ;  /* 0x0910000006f37fae */ /* 0x000bf0000d901d46 */
[----:B------:R2:W2:Y:S01]  /*db90*/  SHFL.IDX PT, R2, R12, 0x2, 0x181f ;  /* 0x00581f000c027f89 */ /* 0x0004a200000e0000 */
[C---:B----4-:R-:W-:Y:S04]  /*dba0*/  IADD3 R22, P0, R4.reuse, R37, RZ ;  /* 0x0000002504167210 */ /* 0x050fe80007f1e0ff */
[C---:B-1----:R-:W-:Y:S05]  /*dbb0*/  IADD3.X R23, R5.reuse, R13, RZ, P0, !PT ;  /* 0x0000000d05177210 */ /* 0x042fea00007fe4ff */
[----:B------:R1:W-:Y:S01]  /*dbc0*/  LDGSTS.E.BYPASS.LTC128B.128 [R243+0x1100], [R22.64], !P1 ;  /* 0x0110000016f37fae */ /* 0x0003e2000c901d46 */
[C---:B-----5:R-:W-:Y:S04]  /*dbd0*/  IADD3 R6, P0, R4.reuse, R39, RZ ;  /* 0x0000002704067210 */ /* 0x060fe80007f1e0ff */
[C---:B------:R-:W-:Y:S02]  /*dbe0*/  IADD3.X R7, R5.reuse, R14, RZ, P0, !PT ;  /* 0x0000000e05077210 */ /* 0x040fe400007fe4ff */
[----:B--2---:R-:W-:Y:S02]  /*dbf0*/  SEL R12, RZ, 0x10, P5 ;  /* 0x00000010ff0c7807 */ /* 0x004fe40002800000 */
[----:B------:R-:W-:Y:S01]  /*dc00*/  IADD3 R28, P0, R4, R47, RZ ;  /* 0x0000002f041c7210 */ /* 0x000fe20007f1e0ff */
[----:B------:R2:W-:Y:S01]  /*dc10*/  LDGSTS.E.BYPASS.LTC128B.128 [R243+0x4100], [R6.64], !P5 ;  /* 0x0410000006f37fae */ /* 0x0005e2000e901d46 */
[----:B---3--:R-:W-:Y:S02]  /*dc20*/  IADD3 R30, -R12, 0x10, RZ ;  /* 0x000000100c1e7810 */ /* 0x008fe40007ffe1ff */
[C---:B------:R-:W-:Y:S02]  /*dc30*/  IADD3.X R29, R5.reuse, R20, RZ, P0, !PT ;  /* 0x00000014051d7210 */ /* 0x040fe400007fe4ff */
[----:B------:R-:W-:Y:S02]  /*dc40*/  LOP3.LUT R30, R30, 0xf, RZ, 0xc0, !PT ;  /* 0x0000000f1e1e7812 */ /* 0x000fe400078ec0ff */
[----:B------:R-:W-:Y:S02]  /*dc50*/  ISETP.NE.U32.AND P2, PT, R12, RZ, PT ;  /* 0x000000ff0c00720c */ /* 0x000fe40003f45070 */
[----:B-1----:R-:W-:Y:S04]  /*dc60*/  IADD3 R22, P1, R4, R45, RZ ;  /* 0x0000002d04167210 */ /* 0x002fe80007f3e0ff */
[----:B------:R-:W-:Y:S02]  /*dc70*/  IADD3.X R23, R5, R15, RZ, P1, !PT ;  /* 0x0000000f05177210 */ /* 0x000fe40000ffe4ff */
[-C--:B------:R-:W-:Y:S03]  /*dc80*/  IADD3 R36, P1, P0, R36, R3.reuse, R37 ;  /* 0x0000000324247210 */ /* 0x080fe6000783e025 */
[----:B------:R1:W-:Y:S01]  /*dc90*/  LDGSTS.E.BYPASS.LTC128B.128 [R243+0x7100], [R22.64], !P4 ;  /* 0x0710000016f37fae */ /* 0x0003e2000e101d46 */
[-C--:B------:R-:W-:Y:S02]  /*dca0*/  IADD3.X R37, RZ, R2.reuse, R13, P1, P0 ;  /* 0x00000002ff257210 */ /* 0x080fe40000fe040d */
[-C--:B------:R-:W-:Y:S01]  /*dcb0*/  IADD3 R30, P1, P0, R30, R3.reuse, R39 ;  /* 0x000000031e1e7210 */ /* 0x080fe2000783e027 */
[C---:B--2---:R-:W-:Y:S04]  /*dcc0*/  HMMA.16816.F32 R4, R48.reuse, R8, RZ ;  /* 0x000000083004723c */ /* 0x044fe800000018ff */
[----:B------:R2:W-:Y:S01]  /*dcd0*/  LDGSTS.E.BYPASS.LTC128B.128 [R243+0xa100], [R28.64], !P3 ;  /* 0x0a1000001cf37fae */ /* 0x0005e2000d901d46 */
[-C--:B------:R-:W-:Y:S02]  /*dce0*/  IADD3.X R31, RZ, R2.reuse, R14, P1, P0 ;  /* 0x00000002ff1f7210 */ /* 0x080fe40000fe040e */
[-C--:B------:R-:W-:Y:S01]  /*dcf0*/  IADD3 R38, P1, P0, R38, R3.reuse, R45 ;  /* 0x0000000326267210 */ /* 0x080fe2000783e02d */
[C---:B------:R-:W-:Y:S04]  /*dd00*/  HMMA.16816.F32 R8, R48.reuse, R10, RZ ;  /* 0x0000000a3008723c */ /* 0x040fe800000018ff */
[-C--:B------:R-:W-:Y:S02]  /*dd10*/  IADD3.X R39, RZ, R2.reuse, R15, P1, P0 ;  /* 0x00000002ff277210 */ /* 0x080fe40000fe040f */
[----:B------:R-:W-:Y:S02]  /*dd20*/  IADD3 R44, P1, P0, R44, R3, R47 ;  /* 0x000000032c2c7210 */ /* 0x000fe4000783e02f */
[C---:B------:R-:W-:Y:S04]  /*dd30*/  HMMA.16816.F32 R12, R48.reuse, R16, RZ ;  /* 0x00000010300c723c */ /* 0x040fe800000018ff */
[----:B------:R-:W-:Y:S02]  /*dd40*/  IADD3.X R45, RZ, R2, R20, P1, P0 ;  /* 0x00000002ff2d7210 */ /* 0x000fe40000fe0414 */
[----:B------:R-:W-:Y:S02]  /*dd50*/  ISETP.NE.U32.AND P0, PT, R244, RZ, PT ;  /* 0x000000fff400720c */ /* 0x000fe40003f05070 */
[----:B------:R-:W-:Y:S01]  /*dd60*/  ISETP.NE.U32.AND P1, PT, R21, RZ, PT ;  /* 0x000000ff1500720c */ /* 0x000fe20003f25070 */
[C---:B------:R-:W-:Y:S08]  /*dd70*/  HMMA.16816.F32 R16, R48.reuse, R18, RZ ;  /* 0x000000123010723c */ /* 0x040ff000000018ff */
[C---:B-1----:R-:W-:Y:S02]  /*dd80*/  HMMA.16816.F32 R20, R48.reuse, R24, RZ ;  /* 0x000000183014723c */ /* 0x042fe400000018ff */
[----:B------:R1:W-:Y:S01]  /*dd90*/  LDGSTS.E.BYPASS.LTC128B.128.ZFILL [R243+0x2100], [R36.64], P0 ;  /* 0x0210000024f37fae */ /* 0x0003e20008141d46 */
[----:B------:R-:W-:Y:S05]  /*dda0*/  ISETP.NE.U32.AND P0, PT, R46, RZ, PT ;  /* 0x000000ff2e00720c */ /* 0x000fea0003f05070 */
[C---:B------:R-:W-:Y:S02]  /*ddb0*/  HMMA.16816.F32 R24, R48.reuse, R26, RZ ;  /* 0x0000001a3018723c */ /* 0x040fe400000018ff */
[----:B------:R2:W-:Y:S08]  /*ddc0*/  LDGSTS.E.BYPASS.LTC128B.128.ZFILL [R243+0x5100], [R30.64], P2 ;  /* 0x051000001ef37fae */ /* 0x0005f00009141d46 */
[----:B------:R1:W-:Y:S08]  /*ddd0*/  LDGSTS.E.BYPASS.LTC128B.128.ZFILL [R243+0x8100], [R38.64], P1 ;  /* 0x0810000026f37fae */ /* 0x0003f00008941d46 */
[----:B------:R3:W-:Y:S01]  /*dde0*/  LDGSTS.E.BYPASS.LTC128B.128.ZFILL [R243+0xb100], [R44.64], P0 ;  /* 0x0b1000002cf37fae */ /* 0x0007e20008141d46 */
[----:B------:R-:W-:Y:S07]  /*ddf0*/  ISETP.GE.AND P0, PT, R247, 0x1, PT ;  /* 0x00000001f700780c */ /* 0x000fee0003f06270 */
[----:B------:R-:W0:Y:S01]  /*de00*/  LDGDEPBAR ;  /* 0x00000000000079af */ /* 0x000e220000000000 */
[C---:B--2---:R-:W-:Y:S08]  /*de10*/  HMMA.16816.F32 R28, R48.reuse, R32, RZ ;  /* 0x00000020301c723c */ /* 0x044ff000000018ff */
[C---:B------:R-:W-:Y:S08]  /*de20*/  HMMA.16816.F32 R32, R48.reuse, R34, RZ ;  /* 0x000000223020723c */ /* 0x040ff000000018ff */
[C---:B-1----:R-:W-:Y:S08]  /*de30*/  HMMA.16816.F32 R36, R48.reuse, R40, RZ ;  /* 0x000000283024723c */ /* 0x042ff000000018ff */
[C---:B------:R-:W-:Y:S08]  /*de40*/  HMMA.16816.F32 R40, R48.reuse, R42, RZ ;  /* 0x0000002a3028723c */ /* 0x040ff000000018ff */
[C---:B---3--:R-:W-:Y:S08]  /*de50*/  HMMA.16816.F32 R44, R48.reuse, R184, RZ ;  /* 0x000000b8302c723c */ /* 0x048ff000000018ff */
        /* <DEDUP_REMOVED lines=20> */
[C---:B-1----:R-:W-:Y:S01]  /*dfa0*/  HMMA.16816.F32 R4, R184.reuse, R192, R4 ;  /* 0x000000c0b804723c */ /* 0x042fe20000001804 */
[----:B------:R-:W-:Y:S07]  /*dfb0*/  LDSM.16.M88.4 R212, [R228+0x7000] ;  /* 0x00700000e4d4783b */ /* 0x000fee0000000200 */
[C---:B------:R-:W-:Y:S01]  /*dfc0*/  HMMA.16816.F32 R8, R184.reuse, R194, R8 ;  /* 0x000000c2b808723c */ /* 0x040fe20000001808 */
[----:B------:R-:W-:Y:S07]  /*dfd0*/  LDSM.16.M88.4 R192, [R241] ;  /* 0x00000000f1c0783b */ /* 0x000fee0000000200 */
[C---:B--2---:R-:W-:Y:S08]  /*dfe0*/  HMMA.16816.F32 R12, R184.reuse, R196, R12 ;  /* 0x000000c4b80c723c */ /* 0x044ff0000000180c */
[C---:B------:R-:W-:Y:S01]  /*dff0*/  HMMA.16816.F32 R16, R184.reuse, R198, R16 ;  /* 0x000000c6b810723c */ /* 0x040fe20000001810 */
[----:B------:R-:W1:Y:S07]  /*e000*/  LDSM.16.M88.4 R196, [R229+-0x9000] ;  /* 0xff700000e5c4783b */ /* 0x000e6e0000000200 */
[C---:B---3--:R-:W-:Y:S08]  /*e010*/  HMMA.16816.F32 R20, R184.reuse, R200, R20 ;  /* 0x000000c8b814723c */ /* 0x048ff00000001814 */
[C---:B------:R-:W-:Y:S01]  /*e020*/  HMMA.16816.F32 R24, R184.reuse, R202, R24 ;  /* 0x000000cab818723c */ /* 0x040fe20000001818 */
[----:B------:R-:W2:Y:S07]  /*e030*/  LDSM.16.M88.4 R200, [R229+-0x8800] ;  /* 0xff780000e5c8783b */ /* 0x000eae0000000200 */
[C---:B----4-:R-:W-:Y:S08]  /*e040*/  HMMA.16816.F32 R28, R184.reuse, R204, R28 ;  /* 0x000000ccb81c723c */ /* 0x050ff0000000181c */
[C---:B------:R-:W-:Y:S01]  /*e050*/  HMMA.16816.F32 R32, R184.reuse, R206, R32 ;  /* 0x000000ceb820723c */ /* 0x040fe20000001820 */
[----:B------:R-:W3:Y:S07]  /*e060*/  LDSM.16.M88.4 R204, [R229+-0x8000] ;  /* 0xff800000e5cc783b */ /* 0x000eee0000000200 */
[C---:B-----5:R-:W-:Y:S08]  /*e070*/  HMMA.16816.F32 R36, R184.reuse, R188, R36 ;  /* 0x000000bcb824723c */ /* 0x060ff00000001824 */
[C---:B------:R-:W-:Y:S01]  /*e080*/  HMMA.16816.F32 R40, R184.reuse, R190, R40 ;  /* 0x000000beb828723c */ /* 0x040fe20000001828 */
[----:B------:R-:W4:Y:S07]  /*e090*/  LDSM.16.M88.4 R188, [R229+-0x7800] ;  /* 0xff880000e5bc783b */ /* 0x000f2e0000000200 */
[C---:B------:R-:W-:Y:S08]  /*e0a0*/  HMMA.16816.F32 R44, R184.reuse, R208, R44 ;  /* 0x000000d0b82c723c */ /* 0x040ff0000000182c */
[----:B------:R-:W-:Y:S01]  /*e0b0*/  HMMA.16816.F32 R48, R184, R210, R48 ;  /* 0x000000d2b830723c */ /* 0x000fe20000001830 */
[----:B------:R-:W5:Y:S07]  /*e0c0*/  LDSM.16.M88.4 R184, [R229+-0x7000] ;  /* 0xff900000e5b8783b */ /* 0x000f6e0000000200 */
[C---:B-1----:R-:W-:Y:S01]  /*e0d0*/  HMMA.16816.F32 R4, R192.reuse, R196, R4 ;  /* 0x000000c4c004723c */ /* 0x042fe20000001804 */
[----:B------:R-:W-:Y:S07]  /*e0e0*/  LDSM.16.M88.4 R208, [R228+0x3000] ;  /* 0x00300000e4d0783b */ /* 0x000fee0000000200 */
[C---:B------:R-:W-:Y:S01]  /*e0f0*/  HMMA.16816.F32 R8, R192.reuse, R198, R8 ;  /* 0x000000c6c008723c */ /* 0x040fe20000001808 */
[----:B------:R-:W1:Y:S07]  /*e100*/  LDSM.16.M88.4 R196, [R229+-0x6800] ;  /* 0xff980000e5c4783b */ /* 0x000e6e0000000200 */
[C---:B--2---:R-:W-:Y:S08]  /*e110*/  HMMA.16816.F32 R12, R192.reuse, R200, R12 ;  /* 0x000000c8c00c723c */ /* 0x044ff0000000180c */
[C---:B------:R-:W-:Y:S01]  /*e120*/  HMMA.16816.F32 R16, R192.reuse, R202, R16 ;  /* 0x000000cac010723c */ /* 0x040fe20000001810 */
[----:B------:R-:W2:Y:S07]  /*e130*/  LDSM.16.M88.4 R200, [R239+0x4000] ;  /* 0x00400000efc8783b */ /* 0x000eae0000000200 */
[C---:B---3--:R-:W-:Y:S08]  /*e140*/  HMMA.16816.F32 R20, R192.reuse, R204, R20 ;  /* 0x000000ccc014723c */ /* 0x048ff00000001814 */
[C---:B------:R-:W-:Y:S01]  /*e150*/  HMMA.16816.F32 R24, R192.reuse, R206, R24 ;  /* 0x000000cec018723c */ /* 0x040fe20000001818 */
[----:B------:R-:W3:Y:S07]  /*e160*/  LDSM.16.M88.4 R204, [R228+0x3800] ;  /* 0x00380000e4cc783b */ /* 0x000eee0000000200 */
[C---:B----4-:R-:W-:Y:S08]  /*e170*/  HMMA.16816.F32 R28, R192.reuse, R188, R28 ;  /* 0x000000bcc01c723c */ /* 0x050ff0000000181c */
[C---:B------:R-:W-:Y:S01]  /*e180*/  HMMA.16816.F32 R32, R192.reuse, R190, R32 ;  /* 0x000000bec020723c */ /* 0x040fe20000001820 */
[----:B------:R-:W4:Y:S07]  /*e190*/  LDSM.16.M88.4 R188, [R228+0x4000] ;  /* 0x00400000e4bc783b */ /* 0x000f2e0000000200 */
[C---:B-----5:R-:W-:Y:S08]  /*e1a0*/  HMMA.16816.F32 R36, R192.reuse, R184, R36 ;  /* 0x000000b8c024723c */ /* 0x060ff00000001824 */
[C---:B------:R-:W-:Y:S01]  /*e1b0*/  HMMA.16816.F32 R40, R192.reuse, R186, R40 ;  /* 0x000000bac028723c */ /* 0x040fe20000001828 */
[----:B------:R-:W5:Y:S07]  /*e1c0*/  LDSM.16.M88.4 R184, [R228+0x4800] ;  /* 0x00480000e4b8783b */ /* 0x000f6e0000000200 */
[C---:B-1----:R-:W-:Y:S08]  /*e1d0*/  HMMA.16816.F32 R44, R192.reuse, R196, R44 ;  /* 0x000000c4c02c723c */ /* 0x042ff0000000182c */
[----:B------:R-:W-:Y:S01]  /*e1e0*/  HMMA.16816.F32 R48, R192, R198, R48 ;  /* 0x000000c6c030723c */ /* 0x000fe20000001830 */
[----:B------:R-:W1:Y:S07]  /*e1f0*/  LDSM.16.M88.4 R192, [R228+0x5000] ;  /* 0x00500000e4c0783b */ /* 0x000e6e0000000200 */
[C---:B--2---:R-:W-:Y:S01]  /*e200*/  HMMA.16816.F32 R4, R200.reuse, R208, R4 ;  /* 0x000000d0c804723c */ /* 0x044fe20000001804 */
[----:B------:R-:W2:Y:S07]  /*e210*/  LDSM.16.M88.4 R196, [R228+0x5800] ;  /* 0x00580000e4c4783b */ /* 0x000eae0000000200 */
[C---:B------:R-:W-:Y:S01]  /*e220*/  HMMA.16816.F32 R8, R200.reuse, R210, R8 ;  /* 0x000000d2c808723c */ /* 0x040fe20000001808 */
[----:B------:R-:W-:Y:S07]  /*e230*/  LDSM.16.M88.4 R208, [R0] ;  /* 0x0000000000d0783b */ /* 0x000fee0000000200 */
[C---:B---3--:R-:W-:Y:S08]  /*e240*/  HMMA.16816.F32 R12, R200.reuse, R204, R12 ;  /* 0x000000ccc80c723c */ /* 0x048ff0000000180c */
[C---:B------:R-:W-:Y:S01]  /*e250*/  HMMA.16816.F32 R16, R200.reuse, R206, R16 ;  /* 0x000000cec810723c */ /* 0x040fe20000001810 */
[----:B------:R-:W3:Y:S07]  /*e260*/  LDSM.16.M88.4 R204, [R240+0x4000] ;  /* 0x00400000f0cc783b */ /* 0x000eee0000000200 */
[C---:B----4-:R-:W-:Y:S08]  /*e270*/  HMMA.16816.F32 R20, R200.reuse, R188, R20 ;  /* 0x000000bcc814723c */ /* 0x050ff00000001814 */
[C---:B------:R-:W-:Y:S01]  /*e280*/  HMMA.16816.F32 R24, R200.reuse, R190, R24 ;  /* 0x000000bec818723c */ /* 0x040fe20000001818 */
[----:B------:R-:W4:Y:S07]  /*e290*/  LDSM.16.M88.4 R188, [R132] ;  /* 0x0000000084bc783b */ /* 0x000f2e0000000200 */
[C---:B-----5:R-:W-:Y:S08]  /*e2a0*/  HMMA.16816.F32 R28, R200.reuse, R184, R28 ;  /* 0x000000b8c81c723c */ /* 0x060ff0000000181c */
[C---:B------:R-:W-:Y:S01]  /*e2b0*/  HMMA.16816.F32 R32, R200.reuse, R186, R32 ;  /* 0x000000bac820723c */ /* 0x040fe20000001820 */
[----:B------:R-:W5:Y:S07]  /*e2c0*/  LDSM.16.M88.4 R184, [R216] ;  /* 0x00000000d8b8783b */ /* 0x000f6e0000000200 */
[C---:B-1----:R-:W-:Y:S08]  /*e2d0*/  HMMA.16816.F32 R36, R200.reuse, R192, R36 ;  /* 0x000000c0c824723c */ /* 0x042ff00000001824 */
[C---:B------:R-:W-:Y:S01]  /*e2e0*/  HMMA.16816.F32 R40, R200.reuse, R194, R40 ;  /* 0x000000c2c828723c */ /* 0x040fe20000001828 */
[----:B------:R-:W1:Y:S07]  /*e2f0*/  LDSM.16.M88.4 R192, [R217] ;  /* 0x00000000d9c0783b */ /* 0x000e6e0000000200 */
[C---:B--2---:R-:W-:Y:S08]  /*e300*/  HMMA.16816.F32 R44, R200.reuse, R196, R44 ;  /* 0x000000c4c82c723c */ /* 0x044ff0000000182c */
[----:B------:R-:W-:Y:S01]  /*e310*/  HMMA.16816.F32 R48, R200, R198, R48 ;  /* 0x000000c6c830723c */ /* 0x000fe20000001830 */
[----:B------:R-:W2:Y:S07]  /*e320*/  LDSM.16.M88.4 R196, [R218] ;  /* 0x00000000dac4783b */ /* 0x000eae0000000200 */
[C---:B---3--:R-:W-:Y:S01]  /*e330*/  HMMA.16816.F32 R4, R204.reuse, R208, R4 ;  /* 0x000000d0cc04723c */ /* 0x048fe20000001804 */
[----:B------:R-:W3:Y:S07]  /*e340*/  LDSM.16.M88.4 R200, [R219] ;  /* 0x00000000dbc8783b */ /* 0x000eee0000000200 */
[C---:B------:R-:W-:Y:S01]  /*e350*/  HMMA.16816.F32 R8, R204.reuse, R210, R8 ;  /* 0x000000d2cc08723c */ /* 0x040fe20000001808 */
[----:B------:R-:W-:Y:S07]  /*e360*/  LDSM.16.M88.4 R208, [R230+0x3000] ;  /* 0x00300000e6d0783b */ /* 0x000fee0000000200 */
[C---:B----4-:R-:W-:Y:S01]  /*e370*/  HMMA.16816.F32 R12, R204.reuse, R188, R12 ;  /* 0x000000bccc0c723c */ /* 0x050fe2000000180c */
[----:B------:R-:W-:Y:S07]  /*e380*/  LDSM.16.M88.4 R216, [R222] ;  /* 0x00000000ded8783b */ /* 0x000fee0000000200 */
[C---:B------:R-:W-:Y:S01]  /*e390*/  HMMA.16816.F32 R16, R204.reuse, R190, R16 ;  /* 0x000000becc10723c */ /* 0x040fe20000001810 */
[----:B------:R-:W4:Y:S07]  /*e3a0*/  LDSM.16.M88.4 R188, [R242+0x4000] ;  /* 0x00400000f2bc783b */ /* 0x000f2e0000000200 */
[C---:B-----5:R-:W-:Y:S08]  /*e3b0*/  HMMA.16816.F32 R20, R204.reuse, R184, R20 ;  /* 0x000000b8cc14723c */ /* 0x060ff00000001814 */
[C---:B------:R-:W-:Y:S01]  /*e3c0*/  HMMA.16816.F32 R24, R204.reuse, R186, R24 ;  /* 0x000000bacc18723c */ /* 0x040fe20000001818 */
[----:B------:R-:W5:Y:S07]  /*e3d0*/  LDSM.16.M88.4 R184, [R230+0x3800] ;  /* 0x00380000e6b8783b */ /* 0x000f6e0000000200 */
        /* <DEDUP_REMOVED lines=8> */
[----:B------:R-:W3:Y:S07]  /*e460*/  LDSM.16.M88.4 R200, [R230+0x5000] ;  /* 0x00500000e6c8783b */ /* 0x000eee0000000200 */
[C---:B----4-:R-:W-:Y:S01]  /*e470*/  HMMA.16816.F32 R4, R188.reuse, R208, R4 ;  /* 0x000000d0bc04723c */ /* 0x050fe20000001804 */
[----:B------:R-:W-:Y:S07]  /*e480*/  LDSM.16.M88.4 R204, [R241+0x4000] ;  /* 0x00400000f1cc783b */ /* 0x000fee0000000200 */
[C---:B------:R-:W-:Y:S01]  /*e490*/  HMMA.16816.F32 R8, R188.reuse, R210, R8 ;  /* 0x000000d2bc08723c */ /* 0x040fe20000001808 */
[----:B------:R-:W-:Y:S07]  /*e4a0*/  LDSM.16.M88.4 R208, [R229+-0x6000] ;  /* 0xffa00000e5d0783b */ /* 0x000fee0000000200 */
[C---:B-----5:R-:W-:Y:S08]  /*e4b0*/  HMMA.16816.F32 R12, R188.reuse, R184, R12 ;  /* 0x000000b8bc0c723c */ /* 0x060ff0000000180c */
[C---:B------:R-:W-:Y:S01]  /*e4c0*/  HMMA.16816.F32 R16, R188.reuse, R186, R16 ;  /* 0x000000babc10723c */ /* 0x040fe20000001810 */
[----:B------:R-:W4:Y:S07]  /*e4d0*/  LDSM.16.M88.4 R184, [R230+0x5800] ;  /* 0x00580000e6b8783b */ /* 0x000f2e0000000200 */
[C---:B-1----:R-:W-:Y:S08]  /*e4e0*/  HMMA.16816.F32 R20, R188.reuse, R192, R20 ;  /* 0x000000c0bc14723c */ /* 0x042ff00000001814 */
[C---:B------:R-:W-:Y:S01]  /*e4f0*/  HMMA.16816.F32 R24, R188.reuse, R194, R24 ;  /* 0x000000c2bc18723c */ /* 0x040fe20000001818 */
[----:B------:R-:W1:Y:S07]  /*e500*/  LDSM.16.M88.4 R192, [R229+-0x5800] ;  /* 0xffa80000e5c0783b */ /* 0x000e6e0000000200 */
[C---:B--2---:R-:W-:Y:S08]  /*e510*/  HMMA.16816.F32 R28, R188.reuse, R196, R28 ;  /* 0x000000c4bc1c723c */ /* 0x044ff0000000181c */
[C---:B------:R-:W-:Y:S01]  /*e520*/  HMMA.16816.F32 R32, R188.reuse, R198, R32 ;  /* 0x000000c6bc20723c */ /* 0x040fe20000001820 */
[----:B------:R-:W2:Y:S07]  /*e530*/  LDSM.16.M88.4 R196, [R229+-0x5000] ;  /* 0xffb00000e5c4783b */ /* 0x000eae0000000200 */
[C---:B---3--:R-:W-:Y:S08]  /*e540*/  HMMA.16816.F32 R36, R188.reuse, R200, R36 ;  /* 0x000000c8bc24723c */ /* 0x048ff00000001824 */
[C---:B------:R-:W-:Y:S01]  /*e550*/  HMMA.16816.F32 R40, R188.reuse, R202, R40 ;  /* 0x000000cabc28723c */ /* 0x040fe20000001828 */
[----:B------:R-:W3:Y:S07]  /*e560*/  LDSM.16.M88.4 R200, [R229+-0x4800] ;  /* 0xffb80000e5c8783b */ /* 0x000eee0000000200 */
[C---:B----4-:R-:W-:Y:S08]  /*e570*/  HMMA.16816.F32 R44, R188.reuse, R184, R44 ;  /* 0x000000b8bc2c723c */ /* 0x050ff0000000182c */
[----:B------:R-:W-:Y:S01]  /*e580*/  HMMA.16816.F32 R48, R188, R186, R48 ;  /* 0x000000babc30723c */ /* 0x000fe20000001830 */
[----:B------:R-:W4:Y:S07]  /*e590*/  LDSM.16.M88.4 R184, [R229+-0x4000] ;  /* 0xffc00000e5b8783b */ /* 0x000f2e0000000200 */
[C---:B------:R-:W-:Y:S01]  /*e5a0*/  HMMA.16816.F32 R4, R204.reuse, R208, R4 ;  /* 0x000000d0cc04723c */ /* 0x040fe20000001804 */
[----:B------:R-:W5:Y:S07]  /*e5b0*/  LDSM.16.M88.4 R188, [R229+-0x3800] ;  /* 0xffc80000e5bc783b */ /* 0x000f6e0000000200 */
[C---:B------:R-:W-:Y:S01]  /*e5c0*/  HMMA.16816.F32 R8, R204.reuse, R210, R8 ;  /* 0x000000d2cc08723c */ /* 0x040fe20000001808 */
[----:B------:R-:W-:Y:S07]  /*e5d0*/  LDSM.16.M88.4 R208, [R228+0x6800] ;  /* 0x00680000e4d0783b */ /* 0x000fee0000000200 */
[C---:B-1----:R-:W-:Y:S08]  /*e5e0*/  HMMA.16816.F32 R12, R204.reuse, R192, R12 ;  /* 0x000000c0cc0c723c */ /* 0x042ff0000000180c */
[C---:B------:R-:W-:Y:S01]  /*e5f0*/  HMMA.16816.F32 R16, R204.reuse, R194, R16 ;  /* 0x000000c2cc10723c */ /* 0x040fe20000001810 */
[----:B------:R-:W-:Y:S07]  /*e600*/  LDSM.16.M88.4 R192, [R239+0x8000] ;  /* 0x00800000efc0783b */ /* 0x000fee0000000200 */
[C---:B--2---:R-:W-:Y:S08]  /*e610*/  HMMA.16816.F32 R20, R204.reuse, R196, R20 ;  /* 0x000000c4cc14723c */ /* 0x044ff00000001814 */
[C---:B------:R-:W-:Y:S01]  /*e620*/  HMMA.16816.F32 R24, R204.reuse, R198, R24 ;  /* 0x000000c6cc18723c */ /* 0x040fe20000001818 */
[----:B------:R-:W1:Y:S07]  /*e630*/  LDSM.16.M88.4 R196, [R228+0x6000] ;  /* 0x00600000e4c4783b */ /* 0x000e6e0000000200 */
        /* <DEDUP_REMOVED lines=8> */
[----:B------:R-:W4:Y:S07]  /*e6c0*/  LDSM.16.M88.4 R188, [R228+0x8800] ;  /* 0x00880000e4bc783b */ /* 0x000f2e0000000200 */
[C---:B-1----:R-:W-:Y:S01]  /*e6d0*/  HMMA.16816.F32 R4, R192.reuse, R196, R4 ;  /* 0x000000c4c004723c */ /* 0x042fe20000001804 */
[----:B------:R-:W-:Y:S07]  /*e6e0*/  LDSM.16.M88.4 R204, [R220] ;  /* 0x00000000dccc783b */ /* 0x000fee0000000200 */
[C---:B------:R-:W-:Y:S01]  /*e6f0*/  HMMA.16816.F32 R8, R192.reuse, R198, R8 ;  /* 0x000000c6c008723c */ /* 0x040fe20000001808 */
[----:B------:R-:W1:Y:S07]  /*e700*/  LDSM.16.M88.4 R196, [R240+0x8000] ;  /* 0x00800000f0c4783b */ /* 0x000e6e0000000200 */
[C---:B------:R-:W-:Y:S08]  /*e710*/  HMMA.16816.F32 R12, R192.reuse, R208, R12 ;  /* 0x000000d0c00c723c */ /* 0x040ff0000000180c */
[C---:B------:R-:W-:Y:S01]  /*e720*/  HMMA.16816.F32 R16, R192.reuse, R210, R16 ;  /* 0x000000d2c010723c */ /* 0x040fe20000001810 */
[----:B------:R-:W5:Y:S07]  /*e730*/  LDSM.16.M88.4 R208, [R221] ;  /* 0x00000000ddd0783b */ /* 0x000f6e0000000200 */
[C---:B------:R-:W-:Y:S08]  /*e740*/  HMMA.16816.F32 R20, R192.reuse, R212, R20 ;  /* 0x000000d4c014723c */ /* 0x040ff00000001814 */
[C---:B------:R-:W-:Y:S01]  /*e750*/  HMMA.16816.F32 R24, R192.reuse, R214, R24 ;  /* 0x000000d6c018723c */ /* 0x040fe20000001818 */
[----:B------:R-:W-:Y:S07]  /*e760*/  LDSM.16.M88.4 R212, [R230+0x6000] ;  /* 0x00600000e6d4783b */ /* 0x000fee0000000200 */
[C---:B--2---:R-:W-:Y:S08]  /*e770*/  HMMA.16816.F32 R28, R192.reuse, R200, R28 ;  /* 0x000000c8c01c723c */ /* 0x044ff0000000181c */
[C---:B------:R-:W-:Y:S01]  /*e780*/  HMMA.16816.F32 R32, R192.reuse, R202, R32 ;  /* 0x000000cac020723c */ /* 0x040fe20000001820 */
[----:B------:R-:W2:Y:S07]  /*e790*/  LDSM.16.M88.4 R200, [R223] ;  /* 0x00000000dfc8783b */ /* 0x000eae0000000200 */
[C---:B---3--:R-:W-:Y:S01]  /*e7a0*/  HMMA.16816.F32 R36, R192.reuse, R184, R36 ;  /* 0x000000b8c024723c */ /* 0x048fe20000001824 */
[----:B------:R-:W-:Y:S07]  /*e7b0*/  LDSM.16.M88.4 R220, [R230+0x6800] ;  /* 0x00680000e6dc783b */ /* 0x000fee0000000200 */
[C---:B------:R-:W-:Y:S01]  /*e7c0*/  HMMA.16816.F32 R40, R192.reuse, R186, R40 ;  /* 0x000000bac028723c */ /* 0x040fe20000001828 */
[----:B------:R-:W3:Y:S07]  /*e7d0*/  LDSM.16.M88.4 R184, [R224] ;  /* 0x00000000e0b8783b */ /* 0x000eee0000000200 */
[C---:B----4-:R-:W-:Y:S08]  /*e7e0*/  HMMA.16816.F32 R44, R192.reuse, R188, R44 ;  /* 0x000000bcc02c723c */ /* 0x050ff0000000182c */
[----:B------:R-:W-:Y:S01]  /*e7f0*/  HMMA.16816.F32 R48, R192, R190, R48 ;  /* 0x000000bec030723c */ /* 0x000fe20000001830 */
[----:B------:R-:W4:Y:S07]  /*e800*/  LDSM.16.M88.4 R188, [R225] ;  /* 0x00000000e1bc783b */ /* 0x000f2e0000000200 */
[C---:B-1----:R-:W-:Y:S01]  /*e810*/  HMMA.16816.F32 R4, R196.reuse, R204, R4 ;  /* 0x000000ccc404723c */ /* 0x042fe20000001804 */
[----:B------:R-:W1:Y:S07]  /*e820*/  LDSM.16.M88.4 R192, [R242+0x8000] ;  /* 0x00800000f2c0783b */ /* 0x000e6e0000000200 */
[C---:B------:R-:W-:Y:S01]  /*e830*/  HMMA.16816.F32 R8, R196.reuse, R206, R8 ;  /* 0x000000cec408723c */ /* 0x040fe20000001808 */
[----:B------:R-:W1:Y:S07]  /*e840*/  LDSM.16.M88.4 R204, [R230+0x7000] ;  /* 0x00700000e6cc783b */ /* 0x000e6e0000000200 */
[C---:B-----5:R-:W-:Y:S08]  /*e850*/  HMMA.16816.F32 R12, R196.reuse, R208, R12 ;  /* 0x000000d0c40c723c */ /* 0x060ff0000000180c */
[C---:B------:R-:W-:Y:S01]  /*e860*/  HMMA.16816.F32 R16, R196.reuse, R210, R16 ;  /* 0x000000d2c410723c */ /* 0x040fe20000001810 */
[----:B------:R-:W5:Y:S07]  /*e870*/  LDSM.16.M88.4 R208, [R230+0x7800] ;  /* 0x00780000e6d0783b */ /* 0x000f6e0000000200 */
[C---:B------:R-:W-:Y:S08]  /*e880*/  HMMA.16816.F32 R20, R196.reuse, R216, R20 ;  /* 0x000000d8c414723c */ /* 0x040ff00000001814 */
[C---:B------:R-:W-:Y:S01]  /*e890*/  HMMA.16816.F32 R24, R196.reuse, R218, R24 ;  /* 0x000000dac418723c */ /* 0x040fe20000001818 */
[----:B------:R-:W1:Y:S07]  /*e8a0*/  LDSM.16.M88.4 R216, [R230+0x8000] ;  /* 0x00800000e6d8783b */ /* 0x000e6e0000000200 */
[C---:B--2---:R-:W-:Y:S08]  /*e8b0*/  HMMA.16816.F32 R28, R196.reuse, R200, R28 ;  /* 0x000000c8c41c723c */ /* 0x044ff0000000181c */
[C---:B------:R-:W-:Y:S01]  /*e8c0*/  HMMA.16816.F32 R32, R196.reuse, R202, R32 ;  /* 0x000000cac420723c */ /* 0x040fe20000001820 */
[----:B------:R-:W-:Y:S07]  /*e8d0*/  LDSM.16.M88.4 R200, [R229+-0x2800] ;  /* 0xffd80000e5c8783b */ /* 0x000fee0000000200 */
[C---:B---3--:R-:W-:Y:S08]  /*e8e0*/  HMMA.16816.F32 R36, R196.reuse, R184, R36 ;  /* 0x000000b8c424723c */ /* 0x048ff00000001824 */
[C---:B------:R-:W-:Y:S01]  /*e8f0*/  HMMA.16816.F32 R40, R196.reuse, R186, R40 ;  /* 0x000000bac428723c */ /* 0x040fe20000001828 */
[----:B------:R-:W2:Y:S07]  /*e900*/  LDSM.16.M88.4 R184, [R230+0x8800] ;  /* 0x00880000e6b8783b */ /* 0x000eae0000000200 */
[C---:B----4-:R-:W-:Y:S08]  /*e910*/  HMMA.16816.F32 R44, R196.reuse, R188, R44 ;  /* 0x000000bcc42c723c */ /* 0x050ff0000000182c */
[----:B------:R-:W-:Y:S01]  /*e920*/  HMMA.16816.F32 R48, R196, R190, R48 ;  /* 0x000000bec430723c */ /* 0x000fe20000001830 */
[----:B------:R-:W-:Y:S07]  /*e930*/  LDSM.16.M88.4 R188, [R241+0x8000] ;  /* 0x00800000f1bc783b */ /* 0x000fee0000000200 */
[C---:B-1----:R-:W-:Y:S01]  /*e940*/  HMMA.16816.F32 R4, R192.reuse, R212, R4 ;  /* 0x000000d4c004723c */ /* 0x042fe20000001804 */
[----:B------:R-:W1:Y:S07]  /*e950*/  LDSM.16.M88.4 R196, [R229+-0x3000] ;  /* 0xffd00000e5c4783b */ /* 0x000e6e0000000200 */
[C---:B------:R-:W-:Y:S01]  /*e960*/  HMMA.16816.F32 R8, R192.reuse, R214, R8 ;  /* 0x000000d6c008723c */ /* 0x040fe20000001808 */
[----:B------:R-:W-:Y:S07]  /*e970*/  LDSM.16.M88.4 R212, [R229+-0x1000] ;  /* 0xfff00000e5d4783b */ /* 0x000fee0000000200 */
[C---:B------:R-:W-:Y:S08]  /*e980*/  HMMA.16816.F32 R12, R192.reuse, R220, R12 ;  /* 0x000000dcc00c723c */ /* 0x040ff0000000180c */
[C---:B------:R-:W-:Y:S01]  /*e990*/  HMMA.16816.F32 R16, R192.reuse, R222, R16 ;  /* 0x000000dec010723c */ /* 0x040fe20000001810 */
[----:B------:R-:W-:Y:S07]  /*e9a0*/  LDSM.16.M88.4 R220, [R229+-0x800] ;  /* 0xfff80000e5dc783b */ /* 0x000fee0000000200 */
[C---:B------:R-:W-:Y:S08]  /*e9b0*/  HMMA.16816.F32 R20, R192.reuse, R204, R20 ;  /* 0x000000ccc014723c */ /* 0x040ff00000001814 */
[C---:B------:R-:W-:Y:S01]  /*e9c0*/  HMMA.16816.F32 R24, R192.reuse, R206, R24 ;  /* 0x000000cec018723c */ /* 0x040fe20000001818 */
[----:B------:R-:W3:Y:S07]  /*e9d0*/  LDSM.16.M88.4 R204, [R229+-0x2000] ;  /* 0xffe00000e5cc783b */ /* 0x000eee0000000200 */
[C---:B-----5:R-:W-:Y:S08]  /*e9e0*/  HMMA.16816.F32 R28, R192.reuse, R208, R28 ;  /* 0x000000d0c01c723c */ /* 0x060ff0000000181c */
[C---:B------:R-:W-:Y:S01]  /*e9f0*/  HMMA.16816.F32 R32, R192.reuse, R210, R32 ;  /* 0x000000d2c020723c */ /* 0x040fe20000001820 */
[----:B------:R-:W4:Y:S07]  /*ea00*/  LDSM.16.M88.4 R208, [R229+-0x1800] ;  /* 0xffe80000e5d0783b */ /* 0x000f2e0000000200 */
[C---:B------:R-:W-:Y:S08]  /*ea10*/  HMMA.16816.F32 R36, R192.reuse, R216, R36 ;  /* 0x000000d8c024723c */ /* 0x040ff00000001824 */
[C---:B------:R-:W-:Y:S01]  /*ea20*/  HMMA.16816.F32 R40, R192.reuse, R218, R40 ;  /* 0x000000dac028723c */ /* 0x040fe20000001828 */
[----:B------:R-:W-:Y:S07]  /*ea30*/  LDSM.16.M88.4 R216, [R226] ;  /* 0x00000000e2d8783b */ /* 0x000fee0000000200 */
[C---:B--2---:R-:W-:Y:S08]  /*ea40*/  HMMA.16816.F32 R44, R192.reuse, R184, R44 ;  /* 0x000000b8c02c723c */ /* 0x044ff0000000182c */
[----:B------:R-:W-:Y:S01]  /*ea50*/  HMMA.16816.F32 R48, R192, R186, R48 ;  /* 0x000000bac030723c */ /* 0x000fe20000001830 */
[----:B------:R-:W-:Y:S07]  /*ea60*/  LDSM.16.M88.4 R184, [R239+0xc000] ;  /* 0x00c00000efb8783b */ /* 0x000fee0000000200 */
[C---:B-1----:R-:W-:Y:S01]  /*ea70*/  HMMA.16816.F32 R4, R188.reuse, R196, R4 ;  /* 0x000000c4bc04723c */ /* 0x042fe20000001804 */
[----:B------:R-:W1:Y:S07]  /*ea80*/  LDSM.16.M88.4 R192, [R228+0x9000] ;  /* 0x00900000e4c0783b */ /* 0x000e6e0000000200 */
[C---:B------:R-:W-:Y:S01]  /*ea90*/  HMMA.16816.F32 R8, R188.reuse, R198, R8 ;  /* 0x000000c6bc08723c */ /* 0x040fe20000001808 */
[----:B------:R-:W2:Y:S07]  /*eaa0*/  LDSM.16.M88.4 R196, [R228+0x9800] ;  /* 0x00980000e4c4783b */ /* 0x000eae0000000200 */
[C---:B------:R-:W-:Y:S08]  /*eab0*/  HMMA.16816.F32 R12, R188.reuse, R200, R12 ;  /* 0x000000c8bc0c723c */ /* 0x040ff0000000180c */
[C---:B------:R-:W-:Y:S01]  /*eac0*/  HMMA.16816.F32 R16, R188.reuse, R202, R16 ;  /* 0x000000cabc10723c */ /* 0x040fe20000001810 */
[----:B------:R-:W5:Y:S07]  /*ead0*/  LDSM.16.M88.4 R200, [R228+0xa000] ;  /* 0x00a00000e4c8783b */ /* 0x000f6e0000000200 */
[C---:B---3--:R-:W-:Y:S08]  /*eae0*/  HMMA.16816.F32 R20, R188.reuse, R204, R20 ;  /* 0x000000ccbc14723c */ /* 0x048ff00000001814 */
[C---:B------:R-:W-:Y:S01]  /*eaf0*/  HMMA.16816.F32 R24, R188.reuse, R206, R24 ;  /* 0x000000cebc18723c */ /* 0x040fe20000001818 */
[----:B------:R-:W3:Y:S07]  /*eb00*/  LDSM.16.M88.4 R204, [R228+0xa800] ;  /* 0x00a80000e4cc783b */ /* 0x000eee0000000200 */
[C---:B----4-:R-:W-:Y:S08]  /*eb10*/  HMMA.16816.F32 R28, R188.reuse, R208, R28 ;  /* 0x000000d0bc1c723c */ /* 0x050ff0000000181c */
[C---:B------:R-:W-:Y:S01]  /*eb20*/  HMMA.16816.F32 R32, R188.reuse, R210, R32 ;  /* 0x000000d2bc20723c */ /* 0x040fe20000001820 */
[----:B------:R-:W4:Y:S07]  /*eb30*/  LDSM.16.M88.4 R208, [R228+0xb000] ;  /* 0x00b00000e4d0783b */ /* 0x000f2e0000000200 */
[C---:B------:R-:W-:Y:S08]  /*eb40*/  HMMA.16816.F32 R36, R188.reuse, R212, R36 ;  /* 0x000000d4bc24723c */ /* 0x040ff00000001824 */
[C---:B------:R-:W-:Y:S01]  /*eb50*/  HMMA.16816.F32 R40, R188.reuse, R214, R40 ;  /* 0x000000d6bc28723c */ /* 0x040fe20000001828 */
[----:B------:R-:W-:Y:S07]  /*eb60*/  LDSM.16.M88.4 R212, [R240+0xc000] ;  /* 0x00c00000f0d4783b */ /* 0x000fee0000000200 */
[C---:B------:R-:W-:Y:S08]  /*eb70*/  HMMA.16816.F32 R44, R188.reuse, R220, R44 ;  /* 0x000000dcbc2c723c */ /* 0x040ff0000000182c */
[----:B------:R-:W-:Y:S01]  /*eb80*/  HMMA.16816.F32 R48, R188, R222, R48 ;  /* 0x000000debc30723c */ /* 0x000fe20000001830 */
[----:B------:R-:W3:Y:S07]  /*eb90*/  LDSM.16.M88.4 R188, [R228+0xb800] ;  /* 0x00b80000e4bc783b */ /* 0x000eee0000000200 */
[C---:B-1----:R-:W-:Y:S01]  /*eba0*/  HMMA.16816.F32 R4, R184.reuse, R192, R4 ;  /* 0x000000c0b804723c */ /* 0x042fe20000001804 */
[----:B------:R-:W1:Y:S07]  /*ebb0*/  LDSM.16.M88.4 R220, [R227] ;  /* 0x00000000e3dc783b */ /* 0x000e6e0000000200 */
[C---:B------:R-:W-:Y:S01]  /*ebc0*/  HMMA.16816.F32 R8, R184.reuse, R194, R8 ;  /* 0x000000c2b808723c */ /* 0x040fe20000001808 */
[----:B------:R-:W1:Y:S07]  /*ebd0*/  LDSM.16.M88.4 R192, [R235] ;  /* 0x00000000ebc0783b */ /* 0x000e6e0000000200 */
[C---:B--2---:R-:W-:Y:S01]  /*ebe0*/  HMMA.16816.F32 R12, R184.reuse, R196, R12 ;  /* 0x000000c4b80c723c */ /* 0x044fe2000000180c */
[----:B------:R-:W2:Y:S07]  /*ebf0*/  LDSM.16.M88.4 R224, [R236] ;  /* 0x00000000ece0783b */ /* 0x000eae0000000200 */
[C---:B------:R-:W-:Y:S01]  /*ec00*/  HMMA.16816.F32 R16, R184.reuse, R198, R16 ;  /* 0x000000c6b810723c */ /* 0x040fe20000001810 */
[----:B------:R-:W1:Y:S07]  /*ec10*/  LDSM.16.M88.4 R196, [R237] ;  /* 0x00000000edc4783b */ /* 0x000e6e0000000200 */
[C---:B-----5:R-:W-:Y:S08]  /*ec20*/  HMMA.16816.F32 R20, R184.reuse, R200, R20 ;  /* 0x000000c8b814723c */ /* 0x060ff00000001814 */
        /* <DEDUP_REMOVED lines=8> */
[C---:B------:R-:W-:Y:S08]  /*ecb0*/  HMMA.16816.F32 R44, R184.reuse, R188, R44 ;  /* 0x000000bcb82c723c */ /* 0x040ff0000000182c */
[----:B------:R-:W-:Y:S01]  /*ecc0*/  HMMA.16816.F32 R48, R184, R190, R48 ;  /* 0x000000beb830723c */ /* 0x000fe20000001830 */
[----:B------:R-:W3:Y:S07]  /*ecd0*/  LDSM.16.M88.4 R184, [R238] ;  /* 0x00000000eeb8783b */ /* 0x000eee0000000200 */
[C---:B------:R-:W-:Y:S01]  /*ece0*/  HMMA.16816.F32 R4, R212.reuse, R216, R4 ;  /* 0x000000d8d404723c */ /* 0x040fe20000001804 */
[----:B------:R-:W4:Y:S07]  /*ecf0*/  LDSM.16.M88.4 R188, [R242+0xc000] ;  /* 0x00c00000f2bc783b */ /* 0x000f2e0000000200 */
[C---:B------:R-:W-:Y:S01]  /*ed00*/  HMMA.16816.F32 R8, R212.reuse, R218, R8 ;  /* 0x000000dad408723c */ /* 0x040fe20000001808 */
[----:B------:R-:W-:Y:S07]  /*ed10*/  LDSM.16.M88.4 R216, [R230+0xb000] ;  /* 0x00b00000e6d8783b */ /* 0x000fee0000000200 */
[C---:B-1----:R-:W-:Y:S08]  /*ed20*/  HMMA.16816.F32 R12, R212.reuse, R220, R12 ;  /* 0x000000dcd40c723c */ /* 0x042ff0000000180c */
[C---:B------:R-:W-:Y:S01]  /*ed30*/  HMMA.16816.F32 R16, R212.reuse, R222, R16 ;  /* 0x000000ded410723c */ /* 0x040fe20000001810 */
[----:B------:R-:W-:Y:S07]  /*ed40*/  LDSM.16.M88.4 R220, [R241+0xc000] ;  /* 0x00c00000f1dc783b */ /* 0x000fee0000000200 */
[C---:B------:R-:W-:Y:S08]  /*ed50*/  HMMA.16816.F32 R20, R212.reuse, R192, R20 ;  /* 0x000000c0d414723c */ /* 0x040ff00000001814 */
[C---:B------:R-:W-:Y:S01]  /*ed60*/  HMMA.16816.F32 R24, R212.reuse, R194, R24 ;  /* 0x000000c2d418723c */ /* 0x040fe20000001818 */
[----:B------:R-:W1:Y:S07]  /*ed70*/  LDSM.16.M88.4 R192, [R230+0x9800] ;  /* 0x00980000e6c0783b */ /* 0x000e6e0000000200 */
[C---:B--2---:R-:W-:Y:S08]  /*ed80*/  HMMA.16816.F32 R28, R212.reuse, R224, R28 ;  /* 0x000000e0d41c723c */ /* 0x044ff0000000181c */
[C---:B------:R-:W-:Y:S01]  /*ed90*/  HMMA.16816.F32 R32, R212.reuse, R226, R32 ;  /* 0x000000e2d420723c */ /* 0x040fe20000001820 */
[----:B------:R-:W-:Y:S07]  /*eda0*/  LDSM.16.M88.4 R224, [R229] ;  /* 0x00000000e5e0783b */ /* 0x000fee0000000200 */
[C---:B------:R-:W-:Y:S08]  /*edb0*/  HMMA.16816.F32 R36, R212.reuse, R196, R36 ;  /* 0x000000c4d424723c */ /* 0x040ff00000001824 */
[C---:B------:R-:W-:Y:S01]  /*edc0*/  HMMA.16816.F32 R40, R212.reuse, R198, R40 ;  /* 0x000000c6d428723c */ /* 0x040fe20000001828 */
[----:B------:R-:W2:Y:S07]  /*edd0*/  LDSM.16.M88.4 R196, [R230+0xb800] ;  /* 0x00b80000e6c4783b */ /* 0x000eae0000000200 */
[C---:B---3--:R-:W-:Y:S08]  /*ede0*/  HMMA.16816.F32 R44, R212.reuse, R184, R44 ;  /* 0x000000b8d42c723c */ /* 0x048ff0000000182c */
[----:B------:R-:W-:Y:S01]  /*edf0*/  HMMA.16816.F32 R48, R212, R186, R48 ;  /* 0x000000bad430723c */ /* 0x000fe20000001830 */
[----:B------:R-:W3:Y:S07]  /*ee00*/  LDSM.16.M88.4 R184, [R229+0x800] ;  /* 0x00080000e5b8783b */ /* 0x000eee0000000200 */
[C---:B----4-:R-:W-:Y:S08]  /*ee10*/  HMMA.16816.F32 R4, R188.reuse, R200, R4 ;  /* 0x000000c8bc04723c */ /* 0x050ff00000001804 */
[C---:B------:R-:W-:Y:S08]  /*ee20*/  HMMA.16816.F32 R8, R188.reuse, R202, R8 ;  /* 0x000000cabc08723c */ /* 0x040ff00000001808 */
[C---:B-1----:R-:W-:Y:S08]  /*ee30*/  HMMA.16816.F32 R12, R188.reuse, R192, R12 ;  /* 0x000000c0bc0c723c */ /* 0x042ff0000000180c */
        /* <DEDUP_REMOVED lines=8> */
[----:B------:R-:W-:Y:S08]  /*eec0*/  HMMA.16816.F32 R48, R188, R198, R48 ;  /* 0x000000c6bc30723c */ /* 0x000ff00000001830 */
[C---:B------:R-:W-:Y:S08]  /*eed0*/  HMMA.16816.F32 R4, R220.reuse, R224, R4 ;  /* 0x000000e0dc04723c */ /* 0x040ff00000001804 */
[C---:B------:R-:W-:Y:S08]  /*eee0*/  HMMA.16816.F32 R8, R220.reuse, R226, R8 ;  /* 0x000000e2dc08723c */ /* 0x040ff00000001808 */
[C---:B---3--:R-:W-:Y:S08]  /*eef0*/  HMMA.16816.F32 R12, R220.reuse, R184, R12 ;  /* 0x000000b8dc0c723c */ /* 0x048ff0000000180c */
        /* <DEDUP_REMOVED lines=26> */
[----:B------:R1:W1:Y:S10]  /*f0a0*/  MUFU.TANH R200, R12 ;  /* 0x0000000c00c87308 */ /* 0x0002740000002400 */
[----:B------:R1:W1:Y:S01]  /*f0b0*/  MUFU.TANH R197, R13 ;  /* 0x0000000d00c57308 */ /* 0x0002620000002400 */
[----:B-----5:R-:W5:Y:S01]  /*f0c0*/  LDSM.16.M88.4 R8, [R229+0x1800] ;  /* 0x00180000e508783b */ /* 0x020f620000000200 */
[C---:B----4-:R-:W-:Y:S08]  /*f0d0*/  HMMA.16816.F32 R20, R220.reuse, R4, R20 ;  /* 0x00000004dc14723c */ /* 0x050ff00000001814 */
[----:B------:R4:W1:Y:S01]  /*f0e0*/  MUFU.TANH R199, R14 ;  /* 0x0000000e00c77308 */ /* 0x0008620000002400 */
[C---:B------:R-:W-:Y:S01]  /*f0f0*/  HMMA.16816.F32 R24, R220.reuse, R6, R24 ;  /* 0x00000006dc18723c */ /* 0x040fe20000001818 */
[----:B------:R-:W1:Y:S08]  /*f100*/  LDSM.16.M88.4 R4, [R229+0x2000] ;  /* 0x00200000e504783b */ /* 0x000e700000000200 */
[----:B------:R4:W1:Y:S06]  /*f110*/  MUFU.TANH R201, R15 ;  /* 0x0000000f00c97308 */ /* 0x00086c0000002400 */
[----:B------:R-:W-:Y:S04]  /*f120*/  FMUL.FTZ R20, R20, c[0x0][0x320] ;  /* 0x0000c80014147a20 */ /* 0x000fe80000410000 */
[----:B------:R4:W1:Y:S01]  /*f130*/  MUFU.TANH R196, R16 ;  /* 0x0000001000c47308 */ /* 0x0008620000002400 */
[----:B------:R-:W-:Y:S02]  /*f140*/  FMUL.FTZ R21, R21, c[0x0][0x320] ;  /* 0x0000c80015157a20 */ /* 0x000fe40000410000 */
[----:B------:R-:W-:Y:S02]  /*f150*/  FMUL.FTZ R22, R22, c[0x0][0x320] ;  /* 0x0000c80016167a20 */ /* 0x000fe40000410000 */
[----:B------:R-:W-:Y:S02]  /*f160*/  FMUL.FTZ R23, R23, c[0x0][0x320] ;  /* 0x0000c80017177a20 */ /* 0x000fe40000410000 */
[----:B------:R-:W-:Y:S02]  /*f170*/  FMUL.FTZ R24, R24, c[0x0][0x320] ;  /* 0x0000c80018187a20 */ /* 0x000fe40000410000 */
[----:B------:R-:W-:Y:S01]  /*f180*/  FMUL.FTZ R25, R25, c[0x0][0x320] ;  /* 0x0000c80019197a20 */ /* 0x000fe20000410000 */
[----:B------:R4:W2:Y:S01]  /*f190*/  MUFU.TANH R195, R17 ;  /* 0x0000001100c37308 */ /* 0x0008a20000002400 */
[----:B------:R-:W-:Y:S02]  /*f1a0*/  FMUL.FTZ R26, R26, c[0x0][0x320] ;  /* 0x0000c8001a1a7a20 */ /* 0x000fe40000410000 */
[----:B------:R-:W-:Y:S01]  /*f1b0*/  FMUL.FTZ R27, R27, c[0x0][0x320] ;  /* 0x0000c8001b1b7a20 */ /* 0x000fe20000410000 */
[C---:B-----5:R-:W-:Y:S06]  /*f1c0*/  HMMA.16816.F32 R28, R220.reuse, R8, R28 ;  /* 0x00000008dc1c723c */ /* 0x060fec000000181c */
[----:B------:R4:W2:Y:S02]  /*f1d0*/  MUFU.TANH R198, R18 ;  /* 0x0000001200c67308 */ /* 0x0008a40000002400 */
        /* <DEDUP_REMOVED lines=12> */
[----:B------:R4:W1:Y:S03]  /*f2a0*/  MUFU.TANH R216, R21 ;  /* 0x0000001500d87308 */ /* 0x0008660000002400 */
[----:B------:R-:W-:Y:S02]  /*f2b0*/  FMUL.FTZ R32, R32, c[0x0][0x320] ;  /* 0x0000c80020207a20 */ /* 0x000fe40000410000 */
[----:B------:R-:W-:Y:S02]  /*f2c0*/  FMUL.FTZ R33, R33, c[0x0][0x320] ;  /* 0x0000c80021217a20 */ /* 0x000fe40000410000 */
[----:B------:R-:W-:Y:S02]  /*f2d0*/  FMUL.FTZ R34, R34, c[0x0][0x320] ;  /* 0x0000c80022227a20 */ /* 0x000fe40000410000 */
[----:B------:R-:W-:Y:S01]  /*f2e0*/  FMUL.FTZ R35, R35, c[0x0][0x320] ;  /* 0x0000c80023237a20 */ /* 0x000fe20000410000 */
[----:B------:R4:W1:Y:S01]  /*f2f0*/  MUFU.TANH R218, R22 ;  /* 0x0000001600da7308 */ /* 0x0008620000002400 */
[----:B------:R-:W-:Y:S01]  /*f300*/  FMUL.FTZ R36, R36, c[0x0][0x320] ;  /* 0x0000c80024247a20 */ /* 0x000fe20000410000 */
[C---:B-----5:R-:W-:Y:S03]  /*f310*/  HMMA.16816.F32 R44, R220.reuse, R8, R44 ;  /* 0x00000008dc2c723c */ /* 0x060fe6000000182c */
[----:B------:R-:W-:Y:S02]  /*f320*/  FMUL.FTZ R37, R37, c[0x0][0x320] ;  /* 0x0000c80025257a20 */ /* 0x000fe40000410000 */
[----:B------:R-:W-:Y:S03]  /*f330*/  FMUL.FTZ R38, R38, c[0x0][0x320] ;  /* 0x0000c80026267a20 */ /* 0x000fe60000410000 */
[----:B------:R4:W1:Y:S01]  /*f340*/  MUFU.TANH R225, R23 ;  /* 0x0000001700e17308 */ /* 0x0008620000002400 */
[----:B------:R-:W-:Y:S03]  /*f350*/  HMMA.16816.F32 R48, R220, R10, R48 ;  /* 0x0000000adc30723c */ /* 0x000fe60000001830 */
        /* <DEDUP_REMOVED lines=42> */
[C---:B--23--:R-:W-:Y:S01]  /*f600*/  IADD3 R194, R245.reuse, 0xc0, RZ ;  /* 0x000000c0f5c27810 */ /* 0x04cfe20007ffe0ff */
[----:B------:R-:W2:Y:S01]  /*f610*/  LDL R2, [R1+0x18] ;  /* 0x0000180001027983 */ /* 0x000ea20000100800 */
[C---:B------:R-:W-:Y:S01]  /*f620*/  IADD3 R7, R245.reuse, 0x80, RZ ;  /* 0x00000080f5077810 */ /* 0x040fe20007ffe0ff */
[----:B------:R-:W-:Y:S01]  /*f630*/  IMAD.MOV.U32 R0, RZ, RZ, c[0x0][0x2b8] ;  /* 0x0000ae00ff007624 */ /* 0x000fe200078e00ff */
[----:B------:R-:W-:Y:S01]  /*f640*/  SHF.R.S32.HI R194, RZ, 0x1f, R194 ;  /* 0x0000001fffc27819 */ /* 0x000fe200000114c2 */
[----:B------:R-:W3:Y:S01]  /*f650*/  LDL R3, [R1+0x10] ;  /* 0x0000100001037983 */ /* 0x000ee20000100800 */
[----:B------:R-:W-:Y:S01]  /*f660*/  SHF.R.S32.HI R7, RZ, 0x1f, R7 ;  /* 0x0000001fff077819 */ /* 0x000fe20000011407 */
[----:B------:R-:W-:Y:S01]  /*f670*/  IMAD.MOV.U32 R246, RZ, RZ, RZ ;  /* 0x000000fffff67224 */ /* 0x000fe200078e00ff */
[----:B------:R-:W-:Y:S01]  /*f680*/  ISETP.NE.AND P2, PT, R0, 0x1, PT ;  /* 0x000000010000780c */ /* 0x000fe20003f45270 */
[----:B----4-:R-:W4:Y:S01]  /*f690*/  LDL.64 R14, [R1+0x28] ;  /* 0x00002800010e7983 */ /* 0x010f220000100a00 */
        /* <DEDUP_REMOVED lines=24> */
[C---:B------:R-:W-:Y:S01]  /*f820*/  IADD3 R132, R245.reuse, 0x40, RZ ;  /* 0x00000040f5847810 */ /* 0x040fe20007ffe0ff */
        /* <DEDUP_REMOVED lines=19> */
.L_x_1545:
[----:B------:R-:W-:-:S05]  /*f960*/  BRA.DIV ~URZ, `(.L_x_1493) ;  /* 0x000083427f007947 */ /* 0x000fca000b800000 */
[----:B------:R-:W4:Y:S01]  /*f970*/  SHFL.IDX PT, R0, R6, RZ, 0x181f ;  /* 0x00181fff06007589 */ /* 0x000f2200000e0000 */
[C---:B------:R-:W-:Y:S02]  /*f980*/  IADD3 R12, -R244.reuse, 0x10, RZ ;  /* 0x00000010f40c7810 */ /* 0x040fe40007ffe1ff */
[----:B------:R-:W-:Y:S02]  /*f990*/  ISETP.NE.U32.AND P2, PT, R244, RZ, PT ;  /* 0x000000fff400720c */ /* 0x000fe40003f45070 */
[----:B------:R-:W-:Y:S04]  /*f9a0*/  LOP3.LUT R12, R12, 0xf, RZ, 0xc0, !PT ;  /* 0x0000000f0c0c7812 */ /* 0x000fe800078ec0ff */
[----:B----4-:R-:W-:Y:S04]  /*f9b0*/  IADD3 R2, P1, P0, R12, R0, R11 ;  /* 0x000000000c027210 */ /* 0x010fe8000783e00b */
[----:B---3--:R-:W-:Y:S02]  /*f9c0*/  IADD3.X R3, RZ, R4, R7, P1, P0 ;  /* 0x00000004ff037210 */ /* 0x008fe40000fe0407 */
[----:B------:R-:W-:Y:S03]  /*f9d0*/  IADD3 R14, P0, R0, R16, RZ ;  /* 0x00000010000e7210 */ /* 0x000fe60007f1e0ff */
[----:B------:R-:W-:Y:S01]  /*f9e0*/  @!PT LDS RZ, [RZ] ;  /* 0x00000000fffff984 */ /* 0x000fe20000000800 */
[----:B------:R-:W-:Y:S01]  /*f9f0*/  @!PT LDS RZ, [RZ] ;  /* 0x00000000fffff984 */ /* 0x000fe20000000800 */
[----:B------:R3:W-:Y:S02]  /*fa00*/  LDGSTS.E.BYPASS.LTC128B.128.ZFILL [R243+0xc100], [R2.64], P2 ;  /* 0x0c10000002f37fae */ /* 0x0007e40009141d46 */
[----:B------:R-:W-:Y:S05]  /*fa10*/  IMAD.X R15, R4, 0x1, R8, P0 ;  /* 0x00000001040f7824 */ /* 0x000fea00000e0608 */
[----:B------:R4:W-:Y:S01]  /*fa20*/  LDGSTS.E.BYPASS.LTC128B.128 [R243+0xf100], [R14.64], !P5 ;  /* 0x0f1000000ef37fae */ /* 0x0009e2000e901d46 */
[-C--:B---3--:R-:W-:Y:S05]  /*fa30*/  IADD3 R2, P0, R0, R17.reuse, RZ ;  /* 0x0000001100027210 */ /* 0x088fea0007f1e0ff */
[----:B------:R-:W-:Y:S05]  /*fa40*/  IMAD.X R3, R4, 0x1, R9, P0 ;  /* 0x0000000104037824 */ /* 0x000fea00000e0609 */
[----:B------:R3:W-:Y:S02]  /*fa50*/  LDGSTS.E.BYPASS.LTC128B.128 [R243+0x12100], [R2.64], !P4 ;  /* 0x1210000002f37fae */ /* 0x0007e4000e101d46 */
[----:B---3--:R-:W-:Y:S02]  /*fa60*/  IADD3 R2, P0, R0, R18, RZ ;  /* 0x0000001200027210 */ /* 0x008fe40007f1e0ff */
[----:B------:R-:W3:Y:S03]  /*fa70*/  SHFL.IDX PT, R0, R6, 0x1, 0x181f ;  /* 0x00381f0006007f89 */ /* 0x000ee600000e0000 */
[----:B------:R-:W-:Y:S02]  /*fa80*/  IMAD.X R3, R4, 0x1, R10, P0 ;  /* 0x0000000104037824 */ /* 0x000fe400000e060a */
[----:B------:R-:W-:Y:S04]  /*fa90*/  SHFL.IDX PT, R4, R5, 0x2, 0x181f ;  /* 0x00581f0005047f89 */ /* 0x000fe800000e0000 */
[----:B------:R5:W-:Y:S01]  /*faa0*/  LDGSTS.E.BYPASS.LTC128B.128 [R243+0x15100], [R2.64], !P3 ;  /* 0x1510000002f37fae */ /* 0x000be2000d901d46 */
[----:B---3--:R-:W-:Y:S03]  /*fab0*/  IADD3 R12, P1, P0, R12, R0, R11 ;  /* 0x000000000c0c7210 */ /* 0x008fe6000783e00b */
[----:B-----5:R-:W3:Y:S02]  /*fac0*/  SHFL.IDX PT, R2, R5, 0x1, 0x181f ;  /* 0x00381f0005027f89 */ /* 0x020ee400000e0000 */
[----:B---3--:R-:W-:Y:S05]  /*fad0*/  IADD3.X R13, RZ, R2, R7, P1, P0 ;  /* 0x00000002ff0d7210 */ /* 0x008fea0000fe0407 */
[----:B------:R3:W-:Y:S02]  /*fae0*/  LDGSTS.E.BYPASS.LTC128B.128.ZFILL [R243+0xd100], [R12.64], P2 ;  /* 0x0d1000000cf37fae */ /* 0x0007e40009141d46 */
[----:B---3--:R-:W-:Y:S05]  /*faf0*/  IADD3 R12, P0, R0, R16, RZ ;  /* 0x00000010000c7210 */ /* 0x008fea0007f1e0ff */
[----:B------:R-:W-:Y:S05]  /*fb00*/  IMAD.X R13, R2, 0x1, R8, P0 ;  /* 0x00000001020d7824 */ /* 0x000fea00000e0608 */
[----:B------:R3:W-:Y:S02]  /*fb10*/  LDGSTS.E.BYPASS.LTC128B.128 [R243+0x10100], [R12.64], !P5 ;  /* 0x101000000cf37fae */ /* 0x0007e4000e901d46 */
[----:B---3--:R-:W-:Y:S05]  /*fb20*/  IADD3 R12, P0, R0, R17, RZ ;  /* 0x00000011000c7210 */ /* 0x008fea0007f1e0ff */
[----:B------:R-:W-:Y:S01]  /*fb30*/  IMAD.X R13, R2, 0x1, R9, P0 ;  /* 0x00000001020d7824 */ /* 0x000fe200000e0609 */
[----:B----4-:R-:W-:Y:S02]  /*fb40*/  IADD3 R14, P0, R0, R18, RZ ;  /* 0x00000012000e7210 */ /* 0x010fe40007f1e0ff */
[----:B------:R3:W4:Y:S03]  /*fb50*/  SHFL.IDX PT, R0, R6, 0x2, 0x181f ;  /* 0x00581f0006007f89 */ /* 0x00072600000e0000 */
[----:B------:R-:W-:Y:S01]  /*fb60*/  IMAD.X R15, R2, 0x1, R10, P0 ;  /* 0x00000001020f7824 */ /* 0x000fe200000e060a */
[----:B------:R3:W-:Y:S04]  /*fb70*/  LDGSTS.E.BYPASS.LTC128B.128 [R243+0x13100], [R12.64], !P4 ;  /* 0x131000000cf37fae */ /* 0x0007e8000e101d46 */
[----:B------:R3:W-:Y:S03]  /*fb80*/  LDGSTS.E.BYPASS.LTC128B.128 [R243+0x16100], [R14.64], !P3 ;  /* 0x161000000ef37fae */ /* 0x0007e6000d901d46 */
.L_x_1546:
[C---:B---3--:R-:W-:Y:S02]  /*fb90*/  IADD3 R14, -R244.reuse, 0x10, RZ ;  /* 0x00000010f40e7810 */ /* 0x048fe40007ffe1ff */
[----:B------:R-:W-:Y:S02]  /*fba0*/  ISETP.NE.U32.AND P2, PT, R244, RZ, PT ;  /* 0x000000fff400720c */ /* 0x000fe40003f45070 */
[----:B------:R-:W-:Y:S04]  /*fbb0*/  LOP3.LUT R14, R14, 0xf, RZ, 0xc0, !PT ;  /* 0x0000000f0e0e7812 */ /* 0x000fe800078ec0ff */
[----:B----4-:R-:W-:Y:S04]  /*fbc0*/  IADD3 R14, P1, P0, R14, R0, R11 ;  /* 0x000000000e0e7210 */ /* 0x010fe8000783e00b */
[----:B------:R-:W-:Y:S02]  /*fbd0*/  IADD3.X R15, RZ, R4, R7, P1, P0 ;  /* 0x00000004ff0f7210 */ /* 0x000fe40000fe0407 */
[----:B------:R-:W-:Y:S03]  /*fbe0*/  IADD3 R12, P0, R0, R16, RZ ;  /* 0x00000010000c7210 */ /* 0x000fe60007f1e0ff */
[----:B------:R-:W-:Y:S01]  /*fbf0*/  @!PT LDS RZ, [RZ] ;  /* 0x00000000fffff984 */ /* 0x000fe20000000800 */
[----:B------:R-:W-:Y:S01]  /*fc00*/  @!PT LDS RZ, [RZ] ;  /* 0x00000000fffff984 */ /* 0x000fe20000000800 */
[----:B------:R-:W-:Y:S01]  /*fc10*/  @!PT LDS RZ, [RZ] ;  /* 0x00000000fffff984 */ /* 0x000fe20000000800 */
[----:B------:R3:W-:Y:S02]  /*fc20*/  LDGSTS.E.BYPASS.LTC128B.128.ZFILL [R243+0xe100], [R14.64], P2 ;  /* 0x0e1000000ef37fae */ /* 0x0007e40009141d46 */
        /* <DEDUP_REMOVED lines=8> */
.L_x_1491:
[----:B--23--:R-:W-:Y:S05]  /*fcb0*/  BSYNC B0 ;  /* 0x0000000000007941 */ /* 0x00cfea0003800000 */
.L_x_1490:
        /* <DEDUP_REMOVED lines=17> */
[----:B-1----:R-:W-:Y:S02]  /*fdd0*/  FMNMX.FTZ R4, R219, R4, !PT ;  /* 0x00000004db047209 */ /* 0x002fe40007810000 */
        /* <DEDUP_REMOVED lines=32> */
[----:B------:R-:W1:Y:S04]  /*ffe0*/  SHFL.BFLY PT, R132, R4, 0x2, 0x1f ;  /* 0x0c401f0004847f89 */ /* 0x000e6800000e0000 */
[----:B------:R-:W2:Y:S01]  /*fff0*/  SHFL.BFLY PT, R0, R5, 0x2, 0x1f ;  /* 0x0c401f0005007f89 */ /* 0x000ea200000e0000 */
[----:B-1----:R-:W-:Y:S02]  /*10000*/  FMNMX.FTZ R132, R4, R132, !PT ;  /* 0x0000008404847209 */ /* 0x002fe40007810000 */
[----:B--2---:R-:W-:Y:S03]  /*10010*/  FMNMX.FTZ R4, R5, R0, !PT ;  /* 0x0000000005047209 */ /* 0x004fe60007810000 */
[----:B------:R-:W1:Y:S04]  /*10020*/  SHFL.BFLY PT, R2, R132, 0x1, 0x1f ;  /* 0x0c201f0084027f89 */ /* 0x000e6800000e0000 */
[----:B------:R2:W3:Y:S01]  /*10030*/  SHFL.BFLY PT, R0, R4, 0x1, 0x1f ;  /* 0x0c201f0004007f89 */ /* 0x0004e200000e0000 */
[----:B-1----:R-:W-:Y:S05]  /*10040*/  FMNMX.FTZ R132, R132, R2, !PT ;  /* 0x0000000284847209 */ /* 0x002fea0007810000 */
.L_x_1547:
[C---:B------:R-:W-:Y:S01]  /*10050*/  FMUL.FTZ R194, R132.reuse, c[0x0][0x2d0] ;  /* 0x0000b40084c27a20 */ /* 0x040fe20000410000 */
[----:B------:R-:W-:Y:S01]  /*10060*/  WARPSYNC 0xffffffff ;  /* 0xffffffff00007948 */ /* 0x000fe20003800000 */
[----:B------:R-:W-:Y:S01]  /*10070*/  FADD.FTZ R2, -R132, R133 ;  /* 0x0000008584027221 */ /* 0x000fe20000010100 */
[----:B----4-:R-:W1:Y:S01]  /*10080*/  LDSM.16.MT88.4 R12, [R231] ;  /* 0x00000000e70c783b */ /* 0x010e620000004200 */
[--C-:B------:R-:W-:Y:S01]  /*10090*/  FFMA.FTZ R3, R188, c[0x0][0x2d0], -R194.reuse ;  /* 0x0000b400bc037a23 */ /* 0x100fe200000108c2 */
[----:B------:R-:W-:Y:S01]  /*100a0*/  ISETP.GT.AND P0, PT, R247, RZ, PT ;  /* 0x000000fff700720c */ /* 0x000fe20003f04270 */
[----:B------:R-:W-:Y:S02]  /*100b0*/  FMUL.FTZ R2, R2, c[0x0][0x2d0] ;  /* 0x0000b40002027a20 */ /* 0x000fe40000410000 */
[----:B------:R4:W-:Y:S01]  /*100c0*/  MUFU.EX2 R220, R3 ;  /* 0x0000000300dc7308 */ /* 0x0009e20000000800 */
[--C-:B------:R-:W-:Y:S02]  /*100d0*/  FFMA.FTZ R133, R200, c[0x0][0x2d0], -R194.reuse ;  /* 0x0000b400c8857a23 */ /* 0x100fe400000108c2 */
[----:B------:R-:W5:Y:S07]  /*100e0*/  LDSM.16.MT88.4 R20, [R232] ;  /* 0x00000000e814783b */ /* 0x000f6e0000004200 */
[----:B------:R-:W-:Y:S01]  /*100f0*/  MUFU.EX2 R2, R2 ;  /* 0x0000000200027308 */ /* 0x000fe20000000800 */
[----:B------:R-:W2:Y:S08]  /*10100*/  LDSM.16.MT88.4 R28, [R234] ;  /* 0x00000000ea1c783b */ /* 0x000eb00000004200 */
[----:B------:R-:W3:Y:S01]  /*10110*/  LDSM.16.MT88.4 R36, [R233] ;  /* 0x00000000e924783b */ /* 0x000ee20000004200 */
[--C-:B----4-:R-:W-:Y:S07]  /*10120*/  FFMA.FTZ R3, R191, c[0x0][0x2d0], -R194.reuse ;  /* 0x0000b400bf037a23 */ /* 0x110fee00000108c2 */
[----:B------:R-:W4:Y:S01]  /*10130*/  LDSM.16.MT88.4 R44, [R231+0x3000] ;  /* 0x00300000e72c783b */ /* 0x000f220000004200 */
[----:B------:R1:W1:Y:S02]  /*10140*/  MUFU.EX2 R191, R3 ;  /* 0x0000000300bf7308 */ /* 0x0002640000000800 */
[--C-:B-1----:R-:W-:Y:S08]  /*10150*/  FFMA.FTZ R3, R190, c[0x0][0x2d0], -R194.reuse ;  /* 0x0000b400be037a23 */ /* 0x102ff000000108c2 */
[----:B------:R1:W-:Y:S02]  /*10160*/  MUFU.EX2 R190, R3 ;  /* 0x0000000300be7308 */ /* 0x0003e40000000800 */
[----:B-1-3--:R-:W-:Y:S01]  /*10170*/  FMNMX.FTZ R3, R0, R4, !PT ;  /* 0x0000000400037209 */ /* 0x00afe20007810000 */
[----:B------:R-:W-:Y:S01]  /*10180*/  FFMA.FTZ R0, R184, c[0x0][0x2d0], -R194 ;  /* 0x0000b400b8007a23 */ /* 0x000fe200000108c2 */
[----:B------:R-:W-:Y:S01]  /*10190*/  F2FP.PACK_AB R184, R191, R220 ;  /* 0x000000dcbfb8723e */ /* 0x000fe200000000ff */
[C---:B------:R-:W-:Y:S05]  /*101a0*/  FMUL.FTZ R8, R2.reuse, R140 ;  /* 0x0000008c02087220 */ /* 0x040fea0000410000 */
[----:B------:R1:W3:Y:S01]  /*101b0*/  MUFU.EX2 R5, R0 ;  /* 0x0000000000057308 */ /* 0x0002e20000000800 */
[----:B------:R-:W-:Y:S02]  /*101c0*/  FMUL.FTZ R188, R3, c[0x0][0x2d0] ;  /* 0x0000b40003bc7a20 */ /* 0x000fe40000410000 */
[C---:B------:R-:W-:Y:S02]  /*101d0*/  FMUL.FTZ R9, R2.reuse, R141 ;  /* 0x0000008d02097220 */ /* 0x040fe40000410000 */
[----:B--2---:R-:W-:Y:S02]  /*101e0*/  FFMA.FTZ R4, R189, c[0x0][0x2d0], -R188 ;  /* 0x0000b400bd047a23 */ /* 0x004fe400000108bc */
        /* <DEDUP_REMOVED lines=9> */
[----:B-1----:R-:W-:Y:S02]  /*10280*/  FADD.FTZ R0, -R3, R134 ;  /* 0x0000008603007221 */ /* 0x002fe40000010100 */
[----:B------:R1:W-:Y:S01]  /*10290*/  MUFU.EX2 R134, R4 ;  /* 0x0000000400867308 */ /* 0x0003e20000000800 */
[----:B------:R-:W-:Y:S02]  /*102a0*/  FMUL.FTZ R49, R2, R181 ;  /* 0x000000b502317220 */ /* 0x000fe40000410000 */
[----:B------:R-:W-:Y:S02]  /*102b0*/  FMUL.FTZ R0, R0, c[0x0][0x2d0] ;  /* 0x0000b40000007a20 */ /* 0x000fe40000410000 */
        /* <DEDUP_REMOVED lines=11> */
[--C-:B-1----:R-:W-:Y:S01]  /*10370*/  FFMA.FTZ R4, R193, c[0x0][0x2d0], -R188.reuse ;  /* 0x0000b400c1047a23 */ /* 0x102fe200000108bc */
[----:B---3--:R-:W-:Y:S01]  /*10380*/  MOV R193, R5 ;  /* 0x0000000500c17202 */ /* 0x008fe20000000f00 */
[C---:B------:R-:W-:Y:S02]  /*10390*/  FMUL.FTZ R5, R2.reuse, R137 ;  /* 0x0000008902057220 */ /* 0x040fe40000410000 */
[----:B------:R1:W3:Y:S01]  /*103a0*/  MUFU.EX2 R189, R4 ;  /* 0x0000000400bd7308 */ /* 0x0002e20000000800 */
[----:B------:R-:W-:Y:S01]  /*103b0*/  F2FP.PACK_AB R186, R193, R190 ;  /* 0x000000bec1ba723e */ /* 0x000fe200000000ff */
[C---:B------:R-:W-:Y:S02]  /*103c0*/  FMUL.FTZ R72, R2.reuse, R72 ;  /* 0x0000004802487220 */ /* 0x040fe40000410000 */
[----:B------:R-:W-:Y:S02]  /*103d0*/  FMUL.FTZ R73, R2, R73 ;  /* 0x0000004902497220 */ /* 0x000fe40000410000 */
[C---:B--2---:R-:W-:Y:S02]  /*103e0*/  FMUL.FTZ R6, R0.reuse, R138 ;  /* 0x0000008a00067220 */ /* 0x044fe40000410000 */
        /* <DEDUP_REMOVED lines=9> */
[--C-:B-1----:R-:W-:Y:S01]  /*10480*/  FFMA.FTZ R4, R185, c[0x0][0x2d0], -R188.reuse ;  /* 0x0000b400b9047a23 */ /* 0x102fe200000108bc */
[----:B---3--:R-:W-:Y:S01]  /*10490*/  F2FP.PACK_AB R185, R189, R134 ;  /* 0x00000086bdb9723e */ /* 0x008fe200000000ff */
[C---:B------:R-:W-:Y:S02]  /*104a0*/  FMUL.FTZ R35, R0.reuse, R167 ;  /* 0x000000a700237220 */ /* 0x040fe40000410000 */
[----:B------:R1:W-:Y:S01]  /*104b0*/  MUFU.EX2 R244, R4 ;  /* 0x0000000400f47308 */ /* 0x0003e20000000800 */
[C---:B------:R-:W-:Y:S02]  /*104c0*/  FMUL.FTZ R42, R0.reuse, R174 ;  /* 0x000000ae002a7220 */ /* 0x040fe40000410000 */
[C---:B------:R-:W-:Y:S02]  /*104d0*/  FMUL.FTZ R43, R0.reuse, R175 ;  /* 0x000000af002b7220 */ /* 0x040fe40000410000 */
[C---:B------:R-:W-:Y:S01]  /*104e0*/  FMUL.FTZ R50, R0.reuse, R182 ;  /* 0x000000b600327220 */ /* 0x040fe20000410000 */
[----:B------:R-:W-:Y:S01]  /*104f0*/  LDSM.16.MT88.4 R172, [R231+0x5800] ;  /* 0x00580000e7ac783b */ /* 0x000fe20000004200 */
        /* <DEDUP_REMOVED lines=9> */
[----:B------:R-:W-:Y:S02]  /*10590*/  FMUL.FTZ R67, R0, R67 ;  /* 0x0000004300437220 */ /* 0x000fe40000410000 */
[----:B-1----:R-:W-:Y:S02]  /*105a0*/  FFMA.FTZ R4, R192, c[0x0][0x2d0], -R188 ;  /* 0x0000b400c0047a23 */ /* 0x002fe400000108bc */
[C---:B------:R-:W-:Y:S02]  /*105b0*/  FMUL.FTZ R70, R0.reuse, R70 ;  /* 0x0000004600467220 */ /* 0x040fe40000410000 */
[----:B------:R-:W1:Y:S01]  /*105c0*/  MUFU.EX2 R192, R4 ;  /* 0x0000000400c07308 */ /* 0x000e620000000800 */
[C---:B------:R-:W-:Y:S02]  /*105d0*/  FMUL.FTZ R71, R0.reuse, R71 ;  /* 0x0000004700477220 */ /* 0x040fe40000410000 */
        /* <DEDUP_REMOVED lines=11> */
[----:B-1----:R-:W-:Y:S01]  /*10690*/  F2FP.PACK_AB R187, R192, R244 ;  /* 0x000000f4c0bb723e */ /* 0x002fe200000000ff */
[----:B------:R-:W-:Y:S02]  /*106a0*/  FMUL.FTZ R4, R2, R136 ;  /* 0x0000008802047220 */ /* 0x000fe40000410000 */
[----:B------:R-:W1:Y:S01]  /*106b0*/  LDSM.16.MT88.4 R136, [R232+0x3000] ;  /* 0x00300000e888783b */ /* 0x000e620000004200 */
[--C-:B------:R-:W-:Y:S02]  /*106c0*/  FFMA.FTZ R157, R210, c[0x0][0x2d0], -R194.reuse ;  /* 0x0000b400d29d7a23 */ /* 0x100fe400000108c2 */
[--C-:B------:R-:W-:Y:S02]  /*106d0*/  FFMA.FTZ R159, R207, c[0x0][0x2d0], -R194.reuse ;  /* 0x0000b400cf9f7a23 */ /* 0x100fe400000108c2 */
[C---:B------:R-:W-:Y:S05]  /*106e0*/  HMMA.16816.F32 R4, R184.reuse, R12, R4 ;  /* 0x0000000cb804723c */ /* 0x040fea0000001804 */
[--C-:B------:R-:W-:Y:S02]  /*106f0*/  FFMA.FTZ R158, R208, c[0x0][0x2d0], -R194.reuse ;  /* 0x0000b400d09e7a23 */ /* 0x100fe400000108c2 */
[C---:B------:R-:W-:Y:S01]  /*10700*/  FMUL.FTZ R12, R2.reuse, R144 ;  /* 0x00000090020c7220 */ /* 0x040fe20000410000 */
[C---:B------:R-:W-:Y:S01]  /*10710*/  HMMA.16816.F32 R8, R184.reuse, R14, R8 ;  /* 0x0000000eb808723c */ /* 0x040fe20000001808 */
[----:B------:R-:W2:Y:S01]  /*10720*/  LDL.LU R144, [R1+0x8] ;  /* 0x0000080001907983 */ /* 0x000ea20000300800 */
[----:B------:R-:W-:Y:S02]  /*10730*/  MUFU.EX2 R200, R158 ;  /* 0x0000009e00c87308 */ /* 0x000fe40000000800 */
[C---:B------:R-:W-:Y:S01]  /*10740*/  FMUL.FTZ R13, R2.reuse, R145 ;  /* 0x00000091020d7220 */ /* 0x040fe20000410000 */
[----:B------:R-:W3:Y:S01]  /*10750*/  LDL.LU R148, [R1+0xc] ;  /* 0x00000c0001947983 */ /* 0x000ee20000300800 */
[----:B------:R-:W-:Y:S02]  /*10760*/  FMUL.FTZ R85, R2, R85 ;  /* 0x0000005502557220 */ /* 0x000fe40000410000 */
[C---:B------:R-:W-:Y:S04]  /*10770*/  FMUL.FTZ R14, R0.reuse, R146 ;  /* 0x00000092000e7220 */ /* 0x040fe80000410000 */
[C---:B------:R-:W-:Y:S02]  /*10780*/  FMUL.FTZ R15, R0.reuse, R147 ;  /* 0x00000093000f7220 */ /* 0x040fe40000410000 */
[--C-:B------:R-:W-:Y:S02]  /*10790*/  FFMA.FTZ R156, R209, c[0x0][0x2d0], -R194.reuse ;  /* 0x0000b400d19c7a23 */ /* 0x100fe400000108c2 */
[C---:B------:R-:W-:Y:S02]  /*107a0*/  FMUL.FTZ R86, R0.reuse, R86 ;  /* 0x0000005600567220 */ /* 0x040fe40000410000 */
[----:B------:R-:W-:Y:S01]  /*107b0*/  FMUL.FTZ R87, R0, R87 ;  /* 0x0000005700577220 */ /* 0x000fe20000410000 */
[C---:B-----5:R-:W-:Y:S03]  /*107c0*/  HMMA.16816.F32 R12, R184.reuse, R20, R12 ;  /* 0x00000014b80c723c */ /* 0x060fe6000000180c */
[C---:B------:R-:W-:Y:S02]  /*107d0*/  FMUL.FTZ R88, R2.reuse, R88 ;  /* 0x0000005802587220 */ /* 0x040fe40000410000 */
[C---:B------:R-:W-:Y:S02]  /*107e0*/  FMUL.FTZ R89, R2.reuse, R89 ;  /* 0x0000005902597220 */ /* 0x040fe40000410000 */
[C---:B------:R-:W-:Y:S01]  /*107f0*/  FMUL.FTZ R20, R2.reuse, R152 ;  /* 0x0000009802147220 */ /* 0x040fe20000410000 */
[C---:B------:R-:W-:Y:S04]  /*10800*/  HMMA.16816.F32 R16, R184.reuse, R22, R16 ;  /* 0x00000016b810723c */ /* 0x040fe80000001810 */
[----:B------:R-:W-:Y:S02]  /*10810*/  FMUL.FTZ R21, R2, R153 ;  /* 0x0000009902157220 */ /* 0x000fe40000410000 */
[C---:B------:R-:W-:Y:S02]  /*10820*/  FMUL.FTZ R90, R0.reuse, R90 ;  /* 0x0000005a005a7220 */ /* 0x040fe40000410000 */
[C---:B------:R-:W-:Y:S04]  /*10830*/  FMUL.FTZ R22, R0.reuse, R154 ;  /* 0x0000009a00167220 */ /* 0x040fe80000410000 */
[C---:B------:R-:W-:Y:S01]  /*10840*/  FMUL.FTZ R23, R0.reuse, R155 ;  /* 0x0000009b00177220 */ /* 0x040fe20000410000 */
[----:B------:R-:W-:Y:S01]  /*10850*/  MOV R155, R192 ;  /* 0x000000c0009b7202 */ /* 0x000fe20000000f00 */
[--C-:B------:R-:W-:Y:S02]  /*10860*/  FFMA.FTZ R152, R217, c[0x0][0x2d0], -R194.reuse ;  /* 0x0000b400d9987a23 */ /* 0x100fe400000108c2 */
[----:B------:R-:W-:Y:S02]  /*10870*/  FMUL.FTZ R91, R0, R91 ;  /* 0x0000005b005b7220 */ /* 0x000fe40000410000 */
[----:B------:R-:W-:Y:S01]  /*10880*/  MUFU.EX2 R208, R152 ;  /* 0x0000009800d07308 */ /* 0x000fe20000000800 */
[C---:B------:R-:W-:Y:S03]  /*10890*/  HMMA.16816.F32 R20, R184.reuse, R28, R20 ;  /* 0x0000001cb814723c */ /* 0x040fe60000001814 */
[C---:B------:R-:W-:Y:S02]  /*108a0*/  FMUL.FTZ R92, R2.reuse, R92 ;  /* 0x0000005c025c7220 */ /* 0x040fe40000410000 */
[----:B------:R-:W-:Y:S02]  /*108b0*/  FMUL.FTZ R93, R2, R93 ;  /* 0x0000005d025d7220 */ /* 0x000fe40000410000 */
[----:B------:R-:W-:Y:S01]  /*108c0*/  FMUL.FTZ R94, R0, R94 ;  /* 0x0000005e005e7220 */ /* 0x000fe20000410000 */
[C---:B------:R-:W-:Y:S04]  /*108d0*/  HMMA.16816.F32 R24, R184.reuse, R30, R24 ;  /* 0x0000001eb818723c */ /* 0x040fe80000001818 */
[C---:B------:R-:W-:Y:S02]  /*108e0*/  FMUL.FTZ R28, R2.reuse, R160 ;  /* 0x000000a0021c7220 */ /* 0x040fe40000410000 */
[----:B------:R-:W-:Y:S02]  /*108f0*/  FMUL.FTZ R29, R2, R161 ;  /* 0x000000a1021d7220 */ /* 0x000fe40000410000 */
[C---:B------:R-:W-:Y:S01]  /*10900*/  FMUL.FTZ R30, R0.reuse, R162 ;  /* 0x000000a2001e7220 */ /* 0x040fe20000410000 */
[----:B------:R5:W-:Y:S03]  /*10910*/  MUFU.EX2 R161, R133 ;  /* 0x0000008500a17308 */ /* 0x000be60000000800 */
[C---:B------:R-:W-:Y:S02]  /*10920*/  FMUL.FTZ R31, R0.reuse, R163 ;  /* 0x000000a3001f7220 */ /* 0x040fe40000410000 */
[----:B------:R-:W-:Y:S02]  /*10930*/  FMUL.FTZ R95, R0, R95 ;  /* 0x0000005f005f7220 */ /* 0x000fe40000410000 */
[C---:B------:R-:W-:Y:S02]  /*10940*/  FMUL.FTZ R96, R2.reuse, R96 ;  /* 0x0000006002607220 */ /* 0x040fe40000410000 */
[----:B------:R-:W-:Y:S01]  /*10950*/  FMUL.FTZ R97, R2, R97 ;  /* 0x0000006102617220 */ /* 0x000fe20000410000 */
[C---:B------:R-:W-:Y:S03]  /*10960*/  HMMA.16816.F32 R28, R184.reuse, R36, R28 ;  /* 0x00000024b81c723c */ /* 0x040fe6000000181c */
[C---:B------:R-:W-:Y:S02]  /*10970*/  FMUL.FTZ R98, R0.reuse, R98 ;  /* 0x0000006200627220 */ /* 0x040fe40000410000 */
[----:B------:R-:W-:Y:S02]  /*10980*/  FMUL.FTZ R99, R0, R99 ;  /* 0x0000006300637220 */ /* 0x000fe40000410000 */
[C---:B------:R-:W-:Y:S01]  /*10990*/  FMUL.FTZ R100, R2.reuse, R100 ;  /* 0x0000006402647220 */ /* 0x040fe20000410000 */
[C---:B------:R-:W-:Y:S04]  /*109a0*/  HMMA.16816.F32 R32, R184.reuse, R38, R32 ;  /* 0x00000026b820723c */ /* 0x040fe80000001820 */
[C---:B------:R-:W-:Y:S02]  /*109b0*/  FMUL.FTZ R36, R2.reuse, R168 ;  /* 0x000000a802247220 */ /* 0x040fe40000410000 */
[----:B------:R-:W-:Y:S02]  /*109c0*/  FMUL.FTZ R37, R2, R169 ;  /* 0x000000a902257220 */ /* 0x000fe40000410000 */
[C---:B------:R-:W-:Y:S01]  /*109d0*/  FMUL.FTZ R38, R0.reuse, R170 ;  /* 0x000000aa00267220 */ /* 0x040fe20000410000 */
[----:B------:R-:W-:Y:S03]  /*109e0*/  MOV R170, R193 ;  /* 0x000000c100aa7202 */ /* 0x000fe60000000f00 */
[----:B------:R-:W-:Y:S02]  /*109f0*/  FMUL.FTZ R39, R0, R171 ;  /* 0x000000ab00277220 */ /* 0x000fe40000410000 */
[--C-:B-----5:R-:W-:Y:S02]  /*10a00*/  FFMA.FTZ R133, R197, c[0x0][0x2d0], -R194.reuse ;  /* 0x0000b400c5857a23 */ /* 0x120fe400000108c2 */
[----:B------:R-:W-:Y:S02]  /*10a10*/  FMUL.FTZ R101, R2, R101 ;  /* 0x0000006502657220 */ /* 0x000fe40000410000 */
[----:B------:R5:W-:Y:S01]  /*10a20*/  MUFU.EX2 R165, R133 ;  /* 0x0000008500a57308 */ /* 0x000be20000000800 */
[C---:B----4-:R-:W-:Y:S03]  /*10a30*/  HMMA.16816.F32 R36, R184.reuse, R44, R36 ;  /* 0x0000002cb824723c */ /* 0x050fe60000001824 */
        /* <DEDUP_REMOVED lines=19> */
[----:B------:R-:W-:Y:S04]  /*10b70*/  FMUL.FTZ R113, R2, R113 ;  /* 0x0000007102717220 */ /* 0x000fe80000410000 */
        /* <DEDUP_REMOVED lines=13> */
[----:B------:R-:W-:Y:S02]  /*10c50*/  FMUL.FTZ R129, R2, R129 ;  /* 0x0000008102817220 */ /* 0x000fe40000410000 */
[C---:B------:R-:W-:Y:S01]  /*10c60*/  FMUL.FTZ R126, R0.reuse, R126 ;  /* 0x0000007e007e7220 */ /* 0x040fe20000410000 */
[C---:B-1----:R-:W-:Y:S03]  /*10c70*/  HMMA.16816.F32 R52, R184.reuse, R136, R52 ;  /* 0x00000088b834723c */ /* 0x042fe60000001834 */
[C---:B------:R-:W-:Y:S02]  /*10c80*/  FMUL.FTZ R127, R0.reuse, R127 ;  /* 0x0000007f007f7220 */ /* 0x040fe40000410000 */
[C---:B------:R-:W-:Y:S02]  /*10c90*/  FMUL.FTZ R130, R0.reuse, R130 ;  /* 0x0000008200827220 */ /* 0x040fe40000410000 */
[----:B------:R-:W-:Y:S01]  /*10ca0*/  FMUL.FTZ R131, R0, R131 ;  /* 0x0000008300837220 */ /* 0x000fe20000410000 */
[C---:B------:R-:W-:Y:S01]  /*10cb0*/  HMMA.16816.F32 R56, R184.reuse, R138, R56 ;  /* 0x0000008ab838723c */ /* 0x040fe20000001838 */
[----:B------:R-:W1:Y:S03]  /*10cc0*/  LDSM.16.MT88.4 R136, [R233+0x3000] ;  /* 0x00300000e988783b */ /* 0x000e660000004200 */
[--C-:B-----5:R-:W-:Y:S02]  /*10cd0*/  FFMA.FTZ R133, R196, c[0x0][0x2d0], -R194.reuse ;  /* 0x0000b400c4857a23 */ /* 0x120fe400000108c2 */
[--C-:B------:R-:W-:Y:S02]  /*10ce0*/  FFMA.FTZ R192, R205, c[0x0][0x2d0], -R194.reuse ;  /* 0x0000b400cdc07a23 */ /* 0x100fe400000108c2 */
[----:B------:R4:W-:Y:S01]  /*10cf0*/  MUFU.EX2 R168, R133 ;  /* 0x0000008500a87308 */ /* 0x0009e20000000800 */
[--C-:B------:R-:W-:Y:S09]  /*10d00*/  FFMA.FTZ R193, R204, c[0x0][0x2d0], -R194.reuse ;  /* 0x0000b400ccc17a23 */ /* 0x100ff200000108c2 */
[----:B------:R-:W-:Y:S10]  /*10d10*/  MUFU.EX2 R192, R192 ;  /* 0x000000c000c07308 */ /* 0x000ff40000000800 */
[----:B------:R-:W-:Y:S01]  /*10d20*/  MUFU.EX2 R193, R193 ;  /* 0x000000c100c17308 */ /* 0x000fe20000000800 */
[----:B----4-:R-:W-:Y:S09]  /*10d30*/  FFMA.FTZ R133, R195, c[0x0][0x2d0], -R194 ;  /* 0x0000b400c3857a23 */ /* 0x010ff200000108c2 */
[----:B------:R4:W-:Y:S01]  /*10d40*/  MUFU.EX2 R169, R133 ;  /* 0x0000008500a97308 */ /* 0x0009e20000000800 */
[C---:B-1----:R-:W-:Y:S08]  /*10d50*/  HMMA.16816.F32 R60, R184.reuse, R136, R60 ;  /* 0x00000088b83c723c */ /* 0x042ff0000000183c */
[C---:B------:R-:W-:Y:S01]  /*10d60*/  HMMA.16816.F32 R64, R184.reuse, R138, R64 ;  /* 0x0000008ab840723c */ /* 0x040fe20000001840 */
[----:B------:R-:W1:Y:S03]  /*10d70*/  LDSM.16.MT88.4 R136, [R231+0x6000] ;  /* 0x00600000e788783b */ /* 0x000e660000004200 */
[--C-:B----4-:R-:W-:Y:S02]  /*10d80*/  FFMA.FTZ R133, R199, c[0x0][0x2d0], -R188.reuse ;  /* 0x0000b400c7857a23 */ /* 0x110fe400000108bc */
[----:B------:R-:W-:Y:S10]  /*10d90*/  MUFU.EX2 R199, R159 ;  /* 0x0000009f00c77308 */ /* 0x000ff40000000800 */
[----:B------:R4:W-:Y:S01]  /*10da0*/  MUFU.EX2 R160, R133 ;  /* 0x0000008500a07308 */ /* 0x0009e20000000800 */
[C---:B-1----:R-:W-:Y:S08]  /*10db0*/  HMMA.16816.F32 R68, R184.reuse, R136, R68 ;  /* 0x00000088b844723c */ /* 0x042ff00000001844 */
[C---:B------:R-:W-:Y:S01]  /*10dc0*/  HMMA.16816.F32 R72, R184.reuse, R138, R72 ;  /* 0x0000008ab848723c */ /* 0x040fe20000001848 */
[----:B------:R-:W1:Y:S03]  /*10dd0*/  LDSM.16.MT88.4 R136, [R232+0x6000] ;  /* 0x00600000e888783b */ /* 0x000e660000004200 */
[----:B----4-:R-:W-:Y:S02]  /*10de0*/  FFMA.FTZ R133, R201, c[0x0][0x2d0], -R188 ;  /* 0x0000b400c9857a23 */ /* 0x010fe400000108bc */
[----:B------:R-:W-:Y:S10]  /*10df0*/  MUFU.EX2 R201, R157 ;  /* 0x0000009d00c97308 */ /* 0x000ff40000000800 */
[----:B------:R4:W-:Y:S01]  /*10e00*/  MUFU.EX2 R162, R133 ;  /* 0x0000008500a27308 */ /* 0x0009e20000000800 */
[----:B---3--:R-:W-:Y:S02]  /*10e10*/  FFMA.FTZ R153, R0, R148, R134 ;  /* 0x0000009400997223 */ /* 0x008fe40000010086 */
[----:B------:R-:W-:Y:S01]  /*10e20*/  LDSM.16.MT88.4 R148, [R234+0x1000] ;  /* 0x00100000ea94783b */ /* 0x000fe20000004200 */
[--C-:B------:R-:W-:Y:S02]  /*10e30*/  FFMA.FTZ R0, R219, c[0x0][0x2d0], -R194.reuse ;  /* 0x0000b400db007a23 */ /* 0x100fe400000108c2 */
[----:B------:R-:W-:Y:S04]  /*10e40*/  FADD.FTZ R154, R189, R153 ;  /* 0x00000099bd9a7221 */ /* 0x000fe80000010000 */
[----:B------:R3:W-:Y:S01]  /*10e50*/  MUFU.EX2 R164, R0 ;  /* 0x0000000000a47308 */ /* 0x0007e20000000800 */
[----:B------:R-:W-:Y:S02]  /*10e60*/  FFMA.FTZ R134, R214, c[0x0][0x2d0], -R194 ;  /* 0x0000b400d6867a23 */ /* 0x000fe400000108c2 */
[----:B----4-:R-:W-:Y:S01]  /*10e70*/  FFMA.FTZ R133, R198, c[0x0][0x2d0], -R188 ;  /* 0x0000b400c6857a23 */ /* 0x010fe200000108bc */
[C---:B-1----:R-:W-:Y:S06]  /*10e80*/  HMMA.16816.F32 R76, R184.reuse, R136, R76 ;  /* 0x00000088b84c723c */ /* 0x042fec000000184c */
[----:B------:R1:W-:Y:S02]  /*10e90*/  MUFU.EX2 R209, R134 ;  /* 0x0000008600d17308 */ /* 0x0003e40000000800 */
[C---:B------:R-:W-:Y:S01]  /*10ea0*/  HMMA.16816.F32 R80, R184.reuse, R138, R80 ;  /* 0x0000008ab850723c */ /* 0x040fe20000001850 */
[----:B------:R-:W4:Y:S07]  /*10eb0*/  LDSM.16.MT88.4 R136, [R234+0x6000] ;  /* 0x00600000ea88783b */ /* 0x000f2e0000004200 */
[----:B------:R2:W-:Y:S01]  /*10ec0*/  MUFU.EX2 R166, R133 ;  /* 0x0000008500a67308 */ /* 0x0005e20000000800 */
[----:B---3--:R-:W-:Y:S03]  /*10ed0*/  FFMA.FTZ R0, R216, c[0x0][0x2d0], -R194 ;  /* 0x0000b400d8007a23 */ /* 0x008fe600000108c2 */
[----:B-1----:R-:W-:Y:S02]  /*10ee0*/  FFMA.FTZ R134, R222, c[0x0][0x2d0], -R188 ;  /* 0x0000b400de867a23 */ /* 0x002fe400000108bc */
[----:B--2---:R-:W-:Y:S02]  /*10ef0*/  FFMA.FTZ R133, R2, R144, R220 ;  /* 0x0000009002857223 */ /* 0x004fe400000100dc */
[----:B------:R-:W-:Y:S01]  /*10f00*/  LDSM.16.MT88.4 R144, [R232+0x800] ;  /* 0x00080000e890783b */ /* 0x000fe20000004200 */
[----:B------:R-:W-:Y:S01]  /*10f10*/  FFMA.FTZ R2, R202, c[0x0][0x2d0], -R188 ;  /* 0x0000b400ca027a23 */ /* 0x000fe200000108bc */
[----:B------:R1:W-:Y:S01]  /*10f20*/  MUFU.EX2 R220, R0 ;  /* 0x0000000000dc7308 */ /* 0x0003e20000000800 */
[C---:B----4-:R-:W-:Y:S09]  /*10f30*/  HMMA.16816.F32 R84, R184.reuse, R136, R84 ;  /* 0x00000088b854723c */ /* 0x050ff20000001854 */
[----:B------:R-:W-:Y:S01]  /*10f40*/  MUFU.EX2 R167, R2 ;  /* 0x0000000200a77308 */ /* 0x000fe20000000800 */
[C---:B------:R-:W-:Y:S01]  /*10f50*/  HMMA.16816.F32 R88, R184.reuse, R138, R88 ;  /* 0x0000008ab858723c */ /* 0x040fe20000001858 */
[----:B------:R-:W2:Y:S08]  /*10f60*/  LDSM.16.MT88.4 R136, [R233+0x6000] ;  /* 0x00600000e988783b */ /* 0x000eb00000004200 */
[----:B------:R3:W-:Y:S03]  /*10f70*/  MUFU.EX2 R202, R156 ;  /* 0x0000009c00ca7308 */ /* 0x0007e60000000800 */
[--C-:B-1----:R-:W-:Y:S07]  /*10f80*/  FFMA.FTZ R0, R213, c[0x0][0x2d0], -R194.reuse ;  /* 0x0000b400d5007a23 */ /* 0x102fee00000108c2 */
[----:B------:R1:W-:Y:S01]  /*10f90*/  MUFU.EX2 R219, R0 ;  /* 0x0000000000db7308 */ /* 0x0003e20000000800 */
[----:B---3--:R-:W-:Y:S01]  /*10fa0*/  LDSM.16.MT88.4 R156, [R233+0x2000] ;  /* 0x00200000e99c783b */ /* 0x008fe20000004200 */
[----:B-1----:R-:W-:Y:S01]  /*10fb0*/  FFMA.FTZ R0, R211, c[0x0][0x2d0], -R194 ;  /* 0x0000b400d3007a23 */ /* 0x002fe200000108c2 */
[C---:B--2---:R-:W-:Y:S07]  /*10fc0*/  HMMA.16816.F32 R92, R184.reuse, R136, R92 ;  /* 0x00000088b85c723c */ /* 0x044fee000000185c */
[----:B------:R1:W2:Y:S01]  /*10fd0*/  MUFU.EX2 R2, R0 ;  /* 0x0000000000027308 */ /* 0x0002a20000000800 */
[C---:B------:R-:W-:Y:S01]  /*10fe0*/  HMMA.16816.F32 R96, R184.reuse, R138, R96 ;  /* 0x0000008ab860723c */ /* 0x040fe20000001860 */
[----:B------:R-:W3:Y:S03]  /*10ff0*/  LDSM.16.MT88.4 R136, [R231+0x9000] ;  /* 0x00900000e788783b */ /* 0x000ee60000004200 */
[----:B-1----:R-:W-:Y:S01]  /*11000*/  FFMA.FTZ R0, R218, c[0x0][0x2d0], -R188 ;  /* 0x0000b400da007a23 */ /* 0x002fe200000108bc */
[----:B--2---:R-:W-:Y:S01]  /*11010*/  MOV R218, R2 ;  /* 0x0000000200da7202 */ /* 0x004fe20000000f00 */
[----:B------:R-:W-:Y:S03]  /*11020*/  FFMA.FTZ R2, R224, c[0x0][0x2d0], -R194 ;  /* 0x0000b400e0027a23 */ /* 0x000fe600000108c2 */
[----:B------:R1:W-:Y:S10]  /*11030*/  MUFU.EX2 R163, R0 ;  /* 0x0000000000a37308 */ /* 0x0003f40000000800 */
[----:B------:R-:W-:Y:S01]  /*11040*/  MUFU.EX2 R207, R2 ;  /* 0x0000000200cf7308 */ /* 0x000fe20000000800 */
[C---:B---3--:R-:W-:Y:S03]  /*11050*/  HMMA.16816.F32 R100, R184.reuse, R136, R100 ;  /* 0x00000088b864723c */ /* 0x048fe60000001864 */
[--C-:B-1----:R-:W-:Y:S05]  /*11060*/  FFMA.FTZ R0, R225, c[0x0][0x2d0], -R188.reuse ;  /* 0x0000b400e1007a23 */ /* 0x102fea00000108bc */
[C---:B------:R-:W-:Y:S01]  /*11070*/  HMMA.16816.F32 R104, R184.reuse, R138, R104 ;  /* 0x0000008ab868723c */ /* 0x040fe20000001868 */
[----:B------:R-:W1:Y:S01]  /*11080*/  LDSM.16.MT88.4 R136, [R232+0x9000] ;  /* 0x00900000e888783b */ /* 0x000e620000004200 */
[----:B------:R2:W-:Y:S02]  /*11090*/  MUFU.EX2 R216, R0 ;  /* 0x0000000000d87308 */ /* 0x0005e40000000800 */
[--C-:B--2---:R-:W-:Y:S08]  /*110a0*/  FFMA.FTZ R0, R215, c[0x0][0x2d0], -R188.reuse ;  /* 0x0000b400d7007a23 */ /* 0x104ff000000108bc */
[----:B------:R2:W-:Y:S01]  /*110b0*/  MUFU.EX2 R213, R0 ;  /* 0x0000000000d57308 */ /* 0x0005e20000000800 */
[C---:B-1----:R-:W-:Y:S08]  /*110c0*/  HMMA.16816.F32 R108, R184.reuse, R136, R108 ;  /* 0x00000088b86c723c */ /* 0x042ff0000000186c */
[C---:B------:R-:W-:Y:S01]  /*110d0*/  HMMA.16816.F32 R112, R184.reuse, R138, R112 ;  /* 0x0000008ab870723c */ /* 0x040fe20000001870 */
[----:B------:R-:W1:Y:S03]  /*110e0*/  LDSM.16.MT88.4 R136, [R234+0x9000] ;  /* 0x00900000ea88783b */ /* 0x000e660000004200 */
[----:B--2---:R-:W-:Y:S04]  /*110f0*/  FFMA.FTZ R0, R226, c[0x0][0x2d0], -R188 ;  /* 0x0000b400e2007a23 */ /* 0x004fe800000108bc */
[----:B------:R2:W-:Y:S04]  /*11100*/  MUFU.EX2 R211, R0 ;  /* 0x0000000000d37308 */ /* 0x0005e80000000800 */
[----:B--2---:R-:W-:Y:S02]  /*11110*/  FADD.FTZ R0, R191, R133 ;  /* 0x00000085bf007221 */ /* 0x004fe40000010000 */
[----:B------:R-:W-:Y:S02]  /*11120*/  FFMA.FTZ R133, R212, c[0x0][0x2d0], -R194 ;  /* 0x0000b400d4857a23 */ /* 0x000fe400000108c2 */
[----:B------:R-:W-:Y:S02]  /*11130*/  FADD.FTZ R153, R190, R0 ;  /* 0x00000000be997221 */ /* 0x000fe40000010000 */
[----:B------:R2:W-:Y:S01]  /*11140*/  MUFU.EX2 R210, R133 ;  /* 0x0000008500d27308 */ /* 0x0005e20000000800 */
[----:B------:R-:W-:Y:S01]  /*11150*/  FFMA.FTZ R0, R235, c[0x0][0x2d0], -R188 ;  /* 0x0000b400eb007a23 */ /* 0x000fe200000108bc */
[C---:B-1----:R-:W-:Y:S03]  /*11160*/  HMMA.16816.F32 R116, R184.reuse, R136, R116 ;  /* 0x00000088b874723c */ /* 0x042fe60000001874 */
[----:B------:R-:W-:Y:S02]  /*11170*/  FADD.FTZ R2, R170, R153 ;  /* 0x00000099aa027221 */ /* 0x000fe40000010000 */
[--C-:B------:R-:W-:Y:S02]  /*11180*/  FFMA.FTZ R191, R206, c[0x0][0x2d0], -R194.reuse ;  /* 0x0000b400cebf7a23 */ /* 0x100fe400000108c2 */
[----:B------:R-:W-:Y:S01]  /*11190*/  FFMA.FTZ R194, R203, c[0x0][0x2d0], -R194 ;  /* 0x0000b400cbc27a23 */ /* 0x000fe200000108c2 */
[C---:B------:R-:W-:Y:S01]  /*111a0*/  HMMA.16816.F32 R120, R184.reuse, R138, R120 ;  /* 0x0000008ab878723c */ /* 0x040fe20000001878 */
[----:B------:R-:W1:Y:S01]  /*111b0*/  LDSM.16.MT88.4 R136, [R233+0x9000] ;  /* 0x00900000e988783b */ /* 0x000e620000004200 */
[----:B------:R3:W-:Y:S10]  /*111c0*/  MUFU.EX2 R206, R0 ;  /* 0x0000000000ce7308 */ /* 0x0007f40000000800 */
[----:B------:R-:W-:Y:S01]  /*111d0*/  MUFU.EX2 R194, R194 ;  /* 0x000000c200c27308 */ /* 0x000fe20000000800 */
[----:B--2---:R-:W-:Y:S04]  /*111e0*/  FADD.FTZ R133, R244, R154 ;  /* 0x0000009af4857221 */ /* 0x004fe80000010000 */
[----:B------:R-:W-:Y:S02]  /*111f0*/  FADD.FTZ R133, R155, R133 ;  /* 0x000000859b857221 */ /* 0x000fe40000010000 */
[----:B------:R-:W-:Y:S03]  /*11200*/  LDSM.16.MT88.4 R152, [R234+0x1800] ;  /* 0x00180000ea98783b */ /* 0x000fe60000004200 */
[----:B------:R-:W2:Y:S01]  /*11210*/  MUFU.EX2 R191, R191 ;  /* 0x000000bf00bf7308 */ /* 0x000ea20000000800 */
[----:B---3--:R-:W-:Y:S09]  /*11220*/  FFMA.FTZ R0, R236, c[0x0][0x2d0], -R188 ;  /* 0x0000b400ec007a23 */ /* 0x008ff200000108bc */
[----:B------:R3:W-:Y:S01]  /*11230*/  MUFU.EX2 R205, R0 ;  /* 0x0000000000cd7308 */ /* 0x0007e20000000800 */
[C---:B-1----:R-:W-:Y:S07]  /*11240*/  HMMA.16816.F32 R124, R184.reuse, R136, R124 ;  /* 0x00000088b87c723c */ /* 0x042fee000000187c */
[----:B------:R-:W-:Y:S01]  /*11250*/  F2FP.PACK_AB R136, R165, R161 ;  /* 0x000000a1a588723e */ /* 0x000fe200000000ff */
[----:B------:R-:W-:Y:S04]  /*11260*/  HMMA.16816.F32 R128, R184, R138, R128 ;  /* 0x0000008ab880723c */ /* 0x000fe80000001880 */
[----:B------:R-:W-:Y:S01]  /*11270*/  F2FP.PACK_AB R137, R162, R160 ;  /* 0x000000a0a289723e */ /* 0x000fe200000000ff */
[----:B------:R-:W-:Y:S02]  /*11280*/  FADD.FTZ R161, R161, R2 ;  /* 0x00000002a1a17221 */ /* 0x000fe40000010000 */
[----:B------:R-:W-:Y:S01]  /*11290*/  F2FP.PACK_AB R139, R167, R166 ;  /* 0x000000a6a78b723e */ /* 0x000fe200000000ff */
[--C-:B---3--:R-:W-:Y:S01]  /*112a0*/  FFMA.FTZ R0, R227, c[0x0][0x2d0], -R188.reuse ;  /* 0x0000b400e3007a23 */ /* 0x108fe200000108bc */
[----:B------:R-:W-:Y:S03]  /*112b0*/  F2FP.PACK_AB R138, R169, R168 ;  /* 0x000000a8a98a723e */ /* 0x000fe600000000ff */
[----:B------:R-:W-:Y:S01]  /*112c0*/  FADD.FTZ R161, R165, R161 ;  /* 0x000000a1a5a17221 */ /* 0x000fe20000010000 */
[----:B--2---:R-:W-:Y:S01]  /*112d0*/  F2FP.PACK_AB R184, R192, R191 ;  /* 0x000000bfc0b8723e */ /* 0x004fe200000000ff */
[----:B------:R1:W-:Y:S01]  /*112e0*/  MUFU.EX2 R204, R0 ;  /* 0x0000000000cc7308 */ /* 0x0003e20000000800 */
[----:B------:R-:W-:Y:S01]  /*112f0*/  F2FP.PACK_AB R186, R194, R193 ;  /* 0x000000c1c2ba723e */ /* 0x000fe200000000ff */
[C---:B------:R-:W-:Y:S05]  /*11300*/  HMMA.16816.F32 R4, R136.reuse, R140, R4 ;  /* 0x0000008c8804723c */ /* 0x040fea0000001804 */
[--C-:B------:R-:W-:Y:S03]  /*11310*/  FFMA.FTZ R2, R251, c[0x0][0x2d0], -R188.reuse ;  /* 0x0000b400fb027a23 */ /* 0x100fe600000108bc */
[C---:B------:R-:W-:Y:S01]  /*11320*/  HMMA.16816.F32 R8, R136.reuse, R142, R8 ;  /* 0x0000008e8808723c */ /* 0x040fe20000001808 */
[----:B------:R-:W2:Y:S01]  /*11330*/  LDSM.16.MT88.4 R140, [R234+0x800] ;  /* 0x00080000ea8c783b */ /* 0x000ea20000004200 */
[----:B------:R3:W-:Y:S06]  /*11340*/  MUFU.EX2 R190, R2 ;  /* 0x0000000200be7308 */ /* 0x0007ec0000000800 */
[C---:B------:R-:W-:Y:S04]  /*11350*/  HMMA.16816.F32 R12, R136.reuse, R144, R12 ;  /* 0x00000090880c723c */ /* 0x040fe8000000180c */
[----:B-1----:R-:W-:Y:S04]  /*11360*/  FFMA.FTZ R0, R237, c[0x0][0x2d0], -R188 ;  /* 0x0000b400ed007a23 */ /* 0x002fe800000108bc */
[C---:B------:R-:W-:Y:S01]  /*11370*/  HMMA.16816.F32 R16, R136.reuse, R146, R16 ;  /* 0x000000928810723c */ /* 0x040fe20000001810 */
[----:B------:R-:W1:Y:S01]  /*11380*/  LDSM.16.MT88.4 R144, [R233+0x800] ;  /* 0x00080000e990783b */ /* 0x000e620000004200 */
[----:B------:R4:W-:Y:S02]  /*11390*/  MUFU.EX2 R203, R0 ;  /* 0x0000000000cb7308 */ /* 0x0009e40000000800 */
[----:B---3--:R-:W-:Y:S04]  /*113a0*/  FADD.FTZ R2, R168, R161 ;  /* 0x000000a1a8027221 */ /* 0x008fe80000010000 */
[----:B------:R-:W-:Y:S01]  /*113b0*/  FADD.FTZ R2, R169, R2 ;  /* 0x00000002a9027221 */ /* 0x000fe20000010000 */
[C---:B--2---:R-:W-:Y:S03]  /*113c0*/  HMMA.16816.F32 R20, R136.reuse, R140, R20 ;  /* 0x0000008c8814723c */ /* 0x044fe60000001814 */
[--C-:B----4-:R-:W-:Y:S04]  /*113d0*/  FFMA.FTZ R0, R248, c[0x0][0x2d0], -R188.reuse ;  /* 0x0000b400f8007a23 */ /* 0x110fe800000108bc */
[----:B------:R2:W-:Y:S01]  /*113e0*/  MUFU.EX2 R198, R0 ;  /* 0x0000000000c67308 */ /* 0x0005e20000000800 */
[C---:B------:R-:W-:Y:S01]  /*113f0*/  HMMA.16816.F32 R24, R136.reuse, R142, R24 ;  /* 0x0000008e8818723c */ /* 0x040fe20000001818 */
[----:B------:R-:W3:Y:S07]  /*11400*/  LDSM.16.MT88.4 R140, [R231+0x3800] ;  /* 0x00380000e78c783b */ /* 0x000eee0000004200 */
[C---:B-1----:R-:W-:Y:S08]  /*11410*/  HMMA.16816.F32 R28, R136.reuse, R144, R28 ;  /* 0x00000090881c723c */ /* 0x042ff0000000181c */
[C---:B------:R-:W-:Y:S01]  /*11420*/  HMMA.16816.F32 R32, R136.reuse, R146, R32 ;  /* 0x000000928820723c */ /* 0x040fe20000001820 */
[----:B------:R-:W1:Y:S03]  /*11430*/  LDSM.16.MT88.4 R144, [R232+0x3800] ;  /* 0x00380000e890783b */ /* 0x000e660000004200 */
[--C-:B--2---:R-:W-:Y:S04]  /*11440*/  FFMA.FTZ R0, R250, c[0x0][0x2d0], -R188.reuse ;  /* 0x0000b400fa007a23 */ /* 0x104fe800000108bc */
[----:B------:R2:W-:Y:S01]  /*11450*/  MUFU.EX2 R197, R0 ;  /* 0x0000000000c57308 */ /* 0x0005e20000000800 */
[C---:B---3--:R-:W-:Y:S08]  /*11460*/  HMMA.16816.F32 R36, R136.reuse, R140, R36 ;  /* 0x0000008c8824723c */ /* 0x048ff00000001824 */
[C---:B------:R-:W-:Y:S01]  /*11470*/  HMMA.16816.F32 R40, R136.reuse, R142, R40 ;  /* 0x0000008e8828723c */ /* 0x040fe20000001828 */
[----:B------:R-:W3:Y:S03]  /*11480*/  LDSM.16.MT88.4 R140, [R234+0x3800] ;  /* 0x00380000ea8c783b */ /* 0x000ee60000004200 */
[--C-:B--2---:R-:W-:Y:S04]  /*11490*/  FFMA.FTZ R0, R238, c[0x0][0x2d0], -R188.reuse ;  /* 0x0000b400ee007a23 */ /* 0x104fe800000108bc */
[C---:B-1----:R-:W-:Y:S01]  /*114a0*/  HMMA.16816.F32 R44, R136.reuse, R144, R44 ;  /* 0x00000090882c723c */ /* 0x042fe2000000182c */
[----:B------:R1:W-:Y:S07]  /*114b0*/  MUFU.EX2 R196, R0 ;  /* 0x0000000000c47308 */ /* 0x0003ee0000000800 */
[C---:B------:R-:W-:Y:S01]  /*114c0*/  HMMA.16816.F32 R48, R136.reuse, R146, R48 ;  /* 0x000000928830723c */ /* 0x040fe20000001830 */
[----:B------:R-:W2:Y:S03]  /*114d0*/  LDSM.16.MT88.4 R144, [R233+0x3800] ;  /* 0x00380000e990783b */ /* 0x000ea60000004200 */
[--C-:B-1----:R-:W-:Y:S04]  /*114e0*/  FFMA.FTZ R0, R249, c[0x0][0x2d0], -R188.reuse ;  /* 0x0000b400f9007a23 */ /* 0x102fe800000108bc */
[----:B------:R1:W-:Y:S01]  /*114f0*/  MUFU.EX2 R195, R0 ;  /* 0x0000000000c37308 */ /* 0x0003e20000000800 */
[C---:B---3--:R-:W-:Y:S08]  /*11500*/  HMMA.16816.F32 R52, R136.reuse, R140, R52 ;  /* 0x0000008c8834723c */ /* 0x048ff00000001834 */
[C---:B------:R-:W-:Y:S01]  /*11510*/  HMMA.16816.F32 R56, R136.reuse, R142, R56 ;  /* 0x0000008e8838723c */ /* 0x040fe20000001838 */
[----:B------:R-:W3:Y:S07]  /*11520*/  LDSM.16.MT88.4 R140, [R231+0x6800] ;  /* 0x00680000e78c783b */ /* 0x000eee0000004200 */
[C---:B--2---:R-:W-:Y:S04]  /*11530*/  HMMA.16816.F32 R60, R136.reuse, R144, R60 ;  /* 0x00000090883c723c */ /* 0x044fe8000000183c */
[----:B-1----:R-:W-:Y:S02]  /*11540*/  FADD.FTZ R0, R160, R133 ;  /* 0x00000085a0007221 */ /* 0x002fe40000010000 */
[----:B------:R-:W-:Y:S02]  /*11550*/  FFMA.FTZ R133, R223, c[0x0][0x2d0], -R188 ;  /* 0x0000b400df857a23 */ /* 0x000fe400000108bc */
[C---:B------:R-:W-:Y:S01]  /*11560*/  HMMA.16816.F32 R64, R136.reuse, R146, R64 ;  /* 0x000000928840723c */ /* 0x040fe20000001840 */
[----:B------:R-:W1:Y:S01]  /*11570*/  LDSM.16.MT88.4 R144, [R232+0x6800] ;  /* 0x00680000e890783b */ /* 0x000e620000004200 */
[----:B------:R2:W4:Y:S02]  /*11580*/  MUFU.EX2 R189, R133 ;  /* 0x0000008500bd7308 */ /* 0x0005240000000800 */
[----:B------:R-:W-:Y:S02]  /*11590*/  FADD.FTZ R0, R162, R0 ;  /* 0x00000000a2007221 */ /* 0x000fe40000010000 */
[----:B------:R-:W-:Y:S02]  /*115a0*/  FFMA.FTZ R160, R221, c[0x0][0x2d0], -R188 ;  /* 0x0000b400dda07a23 */ /* 0x000fe400000108bc */
[----:B------:R-:W-:Y:S04]  /*115b0*/  FADD.FTZ R0, R166, R0 ;  /* 0x00000000a6007221 */ /* 0x000fe80000010000 */
[----:B------:R-:W-:Y:S01]  /*115c0*/  FADD.FTZ R0, R167, R0 ;  /* 0x00000000a7007221 */ /* 0x000fe20000010000 */
[----:B------:R-:W-:Y:S10]  /*115d0*/  MUFU.EX2 R188, R134 ;  /* 0x0000008600bc7308 */ /* 0x000ff40000000800 */
[----:B------:R-:W5:Y:S01]  /*115e0*/  MUFU.EX2 R134, R160 ;  /* 0x000000a000867308 */ /* 0x000f620000000800 */
[C---:B---3--:R-:W-:Y:S03]  /*115f0*/  HMMA.16816.F32 R68, R136.reuse, R140, R68 ;  /* 0x0000008c8844723c */ /* 0x048fe60000001844 */
[----:B--2---:R-:W-:Y:S01]  /*11600*/  FADD.FTZ R133, R164, R2 ;  /* 0x00000002a4857221 */ /* 0x004fe20000010000 */
[----:B----4-:R-:W-:Y:S01]  /*11610*/  F2FP.PACK_AB R185, R189, R190 ;  /* 0x000000bebdb9723e */ /* 0x010fe200000000ff */
[----:B------:R-:W-:Y:S02]  /*11620*/  FADD.FTZ R2, R163, R0 ;  /* 0x00000000a3027221 */ /* 0x000fe40000010000 */
[----:B------:R-:W-:Y:S01]  /*11630*/  FADD.FTZ R0, R220, R133 ;  /* 0x00000085dc007221 */ /* 0x000fe20000010000 */
[C---:B------:R-:W-:Y:S01]  /*11640*/  HMMA.16816.F32 R72, R136.reuse, R142, R72 ;  /* 0x0000008e8848723c */ /* 0x040fe20000001848 */
[----:B------:R-:W2:Y:S03]  /*11650*/  LDSM.16.MT88.4 R140, [R234+0x6800] ;  /* 0x00680000ea8c783b */ /* 0x000ea60000004200 */
[----:B------:R-:W-:Y:S01]  /*11660*/  FADD.FTZ R2, R216, R2 ;  /* 0x00000002d8027221 */ /* 0x000fe20000010000 */
[----:B------:R-:W-:Y:S01]  /*11670*/  MOV R133, R132 ;  /* 0x0000008400857202 */ /* 0x000fe20000000f00 */
[----:B------:R-:W-:Y:S02]  /*11680*/  FADD.FTZ R0, R219, R0 ;  /* 0x00000000db007221 */ /* 0x000fe40000010000 */
[C---:B-1----:R-:W-:Y:S04]  /*11690*/  HMMA.16816.F32 R76, R136.reuse, R144, R76 ;  /* 0x00000090884c723c */ /* 0x042fe8000000184c */
[----:B------:R-:W-:Y:S01]  /*116a0*/  FADD.FTZ R2, R213, R2 ;  /* 0x00000002d5027221 */ /* 0x000fe20000010000 */
[----:B-----5:R-:W-:Y:S01]  /*116b0*/  F2FP.PACK_AB R187, R134, R188 ;  /* 0x000000bc86bb723e */ /* 0x020fe200000000ff */
[----:B------:R-:W-:Y:S02]  /*116c0*/  FADD.FTZ R0, R218, R0 ;  /* 0x00000000da007221 */ /* 0x000fe40000010000 */
[C---:B------:R-:W-:Y:S01]  /*116d0*/  HMMA.16816.F32 R80, R136.reuse, R146, R80 ;  /* 0x000000928850723c */ /* 0x040fe20000001850 */
[----:B------:R-:W1:Y:S03]  /*116e0*/  LDSM.16.MT88.4 R144, [R233+0x6800] ;  /* 0x00680000e990783b */ /* 0x000e660000004200 */
        /* <DEDUP_REMOVED lines=9> */
[----:B------:R-:W-:Y:S01]  /*11780*/  FADD.FTZ R2, R198, R2 ;  /* 0x00000002c6027221 */ /* 0x000fe20000010000 */
[C---:B--2---:R-:W-:Y:S03]  /*11790*/  HMMA.16816.F32 R84, R136.reuse, R140, R84 ;  /* 0x0000008c8854723c */ /* 0x044fe60000001854 */
[----:B------:R-:W-:Y:S02]  /*117a0*/  FADD.FTZ R2, R197, R2 ;  /* 0x00000002c5027221 */ /* 0x000fe40000010000 */
[----:B------:R-:W-:Y:S02]  /*117b0*/  FADD.FTZ R0, R201, R0 ;  /* 0x00000000c9007221 */ /* 0x000fe40000010000 */
[----:B------:R-:W-:Y:S01]  /*117c0*/  FADD.FTZ R2, R196, R2 ;  /* 0x00000002c4027221 */ /* 0x000fe20000010000 */
        /* <DEDUP_REMOVED lines=21> */
[----:B------:R-:W-:Y:S01]  /*11920*/  F2FP.PACK_AB R138, R218, R219 ;  /* 0x000000dbda8a723e */ /* 0x000fe200000000ff */
[----:B------:R-:W-:Y:S02]  /*11930*/  LDSM.16.MT88.4 R164, [R233+0x2800] ;  /* 0x00280000e9a4783b */ /* 0x000fe40000004200 */
        /* <DEDUP_REMOVED lines=57> */
[C---:B---3--:R-:W-:Y:S08]  /*11cd0*/  HMMA.16816.F32 R12, R136.reuse, R148, R12 ;  /* 0x00000094880c723c */ /* 0x048ff0000000180c */
[C---:B------:R-:W-:Y:S01]  /*11ce0*/  HMMA.16816.F32 R16, R136.reuse, R150, R16 ;  /* 0x000000968810723c */ /* 0x040fe20000001810 */
[----:B------:R-:W3:Y:S07]  /*11cf0*/  LDSM.16.MT88.4 R148, [R232+0x4800] ;  /* 0x00480000e894783b */ /* 0x000eee0000004200 */
[C---:B------:R-:W-:Y:S08]  /*11d00*/  HMMA.16816.F32 R20, R136.reuse, R152, R20 ;  /* 0x000000988814723c */ /* 0x040ff00000001814 */
        /* <DEDUP_REMOVED lines=39> */
[----:B------:R-:W-:Y:S01]  /*11f80*/  HMMA.16816.F32 R128, R136, R142, R128 ;  /* 0x0000008e8880723c */ /* 0x000fe20000001880 */
[----:B------:R-:W2:Y:S06]  /*11f90*/  LDSM.16.MT88.4 R140, [R231+0x5000] ;  /* 0x00500000e78c783b */ /* 0x000eac0000004200 */
[----:B------:R-:W-:Y:S02]  /*11fa0*/  F2FP.PACK_AB R136, R202, R201 ;  /* 0x000000c9ca88723e */ /* 0x000fe400000000ff */
[----:B------:R-:W-:Y:S03]  /*11fb0*/  F2FP.PACK_AB R138, R199, R200 ;  /* 0x000000c8c78a723e */ /* 0x000fe600000000ff */
[----:B------:R-:W-:Y:S02]  /*11fc0*/  F2FP.PACK_AB R137, R197, R198 ;  /* 0x000000c6c589723e */ /* 0x000fe400000000ff */
[C---:B------:R-:W-:Y:S07]  /*11fd0*/  F2FP.PACK_AB R139, R195.reuse, R196 ;  /* 0x000000c4c38b723e */ /* 0x040fee00000000ff */
        /* <DEDUP_REMOVED lines=23> */
[----:B------:R-:W-:Y:S07]  /*12150*/  LDSM.16.MT88.4 R152, [R232+0xb000] ;  /* 0x00b00000e898783b */ /* 0x000fee0000004200 */
        /* <DEDUP_REMOVED lines=11> */
[----:B------:R-:W-:Y:S07]  /*12210*/  LDSM.16.MT88.4 R148, [R232+0x2800] ;  /* 0x00280000e894783b */ /* 0x000fee0000004200 */
[C---:B--2---:R-:W-:Y:S08]  /*12220*/  HMMA.16816.F32 R100, R136.reuse, R140, R100 ;  /* 0x0000008c8864723c */ /* 0x044ff00000001864 */
[C---:B------:R-:W-:Y:S01]  /*12230*/  HMMA.16816.F32 R104, R136.reuse, R142, R104 ;  /* 0x0000008e8868723c */ /* 0x040fe20000001868 */
[----:B------:R-:W2:Y:S07]  /*12240*/  LDSM.16.MT88.4 R140, [R231+0x2800] ;  /* 0x00280000e78c783b */ /* 0x000eae0000004200 */
[C---:B------:R-:W-:Y:S08]  /*12250*/  HMMA.16816.F32 R108, R136.reuse, R152, R108 ;  /* 0x00000098886c723c */ /* 0x040ff0000000186c */
[C---:B------:R-:W-:Y:S08]  /*12260*/  HMMA.16816.F32 R112, R136.reuse, R154, R112 ;  /* 0x0000009a8870723c */ /* 0x040ff00000001870 */
[C---:B----4-:R-:W-:Y:S08]  /*12270*/  HMMA.16816.F32 R116, R136.reuse, R156, R116 ;  /* 0x0000009c8874723c */ /* 0x050ff00000001874 */
[C---:B------:R-:W-:Y:S01]  /*12280*/  HMMA.16816.F32 R120, R136.reuse, R158, R120 ;  /* 0x0000009e8878723c */ /* 0x040fe20000001878 */
[----:B------:R-:W3:Y:S07]  /*12290*/  LDSM.16.MT88.4 R156, [R234+0x2800] ;  /* 0x00280000ea9c783b */ /* 0x000eee0000004200 */
[C---:B-1----:R-:W-:Y:S08]  /*122a0*/  HMMA.16816.F32 R124, R136.reuse, R144, R124 ;  /* 0x00000090887c723c */ /* 0x042ff0000000187c */
[----:B------:R-:W-:Y:S08]  /*122b0*/  HMMA.16816.F32 R128, R136, R146, R128 ;  /* 0x000000928880723c */ /* 0x000ff00000001880 */
[C---:B--2---:R-:W-:Y:S01]  /*122c0*/  HMMA.16816.F32 R136, R184.reuse, R140, R4 ;  /* 0x0000008cb888723c */ /* 0x044fe20000001804 */
        /* <DEDUP_REMOVED lines=26> */
[C---:B-----5:R-:W-:Y:S08]  /*12470*/  HMMA.16816.F32 R76, R184.reuse, R16, R76 ;  /* 0x00000010b84c723c */ /* 0x060ff0000000184c */
        /* <DEDUP_REMOVED lines=19> */
[----:B------:R-:W-:Y:S02]  /*125b0*/  FADD.FTZ R0, R189, R0 ;  /* 0x00000000bd007221 */ /* 0x000fe40000010000 */
[----:B------:R-:W-:Y:S02]  /*125c0*/  FADD.FTZ R4, R193, R2 ;  /* 0x00000002c1047221 */ /* 0x000fe40000010000 */
[----:B------:R-:W-:Y:S01]  /*125d0*/  FADD.FTZ R2, R188, R0 ;  /* 0x00000000bc027221 */ /* 0x000fe20000010000 */
[----:B------:R-:W-:Y:S01]  /*125e0*/  IADD3 R0, R247, -0x1, RZ ;  /* 0xfffffffff7007810 */ /* 0x000fe20007ffe0ff */
[----:B------:R-:W-:Y:S02]  /*125f0*/  FADD.FTZ R4, R194, R4 ;  /* 0x00000004c2047221 */ /* 0x000fe40000010000 */
[----:B------:R-:W-:Y:S01]  /*12600*/  FADD.FTZ R2, R134, R2 ;  /* 0x0000000286027221 */ /* 0x000fe20000010000 */
[----:B------:R-:W-:Y:S02]  /*12610*/  MOV R247, R0 ;  /* 0x0000000000f77202 */ /* 0x000fe40000000f00 */
[----:B------:R1:W-:Y:S01]  /*12620*/  STL [R1+0x8], R4 ;  /* 0x0000080401007387 */ /* 0x0003e20000100800 */
[----:B------:R-:W-:Y:S03]  /*12630*/  MOV R134, R3 ;  /* 0x0000000300867202 */ /* 0x000fe60000000f00 */
[----:B------:R1:W-:Y:S02]  /*12640*/  STL [R1+0xc], R2 ;  /* 0x00000c0201007387 */ /* 0x0003e40000100800 */
[----:B-1----:R-:W-:-:S05]  /*12650*/  @P0 BRA `(.L_x_1495) ;  /* 0xffffaec000000947 */ /* 0x002fca000383ffff */
.L_x_1488:
[----:B------:R-:W-:Y:S05]  /*12660*/  BRA.DIV ~URZ, `(.L_x_1496) ;  /* 0x00005bc27f007947 */ /* 0x000fea000b800000 */
[----:B------:R-:W2:Y:S04]  /*12670*/  LDL R0, [R1+0x8] ;  /* 0x0000080001007983 */ /* 0x000ea80000100800 */
[----:B--2---:R1:W2:Y:S02]  /*12680*/  SHFL.BFLY PT, R5, R0, 0x2, 0x1f ;  /* 0x0c401f0000057f89 */ /* 0x0042a400000e0000 */
.L_x_1548:
        /* <DEDUP_REMOVED lines=9> */
.L_x_1549:
        /* <DEDUP_REMOVED lines=77> */
[----:B------:R3:W4:Y:S01]  /*12bf0*/  @P0 MUFU.LG2 R2, R3 ;  /* 0x0000000300020308 */ /* 0x0007220000000c00 */
[----:B-1----:R-:W-:Y:S02]  /*12c00*/  @P1 FMUL.FTZ R5, R5, 0.69314718246459960938 ;  /* 0x3f31721805051820 */ /* 0x002fe40000410000 */
[----:B--2---:R-:W-:Y:S02]  /*12c10*/  FMUL.FTZ R138, R0, R138 ;  /* 0x0000008a008a7220 */ /* 0x004fe40000410000 */
[----:B------:R-:W-:Y:S02]  /*12c20*/  @P1 FFMA.FTZ R184, R4, R132, R5 ;  /* 0x0000008404b81223 */ /* 0x000fe40000010005 */
[C---:B------:R-:W-:Y:S02]  /*12c30*/  FMUL.FTZ R139, R0.reuse, R139 ;  /* 0x0000008b008b7220 */ /* 0x040fe40000410000 */
[----:B------:R-:W-:-:S02]  /*12c40*/  FMUL.FTZ R142, R0, R142 ;  /* 0x0000008e008e7220 */ /* 0x000fc40000410000 */
[C---:B------:R-:W-:Y:S02]  /*12c50*/  FMUL.FTZ R61, R0.reuse, R143 ;  /* 0x0000008f003d7220 */ /* 0x040fe40000410000 */
[C---:B------:R-:W-:Y:S02]  /*12c60*/  FMUL.FTZ R146, R0.reuse, R146 ;  /* 0x0000009200927220 */ /* 0x040fe40000410000 */
[----:B------:R-:W-:Y:S01]  /*12c70*/  FMUL.FTZ R147, R0, R147 ;  /* 0x0000009300937220 */ /* 0x000fe20000410000 */
[----:B---3--:R-:W-:Y:S01]  /*12c80*/  @P0 MOV R3, 0x3f317218 ;  /* 0x3f31721800030802 */ /* 0x008fe20000000f00 */
[----:B----4-:R-:W-:Y:S02]  /*12c90*/  @P0 FMUL.FTZ R2, R2, 0.69314718246459960938 ;  /* 0x3f31721802020820 */ /* 0x010fe40000410000 */
[----:B------:R-:W-:Y:S02]  /*12ca0*/  FMUL.FTZ R150, R0, R150 ;  /* 0x0000009600967220 */ /* 0x000fe40000410000 */
[----:B------:R-:W-:-:S02]  /*12cb0*/  @P0 FMUL.FTZ R3, R3, c[0x0][0x2d0] ;  /* 0x0000b40003030a20 */ /* 0x000fc40000410000 */
        /* <DEDUP_REMOVED lines=56> */
[----:B------:R-:W-:Y:S01]  /*13040*/  FMUL.FTZ R131, R0, R131 ;  /* 0x0000008300837220 */ /* 0x000fe20000410000 */
[----:B------:R-:W-:Y:S01]  /*13050*/  PRMT R0, R52, 0x7610, R0 ;  /* 0x0000761034007816 */ /* 0x000fe20000000000 */
[----:B------:R-:W-:Y:S02]  /*13060*/  @P0 FFMA.FTZ R65, R3, R12, R2 ;  /* 0x0000000c03410223 */ /* 0x000fe40000010002 */
.L_x_1457:
[----:B-1----:R1:W5:Y:S01]  /*13070*/  LDL R52, [R1+0x54] ;  /* 0x0000540001347983 */ /* 0x0023620000100800 */
[----:B------:R-:W-:Y:S03]  /*13080*/  BSSY B0, `(.L_x_1498) ;  /* 0x0000012000007945 */ /* 0x000fe60003800000 */
[----:B------:R-:W2:Y:S02]  /*13090*/  S2R R69, SR_TID.X ;  /* 0x0000000000457919 */ /* 0x000ea40000002100 */
[----:B--2---:R-:W-:-:S13]  /*130a0*/  LOP3.LUT P0, RZ, R69, 0xff, RZ, 0xc0, !PT ;  /* 0x000000ff45ff7812 */ /* 0x004fda000780c0ff */
[----:B------:R-:W-:Y:S05]  /*130b0*/  @P0 BRA `(.L_x_1499) ;  /* 0x000000e000000947 */ /* 0x000fea0003800000 */
[----:B-1----:R-:W1:Y:S01]  /*130c0*/  S2R R12, SR_LANEID ;  /* 0x00000000000c7919 */ /* 0x002e620000000000 */
        /* <DEDUP_REMOVED lines=13> */
.L_x_1499:
[----:B-1----:R-:W-:Y:S05]  /*131a0*/  BSYNC B0 ;  /* 0x0000000000007941 */ /* 0x002fea0003800000 */
.L_x_1498:
        /* <DEDUP_REMOVED lines=145> */
[----:B------:R2:W-:Y:S01]  /*13ac0*/  STL [R1], RZ ;  /* 0x000000ff01007387 */ /* 0x0005e20000100800 */
[----:B-1----:R-:W-:Y:S01]  /*13ad0*/  SHF.R.S32.HI R67, RZ, 0x1f, R69 ;  /* 0x0000001fff437819 */ /* 0x002fe20000011445 */
[----:B------:R-:W-:Y:S01]  /*13ae0*/  IMAD.MOV.U32 R3, RZ, RZ, 0x1f ;  /* 0x0000001fff037424 */ /* 0x000fe200078e00ff */
[----:B------:R-:W-:-:S02]  /*13af0*/  MOV R2, 0x13b40 ;  /* 0x00013b4000027802 */ /* 0x000fc40000000f00 */
[----:B------:R-:W-:-:S04]  /*13b00*/  LEA.HI R67, R67, R69, RZ, 0x7 ;  /* 0x0000004543437211 */ /* 0x000fc800078f38ff */
[----:B------:R-:W-:-:S05]  /*13b10*/  SHF.R.S32.HI R67, RZ, 0x7, R67 ;  /* 0x00000007ff437819 */ /* 0x000fca0000011443 */
[----:B------:R-:W-:Y:S02]  /*13b20*/  IMAD.MOV.U32 R44, RZ, RZ, R67 ;  /* 0x000000ffff2c7224 */ /* 0x000fe400078e0043 */
[----:B--2---:R-:W-:Y:S05]  /*13b30*/  CALL.REL.NOINC `($__internal_8_$__cuda_sm70_shflsync_idx_p) ;  /* 0x00004ce000007944 */ /* 0x004fea0003c00000 */
.L_x_1502:
        /* <DEDUP_REMOVED lines=8> */
[----:B------:R-:W1:Y:S01]  /*13bc0*/  S2R R16, SR_TID.X ;  /* 0x0000000000107919 */ /* 0x000e620000002100 */
[----:B------:R-:W-:Y:S02]  /*13bd0*/  ULDC UR5, c[0x0][0x4e8] ;  /* 0x00013a0000057ab9 */ /* 0x000fe40000000800 */
[----:B------:R-:W-:Y:S02]  /*13be0*/  ULDC UR4, c[0x0][0x388] ;  /* 0x0000e20000047ab9 */ /* 0x000fe40000000800 */
[----:B------:R-:W-:Y:S01]  /*13bf0*/  UIMAD UR4, UR5, UR4, URZ ;  /* 0x00000004050472a4 */ /* 0x000fe2000f8e023f */
[C---:B------:R-:W-:Y:S01]  /*13c00*/  IADD3 R80, R245.reuse, 0xc0, RZ ;  /* 0x000000c0f5507810 */ /* 0x040fe20007ffe0ff */
[----:B------:R-:W-:Y:S01]  /*13c10*/  BSSY B0, `(.L_x_1503) ;  /* 0x0000075000007945 */ /* 0x000fe20003800000 */
[----:B------:R-:W-:-:S02]  /*13c20*/  IADD3 R83, R245, 0x80, RZ ;  /* 0x00000080f5537810 */ /* 0x000fc40007ffe0ff */
[C---:B------:R-:W-:Y:S02]  /*13c30*/  IADD3 R85, R245.reuse, 0x40, RZ ;  /* 0x00000040f5557810 */ /* 0x040fe40007ffe0ff */
[----:B------:R-:W-:Y:S02]  /*13c40*/  SHF.R.S32.HI R80, RZ, 0x1f, R80 ;  /* 0x0000001fff507819 */ /* 0x000fe40000011450 */
[C---:B------:R-:W-:Y:S02]  /*13c50*/  IADD3 R82, R245.reuse, 0x80, RZ ;  /* 0x00000080f5527810 */ /* 0x040fe40007ffe0ff */
[----:B------:R-:W-:Y:S02]  /*13c60*/  SHF.R.S32.HI R83, RZ, 0x1f, R83 ;  /* 0x0000001fff537819 */ /* 0x000fe40000011453 */
[----:B------:R-:W-:Y:S02]  /*13c70*/  IADD3 R84, R245, 0x40, RZ ;  /* 0x00000040f5547810 */ /* 0x000fe40007ffe0ff */
[----:B------:R-:W-:-:S02]  /*13c80*/  SHF.R.S32.HI R85, RZ, 0x1f, R85 ;  /* 0x0000001fff557819 */ /* 0x000fc40000011455 */
[----:B------:R-:W-:Y:S02]  /*13c90*/  SHF.R.S32.HI R86, RZ, 0x1f, R245 ;  /* 0x0000001fff567819 */ /* 0x000fe400000114f5 */
[----:B----4-:R-:W-:Y:S01]  /*13ca0*/  SHF.R.S32.HI R5, RZ, 0x1f, R10 ;  /* 0x0000001fff057819 */ /* 0x010fe2000001140a */
[----:B--2---:R-:W-:-:S04]  /*13cb0*/  IMAD.IADD R4, R2, 0x1, R15 ;  /* 0x0000000102047824 */ /* 0x004fc800078e020f */
[----:B------:R-:W-:Y:S02]  /*13cc0*/  IMAD R6, R5, c[0x0][0x490], RZ ;  /* 0x0001240005067a24 */ /* 0x000fe400078e02ff */
[----:B------:R-:W-:-:S04]  /*13cd0*/  @P0 IMAD.HI.U32 R7, R4, c[0x0][0x4ec], RZ ;  /* 0x00013b0004070a27 */ /* 0x000fc800078e00ff */
[----:B------:R-:W-:Y:S01]  /*13ce0*/  IMAD.MOV.U32 R0, RZ, RZ, R4 ;  /* 0x000000ffff007224 */ /* 0x000fe200078e0004 */
[----:B------:R-:W-:Y:S01]  /*13cf0*/  @P0 SHF.R.U32.HI R0, RZ, c[0x0][0x4f0], R7 ;  /* 0x00013c00ff000a19 */ /* 0x000fe20000011607 */
[----:B------:R-:W-:-:S04]  /*13d00*/  IMAD.WIDE.U32 R2, R10, c[0x0][0x490], RZ ;  /* 0x000124000a027a25 */ /* 0x000fc800078e00ff */
[----:B------:R-:W-:Y:S01]  /*13d10*/  IMAD R6, R10, c[0x0][0x494], R6 ;  /* 0x000125000a067a24 */ /* 0x000fe200078e0206 */
[----:B------:R-:W-:Y:S02]  /*13d20*/  SHF.R.S32.HI R11, RZ, 0x1f, R12 ;  /* 0x0000001fff0b7819 */ /* 0x000fe4000001140c */
[----:B------:R-:W-:Y:S01]  /*13d30*/  IADD3 R8, -R0, RZ, RZ ;  /* 0x000000ff00087210 */ /* 0x000fe20007ffe1ff */
[----:B------:R-:W-:Y:S02]  /*13d40*/  IMAD.IADD R3, R3, 0x1, R6 ;  /* 0x0000000103037824 */ /* 0x000fe400078e0206 */
[----:B------:R-:W-:Y:S02]  /*13d50*/  IMAD R9, R11, c[0x0][0x498], RZ ;  /* 0x000126000b097a24 */ /* 0x000fe400078e02ff */
[----:B------:R-:W-:-:S04]  /*13d60*/  IMAD.WIDE.U32 R6, R12, c[0x0][0x498], R2 ;  /* 0x000126000c067a25 */ /* 0x000fc800078e0002 */
[----:B------:R-:W-:Y:S01]  /*13d70*/  IMAD R2, R8, c[0x0][0x4e8], R4 ;  /* 0x00013a0008027a24 */ /* 0x000fe200078e0204 */
[----:B------:R-:W-:Y:S01]  /*13d80*/  IADD3 R4, P1, R0, R6, RZ ;  /* 0x0000000600047210 */ /* 0x000fe20007f3e0ff */
[----:B------:R-:W-:Y:S01]  /*13d90*/  IMAD R3, R12, c[0x0][0x49c], R9 ;  /* 0x000127000c037a24 */ /* 0x000fe200078e0209 */
[----:B------:R-:W-:Y:S02]  /*13da0*/  SHF.R.S32.HI R8, RZ, 0x1f, R0 ;  /* 0x0000001fff087819 */ /* 0x000fe40000011400 */
[----:B------:R-:W-:Y:S01]  /*13db0*/  SHF.R.S32.HI R6, RZ, 0x1f, R2 ;  /* 0x0000001fff067819 */ /* 0x000fe20000011402 */
[----:B------:R-:W-:Y:S01]  /*13dc0*/  IMAD R0, R5, c[0x0][0x3e8], RZ ;  /* 0x0000fa0005007a24 */ /* 0x000fe200078e02ff */
[----:B------:R-:W-:Y:S01]  /*13dd0*/  IADD3.X R5, R8, R7, R3, P1, !PT ;  /* 0x0000000708057210 */ /* 0x000fe20000ffe403 */
[----:B---3--:R-:W-:Y:S02]  /*13de0*/  IMAD.IADD R8, R14, 0x1, R15 ;  /* 0x000000010e087824 */ /* 0x008fe400078e020f */
[----:B------:R-:W-:-:S02]  /*13df0*/  IMAD R3, R6, c[0x0][0x488], RZ ;  /* 0x0001220006037a24 */ /* 0x000fc400078e02ff */
[C---:B------:R-:W-:Y:S02]  /*13e00*/  IMAD R9, R10.reuse, c[0x0][0x3ec], R0 ;  /* 0x0000fb000a097a24 */ /* 0x040fe400078e0200 */
[----:B------:R-:W-:-:S04]  /*13e10*/  IMAD.WIDE.U32 R6, R10, c[0x0][0x3e8], RZ ;  /* 0x0000fa000a067a25 */ /* 0x000fc800078e00ff */
[C---:B------:R-:W-:Y:S02]  /*13e20*/  IMAD R10, R2.reuse, c[0x0][0x48c], R3 ;  /* 0x00012300020a7a24 */ /* 0x040fe400078e0203 */
[----:B------:R-:W-:-:S04]  /*13e30*/  IMAD.WIDE.U32 R4, R2, c[0x0][0x488], R4 ;  /* 0x0001220002047a25 */ /* 0x000fc800078e0004 */
[----:B------:R-:W-:Y:S01]  /*13e40*/  @P0 IMAD.HI.U32 R2, R8, c[0x0][0x4ec], RZ ;  /* 0x00013b0008020a27 */ /* 0x000fe200078e00ff */
[----:B-1----:R-:W-:-:S03]  /*13e50*/  SHF.R.S32.HI R14, RZ, 0x1f, R16 ;  /* 0x0000001fff0e7819 */ /* 0x002fc60000011410 */
[----:B------:R-:W-:Y:S01]  /*13e60*/  IMAD.MOV.U32 R0, RZ, RZ, R8 ;  /* 0x000000ffff007224 */ /* 0x000fe200078e0008 */
[----:B------:R-:W-:Y:S01]  /*13e70*/  @P0 SHF.R.U32.HI R0, RZ, c[0x0][0x4f0], R2 ;  /* 0x00013c00ff000a19 */ /* 0x000fe20000011602 */
[----:B------:R-:W-:Y:S01]  /*13e80*/  IMAD.IADD R3, R7, 0x1, R9 ;  /* 0x0000000107037824 */ /* 0x000fe200078e0209 */
[----:B------:R-:W-:Y:S02]  /*13e90*/  IADD3 R5, R5, R10, RZ ;  /* 0x0000000a05057210 */ /* 0x000fe40007ffe0ff */
[----:B------:R-:W-:Y:S01]  /*13ea0*/  LEA R9, P0, R4, c[0x0][0x450], 0x2 ;  /* 0x0001140004097a11 */ /* 0x000fe200078010ff */
[----:B------:R-:W-:Y:S01]  /*13eb0*/  IMAD.MOV.U32 R2, RZ, RZ, R6 ;  /* 0x000000ffff027224 */ /* 0x000fe200078e0006 */
[----:B------:R-:W-:Y:S01]  /*13ec0*/  LEA.HI R14, R14, R16, RZ, 0x5 ;  /* 0x000000100e0e7211 */ /* 0x000fe200078f28ff */
[----:B------:R-:W-:Y:S01]  /*13ed0*/  IMAD R6, R11, c[0x0][0x3f0], RZ ;  /* 0x0000fc000b067a24 */ /* 0x000fe200078e02ff */
[----:B------:R-:W-:Y:S02]  /*13ee0*/  LEA.HI.X R5, R4, c[0x0][0x454], R5, 0x2, P0 ;  /* 0x0001150004057a11 */ /* 0x000fe400000f1405 */
[----:B------:R-:W-:Y:S01]  /*13ef0*/  LOP3.LUT R14, R14, 0xffffffe0, RZ, 0xc0, !PT ;  /* 0xffffffe00e0e7812 */ /* 0x000fe200078ec0ff */
[----:B------:R-:W-:Y:S01]  /*13f00*/  IMAD R10, R12, c[0x0][0x3f4], R6 ;  /* 0x0000fd000c0a7a24 */ /* 0x000fe200078e0206 */
[----:B------:R-:W-:Y:S01]  /*13f10*/  SHFL.IDX PT, R4, R9, 0x1, 0x1c1f ;  /* 0x003c1f0009047f89 */ /* 0x000fe200000e0000 */
[----:B------:R-:W-:-:S03]  /*13f20*/  IMAD.MOV R11, RZ, RZ, -R0 ;  /* 0x000000ffff0b7224 */ /* 0x000fc600078e0a00 */
[----:B------:R1:W-:Y:S01]  /*13f30*/  SHFL.IDX PT, R6, R9, RZ, 0x1c1f ;  /* 0x001c1fff09067589 */ /* 0x0003e200000e0000 */
[----:B------:R-:W-:-:S03]  /*13f40*/  IMAD.IADD R14, R16, 0x1, -R14 ;  /* 0x00000001100e7824 */ /* 0x000fc600078e0a0e */
[----:B------:R-:W2:Y:S04]  /*13f50*/  SHFL.IDX PT, R7, R5, RZ, 0x1c1f ;  /* 0x001c1fff05077589 */ /* 0x000ea800000e0000 */
[----:B------:R-:W3:Y:S01]  /*13f60*/  SHFL.IDX PT, R5, R5, 0x1, 0x1c1f ;  /* 0x003c1f0005057f89 */ /* 0x000ee200000e0000 */
[----:B------:R-:W-:Y:S01]  /*13f70*/  LOP3.LUT P0, RZ, R14, 0x3, RZ, 0xc0, !PT ;  /* 0x000000030eff7812 */ /* 0x000fe2000780c0ff */
[----:B------:R-:W-:Y:S02]  /*13f80*/  IMAD R8, R11, c[0x0][0x4e8], R8 ;  /* 0x00013a000b087a24 */ /* 0x000fe400078e0208 */
[----:B-1----:R-:W-:-:S05]  /*13f90*/  IMAD.IADD R9, R13, 0x1, R15 ;  /* 0x000000010d097824 */ /* 0x002fca00078e020f */
[C---:B------:R-:W-:Y:S02]  /*13fa0*/  IADD3 R11, R9.reuse, 0x8, RZ ;  /* 0x00000008090b7810 */ /* 0x040fe40007ffe0ff */
[----:B------:R-:W-:Y:S02]  /*13fb0*/  ISETP.GE.OR P1, PT, R9, UR4, P0 ;  /* 0x0000000409007c0c */ /* 0x000fe40008726670 */
[----:B------:R-:W-:Y:S01]  /*13fc0*/  ISETP.GE.OR P0, PT, R11, UR4, P0 ;  /* 0x000000040b007c0c */ /* 0x000fe20008706670 */
[----:B------:R-:W-:Y:S01]  /*13fd0*/  IMAD.WIDE.U32 R2, R12, c[0x0][0x3f0], R2 ;  /* 0x0000fc000c027a25 */ /* 0x000fe200078e0002 */
[----:B------:R-:W-:-:S04]  /*13fe0*/  SHF.R.S32.HI R12, RZ, 0x1f, R0 ;  /* 0x0000001fff0c7819 */ /* 0x000fc80000011400 */
[----:B------:R-:W-:Y:S01]  /*13ff0*/  IADD3 R3, R3, R10, RZ ;  /* 0x0000000a03037210 */ /* 0x000fe20007ffe0ff */
[----:B------:R-:W-:-:S04]  /*14000*/  IMAD R10, R12, c[0x0][0x3e0], RZ ;  /* 0x0000f8000c0a7a24 */ /* 0x000fc800078e02ff */
[----:B--2---:R1:W-:Y:S01]  /*14010*/  @!P1 ST.E [R6.64], R184 ;  /* 0x000000b806009985 */ /* 0x0043e2000c101906 */
[----:B------:R-:W-:-:S03]  /*14020*/  IMAD R9, R0, c[0x0][0x3e4], R10 ;  /* 0x0000f90000097a24 */ /* 0x000fc600078e020a */
[----:B---3--:R1:W-:Y:S01]  /*14030*/  @!P0 ST.E [R4.64], R65 ;  /* 0x0000004104008985 */ /* 0x0083e2000c101906 */
[----:B------:R-:W-:Y:S01]  /*14040*/  IMAD.WIDE.U32 R2, R0, c[0x0][0x3e0], R2 ;  /* 0x0000f80000027a25 */ /* 0x000fe200078e0002 */
[----:B------:R-:W-:Y:S02]  /*14050*/  SHF.R.S32.HI R0, RZ, 0x1f, R8 ;  /* 0x0000001fff007819 */ /* 0x000fe40000011408 */
[----:B------:R1:W2:Y:S01]  /*14060*/  LDS.128 R44, [R243+0x1080] ;  /* 0x00108000f32c7984 */ /* 0x0002a20000000c00 */
[----:B------:R-:W-:-:S03]  /*14070*/  SHF.R.S32.HI R13, RZ, 0x1f, R16 ;  /* 0x0000001fff0d7819 */ /* 0x000fc60000011410 */
        /* <DEDUP_REMOVED lines=23> */
[----:B------:R-:W-:-:S03]  /*141f0*/  IADD3 R15, R245, 0xc0, RZ ;  /* 0x000000c0f50f7810 */ /* 0x000fc60007ffe0ff */
[----:B------:R1:W1:Y:S08]  /*14200*/  SHFL.IDX PT, R2, R12, RZ, 0x181f ;  /* 0x00181fff0c027589 */ /* 0x00027000000e0000 */
[----:B------:R-:W-:Y:S05]  /*14210*/  @P0 BRA `(.L_x_1504) ;  /* 0x0000014000000947 */ /* 0x000fea0003800000 */
[----:B--234-:R-:W2:Y:S01]  /*14220*/  LDS.128 R28, [R243+0x80] ;  /* 0x00008000f31c7984 */ /* 0x01cea20000000c00 */
[----:B------:R-:W-:Y:S02]  /*14230*/  ISETP.GE.AND P3, PT, R245, c[0x0][0x3c8], PT ;  /* 0x0000f200f5007a0c */ /* 0x000fe40003f66270 */
[----:B------:R-:W-:Y:S01]  /*14240*/  ISETP.GE.AND P2, PT, R84, c[0x0][0x3c8], PT ;  /* 0x0000f20054007a0c */ /* 0x000fe20003f46270 */
[----:B------:R-:W3:Y:S01]  /*14250*/  LDS.128 R24, [R243+0x4080] ;  /* 0x00408000f3187984 */ /* 0x000ee20000000c00 */
[----:B------:R-:W-:-:S02]  /*14260*/  ISETP.GE.AND P1, PT, R82, c[0x0][0x3c8], PT ;  /* 0x0000f20052007a0c */ /* 0x000fc40003f26270 */
[----:B------:R-:W-:Y:S01]  /*14270*/  ISETP.GE.AND P0, PT, R15, c[0x0][0x3c8], PT ;  /* 0x0000f2000f007a0c */ /* 0x000fe20003f06270 */
[----:B------:R-:W4:Y:S04]  /*14280*/  LDS.128 R20, [R243+0x8080] ;  /* 0x00808000f3147984 */ /* 0x000f280000000c00 */
[----:B------:R-:W5:Y:S02]  /*14290*/  LDS.128 R16, [R243+0xc080] ;  /* 0x00c08000f3107984 */ /* 0x000f640000000c00 */
[CC--:B-1----:R-:W-:Y:S02]  /*142a0*/  @!P3 LEA R10, P4, R245.reuse, R0.reuse, 0x1 ;  /* 0x00000000f50ab211 */ /* 0x0c2fe400078808ff */
[----:B------:R-:W-:Y:S02]  /*142b0*/  @!P2 LEA R8, P6, R84, R0, 0x1 ;  /* 0x000000005408a211 */ /* 0x000fe400078c08ff */
[----:B------:R-:W-:-:S02]  /*142c0*/  @!P3 LEA.HI.X R11, R245, R2, R86, 0x1, P4 ;  /* 0x00000002f50bb211 */ /* 0x000fc400020f0c56 */
[-C--:B------:R-:W-:Y:S02]  /*142d0*/  @!P1 LEA R6, P5, R82, R0.reuse, 0x1 ;  /* 0x0000000052069211 */ /* 0x080fe400078a08ff */
[C---:B------:R-:W-:Y:S02]  /*142e0*/  @!P0 LEA R4, P4, R15.reuse, R0, 0x1 ;  /* 0x000000000f048211 */ /* 0x040fe400078808ff */
[-C--:B------:R-:W-:Y:S02]  /*142f0*/  @!P2 LEA.HI.X R9, R84, R2.reuse, R85, 0x1, P6 ;  /* 0x000000025409a211 */ /* 0x080fe400030f0c55 */
[-C--:B------:R-:W-:Y:S02]  /*14300*/  @!P1 LEA.HI.X R7, R82, R2.reuse, R83, 0x1, P5 ;  /* 0x0000000252079211 */ /* 0x080fe400028f0c53 */
[----:B------:R-:W-:Y:S01]  /*14310*/  @!P0 LEA.HI.X R5, R15, R2, R80, 0x1, P4 ;  /* 0x000000020f058211 */ /* 0x000fe200020f0c50 */
[----:B--2---:R1:W-:Y:S04]  /*14320*/  @!P3 ST.E.128 [R10.64], R28 ;  /* 0x0000001c0a00b985 */ /* 0x0043e8000c101d06 */
[----:B---3--:R1:W-:Y:S04]  /*14330*/  @!P2 ST.E.128 [R8.64], R24 ;  /* 0x000000180800a985 */ /* 0x0083e8000c101d06 */
[----:B----4-:R1:W-:Y:S04]  /*14340*/  @!P1 ST.E.128 [R6.64], R20 ;  /* 0x0000001406009985 */ /* 0x0103e8000c101d06 */
[----:B-----5:R1:W-:Y:S02]  /*14350*/  @!P0 ST.E.128 [R4.64], R16 ;  /* 0x0000001004008985 */ /* 0x0203e4000c101d06 */
.L_x_1504:
[----:B--234-:R-:W-:Y:S05]  /*14360*/  BSYNC B0 ;  /* 0x0000000000007941 */ /* 0x01cfea0003800000 */
.L_x_1503:
[----:B------:R-:W-:Y:S01]  /*14370*/  IADD3 R3, R13, 0x20, RZ ;  /* 0x000000200d037810 */ /* 0x000fe20007ffe0ff */
[----:B-1----:R1:W2:Y:S01]  /*14380*/  SHFL.IDX PT, R2, R12, 0x1, 0x181f ;  /* 0x00381f000c027f89 */ /* 0x0022a200000e0000 */
[----:B------:R-:W-:Y:S02]  /*14390*/  BSSY B0, `(.L_x_1505) ;  /* 0x0000014000007945 */ /* 0x000fe40003800000 */
[----:B------:R-:W-:Y:S01]  /*143a0*/  ISETP.GE.AND P0, PT, R3, UR4, PT ;  /* 0x0000000403007c0c */ /* 0x000fe2000bf06270 */
[----:B------:R1:W3:-:S12]  /*143b0*/  SHFL.IDX PT, R0, R14, 0x1, 0x181f ;  /* 0x00381f000e007f89 */ /* 0x0002d800000e0000 */
[----:B------:R-:W-:Y:S05]  /*143c0*/  @P0 BRA `(.L_x_1506) ;  /* 0x0000010000000947 */ /* 0x000fea0003800000 */
[----:B------:R-:W-:Y:S02]  /*143d0*/  ISETP.GE.AND P3, PT, R245, c[0x0][0x3c8], PT ;  /* 0x0000f200f5007a0c */ /* 0x000fe40003f66270 */
[----:B------:R-:W-:Y:S02]  /*143e0*/  ISETP.GE.AND P2, PT, R84, c[0x0][0x3c8], PT ;  /* 0x0000f20054007a0c */ /* 0x000fe40003f46270 */
[----:B------:R-:W-:Y:S02]  /*143f0*/  ISETP.GE.AND P1, PT, R82, c[0x0][0x3c8], PT ;  /* 0x0000f20052007a0c */ /* 0x000fe40003f26270 */
[----:B------:R-:W-:-:S07]  /*14400*/  ISETP.GE.AND P0, PT, R15, c[0x0][0x3c8], PT ;  /* 0x0000f2000f007a0c */ /* 0x000fce0003f06270 */
[CC--:B---3--:R-:W-:Y:S02]  /*14410*/  @!P3 LEA R10, P4, R245.reuse, R0.reuse, 0x1 ;  /* 0x00000000f50ab211 */ /* 0x0c8fe400078808ff */
[----:B------:R-:W-:Y:S02]  /*14420*/  @!P2 LEA R8, P6, R84, R0, 0x1 ;  /* 0x000000005408a211 */ /* 0x000fe400078c08ff */
[----:B--2---:R-:W-:Y:S02]  /*14430*/  @!P3 LEA.HI.X R11, R245, R2, R86, 0x1, P4 ;  /* 0x00000002f50bb211 */ /* 0x004fe400020f0c56 */
        /* <DEDUP_REMOVED lines=9> */
.L_x_1506:
[----:B------:R-:W-:Y:S05]  /*144d0*/  BSYNC B0 ;  /* 0x0000000000007941 */ /* 0x000fea0003800000 */
.L_x_1505:
[----:B------:R-:W-:Y:S01]  /*144e0*/  IADD3 R3, R13, 0x40, RZ ;  /* 0x000000400d037810 */ /* 0x000fe20007ffe0ff */
[----:B--2---:R2:W4:Y:S01]  /*144f0*/  SHFL.IDX PT, R2, R12, 0x2, 0x181f ;  /* 0x00581f000c027f89 */ /* 0x00452200000e0000 */
[----:B------:R-:W-:Y:S02]  /*14500*/  BSSY B0, `(.L_x_1507) ;  /* 0x0000014000007945 */ /* 0x000fe40003800000 */
[----:B------:R-:W-:Y:S01]  /*14510*/  ISETP.GE.AND P0, PT, R3, UR4, PT ;  /* 0x0000000403007c0c */ /* 0x000fe2000bf06270 */
[----:B---3--:R2:W3:-:S12]  /*14520*/  SHFL.IDX PT, R0, R14, 0x2, 0x181f ;  /* 0x00581f000e007f89 */ /* 0x0084d800000e0000 */
[----:B------:R-:W-:Y:S05]  /*14530*/  @P0 BRA `(.L_x_1508) ;  /* 0x0000010000000947 */ /* 0x000fea0003800000 */
[----:B------:R-:W-:Y:S02]  /*14540*/  ISETP.GE.AND P3, PT, R245, c[0x0][0x3c8], PT ;  /* 0x0000f200f5007a0c */ /* 0x000fe40003f66270 */
[----:B------:R-:W-:Y:S02]  /*14550*/  ISETP.GE.AND P2, PT, R84, c[0x0][0x3c8], PT ;  /* 0x0000f20054007a0c */ /* 0x000fe40003f46270 */
[----:B------:R-:W-:Y:S02]  /*14560*/  ISETP.GE.AND P1, PT, R82, c[0x0][0x3c8], PT ;  /* 0x0000f20052007a0c */ /* 0x000fe40003f26270 */
[----:B------:R-:W-:-:S07]  /*14570*/  ISETP.GE.AND P0, PT, R15, c[0x0][0x3c8], PT ;  /* 0x0000f2000f007a0c */ /* 0x000fce0003f06270 */
[CC--:B---3--:R-:W-:Y:S02]  /*14580*/  @!P3 LEA R10, P4, R245.reuse, R0.reuse, 0x1 ;  /* 0x00000000f50ab211 */ /* 0x0c8fe400078808ff */
[----:B------:R-:W-:Y:S02]  /*14590*/  @!P2 LEA R8, P6, R84, R0, 0x1 ;  /* 0x000000005408a211 */ /* 0x000fe400078c08ff */
[----:B----4-:R-:W-:Y:S02]  /*145a0*/  @!P3 LEA.HI.X R11, R245, R2, R86, 0x1, P4 ;  /* 0x00000002f50bb211 */ /* 0x010fe400020f0c56 */
        /* <DEDUP_REMOVED lines=9> */
.L_x_1508:
[----:B------:R-:W-:Y:S05]  /*14640*/  BSYNC B0 ;  /* 0x0000000000007941 */ /* 0x000fea0003800000 */
.L_x_1507:
[----:B------:R-:W-:Y:S01]  /*14650*/  IADD3 R3, R13, 0x60, RZ ;  /* 0x000000600d037810 */ /* 0x000fe20007ffe0ff */
[----:B----4-:R4:W1:Y:S03]  /*14660*/  SHFL.IDX PT, R2, R12, 0x3, 0x181f ;  /* 0x00781f000c027f89 */ /* 0x01086600000e0000 */
[----:B------:R-:W-:Y:S01]  /*14670*/  ISETP.GE.AND P0, PT, R3, UR4, PT ;  /* 0x0000000403007c0c */ /* 0x000fe2000bf06270 */
[----:B---3--:R4:W3:-:S12]  /*14680*/  SHFL.IDX PT, R0, R14, 0x3, 0x181f ;  /* 0x00781f000e007f89 */ /* 0x0088d800000e0000 */
[----:B------:R-:W-:Y:S05]  /*14690*/  @P0 BRA `(.L_x_1509) ;  /* 0x00000e9000000947 */ /* 0x000fea0003800000 */
[----:B------:R-:W-:Y:S02]  /*146a0*/  ISETP.GE.AND P2, PT, R245, c[0x0][0x3c8], PT ;  /* 0x0000f200f5007a0c */ /* 0x000fe40003f46270 */
[----:B------:R-:W-:Y:S02]  /*146b0*/  ISETP.GE.AND P1, PT, R84, c[0x0][0x3c8], PT ;  /* 0x0000f20054007a0c */ /* 0x000fe40003f26270 */
[----:B------:R-:W-:-:S09]  /*146c0*/  ISETP.GE.AND P0, PT, R82, c[0x0][0x3c8], PT ;  /* 0x0000f20052007a0c */ /* 0x000fd20003f06270 */
[CC--:B---3--:R-:W-:Y:S02]  /*146d0*/  @!P2 LEA R8, P5, R245.reuse, R0.reuse, 0x1 ;  /* 0x00000000f508a211 */ /* 0x0c8fe400078a08ff */
[-C--:B------:R-:W-:Y:S02]  /*146e0*/  @!P1 LEA R6, P4, R84, R0.reuse, 0x1 ;  /* 0x0000000054069211 */ /* 0x080fe400078808ff */
[----:B------:R-:W-:Y:S02]  /*146f0*/  @!P0 LEA R4, P3, R82, R0, 0x1 ;  /* 0x0000000052048211 */ /* 0x000fe400078608ff */
[-C--:B-1----:R-:W-:Y:S02]  /*14700*/  @!P2 LEA.HI.X R9, R245, R2.reuse, R86, 0x1, P5 ;  /* 0x00000002f509a211 */ /* 0x082fe400028f0c56 */
[-C--:B------:R-:W-:Y:S02]  /*14710*/  @!P1 LEA.HI.X R7, R84, R2.reuse, R85, 0x1, P4 ;  /* 0x0000000254079211 */ /* 0x080fe400020f0c55 */
[----:B------:R-:W-:Y:S01]  /*14720*/  @!P0 LEA.HI.X R5, R82, R2, R83, 0x1, P3 ;  /* 0x0000000252058211 */ /* 0x000fe200018f0c53 */
[----:B------:R1:W-:Y:S04]  /*14730*/  @!P2 ST.E.128 [R8.64], R72 ;  /* 0x000000480800a985 */ /* 0x0003e8000c101d06 */
[----:B------:R1:W-:Y:S04]  /*14740*/  @!P1 ST.E.128 [R6.64], R68 ;  /* 0x0000004406009985 */ /* 0x0003e8000c101d06 */
[----:B------:R1:W-:Y:S01]  /*14750*/  @!P0 ST.E.128 [R4.64], R64 ;  /* 0x0000004004008985 */ /* 0x0003e2000c101d06 */
[----:B------:R-:W-:-:S13]  /*14760*/  ISETP.GE.AND P0, PT, R15, c[0x0][0x3c8], PT ;  /* 0x0000f2000f007a0c */ /* 0x000fda0003f06270 */
[----:B------:R-:W-:Y:S05]  /*14770*/  @P0 BRA `(.L_x_1509) ;  /* 0x00000db000000947 */ /* 0x000fea0003800000 */
[----:B-1----:R-:W-:-:S04]  /*14780*/  LEA R4, P0, R15, R0, 0x1 ;  /* 0x000000000f047211 */ /* 0x002fc800078008ff */
[----:B------:R-:W-:-:S05]  /*14790*/  LEA.HI.X R5, R15, R2, R80, 0x1, P0 ;  /* 0x000000020f057211 */ /* 0x000fca00000f0c50 */
[----:B------:R1:W-:Y:S01]  /*147a0*/  ST.E.128 [R4.64], R76 ;  /* 0x0000004c04007985 */ /* 0x0003e2000c101d06 */
[----:B------:R-:W-:Y:S05]  /*147b0*/  BRA `(.L_x_1509) ;  /* 0x00000d7000007947 */ /* 0x000fea0003800000 */
.L_x_1501:
[----:B------:R-:W2:Y:S04]  /*147c0*/  LDL R2, [R1+0x48] ;  /* 0x0000480001027983 */ /* 0x000ea80000100800 */
[----:B------:R-:W3:Y:S04]  /*147d0*/  LDL R0, [R1+0x44] ;  /* 0x0000440001007983 */ /* 0x000ee80000100800 */
[----:B------:R-:W4:Y:S04]  /*147e0*/  LDL R4, [R1+0x40] ;  /* 0x0000400001047983 */ /* 0x000f280000100800 */
[----:B------:R-:W1:Y:S01]  /*147f0*/  S2R R3, SR_TID.X ;  /* 0x0000000000037919 */ /* 0x000e620000002100 */
[----:B------:R-:W-:Y:S01]  /*14800*/  BSSY B0, `(.L_x_1510) ;  /* 0x0000026000007945 */ /* 0x000fe20003800000 */
[----:B-1----:R-:W-:Y:S01]  /*14810*/  ISETP.GE.AND P0, PT, R3, 0x80, PT ;  /* 0x000000800300780c */ /* 0x002fe20003f06270 */
        /* <DEDUP_REMOVED lines=36> */
.L_x_1511:
[----:B------:R-:W-:Y:S05]  /*14a60*/  BSYNC B0 ;  /* 0x0000000000007941 */ /* 0x000fea0003800000 */
.L_x_1510:
[----:B------:R-:W2:Y:S01]  /*14a70*/  LDL R2, [R1+0x10] ;  /* 0x0000100001027983 */ /* 0x000ea20000100800 */
[----:B-1----:R-:W-:Y:S01]  /*14a80*/  MOV R0, c[0x0][0x4e8] ;  /* 0x00013a0000007a02 */ /* 0x002fe20000000f00 */
[----:B------:R-:W-:-:S03]  /*14a90*/  IMAD R6, R10, c[0x0][0x3f0], RZ ;  /* 0x0000fc000a067a24 */ /* 0x000fc600078e02ff */
[----:B------:R-:W-:Y:S01]  /*14aa0*/  ISETP.NE.AND P0, PT, R0, 0x1, PT ;  /* 0x000000010000780c */ /* 0x000fe20003f05270 */
[----:B------:R-:W-:Y:S02]  /*14ab0*/  IMAD R0, R9, c[0x0][0x3e8], RZ ;  /* 0x0000fa0009007a24 */ /* 0x000fe400078e02ff */
[----:B------:R-:W-:Y:S02]  /*14ac0*/  IMAD R8, R11, c[0x0][0x3f4], R6 ;  /* 0x0000fd000b087a24 */ /* 0x000fe400078e0206 */
[----:B------:R-:W-:Y:S01]  /*14ad0*/  IMAD R5, R12, c[0x0][0x3ec], R0 ;  /* 0x0000fb000c057a24 */ /* 0x000fe200078e0200 */
[----:B--2---:R-:W-:Y:S01]  /*14ae0*/  IADD3 R4, R2, R13, RZ ;  /* 0x0000000d02047210 */ /* 0x004fe20007ffe0ff */
        /* <DEDUP_REMOVED lines=22> */
[----:B------:R1:W2:Y:S02]  /*14c50*/  SHFL.IDX PT, R4, R5, RZ, 0x181f ;  /* 0x00181fff05047589 */ /* 0x0002a400000e0000 */
.L_x_1550:
[----:B------:R-:W-:Y:S05]  /*14c60*/  BRA.DIV ~URZ, `(.L_x_1513) ;  /* 0x000037927f007947 */ /* 0x000fea000b800000 */
[----:B------:R3:W4:Y:S02]  /*14c70*/  SHFL.IDX PT, R0, R13, RZ, 0x181f ;  /* 0x00181fff0d007589 */ /* 0x00072400000e0000 */
.L_x_1551:
[----:B------:R-:W5:Y:S04]  /*14c80*/  LDL.LU R3, [R1+0x40] ;  /* 0x0000400001037983 */ /* 0x000f680000300800 */
[----:B------:R-:W1:Y:S01]  /*14c90*/  S2R R6, SR_TID.X ;  /* 0x0000000000067919 */ /* 0x000e620000002100 */
[----:B------:R-:W-:-:S04]  /*14ca0*/  IMAD.MOV.U32 R14, RZ, RZ, c[0x0][0x4e8] ;  /* 0x00013a00ff0e7624 */ /* 0x000fc800078e00ff */
[----:B------:R-:W-:Y:S01]  /*14cb0*/  IMAD R14, R14, c[0x0][0x388], RZ ;  /* 0x0000e2000e0e7a24 */ /* 0x000fe200078e02ff */
[----:B-1----:R-:W-:-:S04]  /*14cc0*/  SHF.R.S32.HI R2, RZ, 0x1f, R6 ;  /* 0x0000001fff027819 */ /* 0x002fc80000011406 */
[----:B------:R-:W-:-:S04]  /*14cd0*/  LEA.HI R2, R2, R6, RZ, 0x3 ;  /* 0x0000000602027211 */ /* 0x000fc800078f18ff */
[----:B------:R-:W-:Y:S01]  /*14ce0*/  SHF.R.S32.HI R2, RZ, 0x3, R2 ;  /* 0x00000003ff027819 */ /* 0x000fe20000011402 */
[----:B------:R-:W-:Y:S04]  /*14cf0*/  BSSY B0, `(.L_x_1514) ;  /* 0x000001e000007945 */ /* 0x000fe80003800000 */
[----:B-----5:R-:W-:-:S05]  /*14d00*/  IMAD.IADD R12, R2, 0x1, R3 ;  /* 0x00000001020c7824 */ /* 0x020fca00078e0203 */
[----:B------:R-:W-:-:S13]  /*14d10*/  ISETP.GE.AND P0, PT, R12, R14, PT ;  /* 0x0000000e0c00720c */ /* 0x000fda0003f06270 */
[----:B------:R-:W-:Y:S05]  /*14d20*/  @P0 BRA `(.L_x_1515) ;  /* 0x000001a000000947 */ /* 0x000fea0003800000 */
[C---:B------:R-:W-:Y:S02]  /*14d30*/  ISETP.GE.AND P3, PT, R245.reuse, c[0x0][0x3c8], PT ;  /* 0x0000f200f5007a0c */ /* 0x040fe40003f66270 */
[C---:B------:R-:W-:Y:S02]  /*14d40*/  IADD3 R2, R245.reuse, 0x40, RZ ;  /* 0x00000040f5027810 */ /* 0x040fe40007ffe0ff */
[C---:B------:R-:W-:Y:S02]  /*14d50*/  IADD3 R17, R245.reuse, 0x80, RZ ;  /* 0x00000080f5117810 */ /* 0x040fe40007ffe0ff */
[----:B------:R-:W-:Y:S02]  /*14d60*/  ISETP.GE.AND P2, PT, R2, c[0x0][0x3c8], PT ;  /* 0x0000f20002007a0c */ /* 0x000fe40003f46270 */
[----:B------:R-:W-:Y:S02]  /*14d70*/  IADD3 R15, R245, 0xc0, RZ ;  /* 0x000000c0f50f7810 */ /* 0x000fe40007ffe0ff */
[----:B------:R-:W-:-:S02]  /*14d80*/  ISETP.GE.AND P1, PT, R17, c[0x0][0x3c8], PT ;  /* 0x0000f20011007a0c */ /* 0x000fc40003f26270 */
[----:B------:R-:W-:Y:S02]  /*14d90*/  SHF.R.S32.HI R3, RZ, 0x1f, R245 ;  /* 0x0000001fff037819 */ /* 0x000fe400000114f5 */
[----:B----4-:R-:W-:Y:S02]  /*14da0*/  @!P3 LEA R10, P4, R245, R0, 0x1 ;  /* 0x00000000f50ab211 */ /* 0x010fe400078808ff */
[----:B------:R-:W-:Y:S02]  /*14db0*/  ISETP.GE.AND P0, PT, R15, c[0x0][0x3c8], PT ;  /* 0x0000f2000f007a0c */ /* 0x000fe40003f06270 */
[C---:B--2---:R-:W-:Y:S02]  /*14dc0*/  @!P3 LEA.HI.X R11, R245.reuse, R4, R3, 0x1, P4 ;  /* 0x00000004f50bb211 */ /* 0x044fe400020f0c03 */
[----:B------:R-:W-:Y:S02]  /*14dd0*/  IADD3 R3, R245, 0x40, RZ ;  /* 0x00000040f5037810 */ /* 0x000fe40007ffe0ff */
[----:B------:R-:W-:Y:S01]  /*14de0*/  @!P2 LEA R8, P6, R2, R0, 0x1 ;  /* 0x000000000208a211 */ /* 0x000fe200078c08ff */
[----:B------:R1:W-:Y:S01]  /*14df0*/  @!P3 ST.E.128 [R10.64], RZ ;  /* 0x000000ff0a00b985 */ /* 0x0003e2000c101d06 */
[----:B------:R-:W-:-:S02]  /*14e00*/  SHF.R.S32.HI R3, RZ, 0x1f, R3 ;  /* 0x0000001fff037819 */ /* 0x000fc40000011403 */
[C---:B------:R-:W-:Y:S02]  /*14e10*/  IADD3 R18, R245.reuse, 0x80, RZ ;  /* 0x00000080f5127810 */ /* 0x040fe40007ffe0ff */
[----:B------:R-:W-:Y:S02]  /*14e20*/  IADD3 R16, R245, 0xc0, RZ ;  /* 0x000000c0f5107810 */ /* 0x000fe40007ffe0ff */
[----:B------:R-:W-:Y:S02]  /*14e30*/  @!P1 LEA R6, P5, R17, R0, 0x1 ;  /* 0x0000000011069211 */ /* 0x000fe400078a08ff */
[----:B------:R-:W-:Y:S02]  /*14e40*/  SHF.R.S32.HI R18, RZ, 0x1f, R18 ;  /* 0x0000001fff127819 */ /* 0x000fe40000011412 */
[----:B------:R-:W-:Y:S02]  /*14e50*/  @!P2 LEA.HI.X R9, R2, R4, R3, 0x1, P6 ;  /* 0x000000040209a211 */ /* 0x000fe400030f0c03 */
[----:B------:R-:W-:-:S02]  /*14e60*/  SHF.R.S32.HI R16, RZ, 0x1f, R16 ;  /* 0x0000001fff107819 */ /* 0x000fc40000011410 */
[----:B------:R-:W-:Y:S01]  /*14e70*/  @!P0 LEA R2, P4, R15, R0, 0x1 ;  /* 0x000000000f028211 */ /* 0x000fe200078808ff */
[----:B------:R1:W-:Y:S01]  /*14e80*/  @!P2 ST.E.128 [R8.64], RZ ;  /* 0x000000ff0800a985 */ /* 0x0003e2000c101d06 */
[-C--:B------:R-:W-:Y:S02]  /*14e90*/  @!P1 LEA.HI.X R7, R17, R4.reuse, R18, 0x1, P5 ;  /* 0x0000000411079211 */ /* 0x080fe400028f0c12 */
[----:B------:R-:W-:-:S03]  /*14ea0*/  @!P0 LEA.HI.X R3, R15, R4, R16, 0x1, P4 ;  /* 0x000000040f038211 */ /* 0x000fc600020f0c10 */
[----:B------:R1:W-:Y:S04]  /*14eb0*/  @!P1 ST.E.128 [R6.64], RZ ;  /* 0x000000ff06009985 */ /* 0x0003e8000c101d06 */
[----:B------:R1:W-:Y:S02]  /*14ec0*/  @!P0 ST.E.128 [R2.64], RZ ;  /* 0x000000ff02008985 */ /* 0x0003e4000c101d06 */
.L_x_1515:
[----:B------:R-:W-:Y:S05]  /*14ed0*/  BSYNC B0 ;  /* 0x0000000000007941 */ /* 0x000fea0003800000 */
.L_x_1514:
[----:B------:R-:W-:Y:S05]  /*14ee0*/  BRA.DIV ~URZ, `(.L_x_1516) ;  /* 0x000035827f007947 */ /* 0x000fea000b800000 */
[----:B--2---:R2:W1:Y:S04]  /*14ef0*/  SHFL.IDX PT, R4, R5, 0x1, 0x181f ;  /* 0x00381f0005047f89 */ /* 0x00446800000e0000 */
[----:B----4-:R2:W4:Y:S02]  /*14f00*/  SHFL.IDX PT, R0, R13, 0x1, 0x181f ;  /* 0x00381f000d007f89 */ /* 0x01052400000e0000 */
.L_x_1552:
[----:B-1----:R-:W-:Y:S01]  /*14f10*/  IADD3 R2, R12, 0x20, RZ ;  /* 0x000000200c027810 */ /* 0x002fe20007ffe0ff */
[----:B------:R-:W-:Y:S03]  /*14f20*/  BSSY B0, `(.L_x_1517) ;  /* 0x000001d000007945 */ /* 0x000fe60003800000 */
[----:B------:R-:W-:-:S13]  /*14f30*/  ISETP.GE.AND P0, PT, R2, R14, PT ;  /* 0x0000000e0200720c */ /* 0x000fda0003f06270 */
[----:B------:R-:W-:Y:S05]  /*14f40*/  @P0 BRA `(.L_x_1518) ;  /* 0x000001a000000947 */ /* 0x000fea0003800000 */
[C---:B------:R-:W-:Y:S02]  /*14f50*/  IADD3 R3, R245.reuse, 0x40, RZ ;  /* 0x00000040f5037810 */ /* 0x040fe40007ffe0ff */
[C---:B------:R-:W-:Y:S02]  /*14f60*/  ISETP.GE.AND P3, PT, R245.reuse, c[0x0][0x3c8], PT ;  /* 0x0000f200f5007a0c */ /* 0x040fe40003f66270 */
[C---:B------:R-:W-:Y:S02]  /*14f70*/  IADD3 R17, R245.reuse, 0x80, RZ ;  /* 0x00000080f5117810 */ /* 0x040fe40007ffe0ff */
[----:B------:R-:W-:Y:S02]  /*14f80*/  IADD3 R15, R245, 0xc0, RZ ;  /* 0x000000c0f50f7810 */ /* 0x000fe40007ffe0ff */
[----:B------:R-:W-:Y:S02]  /*14f90*/  ISETP.GE.AND P2, PT, R3, c[0x0][0x3c8], PT ;  /* 0x0000f20003007a0c */ /* 0x000fe40003f46270 */
[----:B------:R-:W-:-:S02]  /*14fa0*/  ISETP.GE.AND P1, PT, R17, c[0x0][0x3c8], PT ;  /* 0x0000f20011007a0c */ /* 0x000fc40003f26270 */
[----:B------:R-:W-:Y:S02]  /*14fb0*/  ISETP.GE.AND P0, PT, R15, c[0x0][0x3c8], PT ;  /* 0x0000f2000f007a0c */ /* 0x000fe40003f06270 */
[----:B------:R-:W-:Y:S02]  /*14fc0*/  SHF.R.S32.HI R6, RZ, 0x1f, R245 ;  /* 0x0000001fff067819 */ /* 0x000fe400000114f5 */
[C---:B----4-:R-:W-:Y:S02]  /*14fd0*/  @!P3 LEA R10, P4, R245.reuse, R0, 0x1 ;  /* 0x00000000f50ab211 */ /* 0x050fe400078808ff */
[C---:B------:R-:W-:Y:S02]  /*14fe0*/  IADD3 R19, R245.reuse, 0x40, RZ ;  /* 0x00000040f5137810 */ /* 0x040fe40007ffe0ff */
[C---:B------:R-:W-:Y:S02]  /*14ff0*/  IADD3 R18, R245.reuse, 0x80, RZ ;  /* 0x00000080f5127810 */ /* 0x040fe40007ffe0ff */
[----:B------:R-:W-:-:S02]  /*15000*/  IADD3 R16, R245, 0xc0, RZ ;  /* 0x000000c0f5107810 */ /* 0x000fc40007ffe0ff */
[----:B------:R-:W-:Y:S02]  /*15010*/  @!P2 LEA R8, P6, R3, R0, 0x1 ;  /* 0x000000000308a211 */ /* 0x000fe400078c08ff */
[----:B------:R-:W-:Y:S02]  /*15020*/  @!P3 LEA.HI.X R11, R245, R4, R6, 0x1, P4 ;  /* 0x00000004f50bb211 */ /* 0x000fe400020f0c06 */
[----:B------:R-:W-:Y:S02]  /*15030*/  SHF.R.S32.HI R19, RZ, 0x1f, R19 ;  /* 0x0000001fff137819 */ /* 0x000fe40000011413 */
[----:B------:R-:W-:Y:S01]  /*15040*/  @!P1 LEA R6, P5, R17, R0, 0x1 ;  /* 0x0000000011069211 */ /* 0x000fe200078a08ff */
[----:B------:R1:W-:Y:S01]  /*15050*/  @!P3 ST.E.128 [R10.64], RZ ;  /* 0x000000ff0a00b985 */ /* 0x0003e2000c101d06 */
[----:B------:R-:W-:Y:S02]  /*15060*/  SHF.R.S32.HI R18, RZ, 0x1f, R18 ;  /* 0x0000001fff127819 */ /* 0x000fe40000011412 */
[----:B------:R-:W-:-:S02]  /*15070*/  SHF.R.S32.HI R16, RZ, 0x1f, R16 ;  /* 0x0000001fff107819 */ /* 0x000fc40000011410 */
[----:B------:R-:W-:Y:S02]  /*15080*/  @!P0 LEA R2, P4, R15, R0, 0x1 ;  /* 0x000000000f028211 */ /* 0x000fe400078808ff */
[-C--:B------:R-:W-:Y:S02]  /*15090*/  @!P2 LEA.HI.X R9, R3, R4.reuse, R19, 0x1, P6 ;  /* 0x000000040309a211 */ /* 0x080fe400030f0c13 */
[-C--:B------:R-:W-:Y:S02]  /*150a0*/  @!P1 LEA.HI.X R7, R17, R4.reuse, R18, 0x1, P5 ;  /* 0x0000000411079211 */ /* 0x080fe400028f0c12 */
[----:B------:R-:W-:Y:S01]  /*150b0*/  @!P0 LEA.HI.X R3, R15, R4, R16, 0x1, P4 ;  /* 0x000000040f038211 */ /* 0x000fe200020f0c10 */
[----:B------:R1:W-:Y:S04]  /*150c0*/  @!P2 ST.E.128 [R8.64], RZ ;  /* 0x000000ff0800a985 */ /* 0x0003e8000c101d06 */
[----:B------:R1:W-:Y:S04]  /*150d0*/  @!P1 ST.E.128 [R6.64], RZ ;  /* 0x000000ff06009985 */ /* 0x0003e8000c101d06 */
[----:B------:R1:W-:Y:S02]  /*150e0*/  @!P0 ST.E.128 [R2.64], RZ ;  /* 0x000000ff02008985 */ /* 0x0003e4000c101d06 */
.L_x_1518:
[----:B------:R-:W-:Y:S05]  /*150f0*/  BSYNC B0 ;  /* 0x0000000000007941 */ /* 0x000fea0003800000 */
.L_x_1517:
[----:B------:R-:W-:Y:S05]  /*15100*/  BRA.DIV ~URZ, `(.L_x_1519) ;  /* 0x000034527f007947 */ /* 0x000fea000b800000 */
[----:B------:R1:W2:Y:S02]  /*15110*/  SHFL.IDX PT, R4, R5, 0x2, 0x181f ;  /* 0x00581f0005047f89 */ /* 0x0002a400000e0000 */
.L_x_1553:
[----:B------:R-:W-:Y:S05]  /*15120*/  BRA.DIV ~URZ, `(.L_x_1520) ;  /* 0x000034b27f007947 */ /* 0x000fea000b800000 */
[----:B----4-:R4:W1:Y:S02]  /*15130*/  SHFL.IDX PT, R0, R13, 0x2, 0x181f ;  /* 0x00581f000d007f89 */ /* 0x01086400000e0000 */
.L_x_1554:
        /* <DEDUP_REMOVED lines=12> */
[C---:B------:R-:W-:Y:S02]  /*15200*/  @!P3 LEA R10, P4, R245.reuse, R0, 0x1 ;  /* 0x00000000f50ab211 */ /* 0x040fe400078808ff */
[C---:B------:R-:W-:Y:S02]  /*15210*/  IADD3 R19, R245.reuse, 0x40, RZ ;  /* 0x00000040f5137810 */ /* 0x040fe40007ffe0ff */
[C---:B------:R-:W-:Y:S02]  /*15220*/  IADD3 R18, R245.reuse, 0x80, RZ ;  /* 0x00000080f5127810 */ /* 0x040fe40007ffe0ff */
[----:B------:R-:W-:-:S02]  /*15230*/  IADD3 R16, R245, 0xc0, RZ ;  /* 0x000000c0f5107810 */ /* 0x000fc40007ffe0ff */
[----:B------:R-:W-:Y:S02]  /*15240*/  @!P2 LEA R8, P6, R3, R0, 0x1 ;  /* 0x000000000308a211 */ /* 0x000fe400078c08ff */
[----:B--2---:R-:W-:Y:S02]  /*15250*/  @!P3 LEA.HI.X R11, R245, R4, R6, 0x1, P4 ;  /* 0x00000004f50bb211 */ /* 0x004fe400020f0c06 */
        /* <DEDUP_REMOVED lines=12> */
.L_x_1522:
[----:B------:R-:W-:Y:S05]  /*15320*/  BSYNC B0 ;  /* 0x0000000000007941 */ /* 0x000fea0003800000 */
.L_x_1521:
[----:B------:R-:W-:Y:S05]  /*15330*/  BRA.DIV ~URZ, `(.L_x_1523) ;  /* 0x000033227f007947 */ /* 0x000fea000b800000 */
[----:B--2---:R2:W1:Y:S04]  /*15340*/  SHFL.IDX PT, R4, R5, 0x3, 0x181f ;  /* 0x00781f0005047f89 */ /* 0x00446800000e0000 */
[----:B------:R2:W3:Y:S02]  /*15350*/  SHFL.IDX PT, R0, R13, 0x3, 0x181f ;  /* 0x00781f000d007f89 */ /* 0x0004e400000e0000 */
.L_x_1555:
[----:B-1----:R-:W-:-:S04]  /*15360*/  IADD3 R2, R12, 0x60, RZ ;  /* 0x000000600c027810 */ /* 0x002fc80007ffe0ff */
[----:B------:R-:W-:-:S13]  /*15370*/  ISETP.GE.AND P0, PT, R2, R14, PT ;  /* 0x0000000e0200720c */ /* 0x000fda0003f06270 */
[----:B------:R-:W-:Y:S05]  /*15380*/  @P0 BRA `(.L_x_1509) ;  /* 0x000001a000000947 */ /* 0x000fea0003800000 */
[C---:B------:R-:W-:Y:S02]  /*15390*/  IADD3 R3, R245.reuse, 0x40, RZ ;  /* 0x00000040f5037810 */ /* 0x040fe40007ffe0ff */
[C---:B------:R-:W-:Y:S02]  /*153a0*/  ISETP.GE.AND P3, PT, R245.reuse, c[0x0][0x3c8], PT ;  /* 0x0000f200f5007a0c */ /* 0x040fe40003f66270 */
[C---:B------:R-:W-:Y:S02]  /*153b0*/  IADD3 R15, R245.reuse, 0x80, RZ ;  /* 0x00000080f50f7810 */ /* 0x040fe40007ffe0ff */
[----:B--2---:R-:W-:Y:S02]  /*153c0*/  IADD3 R5, R245, 0xc0, RZ ;  /* 0x000000c0f5057810 */ /* 0x004fe40007ffe0ff */
[----:B------:R-:W-:Y:S02]  /*153d0*/  ISETP.GE.AND P2, PT, R3, c[0x0][0x3c8], PT ;  /* 0x0000f20003007a0c */ /* 0x000fe40003f46270 */
[----:B------:R-:W-:-:S02]  /*153e0*/  ISETP.GE.AND P1, PT, R15, c[0x0][0x3c8], PT ;  /* 0x0000f2000f007a0c */ /* 0x000fc40003f26270 */
[----:B------:R-:W-:Y:S02]  /*153f0*/  ISETP.GE.AND P0, PT, R5, c[0x0][0x3c8], PT ;  /* 0x0000f20005007a0c */ /* 0x000fe40003f06270 */
[----:B------:R-:W-:Y:S02]  /*15400*/  SHF.R.S32.HI R6, RZ, 0x1f, R245 ;  /* 0x0000001fff067819 */ /* 0x000fe400000114f5 */
[C---:B---3--:R-:W-:Y:S02]  /*15410*/  @!P3 LEA R10, P4, R245.reuse, R0, 0x1 ;  /* 0x00000000f50ab211 */ /* 0x048fe400078808ff */
[C---:B------:R-:W-:Y:S02]  /*15420*/  IADD3 R17, R245.reuse, 0x40, RZ ;  /* 0x00000040f5117810 */ /* 0x040fe40007ffe0ff */
[C---:B------:R-:W-:Y:S02]  /*15430*/  IADD3 R16, R245.reuse, 0x80, RZ ;  /* 0x00000080f5107810 */ /* 0x040fe40007ffe0ff */
[----:B----4-:R-:W-:-:S02]  /*15440*/  IADD3 R13, R245, 0xc0, RZ ;  /* 0x000000c0f50d7810 */ /* 0x010fc40007ffe0ff */
        /* <DEDUP_REMOVED lines=14> */
.L_x_1509:
[----:B------:R-:W-:Y:S05]  /*15530*/  BSYNC B1 ;  /* 0x0000000000017941 */ /* 0x000fea0003800000 */
.L_x_1500:
[----:B---3--:R-:W3:Y:S02]  /*15540*/  LDL R0, [R1+0x78] ;  /* 0x0000780001007983 */ /* 0x008ee40000100800 */
        /* <DEDUP_REMOVED lines=8> */
[----:B---3--:R3:W2:Y:S02]  /*155d0*/  SHFL.IDX PT, R0, R81, RZ, 0x1f ;  /* 0x00001fff51007589 */ /* 0x0086a400000e0000 */
.L_x_1556:
[----:B-1----:R-:W1:Y:S01]  /*155e0*/  S2R R2, SR_TID.X ;  /* 0x0000000000027919 */ /* 0x002e620000002100 */
[----:B------:R-:W-:Y:S03]  /*155f0*/  WARPSYNC 0xffffffff ;  /* 0xffffffff00007948 */ /* 0x000fe60003800000 */
[----:B------:R-:W-:Y:S06]  /*15600*/  BAR.SYNC.DEFER_BLOCKING 0x4, 0x100 ;  /* 0x0104000000007b1d */ /* 0x000fec0000010000 */
[----:B--2---:R2:W-:Y:S01]  /*15610*/  STL [R1+0x54], R0 ;  /* 0x0000540001007387 */ /* 0x0045e20000100800 */
[----:B-1----:R-:W-:-:S13]  /*15620*/  LOP3.LUT P0, RZ, R2, 0xff, RZ, 0xc0, !PT ;  /* 0x000000ff02ff7812 */ /* 0x002fda000780c0ff */
[----:B------:R2:W-:Y:S04]  /*15630*/  @!P0 STS [0x28100], R81 ;  /* 0x02810051ff008388 */ /* 0x0005e80000000800 */
[----:B------:R-:W-:Y:S06]  /*15640*/  BAR.ARV 0x5, 0x100 ;  /* 0x0144000000007b1d */ /* 0x000fec0000002000 */
.L_x_1524:
[----:B--23--:R-:W2:Y:S02]  /*15650*/  LDL R0, [R1+0x54] ;  /* 0x0000540001007983 */ /* 0x00cea40000100800 */
[----:B--2---:R-:W-:-:S13]  /*15660*/  ISETP.GE.AND P0, PT, R0, c[0x0][0x538], PT ;  /* 0x00014e0000007a0c */ /* 0x004fda0003f06270 */
[----:B-1--4-:R-:W-:Y:S01]  /*15670*/  @P0 CALL.REL.NOINC `(.L_x_1526) ;  /* 0x0000001000000944 */ /* 0x012fe20003c00000 */
[----:B------:R-:W-:Y:S05]  /*15680*/  BRA `(.L_x_1527) ;  /* 0xfffeb22000007947 */ /* 0x000fea000383ffff */
.L_x_1526:
[----:B------:R-:W-:Y:S05]  /*15690*/  EXIT ;  /* 0x000000000000794d */ /* 0x000fea0003800000 */
.L_x_1458:
[----:B------:R1:W-:Y:S01]  /*156a0*/  STL [R1], RZ ;  /* 0x000000ff01007387 */ /* 0x0003e20000100800 */
[----:B------:R-:W-:Y:S01]  /*156b0*/  IMAD.MOV.U32 R44, RZ, RZ, R5 ;  /* 0x000000ffff2c7224 */ /* 0x000fe200078e0005 */
[----:B------:R-:W-:Y:S02]  /*156c0*/  MOV R3, 0x181f ;  /* 0x0000181f00037802 */ /* 0x000fe40000000f00 */
[----:B------:R-:W-:Y:S02]  /*156d0*/  MOV R2, 0x156f0 ;  /* 0x000156f000027802 */ /* 0x000fe40000000f00 */
[----:B-1---5:R-:W-:Y:S05]  /*156e0*/  CALL.REL.NOINC `($__internal_8_$__cuda_sm70_shflsync_idx_p) ;  /* 0x0000313000007944 */ /* 0x022fea0003c00000 */
[----:B-----5:R-:W-:Y:S01]  /*156f0*/  MOV R4, R44 ;  /* 0x0000002c00047202 */ /* 0x020fe20000000f00 */
[----:B-1----:R-:W-:Y:S05]  /*15700*/  BRA `(.L_x_1528) ;  /* 0xfffebe5000007947 */ /* 0x002fea000383ffff */
.L_x_1459:
[----:B------:R3:W-:Y:S01]  /*15710*/  STL [R1], RZ ;  /* 0x000000ff01007387 */ /* 0x0007e20000100800 */
[----:B------:R-:W-:Y:S01]  /*15720*/  IMAD.MOV.U32 R44, RZ, RZ, R13 ;  /* 0x000000ffff2c7224 */ /* 0x000fe200078e000d */
[----:B------:R-:W-:Y:S02]  /*15730*/  MOV R3, 0x181f ;  /* 0x0000181f00037802 */ /* 0x000fe40000000f00 */
[----:B------:R-:W-:Y:S02]  /*15740*/  MOV R2, 0x15760 ;  /* 0x0001576000027802 */ /* 0x000fe40000000f00 */
[----:B-123-5:R-:W-:Y:S05]  /*15750*/  CALL.REL.NOINC `($__internal_8_$__cuda_sm70_shflsync_idx_p) ;  /* 0x000030c000007944 */ /* 0x02efea0003c00000 */
[----:B-----5:R-:W-:Y:S01]  /*15760*/  MOV R0, R44 ;  /* 0x0000002c00007202 */ /* 0x020fe20000000f00 */
[----:B-1----:R-:W-:Y:S05]  /*15770*/  BRA `(.L_x_1529) ;  /* 0xfffebe0000007947 */ /* 0x002fea000383ffff */
.L_x_1462:
[----:B----4-:R-:W-:Y:S01]  /*15780*/  MOV R0, 0x1 ;  /* 0x0000000100007802 */ /* 0x010fe20000000f00 */
[----:B------:R-:W-:Y:S01]  /*15790*/  IMAD.MOV.U32 R44, RZ, RZ, R5 ;  /* 0x000000ffff2c7224 */ /* 0x000fe200078e0005 */
[----:B-1----:R-:W-:Y:S01]  /*157a0*/  MOV R2, 0x157e0 ;  /* 0x000157e000027802 */ /* 0x002fe20000000f00 */
[----:B------:R-:W-:-:S02]  /*157b0*/  IMAD.MOV.U32 R3, RZ, RZ, 0x181f ;  /* 0x0000181fff037424 */ /* 0x000fc400078e00ff */
[----:B------:R1:W-:Y:S04]  /*157c0*/  STL [R1], R0 ;  /* 0x0000000001007387 */ /* 0x0003e80000100800 */
[----:B-12--5:R-:W-:Y:S05]  /*157d0*/  CALL.REL.NOINC `($__internal_8_$__cuda_sm70_shflsync_idx_p) ;  /* 0x0000304000007944 */ /* 0x026fea0003c00000 */
[----:B-----5:R-:W-:Y:S01]  /*157e0*/  MOV R0, 0x1 ;  /* 0x0000000100007802 */ /* 0x020fe20000000f00 */
[----:B------:R-:W-:Y:S01]  /*157f0*/  IMAD.MOV.U32 R4, RZ, RZ, R44 ;  /* 0x000000ffff047224 */ /* 0x000fe200078e002c */
[----:B------:R-:W-:Y:S01]  /*15800*/  MOV R3, 0x181f ;  /* 0x0000181f00037802 */ /* 0x000fe20000000f00 */
[----:B------:R-:W-:Y:S01]  /*15810*/  IMAD.MOV.U32 R44, RZ, RZ, R13 ;  /* 0x000000ffff2c7224 */ /* 0x000fe200078e000d */
[----:B------:R-:W-:Y:S01]  /*15820*/  MOV R2, 0x15850 ;  /* 0x0001585000027802 */ /* 0x000fe20000000f00 */
[----:B------:R2:W-:Y:S04]  /*15830*/  STL [R1], R0 ;  /* 0x0000000001007387 */ /* 0x0005e80000100800 */
[----:B-12---:R-:W-:Y:S05]  /*15840*/  CALL.REL.NOINC `($__internal_8_$__cuda_sm70_shflsync_idx_p) ;  /* 0x00002fd000007944 */ /* 0x006fea0003c00000 */
[----:B-----5:R-:W-:Y:S01]  /*15850*/  MOV R0, R44 ;  /* 0x0000002c00007202 */ /* 0x020fe20000000f00 */
[----:B-1----:R-:W-:Y:S05]  /*15860*/  BRA `(.L_x_1530) ;  /* 0xfffebf9000007947 */ /* 0x002fea000383ffff */
.L_x_1465:
[----:B----4-:R-:W-:Y:S01]  /*15870*/  MOV R0, 0x2 ;  /* 0x0000000200007802 */ /* 0x010fe20000000f00 */
[----:B------:R-:W-:Y:S01]  /*15880*/  IMAD.MOV.U32 R44, RZ, RZ, R5 ;  /* 0x000000ffff2c7224 */ /* 0x000fe200078e0005 */
[----:B-1----:R-:W-:Y:S01]  /*15890*/  MOV R2, 0x158d0 ;  /* 0x000158d000027802 */ /* 0x002fe20000000f00 */
[----:B------:R-:W-:Y:S02]  /*158a0*/  IMAD.MOV.U32 R3, RZ, RZ, 0x181f ;  /* 0x0000181fff037424 */ /* 0x000fe400078e00ff */
[----:B------:R1:W-:Y:S04]  /*158b0*/  STL [R1], R0 ;  /* 0x0000000001007387 */ /* 0x0003e80000100800 */
[----:B-123-5:R-:W-:Y:S05]  /*158c0*/  CALL.REL.NOINC `($__internal_8_$__cuda_sm70_shflsync_idx_p) ;  /* 0x00002f5000007944 */ /* 0x02efea0003c00000 */
[----:B-----5:R-:W-:Y:S01]  /*158d0*/  MOV R4, R44 ;  /* 0x0000002c00047202 */ /* 0x020fe20000000f00 */
[----:B-1----:R-:W-:Y:S05]  /*158e0*/  BRA `(.L_x_1531) ;  /* 0xfffec11000007947 */ /* 0x002fea000383ffff */
.L_x_1466:
[----:B----4-:R-:W-:Y:S01]  /*158f0*/  MOV R0, 0x2 ;  /* 0x0000000200007802 */ /* 0x010fe20000000f00 */
[----:B------:R-:W-:Y:S01]  /*15900*/  IMAD.MOV.U32 R44, RZ, RZ, R13 ;  /* 0x000000ffff2c7224 */ /* 0x000fe200078e000d */
[----:B-1----:R-:W-:Y:S01]  /*15910*/  MOV R2, 0x15950 ;  /* 0x0001595000027802 */ /* 0x002fe20000000f00 */
[----:B------:R-:W-:-:S02]  /*15920*/  IMAD.MOV.U32 R3, RZ, RZ, 0x181f ;  /* 0x0000181fff037424 */ /* 0x000fc400078e00ff */
[----:B------:R1:W-:Y:S04]  /*15930*/  STL [R1], R0 ;  /* 0x0000000001007387 */ /* 0x0003e80000100800 */
[----:B-123-5:R-:W-:Y:S05]  /*15940*/  CALL.REL.NOINC `($__internal_8_$__cuda_sm70_shflsync_idx_p) ;  /* 0x00002ed000007944 */ /* 0x02efea0003c00000 */
[----:B-----5:R-:W-:Y:S01]  /*15950*/  MOV R0, R44 ;  /* 0x0000002c00007202 */ /* 0x020fe20000000f00 */
[----:B-1----:R-:W-:Y:S05]  /*15960*/  BRA `(.L_x_1532) ;  /* 0xfffec0b000007947 */ /* 0x002fea000383ffff */
.L_x_1469:
[----:B--2---:R-:W-:Y:S01]  /*15970*/  MOV R0, 0x3 ;  /* 0x0000000300007802 */ /* 0x004fe20000000f00 */
[----:B------:R-:W-:Y:S01]  /*15980*/  IMAD.MOV.U32 R44, RZ, RZ, R5 ;  /* 0x000000ffff2c7224 */ /* 0x000fe200078e0005 */
[----:B-1----:R-:W-:Y:S01]  /*15990*/  MOV R2, 0x159d0 ;  /* 0x000159d000027802 */ /* 0x002fe20000000f00 */
[----:B------:R-:W-:Y:S02]  /*159a0*/  IMAD.MOV.U32 R3, RZ, RZ, 0x181f ;  /* 0x0000181fff037424 */ /* 0x000fe400078e00ff */
[----:B------:R1:W-:Y:S04]  /*159b0*/  STL [R1], R0 ;  /* 0x0000000001007387 */ /* 0x0003e80000100800 */
[----:B-1-345:R-:W-:Y:S05]  /*159c0*/  CALL.REL.NOINC `($__internal_8_$__cuda_sm70_shflsync_idx_p) ;  /* 0x00002e5000007944 */ /* 0x03afea0003c00000 */
        /* <DEDUP_REMOVED lines=9> */
.L_x_1472:
[----:B------:R1:W-:Y:S01]  /*15a60*/  STL [R1], RZ ;  /* 0x000000ff01007387 */ /* 0x0003e20000100800 */
[----:B------:R-:W-:Y:S01]  /*15a70*/  IMAD.MOV.U32 R44, RZ, RZ, R22 ;  /* 0x000000ffff2c7224 */ /* 0x000fe200078e0016 */
[----:B------:R-:W-:-:S02]  /*15a80*/  MOV R3, 0x181f ;  /* 0x0000181f00037802 */ /* 0x000fc40000000f00 */
[----:B------:R-:W-:Y:S02]  /*15a90*/  MOV R2, 0x15ab0 ;  /* 0x00015ab000027802 */ /* 0x000fe40000000f00 */
[----:B-1----:R-:W-:Y:S05]  /*15aa0*/  CALL.REL.NOINC `($__internal_8_$__cuda_sm70_shflsync_idx_p) ;  /* 0x00002d7000007944 */ /* 0x002fea0003c00000 */
[----:B-----5:R-:W-:Y:S01]  /*15ab0*/  MOV R4, R44 ;  /* 0x0000002c00047202 */ /* 0x020fe20000000f00 */
[----:B-1----:R-:W-:Y:S05]  /*15ac0*/  BRA `(.L_x_1534) ;  /* 0xfffeec4000007947 */ /* 0x002fea000383ffff */
.L_x_1473:
[----:B------:R3:W-:Y:S01]  /*15ad0*/  STL [R1], RZ ;  /* 0x000000ff01007387 */ /* 0x0007e20000100800 */
[----:B------:R-:W-:Y:S01]  /*15ae0*/  IMAD.MOV.U32 R44, RZ, RZ, R23 ;  /* 0x000000ffff2c7224 */ /* 0x000fe200078e0017 */
[----:B------:R-:W-:Y:S02]  /*15af0*/  MOV R3, 0x181f ;  /* 0x0000181f00037802 */ /* 0x000fe40000000f00 */
[----:B------:R-:W-:Y:S02]  /*15b00*/  MOV R2, 0x15b20 ;  /* 0x00015b2000027802 */ /* 0x000fe40000000f00 */
[----:B-123--:R-:W-:Y:S05]  /*15b10*/  CALL.REL.NOINC `($__internal_8_$__cuda_sm70_shflsync_idx_p) ;  /* 0x00002d0000007944 */ /* 0x00efea0003c00000 */
[C---:B-----5:R-:W-:Y:S02]  /*15b20*/  IADD3 R0, R245.reuse, 0x40, RZ ;  /* 0x00000040f5007810 */ /* 0x060fe40007ffe0ff */
[----:B------:R-:W-:Y:S02]  /*15b30*/  IADD3 R8, P0, R44, R156, RZ ;  /* 0x0000009c2c087210 */ /* 0x000fe40007f1e0ff */
[----:B------:R-:W-:Y:S02]  /*15b40*/  ISETP.GE.AND P2, PT, R0, c[0x0][0x1d4], PT ;  /* 0x0000750000007a0c */ /* 0x000fe40003f46270 */
[----:B------:R-:W-:Y:S01]  /*15b50*/  IADD3 R0, R245, 0xc0, RZ ;  /* 0x000000c0f5007810 */ /* 0x000fe20007ffe0ff */
[----:B------:R-:W-:Y:S01]  /*15b60*/  IMAD.X R9, R4, 0x1, R133, P0 ;  /* 0x0000000104097824 */ /* 0x000fe200000e0685 */
[----:B------:R-:W-:-:S02]  /*15b70*/  IADD3 R10, P1, R44, R155, RZ ;  /* 0x0000009b2c0a7210 */ /* 0x000fc40007f3e0ff */
[----:B------:R-:W-:Y:S01]  /*15b80*/  ISETP.GE.AND P0, PT, R0, c[0x0][0x1d4], PT ;  /* 0x0000750000007a0c */ /* 0x000fe20003f06270 */
[----:B------:R-:W-:Y:S01]  /*15b90*/  IMAD.MOV.U32 R0, RZ, RZ, 0x1 ;  /* 0x00000001ff007424 */ /* 0x000fe200078e00ff */
[C---:B------:R-:W-:Y:S01]  /*15ba0*/  IADD3 R5, R245.reuse, 0x80, RZ ;  /* 0x00000080f5057810 */ /* 0x040fe20007ffe0ff */
[----:B------:R-:W-:Y:S01]  /*15bb0*/  IMAD.X R11, R4, 0x1, R132, P1 ;  /* 0x00000001040b7824 */ /* 0x000fe200008e0684 */
[----:B------:R-:W-:Y:S02]  /*15bc0*/  ISETP.GE.AND P3, PT, R245, c[0x0][0x1d4], PT ;  /* 0x00007500f5007a0c */ /* 0x000fe40003f66270 */
[----:B------:R2:W-:Y:S01]  /*15bd0*/  STL [R1], R0 ;  /* 0x0000000001007387 */ /* 0x0005e20000100800 */
[----:B------:R-:W-:Y:S02]  /*15be0*/  ISETP.GE.AND P1, PT, R5, c[0x0][0x1d4], PT ;  /* 0x0000750005007a0c */ /* 0x000fe40003f26270 */
[C---:B------:R-:W-:Y:S02]  /*15bf0*/  IADD3 R6, P5, R44.reuse, R157, RZ ;  /* 0x0000009d2c067210 */ /* 0x040fe40007fbe0ff */
[----:B------:R-:W-:Y:S01]  /*15c00*/  IADD3 R2, P4, R44, R158, RZ ;  /* 0x0000009e2c027210 */ /* 0x000fe20007f9e0ff */
[----:B------:R-:W-:Y:S01]  /*15c10*/  IMAD.MOV.U32 R44, RZ, RZ, R22 ;  /* 0x000000ffff2c7224 */ /* 0x000fe200078e0016 */
[----:B------:R-:W-:Y:S01]  /*15c20*/  SEL R5, RZ, 0x10, P3 ;  /* 0x00000010ff057807 */ /* 0x000fe20001800000 */
[C---:B------:R-:W-:Y:S01]  /*15c30*/  IMAD.X R7, R4.reuse, 0x1, R134, P5 ;  /* 0x0000000104077824 */ /* 0x040fe200028e0686 */
[----:B------:R-:W-:Y:S01]  /*15c40*/  SEL R14, RZ, 0x10, P2 ;  /* 0x00000010ff0e7807 */ /* 0x000fe20001000000 */
[----:B------:R-:W-:Y:S01]  /*15c50*/  IMAD.X R3, R4, 0x1, R152, P4 ;  /* 0x0000000104037824 */ /* 0x000fe200020e0698 */
[----:B------:R-:W-:Y:S01]  /*15c60*/  @!PT LDS RZ, [RZ] ;  /* 0x00000000fffff984 */ /* 0x000fe20000000800 */
[----:B------:R-:W-:Y:S01]  /*15c70*/  @!PT LDS RZ, [RZ] ;  /* 0x00000000fffff984 */ /* 0x000fe20000000800 */
[----:B------:R-:W-:Y:S01]  /*15c80*/  @!PT LDS RZ, [RZ] ;  /* 0x00000000fffff984 */ /* 0x000fe20000000800 */
[----:B------:R2:W-:Y:S01]  /*15c90*/  LDGSTS.E.BYPASS.LTC128B.128 [R243+0xc100], [R10.64], !P3 ;  /* 0x0c1000000af37fae */ /* 0x0005e2000d901d46 */
[----:B------:R-:W-:-:S02]  /*15ca0*/  SEL R13, RZ, 0x10, P1 ;  /* 0x00000010ff0d7807 */ /* 0x000fc40000800000 */
[----:B------:R-:W-:Y:S01]  /*15cb0*/  SEL R12, RZ, 0x10, P0 ;  /* 0x00000010ff0c7807 */ /* 0x000fe20000000000 */
[----:B------:R2:W-:Y:S04]  /*15cc0*/  LDGSTS.E.BYPASS.LTC128B.128 [R243+0xf100], [R8.64], !P2 ;  /* 0x0f10000008f37fae */ /* 0x0005e8000d101d46 */
[----:B------:R2:W-:Y:S04]  /*15cd0*/  LDGSTS.E.BYPASS.LTC128B.128 [R243+0x12100], [R6.64], !P1 ;  /* 0x1210000006f37fae */ /* 0x0005e8000c901d46 */
[----:B------:R3:W-:Y:S02]  /*15ce0*/  LDGSTS.E.BYPASS.LTC128B.128 [R243+0x15100], [R2.64], !P0 ;  /* 0x1510000002f37fae */ /* 0x0007e4000c101d46 */
[----:B---3--:R-:W-:Y:S01]  /*15cf0*/  IMAD.MOV.U32 R3, RZ, RZ, 0x181f ;  /* 0x0000181fff037424 */ /* 0x008fe200078e00ff */
[----:B------:R-:W-:-:S02]  /*15d00*/  MOV R2, 0x15d20 ;  /* 0x00015d2000027802 */ /* 0x000fc40000000f00 */
[----:B-12---:R-:W-:Y:S05]  /*15d10*/  CALL.REL.NOINC `($__internal_8_$__cuda_sm70_shflsync_idx_p) ;  /* 0x00002b0000007944 */ /* 0x006fea0003c00000 */
[----:B------:R-:W-:Y:S01]  /*15d20*/  MOV R2, 0x1 ;  /* 0x0000000100027802 */ /* 0x000fe20000000f00 */
[----:B-----5:R-:W-:Y:S01]  /*15d30*/  IMAD.MOV.U32 R0, RZ, RZ, R44 ;  /* 0x000000ffff007224 */ /* 0x020fe200078e002c */
[----:B------:R-:W-:Y:S01]  /*15d40*/  MOV R3, 0x181f ;  /* 0x0000181f00037802 */ /* 0x000fe20000000f00 */
[----:B------:R-:W-:-:S02]  /*15d50*/  IMAD.MOV.U32 R44, RZ, RZ, R23 ;  /* 0x000000ffff2c7224 */ /* 0x000fc400078e0017 */
[----:B------:R2:W-:Y:S02]  /*15d60*/  STL [R1], R2 ;  /* 0x0000000201007387 */ /* 0x0005e40000100800 */
[----:B--2---:R-:W-:Y:S02]  /*15d70*/  MOV R2, 0x15d90 ;  /* 0x00015d9000027802 */ /* 0x004fe40000000f00 */
[----:B-1----:R-:W-:Y:S05]  /*15d80*/  CALL.REL.NOINC `($__internal_8_$__cuda_sm70_shflsync_idx_p) ;  /* 0x00002a9000007944 */ /* 0x002fea0003c00000 */
[----:B------:R-:W-:Y:S02]  /*15d90*/  IADD3 R10, -R5, 0x10, RZ ;  /* 0x00000010050a7810 */ /* 0x000fe40007ffe1ff */
[----:B------:R-:W-:Y:S02]  /*15da0*/  IADD3 R2, -R14, 0x10, RZ ;  /* 0x000000100e027810 */ /* 0x000fe40007ffe1ff */
[----:B------:R-:W-:Y:S02]  /*15db0*/  LOP3.LUT R10, R10, 0xf, RZ, 0xc0, !PT ;  /* 0x0000000f0a0a7812 */ /* 0x000fe400078ec0ff */
[----:B------:R-:W-:Y:S02]  /*15dc0*/  IADD3 R6, -R13, 0x10, RZ ;  /* 0x000000100d067810 */ /* 0x000fe40007ffe1ff */
[----:B------:R-:W-:-:S02]  /*15dd0*/  IADD3 R3, -R12, 0x10, RZ ;  /* 0x000000100c037810 */ /* 0x000fc40007ffe1ff */
[----:B------:R-:W-:Y:S02]  /*15de0*/  LOP3.LUT R2, R2, 0xf, RZ, 0xc0, !PT ;  /* 0x0000000f02027812 */ /* 0x000fe400078ec0ff */
[-C--:B------:R-:W-:Y:S02]  /*15df0*/  IADD3 R10, P1, P0, R10, R44.reuse, R155 ;  /* 0x0000002c0a0a7210 */ /* 0x080fe4000783e09b */
[----:B------:R-:W-:Y:S02]  /*15e00*/  LOP3.LUT R6, R6, 0xf, RZ, 0xc0, !PT ;  /* 0x0000000f06067812 */ /* 0x000fe400078ec0ff */
[----:B------:R-:W-:Y:S02]  /*15e10*/  LOP3.LUT R3, R3, 0xf, RZ, 0xc0, !PT ;  /* 0x0000000f03037812 */ /* 0x000fe400078ec0ff */
[----:B------:R-:W-:Y:S02]  /*15e20*/  IADD3 R8, P5, P4, R2, R44, R156 ;  /* 0x0000002c02087210 */ /* 0x000fe40007cbe09c */
[----:B-----5:R-:W-:-:S02]  /*15e30*/  IADD3.X R11, RZ, R0, R132, P1, P0 ;  /* 0x00000000ff0b7210 */ /* 0x020fc40000fe0484 */
[-C--:B------:R-:W-:Y:S02]  /*15e40*/  IADD3 R6, P3, P2, R6, R44.reuse, R157 ;  /* 0x0000002c06067210 */ /* 0x080fe40007a7e09d */
[----:B------:R-:W-:Y:S01]  /*15e50*/  IADD3 R2, P1, P0, R3, R44, R158 ;  /* 0x0000002c03027210 */ /* 0x000fe2000783e09e */
[----:B------:R-:W-:Y:S01]  /*15e60*/  IMAD.MOV.U32 R44, RZ, RZ, R22 ;  /* 0x000000ffff2c7224 */ /* 0x000fe200078e0016 */
[-C--:B------:R-:W-:Y:S02]  /*15e70*/  IADD3.X R9, RZ, R0.reuse, R133, P5, P4 ;  /* 0x00000000ff097210 */ /* 0x080fe40002fe8485 */
[-C--:B------:R-:W-:Y:S02]  /*15e80*/  IADD3.X R7, RZ, R0.reuse, R134, P3, P2 ;  /* 0x00000000ff077210 */ /* 0x080fe40001fe4486 */
[----:B------:R-:W-:Y:S01]  /*15e90*/  IADD3.X R3, RZ, R0, R152, P1, P0 ;  /* 0x00000000ff037210 */ /* 0x000fe20000fe0498 */
[----:B------:R-:W-:Y:S01]  /*15ea0*/  IMAD.MOV.U32 R0, RZ, RZ, 0x2 ;  /* 0x00000002ff007424 */ /* 0x000fe200078e00ff */
[----:B------:R-:W-:-:S02]  /*15eb0*/  ISETP.NE.U32.AND P3, PT, R5, RZ, PT ;  /* 0x000000ff0500720c */ /* 0x000fc40003f65070 */
[----:B------:R-:W-:Y:S02]  /*15ec0*/  ISETP.NE.U32.AND P2, PT, R14, RZ, PT ;  /* 0x000000ff0e00720c */ /* 0x000fe40003f45070 */
[----:B------:R2:W-:Y:S01]  /*15ed0*/  STL [R1], R0 ;  /* 0x0000000001007387 */ /* 0x0005e20000100800 */
[----:B------:R-:W-:Y:S02]  /*15ee0*/  ISETP.NE.U32.AND P1, PT, R13, RZ, PT ;  /* 0x000000ff0d00720c */ /* 0x000fe40003f25070 */
[----:B------:R-:W-:-:S06]  /*15ef0*/  ISETP.NE.U32.AND P0, PT, R12, RZ, PT ;  /* 0x000000ff0c00720c */ /* 0x000fcc0003f05070 */
[----:B------:R-:W-:Y:S01]  /*15f00*/  @!PT LDS RZ, [RZ] ;  /* 0x00000000fffff984 */ /* 0x000fe20000000800 */
[----:B------:R-:W-:Y:S01]  /*15f10*/  @!PT LDS RZ, [RZ] ;  /* 0x00000000fffff984 */ /* 0x000fe20000000800 */
[----:B------:R-:W-:Y:S01]  /*15f20*/  @!PT LDS RZ, [RZ] ;  /* 0x00000000fffff984 */ /* 0x000fe20000000800 */
[----:B------:R2:W-:Y:S04]  /*15f30*/  LDGSTS.E.BYPASS.LTC128B.128.ZFILL [R243+0xd100], [R10.64], P3 ;  /* 0x0d1000000af37fae */ /* 0x0005e80009941d46 */
[----:B------:R2:W-:Y:S04]  /*15f40*/  LDGSTS.E.BYPASS.LTC128B.128.ZFILL [R243+0x10100], [R8.64], P2 ;  /* 0x1010000008f37fae */ /* 0x0005e80009141d46 */
[----:B------:R2:W-:Y:S04]  /*15f50*/  LDGSTS.E.BYPASS.LTC128B.128.ZFILL [R243+0x13100], [R6.64], P1 ;  /* 0x1310000006f37fae */ /* 0x0005e80008941d46 */
[----:B------:R3:W-:Y:S02]  /*15f60*/  LDGSTS.E.BYPASS.LTC128B.128.ZFILL [R243+0x16100], [R2.64], P0 ;  /* 0x1610000002f37fae */ /* 0x0007e40008141d46 */
[----:B---3--:R-:W-:Y:S01]  /*15f70*/  IMAD.MOV.U32 R3, RZ, RZ, 0x181f ;  /* 0x0000181fff037424 */ /* 0x008fe200078e00ff */
[----:B------:R-:W-:-:S02]  /*15f80*/  MOV R2, 0x15fa0 ;  /* 0x00015fa000027802 */ /* 0x000fc40000000f00 */
[----:B-12---:R-:W-:Y:S05]  /*15f90*/  CALL.REL.NOINC `($__internal_8_$__cuda_sm70_shflsync_idx_p) ;  /* 0x0000288000007944 */ /* 0x006fea0003c00000 */
        /* <DEDUP_REMOVED lines=9> */
.L_x_1474:
[----:B------:R1:W-:Y:S01]  /*16030*/  STL [R1], RZ ;  /* 0x000000ff01007387 */ /* 0x0003e20000100800 */
[----:B------:R-:W-:Y:S01]  /*16040*/  IMAD.MOV.U32 R44, RZ, RZ, R4 ;  /* 0x000000ffff2c7224 */ /* 0x000fe200078e0004 */
[----:B------:R-:W-:-:S02]  /*16050*/  MOV R3, 0x1c1f ;  /* 0x00001c1f00037802 */ /* 0x000fc40000000f00 */
[----:B------:R-:W-:Y:S02]  /*16060*/  MOV R2, 0x16080 ;  /* 0x0001608000027802 */ /* 0x000fe40000000f00 */
[----:B-1----:R-:W-:Y:S05]  /*16070*/  CALL.REL.NOINC `($__internal_8_$__cuda_sm70_shflsync_idx_p) ;  /* 0x000027a000007944 */ /* 0x002fea0003c00000 */
[----:B-----5:R-:W-:Y:S01]  /*16080*/  MOV R0, R44 ;  /* 0x0000002c00007202 */ /* 0x020fe20000000f00 */
[----:B-1----:R-:W-:Y:S05]  /*16090*/  BRA `(.L_x_1536) ;  /* 0xfffeeba000007947 */ /* 0x002fea000383ffff */
.L_x_1475:
[----:B------:R-:W-:Y:S01]  /*160a0*/  MOV R0, 0x1 ;  /* 0x0000000100007802 */ /* 0x000fe20000000f00 */
[----:B------:R-:W-:Y:S01]  /*160b0*/  IMAD.MOV.U32 R44, RZ, RZ, R4 ;  /* 0x000000ffff2c7224 */ /* 0x000fe200078e0004 */
[----:B------:R-:W-:Y:S01]  /*160c0*/  MOV R2, 0x16100 ;  /* 0x0001610000027802 */ /* 0x000fe20000000f00 */
[----:B------:R-:W-:Y:S02]  /*160d0*/  IMAD.MOV.U32 R3, RZ, RZ, 0x1c1f ;  /* 0x00001c1fff037424 */ /* 0x000fe400078e00ff */
[----:B------:R2:W-:Y:S04]  /*160e0*/  STL [R1], R0 ;  /* 0x0000000001007387 */ /* 0x0005e80000100800 */
[----:B-12---:R-:W-:Y:S05]  /*160f0*/  CALL.REL.NOINC `($__internal_8_$__cuda_sm70_shflsync_idx_p) ;  /* 0x0000272000007944 */ /* 0x006fea0003c00000 */
        /* <DEDUP_REMOVED lines=89> */
[----:B------:R-:W-:Y:S01]  /*16690*/  ISETP.GT.AND P0, PT, R0, 0x59, PT ;  /* 0x000000590000780c */ /* 0x000fe20003f04270 */
[----:B------:R-:W-:Y:S01]  /*166a0*/  IMAD.MOV.U32 R0, RZ, RZ, 0x2 ;  /* 0x00000002ff007424 */ /* 0x000fe200078e00ff */
[----:B------:R-:W-:Y:S02]  /*166b0*/  FSEL R249, R31, -INF , P1 ;  /* 0xff8000001ff97808 */ /* 0x000fe40000800000 */
[----:B------:R-:W-:-:S02]  /*166c0*/  FMNMX.FTZ R5, R250, R5, !PT ;  /* 0x00000005fa057209 */ /* 0x000fc40007810000 */
[----:B------:R-:W-:Y:S02]  /*166d0*/  FMNMX.FTZ R132, R237, R132, !PT ;  /* 0x00000084ed847209 */ /* 0x000fe40007810000 */
[----:B------:R-:W-:Y:S02]  /*166e0*/  FSEL R248, R30, -INF , P0 ;  /* 0xff8000001ef87808 */ /* 0x000fe40000000000 */
[----:B------:R-:W-:Y:S01]  /*166f0*/  FMNMX.FTZ R5, R249, R5, !PT ;  /* 0x00000005f9057209 */ /* 0x000fe20007810000 */
[----:B------:R-:W-:Y:S01]  /*16700*/  IMAD.MOV.U32 R4, RZ, RZ, R132 ;  /* 0x000000ffff047224 */ /* 0x000fe200078e0084 */
[----:B------:R-:W-:Y:S02]  /*16710*/  MOV R2, 0x16740 ;  /* 0x0001674000027802 */ /* 0x000fe40000000f00 */
[----:B------:R-:W-:Y:S02]  /*16720*/  FMNMX.FTZ R5, R248, R5, !PT ;  /* 0x00000005f8057209 */ /* 0x000fe40007810000 */
[----:B-1----:R-:W-:Y:S05]  /*16730*/  CALL.REL.NOINC `($__internal_7_$__cuda_sm70_shflsync_bfly_p) ;  /* 0x0000208000007944 */ /* 0x002fea0003c00000 */
[----:B------:R-:W-:Y:S01]  /*16740*/  FMNMX.FTZ R132, R132, R0, !PT ;  /* 0x0000000084847209 */ /* 0x000fe20007810000 */
[----:B------:R-:W-:Y:S01]  /*16750*/  IMAD.MOV.U32 R0, RZ, RZ, 0x1 ;  /* 0x00000001ff007424 */ /* 0x000fe200078e00ff */
[----:B------:R-:W-:-:S03]  /*16760*/  MOV R2, 0x16790 ;  /* 0x0001679000027802 */ /* 0x000fc60000000f00 */
[----:B------:R-:W-:Y:S02]  /*16770*/  IMAD.MOV.U32 R4, RZ, RZ, R132 ;  /* 0x000000ffff047224 */ /* 0x000fe400078e0084 */
[----:B------:R-:W-:Y:S05]  /*16780*/  CALL.REL.NOINC `($__internal_7_$__cuda_sm70_shflsync_bfly_p) ;  /* 0x0000203000007944 */ /* 0x000fea0003c00000 */
[----:B------:R-:W-:Y:S01]  /*16790*/  FMNMX.FTZ R132, R132, R0, !PT ;  /* 0x0000000084847209 */ /* 0x000fe20007810000 */
[----:B------:R-:W-:Y:S01]  /*167a0*/  IMAD.MOV.U32 R4, RZ, RZ, R5 ;  /* 0x000000ffff047224 */ /* 0x000fe200078e0005 */
[----:B------:R-:W-:Y:S01]  /*167b0*/  MOV R2, 0x167e0 ;  /* 0x000167e000027802 */ /* 0x000fe20000000f00 */
[----:B------:R-:W-:Y:S02]  /*167c0*/  IMAD.MOV.U32 R0, RZ, RZ, 0x2 ;  /* 0x00000002ff007424 */ /* 0x000fe400078e00ff */
[----:B------:R-:W-:Y:S05]  /*167d0*/  CALL.REL.NOINC `($__internal_7_$__cuda_sm70_shflsync_bfly_p) ;  /* 0x00001fe000007944 */ /* 0x000fea0003c00000 */
[----:B------:R-:W-:Y:S01]  /*167e0*/  FMNMX.FTZ R4, R5, R0, !PT ;  /* 0x0000000005047209 */ /* 0x000fe20007810000 */
[----:B------:R-:W-:Y:S01]  /*167f0*/  IMAD.MOV.U32 R0, RZ, RZ, 0x1 ;  /* 0x00000001ff007424 */ /* 0x000fe200078e00ff */
[----:B------:R-:W-:Y:S02]  /*16800*/  MOV R2, 0x16820 ;  /* 0x0001682000027802 */ /* 0x000fe40000000f00 */
[----:B------:R-:W-:Y:S05]  /*16810*/  CALL.REL.NOINC `($__internal_7_$__cuda_sm70_shflsync_bfly_p) ;  /* 0x00001fa000007944 */ /* 0x000fea0003c00000 */
[----:B------:R-:W-:Y:S01]  /*16820*/  MOV R12, R0 ;  /* 0x00000000000c7202 */ /* 0x000fe20000000f00 */
[----:B------:R-:W-:Y:S05]  /*16830*/  BRA `(.L_x_1537) ;  /* 0xfffeedb000007947 */ /* 0x000fea000383ffff */
.L_x_1479:
[----:B------:R-:W-:Y:S01]  /*16840*/  MOV R3, 0x181f ;  /* 0x0000181f00037802 */ /* 0x000fe20000000f00 */
[----:B------:R2:W-:Y:S01]  /*16850*/  STL [R1], RZ ;  /* 0x000000ff01007387 */ /* 0x0005e20000100800 */
[----:B------:R-:W-:Y:S01]  /*16860*/  MOV R2, 0x16890 ;  /* 0x0001689000027802 */ /* 0x000fe20000000f00 */
[----:B------:R-:W-:Y:S02]  /*16870*/  IMAD.MOV.U32 R44, RZ, RZ, R5 ;  /* 0x000000ffff2c7224 */ /* 0x000fe400078e0005 */
[----:B-12---:R-:W-:Y:S05]  /*16880*/  CALL.REL.NOINC `($__internal_8_$__cuda_sm70_shflsync_idx_p) ;  /* 0x00001f9000007944 */ /* 0x006fea0003c00000 */
[----:B-----5:R-:W-:Y:S01]  /*16890*/  MOV R4, R44 ;  /* 0x0000002c00047202 */ /* 0x020fe20000000f00 */
[----:B-1----:R-:W-:-:S05]  /*168a0*/  BRA `(.L_x_1538) ;  /* 0xffff167000007947 */ /* 0x002fca000383ffff */
.L_x_1480:
[----:B------:R-:W-:Y:S01]  /*168b0*/  MOV R3, 0x181f ;  /* 0x0000181f00037802 */ /* 0x000fe20000000f00 */
[----:B------:R4:W-:Y:S01]  /*168c0*/  STL [R1], RZ ;  /* 0x000000ff01007387 */ /* 0x0009e20000100800 */
[----:B------:R-:W-:Y:S01]  /*168d0*/  MOV R2, 0x16900 ;  /* 0x0001690000027802 */ /* 0x000fe20000000f00 */
[----:B------:R-:W-:Y:S02]  /*168e0*/  IMAD.MOV.U32 R44, RZ, RZ, R6 ;  /* 0x000000ffff2c7224 */ /* 0x000fe400078e0006 */
[----:B-1234-:R-:W-:Y:S05]  /*168f0*/  CALL.REL.NOINC `($__internal_8_$__cuda_sm70_shflsync_idx_p) ;  /* 0x00001f2000007944 */ /* 0x01efea0003c00000 */
[C---:B------:R-:W-:Y:S02]  /*16900*/  ISETP.GE.AND P3, PT, R245.reuse, c[0x0][0x1d4], PT ;  /* 0x00007500f5007a0c */ /* 0x040fe40003f66270 */
[C---:B-----5:R-:W-:Y:S02]  /*16910*/  IADD3 R0, R245.reuse, 0x40, RZ ;  /* 0x00000040f5007810 */ /* 0x060fe40007ffe0ff */
[----:B------:R-:W-:Y:S02]  /*16920*/  IADD3 R20, P0, R44, R28, RZ ;  /* 0x0000001c2c147210 */ /* 0x000fe40007f1e0ff */
[----:B------:R-:W-:Y:S02]  /*16930*/  ISETP.GE.AND P2, PT, R0, c[0x0][0x1d4], PT ;  /* 0x0000750000007a0c */ /* 0x000fe40003f46270 */
[C---:B------:R-:W-:Y:S01]  /*16940*/  IADD3 R0, R245.reuse, 0x80, RZ ;  /* 0x00000080f5007810 */ /* 0x040fe20007ffe0ff */
[----:B------:R-:W-:Y:S01]  /*16950*/  IMAD.X R21, R4, 0x1, R7, P0 ;  /* 0x0000000104157824 */ /* 0x000fe200000e0607 */
[----:B------:R-:W-:Y:S02]  /*16960*/  IADD3 R2, P0, R44, R29, RZ ;  /* 0x0000001d2c027210 */ /* 0x000fe40007f1e0ff */
[----:B------:R-:W-:Y:S02]  /*16970*/  ISETP.GE.AND P1, PT, R0, c[0x0][0x1d4], PT ;  /* 0x0000750000007a0c */ /* 0x000fe40003f26270 */
[----:B------:R-:W-:Y:S01]  /*16980*/  @!PT LDS RZ, [RZ] ;  /* 0x00000000fffff984 */ /* 0x000fe20000000800 */
[----:B------:R-:W-:Y:S01]  /*16990*/  @!PT LDS RZ, [RZ] ;  /* 0x00000000fffff984 */ /* 0x000fe20000000800 */
[----:B------:R-:W-:Y:S01]  /*169a0*/  @!PT LDS RZ, [RZ] ;  /* 0x00000000fffff984 */ /* 0x000fe20000000800 */
[----:B------:R2:W-:Y:S01]  /*169b0*/  LDGSTS.E.BYPASS.LTC128B.128 [R243+0x100], [R20.64], !P3 ;  /* 0x0010000014f37fae */ /* 0x0005e2000d901d46 */
[----:B------:R-:W-:Y:S01]  /*169c0*/  IADD3 R0, R245, 0xc0, RZ ;  /* 0x000000c0f5007810 */ /* 0x000fe20007ffe0ff */
[----:B------:R-:W-:Y:S01]  /*169d0*/  IMAD.X R3, R4, 0x1, R12, P0 ;  /* 0x0000000104037824 */ /* 0x000fe200000e060c */
[----:B------:R-:W-:Y:S02]  /*169e0*/  SEL R15, RZ, 0x10, P3 ;  /* 0x00000010ff0f7807 */ /* 0x000fe40001800000 */
[----:B------:R-:W-:Y:S02]  /*169f0*/  SEL R23, RZ, 0x10, P1 ;  /* 0x00000010ff177807 */ /* 0x000fe40000800000 */
[----:B------:R3:W-:Y:S01]  /*16a00*/  LDGSTS.E.BYPASS.LTC128B.128 [R243+0x3100], [R2.64], !P2 ;  /* 0x0310000002f37fae */ /* 0x0007e2000d101d46 */
[----:B--2---:R-:W-:Y:S02]  /*16a10*/  SEL R20, RZ, 0x10, P2 ;  /* 0x00000010ff147807 */ /* 0x004fe40001000000 */
[----:B---3--:R-:W-:Y:S05]  /*16a20*/  IADD3 R2, P0, R44, R30, RZ ;  /* 0x0000001e2c027210 */ /* 0x008fea0007f1e0ff */
[----:B------:R-:W-:Y:S05]  /*16a30*/  IMAD.X R3, R4, 0x1, R13, P0 ;  /* 0x0000000104037824 */ /* 0x000fea00000e060d */
[----:B------:R2:W-:Y:S02]  /*16a40*/  LDGSTS.E.BYPASS.LTC128B.128 [R243+0x6100], [R2.64], !P1 ;  /* 0x0610000002f37fae */ /* 0x0005e4000c901d46 */
[----:B--2---:R-:W-:Y:S01]  /*16a50*/  IADD3 R2, P0, R44, R31, RZ ;  /* 0x0000001f2c027210 */ /* 0x004fe20007f1e0ff */
[----:B------:R-:W-:Y:S04]  /*16a60*/  IMAD.MOV.U32 R44, RZ, RZ, R5 ;  /* 0x000000ffff2c7224 */ /* 0x000fe800078e0005 */
[----:B------:R-:W-:Y:S01]  /*16a70*/  IMAD.X R3, R4, 0x1, R14, P0 ;  /* 0x0000000104037824 */ /* 0x000fe200000e060e */
[----:B------:R-:W-:Y:S01]  /*16a80*/  ISETP.GE.AND P0, PT, R0, c[0x0][0x1d4], PT ;  /* 0x0000750000007a0c */ /* 0x000fe20003f06270 */
[----:B------:R-:W-:Y:S03]  /*16a90*/  IMAD.MOV.U32 R0, RZ, RZ, 0x1 ;  /* 0x00000001ff007424 */ /* 0x000fe600078e00ff */
[----:B------:R-:W-:Y:S02]  /*16aa0*/  SEL R22, RZ, 0x10, P0 ;  /* 0x00000010ff167807 */ /* 0x000fe40000000000 */
[----:B------:R2:W-:Y:S07]  /*16ab0*/  STL [R1], R0 ;  /* 0x0000000001007387 */ /* 0x0005ee0000100800 */
[----:B------:R3:W-:Y:S02]  /*16ac0*/  LDGSTS.E.BYPASS.LTC128B.128 [R243+0x9100], [R2.64], !P0 ;  /* 0x0910000002f37fae */ /* 0x0007e4000c101d46 */
[----:B---3--:R-:W-:Y:S01]  /*16ad0*/  MOV R2, 0x16b00 ;  /* 0x00016b0000027802 */ /* 0x008fe20000000f00 */
[----:B------:R-:W-:Y:S02]  /*16ae0*/  IMAD.MOV.U32 R3, RZ, RZ, 0x181f ;  /* 0x0000181fff037424 */ /* 0x000fe400078e00ff */
[----:B-12---:R-:W-:Y:S05]  /*16af0*/  CALL.REL.NOINC `($__internal_8_$__cuda_sm70_shflsync_idx_p) ;  /* 0x00001d2000007944 */ /* 0x006fea0003c00000 */
[----:B------:R-:W-:Y:S01]  /*16b00*/  MOV R2, 0x1 ;  /* 0x0000000100027802 */ /* 0x000fe20000000f00 */
[----:B-----5:R-:W-:Y:S01]  /*16b10*/  IMAD.MOV.U32 R0, RZ, RZ, R44 ;  /* 0x000000ffff007224 */ /* 0x020fe200078e002c */
[----:B------:R-:W-:Y:S01]  /*16b20*/  MOV R3, 0x181f ;  /* 0x0000181f00037802 */ /* 0x000fe20000000f00 */
[----:B------:R-:W-:Y:S02]  /*16b30*/  IMAD.MOV.U32 R44, RZ, RZ, R6 ;  /* 0x000000ffff2c7224 */ /* 0x000fe400078e0006 */
[----:B------:R2:W-:Y:S02]  /*16b40*/  STL [R1], R2 ;  /* 0x0000000201007387 */ /* 0x0005e40000100800 */
[----:B--2---:R-:W-:Y:S02]  /*16b50*/  MOV R2, 0x16b70 ;  /* 0x00016b7000027802 */ /* 0x004fe40000000f00 */
[----:B-1----:R-:W-:Y:S05]  /*16b60*/  CALL.REL.NOINC `($__internal_8_$__cuda_sm70_shflsync_idx_p) ;  /* 0x00001cb000007944 */ /* 0x002fea0003c00000 */
[C---:B------:R-:W-:Y:S02]  /*16b70*/  IADD3 R2, -R15.reuse, 0x10, RZ ;  /* 0x000000100f027810 */ /* 0x040fe40007ffe1ff */
[----:B------:R-:W-:Y:S02]  /*16b80*/  ISETP.NE.U32.AND P2, PT, R15, RZ, PT ;  /* 0x000000ff0f00720c */ /* 0x000fe40003f45070 */
[----:B------:R-:W-:Y:S04]  /*16b90*/  LOP3.LUT R2, R2, 0xf, RZ, 0xc0, !PT ;  /* 0x0000000f02027812 */ /* 0x000fe800078ec0ff */
[----:B------:R-:W-:Y:S04]  /*16ba0*/  IADD3 R2, P1, P0, R2, R44, R28 ;  /* 0x0000002c02027210 */ /* 0x000fe8000783e01c */
[----:B-----5:R-:W-:Y:S05]  /*16bb0*/  IADD3.X R3, RZ, R0, R7, P1, P0 ;  /* 0x00000000ff037210 */ /* 0x020fea0000fe0407 */
[----:B------:R-:W-:Y:S01]  /*16bc0*/  @!PT LDS RZ, [RZ] ;  /* 0x00000000fffff984 */ /* 0x000fe20000000800 */
[----:B------:R-:W-:Y:S01]  /*16bd0*/  @!PT LDS RZ, [RZ] ;  /* 0x00000000fffff984 */ /* 0x000fe20000000800 */
[----:B------:R-:W-:Y:S01]  /*16be0*/  @!PT LDS RZ, [RZ] ;  /* 0x00000000fffff984 */ /* 0x000fe20000000800 */
[----:B------:R2:W-:Y:S01]  /*16bf0*/  LDGSTS.E.BYPASS.LTC128B.128.ZFILL [R243+0x1100], [R2.64], P2 ;  /* 0x0110000002f37fae */ /* 0x0005e20009141d46 */
[C---:B------:R-:W-:Y:S02]  /*16c00*/  ISETP.NE.U32.AND P2, PT, R20.reuse, RZ, PT ;  /* 0x000000ff1400720c */ /* 0x040fe40003f45070 */
[----:B--2---:R-:W-:Y:S04]  /*16c10*/  IADD3 R2, -R20, 0x10, RZ ;  /* 0x0000001014027810 */ /* 0x004fe80007ffe1ff */
[----:B------:R-:W-:Y:S04]  /*16c20*/  LOP3.LUT R2, R2, 0xf, RZ, 0xc0, !PT ;  /* 0x0000000f02027812 */ /* 0x000fe800078ec0ff */
[----:B------:R-:W-:Y:S04]  /*16c30*/  IADD3 R2, P1, P0, R2, R44, R29 ;  /* 0x0000002c02027210 */ /* 0x000fe8000783e01d */
[----:B------:R-:W-:Y:S05]  /*16c40*/  IADD3.X R3, RZ, R0, R12, P1, P0 ;  /* 0x00000000ff037210 */ /* 0x000fea0000fe040c */
        /* <DEDUP_REMOVED lines=10> */
[----:B------:R-:W-:Y:S01]  /*16cf0*/  IADD3 R2, P1, P0, R2, R44, R31 ;  /* 0x0000002c02027210 */ /* 0x000fe2000783e01f */
[----:B------:R-:W-:Y:S03]  /*16d00*/  IMAD.MOV.U32 R44, RZ, RZ, R5 ;  /* 0x000000ffff2c7224 */ /* 0x000fe600078e0005 */
[----:B------:R-:W-:Y:S01]  /*16d10*/  IADD3.X R3, RZ, R0, R14, P1, P0 ;  /* 0x00000000ff037210 */ /* 0x000fe20000fe040e */
[----:B------:R-:W-:Y:S04]  /*16d20*/  IMAD.MOV.U32 R0, RZ, RZ, 0x2 ;  /* 0x00000002ff007424 */ /* 0x000fe800078e00ff */
[----:B------:R2:W-:Y:S04]  /*16d30*/  LDGSTS.E.BYPASS.LTC128B.128.ZFILL [R243+0xa100], [R2.64], P2 ;  /* 0x0a10000002f37fae */ /* 0x0005e80009141d46 */
[----:B------:R3:W-:Y:S01]  /*16d40*/  STL [R1], R0 ;  /* 0x0000000001007387 */ /* 0x0007e20000100800 */
[----:B--2---:R-:W-:Y:S01]  /*16d50*/  MOV R2, 0x16d80 ;  /* 0x00016d8000027802 */ /* 0x004fe20000000f00 */
[----:B------:R-:W-:Y:S02]  /*16d60*/  IMAD.MOV.U32 R3, RZ, RZ, 0x181f ;  /* 0x0000181fff037424 */ /* 0x000fe400078e00ff */
[----:B-1-3--:R-:W-:Y:S05]  /*16d70*/  CALL.REL.NOINC `($__internal_8_$__cuda_sm70_shflsync_idx_p) ;  /* 0x00001aa000007944 */ /* 0x00afea0003c00000 */
        /* <DEDUP_REMOVED lines=8> */
[----:B-1----:R-:W-:-:S05]  /*16e00*/  BRA `(.L_x_1539) ;  /* 0xffff13a000007947 */ /* 0x002fca000383ffff */
.L_x_1483:
[----:B------:R-:W-:Y:S01]  /*16e10*/  MOV R3, 0x181f ;  /* 0x0000181f00037802 */ /* 0x000fe20000000f00 */
[----:B------:R2:W-:Y:S01]  /*16e20*/  STL [R1], RZ ;  /* 0x000000ff01007387 */ /* 0x0005e20000100800 */
[----:B------:R-:W-:Y:S01]  /*16e30*/  MOV R2, 0x16e60 ;  /* 0x00016e6000027802 */ /* 0x000fe20000000f00 */
[----:B------:R-:W-:Y:S02]  /*16e40*/  IMAD.MOV.U32 R44, RZ, RZ, R5 ;  /* 0x000000ffff2c7224 */ /* 0x000fe400078e0005 */
[----:B-12---:R-:W-:Y:S05]  /*16e50*/  CALL.REL.NOINC `($__internal_8_$__cuda_sm70_shflsync_idx_p) ;  /* 0x000019c000007944 */ /* 0x006fea0003c00000 */
[----:B-----5:R-:W-:Y:S01]  /*16e60*/  MOV R4, R44 ;  /* 0x0000002c00047202 */ /* 0x020fe20000000f00 */
[----:B-1----:R-:W-:-:S05]  /*16e70*/  BRA `(.L_x_1540) ;  /* 0xffff30f000007947 */ /* 0x002fca000383ffff */
.L_x_1484:
        /* <DEDUP_REMOVED lines=86> */
.L_x_1485:
[----:B------:R-:W-:Y:S01]  /*173e0*/  MOV R3, 0x1c1f ;  /* 0x00001c1f00037802 */ /* 0x000fe20000000f00 */
[----:B------:R2:W-:Y:S01]  /*173f0*/  STL [R1], RZ ;  /* 0x000000ff01007387 */ /* 0x0005e20000100800 */
[----:B------:R-:W-:Y:S01]  /*17400*/  MOV R2, 0x17430 ;  /* 0x0001743000027802 */ /* 0x000fe20000000f00 */
[----:B------:R-:W-:Y:S02]  /*17410*/  IMAD.MOV.U32 R44, RZ, RZ, R4 ;  /* 0x000000ffff2c7224 */ /* 0x000fe400078e0004 */
[----:B-12---:R-:W-:Y:S05]  /*17420*/  CALL.REL.NOINC `($__internal_8_$__cuda_sm70_shflsync_idx_p) ;  /* 0x000013f000007944 */ /* 0x006fea0003c00000 */
[----:B-----5:R-:W-:Y:S01]  /*17430*/  MOV R0, R44 ;  /* 0x0000002c00007202 */ /* 0x020fe20000000f00 */
[----:B-1----:R-:W-:-:S05]  /*17440*/  BRA `(.L_x_1542) ;  /* 0xffff308000007947 */ /* 0x002fca000383ffff */
.L_x_1486:
[----:B------:R-:W-:Y:S01]  /*17450*/  MOV R0, 0x1 ;  /* 0x0000000100007802 */ /* 0x000fe20000000f00 */
[----:B------:R-:W-:Y:S01]  /*17460*/  IMAD.MOV.U32 R44, RZ, RZ, R4 ;  /* 0x000000ffff2c7224 */ /* 0x000fe200078e0004 */
[----:B------:R-:W-:Y:S01]  /*17470*/  MOV R2, 0x174b0 ;  /* 0x000174b000027802 */ /* 0x000fe20000000f00 */
[----:B------:R-:W-:Y:S02]  /*17480*/  IMAD.MOV.U32 R3, RZ, RZ, 0x1c1f ;  /* 0x00001c1fff037424 */ /* 0x000fe400078e00ff */
[----:B------:R1:W-:Y:S04]  /*17490*/  STL [R1], R0 ;  /* 0x0000000001007387 */ /* 0x0003e80000100800 */
[----:B-12---:R-:W-:Y:S05]  /*174a0*/  CALL.REL.NOINC `($__internal_8_$__cuda_sm70_shflsync_idx_p) ;  /* 0x0000137000007944 */ /* 0x006fea0003c00000 */
[----:B-----5:R-:W-:Y:S01]  /*174b0*/  FMNMX.FTZ R0, R6, R133, !PT ;  /* 0x0000008506007209 */ /* 0x020fe20007810000 */
[----:B------:R-:W-:Y:S03]  /*174c0*/  IMAD.IADD R44, R5, 0x1, R44 ;  /* 0x00000001052c7824 */ /* 0x000fe600078e022c */
        /* <DEDUP_REMOVED lines=82> */
[----:B------:R-:W-:Y:S02]  /*179f0*/  ISETP.GT.AND P1, PT, R44, 0x58, PT ;  /* 0x000000582c00780c */ /* 0x000fe40003f24270 */
[----:B------:R-:W-:Y:S01]  /*17a00*/  FMNMX.FTZ R4, R213, R0, !PT ;  /* 0x00000000d5047209 */ /* 0x000fe20007810000 */
[----:B------:R-:W-:Y:S01]  /*17a10*/  IMAD.MOV.U32 R0, RZ, RZ, 0x2 ;  /* 0x00000002ff007424 */ /* 0x000fe200078e00ff */
[----:B------:R-:W-:Y:S02]  /*17a20*/  FSEL R235, R47, -INF , P2 ;  /* 0xff8000002feb7808 */ /* 0x000fe40001000000 */
[----:B------:R-:W-:Y:S02]  /*17a30*/  FMNMX.FTZ R13, R236, R13, !PT ;  /* 0x0000000dec0d7209 */ /* 0x000fe40007810000 */
[----:B------:R-:W-:Y:S02]  /*17a40*/  ISETP.GT.AND P0, PT, R44, 0x59, PT ;  /* 0x000000592c00780c */ /* 0x000fe40003f04270 */
[----:B------:R-:W-:Y:S02]  /*17a50*/  FMNMX.FTZ R4, R212, R4, !PT ;  /* 0x00000004d4047209 */ /* 0x000fe40007810000 */
[----:B------:R-:W-:Y:S02]  /*17a60*/  FSEL R227, R50, -INF , P1 ;  /* 0xff80000032e37808 */ /* 0x000fe40000800000 */
[----:B------:R-:W-:Y:S02]  /*17a70*/  FMNMX.FTZ R13, R235, R13, !PT ;  /* 0x0000000deb0d7209 */ /* 0x000fe40007810000 */
[----:B------:R-:W-:Y:S02]  /*17a80*/  FMNMX.FTZ R4, R211, R4, !PT ;  /* 0x00000004d3047209 */ /* 0x000fe40007810000 */
[----:B------:R-:W-:Y:S02]  /*17a90*/  FSEL R226, R51, -INF , P0 ;  /* 0xff80000033e27808 */ /* 0x000fe40000000000 */
[----:B------:R-:W-:Y:S02]  /*17aa0*/  FMNMX.FTZ R13, R227, R13, !PT ;  /* 0x0000000de30d7209 */ /* 0x000fe40007810000 */
[----:B------:R-:W-:Y:S02]  /*17ab0*/  FMNMX.FTZ R4, R210, R4, !PT ;  /* 0x00000004d2047209 */ /* 0x000fe40007810000 */
[----:B------:R-:W-:Y:S02]  /*17ac0*/  FMNMX.FTZ R13, R226, R13, !PT ;  /* 0x0000000de20d7209 */ /* 0x000fe40007810000 */
[----:B------:R-:W-:Y:S02]  /*17ad0*/  MOV R2, 0x17af0 ;  /* 0x00017af000027802 */ /* 0x000fe40000000f00 */
[----:B-1----:R-:W-:Y:S05]  /*17ae0*/  CALL.REL.NOINC `($__internal_7_$__cuda_sm70_shflsync_bfly_p) ;  /* 0x00000cd000007944 */ /* 0x002fea0003c00000 */
[----:B------:R-:W-:Y:S01]  /*17af0*/  FMNMX.FTZ R4, R4, R0, !PT ;  /* 0x0000000004047209 */ /* 0x000fe20007810000 */
[----:B------:R-:W-:Y:S01]  /*17b00*/  IMAD.MOV.U32 R0, RZ, RZ, 0x1 ;  /* 0x00000001ff007424 */ /* 0x000fe200078e00ff */
[----:B------:R-:W-:Y:S02]  /*17b10*/  MOV R2, 0x17b30 ;  /* 0x00017b3000027802 */ /* 0x000fe40000000f00 */
        /* <DEDUP_REMOVED lines=10> */
[----:B------:R-:W-:-:S05]  /*17bc0*/  BRA `(.L_x_1543) ;  /* 0xffff32b000007947 */ /* 0x000fca000383ffff */
.L_x_1489:
[----:B-1--4-:R-:W-:Y:S01]  /*17bd0*/  MOV R3, 0x181f ;  /* 0x0000181f00037802 */ /* 0x012fe20000000f00 */
[----:B------:R1:W-:Y:S01]  /*17be0*/  STL [R1], RZ ;  /* 0x000000ff01007387 */ /* 0x0003e20000100800 */
[----:B------:R-:W-:Y:S01]  /*17bf0*/  MOV R2, 0x17c20 ;  /* 0x00017c2000027802 */ /* 0x000fe20000000f00 */
[----:B------:R-:W-:Y:S02]  /*17c00*/  IMAD.MOV.U32 R44, RZ, RZ, R12 ;  /* 0x000000ffff2c7224 */ /* 0x000fe400078e000c */
[----:B-1----:R-:W-:Y:S05]  /*17c10*/  CALL.REL.NOINC `($__internal_8_$__cuda_sm70_shflsync_idx_p) ;  /* 0x00000c0000007944 */ /* 0x002fea0003c00000 */
[----:B------:R-:W-:Y:S01]  /*17c20*/  MOV R2, R44 ;  /* 0x0000002c00027202 */ /* 0x000fe20000000f00 */
[----:B-1---5:R-:W-:-:S05]  /*17c30*/  BRA `(.L_x_1544) ;  /* 0xffff5d4000007947 */ /* 0x022fca000383ffff */
.L_x_1492:
[----:B------:R-:W-:Y:S01]  /*17c40*/  MOV R3, 0x181f ;  /* 0x0000181f00037802 */ /* 0x000fe20000000f00 */
[----:B------:R2:W-:Y:S01]  /*17c50*/  STL [R1], RZ ;  /* 0x000000ff01007387 */ /* 0x0005e20000100800 */
[----:B------:R-:W-:Y:S01]  /*17c60*/  MOV R2, 0x17c90 ;  /* 0x00017c9000027802 */ /* 0x000fe20000000f00 */
[----:B------:R-:W-:Y:S02]  /*17c70*/  IMAD.MOV.U32 R44, RZ, RZ, R5 ;  /* 0x000000ffff2c7224 */ /* 0x000fe400078e0005 */
[----:B-12---:R-:W-:Y:S05]  /*17c80*/  CALL.REL.NOINC `($__internal_8_$__cuda_sm70_shflsync_idx_p) ;  /* 0x00000b9000007944 */ /* 0x006fea0003c00000 */
[----:B-----5:R-:W-:Y:S01]  /*17c90*/  MOV R4, R44 ;  /* 0x0000002c00047202 */ /* 0x020fe20000000f00 */
[----:B-1----:R-:W-:-:S05]  /*17ca0*/  BRA `(.L_x_1545) ;  /* 0xffff7cb000007947 */ /* 0x002fca000383ffff */
.L_x_1493:
[----:B------:R-:W-:Y:S01]  /*17cb0*/  MOV R3, 0x181f ;  /* 0x0000181f00037802 */ /* 0x000fe20000000f00 */
[----:B------:R4:W-:Y:S01]  /*17cc0*/  STL [R1], RZ ;  /* 0x000000ff01007387 */ /* 0x0009e20000100800 */
[----:B------:R-:W-:Y:S01]  /*17cd0*/  MOV R2, 0x17d00 ;  /* 0x00017d0000027802 */ /* 0x000fe20000000f00 */
[----:B------:R-:W-:Y:S02]  /*17ce0*/  IMAD.MOV.U32 R44, RZ, RZ, R6 ;  /* 0x000000ffff2c7224 */ /* 0x000fe400078e0006 */
[----:B-1234-:R-:W-:Y:S05]  /*17cf0*/  CALL.REL.NOINC `($__internal_8_$__cuda_sm70_shflsync_idx_p) ;  /* 0x00000b2000007944 */ /* 0x01efea0003c00000 */
[----:B------:R-:W-:Y:S01]  /*17d00*/  IADD3 R2, -R244, 0x10, RZ ;  /* 0x00000010f4027810 */ /* 0x000fe20007ffe1ff */
[----:B-----5:R-:W-:Y:S03]  /*17d10*/  IMAD.MOV.U32 R0, RZ, RZ, 0x1 ;  /* 0x00000001ff007424 */ /* 0x020fe600078e00ff */
[----:B------:R-:W-:Y:S02]  /*17d20*/  LOP3.LUT R2, R2, 0xf, RZ, 0xc0, !PT ;  /* 0x0000000f02027812 */ /* 0x000fe400078ec0ff */
[----:B------:R2:W-:Y:S02]  /*17d30*/  STL [R1], R0 ;  /* 0x0000000001007387 */ /* 0x0005e40000100800 */
[----:B------:R-:W-:Y:S04]  /*17d40*/  IADD3 R2, P1, P0, R2, R44, R11 ;  /* 0x0000002c02027210 */ /* 0x000fe8000783e00b */
[----:B------:R-:W-:Y:S02]  /*17d50*/  IADD3.X R3, RZ, R4, R7, P1, P0 ;  /* 0x00000004ff037210 */ /* 0x000fe40000fe0407 */
[----:B------:R-:W-:Y:S11]  /*17d60*/  ISETP.NE.U32.AND P0, PT, R244, RZ, PT ;  /* 0x000000fff400720c */ /* 0x000ff60003f05070 */
[----:B------:R-:W-:Y:S02]  /*17d70*/  @!UPT UIADD3 URZ, URZ, URZ, URZ ;  /* 0x0000003f3f3ff290 */ /* 0x000fe4000fffe03f */
[----:B------:R-:W-:Y:S01]  /*17d80*/  @!PT LDS RZ, [RZ] ;  /* 0x00000000fffff984 */ /* 0x000fe20000000800 */
[----:B------:R-:W-:Y:S01]  /*17d90*/  @!PT LDS RZ, [RZ] ;  /* 0x00000000fffff984 */ /* 0x000fe20000000800 */
[----:B------:R-:W-:Y:S01]  /*17da0*/  @!PT LDS RZ, [RZ] ;  /* 0x00000000fffff984 */ /* 0x000fe20000000800 */
[----:B------:R3:W-:Y:S02]  /*17db0*/  LDGSTS.E.BYPASS.LTC128B.128.ZFILL [R243+0xc100], [R2.64], P0 ;  /* 0x0c10000002f37fae */ /* 0x0007e40008141d46 */
[----:B---3--:R-:W-:Y:S05]  /*17dc0*/  IADD3 R2, P0, R44, R16, RZ ;  /* 0x000000102c027210 */ /* 0x008fea0007f1e0ff */
[----:B------:R-:W-:Y:S01]  /*17dd0*/  IMAD.X R3, R4, 0x1, R8, P0 ;  /* 0x0000000104037824 */ /* 0x000fe200000e0608 */
[----:B------:R-:W-:Y:S04]  /*17de0*/  IADD3 R12, P0, R44, R17, RZ ;  /* 0x000000112c0c7210 */ /* 0x000fe80007f1e0ff */
[----:B------:R3:W-:Y:S01]  /*17df0*/  LDGSTS.E.BYPASS.LTC128B.128 [R243+0xf100], [R2.64], !P5 ;  /* 0x0f10000002f37fae */ /* 0x0007e2000e901d46 */
[----:B------:R-:W-:Y:S05]  /*17e00*/  IMAD.X R13, R4, 0x1, R9, P0 ;  /* 0x00000001040d7824 */ /* 0x000fea00000e0609 */
[----:B------:R2:W-:Y:S01]  /*17e10*/  LDGSTS.E.BYPASS.LTC128B.128 [R243+0x12100], [R12.64], !P4 ;  /* 0x121000000cf37fae */ /* 0x0005e2000e101d46 */
[----:B---3--:R-:W-:Y:S01]  /*17e20*/  IADD3 R2, P0, R44, R18, RZ ;  /* 0x000000122c027210 */ /* 0x008fe20007f1e0ff */
[----:B------:R-:W-:Y:S04]  /*17e30*/  IMAD.MOV.U32 R44, RZ, RZ, R5 ;  /* 0x000000ffff2c7224 */ /* 0x000fe800078e0005 */
[----:B------:R-:W-:Y:S05]  /*17e40*/  IMAD.X R3, R4, 0x1, R10, P0 ;  /* 0x0000000104037824 */ /* 0x000fea00000e060a */
        /* <DEDUP_REMOVED lines=11> */
[----:B------:R-:W-:Y:S04]  /*17f00*/  IADD3 R2, -R244, 0x10, RZ ;  /* 0x00000010f4027810 */ /* 0x000fe80007ffe1ff */
[----:B------:R-:W-:Y:S04]  /*17f10*/  LOP3.LUT R2, R2, 0xf, RZ, 0xc0, !PT ;  /* 0x0000000f02027812 */ /* 0x000fe800078ec0ff */
[----:B------:R-:W-:Y:S04]  /*17f20*/  IADD3 R2, P1, P0, R2, R44, R11 ;  /* 0x0000002c02027210 */ /* 0x000fe8000783e00b */
[----:B-----5:R-:W-:Y:S02]  /*17f30*/  IADD3.X R3, RZ, R0, R7, P1, P0 ;  /* 0x00000000ff037210 */ /* 0x020fe40000fe0407 */
[----:B------:R-:W-:Y:S11]  /*17f40*/  ISETP.NE.U32.AND P0, PT, R244, RZ, PT ;  /* 0x000000fff400720c */ /* 0x000ff60003f05070 */
[----:B------:R-:W-:Y:S02]  /*17f50*/  @!UPT UIADD3 URZ, URZ, URZ, URZ ;  /* 0x0000003f3f3ff290 */ /* 0x000fe4000fffe03f */
[----:B------:R-:W-:Y:S01]  /*17f60*/  @!PT LDS RZ, [RZ] ;  /* 0x00000000fffff984 */ /* 0x000fe20000000800 */
[----:B------:R-:W-:Y:S01]  /*17f70*/  @!PT LDS RZ, [RZ] ;  /* 0x00000000fffff984 */ /* 0x000fe20000000800 */
[----:B------:R-:W-:Y:S01]  /*17f80*/  @!PT LDS RZ, [RZ] ;  /* 0x00000000fffff984 */ /* 0x000fe20000000800 */
[----:B------:R2:W-:Y:S02]  /*17f90*/  LDGSTS.E.BYPASS.LTC128B.128.ZFILL [R243+0xd100], [R2.64], P0 ;  /* 0x0d10000002f37fae */ /* 0x0005e40008141d46 */
[----:B--2---:R-:W-:Y:S05]  /*17fa0*/  IADD3 R2, P0, R44, R16, RZ ;  /* 0x000000102c027210 */ /* 0x004fea0007f1e0ff */
[----:B------:R-:W-:Y:S01]  /*17fb0*/  IMAD.X R3, R0, 0x1, R8, P0 ;  /* 0x0000000100037824 */ /* 0x000fe200000e0608 */
[----:B------:R-:W-:Y:S04]  /*17fc0*/  IADD3 R12, P0, R44, R17, RZ ;  /* 0x000000112c0c7210 */ /* 0x000fe80007f1e0ff */
[----:B------:R2:W-:Y:S01]  /*17fd0*/  LDGSTS.E.BYPASS.LTC128B.128 [R243+0x10100], [R2.64], !P5 ;  /* 0x1010000002f37fae */ /* 0x0005e2000e901d46 */
[----:B------:R-:W-:Y:S05]  /*17fe0*/  IMAD.X R13, R0, 0x1, R9, P0 ;  /* 0x00000001000d7824 */ /* 0x000fea00000e0609 */
[----:B------:R3:W-:Y:S01]  /*17ff0*/  LDGSTS.E.BYPASS.LTC128B.128 [R243+0x13100], [R12.64], !P4 ;  /* 0x131000000cf37fae */ /* 0x0007e2000e101d46 */
[----:B--2---:R-:W-:Y:S01]  /*18000*/  IADD3 R2, P0, R44, R18, RZ ;  /* 0x000000122c027210 */ /* 0x004fe20007f1e0ff */
[----:B------:R-:W-:Y:S04]  /*18010*/  IMAD.MOV.U32 R44, RZ, RZ, R5 ;  /* 0x000000ffff2c7224 */ /* 0x000fe800078e0005 */
[----:B------:R-:W-:Y:S02]  /*18020*/  IMAD.X R3, R0, 0x1, R10, P0 ;  /* 0x0000000100037824 */ /* 0x000fe400000e060a */
[----:B------:R-:W-:Y:S03]  /*18030*/  IMAD.MOV.U32 R0, RZ, RZ, 0x2 ;  /* 0x00000002ff007424 */ /* 0x000fe600078e00ff */
[----:B------:R2:W-:Y:S04]  /*18040*/  LDGSTS.E.BYPASS.LTC128B.128 [R243+0x16100], [R2.64], !P3 ;  /* 0x1610000002f37fae */ /* 0x0005e8000d901d46 */
        /* <DEDUP_REMOVED lines=13> */
.L_x_1494:
[----:B------:R-:W-:Y:S02]  /*18120*/  MOV R0, 0x2 ;  /* 0x0000000200007802 */ /* 0x000fe40000000f00 */
[----:B------:R-:W-:Y:S02]  /*18130*/  MOV R2, 0x18150 ;  /* 0x0001815000027802 */ /* 0x000fe40000000f00 */
[----:B----4-:R-:W-:Y:S05]  /*18140*/  CALL.REL.NOINC `($__internal_7_$__cuda_sm70_shflsync_bfly_p) ;  /* 0x0000067000007944 */ /* 0x010fea0003c00000 */
        /* <DEDUP_REMOVED lines=14> */
.L_x_1496:
[----:B------:R1:W5:Y:S01]  /*18230*/  LDL R4, [R1+0x8] ;  /* 0x0000080001047983 */ /* 0x0003620000100800 */
[----:B------:R-:W-:-:S02]  /*18240*/  MOV R0, 0x2 ;  /* 0x0000000200007802 */ /* 0x000fc40000000f00 */
[----:B------:R-:W-:Y:S02]  /*18250*/  MOV R2, 0x18270 ;  /* 0x0001827000027802 */ /* 0x000fe40000000f00 */
[----:B-1---5:R-:W-:Y:S05]  /*18260*/  CALL.REL.NOINC `($__internal_7_$__cuda_sm70_shflsync_bfly_p) ;  /* 0x0000055000007944 */ /* 0x022fea0003c00000 */
[----:B------:R-:W-:Y:S01]  /*18270*/  MOV R5, R0 ;  /* 0x0000000000057202 */ /* 0x000fe20000000f00 */
[----:B------:R-:W-:Y:S05]  /*18280*/  BRA `(.L_x_1548) ;  /* 0xffffa40000007947 */ /* 0x000fea000383ffff */
.L_x_1497:
[----:B------:R-:W-:Y:S01]  /*18290*/  IMAD.MOV.U32 R4, RZ, RZ, R5 ;  /* 0x000000ffff047224 */ /* 0x000fe200078e0005 */
[----:B------:R-:W-:Y:S02]  /*182a0*/  MOV R0, 0x1 ;  /* 0x0000000100007802 */ /* 0x000fe40000000f00 */
[----:B------:R-:W-:Y:S02]  /*182b0*/  MOV R2, 0x182d0 ;  /* 0x000182d000027802 */ /* 0x000fe40000000f00 */
[----:B------:R-:W-:Y:S05]  /*182c0*/  CALL.REL.NOINC `($__internal_7_$__cuda_sm70_shflsync_bfly_p) ;  /* 0x000004f000007944 */ /* 0x000fea0003c00000 */
[----:B------:R1:W5:Y:S01]  /*182d0*/  LDL R4, [R1+0xc] ;  /* 0x00000c0001047983 */ /* 0x0003620000100800 */
[----:B------:R-:W-:Y:S01]  /*182e0*/  FADD.FTZ R5, R5, R0 ;  /* 0x0000000005057221 */ /* 0x000fe20000010000 */
[----:B------:R-:W-:Y:S02]  /*182f0*/  MOV R0, 0x2 ;  /* 0x0000000200007802 */ /* 0x000fe40000000f00 */
[----:B------:R-:W-:Y:S02]  /*18300*/  MOV R2, 0x18320 ;  /* 0x0001832000027802 */ /* 0x000fe40000000f00 */
[----:B-1---5:R-:W-:Y:S05]  /*18310*/  CALL.REL.NOINC `($__internal_7_$__cuda_sm70_shflsync_bfly_p) ;  /* 0x000004a000007944 */ /* 0x022fea0003c00000 */
[----:B------:R-:W2:Y:S02]  /*18320*/  LDL.LU R2, [R1+0xc] ;  /* 0x00000c0001027983 */ /* 0x000ea40000300800 */
[----:B--2---:R-:W-:Y:S01]  /*18330*/  FADD.FTZ R4, R2, R0 ;  /* 0x0000000002047221 */ /* 0x004fe20000010000 */
[----:B------:R-:W-:-:S02]  /*18340*/  MOV R0, 0x1 ;  /* 0x0000000100007802 */ /* 0x000fc40000000f00 */
[----:B------:R-:W-:Y:S02]  /*18350*/  MOV R2, 0x18370 ;  /* 0x0001837000027802 */ /* 0x000fe40000000f00 */
[----:B------:R-:W-:Y:S05]  /*18360*/  CALL.REL.NOINC `($__internal_7_$__cuda_sm70_shflsync_bfly_p) ;  /* 0x0000045000007944 */ /* 0x000fea0003c00000 */
[----:B------:R-:W-:Y:S01]  /*18370*/  MOV R3, R0 ;  /* 0x0000000000037202 */ /* 0x000fe20000000f00 */
[----:B------:R-:W-:Y:S05]  /*18380*/  BRA `(.L_x_1549) ;  /* 0xffffa39000007947 */ /* 0x000fea000383ffff */
.L_x_1512:
[----:B------:R1:W-:Y:S01]  /*18390*/  STL [R1], RZ ;  /* 0x000000ff01007387 */ /* 0x0003e20000100800 */
[----:B------:R-:W-:Y:S01]  /*183a0*/  IMAD.MOV.U32 R44, RZ, RZ, R5 ;  /* 0x000000ffff2c7224 */ /* 0x000fe200078e0005 */
[----:B------:R-:W-:Y:S02]  /*183b0*/  MOV R3, 0x181f ;  /* 0x0000181f00037802 */ /* 0x000fe40000000f00 */
[----:B------:R-:W-:Y:S02]  /*183c0*/  MOV R2, 0x183e0 ;  /* 0x000183e000027802 */ /* 0x000fe40000000f00 */
[----:B-1----:R-:W-:Y:S05]  /*183d0*/  CALL.REL.NOINC `($__internal_8_$__cuda_sm70_shflsync_idx_p) ;  /* 0x0000044000007944 */ /* 0x002fea0003c00000 */
[----:B-----5:R-:W-:Y:S01]  /*183e0*/  MOV R4, R44 ;  /* 0x0000002c00047202 */ /* 0x020fe20000000f00 */
[----:B-1----:R-:W-:Y:S05]  /*183f0*/  BRA `(.L_x_1550) ;  /* 0xffffc86000007947 */ /* 0x002fea000383ffff */
.L_x_1513:
[----:B------:R3:W-:Y:S01]  /*18400*/  STL [R1], RZ ;  /* 0x000000ff01007387 */ /* 0x0007e20000100800 */
[----:B------:R-:W-:Y:S01]  /*18410*/  IMAD.MOV.U32 R44, RZ, RZ, R13 ;  /* 0x000000ffff2c7224 */ /* 0x000fe200078e000d */
[----:B------:R-:W-:Y:S02]  /*18420*/  MOV R3, 0x181f ;  /* 0x0000181f00037802 */ /* 0x000fe40000000f00 */
[----:B------:R-:W-:-:S02]  /*18430*/  MOV R2, 0x18450 ;  /* 0x0001845000027802 */ /* 0x000fc40000000f00 */
[----:B-123--:R-:W-:Y:S05]  /*18440*/  CALL.REL.NOINC `($__internal_8_$__cuda_sm70_shflsync_idx_p) ;  /* 0x000003d000007944 */ /* 0x00efea0003c00000 */
[----:B-----5:R-:W-:Y:S01]  /*18450*/  MOV R0, R44 ;  /* 0x0000002c00007202 */ /* 0x020fe20000000f00 */
[----:B-1----:R-:W-:Y:S05]  /*18460*/  BRA `(.L_x_1551) ;  /* 0xffffc81000007947 */ /* 0x002fea000383ffff */
.L_x_1516:
[----:B----4-:R-:W-:Y:S01]  /*18470*/  MOV R0, 0x1 ;  /* 0x0000000100007802 */ /* 0x010fe20000000f00 */
[----:B------:R-:W-:Y:S01]  /*18480*/  IMAD.MOV.U32 R44, RZ, RZ, R5 ;  /* 0x000000ffff2c7224 */ /* 0x000fe200078e0005 */
[----:B-1----:R-:W-:Y:S01]  /*18490*/  MOV R2, 0x184d0 ;  /* 0x000184d000027802 */ /* 0x002fe20000000f00 */
[----:B------:R-:W-:-:S02]  /*184a0*/  IMAD.MOV.U32 R3, RZ, RZ, 0x181f ;  /* 0x0000181fff037424 */ /* 0x000fc400078e00ff */
[----:B------:R1:W-:Y:S04]  /*184b0*/  STL [R1], R0 ;  /* 0x0000000001007387 */ /* 0x0003e80000100800 */
[----:B-123--:R-:W-:Y:S05]  /*184c0*/  CALL.REL.NOINC `($__internal_8_$__cuda_sm70_shflsync_idx_p) ;  /* 0x0000035000007944 */ /* 0x00efea0003c00000 */
        /* <DEDUP_REMOVED lines=9> */
.L_x_1519:
[----:B----4-:R-:W-:Y:S01]  /*18560*/  MOV R0, 0x2 ;  /* 0x0000000200007802 */ /* 0x010fe20000000f00 */
[----:B------:R-:W-:Y:S01]  /*18570*/  IMAD.MOV.U32 R44, RZ, RZ, R5 ;  /* 0x000000ffff2c7224 */ /* 0x000fe200078e0005 */
[----:B-1----:R-:W-:Y:S01]  /*18580*/  MOV R2, 0x185c0 ;  /* 0x000185c000027802 */ /* 0x002fe20000000f00 */
[----:B------:R-:W-:Y:S02]  /*18590*/  IMAD.MOV.U32 R3, RZ, RZ, 0x181f ;  /* 0x0000181fff037424 */ /* 0x000fe400078e00ff */
[----:B------:R1:W-:Y:S04]  /*185a0*/  STL [R1], R0 ;  /* 0x0000000001007387 */ /* 0x0003e80000100800 */
[----:B-123--:R-:W-:Y:S05]  /*185b0*/  CALL.REL.NOINC `($__internal_8_$__cuda_sm70_shflsync_idx_p) ;  /* 0x0000026000007944 */ /* 0x00efea0003c00000 */
[----:B-----5:R-:W-:Y:S01]  /*185c0*/  MOV R4, R44 ;  /* 0x0000002c00047202 */ /* 0x020fe20000000f00 */
[----:B-1----:R-:W-:Y:S05]  /*185d0*/  BRA `(.L_x_1553) ;  /* 0xffffcb4000007947 */ /* 0x002fea000383ffff */
.L_x_1520:
[----:B----4-:R-:W-:Y:S01]  /*185e0*/  MOV R0, 0x2 ;  /* 0x0000000200007802 */ /* 0x010fe20000000f00 */
[----:B------:R-:W-:Y:S01]  /*185f0*/  IMAD.MOV.U32 R44, RZ, RZ, R13 ;  /* 0x000000ffff2c7224 */ /* 0x000fe200078e000d */
[----:B-1----:R-:W-:Y:S01]  /*18600*/  MOV R2, 0x18640 ;  /* 0x0001864000027802 */ /* 0x002fe20000000f00 */
[----:B------:R-:W-:-:S02]  /*18610*/  IMAD.MOV.U32 R3, RZ, RZ, 0x181f ;  /* 0x0000181fff037424 */ /* 0x000fc400078e00ff */
[----:B------:R1:W-:Y:S04]  /*18620*/  STL [R1], R0 ;  /* 0x0000000001007387 */ /* 0x0003e80000100800 */
[----:B-123--:R-:W-:Y:S05]  /*18630*/  CALL.REL.NOINC `($__internal_8_$__cuda_sm70_shflsync_idx_p) ;  /* 0x000001e000007944 */ /* 0x00efea0003c00000 */
[----:B-----5:R-:W-:Y:S01]  /*18640*/  MOV R0, R44 ;  /* 0x0000002c00007202 */ /* 0x020fe20000000f00 */
[----:B-1----:R-:W-:Y:S05]  /*18650*/  BRA `(.L_x_1554) ;  /* 0xffffcae000007947 */ /* 0x002fea000383ffff */
.L_x_1523:
[----:B------:R-:W-:Y:S01]  /*18660*/  MOV R0, 0x3 ;  /* 0x0000000300007802 */ /* 0x000fe20000000f00 */
[----:B------:R-:W-:Y:S01]  /*18670*/  IMAD.MOV.U32 R44, RZ, RZ, R5 ;  /* 0x000000ffff2c7224 */ /* 0x000fe200078e0005 */
[----:B-1----:R-:W-:Y:S01]  /*18680*/  MOV R2, 0x186c0 ;  /* 0x000186c000027802 */ /* 0x002fe20000000f00 */
[----:B------:R-:W-:Y:S02]  /*18690*/  IMAD.MOV.U32 R3, RZ, RZ, 0x181f ;  /* 0x0000181fff037424 */ /* 0x000fe400078e00ff */
[----:B------:R1:W-:Y:S04]  /*186a0*/  STL [R1], R0 ;  /* 0x0000000001007387 */ /* 0x0003e80000100800 */
[----:B-1234-:R-:W-:Y:S05]  /*186b0*/  CALL.REL.NOINC `($__internal_8_$__cuda_sm70_shflsync_idx_p) ;  /* 0x0000016000007944 */ /* 0x01efea0003c00000 */
        /* <DEDUP_REMOVED lines=9> */
.L_x_1525:
[----:B------:R2:W-:Y:S01]  /*18750*/  STL [R1], RZ ;  /* 0x000000ff01007387 */ /* 0x0005e20000100800 */
[----:B------:R-:W-:Y:S01]  /*18760*/  IMAD.MOV.U32 R44, RZ, RZ, R81 ;  /* 0x000000ffff2c7224 */ /* 0x000fe200078e0051 */
[----:B-1----:R-:W-:-:S02]  /*18770*/  MOV R3, 0x1f ;  /* 0x0000001f00037802 */ /* 0x002fc40000000f00 */
[----:B------:R-:W-:Y:S02]  /*18780*/  MOV R2, 0x187a0 ;  /* 0x000187a000027802 */ /* 0x000fe40000000f00 */
[----:B--234-:R-:W-:Y:S05]  /*18790*/  CALL.REL.NOINC `($__internal_8_$__cuda_sm70_shflsync_idx_p) ;  /* 0x0000008000007944 */ /* 0x01cfea0003c00000 */
[----:B-----5:R-:W-:Y:S01]  /*187a0*/  MOV R0, R44 ;  /* 0x0000002c00007202 */ /* 0x020fe20000000f00 */
[----:B-1----:R-:W-:Y:S05]  /*187b0*/  BRA `(.L_x_1556) ;  /* 0xffffce2000007947 */ /* 0x002fea000383ffff */
        .weak           $__internal_7_$__cuda_sm70_shflsync_bfly_p
        .type           $__internal_7_$__cuda_sm70_shflsync_bfly_p,@function
        .size           $__internal_7_$__cuda_sm70_shflsync_bfly_p,($__internal_8_$__cuda_sm70_shflsync_idx_p - $__internal_7_$__cuda_sm70_shflsync_bfly_p)
$__internal_7_$__cuda_sm70_shflsync_bfly_p:
[----:B------:R-:W-:Y:S02]  /*187c0*/  MOV R22, 0xffffffff ;  /* 0xffffffff00167802 */ /* 0x000fe40000000f00 */
[----:B------:R-:W-:Y:S02]  /*187d0*/  MOV R3, 0x1f ;  /* 0x0000001f00037802 */ /* 0x000fe40000000f00 */
[----:B------:R-:W-:Y:S04]  /*187e0*/  WARPSYNC R22 ;  /* 0x0000001600007348 */ /* 0x000fe80003800000 */
[----:B------:R1:W2:Y:S02]  /*187f0*/  SHFL.BFLY PT, R0, R4, R0, R3 ;  /* 0x0c00000004007389 */ /* 0x0002a400000e0003 */
[----:B-1----:R-:W-:-:S04]  /*18800*/  MOV R3, 0x0 ;  /* 0x0000000000037802 */ /* 0x002fc80000000f00 */
[----:B--2---:R-:W-:Y:S05]  /*18810*/  RET.REL.NODEC R2 `(_ZN7cutlass13device_kernelIN5flash19enable_sm80_to_sm89INS1_16FlashAttnFwdSm80INS1_25CollectiveMainloopFwdSm80ILi8ELi1ELb0EN4cute5tupleIJNS5_1CILi128EEENS7_ILi96EEENS7_ILi256EEEEEELi256ENS_6half_tEfNS_4arch4Sm80ELb1ELb0ELb1ELb0ELb1ELb0ELb1ELb0EEENS1_21CollectiveEpilogueFwdINS6_IJS8_SA_S9_EEENS6_IJNS7_ILi1EEESI_SI_EEESC_SE_Li256ELb0ELb1ELb0ELb0EEENS1_30DynamicPersistentTileSchedulerILi256ELi256ELb0ELb1ELb0EEEEEEEEEvNT_6ParamsE) ;  /* 0xfffe77e002007950 */ /* 0x004fea0003c3ffff */
        .weak           $__internal_8_$__cuda_sm70_shflsync_idx_p
        .type           $__internal_8_$__cuda_sm70_shflsync_idx_p,@function
        .size           $__internal_8_$__cuda_sm70_shflsync_idx_p,(.L_x_3555 - $__internal_8_$__cuda_sm70_shflsync_idx_p)
$__internal_8_$__cuda_sm70_shflsync_idx_p:
[----:B------:R1:W-:Y:S04]  /*18820*/  STL [R1+0x84], R4 ;  /* 0x0000840401007387 */ /* 0x0003e80000100800 */
[----:B------:R2:W-:Y:S01]  /*18830*/  STL [R1+0x80], R0 ;  /* 0x0000800001007387 */ /* 0x0005e20000100800 */
[----:B-1----:R-:W-:-:S03]  /*18840*/  MOV R4, 0xffffffff ;  /* 0xffffffff00047802 */ /* 0x002fc60000000f00 */
[----:B--2---:R-:W2:Y:S01]  /*18850*/  LDL.LU R0, [R1] ;  /* 0x0000000001007983 */ /* 0x004ea20000300800 */
[----:B------:R-:W-:Y:S04]  /*18860*/  WARPSYNC R4 ;  /* 0x0000000400007348 */ /* 0x000fe80003800000 */
[----:B--2---:R1:W2:Y:S04]  /*18870*/  SHFL.IDX PT, R44, R44, R0, R3 ;  /* 0x000000002c2c7389 */ /* 0x0042a800000e0003 */
[----:B-1----:R1:W5:Y:S04]  /*18880*/  LDL.LU R4, [R1+0x84] ;  /* 0x0000840001047983 */ /* 0x0023680000300800 */
[----:B------:R1:W5:Y:S01]  /*18890*/  LDL.LU R0, [R1+0x80] ;  /* 0x0000800001007983 */ /* 0x0003620000300800 */
[----:B------:R-:W-:-:S04]  /*188a0*/  MOV R3, 0x0 ;  /* 0x0000000000037802 */ /* 0x000fc80000000f00 */
[----:B--2---:R-:W-:Y:S05]  /*188b0*/  RET.REL.NODEC R2 `(_ZN7cutlass13device_kernelIN5flash19enable_sm80_to_sm89INS1_16FlashAttnFwdSm80INS1_25CollectiveMainloopFwdSm80ILi8ELi1ELb0EN4cute5tupleIJNS5_1CILi128EEENS7_ILi96EEENS7_ILi256EEEEEELi256ENS_6half_tEfNS_4arch4Sm80ELb1ELb0ELb1ELb0ELb1ELb0ELb1ELb0EEENS1_21CollectiveEpilogueFwdINS6_IJS8_SA_S9_EEENS6_IJNS7_ILi1EEESI_SI_EEESC_SE_Li256ELb0ELb1ELb0ELb0EEENS1_30DynamicPersistentTileSchedulerILi256ELi256ELb0ELb1ELb0EEEEEEEEEvNT_6ParamsE) ;  /* 0xfffe774002007950 */ /* 0x004fea0003c3ffff */
.L_x_1557:
        /* <DEDUP_REMOVED lines=12> */
.L_x_3555:


//--------------------- .text._ZN7cutlass13device_kernelIN5flash19enable_sm80_to_sm89INS1_16FlashAttnFwdSm80INS1_25CollectiveMainloopFwdSm80ILi8ELi1ELb0EN4cute5tupleIJNS5_1CILi128EEENS7_ILi96EEENS7_ILi256EEEEEELi256ENS_6half_tEfNS_4arch4Sm80ELb1ELb0ELb1ELb1ELb1ELb0ELb1ELb0EEENS1_21CollectiveEpilogueFwdINS6_IJS8_SA_S9_EEENS6_IJNS7_ILi1EEESI_SI_EEESC_SE_Li256ELb1ELb1ELb0ELb0EEENS1_19SingleTileSchedulerILb1ELb0ELb1ELi128EEEEEEEEEvNT_6ParamsE --------------------------
	.section	.text._ZN7cutlass13device_kernelIN5flash19enable_sm80_to_sm89INS1_16FlashAttnFwdSm80INS1_25CollectiveMainloopFwdSm80ILi8ELi1ELb0EN4cute5tupleIJNS5_1CILi128EEENS7_ILi96EEENS7_ILi256EEEEEELi256ENS_6half_tEfNS_4arch4Sm80ELb1ELb0ELb1ELb1ELb1ELb0ELb1ELb0EEENS1_21CollectiveEpilogueFwdINS6_IJS8_SA_S9_EEENS6_IJNS7_ILi1EEESI_SI_EEESC_SE_Li256ELb1ELb1ELb0ELb0EEENS1_19SingleTileSchedulerILb1ELb0ELb1ELi128EEEEEEEEEvNT_6ParamsE,"ax",@progbits
	.sectioninfo	@"SHI_REGISTERS=255"
	.align	128
.text._ZN7cutlass13device_kernelIN5flash19enable_sm80_to_sm89INS1_16FlashAttnFwdSm80INS1_25CollectiveMainloopFwdSm80ILi8ELi1ELb0EN4cute5tupleIJNS5_1CILi128EEENS7_ILi96EEENS7_ILi256EEEEEELi256ENS_6half_tEfNS_4arch4Sm80ELb1ELb0ELb1ELb1ELb1ELb0ELb1ELb0EEENS1_21CollectiveEpilogueFwdINS6_IJS8_SA_S9_EEENS6_IJNS7_ILi1EEESI_SI_EEESC_SE_Li256ELb1ELb1ELb0ELb0EEENS1_19SingleTileSchedulerILb1ELb0ELb1ELi128EEEEEEEEEvNT_6ParamsE:
        .type           _ZN7cutlass13device_kernelIN5flash19enable_sm80_to_sm89INS1_16FlashAttnFwdSm80INS1_25CollectiveMainloopFwdSm80ILi8ELi1ELb0EN4cute5tupleIJNS5_1CILi128EEENS7_ILi96EEENS7_ILi256EEEEEELi256ENS_6half_tEfNS_4arch4Sm80ELb1ELb0ELb1ELb1ELb1ELb0ELb1ELb0EEENS1_21CollectiveEpilogueFwdINS6_IJS8_SA_S9_EEENS6_IJNS7_ILi1EEESI_SI_EEESC_SE_Li256ELb1ELb1ELb0ELb0EEENS1_19SingleTileSchedulerILb1ELb0ELb1ELi128EEEEEEEEEvNT_6ParamsE,@function
        .size           _ZN7cutlass13device_kernelIN5flash19enable_sm80_to_sm89INS1_16FlashAttnFwdSm80INS1_25CollectiveMainloopFwdSm80ILi8ELi1ELb0EN4cute5tupleIJNS5_1CILi128EEENS7_ILi96EEENS7_ILi256EEEEEELi256ENS_6half_tEfNS_4arch4Sm80ELb1ELb0ELb1ELb1ELb1ELb0ELb1ELb0EEENS1_21CollectiveEpilogueFwdINS6_IJS8_SA_S9_EEENS6_IJNS7_ILi1EEESI_SI_EEESC_SE_Li256ELb1ELb1ELb0ELb0EEENS1_19SingleTileSchedulerILb1ELb0ELb1ELi128EEEEEEEEEvNT_6ParamsE,(.L_x_3558 - _ZN7cutlass13device_kernelIN5flash19enable_sm80_to_sm89INS1_16FlashAttnFwdSm80INS1_25CollectiveMainloopFwdSm80ILi8ELi1ELb0EN4cute5tupleIJNS5_1CILi128EEENS7_ILi96EEENS7_ILi256EEEEEELi256ENS_6half_tEfNS_4arch4Sm80ELb1ELb0ELb1ELb1ELb1ELb0ELb1ELb0EEENS1_21CollectiveEpilogueFwdINS6_IJS8_SA_S9_EEENS6_IJNS7_ILi1EEESI_SI_EEESC_SE_Li256ELb1ELb1ELb0ELb0EEENS1_19SingleTileSchedulerILb1ELb0ELb1ELi128EEEEEEEEEvNT_6ParamsE)
        .other          _ZN7cutlass13device_kernelIN5flash19enable_sm80_to_sm89INS1_16FlashAttnFwdSm80INS1_25CollectiveMainloopFwdSm80ILi8ELi1ELb0EN4cute5tupleIJNS5_1CILi128EEENS7_ILi96EEENS7_ILi256EEEEEELi256ENS_6half_tEfNS_4arch4Sm80ELb1ELb0ELb1ELb1ELb1ELb0ELb1ELb0EEENS1_21CollectiveEpilogueFwdINS6_IJS8_SA_S9_EEENS6_IJNS7_ILi1EEESI_SI_EEESC_SE_Li256ELb1ELb1ELb0ELb0EEENS1_19SingleTileSchedulerILb1ELb0ELb1ELi128EEEEEEEEEvNT_6ParamsE,@"STO_CUDA_ENTRY STV_DEFAULT"
_ZN7cutlass13device_kernelIN5flash19enable_sm80_to_sm89INS1_16FlashAttnFwdSm80INS1_25CollectiveMainloopFwdSm80ILi8ELi1ELb0EN4cute5tupleIJNS5_1CILi128EEENS7_ILi96EEENS7_ILi256EEEEEELi256ENS_6half_tEfNS_4arch4Sm80ELb1ELb0ELb1ELb1ELb1ELb0ELb1ELb0EEENS1_21CollectiveEpilogueFwdINS6_IJS8_SA_S9_EEENS6_IJNS7_ILi1EEESI_SI_EEESC_SE_Li256ELb1ELb1ELb0ELb0EEENS1_19SingleTileSchedulerILb1ELb0ELb1ELi128EEEEEEEEEvNT_6ParamsE:
        /* <DEDUP_REMOVED lines=21> */
.L_x_1559:
        /* <DEDUP_REMOVED lines=13> */
.L_x_1561:
[----:B------:R-:W-:Y:S02]  /*0220*/  ULDC UR5, c[0x0][0x54c] ;  /* 0x0001530000057ab9 */ /* 0x000fe40000000800 */
.L_x_1560:
[----:B------:R-:W-:Y:S02]  /*0230*/  ULDC UR4, c[0x0][0x548] ;  /* 0x0001520000047ab9 */ /* 0x000fe40000000800 */
[----:B------:R-:W-:-:S02]  /*0240*/  USHF.L.U32 UR11, UR10, 0x7, URZ ;  /* 0x000000070a0b7899 */ /* 0x000fc4000800063f */
[----:B------:R-:W-:-:S04]  /*0250*/  UIMAD UR4, UR5, UR4, URZ ;  /* 0x00000004050472a4 */ /* 0x000fc8000f8e023f */
[----:B------:R-:W-:-:S04]  /*0260*/  UISETP.GE.AND UP0, UPT, UR11, UR4, UPT ;  /* 0x000000040b00728c */ /* 0x000fc8000bf06270 */
[----:B------:R-:W-:Y:S01]  /*0270*/  USEL UR14, UR14, 0xffffffff, !UP0 ;  /* 0xffffffff0e0e7887 */ /* 0x000fe2000c000000 */
[----:B------:R-:W-:Y:S05]  /*0280*/  BRA `(.L_x_1562) ;  /* 0x000001b000007947 */ /* 0x000fea0003800000 */
.L_x_1558:
        /* <DEDUP_REMOVED lines=8> */
.L_x_1563:
        /* <DEDUP_REMOVED lines=13> */
.L_x_1565:
[----:B------:R-:W-:Y:S02]  /*03e0*/  ULDC UR5, c[0x0][0x54c] ;  /* 0x0001530000057ab9 */ /* 0x000fe40000000800 */
.L_x_1564:
[----:B------:R-:W-:Y:S02]  /*03f0*/  ULDC UR4, c[0x0][0x548] ;  /* 0x0001520000047ab9 */ /* 0x000fe40000000800 */
[----:B------:R-:W-:-:S02]  /*0400*/  USHF.L.U32 UR11, UR10, 0x7, URZ ;  /* 0x000000070a0b7899 */ /* 0x000fc4000800063f */
[----:B------:R-:W-:-:S04]  /*0410*/  UIMAD UR4, UR5, UR4, URZ ;  /* 0x00000004050472a4 */ /* 0x000fc8000f8e023f */
[----:B------:R-:W-:-:S04]  /*0420*/  UISETP.GE.AND UP0, UPT, UR11, UR4, UPT ;  /* 0x000000040b00728c */ /* 0x000fc8000bf06270 */
[----:B------:R-:W-:-:S06]  /*0430*/  USEL UR14, UR14, 0xffffffff, !UP0 ;  /* 0xffffffff0e0e7887 */ /* 0x000fcc000c000000 */
.L_x_1562:
[----:B------:R-:W-:-:S13]  /*0440*/  ISETP.LE.AND P0, PT, RZ, UR14, PT ;  /* 0x0000000eff007c0c */ /* 0x000fda000bf03270 */
[----:B------:R-:W-:Y:S05]  /*0450*/  @!P0 EXIT ;  /* 0x000000000000894d */ /* 0x000fea0003800000 */
[----:B------:R-:W-:Y:S02]  /*0460*/  ULDC.64 UR8, c[0x0][0x370] ;  /* 0x0000dc0000087ab9 */ /* 0x000fe40000000a00 */
[----:B------:R-:W-:Y:S02]  /*0470*/  ULDC.64 UR4, c[0x0][0x360] ;  /* 0x0000d80000047ab9 */ /* 0x000fe40000000a00 */
[----:B------:R-:W-:Y:S02]  /*0480*/  UISETP.NE.U32.AND UP1, UPT, URZ, UR8, UPT ;  /* 0x000000083f00728c */ /* 0x000fe4000bf25070 */
        /* <DEDUP_REMOVED lines=21> */
[----:B------:R-:W2:Y:S04]  /*05e0*/  @P2 LDG.E R4, [R4.64] ;  /* 0x0000001004042981 */ /* 0x000ea8000c1e1900 */
[----:B------:R-:W3:Y:S04]  /*05f0*/  @P0 LDG.E R0, [R8.64] ;  /* 0x0000001008000981 */ /* 0x000ee8000c1e1900 */
[----:B------:R-:W4:Y:S01]  /*0600*/  @P1 LDG.E R3, [R6.64] ;  /* 0x0000001006031981 */ /* 0x000f22000c1e1900 */
        /* <DEDUP_REMOVED lines=12> */
[----:B------:R-:W-:Y:S05]  /*06d0*/  @!P1 BRA `(.L_x_1566) ;  /* 0x0000005000009947 */ /* 0x000fea0003800000 */
[----:B------:R1:W4:Y:S04]  /*06e0*/  LDG.E R0, [R6.64] ;  /* 0x0000001006007981 */ /* 0x000328000c1e1900 */
[----:B-1----:R-:W5:Y:S01]  /*06f0*/  LDG.E R6, [R6.64+0x4] ;  /* 0x0000041006067981 */ /* 0x002f62000c1e1900 */
[----:B---34-:R-:W1:Y:S08]  /*0700*/  R2UR UR13, R0 ;  /* 0x00000000000d73c2 */ /* 0x018e7000000e0000 */
[----:B-----5:R-:W1:Y:S02]  /*0710*/  R2UR UR4, R6 ;  /* 0x00000000060473c2 */ /* 0x020e6400000e0000 */
[----:B-1----:R-:W-:-:S06]  /*0720*/  UIADD3 UR13, -UR13, UR4, URZ ;  /* 0x000000040d0d7290 */ /* 0x002fcc000fffe13f */
.L_x_1566:
[----:B------:R-:W-:-:S04]  /*0730*/  ISETP.NE.U32.AND P0, PT, RZ, c[0x0][0x368], PT ;  /* 0x0000da00ff007a0c */ /* 0x000fc80003f05070 */
[----:B------:R-:W-:-:S13]  /*0740*/  ISETP.NE.AND.EX P0, PT, RZ, c[0x0][0x36c], PT, P0 ;  /* 0x0000db00ff007a0c */ /* 0x000fda0003f05300 */
[----:B------:R-:W-:Y:S05]  /*0750*/  @!P0 BRA `(.L_x_1567) ;  /* 0x0000007000008947 */ /* 0x000fea0003800000 */
[----:B------:R-:W-:Y:S02]  /*0760*/  ULDC.64 UR4, c[0x0][0x368] ;  /* 0x0000da0000047ab9 */ /* 0x000fe40000000a00 */
[----:B------:R-:W-:-:S06]  /*0770*/  UIMAD.WIDE UR4, UR14, UR15, UR4 ;  /* 0x0000000f0e0472a5 */ /* 0x000fcc000f8e0204 */
[----:B------:R-:W-:Y:S02]  /*0780*/  MOV R4, UR4 ;  /* 0x0000000400047c02 */ /* 0x000fe40008000f00 */
[----:B------:R-:W-:-:S05]  /*0790*/  MOV R5, UR5 ;  /* 0x0000000500057c02 */ /* 0x000fca0008000f00 */
[----:B------:R-:W4:Y:S02]  /*07a0*/  LDG.E R4, [R4.64] ;  /* 0x0000001004047981 */ /* 0x000f24000c1e1900 */
[----:B----4-:R1:W4:Y:S02]  /*07b0*/  R2UR UR7, R4 ;  /* 0x00000000040773c2 */ /* 0x01032400000e0000 */
[----:B-1--4-:R-:W-:Y:S05]  /*07c0*/  BRA `(.L_x_1568) ;  /* 0x000000c000007947 */ /* 0x012fea0003800000 */
.L_x_1567:
[----:B------:R-:W-:-:S04]  /*07d0*/  ISETP.NE.U32.AND P0, PT, RZ, c[0x0][0x350], PT ;  /* 0x0000d400ff007a0c */ /* 0x000fc80003f05070 */
[----:B------:R-:W-:-:S13]  /*07e0*/  ISETP.NE.AND.EX P0, PT, RZ, c[0x0][0x354], PT, P0 ;  /* 0x0000d500ff007a0c */ /* 0x000fda0003f05300 */
[----:B------:R-:W-:Y:S05]  /*07f0*/  @!P0 BRA `(.L_x_1568) ;  /* 0x0000009000008947 */ /* 0x000fea0003800000 */
[----:B------:R-:W-:Y:S02]  /*0800*/  ULDC.64 UR4, c[0x0][0x350] ;  /* 0x0000d40000047ab9 */ /* 0x000fe40000000a00 */
[----:B------:R-:W-:-:S06]  /*0810*/  UIMAD.WIDE UR4, UR14, UR15, UR4 ;  /* 0x0000000f0e0472a5 */ /* 0x000fcc000f8e0204 */
[----:B------:R-:W-:Y:S02]  /*0820*/  MOV R4, UR4 ;  /* 0x0000000400047c02 */ /* 0x000fe40008000f00 */
[----:B------:R-:W-:-:S05]  /*0830*/  MOV R5, UR5 ;  /* 0x0000000500057c02 */ /* 0x000fca0008000f00 */
[----:B------:R-:W4:Y:S04]  /*0840*/  LDG.E R3, [R4.64] ;  /* 0x0000001004037981 */ /* 0x000f28000c1e1900 */
[----:B------:R-:W5:Y:S01]  /*0850*/  LDG.E R0, [R4.64+0x4] ;  /* 0x0000041004007981 */ /* 0x000f62000c1e1900 */
[----:B----4-:R-:W1:Y:S08]  /*0860*/  R2UR UR4, R3 ;  /* 0x00000000030473c2 */ /* 0x010e7000000e0000 */
[----:B-----5:R-:W1:Y:S02]  /*0870*/  R2UR UR7, R0 ;  /* 0x00000000000773c2 */ /* 0x020e6400000e0000 */
[----:B-1----:R-:W-:-:S06]  /*0880*/  UIADD3 UR7, -UR4, UR7, URZ ;  /* 0x0000000704077290 */ /* 0x002fcc000fffe13f */
.L_x_1568:
[----:B------:R-:W-:Y:S01]  /*0890*/  ULDC UR4, c[0x0][0x2c4] ;  /* 0x0000b10000047ab9 */ /* 0x000fe20000000800 */
[----:B------:R-:W-:Y:S01]  /*08a0*/  PLOP3.LUT P2, PT, PT, PT, PT, 0x80, 0x0 ;  /* 0x000000000000781c */ /* 0x000fe20003f4f070 */
[----:B------:R-:W-:Y:S01]  /*08b0*/  UISETP.NE.AND UP1, UPT, UR4, 0x1, UPT ;  /* 0x000000010400788c */ /* 0x000fe2000bf25270 */
[----:B------:R-:W-:Y:S01]  /*08c0*/  CS2R R4, SRZ ;  /* 0x0000000000047805 */ /* 0x000fe2000001ff00 */
[----:B--2---:R-:W-:Y:S01]  /*08d0*/  UIADD3 UR7, -UR12, UR7, URZ ;  /* 0x000000070c077290 */ /* 0x004fe2000fffe13f */
[----:B------:R-:W-:Y:S01]  /*08e0*/  IMAD.MOV.U32 R130, RZ, RZ, RZ ;  /* 0x000000ffff827224 */ /* 0x000fe200078e00ff */
[----:B------:R-:W-:Y:S01]  /*08f0*/  ULDC.64 UR4, c[0x0][0x2c8] ;  /* 0x0000b20000047ab9 */ /* 0x000fe20000000a00 */
[----:B------:R-:W-:Y:S01]  /*0900*/  IMAD.MOV.U32 R128, RZ, RZ, RZ ;  /* 0x000000ffff807224 */ /* 0x000fe200078e00ff */
[----:B------:R-:W-:Y:S01]  /*0910*/  UIADD3 UR6, UR7, 0x5f, URZ ;  /* 0x0000005f07067890 */ /* 0x000fe2000fffe03f */
[----:B------:R-:W-:Y:S01]  /*0920*/  CS2R R126, SRZ ;  /* 0x00000000007e7805 */ /* 0x000fe2000001ff00 */
[----:B------:R-:W-:Y:S01]  /*0930*/  CS2R R124, SRZ ;  /* 0x00000000007c7805 */ /* 0x000fe2000001ff00 */
[----:B------:R-:W-:Y:S01]  /*0940*/  CS2R R122, SRZ ;  /* 0x00000000007a7805 */ /* 0x000fe2000001ff00 */
[----:B------:R-:W-:Y:S01]  /*0950*/  CS2R R120, SRZ ;  /* 0x0000000000787805 */ /* 0x000fe2000001ff00 */
[----:B------:R-:W-:Y:S01]  /*0960*/  @UP1 UIADD3 UR20, UR11, 0x7f, URZ ;  /* 0x0000007f0b141890 */ /* 0x000fe2000fffe03f */
[----:B------:R-:W-:Y:S01]  /*0970*/  CS2R R118, SRZ ;  /* 0x0000000000767805 */ /* 0x000fe2000001ff00 */
[----:B------:R-:W-:Y:S01]  /*0980*/  CS2R R116, SRZ ;  /* 0x0000000000747805 */ /* 0x000fe2000001ff00 */
[----:B------:R-:W-:Y:S01]  /*0990*/  CS2R R114, SRZ ;  /* 0x0000000000727805 */ /* 0x000fe2000001ff00 */
[----:B------:R-:W-:Y:S01]  /*09a0*/  UIMAD.WIDE.U32 UR20, UR20, UR4, URZ ;  /* 0x00000004141472a5 */ /* 0x000fe2000f8e003f */
[----:B------:R-:W-:Y:S01]  /*09b0*/  CS2R R112, SRZ ;  /* 0x0000000000707805 */ /* 0x000fe2000001ff00 */
[----:B------:R-:W-:Y:S01]  /*09c0*/  UIADD3 UR4, UR11, 0x7f, URZ ;  /* 0x0000007f0b047890 */ /* 0x000fe2000fffe03f */
[----:B------:R-:W-:Y:S01]  /*09d0*/  CS2R R110, SRZ ;  /* 0x00000000006e7805 */ /* 0x000fe2000001ff00 */
[----:B------:R-:W-:Y:S01]  /*09e0*/  @UP1 USHF.R.U32.HI UR4, URZ, UR5, UR21 ;  /* 0x000000053f041299 */ /* 0x000fe20008011615 */
[----:B------:R-:W-:Y:S01]  /*09f0*/  CS2R R108, SRZ ;  /* 0x00000000006c7805 */ /* 0x000fe2000001ff00 */
[----:B---3--:R-:W-:Y:S01]  /*0a00*/  UIADD3 UR5, UR7, 0x60, -UR13 ;  /* 0x0000006007057890 */ /* 0x008fe2000fffe80d */
[----:B------:R-:W-:Y:S01]  /*0a10*/  CS2R R106, SRZ ;  /* 0x00000000006a7805 */ /* 0x000fe2000001ff00 */
[----:B------:R-:W-:Y:S01]  /*0a20*/  UIMAD.WIDE UR20, UR6, 0x2aaaaaab, URZ ;  /* 0x2aaaaaab061478a5 */ /* 0x000fe2000f8e023f */
[----:B------:R-:W-:Y:S01]  /*0a30*/  CS2R R104, SRZ ;  /* 0x0000000000687805 */ /* 0x000fe2000001ff00 */
[----:B------:R-:W-:Y:S01]  /*0a40*/  UIADD3 UR4, UR5, UR4, URZ ;  /* 0x0000000405047290 */ /* 0x000fe2000fffe03f */
[----:B------:R-:W-:Y:S01]  /*0a50*/  CS2R R102, SRZ ;  /* 0x0000000000667805 */ /* 0x000fe2000001ff00 */
[----:B------:R-:W-:Y:S01]  /*0a60*/  CS2R R100, SRZ ;  /* 0x0000000000647805 */ /* 0x000fe2000001ff00 */
[----:B------:R-:W-:Y:S01]  /*0a70*/  CS2R R98, SRZ ;  /* 0x0000000000627805 */ /* 0x000fe2000001ff00 */
[----:B------:R-:W-:Y:S01]  /*0a80*/  UIMAD.WIDE UR4, UR4, 0x2aaaaaab, URZ ;  /* 0x2aaaaaab040478a5 */ /* 0x000fe2000f8e023f */
[----:B------:R-:W-:Y:S01]  /*0a90*/  CS2R R96, SRZ ;  /* 0x0000000000607805 */ /* 0x000fe2000001ff00 */
[----:B------:R-:W-:Y:S01]  /*0aa0*/  UMOV UR19, UR21 ;  /* 0x0000001500137c82 */ /* 0x000fe20008000000 */
[----:B------:R-:W-:Y:S01]  /*0ab0*/  CS2R R94, SRZ ;  /* 0x00000000005e7805 */ /* 0x000fe2000001ff00 */
[----:B------:R-:W-:Y:S01]  /*0ac0*/  USHF.R.U32.HI UR6, URZ, 0x1f, UR19 ;  /* 0x0000001f3f067899 */ /* 0x000fe20008011613 */
[----:B------:R-:W-:Y:S01]  /*0ad0*/  CS2R R92, SRZ ;  /* 0x00000000005c7805 */ /* 0x000fe2000001ff00 */
[----:B------:R-:W-:Y:S01]  /*0ae0*/  USHF.R.U32.HI UR4, URZ, 0x1f, UR5 ;  /* 0x0000001f3f047899 */ /* 0x000fe20008011605 */
[----:B------:R-:W-:Y:S01]  /*0af0*/  CS2R R90, SRZ ;  /* 0x00000000005a7805 */ /* 0x000fe2000001ff00 */
[----:B------:R-:W-:Y:S01]  /*0b00*/  ULEA.HI.SX32 UR6, UR19, UR6, 0x1c ;  /* 0x0000000613067291 */ /* 0x000fe2000f8fe23f */
[----:B------:R-:W-:Y:S01]  /*0b10*/  CS2R R88, SRZ ;  /* 0x0000000000587805 */ /* 0x000fe2000001ff00 */
[----:B------:R-:W-:Y:S01]  /*0b20*/  ULEA.HI.SX32 UR4, UR5, UR4, 0x1c ;  /* 0x0000000405047291 */ /* 0x000fe2000f8fe23f */
        /* <DEDUP_REMOVED lines=61> */
[----:B------:R-:W-:Y:S01]  /*0f00*/  LEA.HI R84, R7, R2, RZ, 0x3 ;  /* 0x0000000207547211 */ /* 0x000fe200078f18ff */
[----:B------:R-:W-:Y:S01]  /*0f10*/  UIMAD UR15, UR15, UR4, URZ ;  /* 0x000000040f0f72a4 */ /* 0x000fe2000f8e023f */
[----:B------:R-:W-:Y:S01]  /*0f20*/  PLOP3.LUT P1, PT, PT, PT, UP1, 0x80, 0x0 ;  /* 0x000000000000781c */ /* 0x000fe20003f2f018 */
[----:B------:R-:W-:Y:S01]  /*0f30*/  UIMAD.WIDE.U32 UR20, UR18, UR4, URZ ;  /* 0x00000004121472a5 */ /* 0x000fe2000f8e003f */
[----:B------:R-:W-:Y:S01]  /*0f40*/  LOP3.LUT R13, R84, 0xfffffff8, RZ, 0xc0, !PT ;  /* 0xfffffff8540d7812 */ /* 0x000fe200078ec0ff */
[----:B------:R-:W-:Y:S01]  /*0f50*/  UIMAD UR15, UR18, UR5, UR15 ;  /* 0x00000005120f72a4 */ /* 0x000fe2000f8e020f */
[----:B------:R-:W-:Y:S01]  /*0f60*/  SHF.R.S32.HI R84, RZ, 0x3, R84 ;  /* 0x00000003ff547819 */ /* 0x000fe20000011454 */
[----:B------:R-:W-:Y:S01]  /*0f70*/  USHF.R.S32.HI UR18, URZ, 0x1f, UR14 ;  /* 0x0000001f3f127899 */ /* 0x000fe2000801140e */
[----:B------:R-:W-:Y:S01]  /*0f80*/  PLOP3.LUT P0, PT, PT, PT, UP1, 0x80, 0x0 ;  /* 0x000000000000781c */ /* 0x000fe20003f0f018 */
[----:B------:R-:W-:Y:S01]  /*0f90*/  IMAD.IADD R13, R2, 0x1, -R13 ;  /* 0x00000001020d7824 */ /* 0x000fe200078e0a0d */
[----:B------:R-:W-:Y:S01]  /*0fa0*/  ULDC.64 UR4, c[0x0][0x1b8] ;  /* 0x00006e0000047ab9 */ /* 0x000fe20000000a00 */
[----:B------:R-:W-:Y:S01]  /*0fb0*/  IMAD.SHL.U32 R251, R84, 0x40, RZ ;  /* 0x0000004054fb7824 */ /* 0x000fe200078e00ff */
[----:B------:R-:W-:Y:S01]  /*0fc0*/  UIADD3 UR21, UR21, UR15, URZ ;  /* 0x0000000f15157290 */ /* 0x000fe2000fffe03f */
[C---:B------:R-:W-:Y:S01]  /*0fd0*/  IMAD R112, R13.reuse, 0x20, R84 ;  /* 0x000000200d707824 */ /* 0x040fe200078e0254 */
[----:B------:R-:W-:Y:S01]  /*0fe0*/  UIMAD UR15, UR8, UR4, URZ ;  /* 0x00000004080f72a4 */ /* 0x000fe2000f8e023f */
[----:B------:R-:W-:Y:S01]  /*0ff0*/  IMAD.SHL.U32 R211, R13, 0x8, RZ ;  /* 0x000000080dd37824 */ /* 0x000fe200078e00ff */
[----:B------:R-:W-:Y:S01]  /*1000*/  UIMAD.WIDE.U32 UR20, UR9, UR4, UR20 ;  /* 0x00000004091472a5 */ /* 0x000fe2000f8e0014 */
[----:B------:R-:W-:Y:S01]  /*1010*/  LOP3.LUT R251, R251, 0x1c0, RZ, 0xc0, !PT ;  /* 0x000001c0fbfb7812 */ /* 0x000fe200078ec0ff */
[----:B------:R-:W-:Y:S01]  /*1020*/  UIMAD UR15, UR9, UR5, UR15 ;  /* 0x00000005090f72a4 */ /* 0x000fe2000f8e020f */
[----:B------:R-:W-:Y:S01]  /*1030*/  IADD3 R0, R112, UR11, RZ ;  /* 0x0000000b70007c10 */ /* 0x000fe2000fffe0ff */
[----:B------:R-:W-:Y:S01]  /*1040*/  USEL UR18, UR18, URZ, !UP2 ;  /* 0x0000003f12127287 */ /* 0x000fe2000d000000 */
[----:B------:R3:W-:Y:S01]  /*1050*/  STL [R1+0x8], R112 ;  /* 0x0000087001007387 */ /* 0x0007e20000100800 */
[----:B------:R-:W-:Y:S01]  /*1060*/  ULDC.64 UR4, c[0x0][0x1c0] ;  /* 0x0000700000047ab9 */ /* 0x000fe20000000a00 */
[C---:B------:R-:W-:Y:S01]  /*1070*/  IADD3 R12, R211.reuse, 0x40, RZ ;  /* 0x00000040d30c7810 */ /* 0x040fe20007ffe0ff */
[----:B-1----:R-:W-:Y:S01]  /*1080*/  @P1 IMAD.HI.U32 R4, R0, c[0x0][0x2c8], RZ ;  /* 0x0000b20000041a27 */ /* 0x002fe200078e00ff */
[----:B------:R-:W-:Y:S01]  /*1090*/  USEL UR19, UR14, URZ, !UP2 ;  /* 0x0000003f0e137287 */ /* 0x000fe2000d000000 */
[----:B------:R3:W-:Y:S01]  /*10a0*/  STL [R1+0x1c], R211 ;  /* 0x00001cd301007387 */ /* 0x0007e20000100800 */
[----:B------:R-:W-:Y:S01]  /*10b0*/  UIMAD UR18, UR18, UR4, URZ ;  /* 0x00000004121272a4 */ /* 0x000fe2000f8e023f */
[----:B------:R-:W-:Y:S01]  /*10c0*/  IMAD.MOV.U32 R6, RZ, RZ, R0 ;  /* 0x000000ffff067224 */ /* 0x000fe200078e0000 */
[----:B------:R-:W-:Y:S01]  /*10d0*/  UIADD3 UR21, UR21, UR15, URZ ;  /* 0x0000000f15157290 */ /* 0x000fe2000fffe03f */
[----:B------:R-:W-:Y:S01]  /*10e0*/  @P0 SHF.R.U32.HI R6, RZ, c[0x0][0x2cc], R4 ;  /* 0x0000b300ff060a19 */ /* 0x000fe20000011604 */
[----:B------:R-:W-:Y:S01]  /*10f0*/  UIMAD UR5, UR19, UR5, UR18 ;  /* 0x00000005130572a4 */ /* 0x000fe2000f8e0212 */
[C---:B------:R-:W-:Y:S01]  /*1100*/  IADD3 R85, R211.reuse, 0x80, RZ ;  /* 0x00000080d3557810 */ /* 0x040fe20007ffe0ff */
[----:B------:R-:W-:Y:S01]  /*1110*/  UIMAD.WIDE.U32 UR20, UR19, UR4, UR20 ;  /* 0x00000004131472a5 */ /* 0x000fe2000f8e0014 */
[--C-:B------:R-:W-:Y:S01]  /*1120*/  SHF.R.S32.HI R5, RZ, 0x1f, R6.reuse ;  /* 0x0000001fff057819 */ /* 0x100fe20000011406 */
[----:B------:R-:W-:Y:S01]  /*1130*/  IMAD.MOV R4, RZ, RZ, -R6 ;  /* 0x000000ffff047224 */ /* 0x000fe200078e0a06 */
[----:B------:R-:W-:Y:S01]  /*1140*/  ULDC UR4, c[0x0][0x2c4] ;  /* 0x0000b10000047ab9 */ /* 0x000fe20000000800 */
[----:B------:R-:W-:Y:S01]  /*1150*/  ISETP.GE.AND P4, PT, R211, c[0x0][0x198], PT ;  /* 0x00006600d3007a0c */ /* 0x000fe20003f86270 */
[----:B------:R-:W-:Y:S01]  /*1160*/  UIADD3 UR5, UR21, UR5, URZ ;  /* 0x0000000515057290 */ /* 0x000fe2000fffe03f */
[----:B------:R-:W-:Y:S01]  /*1170*/  IMAD R4, R4, c[0x0][0x2c4], R0 ;  /* 0x0000b10004047a24 */ /* 0x000fe200078e0200 */
[----:B------:R-:W-:Y:S01]  /*1180*/  UIMAD UR4, UR13, UR4, URZ ;  /* 0x000000040d0472a4 */ /* 0x000fe2000f8e023f */
[----:B------:R-:W-:Y:S01]  /*1190*/  IMAD.U32 R9, RZ, RZ, UR21 ;  /* 0x00000015ff097e24 */ /* 0x000fe2000f8e00ff */
[----:B------:R-:W-:Y:S01]  /*11a0*/  ISETP.GE.AND P3, PT, R12, c[0x0][0x198], PT ;  /* 0x000066000c007a0c */ /* 0x000fe20003f66270 */
[----:B------:R-:W-:Y:S01]  /*11b0*/  IMAD.U32 R8, RZ, RZ, UR20 ;  /* 0x00000014ff087e24 */ /* 0x000fe2000f8e00ff */
[----:B------:R-:W-:Y:S01]  /*11c0*/  SHF.R.S32.HI R0, RZ, 0x1f, R4 ;  /* 0x0000001fff007819 */ /* 0x000fe20000011404 */
[----:B------:R-:W-:Y:S01]  /*11d0*/  IMAD.U32 R9, RZ, RZ, UR5 ;  /* 0x00000005ff097e24 */ /* 0x000fe2000f8e00ff */
[----:B------:R-:W-:Y:S01]  /*11e0*/  ISETP.GE.AND P6, PT, R85, c[0x0][0x198], PT ;  /* 0x0000660055007a0c */ /* 0x000fe20003fc6270 */
[----:B------:R-:W-:Y:S01]  /*11f0*/  IMAD R5, R5, c[0x0][0x1b0], RZ ;  /* 0x00006c0005057a24 */ /* 0x000fe200078e02ff */
[----:B------:R-:W-:Y:S01]  /*1200*/  BSSY B0, `(.L_x_1570) ;  /* 0x0000039000007945 */ /* 0x000fe20003800000 */
[----:B------:R-:W-:-:S04]  /*1210*/  IMAD.WIDE.U32 R8, R6, c[0x0][0x1b0], R8 ;  /* 0x00006c0006087a25 */ /* 0x000fc800078e0008 */
[----:B------:R-:W-:Y:S02]  /*1220*/  IMAD R5, R6, c[0x0][0x1b4], R5 ;  /* 0x00006d0006057a24 */ /* 0x000fe400078e0205 */
[----:B------:R-:W-:Y:S02]  /*1230*/  IMAD R0, R0, c[0x0][0x1a8], RZ ;  /* 0x00006a0000007a24 */ /* 0x000fe400078e02ff */
[----:B------:R-:W-:Y:S02]  /*1240*/  IMAD.IADD R11, R9, 0x1, R5 ;  /* 0x00000001090b7824 */ /* 0x000fe400078e0205 */
[----:B------:R-:W-:Y:S01]  /*1250*/  IMAD.MOV.U32 R10, RZ, RZ, R8 ;  /* 0x000000ffff0a7224 */ /* 0x000fe200078e0008 */
[----:B------:R-:W-:Y:S01]  /*1260*/  IADD3 R8, R84, UR11, RZ ;  /* 0x0000000b54087c10 */ /* 0x000fe2000fffe0ff */
[C---:B------:R-:W-:Y:S02]  /*1270*/  IMAD R9, R4.reuse, c[0x0][0x1ac], R0 ;  /* 0x00006b0004097a24 */ /* 0x040fe400078e0200 */
[----:B------:R-:W-:Y:S01]  /*1280*/  IMAD.WIDE.U32 R4, R4, c[0x0][0x1a8], R10 ;  /* 0x00006a0004047a25 */ /* 0x000fe200078e000a */
[----:B------:R-:W-:-:S02]  /*1290*/  LEA.HI R11, R7, R2, RZ, 0x4 ;  /* 0x00000002070b7211 */ /* 0x000fc400078f20ff */
[----:B------:R-:W-:Y:S01]  /*12a0*/  LEA.HI R10, R7, R2, RZ, 0x6 ;  /* 0x00000002070a7211 */ /* 0x000fe200078f30ff */
[----:B------:R-:W-:Y:S01]  /*12b0*/  IMAD.IADD R9, R5, 0x1, R9 ;  /* 0x0000000105097824 */ /* 0x000fe200078e0209 */
[----:B------:R-:W-:Y:S02]  /*12c0*/  LOP3.LUT R0, R11, 0xfffffff0, RZ, 0xc0, !PT ;  /* 0xfffffff00b007812 */ /* 0x000fe400078ec0ff */
[----:B------:R-:W-:Y:S01]  /*12d0*/  LEA R16, P0, R4, c[0x0][0x160], 0x1 ;  /* 0x0000580004107a11 */ /* 0x000fe200078008ff */
[----:B------:R-:W-:Y:S02]  /*12e0*/  IMAD.SHL.U32 R10, R10, 0x8, RZ ;  /* 0x000000080a0a7824 */ /* 0x000fe400078e00ff */
[----:B------:R-:W-:Y:S01]  /*12f0*/  IMAD.IADD R0, R2, 0x1, -R0 ;  /* 0x0000000102007824 */ /* 0x000fe200078e0a00 */
[----:B------:R-:W-:Y:S01]  /*1300*/  LEA.HI.X R9, R4, c[0x0][0x164], R9, 0x1, P0 ;  /* 0x0000590004097a11 */ /* 0x000fe200000f0c09 */
[----:B------:R-:W-:Y:S01]  /*1310*/  IMAD.MOV.U32 R4, RZ, RZ, 0x10 ;  /* 0x00000010ff047424 */ /* 0x000fe200078e00ff */
[----:B------:R-:W-:Y:S01]  /*1320*/  ISETP.GE.AND P0, PT, R8, UR4, PT ;  /* 0x0000000408007c0c */ /* 0x000fe2000bf06270 */
[----:B------:R3:W1:Y:S01]  /*1330*/  SHFL.IDX PT, R18, R16, RZ, 0x181f ;  /* 0x00181fff10127589 */ /* 0x00066200000e0000 */
[----:B------:R-:W-:-:S03]  /*1340*/  SHF.R.S32.HI R6, RZ, 0x1f, R0 ;  /* 0x0000001fff067819 */ /* 0x000fc60000011400 */
[----:B------:R3:W4:Y:S01]  /*1350*/  SHFL.IDX PT, R19, R9, RZ, 0x181f ;  /* 0x00181fff09137589 */ /* 0x00072200000e0000 */
[----:B------:R-:W-:-:S04]  /*1360*/  LEA.HI R6, R6, R0, RZ, 0x3 ;  /* 0x0000000006067211 */ /* 0x000fc800078f18ff */
[----:B------:R-:W-:-:S05]  /*1370*/  LOP3.LUT R5, R6, 0xfffffff8, RZ, 0xc0, !PT ;  /* 0xfffffff806057812 */ /* 0x000fca00078ec0ff */
[----:B------:R-:W-:Y:S01]  /*1380*/  IMAD.IADD R5, R0, 0x1, -R5 ;  /* 0x0000000100057824 */ /* 0x000fe200078e0a05 */
[----:B------:R-:W-:-:S04]  /*1390*/  IADD3 R0, R211, 0xc0, RZ ;  /* 0x000000c0d3007810 */ /* 0x000fc80007ffe0ff */
[----:B------:R-:W-:Y:S01]  /*13a0*/  ISETP.GE.AND P5, PT, R0, c[0x0][0x198], PT ;  /* 0x0000660000007a0c */ /* 0x000fe20003fa6270 */
[----:B--2---:R2:W5:Y:S03]  /*13b0*/  @P2 R2UR UR19, R3 ;  /* 0x00000000031323c2 */ /* 0x00456600000e0000 */
[----:B------:R-:W-:Y:S01]  /*13c0*/  R2P PR, R5, 0x6 ;  /* 0x0000000605007804 */ /* 0x000fe20000000000 */
[----:B-----5:R-:W-:-:S04]  /*13d0*/  @!UP0 UMOV UR19, UR14 ;  /* 0x0000000e00138c82 */ /* 0x020fc80008000000 */
[----:B------:R-:W-:Y:S02]  /*13e0*/  SEL R4, R4, 0xfffffff0, !P1 ;  /* 0xfffffff004047807 */ /* 0x000fe40004800000 */
[----:B--2---:R-:W-:Y:S02]  /*13f0*/  SHF.R.U32.HI R3, RZ, 0x3, R251 ;  /* 0x00000003ff037819 */ /* 0x004fe400000116fb */
[----:B------:R-:W-:-:S04]  /*1400*/  LOP3.LUT R251, R251, 0x38, R211, 0xf8, !PT ;  /* 0x00000038fbfb7812 */ /* 0x000fc800078ef8d3 */
[----:B------:R-:W-:Y:S01]  /*1410*/  LOP3.LUT R251, R251, R3, RZ, 0x3c, !PT ;  /* 0x00000003fbfb7212 */ /* 0x000fe200078e3cff */
[----:B------:R-:W-:-:S03]  /*1420*/  IMAD.MOV.U32 R3, RZ, RZ, 0x20 ;  /* 0x00000020ff037424 */ /* 0x000fc600078e00ff */
[----:B------:R-:W-:Y:S02]  /*1430*/  LOP3.LUT R251, R251, 0xfffffe00, R10, 0xf8, !PT ;  /* 0xfffffe00fbfb7812 */ /* 0x000fe400078ef80a */
        /* <DEDUP_REMOVED lines=21> */
.L_x_1571:
[----:B-1-34-:R-:W-:Y:S05]  /*1590*/  BSYNC B0 ;  /* 0x0000000000007941 */ /* 0x01afea0003800000 */
.L_x_1570:
        /* <DEDUP_REMOVED lines=25> */
.L_x_1573:
[----:B------:R-:W-:Y:S05]  /*1730*/  BSYNC B0 ;  /* 0x0000000000007941 */ /* 0x000fea0003800000 */
.L_x_1572:
        /* <DEDUP_REMOVED lines=25> */
.L_x_1575:
[----:B------:R-:W-:Y:S05]  /*18d0*/  BSYNC B0 ;  /* 0x0000000000007941 */ /* 0x000fea0003800000 */
.L_x_1574:
[----:B------:R-:W-:Y:S01]  /*18e0*/  IMAD.MOV.U32 R252, RZ, RZ, c[0x0][0x2b8] ;  /* 0x0000ae00fffc7624 */ /* 0x000fe200078e00ff */
[----:B------:R-:W-:Y:S01]  /*18f0*/  UMOV UR15, 0x60 ;  /* 0x00000060000f7882 */ /* 0x000fe20000000000 */
[----:B-12---:R-:W-:Y:S01]  /*1900*/  SHFL.IDX PT, R16, R16, 0x3, 0x181f ;  /* 0x00781f0010107f89 */ /* 0x006fe200000e0000 */
[----:B------:R-:W-:Y:S01]  /*1910*/  UIMAD UR15, UR6, UR15, -0x60 ;  /* 0xffffffa0060f74a4 */ /* 0x000fe2000f8e020f */
[----:B---3--:R-:W-:Y:S01]  /*1920*/  SHF.R.S32.HI R15, RZ, 0x1f, R12 ;  /* 0x0000001fff0f7819 */ /* 0x008fe2000001140c */
[----:B------:R-:W-:Y:S01]  /*1930*/  IMAD.SHL.U32 R251, R251, 0x2, RZ ;  /* 0x00000002fbfb7824 */ /* 0x000fe200078e00ff */
[----:B------:R-:W-:Y:S01]  /*1940*/  ISETP.NE.AND P2, PT, R252, 0x1, PT ;  /* 0x00000001fc00780c */ /* 0x000fe20003f45270 */
[----:B------:R1:W2:Y:S01]  /*1950*/  SHFL.IDX PT, R17, R9, 0x3, 0x181f ;  /* 0x00781f0009117f89 */ /* 0x0002a200000e0000 */
[----:B------:R-:W-:Y:S01]  /*1960*/  LEA.HI R15, R15, R12, RZ, 0x3 ;  /* 0x0000000c0f0f7211 */ /* 0x000fe200078f18ff */
[----:B------:R-:W-:Y:S01]  /*1970*/  USHF.R.S32.HI UR18, URZ, 0x1f, UR19 ;  /* 0x0000001f3f127899 */ /* 0x000fe20008011413 */
[----:B------:R-:W-:Y:S01]  /*1980*/  IADD3 R10, R112, UR15, RZ ;  /* 0x0000000f700a7c10 */ /* 0x000fe2000fffe0ff */
[----:B------:R-:W-:Y:S01]  /*1990*/  IMAD.MOV.U32 R23, RZ, RZ, RZ ;  /* 0x000000ffff177224 */ /* 0x000fe200078e00ff */
[----:B------:R-:W-:-:S02]  /*19a0*/  LOP3.LUT R209, R15, 0xfffffff8, RZ, 0xc0, !PT ;  /* 0xfffffff80fd17812 */ /* 0x000fc400078ec0ff */
[----:B------:R-:W-:Y:S01]  /*19b0*/  ISETP.GE.AND P1, PT, R10, UR7, PT ;  /* 0x000000070a007c0c */ /* 0x000fe2000bf26270 */
[----:B------:R-:W-:Y:S02]  /*19c0*/  IMAD.SHL.U32 R249, R13, 0x40, RZ ;  /* 0x000000400df97824 */ /* 0x000fe400078e00ff */
[----:B------:R-:W-:Y:S01]  /*19d0*/  STL [R1+0x18], R209 ;  /* 0x000018d101007387 */ /* 0x000fe20000100800 */
[----:B------:R-:W-:Y:S02]  /*19e0*/  ISETP.GT.OR P1, PT, R112, 0x5f, P1 ;  /* 0x0000005f7000780c */ /* 0x000fe40000f24670 */
[----:B-1----:R-:W-:Y:S02]  /*19f0*/  IADD3 R9, R8, 0x60, RZ ;  /* 0x0000006008097810 */ /* 0x002fe40007ffe0ff */
[----:B------:R-:W-:Y:S02]  /*1a00*/  IADD3 R8, R10, UR12, RZ ;  /* 0x0000000c0a087c10 */ /* 0x000fe4000fffe0ff */
[----:B------:R-:W-:Y:S01]  /*1a10*/  ISETP.GE.AND P0, PT, R9, UR4, PT ;  /* 0x0000000409007c0c */ /* 0x000fe2000bf06270 */
[----:B------:R-:W-:Y:S01]  /*1a20*/  ULDC.64 UR4, c[0x0][0x2b0] ;  /* 0x0000ac0000047ab9 */ /* 0x000fe20000000a00 */
[----:B------:R-:W-:Y:S01]  /*1a30*/  SHF.R.S32.HI R10, RZ, 0x1f, R0 ;  /* 0x0000001fff0a7819 */ /* 0x000fe20000011400 */
[----:B------:R-:W-:Y:S01]  /*1a40*/  @P2 IMAD.HI.U32 R14, R8, c[0x0][0x2bc], RZ ;  /* 0x0000af00080e2a27 */ /* 0x000fe200078e00ff */
[----:B------:R-:W-:-:S02]  /*1a50*/  UIMAD UR18, UR18, UR4, URZ ;  /* 0x00000004121272a4 */ /* 0x000fc4000f8e023f */
[----:B------:R-:W-:Y:S01]  /*1a60*/  LEA.HI R10, R10, R0, RZ, 0x3 ;  /* 0x000000000a0a7211 */ /* 0x000fe200078f18ff */
[----:B------:R-:W-:Y:S01]  /*1a70*/  IMAD.MOV.U32 R9, RZ, RZ, R8 ;  /* 0x000000ffff097224 */ /* 0x000fe200078e0008 */
[----:B------:R-:W-:Y:S01]  /*1a80*/  @P2 SHF.R.U32.HI R9, RZ, c[0x0][0x2c0], R14 ;  /* 0x0000b000ff092a19 */ /* 0x000fe2000001160e */
[----:B------:R-:W-:Y:S01]  /*1a90*/  UIMAD.WIDE.U32 UR20, UR19, UR4, URZ ;  /* 0x00000004131472a5 */ /* 0x000fe2000f8e003f */
[----:B------:R-:W-:Y:S01]  /*1aa0*/  SHF.R.S32.HI R14, RZ, 0x1f, R85 ;  /* 0x0000001fff0e7819 */ /* 0x000fe20000011455 */
[----:B------:R-:W-:Y:S01]  /*1ab0*/  UIMAD UR18, UR19, UR5, UR18 ;  /* 0x00000005131272a4 */ /* 0x000fe2000f8e0212 */
[----:B------:R-:W-:Y:S01]  /*1ac0*/  LOP3.LUT R111, R10, 0xfffffff8, RZ, 0xc0, !PT ;  /* 0xfffffff80a6f7812 */ /* 0x000fe200078ec0ff */
[--C-:B--2---:R-:W-:Y:S01]  /*1ad0*/  @!P0 IMAD.WIDE R20, R211, 0x2, R16.reuse ;  /* 0x00000002d3148825 */ /* 0x104fe200078e0210 */
[----:B------:R-:W-:Y:S01]  /*1ae0*/  LEA.HI R14, R14, R85, RZ, 0x3 ;  /* 0x000000550e0e7211 */ /* 0x000fe200078f18ff */
[----:B------:R-:W-:Y:S01]  /*1af0*/  UIADD3 UR18, UR21, UR18, URZ ;  /* 0x0000001215127290 */ /* 0x000fe2000fffe03f */
[----:B------:R-:W-:Y:S01]  /*1b00*/  @!P1 IADD3 R15, P2, R9, UR20, RZ ;  /* 0x00000014090f9c10 */ /* 0x000fe2000ff5e0ff */
[----:B----4-:R-:W-:Y:S01]  /*1b10*/  @!P0 IMAD.WIDE R18, R209, 0x2, R16 ;  /* 0x00000002d1128825 */ /* 0x010fe200078e0210 */
[----:B------:R-:W-:Y:S01]  /*1b20*/  LOP3.LUT R207, R14, 0xfffffff8, RZ, 0xc0, !PT ;  /* 0xfffffff80ecf7812 */ /* 0x000fe200078ec0ff */
[----:B------:R-:W-:Y:S01]  /*1b30*/  @!PT LDS RZ, [RZ] ;  /* 0x00000000fffff984 */ /* 0x000fe20000000800 */
[----:B------:R1:W-:Y:S01]  /*1b40*/  @!P0 LDGSTS.E.BYPASS.LTC128B.128 [R251+0x1b100], [R20.64], !P4 ;  /* 0x1b10000014fb8fae */ /* 0x0003e2000e101d50 */
[----:B------:R-:W-:Y:S01]  /*1b50*/  LOP3.LUT R249, R249, 0x1c0, RZ, 0xc0, !PT ;  /* 0x000001c0f9f97812 */ /* 0x000fe200078ec0ff */
[----:B------:R-:W-:Y:S01]  /*1b60*/  ULDC.64 UR4, c[0x0][0x1e8] ;  /* 0x00007a0000047ab9 */ /* 0x000fe20000000a00 */
[----:B------:R-:W-:Y:S01]  /*1b70*/  @!P1 LEA.HI.X.SX32 R10, R9, UR18, 0x1, P2 ;  /* 0x00000012090a9c11 */ /* 0x000fe200090f0eff */
[----:B------:R2:W-:Y:S01]  /*1b80*/  @!P0 LDGSTS.E.BYPASS.LTC128B.128 [R251+0x1f100], [R18.64], !P3 ;  /* 0x1f10000012fb8fae */ /* 0x0005e2000d901d50 */
[----:B------:R-:W-:-:S03]  /*1b90*/  @!P1 LEA R14, P2, R15, c[0x0][0x2a0], 0x2 ;  /* 0x0000a8000f0e9a11 */ /* 0x000fc600078410ff */
[----:B------:R-:W-:Y:S01]  /*1ba0*/  STL [R1+0x14], R207 ;  /* 0x000014cf01007387 */ /* 0x000fe20000100800 */
[----:B------:R-:W-:Y:S01]  /*1bb0*/  @!P1 LEA.HI.X R15, R15, c[0x0][0x2a4], R10, 0x2, P2 ;  /* 0x0000a9000f0f9a11 */ /* 0x000fe200010f140a */
[--C-:B--2---:R-:W-:Y:S01]  /*1bc0*/  @!P0 IMAD.WIDE R18, R207, 0x2, R16.reuse ;  /* 0x00000002cf128825 */ /* 0x104fe200078e0210 */
[----:B------:R-:W-:Y:S01]  /*1bd0*/  UIMAD UR19, UR8, UR4, URZ ;  /* 0x00000004081372a4 */ /* 0x000fe2000f8e023f */
[----:B------:R-:W-:Y:S01]  /*1be0*/  ISETP.GE.AND P4, PT, R85, c[0x0][0x1d4], PT ;  /* 0x0000750055007a0c */ /* 0x000fe20003f86270 */
[----:B------:R-:W-:Y:S01]  /*1bf0*/  UIMAD.WIDE.U32 UR22, UR9, UR4, URZ ;  /* 0x00000004091672a5 */ /* 0x000fe2000f8e003f */
[----:B------:R-:W-:Y:S01]  /*1c00*/  @!P0 IMAD.WIDE R16, R111, 0x2, R16 ;  /* 0x000000026f108825 */ /* 0x000fe200078e0210 */
[----:B------:R2:W-:Y:S04]  /*1c10*/  @!P0 LDGSTS.E.BYPASS.LTC128B.128 [R251+0x23100], [R18.64], !P6 ;  /* 0x2310000012fb8fae */ /* 0x0005e8000f101d50 */
[----:B------:R3:W-:Y:S04]  /*1c20*/  @!P0 LDGSTS.E.BYPASS.LTC128B.128 [R251+0x27100], [R16.64], !P5 ;  /* 0x2710000010fb8fae */ /* 0x0007e8000e901d50 */
[----:B------:R-:W0:Y:S04]  /*1c30*/  LDGDEPBAR ;  /* 0x00000000000079af */ /* 0x000e280000000000 */
[----:B------:R-:W-:Y:S01]  /*1c40*/  BAR.SYNC.DEFER_BLOCKING 0x0 ;  /* 0x0000000000007b1d */ /* 0x000fe20000010000 */
[----:B------:R-:W-:-:S04]  /*1c50*/  IMAD.MOV R9, RZ, RZ, -R9 ;  /* 0x000000ffff097224 */ /* 0x000fc800078e0a09 */
[----:B------:R-:W-:Y:S01]  /*1c60*/  IMAD R24, R9, c[0x0][0x2b8], R8 ;  /* 0x0000ae0009187a24 */ /* 0x000fe200078e0208 */
[----:B------:R-:W-:Y:S01]  /*1c70*/  STL [R1+0x10], R111 ;  /* 0x0000106f01007387 */ /* 0x000fe20000100800 */
[----:B------:R-:W-:-:S03]  /*1c80*/  IMAD.SHL.U32 R8, R84, 0x8, RZ ;  /* 0x0000000854087824 */ /* 0x000fc600078e00ff */
[----:B------:R-:W-:Y:S02]  /*1c90*/  SHF.R.S32.HI R10, RZ, 0x1f, R24 ;  /* 0x0000001fff0a7819 */ /* 0x000fe40000011418 */
[----:B------:R-:W-:-:S03]  /*1ca0*/  LOP3.LUT R8, R249, 0x8, R8, 0xf8, !PT ;  /* 0x00000008f9087812 */ /* 0x000fc600078ef808 */
[----:B------:R-:W-:Y:S01]  /*1cb0*/  IMAD R9, R10, c[0x0][0x1e0], RZ ;  /* 0x000078000a097a24 */ /* 0x000fe200078e02ff */
[----:B------:R-:W-:Y:S01]  /*1cc0*/  SHF.R.U32.HI R249, RZ, 0x3, R249 ;  /* 0x00000003fff97819 */ /* 0x000fe200000116f9 */
[----:B---3--:R-:W-:-:S03]  /*1cd0*/  IMAD.WIDE.U32 R16, R24, c[0x0][0x1e0], RZ ;  /* 0x0000780018107a25 */ /* 0x008fc600078e00ff */
[----:B------:R-:W-:Y:S01]  /*1ce0*/  LOP3.LUT R249, R8, R249, RZ, 0x3c, !PT ;  /* 0x000000f908f97212 */ /* 0x000fe200078e3cff */
[----:B------:R-:W-:Y:S01]  /*1cf0*/  IMAD R9, R24, c[0x0][0x1e4], R9 ;  /* 0x0000790018097a24 */ /* 0x000fe200078e0209 */
[----:B------:R3:W4:Y:S01]  /*1d00*/  @!P1 LDG.E R23, [R14.64] ;  /* 0x000000100e179981 */ /* 0x000722000c1e1900 */
[----:B------:R-:W-:Y:S01]  /*1d10*/  UIMAD UR19, UR9, UR5, UR19 ;  /* 0x00000005091372a4 */ /* 0x000fe2000f8e0213 */
[----:B------:R-:W-:Y:S01]  /*1d20*/  IMAD R10, R10, c[0x0][0x208], RZ ;  /* 0x000082000a0a7a24 */ /* 0x000fe200078e02ff */
[----:B------:R-:W-:Y:S01]  /*1d30*/  LOP3.LUT P1, RZ, R13, 0x2, RZ, 0xc0, !PT ;  /* 0x000000020dff7812 */ /* 0x000fe2000782c0ff */
[----:B------:R-:W-:Y:S01]  /*1d40*/  IMAD.IADD R17, R17, 0x1, R9 ;  /* 0x0000000111117824 */ /* 0x000fe200078e0209 */
[----:B------:R-:W-:Y:S01]  /*1d50*/  UIADD3 UR19, UR23, UR19, URZ ;  /* 0x0000001317137290 */ /* 0x000fe2000fffe03f */
[C---:B--2---:R-:W-:Y:S01]  /*1d60*/  IMAD.WIDE.U32 R18, R24.reuse, c[0x0][0x208], RZ ;  /* 0x0000820018127a25 */ /* 0x044fe200078e00ff */
[----:B------:R-:W-:Y:S01]  /*1d70*/  ULDC.64 UR4, c[0x0][0x210] ;  /* 0x0000840000047ab9 */ /* 0x000fe20000000a00 */
[----:B------:R-:W-:Y:S01]  /*1d80*/  ISETP.GE.AND P2, PT, R211, c[0x0][0x1d4], PT ;  /* 0x00007500d3007a0c */ /* 0x000fe20003f46270 */
[----:B------:R-:W-:Y:S01]  /*1d90*/  UIMAD UR8, UR8, UR4, URZ ;  /* 0x00000004080872a4 */ /* 0x000fe2000f8e023f */
[----:B------:R-:W-:Y:S01]  /*1da0*/  IMAD R10, R24, c[0x0][0x20c], R10 ;  /* 0x00008300180a7a24 */ /* 0x000fe200078e020a */
[----:B------:R-:W-:Y:S01]  /*1db0*/  UIMAD.WIDE.U32 UR24, UR9, UR4, URZ ;  /* 0x00000004091872a5 */ /* 0x000fe2000f8e003f */
[----:B------:R-:W-:Y:S01]  /*1dc0*/  ISETP.GE.AND P5, PT, R12, c[0x0][0x1d4], PT ;  /* 0x000075000c007a0c */ /* 0x000fe20003fa6270 */
[----:B------:R-:W-:Y:S01]  /*1dd0*/  UIMAD UR8, UR9, UR5, UR8 ;  /* 0x00000005090872a4 */ /* 0x000fe2000f8e0208 */
[----:B------:R-:W-:Y:S01]  /*1de0*/  IMAD.IADD R19, R19, 0x1, R10 ;  /* 0x0000000113137824 */ /* 0x000fe200078e020a */
[----:B------:R-:W-:Y:S01]  /*1df0*/  UIADD3 UR4, UR6, -0x1, URZ ;  /* 0xffffffff06047890 */ /* 0x000fe2000fffe03f */
[----:B------:R-:W-:Y:S01]  /*1e00*/  ISETP.GE.AND P6, PT, R0, c[0x0][0x1d4], PT ;  /* 0x0000750000007a0c */ /* 0x000fe20003fc6270 */
[----:B------:R-:W-:Y:S01]  /*1e10*/  UIADD3 UR8, UR25, UR8, URZ ;  /* 0x0000000819087290 */ /* 0x000fe2000fffe03f */
[----:B-1----:R-:W-:Y:S01]  /*1e20*/  IMAD.U32 R20, RZ, RZ, UR9 ;  /* 0x00000009ff147e24 */ /* 0x002fe2000f8e00ff */
[----:B------:R-:W-:Y:S01]  /*1e30*/  UIMAD UR4, UR4, -0x60, UR7 ;  /* 0xffffffa0040478a4 */ /* 0x000fe2000f8e0207 */
[----:B------:R-:W-:Y:S01]  /*1e40*/  IMAD.SHL.U32 R5, R5, 0x40, RZ ;  /* 0x0000004005057824 */ /* 0x000fe200078e00ff */
[----:B------:R-:W-:Y:S01]  /*1e50*/  LEA.HI R109, R7, R2, RZ, 0x5 ;  /* 0x00000002076d7211 */ /* 0x000fe200078f28ff */
[----:B------:R-:W-:Y:S01]  /*1e60*/  IMAD.SHL.U32 R6, R6, 0x40, RZ ;  /* 0x0000004006067824 */ /* 0x000fe200078e00ff */
[----:B------:R-:W-:Y:S01]  /*1e70*/  SHF.R.S32.HI R210, RZ, 0x1f, R209 ;  /* 0x0000001fffd27819 */ /* 0x000fe200000114d1 */
[----:B------:R-:W-:Y:S01]  /*1e80*/  UISETP.GE.AND UP0, UPT, UR6, 0x2, UPT ;  /* 0x000000020600788c */ /* 0x000fe2000bf06270 */
[----:B---3--:R-:W-:-:S02]  /*1e90*/  SHF.R.S32.HI R14, RZ, 0x4, R11 ;  /* 0x00000004ff0e7819 */ /* 0x008fc4000001140b */
[----:B------:R-:W-:Y:S02]  /*1ea0*/  IADD3 R84, -R84, UR4, RZ ;  /* 0x0000000454547c10 */ /* 0x000fe4000fffe1ff */
[----:B------:R-:W-:Y:S02]  /*1eb0*/  LEA.HI R11, R11, R14, RZ, 0x1 ;  /* 0x0000000e0b0b7211 */ /* 0x000fe400078f08ff */
[----:B------:R-:W-:Y:S02]  /*1ec0*/  LOP3.LUT R5, R5, 0x1c0, RZ, 0xc0, !PT ;  /* 0x000001c005057812 */ /* 0x000fe400078ec0ff */
[----:B------:R-:W-:Y:S02]  /*1ed0*/  LOP3.LUT R11, R11, 0xfffffffe, RZ, 0xc0, !PT ;  /* 0xfffffffe0b0b7812 */ /* 0x000fe400078ec0ff */
[----:B------:R-:W-:Y:S02]  /*1ee0*/  LOP3.LUT R6, R6, 0xfffffe00, RZ, 0xc0, !PT ;  /* 0xfffffe0006067812 */ /* 0x000fe400078ec0ff */
[----:B------:R-:W-:Y:S01]  /*1ef0*/  SHF.R.S32.HI R108, RZ, 0x5, R109 ;  /* 0x00000005ff6c7819 */ /* 0x000fe2000001146d */
[----:B------:R-:W-:Y:S01]  /*1f00*/  IMAD.IADD R11, R14, 0x1, -R11 ;  /* 0x000000010e0b7824 */ /* 0x000fe200078e0a0b */
[----:B------:R-:W-:-:S02]  /*1f10*/  SHF.R.S32.HI R208, RZ, 0x1f, R207 ;  /* 0x0000001fffd07819 */ /* 0x000fc400000114cf */
[----:B------:R-:W-:Y:S01]  /*1f20*/  SEL R110, RZ, 0x10, P6 ;  /* 0x00000010ff6e7807 */ /* 0x000fe20003000000 */
[C---:B------:R-:W-:Y:S02]  /*1f30*/  IMAD R249, R11.reuse, 0x200, R249 ;  /* 0x000002000bf97824 */ /* 0x040fe400078e02f9 */
[----:B------:R-:W-:Y:S02]  /*1f40*/  IMAD.SHL.U32 R11, R11, 0x8, RZ ;  /* 0x000000080b0b7824 */ /* 0x000fe400078e00ff */
[----:B------:R-:W-:Y:S02]  /*1f50*/  IMAD.SHL.U32 R249, R249, 0x2, RZ ;  /* 0x00000002f9f97824 */ /* 0x000fe400078e00ff */
[----:B------:R-:W-:Y:S01]  /*1f60*/  IMAD R250, R108, 0x400, R6 ;  /* 0x000004006cfa7824 */ /* 0x000fe200078e0206 */
[----:B------:R-:W-:Y:S02]  /*1f70*/  LOP3.LUT R11, R5, 0x8, R11, 0xf8, !PT ;  /* 0x00000008050b7812 */ /* 0x000fe400078ef80b */
[----:B------:R-:W-:-:S02]  /*1f80*/  IADD3 R248, R249, 0xc120, RZ ;  /* 0x0000c120f9f87810 */ /* 0x000fc40007ffe0ff */
[----:B------:R-:W-:-:S04]  /*1f90*/  SHF.R.U32.HI R5, RZ, 0x3, R5 ;  /* 0x00000003ff057819 */ /* 0x000fc80000011605 */
[----:B------:R-:W-:-:S05]  /*1fa0*/  LOP3.LUT R5, R11, R5, RZ, 0x3c, !PT ;  /* 0x000000050b057212 */ /* 0x000fca00078e3cff */
[----:B------:R-:W-:-:S04]  /*1fb0*/  IMAD.IADD R250, R5, 0x1, R250 ;  /* 0x0000000105fa7824 */ /* 0x000fc800078e02fa */
[----:B------:R-:W-:-:S04]  /*1fc0*/  IMAD.SHL.U32 R250, R250, 0x2, RZ ;  /* 0x00000002fafa7824 */ /* 0x000fc800078e00ff */
[--C-:B------:R-:W-:Y:S02]  /*1fd0*/  IMAD R246, R4, 0x2, R250.reuse ;  /* 0x0000000204f67824 */ /* 0x100fe400078e02fa */
[C---:B------:R-:W-:Y:S02]  /*1fe0*/  IMAD R245, R3.reuse, 0x2, R250 ;  /* 0x0000000203f57824 */ /* 0x040fe400078e02fa */
[----:B------:R-:W-:Y:S01]  /*1ff0*/  IMAD R243, R3, 0x2, R246 ;  /* 0x0000000203f37824 */ /* 0x000fe200078e02f6 */
[----:B----4-:R-:W-:Y:S01]  /*2000*/  SHF.R.S32.HI R8, RZ, 0x1f, R23 ;  /* 0x0000001fff087819 */ /* 0x010fe20000011417 */
[C---:B------:R-:W-:Y:S01]  /*2010*/  IMAD.WIDE.U32 R16, R23.reuse, c[0x0][0x1f0], R16 ;  /* 0x00007c0017107a25 */ /* 0x040fe200078e0010 */
[----:B------:R-:W-:Y:S03]  /*2020*/  STL [R1], R23 ;  /* 0x0000001701007387 */ /* 0x000fe60000100800 */
[----:B------:R-:W-:Y:S01]  /*2030*/  IMAD R14, R8, c[0x0][0x1f0], RZ ;  /* 0x00007c00080e7a24 */ /* 0x000fe200078e02ff */
[----:B------:R-:W-:Y:S01]  /*2040*/  IADD3 R9, P0, R16, UR22, RZ ;  /* 0x0000001610097c10 */ /* 0x000fe2000ff1e0ff */
[----:B------:R-:W-:Y:S01]  /*2050*/  IMAD R8, R8, c[0x0][0x218], RZ ;  /* 0x0000860008087a24 */ /* 0x000fe200078e02ff */
[----:B------:R-:W-:Y:S01]  /*2060*/  STL [R1+0x4], R24 ;  /* 0x0000041801007387 */ /* 0x000fe20000100800 */
[----:B------:R-:W-:-:S02]  /*2070*/  IMAD R14, R23, c[0x0][0x1f4], R14 ;  /* 0x00007d00170e7a24 */ /* 0x000fc400078e020e */
[----:B------:R-:W-:Y:S01]  /*2080*/  IMAD.WIDE.U32 R18, R23, c[0x0][0x218], R18 ;  /* 0x0000860017127a25 */ /* 0x000fe200078e0012 */
[----:B------:R-:W-:Y:S02]  /*2090*/  STL [R1+0x28], R210 ;  /* 0x000028d201007387 */ /* 0x000fe40000100800 */
[----:B------:R-:W-:Y:S01]  /*20a0*/  IADD3.X R14, R17, UR19, R14, P0, !PT ;  /* 0x00000013110e7c10 */ /* 0x000fe200087fe40e */
[----:B------:R-:W-:Y:S01]  /*20b0*/  IMAD R8, R23, c[0x0][0x21c], R8 ;  /* 0x0000870017087a24 */ /* 0x000fe200078e0208 */
[----:B------:R-:W-:-:S04]  /*20c0*/  LEA R22, P0, R9, c[0x0][0x1c8], 0x1 ;  /* 0x0000720009167a11 */ /* 0x000fc800078008ff */
[----:B------:R-:W-:Y:S01]  /*20d0*/  LEA.HI.X R14, R9, c[0x0][0x1cc], R14, 0x1, P0 ;  /* 0x00007300090e7a11 */ /* 0x000fe200000f0c0e */
[----:B------:R-:W-:Y:S01]  /*20e0*/  SHFL.IDX PT, R16, R22, RZ, 0x181f ;  /* 0x00181fff16107589 */ /* 0x000fe200000e0000 */
[----:B------:R-:W-:Y:S02]  /*20f0*/  IADD3 R10, P0, R18, UR24, RZ ;  /* 0x00000018120a7c10 */ /* 0x000fe4000ff1e0ff */
[----:B------:R-:W-:Y:S01]  /*2100*/  IADD3 R9, R249, 0xc100, RZ ;  /* 0x0000c100f9097810 */ /* 0x000fe20007ffe0ff */
[----:B------:R-:W1:Y:S01]  /*2110*/  SHFL.IDX PT, R17, R14, RZ, 0x181f ;  /* 0x00181fff0e117589 */ /* 0x000e6200000e0000 */
[----:B------:R-:W-:Y:S02]  /*2120*/  IADD3.X R8, R19, UR8, R8, P0, !PT ;  /* 0x0000000813087c10 */ /* 0x000fe400087fe408 */
[----:B------:R-:W-:Y:S01]  /*2130*/  LEA R80, P0, R10, c[0x0][0x1f8], 0x1 ;  /* 0x00007e000a507a11 */ /* 0x000fe200078008ff */
[----:B------:R-:W-:Y:S01]  /*2140*/  SHFL.IDX PT, R22, R22, 0x1, 0x181f ;  /* 0x00381f0016167f89 */ /* 0x000fe200000e0000 */
[----:B------:R-:W-:Y:S01]  /*2150*/  @P1 IADD3 R248, R9, -0x20, RZ ;  /* 0xffffffe009f81810 */ /* 0x000fe20007ffe0ff */
[----:B------:R-:W-:Y:S01]  /*2160*/  IMAD R9, R24, c[0x0][0x1e0], RZ ;  /* 0x0000780018097a24 */ /* 0x000fe200078e02ff */
[----:B------:R-:W-:Y:S01]  /*2170*/  LEA.HI.X R8, R10, c[0x0][0x1fc], R8, 0x1, P0 ;  /* 0x00007f000a087a11 */ /* 0x000fe200000f0c08 */
[----:B------:R-:W-:Y:S01]  /*2180*/  SHFL.IDX PT, R21, R14, 0x2, 0x181f ;  /* 0x00581f000e157f89 */ /* 0x000fe200000e0000 */
[----:B------:R-:W-:Y:S01]  /*2190*/  ISETP.GE.AND P0, PT, R84, 0x1, PT ;  /* 0x000000015400780c */ /* 0x000fe20003f06270 */
[----:B------:R-:W-:Y:S01]  /*21a0*/  IMAD R9, R23, c[0x0][0x1f0], R9 ;  /* 0x00007c0017097a24 */ /* 0x000fe200078e0209 */
[C---:B------:R-:W-:Y:S01]  /*21b0*/  IADD3 R239, R248.reuse, 0x800, RZ ;  /* 0x00000800f8ef7810 */ /* 0x040fe20007ffe0ff */
[----:B------:R-:W-:Y:S01]  /*21c0*/  SHFL.IDX PT, R23, R14, 0x1, 0x181f ;  /* 0x00381f000e177f89 */ /* 0x000fe200000e0000 */
[----:B------:R-:W-:Y:S01]  /*21d0*/  IADD3 R238, R248, 0x1000, RZ ;  /* 0x00001000f8ee7810 */ /* 0x000fe20007ffe0ff */
[----:B------:R-:W-:Y:S01]  /*21e0*/  IMAD R20, R20, c[0x0][0x1e8], R9 ;  /* 0x00007a0014147a24 */ /* 0x000fe200078e0209 */
[C---:B------:R-:W-:Y:S01]  /*21f0*/  IADD3 R237, R248.reuse, 0x1800, RZ ;  /* 0x00001800f8ed7810 */ /* 0x040fe20007ffe0ff */
[----:B------:R-:W2:Y:S01]  /*2200*/  SHFL.IDX PT, R38, R80, RZ, 0x181f ;  /* 0x00181fff50267589 */ /* 0x000ea200000e0000 */
[----:B------:R-:W-:-:S02]  /*2210*/  IADD3 R236, R248, 0x2000, RZ ;  /* 0x00002000f8ec7810 */ /* 0x000fc40007ffe0ff */
[----:B------:R-:W-:Y:S01]  /*2220*/  LEA R20, R20, c[0x0][0x1c8], 0x1 ;  /* 0x0000720014147a11 */ /* 0x000fe200078e08ff */
[----:B------:R-:W3:Y:S01]  /*2230*/  SHFL.IDX PT, R10, R8, RZ, 0x181f ;  /* 0x00181fff080a7589 */ /* 0x000ee200000e0000 */
[C---:B------:R-:W-:Y:S02]  /*2240*/  IADD3 R235, R248.reuse, 0x2800, RZ ;  /* 0x00002800f8eb7810 */ /* 0x040fe40007ffe0ff */
[C---:B------:R-:W-:Y:S01]  /*2250*/  IADD3 R233, R248.reuse, 0x3000, RZ ;  /* 0x00003000f8e97810 */ /* 0x040fe20007ffe0ff */
[--C-:B-1----:R-:W-:Y:S01]  /*2260*/  @P0 IMAD.WIDE R28, R211, 0x2, R16.reuse ;  /* 0x00000002d31c0825 */ /* 0x102fe200078e0210 */
[----:B------:R-:W-:Y:S01]  /*2270*/  SHFL.IDX PT, R20, R20, 0x2, 0x181f ;  /* 0x00581f0014147f89 */ /* 0x000fe200000e0000 */
[C---:B------:R-:W-:Y:S02]  /*2280*/  IADD3 R232, R248.reuse, 0x3800, RZ ;  /* 0x00003800f8e87810 */ /* 0x040fe40007ffe0ff */
[----:B------:R-:W-:Y:S01]  /*2290*/  @P0 IMAD.WIDE R26, R209, 0x2, R16 ;  /* 0x00000002d11a0825 */ /* 0x000fe200078e0210 */
[----:B------:R1:W-:Y:S01]  /*22a0*/  @P0 LDGSTS.E.BYPASS.LTC128B.128 [R251+0xc100], [R28.64], !P2 ;  /* 0x0c1000001cfb0fae */ /* 0x0003e2000d101d50 */
[----:B------:R-:W-:-:S02]  /*22b0*/  IADD3 R231, R248, 0x4000, RZ ;  /* 0x00004000f8e77810 */ /* 0x000fc40007ffe0ff */
[--C-:B------:R-:W-:Y:S01]  /*22c0*/  @P0 IMAD.WIDE R24, R207, 0x2, R16.reuse ;  /* 0x00000002cf180825 */ /* 0x100fe200078e0210 */
[----:B------:R4:W-:Y:S01]  /*22d0*/  @P0 LDGSTS.E.BYPASS.LTC128B.128 [R251+0xf100], [R26.64], !P5 ;  /* 0x0f1000001afb0fae */ /* 0x0009e2000e901d50 */
[C---:B------:R-:W-:Y:S02]  /*22e0*/  IADD3 R230, R248.reuse, 0x4800, RZ ;  /* 0x00004800f8e67810 */ /* 0x040fe40007ffe0ff */
[----:B------:R-:W-:Y:S01]  /*22f0*/  @P0 IMAD.WIDE R30, R111, 0x2, R16 ;  /* 0x000000026f1e0825 */ /* 0x000fe200078e0210 */
[----:B------:R5:W-:Y:S01]  /*2300*/  @P0 LDGSTS.E.BYPASS.LTC128B.128 [R251+0x12100], [R24.64], !P4 ;  /* 0x1210000018fb0fae */ /* 0x000be2000e101d50 */
[----:B------:R-:W-:Y:S02]  /*2310*/  IADD3 R229, R248, 0x5000, RZ ;  /* 0x00005000f8e57810 */ /* 0x000fe40007ffe0ff */
[----:B------:R-:W-:Y:S01]  /*2320*/  IMAD.WIDE R16, R211, 0x2, RZ ;  /* 0x00000002d3107825 */ /* 0x000fe200078e02ff */
[----:B------:R1:W-:Y:S01]  /*2330*/  @P0 LDGSTS.E.BYPASS.LTC128B.128 [R251+0x15100], [R30.64], !P6 ;  /* 0x151000001efb0fae */ /* 0x0003e2000f101d50 */
[----:B------:R-:W-:-:S02]  /*2340*/  ISETP.GE.AND P0, PT, R84, 0x21, PT ;  /* 0x000000215400780c */ /* 0x000fc40003f06270 */
[----:B------:R-:W-:Y:S01]  /*2350*/  IADD3 R228, R248, 0x5800, RZ ;  /* 0x00005800f8e47810 */ /* 0x000fe20007ffe0ff */
[----:B------:R-:W1:Y:S01]  /*2360*/  SHFL.IDX PT, R18, R80, 0x1, 0x181f ;  /* 0x00381f0050127f89 */ /* 0x000e6200000e0000 */
[----:B--2---:R-:W-:Y:S02]  /*2370*/  IADD3 R52, P1, R38, R16, RZ ;  /* 0x0000001026347210 */ /* 0x004fe40007f3e0ff */
[C---:B------:R-:W-:Y:S01]  /*2380*/  IADD3 R227, R248.reuse, 0x6000, RZ ;  /* 0x00006000f8e37810 */ /* 0x040fe20007ffe0ff */
[----:B------:R-:W2:Y:S01]  /*2390*/  SHFL.IDX PT, R9, R8, 0x1, 0x181f ;  /* 0x00381f0008097f89 */ /* 0x000ea200000e0000 */
[----:B------:R-:W-:Y:S01]  /*23a0*/  IADD3 R226, R248, 0x6800, RZ ;  /* 0x00006800f8e27810 */ /* 0x000fe20007ffe0ff */
[----:B---3--:R-:W-:Y:S01]  /*23b0*/  IMAD.X R53, R10, 0x1, R17, P1 ;  /* 0x000000010a357824 */ /* 0x008fe200008e0611 */
[C---:B------:R-:W-:Y:S01]  /*23c0*/  IADD3 R225, R248.reuse, 0x7000, RZ ;  /* 0x00007000f8e17810 */ /* 0x040fe20007ffe0ff */
[----:B------:R-:W3:Y:S01]  /*23d0*/  SHFL.IDX PT, R80, R80, 0x2, 0x181f ;  /* 0x00581f0050507f89 */ /* 0x000ee200000e0000 */
[C---:B------:R-:W-:Y:S01]  /*23e0*/  IADD3 R224, R248.reuse, 0x7800, RZ ;  /* 0x00007800f8e07810 */ /* 0x040fe20007ffe0ff */
[--C-:B------:R-:W-:Y:S01]  /*23f0*/  @P0 IMAD.WIDE R14, R209, 0x2, R22.reuse ;  /* 0x00000002d10e0825 */ /* 0x100fe200078e0216 */
[C---:B------:R-:W-:Y:S01]  /*2400*/  IADD3 R223, R248.reuse, 0x8000, RZ ;  /* 0x00008000f8df7810 */ /* 0x040fe20007ffe0ff */
[----:B------:R-:W3:Y:S01]  /*2410*/  SHFL.IDX PT, R8, R8, 0x2, 0x181f ;  /* 0x00581f0008087f89 */ /* 0x000ee200000e0000 */
[C---:B------:R-:W-:Y:S01]  /*2420*/  IADD3 R222, R248.reuse, 0x8800, RZ ;  /* 0x00008800f8de7810 */ /* 0x040fe20007ffe0ff */
[----:B----4-:R-:W-:Y:S01]  /*2430*/  @P0 IMAD.WIDE R26, R211, 0x2, R22 ;  /* 0x00000002d31a0825 */ /* 0x010fe200078e0216 */
[----:B------:R-:W-:-:S02]  /*2440*/  IADD3 R221, R248, 0x9000, RZ ;  /* 0x00009000f8dd7810 */ /* 0x000fc40007ffe0ff */
[C---:B------:R-:W-:Y:S01]  /*2450*/  IADD3 R220, R248.reuse, 0x9800, RZ ;  /* 0x00009800f8dc7810 */ /* 0x040fe20007ffe0ff */
[--C-:B-----5:R-:W-:Y:S01]  /*2460*/  @P0 IMAD.WIDE R24, R207, 0x2, R22.reuse ;  /* 0x00000002cf180825 */ /* 0x120fe200078e0216 */
[----:B------:R4:W-:Y:S01]  /*2470*/  @P0 LDGSTS.E.BYPASS.LTC128B.128 [R251+0xd100], [R26.64], !P2 ;  /* 0x0d1000001afb0fae */ /* 0x0009e2000d101d50 */
[----:B------:R-:W-:Y:S02]  /*2480*/  IADD3 R219, R248, 0xa000, RZ ;  /* 0x0000a000f8db7810 */ /* 0x000fe40007ffe0ff */
[----:B------:R-:W-:Y:S01]  /*2490*/  @P0 IMAD.WIDE R22, R111, 0x2, R22 ;  /* 0x000000026f160825 */ /* 0x000fe200078e0216 */
[----:B------:R5:W-:Y:S01]  /*24a0*/  @P0 LDGSTS.E.BYPASS.LTC128B.128 [R251+0x10100], [R14.64], !P5 ;  /* 0x101000000efb0fae */ /* 0x000be2000e901d50 */
[----:B-1----:R-:W-:Y:S02]  /*24b0*/  IADD3 R36, P1, R16, R18, RZ ;  /* 0x0000001210247210 */ /* 0x002fe40007f3e0ff */
[C---:B------:R-:W-:Y:S01]  /*24c0*/  IADD3 R218, R248.reuse, 0xa800, RZ ;  /* 0x0000a800f8da7810 */ /* 0x040fe20007ffe0ff */
[----:B------:R1:W-:Y:S01]  /*24d0*/  @P0 LDGSTS.E.BYPASS.LTC128B.128 [R251+0x13100], [R24.64], !P4 ;  /* 0x1310000018fb0fae */ /* 0x0003e2000e101d50 */
[C---:B------:R-:W-:Y:S01]  /*24e0*/  IADD3 R217, R248.reuse, 0xb000, RZ ;  /* 0x0000b000f8d97810 */ /* 0x040fe20007ffe0ff */
[----:B--2---:R-:W-:Y:S01]  /*24f0*/  IMAD.X R37, R17, 0x1, R9, P1 ;  /* 0x0000000111257824 */ /* 0x004fe200008e0609 */
[----:B------:R-:W-:Y:S01]  /*2500*/  IADD3 R216, R248, 0xb800, RZ ;  /* 0x0000b800f8d87810 */ /* 0x000fe20007ffe0ff */
[----:B------:R2:W-:Y:S01]  /*2510*/  @P0 LDGSTS.E.BYPASS.LTC128B.128 [R251+0x16100], [R22.64], !P6 ;  /* 0x1610000016fb0fae */ /* 0x0005e2000f101d50 */
[----:B------:R-:W-:-:S02]  /*2520*/  ISETP.GT.AND P0, PT, R84, 0x40, PT ;  /* 0x000000405400780c */ /* 0x000fc40003f04270 */
[----:B---3--:R-:W-:-:S05]  /*2530*/  IADD3 R16, P1, R16, R80, RZ ;  /* 0x0000005010107210 */ /* 0x008fca0007f3e0ff */
[----:B------:R-:W-:Y:S02]  /*2540*/  IMAD.X R17, R17, 0x1, R8, P1 ;  /* 0x0000000111117824 */ /* 0x000fe400008e0608 */
[----:B-----5:R-:W-:-:S04]  /*2550*/  IMAD.WIDE R14, R209, 0x2, RZ ;  /* 0x00000002d10e7825 */ /* 0x020fc800078e02ff */
[----:B-1----:R-:W-:Y:S01]  /*2560*/  @P0 IMAD.WIDE R24, R211, 0x2, R20 ;  /* 0x00000002d3180825 */ /* 0x002fe200078e0214 */
[----:B------:R-:W-:-:S03]  /*2570*/  IADD3 R46, P1, R38, R14, RZ ;  /* 0x0000000e262e7210 */ /* 0x000fc60007f3e0ff */
[----:B--2---:R-:W-:Y:S01]  /*2580*/  @P0 IMAD.WIDE R22, R209, 0x2, R20 ;  /* 0x00000002d1160825 */ /* 0x004fe200078e0214 */
[----:B------:R1:W-:Y:S03]  /*2590*/  @P0 LDGSTS.E.BYPASS.LTC128B.128 [R251+0xe100], [R24.64], !P2 ;  /* 0x0e10000018fb0fae */ /* 0x0003e6000d101d50 */
[----:B------:R-:W-:Y:S01]  /*25a0*/  IMAD.X R47, R10, 0x1, R15, P1 ;  /* 0x000000010a2f7824 */ /* 0x000fe200008e060f */
[----:B------:R2:W-:Y:S01]  /*25b0*/  @P0 LDGSTS.E.BYPASS.LTC128B.128 [R251+0x11100], [R22.64], !P5 ;  /* 0x1110000016fb0fae */ /* 0x0005e2000e901d50 */
[----:B----4-:R-:W-:-:S05]  /*25c0*/  IADD3 R26, P1, R14, R18, RZ ;  /* 0x000000120e1a7210 */ /* 0x010fca0007f3e0ff */
[----:B------:R-:W-:Y:S01]  /*25d0*/  IMAD.X R27, R15, 0x1, R9, P1 ;  /* 0x000000010f1b7824 */ /* 0x000fe200008e0609 */
[----:B------:R-:W-:-:S05]  /*25e0*/  IADD3 R14, P1, R14, R80, RZ ;  /* 0x000000500e0e7210 */ /* 0x000fca0007f3e0ff */
[----:B------:R-:W-:Y:S02]  /*25f0*/  IMAD.X R15, R15, 0x1, R8, P1 ;  /* 0x000000010f0f7824 */ /* 0x000fe400008e0608 */
[----:B-1----:R-:W-:-:S04]  /*2600*/  @P0 IMAD.WIDE R24, R207, 0x2, R20 ;  /* 0x00000002cf180825 */ /* 0x002fc800078e0214 */
[----:B------:R-:W-:Y:S01]  /*2610*/  @P0 IMAD.WIDE R20, R111, 0x2, R20 ;  /* 0x000000026f140825 */ /* 0x000fe200078e0214 */
[----:B------:R1:W-:Y:S03]  /*2620*/  @P0 LDGSTS.E.BYPASS.LTC128B.128 [R251+0x14100], [R24.64], !P4 ;  /* 0x1410000018fb0fae */ /* 0x0003e6000e101d50 */
[----:B--2---:R-:W-:Y:S01]  /*2630*/  IMAD.WIDE R22, R207, 0x2, RZ ;  /* 0x00000002cf167825 */ /* 0x004fe200078e02ff */
[----:B------:R2:W-:Y:S04]  /*2640*/  @P0 LDGSTS.E.BYPASS.LTC128B.128 [R251+0x17100], [R20.64], !P6 ;  /* 0x1710000014fb0fae */ /* 0x0005e8000f101d50 */
[----:B------:R-:W0:Y:S01]  /*2650*/  LDGDEPBAR ;  /* 0x00000000000079af */ /* 0x000e220000000000 */
[----:B------:R-:W-:-:S05]  /*2660*/  IADD3 R44, P0, R38, R22, RZ ;  /* 0x00000016262c7210 */ /* 0x000fca0007f1e0ff */
[----:B------:R-:W-:Y:S01]  /*2670*/  IMAD.X R45, R10, 0x1, R23, P0 ;  /* 0x000000010a2d7824 */ /* 0x000fe200000e0617 */
[----:B------:R-:W-:-:S05]  /*2680*/  IADD3 R82, P0, R22, R80, RZ ;  /* 0x0000005016527210 */ /* 0x000fca0007f1e0ff */
[----:B------:R-:W-:Y:S01]  /*2690*/  IMAD.X R83, R23, 0x1, R8, P0 ;  /* 0x0000000117537824 */ /* 0x000fe200000e0608 */
[----:B-1----:R-:W-:Y:S01]  /*26a0*/  IADD3 R24, P1, R22, R18, RZ ;  /* 0x0000001216187210 */ /* 0x002fe20007f3e0ff */
[----:B--2---:R-:W-:Y:S01]  /*26b0*/  IMAD.WIDE R20, R111, 0x2, RZ ;  /* 0x000000026f147825 */ /* 0x004fe200078e02ff */
[----:B------:R-:W-:-:S04]  /*26c0*/  DEPBAR.LE SB0, 0x1 ;  /* 0x000080400000791a */ /* 0x000fc80000000000 */
[----:B------:R-:W-:-:S04]  /*26d0*/  DEPBAR.LE SB0, 0x0 ;  /* 0x000080000000791a */ /* 0x000fc80000000000 */
[----:B------:R-:W-:Y:S01]  /*26e0*/  BAR.SYNC.DEFER_BLOCKING 0x0 ;  /* 0x0000000000007b1d */ /* 0x000fe20000010000 */
[----:B------:R-:W-:Y:S01]  /*26f0*/  IADD3 R38, P3, R38, R20, RZ ;  /* 0x0000001426267210 */ /* 0x000fe20007f7e0ff */
[----:B------:R-:W-:Y:S01]  /*2700*/  IMAD.X R25, R23, 0x1, R9, P1 ;  /* 0x0000000117197824 */ /* 0x000fe200008e0609 */
[C---:B------:R-:W-:Y:S02]  /*2710*/  IADD3 R80, P0, R20.reuse, R80, RZ ;  /* 0x0000005014507210 */ /* 0x040fe40007f1e0ff */
[----:B------:R-:W-:Y:S01]  /*2720*/  IADD3 R18, P1, R20, R18, RZ ;  /* 0x0000001214127210 */ /* 0x000fe20007f3e0ff */
[----:B------:R-:W-:Y:S01]  /*2730*/  IMAD.X R39, R10, 0x1, R21, P3 ;  /* 0x000000010a277824 */ /* 0x000fe200018e0615 */
[----:B------:R-:W-:Y:S01]  /*2740*/  ISETP.GE.AND P3, PT, R211, c[0x0][0x1d4], PT ;  /* 0x00007500d3007a0c */ /* 0x000fe20003f66270 */
[C---:B------:R-:W-:Y:S02]  /*2750*/  IMAD.X R81, R21.reuse, 0x1, R8, P0 ;  /* 0x0000000115517824 */ /* 0x040fe400000e0608 */
[----:B------:R-:W-:Y:S01]  /*2760*/  IMAD.X R19, R21, 0x1, R9, P1 ;  /* 0x0000000115137824 */ /* 0x000fe200008e0609 */
[----:B------:R-:W-:-:S02]  /*2770*/  ISETP.LT.OR P0, PT, R84, 0x1, P3 ;  /* 0x000000015400780c */ /* 0x000fc40001f01670 */
[----:B------:R-:W-:Y:S02]  /*2780*/  ISETP.GE.AND P1, PT, R12, c[0x0][0x1d4], PT ;  /* 0x000075000c007a0c */ /* 0x000fe40003f26270 */
[----:B------:R-:W-:Y:S01]  /*2790*/  ISETP.GE.AND P3, PT, R85, c[0x0][0x1d4], PT ;  /* 0x0000750055007a0c */ /* 0x000fe20003f66270 */
[----:B------:R-:W-:Y:S04]  /*27a0*/  LDSM.16.M88.4 R64, [R250+0x18100] ;  /* 0x01810000fa40783b */ /* 0x000fe80000000200 */
[----:B------:R-:W-:Y:S04]  /*27b0*/  LDSM.16.M88.4 R96, [R246+0x18100] ;  /* 0x01810000f660783b */ /* 0x000fe80000000200 */
[----:B------:R-:W-:Y:S04]  /*27c0*/  LDSM.16.M88.4 R20, [R249+0xc100] ;  /* 0x00c10000f914783b */ /* 0x000fe80000000200 */
[----:B------:R-:W-:Y:S04]  /*27d0*/  LDSM.16.M88.4 R32, [R249+0xc900] ;  /* 0x00c90000f920783b */ /* 0x000fe80000000200 */
[----:B------:R-:W-:Y:S04]  /*27e0*/  LDSM.16.M88.4 R8, [R249+0xd100] ;  /* 0x00d10000f908783b */ /* 0x000fe80000000200 */
[----:B------:R-:W1:Y:S04]  /*27f0*/  LDSM.16.M88.4 R48, [R249+0xd900] ;  /* 0x00d90000f930783b */ /* 0x000e680000000200 */
[----:B------:R-:W-:Y:S04]  /*2800*/  LDSM.16.M88.4 R40, [R249+0xe100] ;  /* 0x00e10000f928783b */ /* 0x000fe80000000200 */
[----:B------:R-:W-:Y:S04]  /*2810*/  LDSM.16.M88.4 R76, [R249+0xe900] ;  /* 0x00e90000f94c783b */ /* 0x000fe80000000200 */
[----:B------:R-:W-:Y:S04]  /*2820*/  LDSM.16.M88.4 R68, [R248] ;  /* 0x00000000f844783b */ /* 0x000fe80000000200 */
[----:B------:R-:W-:Y:S04]  /*2830*/  LDSM.16.M88.4 R28, [R248+0x800] ;  /* 0x00080000f81c783b */ /* 0x000fe80000000200 */
[----:B------:R-:W-:Y:S04]  /*2840*/  LDSM.16.M88.4 R72, [R248+0x1000] ;  /* 0x00100000f848783b */ /* 0x000fe80000000200 */
[----:B------:R-:W2:Y:S04]  /*2850*/  LDSM.16.M88.4 R60, [R248+0x1800] ;  /* 0x00180000f83c783b */ /* 0x000ea80000000200 */
[----:B------:R-:W3:Y:S04]  /*2860*/  LDSM.16.M88.4 R56, [R248+0x2000] ;  /* 0x00200000f838783b */ /* 0x000ee80000000200 */
[----:B------:R-:W4:Y:S04]  /*2870*/  LDSM.16.M88.4 R100, [R248+0x2800] ;  /* 0x00280000f864783b */ /* 0x000f280000000200 */
[----:B------:R-:W-:Y:S01]  /*2880*/  @!PT LDS RZ, [RZ] ;  /* 0x00000000fffff984 */ /* 0x000fe20000000800 */
[----:B------:R-:W-:Y:S01]  /*2890*/  @!PT LDS RZ, [RZ] ;  /* 0x00000000fffff984 */ /* 0x000fe20000000800 */
[----:B------:R-:W-:Y:S01]  /*28a0*/  @!PT LDS RZ, [RZ] ;  /* 0x00000000fffff984 */ /* 0x000fe20000000800 */
[----:B------:R1:W-:Y:S01]  /*28b0*/  LDGSTS.E.BYPASS.LTC128B.128 [R251+0x100], [R52.64], !P0 ;  /* 0x0010000034fb7fae */ /* 0x0003e2000c101d50 */
[----:B------:R-:W-:-:S13]  /*28c0*/  ISETP.LT.OR P0, PT, R84, 0x1, P1 ;  /* 0x000000015400780c */ /* 0x000fda0000f01670 */
[----:B------:R5:W-:Y:S01]  /*28d0*/  LDGSTS.E.BYPASS.LTC128B.128 [R251+0x3100], [R46.64], !P0 ;  /* 0x031000002efb7fae */ /* 0x000be2000c101d50 */
[----:B------:R-:W-:Y:S02]  /*28e0*/  ISETP.LT.OR P0, PT, R84, 0x1, P3 ;  /* 0x000000015400780c */ /* 0x000fe40001f01670 */
[----:B------:R-:W-:Y:S01]  /*28f0*/  ISETP.GE.AND P3, PT, R0, c[0x0][0x1d4], PT ;  /* 0x0000750000007a0c */ /* 0x000fe20003f66270 */
[----:B------:R-:W-:Y:S01]  /*2900*/  IMAD.MOV.U32 R0, RZ, RZ, 0x40 ;  /* 0x00000040ff007424 */ /* 0x000fe200078e00ff */
[C---:B-1----:R-:W-:Y:S09]  /*2910*/  HMMA.16816.F32 R52, R64.reuse, R48, RZ ;  /* 0x000000304034723c */ /* 0x042ff200000018ff */
[----:B------:R5:W-:Y:S01]  /*2920*/  LDGSTS.E.BYPASS.LTC128B.128 [R251+0x6100], [R44.64], !P0 ;  /* 0x061000002cfb7fae */ /* 0x000be2000c101d50 */
[----:B------:R-:W-:Y:S01]  /*2930*/  ISETP.LT.OR P0, PT, R84, 0x1, P3 ;  /* 0x000000015400780c */ /* 0x000fe20001f01670 */
[----:B------:R-:W-:Y:S11]  /*2940*/  HMMA.16816.F32 R48, R64, R50, RZ ;  /* 0x000000324030723c */ /* 0x000ff600000018ff */
[----:B------:R-:W-:Y:S01]  /*2950*/  @!UPT UIADD3 URZ, URZ, URZ, URZ ;  /* 0x0000003f3f3ff290 */ /* 0x000fe2000fffe03f */
[----:B------:R1:W-:Y:S01]  /*2960*/  LDGSTS.E.BYPASS.LTC128B.128 [R251+0x9100], [R38.64], !P0 ;  /* 0x0910000026fb7fae */ /* 0x0003e2000c101d50 */
[----:B------:R-:W-:-:S04]  /*2970*/  ISETP.GE.AND P0, PT, R211, c[0x0][0x1d4], PT ;  /* 0x00007500d3007a0c */ /* 0x000fc80003f06270 */
[C---:B------:R-:W-:Y:S01]  /*2980*/  ISETP.LT.OR P0, PT, R84.reuse, 0x21, P0 ;  /* 0x000000215400780c */ /* 0x040fe20000701670 */
[----:B--2---:R-:W-:Y:S08]  /*2990*/  HMMA.16816.F32 R52, R96, R60, R52 ;  /* 0x0000003c6034723c */ /* 0x004ff00000001834 */
[----:B-----5:R-:W-:Y:S04]  /*29a0*/  HMMA.16816.F32 R44, R64, R40, RZ ;  /* 0x00000028402c723c */ /* 0x020fe800000018ff */
[----:B------:R1:W-:Y:S01]  /*29b0*/  LDGSTS.E.BYPASS.LTC128B.128 [R251+0x1100], [R36.64], !P0 ;  /* 0x0110000024fb7fae */ /* 0x0003e2000c101d50 */
[----:B------:R-:W-:-:S03]  /*29c0*/  ISETP.LT.OR P0, PT, R84, 0x21, P1 ;  /* 0x000000215400780c */ /* 0x000fc60000f01670 */
[----:B------:R-:W-:Y:S10]  /*29d0*/  HMMA.16816.F32 R40, R64, R42, RZ ;  /* 0x0000002a4028723c */ /* 0x000ff400000018ff */
[----:B------:R2:W-:Y:S01]  /*29e0*/  LDGSTS.E.BYPASS.LTC128B.128 [R251+0x4100], [R26.64], !P0 ;  /* 0x041000001afb7fae */ /* 0x0005e2000c101d50 */
[----:B------:R-:W-:Y:S01]  /*29f0*/  ISETP.GE.AND P0, PT, R85, c[0x0][0x1d4], PT ;  /* 0x0000750055007a0c */ /* 0x000fe20003f06270 */
[----:B------:R-:W-:Y:S03]  /*2a00*/  HMMA.16816.F32 R48, R96, R62, R48 ;  /* 0x0000003e6030723c */ /* 0x000fe60000001830 */
[----:B------:R-:W-:-:S05]  /*2a10*/  ISETP.LT.OR P0, PT, R84, 0x21, P0 ;  /* 0x000000215400780c */ /* 0x000fca0000701670 */
[----:B---3--:R-:W-:Y:S08]  /*2a20*/  HMMA.16816.F32 R44, R96, R56, R44 ;  /* 0x00000038602c723c */ /* 0x008ff0000000182c */
[----:B------:R2:W-:Y:S01]  /*2a30*/  LDGSTS.E.BYPASS.LTC128B.128 [R251+0x7100], [R24.64], !P0 ;  /* 0x0710000018fb7fae */ /* 0x0005e2000c101d50 */
[----:B------:R-:W-:Y:S01]  /*2a40*/  ISETP.LT.OR P0, PT, R84, 0x21, P3 ;  /* 0x000000215400780c */ /* 0x000fe20001f01670 */
[----:B-1----:R-:W-:Y:S08]  /*2a50*/  HMMA.16816.F32 R36, R64, R76, RZ ;  /* 0x0000004c4024723c */ /* 0x002ff000000018ff */
[----:B------:R-:W-:Y:S04]  /*2a60*/  HMMA.16816.F32 R40, R96, R58, R40 ;  /* 0x0000003a6028723c */ /* 0x000fe80000001828 */
[----:B------:R1:W-:Y:S01]  /*2a70*/  LDGSTS.E.BYPASS.LTC128B.128 [R251+0xa100], [R18.64], !P0 ;  /* 0x0a10000012fb7fae */ /* 0x0003e2000c101d50 */
[----:B------:R-:W-:-:S04]  /*2a80*/  ISETP.GE.AND P0, PT, R211, c[0x0][0x1d4], PT ;  /* 0x00007500d3007a0c */ /* 0x000fc80003f06270 */
[----:B------:R-:W-:-:S07]  /*2a90*/  ISETP.LT.OR P0, PT, R84, 0x41, P0 ;  /* 0x000000415400780c */ /* 0x000fce0000701670 */
[----:B----4-:R-:W-:Y:S06]  /*2aa0*/  HMMA.16816.F32 R36, R96, R100, R36 ;  /* 0x000000646024723c */ /* 0x010fec0000001824 */
[----:B------:R1:W-:Y:S01]  /*2ab0*/  LDGSTS.E.BYPASS.LTC128B.128 [R251+0x2100], [R16.64], !P0 ;  /* 0x0210000010fb7fae */ /* 0x0003e2000c101d50 */
[----:B------:R-:W-:Y:S01]  /*2ac0*/  ISETP.LT.OR P0, PT, R84, 0x41, P1 ;  /* 0x000000415400780c */ /* 0x000fe20000f01670 */
[----:B--2---:R-:W-:Y:S01]  /*2ad0*/  HMMA.16816.F32 R24, R64, R20, RZ ;  /* 0x000000144018723c */ /* 0x004fe200000018ff */
[----:B------:R-:W-:-:S04]  /*2ae0*/  ISETP.GE.AND P1, PT, R85, c[0x0][0x1d4], PT ;  /* 0x0000750055007a0c */ /* 0x000fc80003f26270 */
[----:B------:R-:W-:-:S03]  /*2af0*/  ISETP.LT.OR P1, PT, R84, 0x41, P1 ;  /* 0x000000415400780c */ /* 0x000fc60000f21670 */
[----:B------:R-:W-:Y:S04]  /*2b00*/  HMMA.16816.F32 R20, R64, R22, RZ ;  /* 0x000000164014723c */ /* 0x000fe800000018ff */
[----:B------:R2:W-:Y:S01]  /*2b10*/  LDGSTS.E.BYPASS.LTC128B.128 [R251+0x5100], [R14.64], !P0 ;  /* 0x051000000efb7fae */ /* 0x0005e2000c101d50 */
[----:B------:R-:W-:-:S04]  /*2b20*/  LOP3.LUT P0, RZ, R13, 0x4, RZ, 0xc0, !PT ;  /* 0x000000040dff7812 */ /* 0x000fc8000780c0ff */
[----:B------:R-:W-:Y:S01]  /*2b30*/  SEL R0, R0, 0xffffffc0, !P0 ;  /* 0xffffffc000007807 */ /* 0x000fe20004000000 */
[----:B------:R3:W-:Y:S01]  /*2b40*/  LDGSTS.E.BYPASS.LTC128B.128 [R251+0x8100], [R82.64], !P1 ;  /* 0x0810000052fb7fae */ /* 0x0007e2000c901d50 */
[----:B------:R-:W-:Y:S02]  /*2b50*/  ISETP.LT.OR P0, PT, R84, 0x41, P3 ;  /* 0x000000415400780c */ /* 0x000fe40001f01670 */
[----:B------:R-:W-:Y:S01]  /*2b60*/  ISETP.GT.AND P3, PT, R112, 0x5f, PT ;  /* 0x0000005f7000780c */ /* 0x000fe20003f64270 */
[----:B------:R-:W-:Y:S02]  /*2b70*/  IMAD.IADD R244, R249, 0x1, R0 ;  /* 0x00000001f9f47824 */ /* 0x000fe400078e0200 */
[----:B------:R-:W-:Y:S01]  /*2b80*/  HMMA.16816.F32 R24, R96, R68, R24 ;  /* 0x000000446018723c */ /* 0x000fe20000001818 */
[----:B------:R-:W-:Y:S01]  /*2b90*/  IMAD.IADD R234, R0, 0x1, R248 ;  /* 0x0000000100ea7824 */ /* 0x000fe200078e02f8 */
[----:B------:R-:W-:-:S06]  /*2ba0*/  IADD3 R0, R251, 0x100, RZ ;  /* 0x00000100fb007810 */ /* 0x000fcc0007ffe0ff */
[----:B------:R-:W-:Y:S01]  /*2bb0*/  HMMA.16816.F32 R20, R96, R70, R20 ;  /* 0x000000466014723c */ /* 0x000fe20000001814 */
[----:B------:R3:W-:Y:S01]  /*2bc0*/  LDGSTS.E.BYPASS.LTC128B.128 [R251+0xb100], [R80.64], !P0 ;  /* 0x0b10000050fb7fae */ /* 0x0007e2000c101d50 */
[----:B------:R-:W-:-:S03]  /*2bd0*/  PLOP3.LUT P0, PT, PT, PT, UP0, 0x40, 0x0 ;  /* 0x000000000000781c */ /* 0x000fc60003f0e808 */
[----:B------:R-:W-:Y:S03]  /*2be0*/  LDSM.16.M88.4 R68, [R244+0xc100] ;  /* 0x00c10000f444783b */ /* 0x000fe60000000200 */
[C---:B--2---:R-:W-:Y:S01]  /*2bf0*/  HMMA.16816.F32 R12, R64.reuse, R32, RZ ;  /* 0x00000020400c723c */ /* 0x044fe200000018ff */
[----:B------:R-:W-:Y:S04]  /*2c00*/  LDSM.16.M88.4 R60, [R244+0xd100] ;  /* 0x00d10000f43c783b */ /* 0x000fe80000000200 */
[----:B------:R-:W-:Y:S03]  /*2c10*/  LDSM.16.M88.4 R92, [R244+0xd900] ;  /* 0x00d90000f45c783b */ /* 0x000fe60000000200 */
[C---:B------:R-:W-:Y:S01]  /*2c20*/  HMMA.16816.F32 R32, R64.reuse, R34, RZ ;  /* 0x000000224020723c */ /* 0x040fe200000018ff */
[----:B------:R-:W-:Y:S04]  /*2c30*/  LDSM.16.M88.4 R88, [R244+0xe100] ;  /* 0x00e10000f458783b */ /* 0x000fe80000000200 */
[----:B------:R-:W-:Y:S03]  /*2c40*/  LDSM.16.M88.4 R84, [R244+0xe900] ;  /* 0x00e90000f454783b */ /* 0x000fe60000000200 */
[----:B-1----:R-:W-:Y:S01]  /*2c50*/  HMMA.16816.F32 R16, R64, R8, RZ ;  /* 0x000000084010723c */ /* 0x002fe200000018ff */
[----:B------:R-:W-:Y:S04]  /*2c60*/  LDSM.16.M88.4 R56, [R234] ;  /* 0x00000000ea38783b */ /* 0x000fe80000000200 */
[----:B---3--:R-:W-:Y:S03]  /*2c70*/  LDSM.16.M88.4 R80, [R234+0x800] ;  /* 0x00080000ea50783b */ /* 0x008fe60000000200 */
[C---:B------:R-:W-:Y:S01]  /*2c80*/  HMMA.16816.F32 R12, R96.reuse, R28, R12 ;  /* 0x0000001c600c723c */ /* 0x040fe2000000180c */
[----:B------:R-:W-:Y:S04]  /*2c90*/  LDSM.16.M88.4 R104, [R244+0x15900] ;  /* 0x01590000f468783b */ /* 0x000fe80000000200 */
[----:B------:R-:W0:Y:S03]  /*2ca0*/  LDGDEPBAR ;  /* 0x00000000000079af */ /* 0x000e260000000000 */
[----:B------:R-:W-:Y:S01]  /*2cb0*/  HMMA.16816.F32 R32, R96, R30, R32 ;  /* 0x0000001e6020723c */ /* 0x000fe20000001820 */
[----:B------:R-:W1:Y:S07]  /*2cc0*/  LDSM.16.M88.4 R28, [R245+0x18100] ;  /* 0x01810000f51c783b */ /* 0x000e6e0000000200 */
[C---:B------:R-:W-:Y:S08]  /*2cd0*/  HMMA.16816.F32 R8, R64.reuse, R10, RZ ;  /* 0x0000000a4008723c */ /* 0x040ff000000018ff */
[----:B------:R-:W-:Y:S01]  /*2ce0*/  HMMA.16816.F32 R64, R64, R78, RZ ;  /* 0x0000004e4040723c */ /* 0x000fe200000018ff */
[----:B------:R-:W2:Y:S07]  /*2cf0*/  LDSM.16.M88.4 R76, [R244+0xc900] ;  /* 0x00c90000f44c783b */ /* 0x000eae0000000200 */
[C---:B------:R-:W-:Y:S08]  /*2d00*/  HMMA.16816.F32 R16, R96.reuse, R72, R16 ;  /* 0x000000486010723c */ /* 0x040ff00000001810 */
[C---:B------:R-:W-:Y:S01]  /*2d10*/  HMMA.16816.F32 R8, R96.reuse, R74, R8 ;  /* 0x0000004a6008723c */ /* 0x040fe20000001808 */
[----:B------:R-:W3:Y:S07]  /*2d20*/  LDSM.16.M88.4 R72, [R243+0x18100] ;  /* 0x01810000f348783b */ /* 0x000eee0000000200 */
[----:B------:R-:W-:Y:S01]  /*2d30*/  HMMA.16816.F32 R64, R96, R102, R64 ;  /* 0x000000666040723c */ /* 0x000fe20000001840 */
[----:B------:R-:W-:Y:S04]  /*2d40*/  LDSM.16.M88.4 R96, [R234+0x2800] ;  /* 0x00280000ea60783b */ /* 0x000fe80000000200 */
[----:B------:R-:W-:Y:S03]  /*2d50*/  LDSM.16.M88.4 R100, [R249+0x17100] ;  /* 0x01710000f964783b */ /* 0x000fe60000000200 */
[C---:B-1----:R-:W-:Y:S08]  /*2d60*/  HMMA.16816.F32 R24, R28.reuse, R68, R24 ;  /* 0x000000441c18723c */ /* 0x042ff00000001818 */
[C---:B------:R-:W-:Y:S01]  /*2d70*/  HMMA.16816.F32 R20, R28.reuse, R70, R20 ;  /* 0x000000461c14723c */ /* 0x040fe20000001814 */
[----:B------:R-:W1:Y:S07]  /*2d80*/  LDSM.16.M88.4 R68, [R234+0x1000] ;  /* 0x00100000ea44783b */ /* 0x000e6e0000000200 */
[C---:B------:R-:W-:Y:S08]  /*2d90*/  HMMA.16816.F32 R16, R28.reuse, R60, R16 ;  /* 0x0000003c1c10723c */ /* 0x040ff00000001810 */
[C---:B------:R-:W-:Y:S01]  /*2da0*/  HMMA.16816.F32 R8, R28.reuse, R62, R8 ;  /* 0x0000003e1c08723c */ /* 0x040fe20000001808 */
[----:B------:R-:W-:Y:S07]  /*2db0*/  LDSM.16.M88.4 R60, [R234+0x2000] ;  /* 0x00200000ea3c783b */ /* 0x000fee0000000200 */
[C---:B--2---:R-:W-:Y:S08]  /*2dc0*/  HMMA.16816.F32 R12, R28.reuse, R76, R12 ;  /* 0x0000004c1c0c723c */ /* 0x044ff0000000180c */
        /* <DEDUP_REMOVED lines=10> */
[----:B------:R-:W-:Y:S04]  /*2e70*/  LDSM.16.M88.4 R64, [R250+0x1c100] ;  /* 0x01c10000fa40783b */ /* 0x000fe80000000200 */
[----:B------:R-:W-:Y:S03]  /*2e80*/  LDSM.16.M88.4 R84, [R249+0x11100] ;  /* 0x01110000f954783b */ /* 0x000fe60000000200 */
        /* <DEDUP_REMOVED lines=8> */
[----:B------:R-:W4:Y:S07]  /*2f10*/  LDSM.16.M88.4 R80, [R249+0x11900] ;  /* 0x01190000f950783b */ /* 0x000f2e0000000200 */
[C---:B--2---:R-:W-:Y:S08]  /*2f20*/  HMMA.16816.F32 R52, R72.reuse, R76, R52 ;  /* 0x0000004c4834723c */ /* 0x044ff00000001834 */
[C---:B------:R-:W-:Y:S01]  /*2f30*/  HMMA.16816.F32 R48, R72.reuse, R78, R48 ;  /* 0x0000004e4830723c */ /* 0x040fe20000001830 */
[----:B------:R-:W-:Y:S07]  /*2f40*/  LDSM.16.M88.4 R76, [R248+0x3000] ;  /* 0x00300000f84c783b */ /* 0x000fee0000000200 */
[C---:B------:R-:W-:Y:S08]  /*2f50*/  HMMA.16816.F32 R44, R72.reuse, R60, R44 ;  /* 0x0000003c482c723c */ /* 0x040ff0000000182c */
[C---:B------:R-:W-:Y:S01]  /*2f60*/  HMMA.16816.F32 R40, R72.reuse, R62, R40 ;  /* 0x0000003e4828723c */ /* 0x040fe20000001828 */
[----:B------:R-:W-:Y:S07]  /*2f70*/  LDSM.16.M88.4 R60, [R246+0x1c100] ;  /* 0x01c10000f63c783b */ /* 0x000fee0000000200 */
[C---:B------:R-:W-:Y:S08]  /*2f80*/  HMMA.16816.F32 R36, R72.reuse, R96, R36 ;  /* 0x000000604824723c */ /* 0x040ff00000001824 */
[----:B------:R-:W-:Y:S01]  /*2f90*/  HMMA.16816.F32 R28, R72, R98, R28 ;  /* 0x00000062481c723c */ /* 0x000fe2000000181c */
[----:B------:R-:W2:Y:S04]  /*2fa0*/  LDSM.16.M88.4 R72, [R248+0x3800] ;  /* 0x00380000f848783b */ /* 0x000ea80000000200 */
        /* <DEDUP_REMOVED lines=24> */
[C---:B------:R-:W-:Y:S01]  /*3130*/  HMMA.16816.F32 R8, R60.reuse, R58, R8 ;  /* 0x0000003a3c08723c */ /* 0x040fe20000001808 */
[----:B------:R-:W3:Y:S07]  /*3140*/  LDSM.16.M88.4 R56, [R244+0x11100] ;  /* 0x01110000f438783b */ /* 0x000eee0000000200 */
[C---:B------:R-:W-:Y:S08]  /*3150*/  HMMA.16816.F32 R24, R60.reuse, R76, R24 ;  /* 0x0000004c3c18723c */ /* 0x040ff00000001818 */
        /* <DEDUP_REMOVED lines=8> */
[C---:B--2---:R-:W-:Y:S08]  /*31e0*/  HMMA.16816.F32 R24, R72.reuse, R92, R24 ;  /* 0x0000005c4818723c */ /* 0x044ff00000001818 */
[----:B------:R-:W-:Y:S01]  /*31f0*/  HMMA.16816.F32 R20, R72, R94, R20 ;  /* 0x0000005e4814723c */ /* 0x000fe20000001814 */
        /* <DEDUP_REMOVED lines=15> */
[----:B------:R-:W-:Y:S01]  /*32f0*/  HMMA.16816.F32 R20, R64, R70, R20 ;  /* 0x000000464014723c */ /* 0x000fe20000001814 */
[----:B------:R-:W1:Y:S07]  /*3300*/  LDSM.16.M88.4 R68, [R234+0x5000] ;  /* 0x00500000ea44783b */ /* 0x000e6e0000000200 */
[C---:B------:R-:W-:Y:S08]  /*3310*/  HMMA.16816.F32 R36, R72.reuse, R76, R36 ;  /* 0x0000004c4824723c */ /* 0x040ff00000001824 */
[C---:B------:R-:W-:Y:S01]  /*3320*/  HMMA.16816.F32 R28, R72.reuse, R78, R28 ;  /* 0x0000004e481c723c */ /* 0x040fe2000000181c */
[----:B------:R-:W4:Y:S07]  /*3330*/  LDSM.16.M88.4 R76, [R234+0x4800] ;  /* 0x00480000ea4c783b */ /* 0x000f2e0000000200 */
[C---:B------:R-:W-:Y:S08]  /*3340*/  HMMA.16816.F32 R52, R72.reuse, R80, R52 ;  /* 0x000000504834723c */ /* 0x040ff00000001834 */
[----:B------:R-:W-:Y:S01]  /*3350*/  HMMA.16816.F32 R48, R72, R82, R48 ;  /* 0x000000524830723c */ /* 0x000fe20000001830 */
[----:B------:R-:W-:Y:S04]  /*3360*/  LDSM.16.M88.4 R72, [R249+0x12100] ;  /* 0x01210000f948783b */ /* 0x000fe80000000200 */
[----:B------:R-:W-:Y:S03]  /*3370*/  LDSM.16.M88.4 R80, [R249+0x13100] ;  /* 0x01310000f950783b */ /* 0x000fe60000000200 */
        /* <DEDUP_REMOVED lines=11> */
[----:B------:R-:W-:Y:S07]  /*3430*/  LDSM.16.M88.4 R76, [R249+0x14100] ;  /* 0x01410000f94c783b */ /* 0x000fee0000000200 */
[C---:B------:R-:W-:Y:S08]  /*3440*/  HMMA.16816.F32 R36, R64.reuse, R84, R36 ;  /* 0x000000544024723c */ /* 0x040ff00000001824 */
[----:B------:R-:W-:Y:S01]  /*3450*/  HMMA.16816.F32 R28, R64, R86, R28 ;  /* 0x00000056401c723c */ /* 0x000fe2000000181c */
[----:B------:R-:W4:Y:S04]  /*3460*/  LDSM.16.M88.4 R64, [R249+0x14900] ;  /* 0x01490000f940783b */ /* 0x000f280000000200 */
[----:B------:R-:W-:Y:S03]  /*3470*/  LDSM.16.M88.4 R84, [R244+0x12100] ;  /* 0x01210000f454783b */ /* 0x000fe60000000200 */
[C---:B--2---:R-:W-:Y:S08]  /*3480*/  HMMA.16816.F32 R24, R60.reuse, R72, R24 ;  /* 0x000000483c18723c */ /* 0x044ff00000001818 */
[C---:B------:R-:W-:Y:S01]  /*3490*/  HMMA.16816.F32 R20, R60.reuse, R74, R20 ;  /* 0x0000004a3c14723c */ /* 0x040fe20000001814 */
[----:B------:R-:W-:Y:S07]  /*34a0*/  LDSM.16.M88.4 R72, [R248+0x6000] ;  /* 0x00600000f848783b */ /* 0x000fee0000000200 */
[C---:B---3--:R-:W-:Y:S08]  /*34b0*/  HMMA.16816.F32 R12, R60.reuse, R56, R12 ;  /* 0x000000383c0c723c */ /* 0x048ff0000000180c */
[C---:B------:R-:W-:Y:S01]  /*34c0*/  HMMA.16816.F32 R32, R60.reuse, R58, R32 ;  /* 0x0000003a3c20723c */ /* 0x040fe20000001820 */
[----:B------:R-:W2:Y:S07]  /*34d0*/  LDSM.16.M88.4 R56, [R246+0x20100] ;  /* 0x02010000f638783b */ /* 0x000eae0000000200 */
[C---:B-1----:R-:W-:Y:S08]  /*34e0*/  HMMA.16816.F32 R52, R60.reuse, R68, R52 ;  /* 0x000000443c34723c */ /* 0x042ff00000001834 */
[C---:B------:R-:W-:Y:S01]  /*34f0*/  HMMA.16816.F32 R48, R60.reuse, R70, R48 ;  /* 0x000000463c30723c */ /* 0x040fe20000001830 */
[----:B------:R-:W1:Y:S07]  /*3500*/  LDSM.16.M88.4 R68, [R248+0x6800] ;  /* 0x00680000f844783b */ /* 0x000e6e0000000200 */
[C---:B------:R-:W-:Y:S08]  /*3510*/  HMMA.16816.F32 R16, R60.reuse, R80, R16 ;  /* 0x000000503c10723c */ /* 0x040ff00000001810 */
[C---:B------:R-:W-:Y:S01]  /*3520*/  HMMA.16816.F32 R8, R60.reuse, R82, R8 ;  /* 0x000000523c08723c */ /* 0x040fe20000001808 */
[----:B------:R-:W-:Y:S07]  /*3530*/  LDSM.16.M88.4 R80, [R244+0x12900] ;  /* 0x01290000f450783b */ /* 0x000fee0000000200 */
[C---:B----4-:R-:W-:Y:S08]  /*3540*/  HMMA.16816.F32 R36, R60.reuse, R64, R36 ;  /* 0x000000403c24723c */ /* 0x050ff00000001824 */
[C---:B------:R-:W-:Y:S01]  /*3550*/  HMMA.16816.F32 R28, R60.reuse, R66, R28 ;  /* 0x000000423c1c723c */ /* 0x040fe2000000181c */
[----:B------:R-:W3:Y:S07]  /*3560*/  LDSM.16.M88.4 R64, [R248+0x8800] ;  /* 0x00880000f840783b */ /* 0x000eee0000000200 */
[C---:B------:R-:W-:Y:S08]  /*3570*/  HMMA.16816.F32 R44, R60.reuse, R76, R44 ;  /* 0x0000004c3c2c723c */ /* 0x040ff0000000182c */
[----:B------:R-:W-:Y:S01]  /*3580*/  HMMA.16816.F32 R40, R60, R78, R40 ;  /* 0x0000004e3c28723c */ /* 0x000fe20000001828 */
[----:B------:R-:W4:Y:S04]  /*3590*/  LDSM.16.M88.4 R60, [R245+0x20100] ;  /* 0x02010000f53c783b */ /* 0x000f280000000200 */
[----:B------:R-:W5:Y:S03]  /*35a0*/  LDSM.16.M88.4 R76, [R244+0x13100] ;  /* 0x01310000f44c783b */ /* 0x000f660000000200 */
        /* <DEDUP_REMOVED lines=15> */
[C---:B---3--:R-:W-:Y:S08]  /*36a0*/  HMMA.16816.F32 R36, R56.reuse, R64, R36 ;  /* 0x000000403824723c */ /* 0x048ff00000001824 */
[----:B------:R-:W-:Y:S01]  /*36b0*/  HMMA.16816.F32 R28, R56, R66, R28 ;  /* 0x00000042381c723c */ /* 0x000fe2000000181c */
[----:B------:R-:W-:Y:S04]  /*36c0*/  LDSM.16.M88.4 R56, [R243+0x20100] ;  /* 0x02010000f338783b */ /* 0x000fe80000000200 */
[----:B------:R-:W3:Y:S03]  /*36d0*/  LDSM.16.M88.4 R64, [R234+0x6000] ;  /* 0x00600000ea40783b */ /* 0x000ee60000000200 */
[C---:B----4-:R-:W-:Y:S08]  /*36e0*/  HMMA.16816.F32 R24, R60.reuse, R84, R24 ;  /* 0x000000543c18723c */ /* 0x050ff00000001818 */
[C---:B------:R-:W-:Y:S01]  /*36f0*/  HMMA.16816.F32 R20, R60.reuse, R86, R20 ;  /* 0x000000563c14723c */ /* 0x040fe20000001814 */
[----:B------:R-:W4:Y:S07]  /*3700*/  LDSM.16.M88.4 R84, [R234+0x7000] ;  /* 0x00700000ea54783b */ /* 0x000f2e0000000200 */
[C---:B------:R-:W-:Y:S08]  /*3710*/  HMMA.16816.F32 R12, R60.reuse, R80, R12 ;  /* 0x000000503c0c723c */ /* 0x040ff0000000180c */
[C---:B------:R-:W-:Y:S01]  /*3720*/  HMMA.16816.F32 R32, R60.reuse, R82, R32 ;  /* 0x000000523c20723c */ /* 0x040fe20000001820 */
[----:B------:R-:W3:Y:S07]  /*3730*/  LDSM.16.M88.4 R80, [R234+0x7800] ;  /* 0x00780000ea50783b */ /* 0x000eee0000000200 */
[C---:B-----5:R-:W-:Y:S08]  /*3740*/  HMMA.16816.F32 R16, R60.reuse, R76, R16 ;  /* 0x0000004c3c10723c */ /* 0x060ff00000001810 */
[C---:B------:R-:W-:Y:S01]  /*3750*/  HMMA.16816.F32 R8, R60.reuse, R78, R8 ;  /* 0x0000004e3c08723c */ /* 0x040fe20000001808 */
[----:B------:R-:W5:Y:S07]  /*3760*/  LDSM.16.M88.4 R76, [R234+0x8000] ;  /* 0x00800000ea4c783b */ /* 0x000f6e0000000200 */
[C---:B--2---:R-:W-:Y:S08]  /*3770*/  HMMA.16816.F32 R52, R60.reuse, R72, R52 ;  /* 0x000000483c34723c */ /* 0x044ff00000001834 */
[C---:B------:R-:W-:Y:S01]  /*3780*/  HMMA.16816.F32 R48, R60.reuse, R74, R48 ;  /* 0x0000004a3c30723c */ /* 0x040fe20000001830 */
[----:B------:R-:W2:Y:S07]  /*3790*/  LDSM.16.M88.4 R72, [R234+0x8800] ;  /* 0x00880000ea48783b */ /* 0x000eae0000000200 */
[C---:B-1----:R-:W-:Y:S08]  /*37a0*/  HMMA.16816.F32 R44, R60.reuse, R68, R44 ;  /* 0x000000443c2c723c */ /* 0x042ff0000000182c */
[C---:B------:R-:W-:Y:S01]  /*37b0*/  HMMA.16816.F32 R40, R60.reuse, R70, R40 ;  /* 0x000000463c28723c */ /* 0x040fe20000001828 */
[----:B------:R-:W-:Y:S07]  /*37c0*/  LDSM.16.M88.4 R68, [R249+0x15100] ;  /* 0x01510000f944783b */ /* 0x000fee0000000200 */
[C---:B------:R-:W-:Y:S08]  /*37d0*/  HMMA.16816.F32 R36, R60.reuse, R96, R36 ;  /* 0x000000603c24723c */ /* 0x040ff00000001824 */
[----:B------:R-:W-:Y:S01]  /*37e0*/  HMMA.16816.F32 R28, R60, R98, R28 ;  /* 0x000000623c1c723c */ /* 0x000fe2000000181c */
[----:B------:R-:W1:Y:S04]  /*37f0*/  LDSM.16.M88.4 R60, [R249+0x15900] ;  /* 0x01590000f93c783b */ /* 0x000e680000000200 */
[----:B------:R-:W-:Y:S03]  /*3800*/  LDSM.16.M88.4 R96, [R249+0x17900] ;  /* 0x01790000f960783b */ /* 0x000fe60000000200 */
[C---:B---3--:R-:W-:Y:S08]  /*3810*/  HMMA.16816.F32 R24, R56.reuse, R64, R24 ;  /* 0x000000403818723c */ /* 0x048ff00000001818 */
[C---:B------:R-:W-:Y:S01]  /*3820*/  HMMA.16816.F32 R20, R56.reuse, R66, R20 ;  /* 0x000000423814723c */ /* 0x040fe20000001814 */
[----:B------:R-:W3:Y:S07]  /*3830*/  LDSM.16.M88.4 R64, [R249+0x16100] ;  /* 0x01610000f940783b */ /* 0x000eee0000000200 */
[C---:B------:R-:W-:Y:S08]  /*3840*/  HMMA.16816.F32 R12, R56.reuse, R88, R12 ;  /* 0x00000058380c723c */ /* 0x040ff0000000180c */
[C---:B------:R-:W-:Y:S01]  /*3850*/  HMMA.16816.F32 R32, R56.reuse, R90, R32 ;  /* 0x0000005a3820723c */ /* 0x040fe20000001820 */
[----:B------:R-:W-:Y:S07]  /*3860*/  LDSM.16.M88.4 R88, [R248+0x9000] ;  /* 0x00900000f858783b */ /* 0x000fee0000000200 */
[C---:B----4-:R-:W-:Y:S08]  /*3870*/  HMMA.16816.F32 R16, R56.reuse, R84, R16 ;  /* 0x000000543810723c */ /* 0x050ff00000001810 */
[C---:B------:R-:W-:Y:S01]  /*3880*/  HMMA.16816.F32 R8, R56.reuse, R86, R8 ;  /* 0x000000563808723c */ /* 0x040fe20000001808 */
[----:B------:R-:W-:Y:S07]  /*3890*/  LDSM.16.M88.4 R84, [R245+0x24100] ;  /* 0x02410000f554783b */ /* 0x000fee0000000200 */
[C---:B------:R-:W-:Y:S08]  /*38a0*/  HMMA.16816.F32 R52, R56.reuse, R80, R52 ;  /* 0x000000503834723c */ /* 0x040ff00000001834 */
[C---:B------:R-:W-:Y:S01]  /*38b0*/  HMMA.16816.F32 R48, R56.reuse, R82, R48 ;  /* 0x000000523830723c */ /* 0x040fe20000001830 */
[----:B------:R-:W-:Y:S07]  /*38c0*/  LDSM.16.M88.4 R80, [R248+0x9800] ;  /* 0x00980000f850783b */ /* 0x000fee0000000200 */
[C---:B-----5:R-:W-:Y:S08]  /*38d0*/  HMMA.16816.F32 R44, R56.reuse, R76, R44 ;  /* 0x0000004c382c723c */ /* 0x060ff0000000182c */
[C---:B------:R-:W-:Y:S01]  /*38e0*/  HMMA.16816.F32 R40, R56.reuse, R78, R40 ;  /* 0x0000004e3828723c */ /* 0x040fe20000001828 */
[----:B------:R-:W-:Y:S07]  /*38f0*/  LDSM.16.M88.4 R76, [R248+0xa000] ;  /* 0x00a00000f84c783b */ /* 0x000fee0000000200 */
[C---:B--2---:R-:W-:Y:S08]  /*3900*/  HMMA.16816.F32 R36, R56.reuse, R72, R36 ;  /* 0x000000483824723c */ /* 0x044ff00000001824 */
[----:B------:R-:W-:Y:S01]  /*3910*/  HMMA.16816.F32 R28, R56, R74, R28 ;  /* 0x0000004a381c723c */ /* 0x000fe2000000181c */
[----:B------:R-:W2:Y:S04]  /*3920*/  LDSM.16.M88.4 R56, [R249+0x16900] ;  /* 0x01690000f938783b */ /* 0x000ea80000000200 */
[----:B------:R-:W-:Y:S03]  /*3930*/  LDSM.16.M88.4 R72, [R248+0xa800] ;  /* 0x00a80000f848783b */ /* 0x000fe60000000200 */
[C---:B-1----:R-:W-:Y:S08]  /*3940*/  HMMA.16816.F32 R12, R92.reuse, R60, R12 ;  /* 0x0000003c5c0c723c */ /* 0x042ff0000000180c */
[C---:B------:R-:W-:Y:S01]  /*3950*/  HMMA.16816.F32 R32, R92.reuse, R62, R32 ;  /* 0x0000003e5c20723c */ /* 0x040fe20000001820 */
[----:B------:R-:W1:Y:S07]  /*3960*/  LDSM.16.M88.4 R60, [R246+0x24100] ;  /* 0x02410000f63c783b */ /* 0x000e6e0000000200 */
[C---:B------:R-:W-:Y:S08]  /*3970*/  HMMA.16816.F32 R24, R92.reuse, R68, R24 ;  /* 0x000000445c18723c */ /* 0x040ff00000001818 */
[C---:B------:R-:W-:Y:S01]  /*3980*/  HMMA.16816.F32 R20, R92.reuse, R70, R20 ;  /* 0x000000465c14723c */ /* 0x040fe20000001814 */
[----:B------:R-:W-:Y:S07]  /*3990*/  LDSM.16.M88.4 R68, [R248+0xb000] ;  /* 0x00b00000f844783b */ /* 0x000fee0000000200 */
[C---:B---3--:R-:W-:Y:S08]  /*39a0*/  HMMA.16816.F32 R16, R92.reuse, R64, R16 ;  /* 0x000000405c10723c */ /* 0x048ff00000001810 */
[C---:B------:R-:W-:Y:S01]  /*39b0*/  HMMA.16816.F32 R8, R92.reuse, R66, R8 ;  /* 0x000000425c08723c */ /* 0x040fe20000001808 */
[----:B------:R-:W3:Y:S07]  /*39c0*/  LDSM.16.M88.4 R64, [R248+0xb800] ;  /* 0x00b80000f840783b */ /* 0x000eee0000000200 */
        /* <DEDUP_REMOVED lines=8> */
[----:B------:R-:W-:Y:S04]  /*3a50*/  LDSM.16.M88.4 R96, [R244+0x16900] ;  /* 0x01690000f460783b */ /* 0x000fe80000000200 */
[----:B------:R-:W-:Y:S03]  /*3a60*/  LDSM.16.M88.4 R92, [R244+0x17100] ;  /* 0x01710000f45c783b */ /* 0x000fe60000000200 */
[C---:B-1----:R-:W-:Y:S08]  /*3a70*/  HMMA.16816.F32 R24, R60.reuse, R88, R24 ;  /* 0x000000583c18723c */ /* 0x042ff00000001818 */
[C---:B------:R-:W-:Y:S01]  /*3a80*/  HMMA.16816.F32 R20, R60.reuse, R90, R20 ;  /* 0x0000005a3c14723c */ /* 0x040fe20000001814 */
[----:B------:R-:W1:Y:S07]  /*3a90*/  LDSM.16.M88.4 R88, [R244+0x17900] ;  /* 0x01790000f458783b */ /* 0x000e6e0000000200 */
[C---:B---3--:R-:W-:Y:S08]  /*3aa0*/  HMMA.16816.F32 R36, R60.reuse, R64, R36 ;  /* 0x000000403c24723c */ /* 0x048ff00000001824 */
        /* <DEDUP_REMOVED lines=12> */
[----:B------:R-:W-:Y:S01]  /*3b70*/  HMMA.16816.F32 R28, R60, R66, R28 ;  /* 0x000000423c1c723c */ /* 0x000fe2000000181c */
[----:B------:R-:W-:Y:S04]  /*3b80*/  LDSM.16.M88.4 R64, [R234+0xa800] ;  /* 0x00a80000ea40783b */ /* 0x000fe80000000200 */
[----:B------:R-:W-:Y:S03]  /*3b90*/  LDSM.16.M88.4 R60, [R234+0xb000] ;  /* 0x00b00000ea3c783b */ /* 0x000fe60000000200 */
[C---:B--2---:R-:W-:Y:S08]  /*3ba0*/  HMMA.16816.F32 R24, R84.reuse, R56, R24 ;  /* 0x000000385418723c */ /* 0x044ff00000001818 */
[----:B------:R-:W-:Y:S01]  /*3bb0*/  HMMA.16816.F32 R20, R84, R58, R20 ;  /* 0x0000003a5414723c */ /* 0x000fe20000001814 */
[----:B------:R-:W2:Y:S01]  /*3bc0*/  LDSM.16.M88.4 R56, [R234+0xb800] ;  /* 0x00b80000ea38783b */ /* 0x000ea20000000200 */
[----:B------:R-:W-:-:S06]  /*3bd0*/  DEPBAR.LE SB0, 0x0 ;  /* 0x000080000000791a */ /* 0x000fcc0000000000 */
        /* <DEDUP_REMOVED lines=21> */
[----:B------:R-:W-:Y:S07]  /*3d30*/  HMMA.16816.F32 R56, R68, R58, R28 ;  /* 0x0000003a4438723c */ /* 0x000fee000000181c */
[----:B------:R-:W-:-:S02]  /*3d40*/  SHF.R.S32.HI R70, RZ, 0x1f, R111 ;  /* 0x0000001fff467819 */ /* 0x000fc4000001146f */
[----:B------:R-:W-:-:S03]  /*3d50*/  SHF.R.S32.HI R28, RZ, 0x1f, R211 ;  /* 0x0000001fff1c7819 */ /* 0x000fc600000114d3 */
[----:B------:R1:W-:Y:S04]  /*3d60*/  STL [R1+0x20], R70 ;  /* 0x0000204601007387 */ /* 0x0003e80000100800 */
[----:B------:R1:W-:Y:S04]  /*3d70*/  STL [R1+0x24], R208 ;  /* 0x000024d001007387 */ /* 0x0003e80000100800 */
[----:B------:R-:W-:Y:S06]  /*3d80*/  BAR.SYNC.DEFER_BLOCKING 0x0 ;  /* 0x0000000000007b1d */ /* 0x000fec0000010000 */
[----:B------:R-:W-:Y:S05]  /*3d90*/  @P0 BRA `(.L_x_1576) ;  /* 0x000005f000000947 */ /* 0x000fea0003800000 */
[----:B------:R-:W-:Y:S01]  /*3da0*/  IMAD.U32 R0, RZ, RZ, UR15 ;  /* 0x0000000fff007e24 */ /* 0x000fe2000f8e00ff */
        /* <DEDUP_REMOVED lines=17> */
[----:B------:R-:W-:Y:S02]  /*3ec0*/  IADD3 R78, -R64, 0x10, RZ ;  /* 0x00000010404e7810 */ /* 0x000fe40007ffe1ff */
[----:B------:R-:W-:Y:S02]  /*3ed0*/  SHF.L.U64.HI R63, R209, 0x1, R210 ;  /* 0x00000001d13f7819 */ /* 0x000fe400000102d2 */
[----:B------:R-:W-:-:S02]  /*3ee0*/  SHF.R.S32.HI R0, RZ, 0x1f, R62 ;  /* 0x0000001fff007819 */ /* 0x000fc4000001143e */
[----:B------:R-:W-:Y:S02]  /*3ef0*/  LOP3.LUT R78, R78, 0xf, RZ, 0xc0, !PT ;  /* 0x0000000f4e4e7812 */ /* 0x000fe400078ec0ff */
[----:B------:R-:W-:Y:S01]  /*3f00*/  IADD3 R72, -R110, 0x10, RZ ;  /* 0x000000106e487810 */ /* 0x000fe20007ffe1ff */
[----:B------:R-:W-:Y:S01]  /*3f10*/  IMAD R0, R0, c[0x0][0x1e0], RZ ;  /* 0x0000780000007a24 */ /* 0x000fe200078e02ff */
[----:B------:R-:W-:Y:S02]  /*3f20*/  SHF.L.U64.HI R60, R207, 0x1, R208 ;  /* 0x00000001cf3c7819 */ /* 0x000fe400000102d0 */
[----:B------:R-:W-:Y:S01]  /*3f30*/  LOP3.LUT R72, R72, 0xf, RZ, 0xc0, !PT ;  /* 0x0000000f48487812 */ /* 0x000fe200078ec0ff */
[C---:B------:R-:W-:Y:S01]  /*3f40*/  IMAD R0, R62.reuse, c[0x0][0x1e4], R0 ;  /* 0x000079003e007a24 */ /* 0x040fe200078e0200 */
[----:B------:R-:W-:Y:S01]  /*3f50*/  SHF.L.U64.HI R29, R111, 0x1, R70 ;  /* 0x000000016f1d7819 */ /* 0x000fe20000010246 */
[----:B--2---:R-:W-:-:S04]  /*3f60*/  IMAD.WIDE.U32 R30, R62, c[0x0][0x1e0], RZ ;  /* 0x000078003e1e7a25 */ /* 0x004fc800078e00ff */
[----:B------:R-:W-:Y:S01]  /*3f70*/  IMAD.IADD R31, R31, 0x1, R0 ;  /* 0x000000011f1f7824 */ /* 0x000fe200078e0200 */
[----:B---3--:R-:W-:-:S03]  /*3f80*/  SHF.R.S32.HI R0, RZ, 0x1f, R61 ;  /* 0x0000001fff007819 */ /* 0x008fc6000001143d */
[C---:B------:R-:W-:Y:S01]  /*3f90*/  IMAD.WIDE.U32 R30, R61.reuse, c[0x0][0x1f0], R30 ;  /* 0x00007c003d1e7a25 */ /* 0x040fe200078e001e */
[----:B------:R2:W-:Y:S03]  /*3fa0*/  STL [R1], R61 ;  /* 0x0000003d01007387 */ /* 0x0005e60000100800 */
[----:B------:R-:W-:Y:S01]  /*3fb0*/  IMAD R0, R0, c[0x0][0x1f0], RZ ;  /* 0x00007c0000007a24 */ /* 0x000fe200078e02ff */
[----:B------:R-:W-:Y:S01]  /*3fc0*/  IADD3 R67, P0, R30, UR22, RZ ;  /* 0x000000161e437c10 */ /* 0x000fe2000ff1e0ff */
[----:B------:R3:W-:Y:S01]  /*3fd0*/  STL [R1+0x4], R62 ;  /* 0x0000043e01007387 */ /* 0x0007e20000100800 */
[----:B------:R-:W-:Y:S01]  /*3fe0*/  SEL R30, RZ, 0x10, P4 ;  /* 0x00000010ff1e7807 */ /* 0x000fe20002000000 */
[----:B------:R-:W-:-:S03]  /*3ff0*/  IMAD R0, R61, c[0x0][0x1f4], R0 ;  /* 0x00007d003d007a24 */ /* 0x000fc600078e0200 */
[----:B------:R-:W-:Y:S02]  /*4000*/  IADD3 R74, -R30, 0x10, RZ ;  /* 0x000000101e4a7810 */ /* 0x000fe40007ffe1ff */
[----:B------:R-:W-:Y:S01]  /*4010*/  IADD3.X R0, R31, UR19, R0, P0, !PT ;  /* 0x000000131f007c10 */ /* 0x000fe200087fe400 */
[----:B------:R-:W-:Y:S01]  /*4020*/  IMAD.SHL.U32 R31, R207, 0x2, RZ ;  /* 0x00000002cf1f7824 */ /* 0x000fe200078e00ff */
[C---:B------:R-:W-:Y:S02]  /*4030*/  LEA R68, P0, R67.reuse, c[0x0][0x1c8], 0x1 ;  /* 0x0000720043447a11 */ /* 0x040fe400078008ff */
[----:B------:R-:W-:Y:S02]  /*4040*/  LOP3.LUT R74, R74, 0xf, RZ, 0xc0, !PT ;  /* 0x0000000f4a4a7812 */ /* 0x000fe400078ec0ff */
[----:B------:R-:W-:Y:S01]  /*4050*/  LEA.HI.X R67, R67, c[0x0][0x1cc], R0, 0x1, P0 ;  /* 0x0000730043437a11 */ /* 0x000fe200000f0c00 */
[----:B------:R-:W4:Y:S01]  /*4060*/  SHFL.IDX PT, R73, R68, 0x2, 0x181f ;  /* 0x00581f0044497f89 */ /* 0x000f2200000e0000 */
[----:B------:R-:W-:-:S03]  /*4070*/  IMAD.SHL.U32 R0, R111, 0x2, RZ ;  /* 0x000000026f007824 */ /* 0x000fc600078e00ff */
[----:B------:R-:W5:Y:S01]  /*4080*/  SHFL.IDX PT, R69, R67, 0x2, 0x181f ;  /* 0x00581f0043457f89 */ /* 0x000f6200000e0000 */
[----:B--2---:R-:W-:-:S03]  /*4090*/  SEL R61, RZ, 0x10, P5 ;  /* 0x00000010ff3d7807 */ /* 0x004fc60002800000 */
[----:B-1----:R-:W-:Y:S01]  /*40a0*/  SHFL.IDX PT, R70, R67, RZ, 0x181f ;  /* 0x00181fff43467589 */ /* 0x002fe200000e0000 */
[----:B------:R-:W-:Y:S01]  /*40b0*/  IADD3 R76, -R61, 0x10, RZ ;  /* 0x000000103d4c7810 */ /* 0x000fe20007ffe1ff */
[----:B---3--:R-:W-:Y:S02]  /*40c0*/  IMAD.SHL.U32 R62, R209, 0x2, RZ ;  /* 0x00000002d13e7824 */ /* 0x008fe400078e00ff */
[----:B------:R-:W-:Y:S01]  /*40d0*/  SHFL.IDX PT, R67, R67, 0x1, 0x181f ;  /* 0x00381f0043437f89 */ /* 0x000fe200000e0000 */
[----:B------:R-:W-:Y:S02]  /*40e0*/  LOP3.LUT R76, R76, 0xf, RZ, 0xc0, !PT ;  /* 0x0000000f4c4c7812 */ /* 0x000fe400078ec0ff */
[----:B----4-:R-:W-:-:S04]  /*40f0*/  IADD3 R78, P1, P0, R78, R73, R65 ;  /* 0x000000494e4e7210 */ /* 0x010fc8000783e041 */
[----:B-----5:R-:W-:Y:S02]  /*4100*/  IADD3.X R79, RZ, R69, R66, P1, P0 ;  /* 0x00000045ff4f7210 */ /* 0x020fe40000fe0442 */
        /* <DEDUP_REMOVED lines=40> */
.L_x_1576:
[----:B------:R-:W-:Y:S01]  /*4390*/  FMUL.FTZ R9, R9, c[0x0][0x320] ;  /* 0x0000c80009097a20 */ /* 0x000fe20000410000 */
[----:B------:R-:W-:Y:S01]  /*43a0*/  LEA.HI R7, R7, R2, RZ, 0x2 ;  /* 0x0000000207077211 */ /* 0x000fe200078f10ff */
[----:B------:R-:W-:Y:S01]  /*43b0*/  FMUL.FTZ R13, R13, c[0x0][0x320] ;  /* 0x0000c8000d0d7a20 */ /* 0x000fe20000410000 */
[----:B------:R-:W-:Y:S01]  /*43c0*/  PLOP3.LUT P0, PT, PT, PT, UP1, 0x80, 0x0 ;  /* 0x000000000000781c */ /* 0x000fe20003f0f018 */
[----:B------:R2:W-:Y:S01]  /*43d0*/  MUFU.TANH R29, R9 ;  /* 0x00000009001d7308 */ /* 0x0005e20000002400 */
[----:B------:R-:W-:Y:S01]  /*43e0*/  FMUL.FTZ R8, R8, c[0x0][0x320] ;  /* 0x0000c80008087a20 */ /* 0x000fe20000410000 */
[----:B------:R-:W-:Y:S01]  /*43f0*/  LOP3.LUT R7, R7, 0xfffffffc, RZ, 0xc0, !PT ;  /* 0xfffffffc07077812 */ /* 0x000fe200078ec0ff */
[----:B------:R-:W-:Y:S01]  /*4400*/  FMUL.FTZ R0, R16, c[0x0][0x320] ;  /* 0x0000c80010007a20 */ /* 0x000fe20000410000 */
[----:B------:R-:W-:Y:S01]  /*4410*/  @UP1 USHF.L.U32 UR10, UR10, 0x7, URZ ;  /* 0x000000070a0a1899 */ /* 0x000fe2000800063f */
[----:B------:R-:W-:Y:S01]  /*4420*/  FMUL.FTZ R20, R20, c[0x0][0x320] ;  /* 0x0000c80014147a20 */ /* 0x000fe20000410000 */
[----:B------:R-:W-:Y:S01]  /*4430*/  UIADD3 UR6, UR6, -0x2, URZ ;  /* 0xfffffffe06067890 */ /* 0x000fe2000fffe03f */
[----:B------:R-:W-:Y:S01]  /*4440*/  IMAD.IADD R7, R2, 0x1, -R7 ;  /* 0x0000000102077824 */ /* 0x000fe200078e0a07 */
[----:B------:R3:W-:Y:S01]  /*4450*/  MUFU.TANH R30, R13 ;  /* 0x0000000d001e7308 */ /* 0x0007e20000002400 */
[----:B------:R-:W-:Y:S01]  /*4460*/  FMUL.FTZ R12, R12, c[0x0][0x320] ;  /* 0x0000c8000c0c7a20 */ /* 0x000fe20000410000 */
[----:B------:R-:W0:Y:S01]  /*4470*/  LDGDEPBAR ;  /* 0x00000000000079af */ /* 0x000e220000000000 */
[----:B------:R-:W-:-:S02]  /*4480*/  FMUL.FTZ R17, R17, c[0x0][0x320] ;  /* 0x0000c80011117a20 */ /* 0x000fc40000410000 */
[----:B------:R-:W-:Y:S02]  /*4490*/  FMUL.FTZ R44, R44, c[0x0][0x320] ;  /* 0x0000c8002c2c7a20 */ /* 0x000fe40000410000 */
[----:B------:R-:W-:Y:S01]  /*44a0*/  FMUL.FTZ R25, R25, c[0x0][0x320] ;  /* 0x0000c80019197a20 */ /* 0x000fe20000410000 */
[----:B--2---:R-:W-:Y:S01]  /*44b0*/  LOP3.LUT R9, R109, 0xffffffe0, RZ, 0xc0, !PT ;  /* 0xffffffe06d097812 */ /* 0x004fe200078ec0ff */
[----:B------:R-:W-:Y:S01]  /*44c0*/  MUFU.TANH R31, R20 ;  /* 0x00000014001f7308 */ /* 0x000fe20000002400 */
[----:B------:R-:W-:Y:S02]  /*44d0*/  FMUL.FTZ R24, R24, c[0x0][0x320] ;  /* 0x0000c80018187a20 */ /* 0x000fe40000410000 */
[----:B------:R-:W-:Y:S02]  /*44e0*/  FMUL.FTZ R40, R40, c[0x0][0x320] ;  /* 0x0000c80028287a20 */ /* 0x000fe40000410000 */
[----:B------:R-:W-:Y:S02]  /*44f0*/  IMAD.IADD R9, R2, 0x1, -R9 ;  /* 0x0000000102097824 */ /* 0x000fe400078e0a09 */
[----:B---3--:R-:W-:Y:S01]  /*4500*/  FMUL.FTZ R13, R32, c[0x0][0x320] ;  /* 0x0000c800200d7a20 */ /* 0x008fe20000410000 */
[----:B------:R2:W-:Y:S01]  /*4510*/  MUFU.TANH R20, R12 ;  /* 0x0000000c00147308 */ /* 0x0005e20000002400 */
[----:B------:R-:W-:Y:S01]  /*4520*/  FMUL.FTZ R41, R41, c[0x0][0x320] ;  /* 0x0000c80029297a20 */ /* 0x000fe20000410000 */
[----:B------:R-:W-:Y:S01]  /*4530*/  SHF.R.S32.HI R16, RZ, 0x1f, R9 ;  /* 0x0000001fff107819 */ /* 0x000fe20000011409 */
[----:B------:R-:W-:-:S02]  /*4540*/  FMUL.FTZ R21, R21, c[0x0][0x320] ;  /* 0x0000c80015157a20 */ /* 0x000fc40000410000 */
[----:B------:R-:W-:Y:S01]  /*4550*/  FMUL.FTZ R52, R52, c[0x0][0x320] ;  /* 0x0000c80034347a20 */ /* 0x000fe20000410000 */
[----:B------:R-:W-:Y:S01]  /*4560*/  LEA.HI R2, R16, R9, RZ, 0x2 ;  /* 0x0000000910027211 */ /* 0x000fe200078f10ff */
[----:B------:R-:W-:Y:S01]  /*4570*/  FMUL.FTZ R53, R53, c[0x0][0x320] ;  /* 0x0000c80035357a20 */ /* 0x000fe20000410000 */
[----:B------:R3:W-:Y:S01]  /*4580*/  MUFU.TANH R32, R8 ;  /* 0x0000000800207308 */ /* 0x0007e20000002400 */
[----:B------:R-:W-:Y:S01]  /*4590*/  LEA.HI R16, R7, R7, RZ, 0x1 ;  /* 0x0000000707107211 */ /* 0x000fe200078f08ff */
[----:B------:R-:W-:Y:S02]  /*45a0*/  FMUL.FTZ R48, R48, c[0x0][0x320] ;  /* 0x0000c80030307a20 */ /* 0x000fe40000410000 */
[----:B------:R-:W-:Y:S01]  /*45b0*/  FMUL.FTZ R49, R49, c[0x0][0x320] ;  /* 0x0000c80031317a20 */ /* 0x000fe20000410000 */
[----:B------:R-:W-:Y:S01]  /*45c0*/  LOP3.LUT R16, R16, 0x1ffffffe, RZ, 0xc0, !PT ;  /* 0x1ffffffe10107812 */ /* 0x000fe200078ec0ff */
[----:B------:R-:W-:Y:S02]  /*45d0*/  FMUL.FTZ R45, R45, c[0x0][0x320] ;  /* 0x0000c8002d2d7a20 */ /* 0x000fe40000410000 */
[----:B--2---:R-:W-:Y:S01]  /*45e0*/  FMUL.FTZ R12, R33, c[0x0][0x320] ;  /* 0x0000c800210c7a20 */ /* 0x004fe20000410000 */
[----:B------:R-:W-:Y:S01]  /*45f0*/  MUFU.TANH R197, R44 ;  /* 0x0000002c00c57308 */ /* 0x000fe20000002400 */
[----:B------:R-:W-:-:S02]  /*4600*/  IMAD.IADD R16, R7, 0x1, -R16 ;  /* 0x0000000107107824 */ /* 0x000fc400078e0a10 */
[----:B------:R-:W-:Y:S02]  /*4610*/  FMUL.FTZ R7, R37, c[0x0][0x320] ;  /* 0x0000c80025077a20 */ /* 0x000fe40000410000 */
[----:B------:R-:W-:Y:S01]  /*4620*/  FMUL.FTZ R51, R51, c[0x0][0x320] ;  /* 0x0000c80033337a20 */ /* 0x000fe20000410000 */
[----:B---3--:R-:W-:Y:S02]  /*4630*/  SHF.R.S32.HI R8, RZ, 0x1f, R108 ;  /* 0x0000001fff087819 */ /* 0x008fe4000001146c */
[----:B------:R2:W-:Y:S01]  /*4640*/  MUFU.TANH R33, R17 ;  /* 0x0000001100217308 */ /* 0x0005e20000002400 */
[----:B------:R-:W-:Y:S01]  /*4650*/  FMUL.FTZ R50, R50, c[0x0][0x320] ;  /* 0x0000c80032327a20 */ /* 0x000fe20000410000 */
[----:B------:R-:W-:Y:S01]  /*4660*/  LEA.HI R8, R8, R108, RZ, 0x3 ;  /* 0x0000006c08087211 */ /* 0x000fe200078f18ff */
[----:B------:R-:W-:Y:S02]  /*4670*/  FMUL.FTZ R22, R22, c[0x0][0x320] ;  /* 0x0000c80016167a20 */ /* 0x000fe40000410000 */
[----:B------:R-:W-:Y:S01]  /*4680*/  FMUL.FTZ R18, R18, c[0x0][0x320] ;  /* 0x0000c80012127a20 */ /* 0x000fe20000410000 */
[----:B------:R-:W-:-:S02]  /*4690*/  LOP3.LUT R8, R8, 0xffffff8, RZ, 0xc0, !PT ;  /* 0x0ffffff808087812 */ /* 0x000fc400078ec0ff */
[----:B------:R-:W-:Y:S01]  /*46a0*/  MUFU.TANH R60, R25 ;  /* 0x00000019003c7308 */ /* 0x000fe20000002400 */
[----:B------:R-:W-:Y:S02]  /*46b0*/  FMUL.FTZ R19, R19, c[0x0][0x320] ;  /* 0x0000c80013137a20 */ /* 0x000fe40000410000 */
[----:B------:R-:W-:Y:S02]  /*46c0*/  FMUL.FTZ R11, R11, c[0x0][0x320] ;  /* 0x0000c8000b0b7a20 */ /* 0x000fe40000410000 */
[----:B------:R-:W-:Y:S02]  /*46d0*/  IMAD.IADD R8, R108, 0x1, -R8 ;  /* 0x000000016c087824 */ /* 0x000fe400078e0a08 */
[----:B------:R-:W-:Y:S01]  /*46e0*/  FMUL.FTZ R10, R10, c[0x0][0x320] ;  /* 0x0000c8000a0a7a20 */ /* 0x000fe20000410000 */
[C---:B--2---:R-:W-:Y:S01]  /*46f0*/  LEA.HI.SX32 R17, R2.reuse, UR11, 0x1e ;  /* 0x0000000b02117c11 */ /* 0x044fe2000f8ff2ff */
[----:B------:R-:W2:Y:S01]  /*4700*/  MUFU.TANH R25, R24 ;  /* 0x0000001800197308 */ /* 0x000ea20000002400 */
[----:B------:R-:W-:Y:S01]  /*4710*/  LOP3.LUT R2, R2, 0x7ffffffc, RZ, 0xc0, !PT ;  /* 0x7ffffffc02027812 */ /* 0x000fe200078ec0ff */
[----:B------:R-:W-:-:S02]  /*4720*/  FMUL.FTZ R54, R54, c[0x0][0x320] ;  /* 0x0000c80036367a20 */ /* 0x000fc40000410000 */
[----:B------:R-:W-:Y:S02]  /*4730*/  IMAD R8, R8, 0x10, R17 ;  /* 0x0000001008087824 */ /* 0x000fe400078e0211 */
[----:B------:R-:W-:Y:S02]  /*4740*/  IMAD.IADD R9, R9, 0x1, -R2 ;  /* 0x0000000109097824 */ /* 0x000fe400078e0a02 */
[----:B------:R-:W-:Y:S01]  /*4750*/  IMAD R212, R16, 0x8, R8 ;  /* 0x0000000810d47824 */ /* 0x000fe200078e0208 */
[----:B------:R3:W-:Y:S01]  /*4760*/  MUFU.TANH R195, R40 ;  /* 0x0000002800c37308 */ /* 0x0007e20000002400 */
[----:B------:R-:W-:Y:S02]  /*4770*/  IMAD.U32 R2, RZ, RZ, UR4 ;  /* 0x00000004ff027e24 */ /* 0x000fe4000f8e00ff */
[----:B------:R-:W-:Y:S01]  /*4780*/  @P0 IMAD.HI.U32 R16, R212, c[0x0][0x2c8], RZ ;  /* 0x0000b200d4100a27 */ /* 0x000fe200078e00ff */
[----:B------:R-:W-:Y:S01]  /*4790*/  PLOP3.LUT P0, PT, PT, PT, UP1, 0x80, 0x0 ;  /* 0x000000000000781c */ /* 0x000fe20003f0f018 */
[----:B------:R-:W-:Y:S02]  /*47a0*/  STL [R1+0x2c], R212 ;  /* 0x00002cd401007387 */ /* 0x000fe40000100800 */
[----:B------:R-:W-:Y:S01]  /*47b0*/  IMAD.MOV.U32 R44, RZ, RZ, R212 ;  /* 0x000000ffff2c7224 */ /* 0x000fe200078e00d4 */
[----:B------:R4:W-:Y:S01]  /*47c0*/  MUFU.TANH R194, R41 ;  /* 0x0000002900c27308 */ /* 0x0009e20000002400 */
[----:B------:R-:W-:-:S02]  /*47d0*/  IMAD.SHL.U32 R61, R9, 0x2, RZ ;  /* 0x00000002093d7824 */ /* 0x000fc400078e00ff */
[----:B------:R-:W-:Y:S02]  /*47e0*/  FMUL.FTZ R8, R36, c[0x0][0x320] ;  /* 0x0000c80024087a20 */ /* 0x000fe40000410000 */
[----:B------:R-:W-:Y:S01]  /*47f0*/  FMUL.FTZ R9, R23, c[0x0][0x320] ;  /* 0x0000c80017097a20 */ /* 0x000fe20000410000 */
[----:B------:R-:W-:Y:S01]  /*4800*/  IADD3 R2, -R61, 0x1, R2 ;  /* 0x000000013d027810 */ /* 0x000fe20007ffe102 */
[----:B------:R-:W-:Y:S01]  /*4810*/  FMUL.FTZ R55, R55, c[0x0][0x320] ;  /* 0x0000c80037377a20 */ /* 0x000fe20000410000 */
[----:B---3--:R-:W-:Y:S01]  /*4820*/  IADD3 R40, -R61, UR4, RZ ;  /* 0x000000043d287c10 */ /* 0x008fe2000fffe1ff */
[----:B------:R-:W3:Y:S01]  /*4830*/  MUFU.TANH R21, R21 ;  /* 0x0000001500157308 */ /* 0x000ee20000002400 */
[----:B------:R-:W-:Y:S01]  /*4840*/  @P0 SHF.R.U32.HI R44, RZ, c[0x0][0x2cc], R16 ;  /* 0x0000b300ff2c0a19 */ /* 0x000fe20000011610 */
[----:B------:R-:W-:Y:S01]  /*4850*/  FMUL.FTZ R46, R46, c[0x0][0x320] ;  /* 0x0000c8002e2e7a20 */ /* 0x000fe20000410000 */
[----:B------:R-:W-:Y:S01]  /*4860*/  IADD3 R36, R2, -UR13, RZ ;  /* 0x8000000d02247c10 */ /* 0x000fe2000fffe0ff */
[----:B------:R-:W-:Y:S01]  /*4870*/  FMUL.FTZ R47, R47, c[0x0][0x320] ;  /* 0x0000c8002f2f7a20 */ /* 0x000fe20000410000 */
[----:B------:R-:W-:Y:S01]  /*4880*/  STL [R1+0x30], R61 ;  /* 0x0000303d01007387 */ /* 0x000fe20000100800 */
[----:B------:R-:W-:Y:S01]  /*4890*/  FMUL.FTZ R42, R42, c[0x0][0x320] ;  /* 0x0000c8002a2a7a20 */ /* 0x000fe20000410000 */
[----:B------:R-:W-:Y:S01]  /*48a0*/  ULDC.64 UR4, c[0x0][0x2c8] ;  /* 0x0000b20000047ab9 */ /* 0x000fe20000000a00 */
[----:B------:R-:W5:Y:S01]  /*48b0*/  MUFU.TANH R13, R13 ;  /* 0x0000000d000d7308 */ /* 0x000f620000002400 */
[----:B------:R-:W1:Y:S01]  /*48c0*/  SHFL.IDX PT, R16, R44, RZ, 0x1c1f ;  /* 0x001c1fff2c107589 */ /* 0x000e6200000e0000 */
[----:B------:R-:W-:Y:S01]  /*48d0*/  FMUL.FTZ R43, R43, c[0x0][0x320] ;  /* 0x0000c8002b2b7a20 */ /* 0x000fe20000410000 */
[----:B------:R-:W-:Y:S01]  /*48e0*/  UIMAD.WIDE.U32 UR26, UR10, UR4, URZ ;  /* 0x000000040a1a72a5 */ /* 0x000fe2000f8e003f */
[----:B------:R-:W-:-:S02]  /*48f0*/  FMUL.FTZ R38, R38, c[0x0][0x320] ;  /* 0x0000c80026267a20 */ /* 0x000fc40000410000 */
[----:B------:R-:W-:Y:S02]  /*4900*/  FMUL.FTZ R39, R39, c[0x0][0x320] ;  /* 0x0000c80027277a20 */ /* 0x000fe40000410000 */
[----:B------:R-:W1:Y:S01]  /*4910*/  MUFU.TANH R12, R12 ;  /* 0x0000000c000c7308 */ /* 0x000e620000002400 */
[----:B------:R-:W-:Y:S01]  /*4920*/  FMUL.FTZ R58, R58, c[0x0][0x320] ;  /* 0x0000c8003a3a7a20 */ /* 0x000fe20000410000 */
[----:B------:R-:W-:Y:S01]  /*4930*/  @UP1 UMOV UR15, UR27 ;  /* 0x0000001b000f1c82 */ /* 0x000fe20008000000 */
[----:B------:R-:W-:Y:S01]  /*4940*/  FMUL.FTZ R59, R59, c[0x0][0x320] ;  /* 0x0000c8003b3b7a20 */ /* 0x000fe20000410000 */
[----:B------:R-:W-:Y:S01]  /*4950*/  @UP1 USHF.R.U32.HI UR11, URZ, UR5, UR15 ;  /* 0x000000053f0b1299 */ /* 0x000fe2000801160f */
[----:B------:R-:W-:-:S03]  /*4960*/  IMAD.IADD R247, R6, 0x1, R5 ;  /* 0x0000000106f77824 */ /* 0x000fc600078e0205 */
[----:B------:R-:W2:Y:S01]  /*4970*/  MUFU.TANH R0, R0 ;  /* 0x0000000000007308 */ /* 0x000ea20000002400 */
[----:B------:R-:W-:Y:S01]  /*4980*/  IMAD.SHL.U32 R247, R247, 0x2, RZ ;  /* 0x00000002f7f77824 */ /* 0x000fe200078e00ff */
[----:B------:R-:W-:-:S03]  /*4990*/  UIADD3 UR11, UR11, UR7, -UR13 ;  /* 0x000000070b0b7290 */ /* 0x000fc6000fffe80d */
[--C-:B------:R-:W-:Y:S01]  /*49a0*/  IMAD R242, R4, 0x2, R247.reuse ;  /* 0x0000000204f27824 */ /* 0x100fe200078e02f7 */
[----:B------:R-:W-:Y:S01]  /*49b0*/  LDSM.16.MT88.4 R172, [R247+0x100] ;  /* 0x00010000f7ac783b */ /* 0x000fe20000004200 */
[C---:B------:R-:W-:Y:S01]  /*49c0*/  IMAD R241, R3.reuse, 0x2, R247 ;  /* 0x0000000203f17824 */ /* 0x040fe200078e02f7 */
[----:B------:R-:W3:Y:S01]  /*49d0*/  MUFU.TANH R193, R52 ;  /* 0x0000003400c17308 */ /* 0x000ee20000002400 */
[----:B-1----:R-:W-:Y:S01]  /*49e0*/  IMAD.IADD R16, R36, 0x1, R16 ;  /* 0x0000000124107824 */ /* 0x002fe200078e0210 */
[----:B------:R-:W-:Y:S01]  /*49f0*/  LDSM.16.MT88.4 R164, [R242+0x100] ;  /* 0x00010000f2a4783b */ /* 0x000fe20000004200 */
[----:B------:R-:W-:Y:S01]  /*4a00*/  IMAD R240, R3, 0x2, R242 ;  /* 0x0000000203f07824 */ /* 0x000fe200078e02f2 */
[----:B------:R-:W-:Y:S02]  /*4a10*/  UIMAD.WIDE UR4, UR11, 0x2aaaaaab, URZ ;  /* 0x2aaaaaab0b0478a5 */ /* 0x000fe4000f8e023f */
[----:B----4-:R-:W-:Y:S01]  /*4a20*/  IMNMX R41, R40, R16, PT ;  /* 0x0000001028297217 */ /* 0x010fe20003800200 */
[----:B------:R-:W-:Y:S01]  /*4a30*/  LDSM.16.MT88.4 R156, [R241+0x100] ;  /* 0x00010000f19c783b */ /* 0x000fe20000004200 */
[----:B------:R-:W1:Y:S01]  /*4a40*/  MUFU.TANH R192, R53 ;  /* 0x0000003500c07308 */ /* 0x000e620000002400 */
[----:B------:R-:W-:Y:S01]  /*4a50*/  USHF.R.U32.HI UR4, URZ, 0x1f, UR5 ;  /* 0x0000001f3f047899 */ /* 0x000fe20008011605 */
[----:B------:R-:W-:Y:S01]  /*4a60*/  ISETP.GT.AND P0, PT, R41, RZ, PT ;  /* 0x000000ff2900720c */ /* 0x000fe20003f04270 */
[----:B------:R-:W-:Y:S02]  /*4a70*/  LDSM.16.MT88.4 R132, [R242+0x3100] ;  /* 0x00310000f284783b */ /* 0x000fe40000004200 */
[----:B------:R-:W-:Y:S01]  /*4a80*/  ULEA.HI.SX32 UR4, UR5, UR4, 0x1c ;  /* 0x0000000405047291 */ /* 0x000fe2000f8fe23f */
[----:B--2---:R-:W-:Y:S01]  /*4a90*/  FSEL R25, R25, -INF , P0 ;  /* 0xff80000019197808 */ /* 0x004fe20000000000 */
[----:B------:R-:W-:Y:S01]  /*4aa0*/  LDSM.16.MT88.4 R68, [R241+0x900] ;  /* 0x00090000f144783b */ /* 0x000fe20000004200 */
[----:B------:R-:W-:Y:S01]  /*4ab0*/  ISETP.GT.AND P0, PT, R41, 0x1, PT ;  /* 0x000000012900780c */ /* 0x000fe20003f04270 */
[----:B------:R2:W4:Y:S01]  /*4ac0*/  MUFU.TANH R205, R48 ;  /* 0x0000003000cd7308 */ /* 0x0005220000002400 */
[----:B------:R-:W-:Y:S01]  /*4ad0*/  UISETP.LT.AND UP0, UPT, URZ, UR4, UPT ;  /* 0x000000043f00728c */ /* 0x000fe2000bf01270 */
[----:B------:R-:W-:Y:S01]  /*4ae0*/  LDSM.16.MT88.4 R72, [R247+0x6100] ;  /* 0x00610000f748783b */ /* 0x000fe20000004200 */
[----:B------:R-:W-:-:S02]  /*4af0*/  FSEL R24, R60, -INF , P0 ;  /* 0xff8000003c187808 */ /* 0x000fc40000000000 */
[----:B------:R-:W-:Y:S01]  /*4b00*/  ISETP.GT.AND P0, PT, R41, 0x8, PT ;  /* 0x000000082900780c */ /* 0x000fe20003f04270 */
[----:B------:R-:W-:Y:S01]  /*4b10*/  LDSM.16.MT88.4 R140, [R247+0x3100] ;  /* 0x00310000f78c783b */ /* 0x000fe20000004200 */
[----:B------:R-:W-:Y:S01]  /*4b20*/  USEL UR4, URZ, UR4, !UP0 ;  /* 0x000000043f047287 */ /* 0x000fe2000c000000 */
[----:B------:R1:W1:Y:S01]  /*4b30*/  MUFU.TANH R204, R49 ;  /* 0x0000003100cc7308 */ /* 0x0002620000002400 */
[----:B------:R-:W-:Y:S01]  /*4b40*/  FSEL R23, R31, -INF , P0 ;  /* 0xff8000001f177808 */ /* 0x000fe20000000000 */
[----:B------:R-:W-:Y:S01]  /*4b50*/  FMUL.FTZ R31, R34, c[0x0][0x320] ;  /* 0x0000c800221f7a20 */ /* 0x000fe20000410000 */
[----:B------:R-:W-:Y:S01]  /*4b60*/  ISETP.GT.AND P0, PT, R41, 0x9, PT ;  /* 0x000000092900780c */ /* 0x000fe20003f04270 */
[----:B------:R-:W-:Y:S01]  /*4b70*/  LDSM.16.MT88.4 R80, [R247+0x6900] ;  /* 0x00690000f750783b */ /* 0x000fe20000004200 */
[----:B------:R-:W-:Y:S02]  /*4b80*/  UISETP.GE.AND UP0, UPT, UR6, UR4, UPT ;  /* 0x000000040600728c */ /* 0x000fe4000bf06270 */
[----:B---3--:R-:W-:Y:S01]  /*4b90*/  FSEL R21, R21, -INF , P0 ;  /* 0xff80000015157808 */ /* 0x008fe20000000000 */
[----:B------:R-:W3:Y:S01]  /*4ba0*/  MUFU.TANH R196, R45 ;  /* 0x0000002d00c47308 */ /* 0x000ee20000002400 */
[----:B------:R-:W-:Y:S01]  /*4bb0*/  ISETP.GT.AND P0, PT, R41, 0x10, PT ;  /* 0x000000102900780c */ /* 0x000fe20003f04270 */
[----:B--2---:R-:W-:Y:S01]  /*4bc0*/  FMUL.FTZ R48, R57, c[0x0][0x320] ;  /* 0x0000c80039307a20 */ /* 0x004fe20000410000 */
[----:B------:R-:W-:Y:S02]  /*4bd0*/  LDSM.16.MT88.4 R84, [R242+0x6100] ;  /* 0x00610000f254783b */ /* 0x000fe40000004200 */
[----:B------:R-:W-:-:S02]  /*4be0*/  FSEL R20, R20, -INF , P0 ;  /* 0xff80000014147808 */ /* 0x000fc40000000000 */
[C---:B------:R-:W-:Y:S01]  /*4bf0*/  ISETP.GT.AND P0, PT, R41.reuse, 0x11, PT ;  /* 0x000000112900780c */ /* 0x040fe20003f04270 */
[----:B------:R-:W2:Y:S01]  /*4c00*/  MUFU.TANH R8, R8 ;  /* 0x0000000800087308 */ /* 0x000ea20000002400 */
[----:B-1----:R-:W-:Y:S01]  /*4c10*/  FMUL.FTZ R49, R56, c[0x0][0x320] ;  /* 0x0000c80038317a20 */ /* 0x002fe20000410000 */
[----:B------:R-:W-:Y:S01]  /*4c20*/  LDSM.16.MT88.4 R88, [R241+0x6100] ;  /* 0x00610000f158783b */ /* 0x000fe20000004200 */
[----:B------:R-:W-:Y:S02]  /*4c30*/  FSEL R2, R30, -INF , P0 ;  /* 0xff8000001e027808 */ /* 0x000fe40000000000 */
[----:B------:R-:W-:Y:S01]  /*4c40*/  ISETP.GT.AND P0, PT, R41, 0x18, PT ;  /* 0x000000182900780c */ /* 0x000fe20003f04270 */
[----:B------:R-:W-:Y:S02]  /*4c50*/  LDSM.16.MT88.4 R96, [R240+0x6100] ;  /* 0x00610000f060783b */ /* 0x000fe40000004200 */
[----:B------:R-:W1:Y:S01]  /*4c60*/  MUFU.TANH R7, R7 ;  /* 0x0000000700077308 */ /* 0x000e620000002400 */
[----:B-----5:R-:W-:Y:S01]  /*4c70*/  FSEL R17, R13, -INF , P0 ;  /* 0xff8000000d117808 */ /* 0x020fe20000000000 */
[----:B------:R-:W-:Y:S01]  /*4c80*/  FMUL.FTZ R13, R27, c[0x0][0x320] ;  /* 0x0000c8001b0d7a20 */ /* 0x000fe20000410000 */
[C---:B------:R-:W-:Y:S01]  /*4c90*/  ISETP.GT.AND P0, PT, R41.reuse, 0x19, PT ;  /* 0x000000192900780c */ /* 0x040fe20003f04270 */
[----:B------:R-:W5:Y:S03]  /*4ca0*/  SHFL.IDX PT, R27, R44, 0x1, 0x1c1f ;  /* 0x003c1f002c1b7f89 */ /* 0x000f6600000e0000 */
[----:B------:R-:W-:Y:S01]  /*4cb0*/  FSEL R16, R12, -INF , P0 ;  /* 0xff8000000c107808 */ /* 0x000fe20000000000 */
[----:B------:R-:W1:Y:S01]  /*4cc0*/  MUFU.TANH R49, R49 ;  /* 0x0000003100317308 */ /* 0x000e620000002400 */
[----:B------:R-:W-:Y:S01]  /*4cd0*/  ISETP.GT.AND P0, PT, R41, 0x20, PT ;  /* 0x000000202900780c */ /* 0x000fe20003f04270 */
[----:B------:R-:W-:Y:S01]  /*4ce0*/  FMUL.FTZ R12, R26, c[0x0][0x320] ;  /* 0x0000c8001a0c7a20 */ /* 0x000fe20000410000 */
[----:B------:R-:W-:Y:S02]  /*4cf0*/  LDSM.16.MT88.4 R148, [R240+0x100] ;  /* 0x00010000f094783b */ /* 0x000fe40000004200 */
[----:B------:R-:W-:Y:S01]  /*4d00*/  FSEL R37, R0, -INF , P0 ;  /* 0xff80000000257808 */ /* 0x000fe20000000000 */
[----:B------:R-:W-:Y:S01]  /*4d10*/  FMUL.FTZ R0, R35, c[0x0][0x320] ;  /* 0x0000c80023007a20 */ /* 0x000fe20000410000 */
[----:B------:R-:W-:Y:S01]  /*4d20*/  ISETP.GT.AND P0, PT, R41, 0x21, PT ;  /* 0x000000212900780c */ /* 0x000fe20003f04270 */
[----:B------:R-:W1:Y:S01]  /*4d30*/  MUFU.TANH R48, R48 ;  /* 0x0000003000307308 */ /* 0x000e620000002400 */
[----:B------:R-:W-:Y:S02]  /*4d40*/  LDSM.16.MT88.4 R60, [R240+0x900] ;  /* 0x00090000f03c783b */ /* 0x000fe40000004200 */
[----:B------:R-:W-:-:S02]  /*4d50*/  FSEL R33, R33, -INF , P0 ;  /* 0xff80000021217808 */ /* 0x000fc40000000000 */
[C---:B------:R-:W-:Y:S01]  /*4d60*/  ISETP.GT.AND P0, PT, R41.reuse, 0x28, PT ;  /* 0x000000282900780c */ /* 0x040fe20003f04270 */
[----:B------:R-:W-:Y:S02]  /*4d70*/  LDSM.16.MT88.4 R64, [R240+0x3100] ;  /* 0x00310000f040783b */ /* 0x000fe40000004200 */
[----:B------:R2:W-:Y:S01]  /*4d80*/  MUFU.TANH R186, R51 ;  /* 0x0000003300ba7308 */ /* 0x0005e20000002400 */
[----:B------:R-:W-:Y:S01]  /*4d90*/  FSEL R32, R32, -INF , P0 ;  /* 0xff80000020207808 */ /* 0x000fe20000000000 */
[----:B------:R-:W-:Y:S01]  /*4da0*/  LDSM.16.MT88.4 R104, [R247+0x9100] ;  /* 0x00910000f768783b */ /* 0x000fe20000004200 */
[----:B------:R-:W-:Y:S01]  /*4db0*/  ISETP.GT.AND P0, PT, R41, 0x29, PT ;  /* 0x000000292900780c */ /* 0x000fe20003f04270 */
[----:B-----5:R-:W-:Y:S02]  /*4dc0*/  IMAD.IADD R27, R36, 0x1, R27 ;  /* 0x00000001241b7824 */ /* 0x020fe400078e021b */
[----:B------:R-:W-:Y:S01]  /*4dd0*/  LDSM.16.MT88.4 R112, [R242+0x9100] ;  /* 0x00910000f270783b */ /* 0x000fe20000004200 */
[----:B------:R-:W-:Y:S01]  /*4de0*/  FSEL R29, R29, -INF , P0 ;  /* 0xff8000001d1d7808 */ /* 0x000fe20000000000 */
[----:B------:R1:W-:Y:S01]  /*4df0*/  MUFU.TANH R187, R50 ;  /* 0x0000003200bb7308 */ /* 0x0003e20000002400 */
[----:B------:R-:W-:Y:S01]  /*4e00*/  ISETP.GT.AND P0, PT, R41, 0x30, PT ;  /* 0x000000302900780c */ /* 0x000fe20003f04270 */
[----:B------:R-:W-:Y:S01]  /*4e10*/  LDSM.16.MT88.4 R120, [R241+0x9100] ;  /* 0x00910000f178783b */ /* 0x000fe20000004200 */
[----:B------:R-:W-:-:S02]  /*4e20*/  IMNMX R40, R40, R27, PT ;  /* 0x0000001b28287217 */ /* 0x000fc40003800200 */
[----:B------:R-:W-:Y:S01]  /*4e30*/  FSEL R193, R193, -INF , P0 ;  /* 0xff800000c1c17808 */ /* 0x000fe20000000000 */
[----:B------:R-:W-:Y:S01]  /*4e40*/  LDSM.16.MT88.4 R188, [R242+0x6900] ;  /* 0x00690000f2bc783b */ /* 0x000fe20000004200 */
[C---:B------:R-:W-:Y:S01]  /*4e50*/  ISETP.GT.AND P0, PT, R41.reuse, 0x31, PT ;  /* 0x000000312900780c */ /* 0x040fe20003f04270 */
[----:B------:R-:W5:Y:S03]  /*4e60*/  MUFU.TANH R12, R12 ;  /* 0x0000000c000c7308 */ /* 0x000f660000002400 */
[----:B------:R-:W-:Y:S02]  /*4e70*/  FSEL R192, R192, -INF , P0 ;  /* 0xff800000c0c07808 */ /* 0x000fe40000000000 */
[----:B------:R-:W-:-:S03]  /*4e80*/  ISETP.GT.AND P0, PT, R41, 0x38, PT ;  /* 0x000000382900780c */ /* 0x000fc60003f04270 */
[----:B------:R-:W1:Y:S01]  /*4e90*/  MUFU.TANH R13, R13 ;  /* 0x0000000d000d7308 */ /* 0x000e620000002400 */
[----:B----4-:R-:W-:Y:S02]  /*4ea0*/  FSEL R205, R205, -INF , P0 ;  /* 0xff800000cdcd7808 */ /* 0x010fe40000000000 */
[----:B------:R-:W-:-:S04]  /*4eb0*/  ISETP.GT.AND P0, PT, R41, 0x39, PT ;  /* 0x000000392900780c */ /* 0x000fc80003f04270 */
[----:B------:R-:W-:Y:S01]  /*4ec0*/  FSEL R204, R204, -INF , P0 ;  /* 0xff800000cccc7808 */ /* 0x000fe20000000000 */
[----:B------:R-:W-:Y:S01]  /*4ed0*/  MUFU.TANH R9, R9 ;  /* 0x0000000900097308 */ /* 0x000fe20000002400 */
[----:B------:R-:W-:-:S04]  /*4ee0*/  ISETP.GT.AND P0, PT, R41, 0x40, PT ;  /* 0x000000402900780c */ /* 0x000fc80003f04270 */
[----:B------:R-:W-:Y:S02]  /*4ef0*/  FSEL R197, R197, -INF , P0 ;  /* 0xff800000c5c57808 */ /* 0x000fe40000000000 */
[C---:B------:R-:W-:Y:S01]  /*4f00*/  ISETP.GT.AND P0, PT, R41.reuse, 0x41, PT ;  /* 0x000000412900780c */ /* 0x040fe20003f04270 */
[----:B------:R5:W-:Y:S03]  /*4f10*/  MUFU.TANH R26, R18 ;  /* 0x00000012001a7308 */ /* 0x000be60000002400 */
[----:B---3--:R-:W-:Y:S02]  /*4f20*/  FSEL R196, R196, -INF , P0 ;  /* 0xff800000c4c47808 */ /* 0x008fe40000000000 */
[----:B------:R-:W-:-:S03]  /*4f30*/  ISETP.GT.AND P0, PT, R41, 0x48, PT ;  /* 0x000000482900780c */ /* 0x000fc60003f04270 */
[----:B------:R-:W-:Y:S01]  /*4f40*/  MUFU.TANH R31, R31 ;  /* 0x0000001f001f7308 */ /* 0x000fe20000002400 */
[----:B------:R-:W-:Y:S02]  /*4f50*/  FSEL R195, R195, -INF , P0 ;  /* 0xff800000c3c37808 */ /* 0x000fe40000000000 */
[----:B------:R-:W-:-:S04]  /*4f60*/  ISETP.GT.AND P0, PT, R41, 0x49, PT ;  /* 0x000000492900780c */ /* 0x000fc80003f04270 */
[----:B------:R-:W-:Y:S01]  /*4f70*/  FSEL R194, R194, -INF , P0 ;  /* 0xff800000c2c27808 */ /* 0x000fe20000000000 */
[----:B------:R-:W-:Y:S01]  /*4f80*/  MUFU.TANH R0, R0 ;  /* 0x0000000000007308 */ /* 0x000fe20000002400 */
[----:B------:R-:W-:-:S04]  /*4f90*/  ISETP.GT.AND P0, PT, R41, 0x50, PT ;  /* 0x000000502900780c */ /* 0x000fc80003f04270 */
[----:B--2---:R-:W-:Y:S01]  /*4fa0*/  FSEL R51, R8, -INF , P0 ;  /* 0xff80000008337808 */ /* 0x004fe20000000000 */
[----:B------:R-:W-:Y:S01]  /*4fb0*/  FMUL.FTZ R8, R14, c[0x0][0x320] ;  /* 0x0000c8000e087a20 */ /* 0x000fe20000410000 */
[----:B------:R-:W-:Y:S01]  /*4fc0*/  ISETP.GT.AND P0, PT, R41, 0x51, PT ;  /* 0x000000512900780c */ /* 0x000fe20003f04270 */
[----:B------:R-:W-:Y:S01]  /*4fd0*/  MUFU.TANH R19, R19 ;  /* 0x0000001300137308 */ /* 0x000fe20000002400 */
[----:B------:R-:W-:Y:S02]  /*4fe0*/  FMNMX.FTZ R14, R25, R24, !PT ;  /* 0x00000018190e7209 */ /* 0x000fe40007810000 */
[----:B-1----:R-:W-:Y:S02]  /*4ff0*/  FSEL R50, R7, -INF , P0 ;  /* 0xff80000007327808 */ /* 0x002fe40000000000 */
[----:B------:R-:W-:-:S03]  /*5000*/  ISETP.GT.AND P0, PT, R41, 0x58, PT ;  /* 0x000000582900780c */ /* 0x000fc60003f04270 */
[----:B------:R1:W2:Y:S01]  /*5010*/  MUFU.TANH R7, R22 ;  /* 0x0000001600077308 */ /* 0x0002a20000002400 */
[----:B------:R-:W-:Y:S02]  /*5020*/  FSEL R49, R49, -INF , P0 ;  /* 0xff80000031317808 */ /* 0x000fe40000000000 */
[----:B------:R-:W-:-:S04]  /*5030*/  ISETP.GT.AND P0, PT, R41, 0x59, PT ;  /* 0x000000592900780c */ /* 0x000fc80003f04270 */
[----:B------:R-:W-:Y:S01]  /*5040*/  FSEL R48, R48, -INF , P0 ;  /* 0xff80000030307808 */ /* 0x000fe20000000000 */
[----:B------:R-:W3:Y:S01]  /*5050*/  MUFU.TANH R8, R8 ;  /* 0x0000000800087308 */ /* 0x000ee20000002400 */
[----:B------:R-:W-:-:S04]  /*5060*/  ISETP.GT.AND P0, PT, R40, RZ, PT ;  /* 0x000000ff2800720c */ /* 0x000fc80003f04270 */
[----:B-----5:R-:W-:Y:S02]  /*5070*/  FSEL R18, R12, -INF , P0 ;  /* 0xff8000000c127808 */ /* 0x020fe40000000000 */
[C---:B------:R-:W-:Y:S01]  /*5080*/  ISETP.GT.AND P0, PT, R40.reuse, 0x1, PT ;  /* 0x000000012800780c */ /* 0x040fe20003f04270 */
[----:B-1----:R-:W-:Y:S01]  /*5090*/  FMUL.FTZ R22, R15, c[0x0][0x320] ;  /* 0x0000c8000f167a20 */ /* 0x002fe20000410000 */
[----:B------:R-:W-:Y:S01]  /*50a0*/  FMNMX.FTZ R12, R23, R14, !PT ;  /* 0x0000000e170c7209 */ /* 0x000fe20007810000 */
[----:B------:R-:W-:Y:S01]  /*50b0*/  MUFU.TANH R30, R11 ;  /* 0x0000000b001e7308 */ /* 0x000fe20000002400 */
[----:B------:R-:W-:Y:S02]  /*50c0*/  FSEL R15, R13, -INF , P0 ;  /* 0xff8000000d0f7808 */ /* 0x000fe40000000000 */
[----:B------:R-:W-:Y:S02]  /*50d0*/  ISETP.GT.AND P0, PT, R40, 0x8, PT ;  /* 0x000000082800780c */ /* 0x000fe40003f04270 */
[----:B------:R-:W-:-:S02]  /*50e0*/  FMNMX.FTZ R12, R21, R12, !PT ;  /* 0x0000000c150c7209 */ /* 0x000fc40007810000 */
[----:B--2---:R-:W-:Y:S01]  /*50f0*/  FSEL R14, R7, -INF , P0 ;  /* 0xff800000070e7808 */ /* 0x004fe20000000000 */
[----:B------:R-:W1:Y:S01]  /*5100*/  MUFU.TANH R22, R22 ;  /* 0x0000001600167308 */ /* 0x000e620000002400 */
[----:B------:R-:W-:Y:S02]  /*5110*/  ISETP.GT.AND P0, PT, R40, 0x9, PT ;  /* 0x000000092800780c */ /* 0x000fe40003f04270 */
[----:B------:R-:W-:Y:S02]  /*5120*/  FMNMX.FTZ R7, R20, R12, !PT ;  /* 0x0000000c14077209 */ /* 0x000fe40007810000 */
[----:B------:R-:W-:Y:S02]  /*5130*/  FSEL R13, R9, -INF , P0 ;  /* 0xff800000090d7808 */ /* 0x000fe40000000000 */
[----:B------:R-:W-:Y:S01]  /*5140*/  ISETP.GT.AND P0, PT, R40, 0x10, PT ;  /* 0x000000102800780c */ /* 0x000fe20003f04270 */
[----:B------:R2:W4:Y:S01]  /*5150*/  MUFU.TANH R206, R10 ;  /* 0x0000000a00ce7308 */ /* 0x0005220000002400 */
[----:B------:R-:W-:-:S02]  /*5160*/  FMNMX.FTZ R7, R2, R7, !PT ;  /* 0x0000000702077209 */ /* 0x000fc40007810000 */
[----:B---3--:R-:W-:Y:S02]  /*5170*/  FSEL R12, R8, -INF , P0 ;  /* 0xff800000080c7808 */ /* 0x008fe40000000000 */
[----:B------:R-:W-:Y:S02]  /*5180*/  FMNMX.FTZ R7, R17, R7, !PT ;  /* 0x0000000711077209 */ /* 0x000fe40007810000 */
[----:B------:R-:W-:Y:S01]  /*5190*/  ISETP.GT.AND P0, PT, R40, 0x11, PT ;  /* 0x000000112800780c */ /* 0x000fe20003f04270 */
[----:B------:R-:W3:Y:S01]  /*51a0*/  MUFU.TANH R203, R54 ;  /* 0x0000003600cb7308 */ /* 0x000ee20000002400 */
[----:B------:R-:W-:Y:S02]  /*51b0*/  FMNMX.FTZ R7, R16, R7, !PT ;  /* 0x0000000710077209 */ /* 0x000fe40007810000 */
[----:B-1----:R-:W-:Y:S02]  /*51c0*/  FSEL R9, R22, -INF , P0 ;  /* 0xff80000016097808 */ /* 0x002fe40000000000 */
[----:B------:R-:W-:-:S02]  /*51d0*/  ISETP.GT.AND P0, PT, R40, 0x18, PT ;  /* 0x000000182800780c */ /* 0x000fc40003f04270 */
[----:B------:R-:W-:Y:S01]  /*51e0*/  FMNMX.FTZ R7, R37, R7, !PT ;  /* 0x0000000725077209 */ /* 0x000fe20007810000 */
[----:B------:R-:W1:Y:S01]  /*51f0*/  MUFU.TANH R202, R55 ;  /* 0x0000003700ca7308 */ /* 0x000e620000002400 */
[----:B------:R-:W-:Y:S02]  /*5200*/  FSEL R8, R31, -INF , P0 ;  /* 0xff8000001f087808 */ /* 0x000fe40000000000 */
[----:B------:R-:W-:Y:S02]  /*5210*/  ISETP.GT.AND P0, PT, R40, 0x19, PT ;  /* 0x000000192800780c */ /* 0x000fe40003f04270 */
[----:B------:R-:W-:Y:S02]  /*5220*/  FMNMX.FTZ R11, R18, R15, !PT ;  /* 0x0000000f120b7209 */ /* 0x000fe40007810000 */
[----:B--2---:R-:W-:Y:S01]  /*5230*/  FMNMX.FTZ R10, R33, R7, !PT ;  /* 0x00000007210a7209 */ /* 0x004fe20007810000 */
[----:B------:R-:W2:Y:S01]  /*5240*/  MUFU.TANH R201, R46 ;  /* 0x0000002e00c97308 */ /* 0x000ea20000002400 */
[----:B------:R-:W-:-:S02]  /*5250*/  FSEL R7, R0, -INF , P0 ;  /* 0xff80000000077808 */ /* 0x000fc40000000000 */
[----:B------:R-:W-:Y:S02]  /*5260*/  FMNMX.FTZ R11, R14, R11, !PT ;  /* 0x0000000b0e0b7209 */ /* 0x000fe40007810000 */
[----:B------:R-:W-:Y:S02]  /*5270*/  ISETP.GT.AND P0, PT, R40, 0x20, PT ;  /* 0x000000202800780c */ /* 0x000fe40003f04270 */
[----:B------:R-:W-:Y:S01]  /*5280*/  FMNMX.FTZ R10, R32, R10, !PT ;  /* 0x0000000a200a7209 */ /* 0x000fe20007810000 */
[----:B------:R-:W5:Y:S01]  /*5290*/  MUFU.TANH R200, R47 ;  /* 0x0000002f00c87308 */ /* 0x000f620000002400 */
[----:B------:R-:W-:Y:S02]  /*52a0*/  FMNMX.FTZ R11, R13, R11, !PT ;  /* 0x0000000b0d0b7209 */ /* 0x000fe40007810000 */
[----:B------:R-:W-:Y:S02]  /*52b0*/  FSEL R36, R26, -INF , P0 ;  /* 0xff8000001a247808 */ /* 0x000fe40000000000 */
[----:B------:R-:W-:-:S02]  /*52c0*/  FMNMX.FTZ R0, R29, R10, !PT ;  /* 0x0000000a1d007209 */ /* 0x000fc40007810000 */
[----:B------:R-:W-:Y:S01]  /*52d0*/  ISETP.GT.AND P0, PT, R40, 0x21, PT ;  /* 0x000000212800780c */ /* 0x000fe20003f04270 */
[----:B------:R-:W1:Y:S01]  /*52e0*/  MUFU.TANH R199, R42 ;  /* 0x0000002a00c77308 */ /* 0x000e620000002400 */
[----:B------:R-:W-:Y:S02]  /*52f0*/  FMNMX.FTZ R11, R12, R11, !PT ;  /* 0x0000000b0c0b7209 */ /* 0x000fe40007810000 */
[----:B------:R-:W-:Y:S02]  /*5300*/  FMNMX.FTZ R0, R193, R0, !PT ;  /* 0x00000000c1007209 */ /* 0x000fe40007810000 */
[----:B------:R-:W-:Y:S02]  /*5310*/  FSEL R31, R19, -INF , P0 ;  /* 0xff800000131f7808 */ /* 0x000fe40000000000 */
[----:B------:R-:W-:Y:S01]  /*5320*/  ISETP.GT.AND P0, PT, R40, 0x28, PT ;  /* 0x000000282800780c */ /* 0x000fe20003f04270 */
[----:B------:R-:W1:Y:S01]  /*5330*/  MUFU.TANH R198, R43 ;  /* 0x0000002b00c67308 */ /* 0x000e620000002400 */
[----:B------:R-:W-:-:S02]  /*5340*/  FMNMX.FTZ R11, R9, R11, !PT ;  /* 0x0000000b090b7209 */ /* 0x000fc40007810000 */
[----:B------:R-:W-:Y:S02]  /*5350*/  FMNMX.FTZ R0, R192, R0, !PT ;  /* 0x00000000c0007209 */ /* 0x000fe40007810000 */
[----:B----4-:R-:W-:Y:S02]  /*5360*/  FSEL R206, R206, -INF , P0 ;  /* 0xff800000cece7808 */ /* 0x010fe40000000000 */
[----:B------:R-:W-:Y:S01]  /*5370*/  ISETP.GT.AND P0, PT, R40, 0x29, PT ;  /* 0x000000292800780c */ /* 0x000fe20003f04270 */
[----:B------:R-:W4:Y:S01]  /*5380*/  MUFU.TANH R185, R38 ;  /* 0x0000002600b97308 */ /* 0x000f220000002400 */
[----:B------:R-:W-:Y:S02]  /*5390*/  FMNMX.FTZ R11, R8, R11, !PT ;  /* 0x0000000b080b7209 */ /* 0x000fe40007810000 */
[----:B------:R-:W-:Y:S02]  /*53a0*/  FMNMX.FTZ R0, R205, R0, !PT ;  /* 0x00000000cd007209 */ /* 0x000fe40007810000 */
[----:B------:R-:W-:-:S02]  /*53b0*/  FSEL R30, R30, -INF , P0 ;  /* 0xff8000001e1e7808 */ /* 0x000fc40000000000 */
[----:B------:R-:W-:Y:S01]  /*53c0*/  FMNMX.FTZ R11, R7, R11, !PT ;  /* 0x0000000b070b7209 */ /* 0x000fe20007810000 */
[----:B------:R-:W1:Y:S01]  /*53d0*/  MUFU.TANH R184, R39 ;  /* 0x0000002700b87308 */ /* 0x000e620000002400 */
[----:B------:R-:W-:Y:S02]  /*53e0*/  ISETP.GT.AND P0, PT, R40, 0x30, PT ;  /* 0x000000302800780c */ /* 0x000fe40003f04270 */
[----:B------:R-:W-:Y:S02]  /*53f0*/  FMNMX.FTZ R0, R204, R0, !PT ;  /* 0x00000000cc007209 */ /* 0x000fe40007810000 */
[----:B------:R-:W-:Y:S02]  /*5400*/  FMNMX.FTZ R11, R36, R11, !PT ;  /* 0x0000000b240b7209 */ /* 0x000fe40007810000 */
[----:B---3--:R-:W-:Y:S01]  /*5410*/  FSEL R203, R203, -INF , P0 ;  /* 0xff800000cbcb7808 */ /* 0x008fe20000000000 */
[----:B------:R-:W3:Y:S01]  /*5420*/  MUFU.TANH R183, R58 ;  /* 0x0000003a00b77308 */ /* 0x000ee20000002400 */
[----:B------:R-:W-:-:S02]  /*5430*/  FMNMX.FTZ R0, R197, R0, !PT ;  /* 0x00000000c5007209 */ /* 0x000fc40007810000 */
[----:B------:R-:W-:Y:S02]  /*5440*/  ISETP.GT.AND P0, PT, R40, 0x31, PT ;  /* 0x000000312800780c */ /* 0x000fe40003f04270 */
[----:B------:R-:W-:Y:S02]  /*5450*/  FMNMX.FTZ R11, R31, R11, !PT ;  /* 0x0000000b1f0b7209 */ /* 0x000fe40007810000 */
[----:B------:R-:W-:Y:S01]  /*5460*/  FMNMX.FTZ R0, R196, R0, !PT ;  /* 0x00000000c4007209 */ /* 0x000fe20007810000 */
[----:B------:R2:W2:Y:S01]  /*5470*/  MUFU.TANH R182, R59 ;  /* 0x0000003b00b67308 */ /* 0x0004a20000002400 */
[----:B-1----:R-:W-:Y:S02]  /*5480*/  FSEL R202, R202, -INF , P0 ;  /* 0xff800000caca7808 */ /* 0x002fe40000000000 */
[----:B------:R-:W-:Y:S02]  /*5490*/  ISETP.GT.AND P0, PT, R40, 0x38, PT ;  /* 0x000000382800780c */ /* 0x000fe40003f04270 */
[----:B------:R-:W-:-:S02]  /*54a0*/  FMNMX.FTZ R11, R206, R11, !PT ;  /* 0x0000000bce0b7209 */ /* 0x000fc40007810000 */
[----:B------:R-:W-:Y:S02]  /*54b0*/  FMNMX.FTZ R0, R195, R0, !PT ;  /* 0x00000000c3007209 */ /* 0x000fe40007810000 */
[----:B------:R-:W-:Y:S02]  /*54c0*/  FSEL R187, R187, -INF , P0 ;  /* 0xff800000bbbb7808 */ /* 0x000fe40000000000 */
[----:B------:R-:W-:Y:S02]  /*54d0*/  ISETP.GT.AND P0, PT, R40, 0x39, PT ;  /* 0x000000392800780c */ /* 0x000fe40003f04270 */
[----:B------:R-:W-:Y:S02]  /*54e0*/  FMNMX.FTZ R11, R30, R11, !PT ;  /* 0x0000000b1e0b7209 */ /* 0x000fe40007810000 */
[----:B------:R-:W-:Y:S01]  /*54f0*/  FMNMX.FTZ R0, R194, R0, !PT ;  /* 0x00000000c2007209 */ /* 0x000fe20007810000 */
[----:B--2---:R-:W-:Y:S01]  /*5500*/  LDSM.16.MT88.4 R56, [R241+0x3100] ;  /* 0x00310000f138783b */ /* 0x004fe20000004200 */
[----:B------:R-:W-:-:S02]  /*5510*/  FSEL R186, R186, -INF , P0 ;  /* 0xff800000baba7808 */ /* 0x000fc40000000000 */
[----:B------:R-:W-:Y:S02]  /*5520*/  FMNMX.FTZ R11, R203, R11, !PT ;  /* 0x0000000bcb0b7209 */ /* 0x000fe40007810000 */
[----:B------:R-:W-:Y:S02]  /*5530*/  ISETP.GT.AND P0, PT, R40, 0x40, PT ;  /* 0x000000402800780c */ /* 0x000fe40003f04270 */
[----:B------:R-:W-:Y:S02]  /*5540*/  FMNMX.FTZ R0, R51, R0, !PT ;  /* 0x0000000033007209 */ /* 0x000fe40007810000 */
[----:B------:R-:W-:Y:S02]  /*5550*/  FMNMX.FTZ R11, R202, R11, !PT ;  /* 0x0000000bca0b7209 */ /* 0x000fe40007810000 */
[----:B------:R-:W-:Y:S02]  /*5560*/  FSEL R201, R201, -INF , P0 ;  /* 0xff800000c9c97808 */ /* 0x000fe40000000000 */
[----:B------:R-:W-:-:S02]  /*5570*/  FMNMX.FTZ R0, R50, R0, !PT ;  /* 0x0000000032007209 */ /* 0x000fc40007810000 */
[----:B------:R-:W-:Y:S02]  /*5580*/  ISETP.GT.AND P0, PT, R40, 0x41, PT ;  /* 0x000000412800780c */ /* 0x000fe40003f04270 */
[----:B------:R-:W-:Y:S02]  /*5590*/  FMNMX.FTZ R11, R187, R11, !PT ;  /* 0x0000000bbb0b7209 */ /* 0x000fe40007810000 */
[----:B------:R-:W-:Y:S02]  /*55a0*/  FMNMX.FTZ R0, R49, R0, !PT ;  /* 0x0000000031007209 */ /* 0x000fe40007810000 */
[----:B-----5:R-:W-:Y:S02]  /*55b0*/  FSEL R200, R200, -INF , P0 ;  /* 0xff800000c8c87808 */ /* 0x020fe40000000000 */
[----:B------:R-:W-:Y:S02]  /*55c0*/  ISETP.GT.AND P0, PT, R40, 0x48, PT ;  /* 0x000000482800780c */ /* 0x000fe40003f04270 */
[----:B------:R-:W-:-:S02]  /*55d0*/  FMNMX.FTZ R11, R186, R11, !PT ;  /* 0x0000000bba0b7209 */ /* 0x000fc40007810000 */
[----:B------:R-:W-:Y:S02]  /*55e0*/  FMNMX.FTZ R0, R48, R0, !PT ;  /* 0x0000000030007209 */ /* 0x000fe40007810000 */
[----:B------:R-:W-:Y:S02]  /*55f0*/  FSEL R199, R199, -INF , P0 ;  /* 0xff800000c7c77808 */ /* 0x000fe40000000000 */
[----:B------:R-:W-:Y:S01]  /*5600*/  ISETP.GT.AND P0, PT, R40, 0x49, PT ;  /* 0x000000492800780c */ /* 0x000fe20003f04270 */
[----:B------:R-:W1:Y:S01]  /*5610*/  SHFL.BFLY PT, R10, R0, 0x2, 0x1f ;  /* 0x0c401f00000a7f89 */ /* 0x000e6200000e0000 */
[----:B------:R-:W-:Y:S02]  /*5620*/  FMNMX.FTZ R11, R201, R11, !PT ;  /* 0x0000000bc90b7209 */ /* 0x000fe40007810000 */
[----:B------:R-:W-:Y:S02]  /*5630*/  FSEL R198, R198, -INF , P0 ;  /* 0xff800000c6c67808 */ /* 0x000fe40000000000 */
[----:B------:R-:W-:-:S02]  /*5640*/  FMNMX.FTZ R11, R200, R11, !PT ;  /* 0x0000000bc80b7209 */ /* 0x000fc40007810000 */
[C---:B------:R-:W-:Y:S02]  /*5650*/  ISETP.GT.AND P0, PT, R40.reuse, 0x50, PT ;  /* 0x000000502800780c */ /* 0x040fe40003f04270 */
[----:B------:R-:W-:Y:S02]  /*5660*/  FMNMX.FTZ R11, R199, R11, !PT ;  /* 0x0000000bc70b7209 */ /* 0x000fe40007810000 */
[----:B----4-:R-:W-:Y:S02]  /*5670*/  FSEL R185, R185, -INF , P0 ;  /* 0xff800000b9b97808 */ /* 0x010fe40000000000 */
[----:B------:R-:W-:Y:S02]  /*5680*/  ISETP.GT.AND P0, PT, R40, 0x51, PT ;  /* 0x000000512800780c */ /* 0x000fe40003f04270 */
[----:B------:R-:W-:Y:S02]  /*5690*/  FMNMX.FTZ R11, R198, R11, !PT ;  /* 0x0000000bc60b7209 */ /* 0x000fe40007810000 */
[----:B------:R-:W-:-:S02]  /*56a0*/  FSEL R184, R184, -INF , P0 ;  /* 0xff800000b8b87808 */ /* 0x000fc40000000000 */
[C---:B------:R-:W-:Y:S02]  /*56b0*/  ISETP.GT.AND P0, PT, R40.reuse, 0x58, PT ;  /* 0x000000582800780c */ /* 0x040fe40003f04270 */
[----:B------:R-:W-:Y:S02]  /*56c0*/  FMNMX.FTZ R11, R185, R11, !PT ;  /* 0x0000000bb90b7209 */ /* 0x000fe40007810000 */
[----:B---3--:R-:W-:Y:S02]  /*56d0*/  FSEL R183, R183, -INF , P0 ;  /* 0xff800000b7b77808 */ /* 0x008fe40000000000 */
[----:B------:R-:W-:Y:S02]  /*56e0*/  ISETP.GT.AND P0, PT, R40, 0x59, PT ;  /* 0x000000592800780c */ /* 0x000fe40003f04270 */
[----:B------:R-:W-:Y:S02]  /*56f0*/  FMNMX.FTZ R11, R184, R11, !PT ;  /* 0x0000000bb80b7209 */ /* 0x000fe40007810000 */
[----:B------:R-:W-:-:S02]  /*5700*/  FSEL R182, R182, -INF , P0 ;  /* 0xff800000b6b67808 */ /* 0x000fc40000000000 */
        /* <DEDUP_REMOVED lines=13> */
[--C-:B------:R-:W-:Y:S02]  /*57e0*/  FFMA.FTZ R25, R24, c[0x0][0x2d0], -R181.reuse ;  /* 0x0000b40018197a23 */ /* 0x100fe400000108b5 */
[--C-:B------:R-:W-:Y:S01]  /*57f0*/  FFMA.FTZ R24, R23, c[0x0][0x2d0], -R181.reuse ;  /* 0x0000b40017187a23 */ /* 0x100fe200000108b5 */
[----:B------:R-:W-:Y:S01]  /*5800*/  MUFU.EX2 R39, R39 ;  /* 0x0000002700277308 */ /* 0x000fe20000000800 */
[--C-:B------:R-:W-:Y:S02]  /*5810*/  FFMA.FTZ R45, R21, c[0x0][0x2d0], -R181.reuse ;  /* 0x0000b400152d7a23 */ /* 0x100fe400000108b5 */
[----:B------:R-:W-:-:S02]  /*5820*/  FFMA.FTZ R40, R20, c[0x0][0x2d0], -R181 ;  /* 0x0000b40014287a23 */ /* 0x000fc400000108b5 */
[--C-:B------:R-:W-:Y:S01]  /*5830*/  FFMA.FTZ R38, R17, c[0x0][0x2d0], -R181.reuse ;  /* 0x0000b40011267a23 */ /* 0x100fe200000108b5 */
[----:B------:R-:W-:Y:S01]  /*5840*/  LDSM.16.MT88.4 R20, [R240+0x3900] ;  /* 0x00390000f014783b */ /* 0x000fe20000004200 */
[--C-:B------:R-:W-:Y:S01]  /*5850*/  FFMA.FTZ R34, R16, c[0x0][0x2d0], -R181.reuse ;  /* 0x0000b40010227a23 */ /* 0x100fe200000108b5 */
[----:B------:R-:W-:Y:S01]  /*5860*/  MUFU.EX2 R26, R26 ;  /* 0x0000001a001a7308 */ /* 0x000fe20000000800 */
[--C-:B------:R-:W-:Y:S01]  /*5870*/  FFMA.FTZ R37, R37, c[0x0][0x2d0], -R181.reuse ;  /* 0x0000b40025257a23 */ /* 0x100fe200000108b5 */
[----:B-1----:R-:W-:Y:S01]  /*5880*/  FMNMX.FTZ R2, R11, R10, !PT ;  /* 0x0000000a0b027209 */ /* 0x002fe20007810000 */
[--C-:B------:R-:W-:Y:S02]  /*5890*/  FFMA.FTZ R33, R33, c[0x0][0x2d0], -R181.reuse ;  /* 0x0000b40021217a23 */ /* 0x100fe400000108b5 */
[--C-:B------:R-:W-:Y:S01]  /*58a0*/  FFMA.FTZ R32, R32, c[0x0][0x2d0], -R181.reuse ;  /* 0x0000b40020207a23 */ /* 0x100fe200000108b5 */
[C---:B------:R-:W-:Y:S01]  /*58b0*/  FSETP.NEU.FTZ.AND P0, PT, R2.reuse, -INF , PT ;  /* 0xff8000000200780b */ /* 0x040fe20003f1d000 */
[----:B------:R-:W-:Y:S01]  /*58c0*/  FMUL.FTZ R180, R2, c[0x0][0x2d0] ;  /* 0x0000b40002b47a20 */ /* 0x000fe20000410000 */
[----:B------:R-:W1:Y:S01]  /*58d0*/  MUFU.EX2 R25, R25 ;  /* 0x0000001900197308 */ /* 0x000e620000000800 */
[----:B------:R-:W-:-:S02]  /*58e0*/  FFMA.FTZ R29, R29, c[0x0][0x2d0], -R181 ;  /* 0x0000b4001d1d7a23 */ /* 0x000fc400000108b5 */
[--C-:B------:R-:W-:Y:S01]  /*58f0*/  FFMA.FTZ R193, R193, c[0x0][0x2d0], -R181.reuse ;  /* 0x0000b400c1c17a23 */ /* 0x100fe200000108b5 */
[----:B------:R-:W-:Y:S01]  /*5900*/  FSEL R180, R180, RZ, P0 ;  /* 0x000000ffb4b47208 */ /* 0x000fe20000000000 */
[--C-:B------:R-:W-:Y:S01]  /*5910*/  FFMA.FTZ R192, R192, c[0x0][0x2d0], -R181.reuse ;  /* 0x0000b400c0c07a23 */ /* 0x100fe200000108b5 */
[----:B------:R-:W-:Y:S01]  /*5920*/  PLOP3.LUT P0, PT, PT, PT, UP0, 0x40, 0x0 ;  /* 0x000000000000781c */ /* 0x000fe20003f0e808 */
[----:B------:R-:W-:Y:S01]  /*5930*/  FFMA.FTZ R196, R196, c[0x0][0x2d0], -R181 ;  /* 0x0000b400c4c47a23 */ /* 0x000fe200000108b5 */
[----:B------:R-:W-:Y:S01]  /*5940*/  MUFU.EX2 R24, R24 ;  /* 0x0000001800187308 */ /* 0x000fe20000000800 */
[--C-:B------:R-:W-:Y:S02]  /*5950*/  FFMA.FTZ R46, R18, c[0x0][0x2d0], -R180.reuse ;  /* 0x0000b400122e7a23 */ /* 0x100fe400000108b4 */
[--C-:B------:R-:W-:Y:S01]  /*5960*/  FFMA.FTZ R27, R15, c[0x0][0x2d0], -R180.reuse ;  /* 0x0000b4000f1b7a23 */ /* 0x100fe200000108b4 */
[----:B------:R-:W-:Y:S01]  /*5970*/  LDSM.16.MT88.4 R16, [R247+0x3900] ;  /* 0x00390000f710783b */ /* 0x000fe20000004200 */
[----:B------:R-:W-:-:S02]  /*5980*/  FFMA.FTZ R47, R14, c[0x0][0x2d0], -R180 ;  /* 0x0000b4000e2f7a23 */ /* 0x000fc400000108b4 */
[--C-:B------:R-:W-:Y:S01]  /*5990*/  FFMA.FTZ R44, R13, c[0x0][0x2d0], -R180.reuse ;  /* 0x0000b4000d2c7a23 */ /* 0x100fe200000108b4 */
[----:B------:R-:W2:Y:S01]  /*59a0*/  MUFU.EX2 R45, R45 ;  /* 0x0000002d002d7308 */ /* 0x000ea20000000800 */
[--C-:B------:R-:W-:Y:S01]  /*59b0*/  FFMA.FTZ R43, R12, c[0x0][0x2d0], -R180.reuse ;  /* 0x0000b4000c2b7a23 */ /* 0x100fe200000108b4 */
[----:B-1----:R-:W-:Y:S01]  /*59c0*/  F2FP.PACK_AB R128, R25, R26 ;  /* 0x0000001a1980723e */ /* 0x002fe200000000ff */
[--C-:B------:R-:W-:Y:S01]  /*59d0*/  FFMA.FTZ R42, R9, c[0x0][0x2d0], -R180.reuse ;  /* 0x0000b400092a7a23 */ /* 0x100fe200000108b4 */
[----:B------:R-:W1:Y:S01]  /*59e0*/  LDSM.16.MT88.4 R12, [R247+0x900] ;  /* 0x00090000f70c783b */ /* 0x000e620000004200 */
[--C-:B------:R-:W-:Y:S02]  /*59f0*/  FFMA.FTZ R41, R8, c[0x0][0x2d0], -R180.reuse ;  /* 0x0000b40008297a23 */ /* 0x100fe400000108b4 */
[--C-:B------:R-:W-:Y:S01]  /*5a00*/  FFMA.FTZ R35, R7, c[0x0][0x2d0], -R180.reuse ;  /* 0x0000b40007237a23 */ /* 0x100fe200000108b4 */
[----:B------:R-:W-:Y:S01]  /*5a10*/  MUFU.EX2 R46, R46 ;  /* 0x0000002e002e7308 */ /* 0x000fe20000000800 */
[----:B------:R-:W3:Y:S01]  /*5a20*/  LDSM.16.MT88.4 R8, [R242+0x900] ;  /* 0x00090000f208783b */ /* 0x000ee20000004200 */
[----:B------:R-:W-:-:S02]  /*5a30*/  FFMA.FTZ R36, R36, c[0x0][0x2d0], -R180 ;  /* 0x0000b40024247a23 */ /* 0x000fc400000108b4 */
[--C-:B------:R-:W-:Y:S02]  /*5a40*/  FFMA.FTZ R31, R31, c[0x0][0x2d0], -R180.reuse ;  /* 0x0000b4001f1f7a23 */ /* 0x100fe400000108b4 */
[--C-:B------:R-:W-:Y:S02]  /*5a50*/  FFMA.FTZ R3, R30, c[0x0][0x2d0], -R180.reuse ;  /* 0x0000b4001e037a23 */ /* 0x100fe400000108b4 */
[----:B------:R-:W4:Y:S01]  /*5a60*/  MUFU.EX2 R27, R27 ;  /* 0x0000001b001b7308 */ /* 0x000f220000000800 */
[----:B--2---:R-:W-:Y:S01]  /*5a70*/  F2FP.PACK_AB R130, R45, R24 ;  /* 0x000000182d82723e */ /* 0x004fe200000000ff */
[--C-:B------:R-:W-:Y:S02]  /*5a80*/  FFMA.FTZ R206, R206, c[0x0][0x2d0], -R180.reuse ;  /* 0x0000b400cece7a23 */ /* 0x100fe400000108b4 */
[--C-:B------:R-:W-:Y:S02]  /*5a90*/  FFMA.FTZ R187, R187, c[0x0][0x2d0], -R180.reuse ;  /* 0x0000b400bbbb7a23 */ /* 0x100fe400000108b4 */
[----:B------:R-:W-:-:S02]  /*5aa0*/  FFMA.FTZ R186, R186, c[0x0][0x2d0], -R180 ;  /* 0x0000b400baba7a23 */ /* 0x000fc400000108b4 */
[----:B------:R-:W-:Y:S01]  /*5ab0*/  MUFU.EX2 R47, R47 ;  /* 0x0000002f002f7308 */ /* 0x000fe20000000800 */
[--C-:B------:R-:W-:Y:S02]  /*5ac0*/  FFMA.FTZ R195, R195, c[0x0][0x2d0], -R181.reuse ;  /* 0x0000b400c3c37a23 */ /* 0x100fe400000108b5 */
[----:B------:R-:W-:Y:S02]  /*5ad0*/  FFMA.FTZ R194, R194, c[0x0][0x2d0], -R181 ;  /* 0x0000b400c2c27a23 */ /* 0x000fe400000108b5 */
[--C-:B------:R-:W-:Y:S02]  /*5ae0*/  FFMA.FTZ R201, R201, c[0x0][0x2d0], -R180.reuse ;  /* 0x0000b400c9c97a23 */ /* 0x100fe400000108b4 */
[--C-:B------:R-:W-:Y:S01]  /*5af0*/  FFMA.FTZ R200, R200, c[0x0][0x2d0], -R180.reuse ;  /* 0x0000b400c8c87a23 */ /* 0x100fe200000108b4 */
[----:B------:R-:W2:Y:S01]  /*5b00*/  MUFU.EX2 R44, R44 ;  /* 0x0000002c002c7308 */ /* 0x000ea20000000800 */
[----:B----4-:R-:W-:Y:S01]  /*5b10*/  F2FP.PACK_AB R129, R27, R46 ;  /* 0x0000002e1b81723e */ /* 0x010fe200000000ff */
[----:B------:R-:W-:-:S02]  /*5b20*/  FFMA.FTZ R199, R199, c[0x0][0x2d0], -R180 ;  /* 0x0000b400c7c77a23 */ /* 0x000fc400000108b4 */
[--C-:B------:R-:W-:Y:S02]  /*5b30*/  FFMA.FTZ R51, R51, c[0x0][0x2d0], -R181.reuse ;  /* 0x0000b40033337a23 */ /* 0x100fe400000108b5 */
[--C-:B------:R-:W-:Y:S02]  /*5b40*/  FFMA.FTZ R50, R50, c[0x0][0x2d0], -R181.reuse ;  /* 0x0000b40032327a23 */ /* 0x100fe400000108b5 */
[----:B------:R-:W4:Y:S01]  /*5b50*/  MUFU.EX2 R40, R40 ;  /* 0x0000002800287308 */ /* 0x000f220000000800 */
[--C-:B------:R-:W-:Y:S02]  /*5b60*/  FFMA.FTZ R49, R49, c[0x0][0x2d0], -R181.reuse ;  /* 0x0000b40031317a23 */ /* 0x100fe400000108b5 */
[----:B------:R-:W-:Y:S02]  /*5b70*/  FFMA.FTZ R48, R48, c[0x0][0x2d0], -R181 ;  /* 0x0000b40030307a23 */ /* 0x000fe400000108b5 */
[----:B------:R-:W-:Y:S02]  /*5b80*/  FFMA.FTZ R184, R184, c[0x0][0x2d0], -R180 ;  /* 0x0000b400b8b87a23 */ /* 0x000fe400000108b4 */
[----:B------:R-:W-:Y:S01]  /*5b90*/  FADD.FTZ R25, R26, R25 ;  /* 0x000000191a197221 */ /* 0x000fe20000010000 */
[----:B--2---:R-:W-:Y:S01]  /*5ba0*/  F2FP.PACK_AB R131, R44, R47 ;  /* 0x0000002f2c83723e */ /* 0x004fe200000000ff */
[----:B------:R-:W-:Y:S01]  /*5bb0*/  MUFU.EX2 R38, R38 ;  /* 0x0000002600267308 */ /* 0x000fe20000000800 */
[----:B------:R-:W-:-:S02]  /*5bc0*/  FADD.FTZ R27, R46, R27 ;  /* 0x0000001b2e1b7221 */ /* 0x000fc40000010000 */
[----:B------:R-:W-:Y:S02]  /*5bd0*/  FADD.FTZ R46, R24, R25 ;  /* 0x00000019182e7221 */ /* 0x000fe40000010000 */
[----:B------:R-:W-:Y:S01]  /*5be0*/  FADD.FTZ R47, R47, R27 ;  /* 0x0000001b2f2f7221 */ /* 0x000fe20000010000 */
[C---:B------:R-:W-:Y:S01]  /*5bf0*/  HMMA.16816.F32 R176, R128.reuse, R172, RZ ;  /* 0x000000ac80b0723c */ /* 0x040fe200000018ff */
[----:B----4-:R-:W-:Y:S01]  /*5c00*/  F2FP.PACK_AB R4, R39, R40 ;  /* 0x000000282704723e */ /* 0x010fe200000000ff */
[----:B------:R-:W2:Y:S01]  /*5c10*/  MUFU.EX2 R34, R34 ;  /* 0x0000002200227308 */ /* 0x000ea20000000800 */
[----:B------:R-:W-:Y:S01]  /*5c20*/  FADD.FTZ R46, R45, R46 ;  /* 0x0000002e2d2e7221 */ /* 0x000fe20000010000 */
[----:B------:R-:W-:Y:S01]  /*5c30*/  LDSM.16.MT88.4 R24, [R247+0x5900] ;  /* 0x00590000f718783b */ /* 0x000fe20000004200 */
[----:B------:R-:W-:Y:S02]  /*5c40*/  FADD.FTZ R47, R44, R47 ;  /* 0x0000002f2c2f7221 */ /* 0x000fe40000010000 */
[----:B------:R-:W-:Y:S01]  /*5c50*/  FADD.FTZ R46, R40, R46 ;  /* 0x0000002e282e7221 */ /* 0x000fe20000010000 */
[----:B------:R-:W-:Y:S02]  /*5c60*/  HMMA.16816.F32 R168, R128, R164, RZ ;  /* 0x000000a480a8723c */ /* 0x000fe400000018ff */
[----:B------:R-:W4:Y:S01]  /*5c70*/  MUFU.EX2 R43, R43 ;  /* 0x0000002b002b7308 */ /* 0x000f220000000800 */
[----:B------:R-:W-:-:S05]  /*5c80*/  FADD.FTZ R46, R39, R46 ;  /* 0x0000002e272e7221 */ /* 0x000fca0000010000 */
[----:B------:R-:W-:Y:S02]  /*5c90*/  HMMA.16816.F32 R172, R128, R174, RZ ;  /* 0x000000ae80ac723c */ /* 0x000fe400000018ff */
[----:B------:R-:W5:Y:S01]  /*5ca0*/  MUFU.EX2 R42, R42 ;  /* 0x0000002a002a7308 */ /* 0x000f620000000800 */
[----:B--2---:R-:W-:Y:S01]  /*5cb0*/  F2FP.PACK_AB R6, R34, R38 ;  /* 0x000000262206723e */ /* 0x004fe200000000ff */
[----:B------:R-:W-:-:S04]  /*5cc0*/  FADD.FTZ R38, R38, R46 ;  /* 0x0000002e26267221 */ /* 0x000fc80000010000 */
[----:B------:R-:W-:Y:S01]  /*5cd0*/  HMMA.16816.F32 R164, R128, R166, RZ ;  /* 0x000000a680a4723c */ /* 0x000fe200000018ff */
[----:B------:R-:W-:Y:S01]  /*5ce0*/  FADD.FTZ R38, R34, R38 ;  /* 0x0000002622267221 */ /* 0x000fe20000010000 */
[----:B------:R-:W-:Y:S01]  /*5cf0*/  MUFU.EX2 R41, R41 ;  /* 0x0000002900297308 */ /* 0x000fe20000000800 */
[----:B----4-:R-:W-:-:S05]  /*5d00*/  FADD.FTZ R47, R43, R47 ;  /* 0x0000002f2b2f7221 */ /* 0x010fca0000010000 */
[----:B------:R-:W-:Y:S02]  /*5d10*/  HMMA.16816.F32 R160, R128, R156, RZ ;  /* 0x0000009c80a0723c */ /* 0x000fe400000018ff */
[----:B------:R-:W2:Y:S01]  /*5d20*/  MUFU.EX2 R35, R35 ;  /* 0x0000002300237308 */ /* 0x000ea20000000800 */
[C---:B-----5:R-:W-:Y:S01]  /*5d30*/  F2FP.PACK_AB R5, R42.reuse, R43 ;  /* 0x0000002b2a05723e */ /* 0x060fe200000000ff */
        /* <DEDUP_REMOVED lines=10> */
[C---:B-1----:R-:W-:Y:S02]  /*5de0*/  HMMA.16816.F32 R176, R4.reuse, R12, R176 ;  /* 0x0000000c04b0723c */ /* 0x042fe400000018b0 */
[----:B------:R-:W-:Y:S06]  /*5df0*/  MUFU.EX2 R29, R29 ;  /* 0x0000001d001d7308 */ /* 0x000fec0000000800 */
[C---:B------:R-:W-:Y:S01]  /*5e00*/  HMMA.16816.F32 R172, R4.reuse, R14, R172 ;  /* 0x0000000e04ac723c */ /* 0x040fe200000018ac */
[----:B------:R-:W1:Y:S01]  /*5e10*/  LDSM.16.MT88.4 R12, [R242+0x3900] ;  /* 0x00390000f20c783b */ /* 0x000e620000004200 */
[----:B------:R-:W-:Y:S06]  /*5e20*/  MUFU.EX2 R36, R36 ;  /* 0x0000002400247308 */ /* 0x000fec0000000800 */
[C---:B---3--:R-:W-:Y:S02]  /*5e30*/  HMMA.16816.F32 R168, R4.reuse, R8, R168 ;  /* 0x0000000804a8723c */ /* 0x048fe400000018a8 */
[----:B------:R-:W3:Y:S06]  /*5e40*/  MUFU.EX2 R31, R31 ;  /* 0x0000001f001f7308 */ /* 0x000eec0000000800 */
[----:B------:R-:W-:Y:S01]  /*5e50*/  HMMA.16816.F32 R164, R4, R10, R164 ;  /* 0x0000000a04a4723c */ /* 0x000fe200000018a4 */
[----:B------:R-:W4:Y:S01]  /*5e60*/  LDSM.16.MT88.4 R8, [R241+0x3900] ;  /* 0x00390000f108783b */ /* 0x000f220000004200 */
[----:B------:R-:W-:Y:S06]  /*5e70*/  MUFU.EX2 R30, R206 ;  /* 0x000000ce001e7308 */ /* 0x000fec0000000800 */
[C---:B------:R-:W-:Y:S02]  /*5e80*/  HMMA.16816.F32 R132, R128.reuse, R134, RZ ;  /* 0x000000868084723c */ /* 0x040fe400000018ff */
[----:B------:R-:W5:Y:S06]  /*5e90*/  MUFU.EX2 R3, R3 ;  /* 0x0000000300037308 */ /* 0x000f6c0000000800 */
[----:B------:R-:W-:Y:S02]  /*5ea0*/  HMMA.16816.F32 R56, R128, R58, RZ ;  /* 0x0000003a8038723c */ /* 0x000fe400000018ff */
[----:B------:R-:W1:Y:S06]  /*5eb0*/  MUFU.EX2 R193, R193 ;  /* 0x000000c100c17308 */ /* 0x000e6c0000000800 */
[C---:B------:R-:W-:Y:S02]  /*5ec0*/  HMMA.16816.F32 R160, R4.reuse, R68, R160 ;  /* 0x0000004404a0723c */ /* 0x040fe400000018a0 */
[----:B------:R-:W-:Y:S06]  /*5ed0*/  MUFU.EX2 R192, R192 ;  /* 0x000000c000c07308 */ /* 0x000fec0000000800 */
[----:B------:R-:W-:Y:S02]  /*5ee0*/  HMMA.16816.F32 R156, R4, R70, R156 ;  /* 0x00000046049c723c */ /* 0x000fe4000000189c */
        /* <DEDUP_REMOVED lines=9> */
[C---:B-1----:R-:W-:Y:S02]  /*5f80*/  HMMA.16816.F32 R136, R4.reuse, R12, R136 ;  /* 0x0000000c0488723c */ /* 0x042fe40000001888 */
[----:B------:R-:W-:Y:S06]  /*5f90*/  MUFU.EX2 R201, R201 ;  /* 0x000000c900c97308 */ /* 0x000fec0000000800 */
[C---:B------:R-:W-:Y:S01]  /*5fa0*/  HMMA.16816.F32 R132, R4.reuse, R14, R132 ;  /* 0x0000000e0484723c */ /* 0x040fe20000001884 */
[----:B------:R-:W1:Y:S01]  /*5fb0*/  LDSM.16.MT88.4 R12, [R241+0x6900] ;  /* 0x00690000f10c783b */ /* 0x000e620000004200 */
[----:B------:R-:W-:Y:S06]  /*5fc0*/  MUFU.EX2 R200, R200 ;  /* 0x000000c800c87308 */ /* 0x000fec0000000800 */
[C---:B----4-:R-:W-:Y:S02]  /*5fd0*/  HMMA.16816.F32 R52, R4.reuse, R8, R52 ;  /* 0x000000080434723c */ /* 0x050fe40000001834 */
[----:B------:R-:W-:Y:S06]  /*5fe0*/  MUFU.EX2 R51, R51 ;  /* 0x0000003300337308 */ /* 0x000fec0000000800 */
[C---:B------:R-:W-:Y:S01]  /*5ff0*/  HMMA.16816.F32 R56, R4.reuse, R10, R56 ;  /* 0x0000000a0438723c */ /* 0x040fe20000001838 */
[----:B------:R-:W4:Y:S01]  /*6000*/  LDSM.16.MT88.4 R8, [R240+0x6900] ;  /* 0x00690000f008783b */ /* 0x000f220000004200 */
[----:B------:R-:W-:Y:S06]  /*6010*/  MUFU.EX2 R50, R50 ;  /* 0x0000003200327308 */ /* 0x000fec0000000800 */
[C---:B------:R-:W-:Y:S02]  /*6020*/  HMMA.16816.F32 R68, R4.reuse, R80, R68 ;  /* 0x000000500444723c */ /* 0x040fe40000001844 */
[----:B------:R-:W-:Y:S06]  /*6030*/  MUFU.EX2 R49, R49 ;  /* 0x0000003100317308 */ /* 0x000fec0000000800 */
[----:B------:R-:W-:Y:S02]  /*6040*/  HMMA.16816.F32 R72, R4, R82, R72 ;  /* 0x000000520448723c */ /* 0x000fe40000001848 */
[----:B------:R-:W-:Y:S06]  /*6050*/  MUFU.EX2 R48, R48 ;  /* 0x0000003000307308 */ /* 0x000fec0000000800 */
[C---:B------:R-:W-:Y:S02]  /*6060*/  HMMA.16816.F32 R76, R128.reuse, R84, RZ ;  /* 0x00000054804c723c */ /* 0x040fe400000018ff */
[----:B------:R-:W-:Y:S06]  /*6070*/  MUFU.EX2 R184, R184 ;  /* 0x000000b800b87308 */ /* 0x000fec0000000800 */
[----:B------:R-:W-:Y:S08]  /*6080*/  HMMA.16816.F32 R80, R128, R86, RZ ;  /* 0x000000568050723c */ /* 0x000ff000000018ff */
        /* <DEDUP_REMOVED lines=8> */
[----:B------:R-:W-:Y:S08]  /*6110*/  HMMA.16816.F32 R148, R128, R150, RZ ;  /* 0x000000968094723c */ /* 0x000ff000000018ff */
[C---:B-1----:R-:W-:Y:S08]  /*6120*/  HMMA.16816.F32 R84, R4.reuse, R12, R84 ;  /* 0x0000000c0454723c */ /* 0x042ff00000001854 */
[C---:B------:R-:W-:Y:S01]  /*6130*/  HMMA.16816.F32 R88, R4.reuse, R14, R88 ;  /* 0x0000000e0458723c */ /* 0x040fe20000001858 */
[----:B------:R-:W1:Y:S07]  /*6140*/  LDSM.16.MT88.4 R12, [R241+0x9900] ;  /* 0x00990000f10c783b */ /* 0x000e6e0000004200 */
[C---:B----4-:R-:W-:Y:S08]  /*6150*/  HMMA.16816.F32 R92, R4.reuse, R8, R92 ;  /* 0x00000008045c723c */ /* 0x050ff0000000185c */
[C---:B------:R-:W-:Y:S01]  /*6160*/  HMMA.16816.F32 R96, R4.reuse, R10, R96 ;  /* 0x0000000a0460723c */ /* 0x040fe20000001860 */
[----:B------:R-:W4:Y:S07]  /*6170*/  LDSM.16.MT88.4 R8, [R240+0x9900] ;  /* 0x00990000f008783b */ /* 0x000f2e0000004200 */
[C---:B------:R-:W-:Y:S08]  /*6180*/  HMMA.16816.F32 R152, R4.reuse, R60, R152 ;  /* 0x0000003c0498723c */ /* 0x040ff00000001898 */
[----:B------:R-:W-:Y:S08]  /*6190*/  HMMA.16816.F32 R148, R4, R62, R148 ;  /* 0x0000003e0494723c */ /* 0x000ff00000001894 */
        /* <DEDUP_REMOVED lines=9> */
[----:B------:R-:W-:Y:S01]  /*6230*/  HMMA.16816.F32 R128, R128, R18, RZ ;  /* 0x000000128080723c */ /* 0x000fe200000018ff */
        /* <DEDUP_REMOVED lines=10> */
[C---:B------:R-:W-:Y:S07]  /*62e0*/  HMMA.16816.F32 R76, R4.reuse, R188, R76 ;  /* 0x000000bc044c723c */ /* 0x040fee000000184c */
[----:B------:R-:W-:Y:S01]  /*62f0*/  FFMA.FTZ R188, R204, c[0x0][0x2d0], -R181 ;  /* 0x0000b400ccbc7a23 */ /* 0x000fe200000108b5 */
[----:B------:R-:W-:Y:S01]  /*6300*/  HMMA.16816.F32 R80, R4, R190, R80 ;  /* 0x000000be0450723c */ /* 0x000fe20000001850 */
[----:B------:R-:W-:-:S02]  /*6310*/  FFMA.FTZ R189, R202, c[0x0][0x2d0], -R180 ;  /* 0x0000b400cabd7a23 */ /* 0x000fc400000108b4 */
[--C-:B------:R-:W-:Y:S02]  /*6320*/  FFMA.FTZ R202, R197, c[0x0][0x2d0], -R181.reuse ;  /* 0x0000b400c5ca7a23 */ /* 0x100fe400000108b5 */
[----:B------:R-:W-:Y:S01]  /*6330*/  MUFU.EX2 R188, R188 ;  /* 0x000000bc00bc7308 */ /* 0x000fe20000000800 */
[--C-:B------:R-:W-:Y:S02]  /*6340*/  FFMA.FTZ R197, R198, c[0x0][0x2d0], -R180.reuse ;  /* 0x0000b400c6c57a23 */ /* 0x100fe400000108b4 */
[----:B--2---:R-:W-:Y:S01]  /*6350*/  HMMA.16816.F32 R100, R4, R20, R100 ;  /* 0x000000140464723c */ /* 0x004fe20000001864 */
[----:B------:R-:W-:Y:S02]  /*6360*/  FFMA.FTZ R191, R205, c[0x0][0x2d0], -R181 ;  /* 0x0000b400cdbf7a23 */ /* 0x000fe400000108b5 */
[--C-:B------:R-:W-:Y:S02]  /*6370*/  FFMA.FTZ R190, R203, c[0x0][0x2d0], -R180.reuse ;  /* 0x0000b400cbbe7a23 */ /* 0x100fe400000108b4 */
[----:B------:R-:W-:Y:S01]  /*6380*/  MUFU.EX2 R189, R189 ;  /* 0x000000bd00bd7308 */ /* 0x000fe20000000800 */
[----:B------:R-:W-:-:S02]  /*6390*/  FFMA.FTZ R181, R185, c[0x0][0x2d0], -R180 ;  /* 0x0000b400b9b57a23 */ /* 0x000fc400000108b4 */
[C---:B------:R-:W-:Y:S01]  /*63a0*/  HMMA.16816.F32 R104, R4.reuse, R22, R104 ;  /* 0x000000160468723c */ /* 0x040fe20000001868 */
[----:B------:R-:W2:Y:S04]  /*63b0*/  LDSM.16.MT88.4 R20, [R247+0x1100] ;  /* 0x00110000f714783b */ /* 0x000ea80000004200 */
[----:B------:R-:W-:Y:S03]  /*63c0*/  MUFU.EX2 R191, R191 ;  /* 0x000000bf00bf7308 */ /* 0x000fe60000000800 */
[C---:B------:R-:W-:Y:S05]  /*63d0*/  HMMA.16816.F32 R108, R4.reuse, R16, R108 ;  /* 0x00000010046c723c */ /* 0x040fea000000186c */
[----:B------:R-:W1:Y:S03]  /*63e0*/  MUFU.EX2 R190, R190 ;  /* 0x000000be00be7308 */ /* 0x000e660000000800 */
[----:B------:R-:W-:Y:S01]  /*63f0*/  HMMA.16816.F32 R112, R4, R18, R112 ;  /* 0x000000120470723c */ /* 0x000fe20000001870 */
[----:B------:R-:W2:Y:S04]  /*6400*/  LDSM.16.MT88.4 R16, [R240+0x1100] ;  /* 0x00110000f010783b */ /* 0x000ea80000004200 */
[----:B------:R-:W2:Y:S02]  /*6410*/  MUFU.EX2 R202, R202 ;  /* 0x000000ca00ca7308 */ /* 0x000ea40000000800 */
[----:B------:R-:W-:Y:S01]  /*6420*/  F2FP.PACK_AB R4, R33, R37 ;  /* 0x000000252104723e */ /* 0x000fe200000000ff */
[----:B------:R-:W-:Y:S01]  /*6430*/  FADD.FTZ R37, R37, R38 ;  /* 0x0000002625257221 */ /* 0x000fe20000010000 */
[----:B---3--:R-:W-:Y:S01]  /*6440*/  F2FP.PACK_AB R5, R31, R36 ;  /* 0x000000241f05723e */ /* 0x008fe200000000ff */
[----:B------:R-:W-:Y:S01]  /*6450*/  FADD.FTZ R36, R36, R41 ;  /* 0x0000002924247221 */ /* 0x000fe20000010000 */
[----:B------:R-:W-:Y:S01]  /*6460*/  F2FP.PACK_AB R6, R29, R32 ;  /* 0x000000201d06723e */ /* 0x000fe200000000ff */
[----:B------:R-:W-:Y:S01]  /*6470*/  FADD.FTZ R37, R33, R37 ;  /* 0x0000002521257221 */ /* 0x000fe20000010000 */
[----:B-----5:R-:W-:Y:S01]  /*6480*/  F2FP.PACK_AB R7, R3, R30 ;  /* 0x0000001e0307723e */ /* 0x020fe200000000ff */
[----:B------:R-:W-:Y:S01]  /*6490*/  MUFU.EX2 R198, R199 ;  /* 0x000000c700c67308 */ /* 0x000fe20000000800 */
[----:B------:R-:W-:-:S02]  /*64a0*/  FADD.FTZ R36, R31, R36 ;  /* 0x000000241f247221 */ /* 0x000fc40000010000 */
[----:B------:R-:W-:Y:S02]  /*64b0*/  FADD.FTZ R32, R32, R37 ;  /* 0x0000002520207221 */ /* 0x000fe40000010000 */
[----:B------:R-:W-:Y:S01]  /*64c0*/  FADD.FTZ R30, R30, R36 ;  /* 0x000000241e1e7221 */ /* 0x000fe20000010000 */
[C---:B-1----:R-:W-:Y:S01]  /*64d0*/  HMMA.16816.F32 R168, R4.reuse, R12, R168 ;  /* 0x0000000c04a8723c */ /* 0x042fe200000018a8 */
[----:B------:R-:W-:Y:S01]  /*64e0*/  FADD.FTZ R32, R29, R32 ;  /* 0x000000201d207221 */ /* 0x000fe20000010000 */
[----:B------:R-:W1:Y:S01]  /*64f0*/  MUFU.EX2 R197, R197 ;  /* 0x000000c500c57308 */ /* 0x000e620000000800 */
[----:B------:R-:W-:Y:S02]  /*6500*/  FADD.FTZ R30, R3, R30 ;  /* 0x0000001e031e7221 */ /* 0x000fe40000010000 */
[----:B------:R-:W-:Y:S02]  /*6510*/  FADD.FTZ R32, R193, R32 ;  /* 0x00000020c1207221 */ /* 0x000fe40000010000 */
[----:B------:R-:W-:Y:S01]  /*6520*/  FADD.FTZ R30, R190, R30 ;  /* 0x0000001ebe1e7221 */ /* 0x000fe20000010000 */
[----:B------:R-:W-:Y:S01]  /*6530*/  HMMA.16816.F32 R164, R4, R14, R164 ;  /* 0x0000000e04a4723c */ /* 0x000fe200000018a4 */
[----:B------:R-:W3:Y:S01]  /*6540*/  LDSM.16.MT88.4 R12, [R247+0x4100] ;  /* 0x00410000f70c783b */ /* 0x000ee20000004200 */
[----:B------:R-:W5:Y:S01]  /*6550*/  MUFU.EX2 R181, R181 ;  /* 0x000000b500b57308 */ /* 0x000f620000000800 */
[----:B------:R-:W-:-:S05]  /*6560*/  FADD.FTZ R32, R192, R32 ;  /* 0x00000020c0207221 */ /* 0x000fca0000010000 */
[C---:B----4-:R-:W-:Y:S08]  /*6570*/  HMMA.16816.F32 R160, R4.reuse, R8, R160 ;  /* 0x0000000804a0723c */ /* 0x050ff000000018a0 */
[C---:B------:R-:W-:Y:S01]  /*6580*/  HMMA.16816.F32 R156, R4.reuse, R10, R156 ;  /* 0x0000000a049c723c */ /* 0x040fe2000000189c */
[----:B------:R-:W4:Y:S07]  /*6590*/  LDSM.16.MT88.4 R8, [R242+0x4100] ;  /* 0x00410000f208783b */ /* 0x000f2e0000004200 */
[C---:B--2---:R-:W-:Y:S08]  /*65a0*/  HMMA.16816.F32 R176, R4.reuse, R20, R176 ;  /* 0x0000001404b0723c */ /* 0x044ff000000018b0 */
[C---:B------:R-:W-:Y:S01]  /*65b0*/  HMMA.16816.F32 R172, R4.reuse, R22, R172 ;  /* 0x0000001604ac723c */ /* 0x040fe200000018ac */
[----:B------:R-:W2:Y:S07]  /*65c0*/  LDSM.16.MT88.4 R20, [R241+0x4100] ;  /* 0x00410000f114783b */ /* 0x000eae0000004200 */
[C---:B------:R-:W-:Y:S08]  /*65d0*/  HMMA.16816.F32 R152, R4.reuse, R16, R152 ;  /* 0x000000100498723c */ /* 0x040ff00000001898 */
[C---:B---3--:R-:W-:Y:S08]  /*65e0*/  HMMA.16816.F32 R144, R4.reuse, R12, R144 ;  /* 0x0000000c0490723c */ /* 0x048ff00000001890 */
[C---:B------:R-:W-:Y:S01]  /*65f0*/  HMMA.16816.F32 R140, R4.reuse, R14, R140 ;  /* 0x0000000e048c723c */ /* 0x040fe2000000188c */
[----:B------:R-:W3:Y:S07]  /*6600*/  LDSM.16.MT88.4 R12, [R240+0x4100] ;  /* 0x00410000f00c783b */ /* 0x000eee0000004200 */
[C---:B----4-:R-:W-:Y:S08]  /*6610*/  HMMA.16816.F32 R136, R4.reuse, R8, R136 ;  /* 0x000000080488723c */ /* 0x050ff00000001888 */
[C---:B------:R-:W-:Y:S01]  /*6620*/  HMMA.16816.F32 R132, R4.reuse, R10, R132 ;  /* 0x0000000a0484723c */ /* 0x040fe20000001884 */
[----:B------:R-:W4:Y:S07]  /*6630*/  LDSM.16.MT88.4 R8, [R247+0x7100] ;  /* 0x00710000f708783b */ /* 0x000f2e0000004200 */
        /* <DEDUP_REMOVED lines=15> */
[C---:B---3--:R-:W-:Y:S08]  /*6730*/  HMMA.16816.F32 R84, R4.reuse, R12, R84 ;  /* 0x0000000c0454723c */ /* 0x048ff00000001854 */
[C---:B------:R-:W-:Y:S01]  /*6740*/  HMMA.16816.F32 R88, R4.reuse, R14, R88 ;  /* 0x0000000e0458723c */ /* 0x040fe20000001858 */
[----:B------:R-:W2:Y:S07]  /*6750*/  LDSM.16.MT88.4 R12, [R241+0xa100] ;  /* 0x00a10000f10c783b */ /* 0x000eae0000004200 */
[C---:B----4-:R-:W-:Y:S08]  /*6760*/  HMMA.16816.F32 R92, R4.reuse, R8, R92 ;  /* 0x00000008045c723c */ /* 0x050ff0000000185c */
[C---:B------:R-:W-:Y:S01]  /*6770*/  HMMA.16816.F32 R96, R4.reuse, R10, R96 ;  /* 0x0000000a0460723c */ /* 0x040fe20000001860 */
[----:B------:R-:W3:Y:S07]  /*6780*/  LDSM.16.MT88.4 R8, [R240+0xa100] ;  /* 0x00a10000f008783b */ /* 0x000eee0000004200 */
[C---:B------:R-:W-:Y:S01]  /*6790*/  HMMA.16816.F32 R104, R4.reuse, R22, R104 ;  /* 0x000000160468723c */ /* 0x040fe20000001868 */
[----:B------:R-:W4:Y:S07]  /*67a0*/  LDSM.16.MT88.4 R20, [R247+0x1900] ;  /* 0x00190000f714783b */ /* 0x000f2e0000004200 */
[C---:B-1----:R-:W-:Y:S08]  /*67b0*/  HMMA.16816.F32 R108, R4.reuse, R16, R108 ;  /* 0x00000010046c723c */ /* 0x042ff0000000186c */
[C---:B------:R-:W-:Y:S01]  /*67c0*/  HMMA.16816.F32 R112, R4.reuse, R18, R112 ;  /* 0x000000120470723c */ /* 0x040fe20000001870 */
[----:B------:R-:W-:Y:S07]  /*67d0*/  LDSM.16.MT88.4 R16, [R240+0x1900] ;  /* 0x00190000f010783b */ /* 0x000fee0000004200 */
[C---:B--2---:R-:W-:Y:S08]  /*67e0*/  HMMA.16816.F32 R116, R4.reuse, R12, R116 ;  /* 0x0000000c0474723c */ /* 0x044ff00000001874 */
[C---:B------:R-:W-:Y:S01]  /*67f0*/  HMMA.16816.F32 R120, R4.reuse, R14, R120 ;  /* 0x0000000e0478723c */ /* 0x040fe20000001878 */
[----:B------:R-:W1:Y:S07]  /*6800*/  LDSM.16.MT88.4 R12, [R242+0x1900] ;  /* 0x00190000f20c783b */ /* 0x000e6e0000004200 */
[C---:B---3--:R-:W-:Y:S08]  /*6810*/  HMMA.16816.F32 R124, R4.reuse, R8, R124 ;  /* 0x00000008047c723c */ /* 0x048ff0000000187c */
[----:B------:R-:W-:Y:S01]  /*6820*/  HMMA.16816.F32 R128, R4, R10, R128 ;  /* 0x0000000a0480723c */ /* 0x000fe20000001880 */
[----:B------:R-:W2:Y:S06]  /*6830*/  LDSM.16.MT88.4 R8, [R241+0x1900] ;  /* 0x00190000f108783b */ /* 0x000eac0000004200 */
[----:B------:R-:W-:-:S02]  /*6840*/  F2FP.PACK_AB R4, R192, R193 ;  /* 0x000000c1c004723e */ /* 0x000fc400000000ff */
[C---:B------:R-:W-:Y:S01]  /*6850*/  F2FP.PACK_AB R5, R189.reuse, R190 ;  /* 0x000000bebd05723e */ /* 0x040fe200000000ff */
[----:B------:R-:W-:Y:S01]  /*6860*/  FADD.FTZ R189, R189, R30 ;  /* 0x0000001ebdbd7221 */ /* 0x000fe20000010000 */
[----:B------:R-:W-:Y:S01]  /*6870*/  F2FP.PACK_AB R6, R188, R191 ;  /* 0x000000bfbc06723e */ /* 0x000fe200000000ff */
[----:B------:R-:W-:Y:S01]  /*6880*/  FADD.FTZ R191, R191, R32 ;  /* 0x00000020bfbf7221 */ /* 0x000fe20000010000 */
[----:B------:R-:W-:Y:S01]  /*6890*/  F2FP.PACK_AB R7, R186, R187 ;  /* 0x000000bbba07723e */ /* 0x000fe200000000ff */
[----:B------:R-:W-:Y:S02]  /*68a0*/  FADD.FTZ R189, R187, R189 ;  /* 0x000000bdbbbd7221 */ /* 0x000fe40000010000 */
[----:B------:R-:W-:Y:S02]  /*68b0*/  FADD.FTZ R191, R188, R191 ;  /* 0x000000bfbcbf7221 */ /* 0x000fe40000010000 */
[----:B------:R-:W-:Y:S02]  /*68c0*/  FADD.FTZ R186, R186, R189 ;  /* 0x000000bdbaba7221 */ /* 0x000fe40000010000 */
[----:B----4-:R-:W-:Y:S02]  /*68d0*/  HMMA.16816.F32 R176, R4, R20, R176 ;  /* 0x0000001404b0723c */ /* 0x010fe400000018b0 */
[----:B------:R-:W-:-:S04]  /*68e0*/  FADD.FTZ R186, R201, R186 ;  /* 0x000000bac9ba7221 */ /* 0x000fc80000010000 */
[----:B------:R-:W-:Y:S02]  /*68f0*/  FADD.FTZ R186, R200, R186 ;  /* 0x000000bac8ba7221 */ /* 0x000fe40000010000 */
[C---:B-1----:R-:W-:Y:S08]  /*6900*/  HMMA.16816.F32 R168, R4.reuse, R12, R168 ;  /* 0x0000000c04a8723c */ /* 0x042ff000000018a8 */
[C---:B------:R-:W-:Y:S01]  /*6910*/  HMMA.16816.F32 R164, R4.reuse, R14, R164 ;  /* 0x0000000e04a4723c */ /* 0x040fe200000018a4 */
[----:B------:R-:W1:Y:S07]  /*6920*/  LDSM.16.MT88.4 R12, [R247+0x4900] ;  /* 0x00490000f70c783b */ /* 0x000e6e0000004200 */
[C---:B--2---:R-:W-:Y:S08]  /*6930*/  HMMA.16816.F32 R160, R4.reuse, R8, R160 ;  /* 0x0000000804a0723c */ /* 0x044ff000000018a0 */
        /* <DEDUP_REMOVED lines=20> */
[C---:B--2---:R-:W-:Y:S08]  /*6a80*/  HMMA.16816.F32 R68, R4.reuse, R8, R68 ;  /* 0x000000080444723c */ /* 0x044ff00000001844 */
[C---:B------:R-:W-:Y:S01]  /*6a90*/  HMMA.16816.F32 R72, R4.reuse, R10, R72 ;  /* 0x0000000a0448723c */ /* 0x040fe20000001848 */
[----:B------:R-:W2:Y:S07]  /*6aa0*/  LDSM.16.MT88.4 R8, [R240+0x7900] ;  /* 0x00790000f008783b */ /* 0x000eae0000004200 */
[C---:B------:R-:W-:Y:S01]  /*6ab0*/  HMMA.16816.F32 R80, R4.reuse, R18, R80 ;  /* 0x000000120450723c */ /* 0x040fe20000001850 */
[----:B------:R-:W4:Y:S07]  /*6ac0*/  LDSM.16.MT88.4 R16, [R242+0xa900] ;  /* 0x00a90000f210783b */ /* 0x000f2e0000004200 */
[C---:B---3--:R-:W-:Y:S08]  /*6ad0*/  HMMA.16816.F32 R100, R4.reuse, R20, R100 ;  /* 0x000000140464723c */ /* 0x048ff00000001864 */
        /* <DEDUP_REMOVED lines=15> */
[----:B------:R-:W-:Y:S01]  /*6bd0*/  HMMA.16816.F32 R128, R4, R10, R128 ;  /* 0x0000000a0480723c */ /* 0x000fe20000001880 */
[----:B------:R-:W2:Y:S06]  /*6be0*/  LDSM.16.MT88.4 R8, [R241+0x2100] ;  /* 0x00210000f108783b */ /* 0x000eac0000004200 */
        /* <DEDUP_REMOVED lines=9> */
[----:B---3--:R-:W-:Y:S01]  /*6c80*/  HMMA.16816.F32 R152, R4, R16, R152 ;  /* 0x000000100498723c */ /* 0x008fe20000001898 */
[----:B------:R-:W-:-:S02]  /*6c90*/  FADD.FTZ R195, R194, R195 ;  /* 0x000000c3c2c37221 */ /* 0x000fc40000010000 */
[----:B-----5:R-:W-:Y:S02]  /*6ca0*/  FADD.FTZ R198, R181, R198 ;  /* 0x000000c6b5c67221 */ /* 0x020fe40000010000 */
[----:B------:R-:W-:Y:S02]  /*6cb0*/  FADD.FTZ R195, R51, R195 ;  /* 0x000000c333c37221 */ /* 0x000fe40000010000 */
[----:B------:R-:W-:Y:S01]  /*6cc0*/  FADD.FTZ R198, R184, R198 ;  /* 0x000000c6b8c67221 */ /* 0x000fe20000010000 */
[----:B-1----:R-:W-:Y:S01]  /*6cd0*/  HMMA.16816.F32 R168, R4, R12, R168 ;  /* 0x0000000c04a8723c */ /* 0x002fe200000018a8 */
[----:B------:R-:W-:-:S04]  /*6ce0*/  FADD.FTZ R195, R50, R195 ;  /* 0x000000c332c37221 */ /* 0x000fc80000010000 */
[----:B------:R-:W-:-:S03]  /*6cf0*/  FADD.FTZ R195, R49, R195 ;  /* 0x000000c331c37221 */ /* 0x000fc60000010000 */
[----:B------:R-:W-:Y:S01]  /*6d00*/  HMMA.16816.F32 R164, R4, R14, R164 ;  /* 0x0000000e04a4723c */ /* 0x000fe200000018a4 */
[----:B------:R-:W1:Y:S01]  /*6d10*/  LDSM.16.MT88.4 R12, [R247+0x5100] ;  /* 0x00510000f70c783b */ /* 0x000e620000004200 */
[----:B------:R-:W-:-:S05]  /*6d20*/  FADD.FTZ R3, R48, R195 ;  /* 0x000000c330037221 */ /* 0x000fca0000010000 */
[----:B------:R-:W-:Y:S01]  /*6d30*/  STL [R1+0xc], R3 ;  /* 0x00000c0301007387 */ /* 0x000fe20000100800 */
        /* <DEDUP_REMOVED lines=37> */
[----:B------:R-:W-:Y:S07]  /*6f90*/  LDSM.16.MT88.4 R20, [R247+0x2900] ;  /* 0x00290000f714783b */ /* 0x000fee0000004200 */
[C---:B-1----:R-:W-:Y:S08]  /*6fa0*/  HMMA.16816.F32 R116, R4.reuse, R12, R116 ;  /* 0x0000000c0474723c */ /* 0x042ff00000001874 */
[C---:B------:R-:W-:Y:S01]  /*6fb0*/  HMMA.16816.F32 R120, R4.reuse, R14, R120 ;  /* 0x0000000e0478723c */ /* 0x040fe20000001878 */
[----:B------:R-:W1:Y:S07]  /*6fc0*/  LDSM.16.MT88.4 R12, [R241+0x2900] ;  /* 0x00290000f10c783b */ /* 0x000e6e0000004200 */
[C---:B--2---:R-:W-:Y:S08]  /*6fd0*/  HMMA.16816.F32 R124, R4.reuse, R8, R124 ;  /* 0x00000008047c723c */ /* 0x044ff0000000187c */
[----:B------:R-:W-:Y:S01]  /*6fe0*/  HMMA.16816.F32 R128, R4, R10, R128 ;  /* 0x0000000a0480723c */ /* 0x000fe20000001880 */
[----:B------:R-:W2:Y:S06]  /*6ff0*/  LDSM.16.MT88.4 R8, [R240+0x2900] ;  /* 0x00290000f008783b */ /* 0x000eac0000004200 */
[--C-:B------:R-:W-:Y:S01]  /*7000*/  FFMA.FTZ R4, R183, c[0x0][0x2d0], -R180.reuse ;  /* 0x0000b400b7047a23 */ /* 0x100fe200000108b4 */
[----:B------:R-:W-:Y:S01]  /*7010*/  F2FP.PACK_AB R5, R184, R181 ;  /* 0x000000b5b805723e */ /* 0x000fe200000000ff */
[----:B------:R-:W-:Y:S01]  /*7020*/  FFMA.FTZ R183, R182, c[0x0][0x2d0], -R180 ;  /* 0x0000b400b6b77a23 */ /* 0x000fe200000108b4 */
[----:B------:R-:W-:Y:S01]  /*7030*/  F2FP.PACK_AB R6, R48, R49 ;  /* 0x000000313006723e */ /* 0x000fe200000000ff */
[----:B------:R3:W4:Y:S08]  /*7040*/  MUFU.EX2 R180, R4 ;  /* 0x0000000400b47308 */ /* 0x0007300000000800 */
[----:B------:R-:W5:Y:S01]  /*7050*/  MUFU.EX2 R183, R183 ;  /* 0x000000b700b77308 */ /* 0x000f620000000800 */
[----:B---3--:R-:W-:Y:S01]  /*7060*/  F2FP.PACK_AB R4, R50, R51 ;  /* 0x000000333204723e */ /* 0x008fe200000000ff */
[----:B----4-:R-:W-:Y:S01]  /*7070*/  FADD.FTZ R198, R180, R198 ;  /* 0x000000c6b4c67221 */ /* 0x010fe20000010000 */
[----:B-----5:R-:W-:-:S03]  /*7080*/  F2FP.PACK_AB R7, R183, R180 ;  /* 0x000000b4b707723e */ /* 0x020fc600000000ff */
[----:B------:R-:W-:-:S04]  /*7090*/  FADD.FTZ R183, R183, R198 ;  /* 0x000000c6b7b77221 */ /* 0x000fc80000010000 */
        /* <DEDUP_REMOVED lines=11> */
[----:B------:R-:W4:Y:S07]  /*7150*/  LDSM.16.MT88.4 R20, [R242+0x5900] ;  /* 0x00590000f214783b */ /* 0x000f2e0000004200 */
[C---:B---3--:R-:W-:Y:S08]  /*7160*/  HMMA.16816.F32 R68, R4.reuse, R16, R68 ;  /* 0x000000100444723c */ /* 0x048ff00000001844 */
        /* <DEDUP_REMOVED lines=31> */
[----:B------:R-:W-:Y:S01]  /*7360*/  PLOP3.LUT P0, PT, PT, PT, UP1, 0x80, 0x0 ;  /* 0x000000000000781c */ /* 0x000fe20003f0f018 */
[----:B------:R-:W-:Y:S01]  /*7370*/  IMAD.MOV.U32 R180, RZ, RZ, R2 ;  /* 0x000000ffffb47224 */ /* 0x000fe200078e0002 */
[----:B------:R-:W-:Y:S01]  /*7380*/  SHF.L.U64.HI R5, R211, 0x1, R28 ;  /* 0x00000001d3057819 */ /* 0x000fe2000001021c */
[----:B------:R-:W-:Y:S01]  /*7390*/  IMAD.MOV.U32 R3, RZ, RZ, R0 ;  /* 0x000000ffff037224 */ /* 0x000fe200078e0000 */
[----:B------:R-:W-:Y:S01]  /*73a0*/  SHF.L.U64.HI R0, R209, 0x1, R210 ;  /* 0x00000001d1007819 */ /* 0x000fe200000102d2 */
[----:B------:R-:W-:-:S02]  /*73b0*/  IMAD.SHL.U32 R2, R211, 0x2, RZ ;  /* 0x00000002d3027824 */ /* 0x000fc400078e00ff */
[----:B------:R1:W-:Y:S04]  /*73c0*/  STL [R1+0x50], R5 ;  /* 0x0000500501007387 */ /* 0x0003e80000100800 */
[----:B------:R2:W-:Y:S02]  /*73d0*/  STL [R1+0x4c], R2 ;  /* 0x00004c0201007387 */ /* 0x0005e40000100800 */
[----:B------:R-:W-:Y:S01]  /*73e0*/  @P0 IMAD.HI.U32 R4, R212, c[0x0][0x2c8], RZ ;  /* 0x0000b200d4040a27 */ /* 0x000fe200078e00ff */
[----:B------:R-:W-:Y:S01]  /*73f0*/  PLOP3.LUT P0, PT, PT, PT, UP1, 0x80, 0x0 ;  /* 0x000000000000781c */ /* 0x000fe20003f0f018 */
[----:B------:R3:W-:Y:S02]  /*7400*/  STL [R1+0x48], R0 ;  /* 0x0000480001007387 */ /* 0x0007e40000100800 */
[----:B-1----:R-:W-:Y:S01]  /*7410*/  IMAD.SHL.U32 R5, R209, 0x2, RZ ;  /* 0x00000002d1057824 */ /* 0x002fe200078e00ff */
[----:B--2---:R-:W-:-:S04]  /*7420*/  SEL R2, RZ, 0x10, P5 ;  /* 0x00000010ff027807 */ /* 0x004fc80002800000 */
[----:B------:R1:W-:Y:S01]  /*7430*/  STL [R1+0x44], R5 ;  /* 0x0000440501007387 */ /* 0x0003e20000100800 */
[----:B------:R-:W-:Y:S02]  /*7440*/  SEL R2, RZ, 0x10, P4 ;  /* 0x00000010ff027807 */ /* 0x000fe40002000000 */
[----:B---3--:R-:W-:-:S05]  /*7450*/  SHF.L.U64.HI R0, R207, 0x1, R208 ;  /* 0x00000001cf007819 */ /* 0x008fca00000102d0 */
[----:B------:R2:W-:Y:S01]  /*7460*/  STL [R1+0x40], R0 ;  /* 0x0000400001007387 */ /* 0x0005e20000100800 */
[----:B-1----:R-:W-:-:S05]  /*7470*/  IMAD.SHL.U32 R5, R207, 0x2, RZ ;  /* 0x00000002cf057824 */ /* 0x002fca00078e00ff */
[----:B------:R1:W-:Y:S01]  /*7480*/  STL [R1+0x3c], R5 ;  /* 0x00003c0501007387 */ /* 0x0003e20000100800 */
[----:B--2---:R-:W-:-:S05]  /*7490*/  @P0 SHF.R.U32.HI R0, RZ, c[0x0][0x2cc], R4 ;  /* 0x0000b300ff000a19 */ /* 0x004fca0000011604 */
[----:B------:R1:W-:Y:S02]  /*74a0*/  @P0 STL [R1+0x38], R0 ;  /* 0x0000380001000387 */ /* 0x0003e40000100800 */
.L_x_1580:
[----:B------:R-:W-:Y:S04]  /*74b0*/  DEPBAR.LE SB0, 0x0 ;  /* 0x000080000000791a */ /* 0x000fe80000000000 */
[----:B------:R-:W-:Y:S01]  /*74c0*/  BAR.SYNC.DEFER_BLOCKING 0x0 ;  /* 0x0000000000007b1d */ /* 0x000fe20000010000 */
[----:B------:R-:W-:Y:S05]  /*74d0*/  ISETP.LE.AND P0, PT, RZ, UR6, PT ;  /* 0x00000006ff007c0c */ /* 0x000fea000bf03270 */
        /* <DEDUP_REMOVED lines=8> */
[----:B------:R2:W1:Y:S04]  /*7560*/  LDSM.16.M88.4 R192, [R248] ;  /* 0x00000000f8c0783b */ /* 0x0004680000000200 */
[----:B------:R2:W1:Y:S04]  /*7570*/  LDSM.16.M88.4 R196, [R239] ;  /* 0x00000000efc4783b */ /* 0x0004680000000200 */
[----:B------:R2:W1:Y:S04]  /*7580*/  LDSM.16.M88.4 R200, [R238] ;  /* 0x00000000eec8783b */ /* 0x0004680000000200 */
[----:B------:R2:W1:Y:S04]  /*7590*/  LDSM.16.M88.4 R204, [R237] ;  /* 0x00000000edcc783b */ /* 0x0004680000000200 */
[----:B------:R2:W1:Y:S04]  /*75a0*/  LDSM.16.M88.4 R208, [R236] ;  /* 0x00000000ecd0783b */ /* 0x0004680000000200 */
[----:B------:R2:W1:Y:S01]  /*75b0*/  LDSM.16.M88.4 R212, [R235] ;  /* 0x00000000ebd4783b */ /* 0x0004620000000200 */
[----:B------:R-:W-:-:S05]  /*75c0*/  @!P0 BRA `(.L_x_1578) ;  /* 0x0000053000008947 */ /* 0x000fca0003800000 */
[----:B-1-34-:R-:W3:Y:S01]  /*75d0*/  LDL R0, [R1+0x4] ;  /* 0x0000040001007983 */ /* 0x01aee20000100800 */
[----:B------:R-:W-:Y:S02]  /*75e0*/  IADD3 R20, R251, 0x100, RZ ;  /* 0x00000100fb147810 */ /* 0x000fe40007ffe0ff */
[----:B------:R-:W-:Y:S01]  /*75f0*/  SEL R23, RZ, 0x10, P5 ;  /* 0x00000010ff177807 */ /* 0x000fe20002800000 */
[----:B------:R-:W4:Y:S04]  /*7600*/  LDL R6, [R1] ;  /* 0x0000000001067983 */ /* 0x000f280000100800 */
[----:B------:R-:W5:Y:S04]  /*7610*/  LDL R31, [R1+0x4c] ;  /* 0x00004c00011f7983 */ /* 0x000f680000100800 */
[----:B--2---:R-:W2:Y:S04]  /*7620*/  LDL R30, [R1+0x50] ;  /* 0x00005000011e7983 */ /* 0x004ea80000100800 */
[----:B------:R-:W2:Y:S04]  /*7630*/  LDL R29, [R1+0x44] ;  /* 0x00004400011d7983 */ /* 0x000ea80000100800 */
[----:B------:R-:W2:Y:S04]  /*7640*/  LDL R28, [R1+0x48] ;  /* 0x00004800011c7983 */ /* 0x000ea80000100800 */
[----:B------:R-:W2:Y:S04]  /*7650*/  LDL R7, [R1+0x10] ;  /* 0x0000100001077983 */ /* 0x000ea80000100800 */
[----:B------:R-:W2:Y:S04]  /*7660*/  LDL R22, [R1+0x3c] ;  /* 0x00003c0001167983 */ /* 0x000ea80000100800 */
[----:B------:R-:W2:Y:S04]  /*7670*/  LDL R13, [R1+0x20] ;  /* 0x00002000010d7983 */ /* 0x000ea80000100800 */
[----:B------:R-:W5:Y:S01]  /*7680*/  LDL R21, [R1+0x40] ;  /* 0x0000400001157983 */ /* 0x000f620000100800 */
[----:B---3--:R-:W-:Y:S01]  /*7690*/  SHF.R.S32.HI R2, RZ, 0x1f, R0 ;  /* 0x0000001fff027819 */ /* 0x008fe20000011400 */
[----:B------:R-:W-:Y:S04]  /*76a0*/  IMAD.WIDE.U32 R4, R0, c[0x0][0x208], RZ ;  /* 0x0000820000047a25 */ /* 0x000fe800078e00ff */
[----:B------:R-:W-:Y:S04]  /*76b0*/  IMAD R2, R2, c[0x0][0x208], RZ ;  /* 0x0000820002027a24 */ /* 0x000fe800078e02ff */
[----:B------:R-:W-:Y:S01]  /*76c0*/  IMAD R2, R0, c[0x0][0x20c], R2 ;  /* 0x0000830000027a24 */ /* 0x000fe200078e0202 */
[----:B----4-:R-:W-:Y:S03]  /*76d0*/  SHF.R.S32.HI R0, RZ, 0x1f, R6 ;  /* 0x0000001fff007819 */ /* 0x010fe60000011406 */
[----:B------:R-:W-:Y:S02]  /*76e0*/  IMAD.IADD R5, R5, 0x1, R2 ;  /* 0x0000000105057824 */ /* 0x000fe400078e0202 */
[----:B------:R-:W-:Y:S02]  /*76f0*/  IMAD R0, R0, c[0x0][0x218], RZ ;  /* 0x0000860000007a24 */ /* 0x000fe400078e02ff */
[C---:B------:R-:W-:Y:S04]  /*7700*/  IMAD.WIDE.U32 R4, R6.reuse, c[0x0][0x218], R4 ;  /* 0x0000860006047a25 */ /* 0x040fe800078e0004 */
[----:B------:R-:W-:Y:S01]  /*7710*/  IMAD R0, R6, c[0x0][0x21c], R0 ;  /* 0x0000870006007a24 */ /* 0x000fe200078e0200 */
[----:B------:R-:W-:Y:S04]  /*7720*/  IADD3 R4, P0, R4, UR24, RZ ;  /* 0x0000001804047c10 */ /* 0x000fe8000ff1e0ff */
[----:B------:R-:W-:Y:S02]  /*7730*/  IADD3.X R0, R5, UR8, R0, P0, !PT ;  /* 0x0000000805007c10 */ /* 0x000fe400087fe400 */
[C---:B------:R-:W-:Y:S04]  /*7740*/  LEA R5, P0, R4.reuse, c[0x0][0x1f8], 0x1 ;  /* 0x00007e0004057a11 */ /* 0x040fe800078008ff */
[----:B------:R-:W-:Y:S01]  /*7750*/  LEA.HI.X R4, R4, c[0x0][0x1fc], R0, 0x1, P0 ;  /* 0x00007f0004047a11 */ /* 0x000fe200000f0c00 */
[----:B------:R-:W5:Y:S01]  /*7760*/  SHFL.IDX PT, R12, R5, RZ, 0x181f ;  /* 0x00181fff050c7589 */ /* 0x000f6200000e0000 */
[C---:B--2---:R-:W-:Y:S01]  /*7770*/  IMAD.SHL.U32 R0, R7.reuse, 0x2, RZ ;  /* 0x0000000207007824 */ /* 0x044fe200078e00ff */
[----:B------:R-:W-:Y:S02]  /*7780*/  SHF.L.U64.HI R2, R7, 0x1, R13 ;  /* 0x0000000107027819 */ /* 0x000fe4000001020d */
[----:B------:R-:W1:Y:S04]  /*7790*/  SHFL.IDX PT, R6, R4, RZ, 0x181f ;  /* 0x00181fff04067589 */ /* 0x000e6800000e0000 */
[----:B------:R-:W-:Y:S04]  /*77a0*/  SHFL.IDX PT, R7, R4, 0x1, 0x181f ;  /* 0x00381f0004077f89 */ /* 0x000fe800000e0000 */
[----:B------:R-:W-:Y:S01]  /*77b0*/  SHFL.IDX PT, R4, R4, 0x2, 0x181f ;  /* 0x00581f0004047f89 */ /* 0x000fe200000e0000 */
[----:B-----5:R-:W-:Y:S05]  /*77c0*/  IADD3 R14, P0, R12, R31, RZ ;  /* 0x0000001f0c0e7210 */ /* 0x020fea0007f1e0ff */
[----:B-1----:R-:W-:Y:S05]  /*77d0*/  IMAD.X R15, R6, 0x1, R30, P0 ;  /* 0x00000001060f7824 */ /* 0x002fea00000e061e */
[----:B------:R1:W-:Y:S02]  /*77e0*/  LDGSTS.E.BYPASS.LTC128B.128 [R20], [R14.64], !P2 ;  /* 0x000000000e147fae */ /* 0x0003e4000d101d50 */
[----:B-1----:R-:W-:Y:S05]  /*77f0*/  IADD3 R14, P0, R12, R29, RZ ;  /* 0x0000001d0c0e7210 */ /* 0x002fea0007f1e0ff */
[----:B------:R-:W-:Y:S05]  /*7800*/  IMAD.X R15, R6, 0x1, R28, P0 ;  /* 0x00000001060f7824 */ /* 0x000fea00000e061c */
[----:B------:R1:W-:Y:S02]  /*7810*/  LDGSTS.E.BYPASS.LTC128B.128 [R20+0x3000], [R14.64], !P5 ;  /* 0x030000000e147fae */ /* 0x0003e4000e901d50 */
[----:B-1----:R-:W-:Y:S05]  /*7820*/  IADD3 R14, P0, R12, R22, RZ ;  /* 0x000000160c0e7210 */ /* 0x002fea0007f1e0ff */
[--C-:B------:R-:W-:Y:S01]  /*7830*/  IMAD.X R15, R6, 0x1, R21.reuse, P0 ;  /* 0x00000001060f7824 */ /* 0x100fe200000e0615 */
[----:B------:R-:W-:Y:S04]  /*7840*/  IADD3 R12, P0, R12, R0, RZ ;  /* 0x000000000c0c7210 */ /* 0x000fe80007f1e0ff */
[----:B------:R1:W-:Y:S01]  /*7850*/  LDGSTS.E.BYPASS.LTC128B.128 [R20+0x6000], [R14.64], !P4 ;  /* 0x060000000e147fae */ /* 0x0003e2000e101d50 */
[----:B------:R-:W-:Y:S03]  /*7860*/  IMAD.X R13, R6, 0x1, R2, P0 ;  /* 0x00000001060d7824 */ /* 0x000fe600000e0602 */
[----:B------:R-:W2:Y:S04]  /*7870*/  SHFL.IDX PT, R6, R5, 0x1, 0x181f ;  /* 0x00381f0005067f89 */ /* 0x000ea800000e0000 */
[----:B------:R2:W-:Y:S04]  /*7880*/  LDGSTS.E.BYPASS.LTC128B.128 [R20+0x9000], [R12.64], !P6 ;  /* 0x090000000c147fae */ /* 0x0005e8000f101d50 */
[----:B------:R-:W3:Y:S01]  /*7890*/  SHFL.IDX PT, R5, R5, 0x2, 0x181f ;  /* 0x00581f0005057f89 */ /* 0x000ee200000e0000 */
[----:B-1----:R-:W-:Y:S02]  /*78a0*/  SEL R14, RZ, 0x10, P6 ;  /* 0x00000010ff0e7807 */ /* 0x002fe40003000000 */
[----:B------:R-:W-:Y:S02]  /*78b0*/  SEL R15, RZ, 0x10, P4 ;  /* 0x00000010ff0f7807 */ /* 0x000fe40002000000 */
[C---:B--2---:R-:W-:Y:S05]  /*78c0*/  IADD3 R12, P0, R6.reuse, R31, RZ ;  /* 0x0000001f060c7210 */ /* 0x044fea0007f1e0ff */
[C---:B------:R-:W-:Y:S05]  /*78d0*/  IMAD.X R13, R7.reuse, 0x1, R30, P0 ;  /* 0x00000001070d7824 */ /* 0x040fea00000e061e */
[----:B------:R1:W-:Y:S02]  /*78e0*/  LDGSTS.E.BYPASS.LTC128B.128 [R20+0x1000], [R12.64], !P2 ;  /* 0x010000000c147fae */ /* 0x0003e4000d101d50 */
        /* <DEDUP_REMOVED lines=8> */
[----:B------:R3:W-:Y:S02]  /*7970*/  LDGSTS.E.BYPASS.LTC128B.128 [R20+0xa000], [R6.64], !P6 ;  /* 0x0a00000006147fae */ /* 0x0007e4000f101d50 */
[----:B---3--:R-:W-:Y:S05]  /*7980*/  IADD3 R6, P0, R5, R31, RZ ;  /* 0x0000001f05067210 */ /* 0x008fea0007f1e0ff */
[----:B------:R-:W-:Y:S05]  /*7990*/  IMAD.X R7, R4, 0x1, R30, P0 ;  /* 0x0000000104077824 */ /* 0x000fea00000e061e */
[----:B------:R2:W-:Y:S02]  /*79a0*/  LDGSTS.E.BYPASS.LTC128B.128 [R20+0x2000], [R6.64], !P2 ;  /* 0x0200000006147fae */ /* 0x0005e4000d101d50 */
[C---:B--2---:R-:W-:Y:S04]  /*79b0*/  IADD3 R6, -R23.reuse, 0x10, RZ ;  /* 0x0000001017067810 */ /* 0x044fe80007ffe1ff */
        /* <DEDUP_REMOVED lines=8> */
[-C--:B------:R-:W-:Y:S02]  /*7a40*/  IADD3 R6, P1, P0, R6, R5.reuse, R0 ;  /* 0x0000000506067210 */ /* 0x080fe4000783e000 */
[C---:B------:R-:W-:Y:S02]  /*7a50*/  IADD3 R0, -R15.reuse, 0x10, RZ ;  /* 0x000000100f007810 */ /* 0x040fe40007ffe1ff */
[-C--:B------:R-:W-:Y:S02]  /*7a60*/  IADD3.X R7, RZ, R4.reuse, R2, P1, P0 ;  /* 0x00000004ff077210 */ /* 0x080fe40000fe0402 */
[----:B------:R-:W-:Y:S04]  /*7a70*/  LOP3.LUT R0, R0, 0xf, RZ, 0xc0, !PT ;  /* 0x0000000f00007812 */ /* 0x000fe800078ec0ff */
[----:B-1----:R-:W-:Y:S04]  /*7a80*/  IADD3 R12, P1, P0, R0, R5, R22 ;  /* 0x00000005000c7210 */ /* 0x002fe8000783e016 */
[----:B------:R-:W-:Y:S02]  /*7a90*/  IADD3.X R13, RZ, R4, R21, P1, P0 ;  /* 0x00000004ff0d7210 */ /* 0x000fe40000fe0415 */
[----:B------:R-:W-:Y:S11]  /*7aa0*/  ISETP.NE.U32.AND P0, PT, R15, RZ, PT ;  /* 0x000000ff0f00720c */ /* 0x000ff60003f05070 */
[----:B------:R-:W-:Y:S02]  /*7ab0*/  @!UPT UIADD3 URZ, URZ, URZ, URZ ;  /* 0x0000003f3f3ff290 */ /* 0x000fe4000fffe03f */
[----:B------:R1:W-:Y:S01]  /*7ac0*/  LDGSTS.E.BYPASS.LTC128B.128.ZFILL [R20+0x8000], [R12.64], P0 ;  /* 0x080000000c147fae */ /* 0x0003e20008141d50 */
[----:B------:R-:W-:Y:S11]  /*7ad0*/  ISETP.NE.U32.AND P0, PT, R14, RZ, PT ;  /* 0x000000ff0e00720c */ /* 0x000ff60003f05070 */
[----:B------:R-:W-:Y:S02]  /*7ae0*/  @!UPT UIADD3 URZ, URZ, URZ, URZ ;  /* 0x0000003f3f3ff290 */ /* 0x000fe4000fffe03f */
[----:B------:R1:W-:Y:S02]  /*7af0*/  LDGSTS.E.BYPASS.LTC128B.128.ZFILL [R20+0xb000], [R6.64], P0 ;  /* 0x0b00000006147fae */ /* 0x0003e40008141d50 */
.L_x_1578:
[C---:B-1-34-:R-:W-:Y:S01]  /*7b00*/  HMMA.16816.F32 R4, R48.reuse, R8, RZ ;  /* 0x000000083004723c */ /* 0x05afe200000018ff */
[----:B------:R-:W0:Y:S01]  /*7b10*/  LDGDEPBAR ;  /* 0x00000000000079af */ /* 0x000e220000000000 */
[----:B------:R-:W-:Y:S06]  /*7b20*/  UISETP.GE.AND UP0, UPT, UR6, 0x1, UPT ;  /* 0x000000010600788c */ /* 0x000fec000bf06270 */
[C---:B------:R-:W-:Y:S01]  /*7b30*/  HMMA.16816.F32 R8, R48.reuse, R10, RZ ;  /* 0x0000000a3008723c */ /* 0x040fe200000018ff */
[----:B------:R-:W-:Y:S07]  /*7b40*/  PLOP3.LUT P0, PT, PT, PT, UP0, 0x40, 0x0 ;  /* 0x000000000000781c */ /* 0x000fee0003f0e808 */
        /* <DEDUP_REMOVED lines=40> */
[----:B------:R-:W-:Y:S07]  /*7dd0*/  LDSM.16.M88.4 R204, [R234+0x1800] ;  /* 0x00180000eacc783b */ /* 0x000fee0000000200 */
[C---:B--2---:R-:W-:Y:S08]  /*7de0*/  HMMA.16816.F32 R36, R184.reuse, R188, R36 ;  /* 0x000000bcb824723c */ /* 0x044ff00000001824 */
[C---:B------:R-:W-:Y:S01]  /*7df0*/  HMMA.16816.F32 R40, R184.reuse, R190, R40 ;  /* 0x000000beb828723c */ /* 0x040fe20000001828 */
[----:B------:R-:W1:Y:S07]  /*7e00*/  LDSM.16.M88.4 R188, [R243+0x18100] ;  /* 0x01810000f3bc783b */ /* 0x000e6e0000000200 */
[C---:B------:R-:W-:Y:S08]  /*7e10*/  HMMA.16816.F32 R44, R184.reuse, R208, R44 ;  /* 0x000000d0b82c723c */ /* 0x040ff0000000182c */
        /* <DEDUP_REMOVED lines=39> */
[----:B------:R-:W2:Y:S08]  /*8090*/  LDSM.16.M88.4 R184, [R229] ;  /* 0x00000000e5b8783b */ /* 0x000eb00000000200 */
[----:B------:R-:W3:Y:S01]  /*80a0*/  LDSM.16.M88.4 R208, [R228] ;  /* 0x00000000e4d0783b */ /* 0x000ee20000000200 */
        /* <DEDUP_REMOVED lines=151> */
[----:B------:R-:W-:Y:S01]  /*8a20*/  LDSM.16.M88.4 R208, [R244+0x16100] ;  /* 0x01610000f4d0783b */ /* 0x000fe20000000200 */
[C---:B-1----:R-:W-:Y:S08]  /*8a30*/  HMMA.16816.F32 R4, R188.reuse, R192, R4 ;  /* 0x000000c0bc04723c */ /* 0x042ff00000001804 */
[C---:B------:R-:W-:Y:S01]  /*8a40*/  HMMA.16816.F32 R8, R188.reuse, R194, R8 ;  /* 0x000000c2bc08723c */ /* 0x040fe20000001808 */
[----:B------:R-:W1:Y:S07]  /*8a50*/  LDSM.16.M88.4 R192, [R216] ;  /* 0x00000000d8c0783b */ /* 0x000e6e0000000200 */
        /* <DEDUP_REMOVED lines=21> */
[----:B------:R-:W4:Y:S07]  /*8bb0*/  LDSM.16.M88.4 R204, [R234+0x9000] ;  /* 0x00900000eacc783b */ /* 0x000f2e0000000200 */
        /* <DEDUP_REMOVED lines=19> */
[----:B------:R2:W3:Y:S01]  /*8cf0*/  MUFU.TANH R182, R5 ;  /* 0x0000000500b67308 */ /* 0x0004e20000002400 */
[----:B------:R-:W-:Y:S02]  /*8d00*/  FMUL.FTZ R10, R10, c[0x0][0x320] ;  /* 0x0000c8000a0a7a20 */ /* 0x000fe40000410000 */
[----:B------:R-:W-:Y:S02]  /*8d10*/  FMUL.FTZ R11, R11, c[0x0][0x320] ;  /* 0x0000c8000b0b7a20 */ /* 0x000fe40000410000 */
[----:B------:R-:W-:Y:S02]  /*8d20*/  FMUL.FTZ R0, R7, c[0x0][0x320] ;  /* 0x0000c80007007a20 */ /* 0x000fe40000410000 */
[----:B------:R-:W-:Y:S02]  /*8d30*/  FMUL.FTZ R12, R12, c[0x0][0x320] ;  /* 0x0000c8000c0c7a20 */ /* 0x000fe40000410000 */
[----:B------:R-:W-:Y:S01]  /*8d40*/  FMUL.FTZ R13, R13, c[0x0][0x320] ;  /* 0x0000c8000d0d7a20 */ /* 0x000fe20000410000 */
[----:B------:R-:W4:Y:S01]  /*8d50*/  MUFU.TANH R188, R8 ;  /* 0x0000000800bc7308 */ /* 0x000f220000002400 */
[----:B------:R-:W-:Y:S02]  /*8d60*/  FMUL.FTZ R17, R17, c[0x0][0x320] ;  /* 0x0000c80011117a20 */ /* 0x000fe40000410000 */
[----:B------:R-:W-:Y:S07]  /*8d70*/  FMUL.FTZ R16, R16, c[0x0][0x320] ;  /* 0x0000c80010107a20 */ /* 0x000fee0000410000 */
[----:B------:R-:W1:Y:S01]  /*8d80*/  MUFU.TANH R189, R9 ;  /* 0x0000000900bd7308 */ /* 0x000e620000002400 */
[----:B--2---:R-:W2:Y:S09]  /*8d90*/  LDSM.16.M88.4 R4, [R234+0xa000] ;  /* 0x00a00000ea04783b */ /* 0x004eb20000000200 */
[----:B------:R-:W1:Y:S10]  /*8da0*/  MUFU.TANH R185, R10 ;  /* 0x0000000a00b97308 */ /* 0x000e740000002400 */
[----:B------:R5:W1:Y:S10]  /*8db0*/  MUFU.TANH R184, R11 ;  /* 0x0000000b00b87308 */ /* 0x000a740000002400 */
[----:B------:R1:W1:Y:S10]  /*8dc0*/  MUFU.TANH R187, R12 ;  /* 0x0000000c00bb7308 */ /* 0x0002740000002400 */
[----:B------:R3:W3:Y:S01]  /*8dd0*/  MUFU.TANH R186, R13 ;  /* 0x0000000d00ba7308 */ /* 0x0006e20000002400 */
[----:B-----5:R-:W5:Y:S01]  /*8de0*/  LDSM.16.M88.4 R8, [R234+0xa800] ;  /* 0x00a80000ea08783b */ /* 0x020f620000000200 */
[C---:B--2---:R-:W-:Y:S08]  /*8df0*/  HMMA.16816.F32 R20, R200.reuse, R4, R20 ;  /* 0x00000004c814723c */ /* 0x044ff00000001814 */
[----:B------:R2:W2:Y:S01]  /*8e00*/  MUFU.TANH R190, R17 ;  /* 0x0000001100be7308 */ /* 0x0004a20000002400 */
[C---:B------:R-:W-:Y:S01]  /*8e10*/  HMMA.16816.F32 R24, R200.reuse, R6, R24 ;  /* 0x00000006c818723c */ /* 0x040fe20000001818 */
[----:B------:R-:W4:Y:S02]  /*8e20*/  LDSM.16.M88.4 R4, [R234+0xb000] ;  /* 0x00b00000ea04783b */ /* 0x000f240000000200 */
[----:B-1----:R-:W-:Y:S02]  /*8e30*/  FMUL.FTZ R12, R15, c[0x0][0x320] ;  /* 0x0000c8000f0c7a20 */ /* 0x002fe40000410000 */
[----:B------:R-:W-:Y:S04]  /*8e40*/  FMUL.FTZ R15, R18, c[0x0][0x320] ;  /* 0x0000c800120f7a20 */ /* 0x000fe80000410000 */
[----:B------:R-:W1:Y:S03]  /*8e50*/  MUFU.TANH R2, R2 ;  /* 0x0000000200027308 */ /* 0x000e660000002400 */
[----:B---3--:R-:W-:Y:S02]  /*8e60*/  FMUL.FTZ R13, R14, c[0x0][0x320] ;  /* 0x0000c8000e0d7a20 */ /* 0x008fe40000410000 */
[----:B------:R-:W-:Y:S02]  /*8e70*/  FMUL.FTZ R14, R19, c[0x0][0x320] ;  /* 0x0000c800130e7a20 */ /* 0x000fe40000410000 */
[----:B------:R-:W-:Y:S03]  /*8e80*/  FMUL.FTZ R20, R20, c[0x0][0x320] ;  /* 0x0000c80014147a20 */ /* 0x000fe60000410000 */
[----:B------:R-:W3:Y:S01]  /*8e90*/  MUFU.TANH R0, R0 ;  /* 0x0000000000007308 */ /* 0x000ee20000002400 */
[----:B------:R-:W-:Y:S02]  /*8ea0*/  FMUL.FTZ R19, R21, c[0x0][0x320] ;  /* 0x0000c80015137a20 */ /* 0x000fe40000410000 */
[----:B------:R-:W-:Y:S02]  /*8eb0*/  FMUL.FTZ R18, R22, c[0x0][0x320] ;  /* 0x0000c80016127a20 */ /* 0x000fe40000410000 */
[----:B--2---:R-:W-:Y:S02]  /*8ec0*/  FMUL.FTZ R17, R23, c[0x0][0x320] ;  /* 0x0000c80017117a20 */ /* 0x004fe40000410000 */
[----:B------:R-:W-:Y:S02]  /*8ed0*/  FMUL.FTZ R26, R26, c[0x0][0x320] ;  /* 0x0000c8001a1a7a20 */ /* 0x000fe40000410000 */
[----:B------:R-:W-:Y:S01]  /*8ee0*/  FMUL.FTZ R27, R27, c[0x0][0x320] ;  /* 0x0000c8001b1b7a20 */ /* 0x000fe20000410000 */
[----:B------:R-:W2:Y:S01]  /*8ef0*/  MUFU.TANH R13, R13 ;  /* 0x0000000d000d7308 */ /* 0x000ea20000002400 */
[----:B------:R-:W-:Y:S02]  /*8f00*/  FMUL.FTZ R21, R24, c[0x0][0x320] ;  /* 0x0000c80018157a20 */ /* 0x000fe40000410000 */
[----:B------:R-:W-:Y:S01]  /*8f10*/  FMUL.FTZ R24, R25, c[0x0][0x320] ;  /* 0x0000c80019187a20 */ /* 0x000fe20000410000 */
[C---:B-----5:R-:W-:Y:S06]  /*8f20*/  HMMA.16816.F32 R28, R200.reuse, R8, R28 ;  /* 0x00000008c81c723c */ /* 0x060fec000000181c */
[----:B------:R5:W1:Y:S02]  /*8f30*/  MUFU.TANH R195, R26 ;  /* 0x0000001a00c37308 */ /* 0x000a640000002400 */
[C---:B------:R-:W-:Y:S01]  /*8f40*/  HMMA.16816.F32 R32, R200.reuse, R10, R32 ;  /* 0x0000000ac820723c */ /* 0x040fe20000001820 */
[----:B------:R-:W1:Y:S01]  /*8f50*/  LDSM.16.M88.4 R8, [R234+0xb800] ;  /* 0x00b80000ea08783b */ /* 0x000e620000000200 */
[----:B------:R-:W-:Y:S06]  /*8f60*/  DEPBAR.LE SB0, 0x0 ;  /* 0x000080000000791a */ /* 0x000fec0000000000 */
[----:B------:R2:W1:Y:S01]  /*8f70*/  MUFU.TANH R196, R27 ;  /* 0x0000001b00c47308 */ /* 0x0004620000002400 */
[----:B------:R-:W-:Y:S01]  /*8f80*/  BAR.SYNC.DEFER_BLOCKING 0x0 ;  /* 0x0000000000007b1d */ /* 0x000fe20000010000 */
[C---:B----4-:R-:W-:Y:S06]  /*8f90*/  HMMA.16816.F32 R36, R200.reuse, R4, R36 ;  /* 0x00000004c824723c */ /* 0x050fec0000001824 */
[----:B------:R-:W-:Y:S02]  /*8fa0*/  FMUL.FTZ R25, R29, c[0x0][0x320] ;  /* 0x0000c8001d197a20 */ /* 0x000fe40000410000 */
[----:B------:R-:W4:Y:S01]  /*8fb0*/  MUFU.TANH R12, R12 ;  /* 0x0000000c000c7308 */ /* 0x000f220000002400 */
[C---:B------:R-:W-:Y:S03]  /*8fc0*/  HMMA.16816.F32 R40, R200.reuse, R6, R40 ;  /* 0x00000006c828723c */ /* 0x040fe60000001828 */
[----:B------:R-:W-:Y:S02]  /*8fd0*/  FMUL.FTZ R23, R30, c[0x0][0x320] ;  /* 0x0000c8001e177a20 */ /* 0x000fe40000410000 */
[----:B------:R-:W-:Y:S02]  /*8fe0*/  FMUL.FTZ R22, R31, c[0x0][0x320] ;  /* 0x0000c8001f167a20 */ /* 0x000fe40000410000 */
[----:B-----5:R-:W-:Y:S02]  /*8ff0*/  FMUL.FTZ R26, R32, c[0x0][0x320] ;  /* 0x0000c800201a7a20 */ /* 0x020fe40000410000 */
[----:B------:R-:W3:Y:S03]  /*9000*/  MUFU.TANH R16, R16 ;  /* 0x0000001000107308 */ /* 0x000ee60000002400 */
[----:B------:R-:W-:Y:S02]  /*9010*/  FMUL.FTZ R33, R33, c[0x0][0x320] ;  /* 0x0000c80021217a20 */ /* 0x000fe40000410000 */
[----:B--2---:R-:W-:Y:S02]  /*9020*/  FMUL.FTZ R27, R28, c[0x0][0x320] ;  /* 0x0000c8001c1b7a20 */ /* 0x004fe40000410000 */
[----:B------:R-:W-:Y:S02]  /*9030*/  FMUL.FTZ R34, R34, c[0x0][0x320] ;  /* 0x0000c80022227a20 */ /* 0x000fe40000410000 */
[----:B------:R-:W-:Y:S01]  /*9040*/  FMUL.FTZ R35, R35, c[0x0][0x320] ;  /* 0x0000c80023237a20 */ /* 0x000fe20000410000 */
        /* <DEDUP_REMOVED lines=44> */
[----:B------:R-:W1:Y:S10]  /*9310*/  MUFU.TANH R11, R11 ;  /* 0x0000000b000b7308 */ /* 0x000e740000002400 */
[----:B------:R-:W1:Y:S10]  /*9320*/  MUFU.TANH R4, R4 ;  /* 0x0000000400047308 */ /* 0x000e740000002400 */
[----:B------:R1:W1:Y:S10]  /*9330*/  MUFU.TANH R207, R48 ;  /* 0x0000003000cf7308 */ /* 0x0002740000002400 */
[----:B------:R1:W1:Y:S10]  /*9340*/  MUFU.TANH R204, R49 ;  /* 0x0000003100cc7308 */ /* 0x0002740000002400 */
[----:B------:R-:W1:Y:S10]  /*9350*/  MUFU.TANH R29, R29 ;  /* 0x0000001d001d7308 */ /* 0x000e740000002400 */
[----:B------:R-:W1:Y:S01]  /*9360*/  MUFU.TANH R28, R28 ;  /* 0x0000001c001c7308 */ /* 0x000e620000002400 */
[----:B------:R-:W-:-:S05]  /*9370*/  @P0 BRA `(.L_x_1579) ;  /* 0x0000061000000947 */ /* 0x000fca0003800000 */
[----:B--234-:R-:W2:Y:S01]  /*9380*/  LDL R209, [R1+0x8] ;  /* 0x0000080001d17983 */ /* 0x01cea20000100800 */
[----:B------:R-:W-:Y:S01]  /*9390*/  UIMAD UR5, UR6, 0x60, UR12 ;  /* 0x00000060060578a4 */ /* 0x000fe2000f8e020c */
[----:B------:R-:W-:Y:S01]  /*93a0*/  ISETP.NE.AND P1, PT, R252, 0x1, PT ;  /* 0x00000001fc00780c */ /* 0x000fe20003f25270 */
[----:B------:R-:W-:Y:S01]  /*93b0*/  IMAD.MOV.U32 R10, RZ, RZ, RZ ;  /* 0x000000ffff0a7224 */ /* 0x000fe200078e00ff */
[----:B-1----:R-:W3:Y:S01]  /*93c0*/  LDL R39, [R1+0x44] ;  /* 0x0000440001277983 */ /* 0x002ee20000100800 */
[----:B------:R-:W-:Y:S02]  /*93d0*/  SEL R205, RZ, 0x10, P5 ;  /* 0x00000010ffcd7807 */ /* 0x000fe40002800000 */
[----:B------:R-:W-:Y:S01]  /*93e0*/  IMAD.U32 R5, RZ, RZ, UR5 ;  /* 0x00000005ff057e24 */ /* 0x000fe2000f8e00ff */
[----:B------:R-:W4:Y:S01]  /*93f0*/  LDL R38, [R1+0x48] ;  /* 0x0000480001267983 */ /* 0x000f220000100800 */
[----:B------:R-:W-:Y:S02]  /*9400*/  SEL R198, RZ, 0x10, P4 ;  /* 0x00000010ffc67807 */ /* 0x000fe40002000000 */
[----:B------:R-:W-:Y:S01]  /*9410*/  IADD3 R34, -R205, 0x10, RZ ;  /* 0x00000010cd227810 */ /* 0x000fe20007ffe1ff */
[----:B------:R-:W5:Y:S01]  /*9420*/  LDL R40, [R1+0x3c] ;  /* 0x00003c0001287983 */ /* 0x000f620000100800 */
[----:B------:R-:W-:Y:S02]  /*9430*/  IADD3 R32, -R198, 0x10, RZ ;  /* 0x00000010c6207810 */ /* 0x000fe40007ffe1ff */
[----:B------:R-:W-:Y:S01]  /*9440*/  LOP3.LUT R34, R34, 0xf, RZ, 0xc0, !PT ;  /* 0x0000000f22227812 */ /* 0x000fe200078ec0ff */
[----:B------:R-:W3:Y:S01]  /*9450*/  LDL R43, [R1+0x40] ;  /* 0x00004000012b7983 */ /* 0x000ee20000100800 */
[----:B------:R-:W-:Y:S03]  /*9460*/  LOP3.LUT R32, R32, 0xf, RZ, 0xc0, !PT ;  /* 0x0000000f20207812 */ /* 0x000fe600078ec0ff */
        /* <DEDUP_REMOVED lines=20> */
[----:B------:R-:W-:Y:S01]  /*95b0*/  IMAD.WIDE.U32 R8, R10, c[0x0][0x1f0], R8 ;  /* 0x00007c000a087a25 */ /* 0x000fe200078e0008 */
[----:B------:R-:W-:Y:S03]  /*95c0*/  STL [R1+0x4], R30 ;  /* 0x0000041e01007387 */ /* 0x000fe60000100800 */
[----:B------:R-:W-:Y:S01]  /*95d0*/  IMAD R7, R7, c[0x0][0x1f0], RZ ;  /* 0x00007c0007077a24 */ /* 0x000fe200078e02ff */
[----:B------:R-:W-:Y:S01]  /*95e0*/  IADD3 R5, P0, R8, UR22, RZ ;  /* 0x0000001608057c10 */ /* 0x000fe2000ff1e0ff */
[----:B------:R-:W2:Y:S02]  /*95f0*/  LDL R209, [R1+0x10] ;  /* 0x0000100001d17983 */ /* 0x000ea40000100800 */
[----:B------:R-:W-:Y:S02]  /*9600*/  IMAD R7, R10, c[0x0][0x1f4], R7 ;  /* 0x00007d000a077a24 */ /* 0x000fe400078e0207 */
[----:B------:R-:W2:Y:S03]  /*9610*/  LDL R41, [R1+0x20] ;  /* 0x0000200001297983 */ /* 0x000ea60000100800 */
[----:B------:R-:W-:Y:S02]  /*9620*/  IADD3.X R7, R9, UR19, R7, P0, !PT ;  /* 0x0000001309077c10 */ /* 0x000fe400087fe407 */
[C---:B------:R-:W-:Y:S04]  /*9630*/  LEA R8, P0, R5.reuse, c[0x0][0x1c8], 0x1 ;  /* 0x0000720005087a11 */ /* 0x040fe800078008ff */
[----:B------:R-:W-:Y:S01]  /*9640*/  LEA.HI.X R7, R5, c[0x0][0x1cc], R7, 0x1, P0 ;  /* 0x0000730005077a11 */ /* 0x000fe200000f0c07 */
[----:B------:R-:W3:Y:S04]  /*9650*/  SHFL.IDX PT, R9, R8, 0x2, 0x181f ;  /* 0x00581f0008097f89 */ /* 0x000ee800000e0000 */
[----:B------:R-:W4:Y:S04]  /*9660*/  SHFL.IDX PT, R10, R7, 0x2, 0x181f ;  /* 0x00581f00070a7f89 */ /* 0x000f2800000e0000 */
[----:B------:R-:W1:Y:S04]  /*9670*/  SHFL.IDX PT, R30, R8, RZ, 0x181f ;  /* 0x00181fff081e7589 */ /* 0x000e6800000e0000 */
[----:B------:R-:W1:Y:S04]  /*9680*/  SHFL.IDX PT, R31, R7, RZ, 0x181f ;  /* 0x00181fff071f7589 */ /* 0x000e6800000e0000 */
[----:B------:R-:W2:Y:S01]  /*9690*/  SHFL.IDX PT, R8, R8, 0x1, 0x181f ;  /* 0x00381f0008087f89 */ /* 0x000ea200000e0000 */
[-C--:B---3--:R-:W-:Y:S04]  /*96a0*/  IADD3 R34, P1, P0, R34, R9.reuse, R39 ;  /* 0x0000000922227210 */ /* 0x088fe8000783e027 */
[-C--:B----4-:R-:W-:Y:S02]  /*96b0*/  IADD3.X R35, RZ, R10.reuse, R38, P1, P0 ;  /* 0x0000000aff237210 */ /* 0x090fe40000fe0426 */
[----:B-----5:R-:W-:Y:S04]  /*96c0*/  IADD3 R32, P1, P0, R32, R9, R40 ;  /* 0x0000000920207210 */ /* 0x020fe8000783e028 */
[--C-:B------:R-:W-:Y:S02]  /*96d0*/  IADD3.X R33, RZ, R10, R43.reuse, P1, P0 ;  /* 0x0000000aff217210 */ /* 0x100fe40000fe042b */
[C---:B-1----:R-:W-:Y:S05]  /*96e0*/  IADD3 R36, P0, R30.reuse, R42, RZ ;  /* 0x0000002a1e247210 */ /* 0x042fea0007f1e0ff */
[C---:B------:R-:W-:Y:S05]  /*96f0*/  IMAD.X R37, R31.reuse, 0x1, R206, P0 ;  /* 0x000000011f257824 */ /* 0x040fea00000e06ce */
[----:B------:R1:W-:Y:S02]  /*9700*/  LDGSTS.E.BYPASS.LTC128B.128 [R251+0xc100], [R36.64], !P2 ;  /* 0x0c10000024fb7fae */ /* 0x0003e4000d101d50 */
[C---:B-1----:R-:W-:Y:S05]  /*9710*/  IADD3 R36, P0, R30.reuse, R39, RZ ;  /* 0x000000271e247210 */ /* 0x042fea0007f1e0ff */
[C---:B------:R-:W-:Y:S05]  /*9720*/  IMAD.X R37, R31.reuse, 0x1, R38, P0 ;  /* 0x000000011f257824 */ /* 0x040fea00000e0626 */
[----:B------:R1:W-:Y:S02]  /*9730*/  LDGSTS.E.BYPASS.LTC128B.128 [R251+0xf100], [R36.64], !P5 ;  /* 0x0f10000024fb7fae */ /* 0x0003e4000e901d50 */
[C---:B-1----:R-:W-:Y:S05]  /*9740*/  IADD3 R36, P0, R30.reuse, R40, RZ ;  /* 0x000000281e247210 */ /* 0x042fea0007f1e0ff */
[----:B------:R-:W-:Y:S05]  /*9750*/  IMAD.X R37, R31, 0x1, R43, P0 ;  /* 0x000000011f257824 */ /* 0x000fea00000e062b */
[----:B------:R1:W-:Y:S01]  /*9760*/  LDGSTS.E.BYPASS.LTC128B.128 [R251+0x12100], [R36.64], !P4 ;  /* 0x1210000024fb7fae */ /* 0x0003e2000e101d50 */
[C---:B--2---:R-:W-:Y:S01]  /*9770*/  IMAD.SHL.U32 R5, R209.reuse, 0x2, RZ ;  /* 0x00000002d1057824 */ /* 0x044fe200078e00ff */
[----:B------:R-:W-:Y:S04]  /*9780*/  SHF.L.U64.HI R6, R209, 0x1, R41 ;  /* 0x00000001d1067819 */ /* 0x000fe80000010229 */
[----:B------:R-:W-:Y:S02]  /*9790*/  IADD3 R30, P0, R30, R5, RZ ;  /* 0x000000051e1e7210 */ /* 0x000fe40007f1e0ff */
[----:B------:R-:W-:Y:S03]  /*97a0*/  SEL R209, RZ, 0x10, P6 ;  /* 0x00000010ffd17807 */ /* 0x000fe60003000000 */
[----:B------:R-:W-:Y:S01]  /*97b0*/  IMAD.X R31, R31, 0x1, R6, P0 ;  /* 0x000000011f1f7824 */ /* 0x000fe200000e0606 */
[----:B-1----:R-:W-:Y:S04]  /*97c0*/  IADD3 R36, P0, R8, R42, RZ ;  /* 0x0000002a08247210 */ /* 0x002fe80007f1e0ff */
[----:B------:R1:W-:Y:S04]  /*97d0*/  LDGSTS.E.BYPASS.LTC128B.128 [R251+0x15100], [R30.64], !P6 ;  /* 0x151000001efb7fae */ /* 0x0003e8000f101d50 */
[----:B-1----:R1:W2:Y:S02]  /*97e0*/  SHFL.IDX PT, R30, R7, 0x1, 0x181f ;  /* 0x00381f00071e7f89 */ /* 0x0022a400000e0000 */
[----:B-1----:R-:W-:Y:S01]  /*97f0*/  IADD3 R7, -R209, 0x10, RZ ;  /* 0x00000010d1077810 */ /* 0x002fe20007ffe1ff */
[----:B--2---:R-:W-:Y:S03]  /*9800*/  IMAD.X R37, R30, 0x1, R206, P0 ;  /* 0x000000011e257824 */ /* 0x004fe600000e06ce */
[----:B------:R-:W-:Y:S02]  /*9810*/  LOP3.LUT R7, R7, 0xf, RZ, 0xc0, !PT ;  /* 0x0000000f07077812 */ /* 0x000fe400078ec0ff */
[----:B------:R1:W-:Y:S02]  /*9820*/  LDGSTS.E.BYPASS.LTC128B.128 [R251+0xd100], [R36.64], !P2 ;  /* 0x0d10000024fb7fae */ /* 0x0003e4000d101d50 */
[----:B-1----:R-:W-:Y:S05]  /*9830*/  IADD3 R36, P0, R8, R39, RZ ;  /* 0x0000002708247210 */ /* 0x002fea0007f1e0ff */
[----:B------:R-:W-:Y:S05]  /*9840*/  IMAD.X R37, R30, 0x1, R38, P0 ;  /* 0x000000011e257824 */ /* 0x000fea00000e0626 */
[----:B------:R1:W-:Y:S02]  /*9850*/  LDGSTS.E.BYPASS.LTC128B.128 [R251+0x10100], [R36.64], !P5 ;  /* 0x1010000024fb7fae */ /* 0x0003e4000e901d50 */
[----:B-1----:R-:W-:Y:S04]  /*9860*/  IADD3 R36, P1, P0, R7, R9, R5 ;  /* 0x0000000907247210 */ /* 0x002fe8000783e005 */
[--C-:B------:R-:W-:Y:S02]  /*9870*/  IADD3.X R37, RZ, R10, R6.reuse, P1, P0 ;  /* 0x0000000aff257210 */ /* 0x100fe40000fe0406 */
[C---:B------:R-:W-:Y:S02]  /*9880*/  IADD3 R38, P0, R8.reuse, R5, RZ ;  /* 0x0000000508267210 */ /* 0x040fe40007f1e0ff */
[----:B------:R-:W-:Y:S03]  /*9890*/  IADD3 R40, P1, R8, R40, RZ ;  /* 0x0000002808287210 */ /* 0x000fe60007f3e0ff */
[C---:B------:R-:W-:Y:S01]  /*98a0*/  IMAD.X R39, R30.reuse, 0x1, R6, P0 ;  /* 0x000000011e277824 */ /* 0x040fe200000e0606 */
[----:B------:R-:W-:Y:S01]  /*98b0*/  IADD3 R6, P0, R9, R42, RZ ;  /* 0x0000002a09067210 */ /* 0x000fe20007f1e0ff */
[----:B------:R-:W-:Y:S04]  /*98c0*/  IMAD.X R41, R30, 0x1, R43, P1 ;  /* 0x000000011e297824 */ /* 0x000fe800008e062b */
[----:B------:R-:W-:Y:S01]  /*98d0*/  IMAD.X R7, R10, 0x1, R206, P0 ;  /* 0x000000010a077824 */ /* 0x000fe200000e06ce */
[----:B------:R1:W-:Y:S01]  /*98e0*/  LDGSTS.E.BYPASS.LTC128B.128 [R251+0x13100], [R40.64], !P4 ;  /* 0x1310000028fb7fae */ /* 0x0003e2000e101d50 */
[----:B------:R-:W-:Y:S03]  /*98f0*/  ISETP.NE.U32.AND P0, PT, R205, RZ, PT ;  /* 0x000000ffcd00720c */ /* 0x000fe60003f05070 */
[----:B------:R1:W-:Y:S04]  /*9900*/  LDGSTS.E.BYPASS.LTC128B.128 [R251+0x16100], [R38.64], !P6 ;  /* 0x1610000026fb7fae */ /* 0x0003e8000f101d50 */
[----:B------:R1:W-:Y:S06]  /*9910*/  LDGSTS.E.BYPASS.LTC128B.128 [R251+0xe100], [R6.64], !P2 ;  /* 0x0e10000006fb7fae */ /* 0x0003ec000d101d50 */
[----:B------:R1:W-:Y:S01]  /*9920*/  LDGSTS.E.BYPASS.LTC128B.128.ZFILL [R251+0x11100], [R34.64], P0 ;  /* 0x1110000022fb7fae */ /* 0x0003e20008141d50 */
[----:B------:R-:W-:Y:S11]  /*9930*/  ISETP.NE.U32.AND P0, PT, R198, RZ, PT ;  /* 0x000000ffc600720c */ /* 0x000ff60003f05070 */
[----:B------:R-:W-:Y:S02]  /*9940*/  @!UPT UIADD3 URZ, URZ, URZ, URZ ;  /* 0x0000003f3f3ff290 */ /* 0x000fe4000fffe03f */
[----:B------:R1:W-:Y:S01]  /*9950*/  LDGSTS.E.BYPASS.LTC128B.128.ZFILL [R251+0x14100], [R32.64], P0 ;  /* 0x1410000020fb7fae */ /* 0x0003e20008141d50 */
[----:B------:R-:W-:Y:S11]  /*9960*/  ISETP.NE.U32.AND P0, PT, R209, RZ, PT ;  /* 0x000000ffd100720c */ /* 0x000ff60003f05070 */
[----:B------:R-:W-:Y:S02]  /*9970*/  @!UPT UIADD3 URZ, URZ, URZ, URZ ;  /* 0x0000003f3f3ff290 */ /* 0x000fe4000fffe03f */
[----:B------:R1:W-:Y:S02]  /*9980*/  LDGSTS.E.BYPASS.LTC128B.128.ZFILL [R251+0x17100], [R36.64], P0 ;  /* 0x1710000024fb7fae */ /* 0x0003e40008141d50 */
.L_x_1579:
[----:B-1234-:R-:W2:Y:S01]  /*9990*/  LDL R6, [R1+0x38] ;  /* 0x0000380001067983 */ /* 0x01eea20000100800 */
[----:B------:R-:W-:Y:S01]  /*99a0*/  PLOP3.LUT P0, PT, PT, PT, UP1, 0x80, 0x0 ;  /* 0x000000000000781c */ /* 0x000fe20003f0f018 */
[----:B------:R-:W-:Y:S01]  /*99b0*/  UIMAD UR5, UR6, -0x60, URZ ;  /* 0xffffffa0060578a4 */ /* 0x000fe2000f8e023f */
[----:B------:R-:W-:Y:S01]  /*99c0*/  MOV R30, UR13 ;  /* 0x0000000d001e7c02 */ /* 0x000fe20008000f00 */
[----:B------:R1:W2:Y:S01]  /*99d0*/  LDL R5, [R1+0x2c] ;  /* 0x00002c0001057983 */ /* 0x0002a20000100800 */
[----:B------:R-:W-:Y:S02]  /*99e0*/  UISETP.GT.AND UP0, UPT, UR6, UR4, UPT ;  /* 0x000000040600728c */ /* 0x000fe4000bf04270 */
[----:B------:R-:W-:Y:S01]  /*99f0*/  UIADD3 UR6, UR6, -0x1, URZ ;  /* 0xffffffff06067890 */ /* 0x000fe2000fffe03f */
[----:B------:R-:W3:Y:S04]  /*9a00*/  LDL R7, [R1+0x30] ;  /* 0x0000300001077983 */ /* 0x000ee80000100800 */
[----:B------:R-:W0:Y:S02]  /*9a10*/  LDGDEPBAR ;  /* 0x00000000000079af */ /* 0x000e240000000000 */
[----:B--2---:R-:W-:Y:S02]  /*9a20*/  @P0 MOV R5, R6 ;  /* 0x0000000600050202 */ /* 0x004fe40000000f00 */
[----:B------:R-:W-:Y:S04]  /*9a30*/  MOV R6, UR5 ;  /* 0x0000000500067c02 */ /* 0x000fe80008000f00 */
[----:B------:R-:W2:Y:S01]  /*9a40*/  SHFL.IDX PT, R31, R5, RZ, 0x1c1f ;  /* 0x001c1fff051f7589 */ /* 0x000ea200000e0000 */
[----:B---3--:R-:W-:Y:S04]  /*9a50*/  IADD3 R6, -R7, 0x1, R6 ;  /* 0x0000000107067810 */ /* 0x008fe80007ffe106 */
[----:B------:R-:W-:Y:S03]  /*9a60*/  IADD3 R30, -R30, UR7, R6 ;  /* 0x000000071e1e7c10 */ /* 0x000fe6000fffe106 */
[----:B------:R-:W3:Y:S01]  /*9a70*/  SHFL.IDX PT, R7, R5, 0x1, 0x1c1f ;  /* 0x003c1f0005077f89 */ /* 0x000ee200000e0000 */
[C---:B--2---:R-:W-:Y:S04]  /*9a80*/  IADD3 R31, R30.reuse, R31, RZ ;  /* 0x0000001f1e1f7210 */ /* 0x044fe80007ffe0ff */
[----:B------:R-:W-:Y:S04]  /*9a90*/  ISETP.GT.AND P0, PT, R31, RZ, PT ;  /* 0x000000ff1f00720c */ /* 0x000fe80003f04270 */
[----:B------:R-:W-:Y:S02]  /*9aa0*/  FSEL R9, R181, -INF , P0 ;  /* 0xff800000b5097808 */ /* 0x000fe40000000000 */
[C---:B------:R-:W-:Y:S02]  /*9ab0*/  ISETP.GT.AND P0, PT, R31.reuse, 0x1, PT ;  /* 0x000000011f00780c */ /* 0x040fe40003f04270 */
[----:B---3--:R-:W-:Y:S02]  /*9ac0*/  IADD3 R30, R30, R7, RZ ;  /* 0x000000071e1e7210 */ /* 0x008fe40007ffe0ff */
[----:B------:R-:W-:Y:S02]  /*9ad0*/  FSEL R8, R182, -INF , P0 ;  /* 0xff800000b6087808 */ /* 0x000fe40000000000 */
[C---:B------:R-:W-:Y:S04]  /*9ae0*/  ISETP.GT.AND P0, PT, R31.reuse, 0x8, PT ;  /* 0x000000081f00780c */ /* 0x040fe80003f04270 */
[----:B------:R-:W-:Y:S02]  /*9af0*/  FSEL R6, R188, -INF , P0 ;  /* 0xff800000bc067808 */ /* 0x000fe40000000000 */
[----:B------:R-:W-:Y:S04]  /*9b00*/  ISETP.GT.AND P0, PT, R31, 0x9, PT ;  /* 0x000000091f00780c */ /* 0x000fe80003f04270 */
[----:B------:R-:W-:Y:S02]  /*9b10*/  FSEL R5, R189, -INF , P0 ;  /* 0xff800000bd057808 */ /* 0x000fe40000000000 */
[----:B------:R-:W-:Y:S04]  /*9b20*/  ISETP.GT.AND P0, PT, R31, 0x10, PT ;  /* 0x000000101f00780c */ /* 0x000fe80003f04270 */
[----:B------:R-:W-:Y:S02]  /*9b30*/  FSEL R32, R187, -INF , P0 ;  /* 0xff800000bb207808 */ /* 0x000fe40000000000 */
[C---:B------:R-:W-:Y:S04]  /*9b40*/  ISETP.GT.AND P0, PT, R31.reuse, 0x11, PT ;  /* 0x000000111f00780c */ /* 0x040fe80003f04270 */
[----:B------:R-:W-:Y:S02]  /*9b50*/  FSEL R33, R186, -INF , P0 ;  /* 0xff800000ba217808 */ /* 0x000fe40000000000 */
[----:B------:R-:W-:Y:S04]  /*9b60*/  ISETP.GT.AND P0, PT, R30, RZ, PT ;  /* 0x000000ff1e00720c */ /* 0x000fe80003f04270 */
[----:B------:R-:W-:Y:S02]  /*9b70*/  FSEL R7, R2, -INF , P0 ;  /* 0xff80000002077808 */ /* 0x000fe40000000000 */
[----:B------:R-:W-:Y:S02]  /*9b80*/  ISETP.GT.AND P0, PT, R31, 0x18, PT ;  /* 0x000000181f00780c */ /* 0x000fe40003f04270 */
[----:B------:R-:W-:Y:S02]  /*9b90*/  FMNMX.FTZ R2, R7, R180, !PT ;  /* 0x000000b407027209 */ /* 0x000fe40007810000 */
[----:B------:R-:W-:Y:S02]  /*9ba0*/  FSEL R39, R16, -INF , P0 ;  /* 0xff80000010277808 */ /* 0x000fe40000000000 */
[----:B------:R-:W-:Y:S04]  /*9bb0*/  ISETP.GT.AND P0, PT, R30, 0x1, PT ;  /* 0x000000011e00780c */ /* 0x000fe80003f04270 */
        /* <DEDUP_REMOVED lines=110> */
[----:B------:R-:W-:Y:S01]  /*a2a0*/  FSEL R191, R191, -INF , P0 ;  /* 0xff800000bfbf7808 */ /* 0x000fe20000000000 */
[----:B------:R-:W-:Y:S01]  /*a2b0*/  LDSM.16.MT88.4 R12, [R247+0x100] ;  /* 0x00010000f70c783b */ /* 0x000fe20000004200 */
[----:B------:R-:W-:Y:S02]  /*a2c0*/  ISETP.GT.AND P0, PT, R30, 0x50, PT ;  /* 0x000000501e00780c */ /* 0x000fe40003f04270 */
[----:B------:R-:W-:Y:S02]  /*a2d0*/  FMNMX.FTZ R2, R204, R2, !PT ;  /* 0x00000002cc027209 */ /* 0x000fe40007810000 */
[----:B------:R-:W-:Y:S02]  /*a2e0*/  FMNMX.FTZ R0, R193, R0, !PT ;  /* 0x00000000c1007209 */ /* 0x000fe40007810000 */
[----:B------:R-:W-:Y:S02]  /*a2f0*/  FSEL R189, R11, -INF , P0 ;  /* 0xff8000000bbd7808 */ /* 0x000fe40000000000 */
[----:B------:R-:W2:Y:S01]  /*a300*/  SHFL.BFLY PT, R11, R2, 0x2, 0x1f ;  /* 0x0c401f00020b7f89 */ /* 0x000ea200000e0000 */
[----:B------:R-:W-:Y:S02]  /*a310*/  FMNMX.FTZ R0, R192, R0, !PT ;  /* 0x00000000c0007209 */ /* 0x000fe40007810000 */
        /* <DEDUP_REMOVED lines=9> */
[----:B------:R-:W-:Y:S01]  /*a3b0*/  FMNMX.FTZ R0, R182, R0, !PT ;  /* 0x00000000b6007209 */ /* 0x000fe20007810000 */
[----:B------:R-:W-:Y:S01]  /*a3c0*/  LDSM.16.MT88.4 R28, [R241+0x100] ;  /* 0x00010000f11c783b */ /* 0x000fe20000004200 */
[----:B--2---:R-:W-:Y:S02]  /*a3d0*/  FMNMX.FTZ R11, R11, R2, !PT ;  /* 0x000000020b0b7209 */ /* 0x004fe40007810000 */
[----:B------:R-:W-:Y:S05]  /*a3e0*/  FMNMX.FTZ R0, R181, R0, !PT ;  /* 0x00000000b5007209 */ /* 0x000fea0007810000 */
[----:B------:R-:W-:Y:S08]  /*a3f0*/  SHFL.BFLY PT, R2, R11, 0x1, 0x1f ;  /* 0x0c201f000b027f89 */ /* 0x000ff000000e0000 */
[----:B------:R-:W2:Y:S02]  /*a400*/  SHFL.BFLY PT, R4, R0, 0x2, 0x1f ;  /* 0x0c401f0000047f89 */ /* 0x000ea400000e0000 */
[----:B--2---:R-:W-:Y:S02]  /*a410*/  FMNMX.FTZ R4, R0, R4, !PT ;  /* 0x0000000400047209 */ /* 0x004fe40007810000 */
[----:B------:R-:W-:Y:S04]  /*a420*/  FMNMX.FTZ R0, R11, R2, !PT ;  /* 0x000000020b007209 */ /* 0x000fe80007810000 */
[----:B------:R-:W2:Y:S01]  /*a430*/  SHFL.BFLY PT, R2, R4, 0x1, 0x1f ;  /* 0x0c201f0004027f89 */ /* 0x000ea200000e0000 */
        /* <DEDUP_REMOVED lines=22> */
[----:B------:R-:W-:Y:S01]  /*a5a0*/  PLOP3.LUT P0, PT, PT, PT, UP0, 0x80, 0x0 ;  /* 0x000000000000781c */ /* 0x000fe20003f0f008 */
[----:B------:R-:W-:Y:S02]  /*a5b0*/  FADD.FTZ R4, -R4, R180 ;  /* 0x000000b404047221 */ /* 0x000fe40000010100 */
[--C-:B------:R-:W-:Y:S01]  /*a5c0*/  FFMA.FTZ R198, R184, c[0x0][0x2d0], -R190.reuse ;  /* 0x0000b400b8c67a23 */ /* 0x100fe200000108be */
[----:B------:R-:W2:Y:S01]  /*a5d0*/  MUFU.EX2 R41, R8 ;  /* 0x0000000800297308 */ /* 0x000ea20000000800 */
[--C-:B------:R-:W-:Y:S02]  /*a5e0*/  FFMA.FTZ R205, R10, c[0x0][0x2d0], -R190.reuse ;  /* 0x0000b4000acd7a23 */ /* 0x100fe400000108be */
[--C-:B------:R-:W-:Y:S02]  /*a5f0*/  FFMA.FTZ R200, R185, c[0x0][0x2d0], -R190.reuse ;  /* 0x0000b400b9c87a23 */ /* 0x100fe400000108be */
[--C-:B------:R-:W-:Y:S02]  /*a600*/  FFMA.FTZ R7, R7, c[0x0][0x2d0], -R190.reuse ;  /* 0x0000b40007077a23 */ /* 0x100fe400000108be */
[----:B------:R-:W-:Y:S02]  /*a610*/  FMUL.FTZ R4, R4, c[0x0][0x2d0] ;  /* 0x0000b40004047a20 */ /* 0x000fe40000410000 */
[--C-:B------:R-:W-:Y:S01]  /*a620*/  FFMA.FTZ R194, R194, c[0x0][0x2d0], -R190.reuse ;  /* 0x0000b400c2c27a23 */ /* 0x100fe200000108be */
[----:B------:R-:W3:Y:S01]  /*a630*/  MUFU.EX2 R201, R201 ;  /* 0x000000c900c97308 */ /* 0x000ee20000000800 */
[--C-:B------:R-:W-:Y:S02]  /*a640*/  FFMA.FTZ R193, R193, c[0x0][0x2d0], -R190.reuse ;  /* 0x0000b400c1c17a23 */ /* 0x100fe400000108be */
[--C-:B------:R-:W-:Y:S02]  /*a650*/  FFMA.FTZ R192, R192, c[0x0][0x2d0], -R190.reuse ;  /* 0x0000b400c0c07a23 */ /* 0x100fe400000108be */
[--C-:B------:R-:W-:Y:S02]  /*a660*/  FFMA.FTZ R191, R191, c[0x0][0x2d0], -R190.reuse ;  /* 0x0000b400bfbf7a23 */ /* 0x100fe400000108be */
[--C-:B------:R-:W-:Y:S02]  /*a670*/  FFMA.FTZ R195, R195, c[0x0][0x2d0], -R190.reuse ;  /* 0x0000b400c3c37a23 */ /* 0x100fe400000108be */
[--C-:B------:R-:W-:Y:S01]  /*a680*/  FFMA.FTZ R196, R196, c[0x0][0x2d0], -R190.reuse ;  /* 0x0000b400c4c47a23 */ /* 0x100fe200000108be */
[----:B------:R-:W-:Y:S01]  /*a690*/  MUFU.EX2 R40, R7 ;  /* 0x0000000700287308 */ /* 0x000fe20000000800 */
[--C-:B------:R-:W-:Y:S02]  /*a6a0*/  FFMA.FTZ R203, R203, c[0x0][0x2d0], -R190.reuse ;  /* 0x0000b400cbcb7a23 */ /* 0x100fe400000108be */
[--C-:B------:R-:W-:Y:S01]  /*a6b0*/  FFMA.FTZ R202, R202, c[0x0][0x2d0], -R190.reuse ;  /* 0x0000b400caca7a23 */ /* 0x100fe200000108be */
[----:B--2---:R-:W-:Y:S01]  /*a6c0*/  F2FP.PACK_AB R184, R41, R37 ;  /* 0x0000002529b8723e */ /* 0x004fe200000000ff */
[--C-:B------:R-:W-:Y:S02]  /*a6d0*/  FFMA.FTZ R199, R199, c[0x0][0x2d0], -R190.reuse ;  /* 0x0000b400c7c77a23 */ /* 0x100fe400000108be */
[--C-:B------:R-:W-:Y:S02]  /*a6e0*/  FFMA.FTZ R197, R197, c[0x0][0x2d0], -R190.reuse ;  /* 0x0000b400c5c57a23 */ /* 0x100fe400000108be */
[--C-:B------:R-:W-:Y:S01]  /*a6f0*/  FFMA.FTZ R189, R189, c[0x0][0x2d0], -R190.reuse ;  /* 0x0000b400bdbd7a23 */ /* 0x100fe200000108be */
[----:B------:R-:W2:Y:S01]  /*a700*/  MUFU.EX2 R205, R205 ;  /* 0x000000cd00cd7308 */ /* 0x000ea20000000800 */
[--C-:B------:R-:W-:Y:S01]  /*a710*/  FFMA.FTZ R188, R188, c[0x0][0x2d0], -R190.reuse ;  /* 0x0000b400bcbc7a23 */ /* 0x100fe200000108be */
[----:B---3--:R-:W-:Y:S08]  /*a720*/  F2FP.PACK_AB R186, R201, R206 ;  /* 0x000000cec9ba723e */ /* 0x008ff000000000ff */
[----:B------:R-:W3:Y:S10]  /*a730*/  MUFU.EX2 R3, R3 ;  /* 0x0000000300037308 */ /* 0x000ef40000000800 */
[----:B------:R4:W5:Y:S01]  /*a740*/  MUFU.EX2 R180, R4 ;  /* 0x0000000400b47308 */ /* 0x0009620000000800 */
[----:B--2---:R-:W-:Y:S09]  /*a750*/  F2FP.PACK_AB R185, R205, R40 ;  /* 0x00000028cdb9723e */ /* 0x004ff200000000ff */
[----:B------:R-:W-:Y:S01]  /*a760*/  MUFU.EX2 R200, R200 ;  /* 0x000000c800c87308 */ /* 0x000fe20000000800 */
[C---:B---3--:R-:W-:Y:S01]  /*a770*/  FMUL.FTZ R5, R3.reuse, R177 ;  /* 0x000000b103057220 */ /* 0x048fe20000410000 */
[----:B------:R-:W-:Y:S01]  /*a780*/  MOV R177, R25 ;  /* 0x0000001900b17202 */ /* 0x000fe20000000f00 */
[C---:B------:R-:W-:Y:S01]  /*a790*/  FMUL.FTZ R8, R3.reuse, R172 ;  /* 0x000000ac03087220 */ /* 0x040fe20000410000 */
[----:B------:R-:W-:Y:S01]  /*a7a0*/  MOV R172, R24 ;  /* 0x0000001800ac7202 */ /* 0x000fe20000000f00 */
[C---:B------:R-:W-:Y:S01]  /*a7b0*/  FMUL.FTZ R9, R3.reuse, R173 ;  /* 0x000000ad03097220 */ /* 0x040fe20000410000 */
[----:B------:R-:W-:Y:S04]  /*a7c0*/  MOV R173, R42 ;  /* 0x0000002a00ad7202 */ /* 0x000fe80000000f00 */
[----:B------:R-:W2:Y:S01]  /*a7d0*/  MUFU.EX2 R198, R198 ;  /* 0x000000c600c67308 */ /* 0x000ea20000000800 */
[C---:B------:R-:W-:Y:S01]  /*a7e0*/  FMUL.FTZ R16, R3.reuse, R164 ;  /* 0x000000a403107220 */ /* 0x040fe20000410000 */
[----:B------:R-:W-:Y:S01]  /*a7f0*/  MOV R164, R37 ;  /* 0x0000002500a47202 */ /* 0x000fe20000000f00 */
[C---:B------:R-:W-:Y:S01]  /*a800*/  FMUL.FTZ R17, R3.reuse, R165 ;  /* 0x000000a503117220 */ /* 0x040fe20000410000 */
[----:B------:R-:W-:Y:S01]  /*a810*/  MOV R165, R35 ;  /* 0x0000002300a57202 */ /* 0x000fe20000000f00 */
[C---:B----4-:R-:W-:Y:S01]  /*a820*/  FMUL.FTZ R4, R3.reuse, R176 ;  /* 0x000000b003047220 */ /* 0x050fe20000410000 */
[----:B------:R-:W-:Y:S01]  /*a830*/  MOV R176, R26 ;  /* 0x0000001a00b07202 */ /* 0x000fe20000000f00 */
[C---:B-----5:R-:W-:Y:S01]  /*a840*/  FMUL.FTZ R6, R180.reuse, R178 ;  /* 0x000000b2b4067220 */ /* 0x060fe20000410000 */
        /* <DEDUP_REMOVED lines=13> */
[----:B------:R-:W-:Y:S01]  /*a920*/  FMUL.FTZ R26, R180, R158 ;  /* 0x0000009eb41a7220 */ /* 0x000fe20000410000 */
[----:B--2---:R-:W-:Y:S01]  /*a930*/  F2FP.PACK_AB R187, R198, R200 ;  /* 0x000000c8c6bb723e */ /* 0x004fe200000000ff */
[C---:B------:R-:W-:Y:S02]  /*a940*/  FMUL.FTZ R41, R3.reuse, R141 ;  /* 0x0000008d03297220 */ /* 0x040fe40000410000 */
[C---:B------:R-:W-:Y:S01]  /*a950*/  FMUL.FTZ R42, R180.reuse, R142 ;  /* 0x0000008eb42a7220 */ /* 0x040fe20000410000 */
[----:B------:R-:W-:Y:S01]  /*a960*/  MUFU.EX2 R193, R193 ;  /* 0x000000c100c17308 */ /* 0x000fe20000000800 */
[C---:B------:R-:W-:Y:S02]  /*a970*/  FMUL.FTZ R43, R180.reuse, R143 ;  /* 0x0000008fb42b7220 */ /* 0x040fe40000410000 */
        /* <DEDUP_REMOVED lines=10> */
[----:B------:R-:W-:Y:S01]  /*aa20*/  MOV R171, R38 ;  /* 0x0000002600ab7202 */ /* 0x000fe20000000f00 */
[----:B------:R-:W-:Y:S01]  /*aa30*/  LDSM.16.MT88.4 R44, [R247+0x3100] ;  /* 0x00310000f72c783b */ /* 0x000fe20000004200 */
        /* <DEDUP_REMOVED lines=8> */
[C---:B------:R-:W-:Y:S01]  /*aac0*/  FMUL.FTZ R19, R180.reuse, R167 ;  /* 0x000000a7b4137220 */ /* 0x040fe20000410000 */
[----:B------:R-:W-:Y:S01]  /*aad0*/  MOV R167, R39 ;  /* 0x0000002700a77202 */ /* 0x000fe20000000f00 */
[C---:B------:R-:W-:Y:S02]  /*aae0*/  FMUL.FTZ R51, R180.reuse, R135 ;  /* 0x00000087b4337220 */ /* 0x040fe40000410000 */
[C---:B------:R-:W-:Y:S01]  /*aaf0*/  FMUL.FTZ R20, R3.reuse, R160 ;  /* 0x000000a003147220 */ /* 0x040fe20000410000 */
[----:B------:R-:W-:Y:S01]  /*ab00*/  MOV R160, R36 ;  /* 0x0000002400a07202 */ /* 0x000fe20000000f00 */
[----:B------:R-:W-:Y:S01]  /*ab10*/  LDSM.16.MT88.4 R132, [R241+0x3100] ;  /* 0x00310000f184783b */ /* 0x000fe20000004200 */
[C---:B------:R-:W-:Y:S02]  /*ab20*/  HMMA.16816.F32 R16, R184.reuse, R22, R16 ;  /* 0x00000016b810723c */ /* 0x040fe40000001810 */
[----:B------:R-:W-:Y:S01]  /*ab30*/  MUFU.EX2 R196, R196 ;  /* 0x000000c400c47308 */ /* 0x000fe20000000800 */
[----:B------:R-:W-:Y:S01]  /*ab40*/  FMUL.FTZ R21, R3, R161 ;  /* 0x000000a103157220 */ /* 0x000fe20000410000 */
[----:B------:R-:W-:Y:S01]  /*ab50*/  MOV R161, R34 ;  /* 0x0000002200a17202 */ /* 0x000fe20000000f00 */
[C---:B------:R-:W-:Y:S02]  /*ab60*/  FMUL.FTZ R34, R180.reuse, R150 ;  /* 0x00000096b4227220 */ /* 0x040fe40000410000 */
[----:B------:R-:W2:Y:S01]  /*ab70*/  LDSM.16.MT88.4 R36, [R240+0x100] ;  /* 0x00010000f024783b */ /* 0x000ea20000004200 */
[C---:B------:R-:W-:Y:S01]  /*ab80*/  FMUL.FTZ R22, R180.reuse, R162 ;  /* 0x000000a2b4167220 */ /* 0x040fe20000410000 */
[----:B------:R-:W-:Y:S03]  /*ab90*/  MOV R162, R33 ;  /* 0x0000002100a27202 */ /* 0x000fe60000000f00 */
[----:B------:R-:W-:Y:S01]  /*aba0*/  FMUL.FTZ R23, R180, R163 ;  /* 0x000000a3b4177220 */ /* 0x000fe20000410000 */
[----:B------:R-:W-:Y:S01]  /*abb0*/  MOV R163, R32 ;  /* 0x0000002000a37202 */ /* 0x000fe20000000f00 */
[--C-:B------:R-:W-:Y:S01]  /*abc0*/  FFMA.FTZ R156, R167, c[0x0][0x2d0], -R209.reuse ;  /* 0x0000b400a79c7a23 */ /* 0x100fe200000108d1 */
[----:B------:R-:W-:Y:S01]  /*abd0*/  MUFU.EX2 R203, R203 ;  /* 0x000000cb00cb7308 */ /* 0x000fe20000000800 */
[--C-:B------:R-:W-:Y:S02]  /*abe0*/  FFMA.FTZ R157, R166, c[0x0][0x2d0], -R209.reuse ;  /* 0x0000b400a69d7a23 */ /* 0x100fe400000108d1 */
[--C-:B------:R-:W-:Y:S01]  /*abf0*/  FFMA.FTZ R159, R175, c[0x0][0x2d0], -R190.reuse ;  /* 0x0000b400af9f7a23 */ /* 0x100fe200000108be */
[C---:B------:R-:W-:Y:S03]  /*ac00*/  HMMA.16816.F32 R20, R184.reuse, R28, R20 ;  /* 0x0000001cb814723c */ /* 0x040fe60000001814 */
[--C-:B------:R-:W-:Y:S02]  /*ac10*/  FFMA.FTZ R150, R177, c[0x0][0x2d0], -R209.reuse ;  /* 0x0000b400b1967a23 */ /* 0x100fe400000108d1 */
[C---:B------:R-:W-:Y:S01]  /*ac20*/  FMUL.FTZ R33, R3.reuse, R149 ;  /* 0x0000009503217220 */ /* 0x040fe20000410000 */
[----:B------:R-:W-:Y:S01]  /*ac30*/  MUFU.EX2 R157, R157 ;  /* 0x0000009d009d7308 */ /* 0x000fe20000000800 */
[--C-:B------:R-:W-:Y:S01]  /*ac40*/  FFMA.FTZ R149, R176, c[0x0][0x2d0], -R209.reuse ;  /* 0x0000b400b0957a23 */ /* 0x100fe200000108d1 */
[C---:B------:R-:W-:Y:S04]  /*ac50*/  HMMA.16816.F32 R24, R184.reuse, R30, R24 ;  /* 0x0000001eb818723c */ /* 0x040fe80000001818 */
[C---:B------:R-:W-:Y:S02]  /*ac60*/  FMUL.FTZ R28, R3.reuse, R152 ;  /* 0x00000098031c7220 */ /* 0x040fe40000410000 */
[C---:B------:R-:W-:Y:S02]  /*ac70*/  FMUL.FTZ R29, R3.reuse, R153 ;  /* 0x00000099031d7220 */ /* 0x040fe40000410000 */
[C---:B------:R-:W-:Y:S01]  /*ac80*/  FMUL.FTZ R30, R180.reuse, R154 ;  /* 0x0000009ab41e7220 */ /* 0x040fe20000410000 */
[----:B------:R-:W-:Y:S03]  /*ac90*/  MUFU.EX2 R159, R159 ;  /* 0x0000009f009f7308 */ /* 0x000fe60000000800 */
[C---:B------:R-:W-:Y:S02]  /*aca0*/  FMUL.FTZ R31, R180.reuse, R155 ;  /* 0x0000009bb41f7220 */ /* 0x040fe40000410000 */
[C---:B------:R-:W-:Y:S02]  /*acb0*/  FMUL.FTZ R35, R180.reuse, R151 ;  /* 0x00000097b4237220 */ /* 0x040fe40000410000 */
[C---:B------:R-:W-:Y:S02]  /*acc0*/  FMUL.FTZ R52, R3.reuse, R52 ;  /* 0x0000003403347220 */ /* 0x040fe40000410000 */
[C---:B------:R-:W-:Y:S01]  /*acd0*/  FMUL.FTZ R53, R3.reuse, R53 ;  /* 0x0000003503357220 */ /* 0x040fe20000410000 */
[----:B------:R-:W-:Y:S01]  /*ace0*/  MUFU.EX2 R156, R156 ;  /* 0x0000009c009c7308 */ /* 0x000fe20000000800 */
[C---:B--2---:R-:W-:Y:S03]  /*acf0*/  HMMA.16816.F32 R28, R184.reuse, R36, R28 ;  /* 0x00000024b81c723c */ /* 0x044fe6000000181c */
[C---:B------:R-:W-:Y:S02]  /*ad00*/  FMUL.FTZ R32, R3.reuse, R148 ;  /* 0x0000009403207220 */ /* 0x040fe40000410000 */
[C---:B------:R-:W-:Y:S02]  /*ad10*/  FMUL.FTZ R54, R180.reuse, R54 ;  /* 0x00000036b4367220 */ /* 0x040fe40000410000 */
[C---:B------:R-:W-:Y:S02]  /*ad20*/  FMUL.FTZ R37, R3.reuse, R145 ;  /* 0x0000009103257220 */ /* 0x040fe40000410000 */
[C---:B------:R-:W-:Y:S01]  /*ad30*/  FMUL.FTZ R36, R3.reuse, R144 ;  /* 0x0000009003247220 */ /* 0x040fe20000410000 */
[C---:B------:R-:W-:Y:S01]  /*ad40*/  HMMA.16816.F32 R32, R184.reuse, R38, R32 ;  /* 0x00000026b820723c */ /* 0x040fe20000001820 */
[----:B------:R-:W-:Y:S02]  /*ad50*/  MUFU.EX2 R202, R202 ;  /* 0x000000ca00ca7308 */ /* 0x000fe40000000800 */
[C---:B------:R-:W-:Y:S02]  /*ad60*/  FMUL.FTZ R55, R180.reuse, R55 ;  /* 0x00000037b4377220 */ /* 0x040fe40000410000 */
[C---:B------:R-:W-:Y:S02]  /*ad70*/  FMUL.FTZ R56, R3.reuse, R56 ;  /* 0x0000003803387220 */ /* 0x040fe40000410000 */
[C---:B------:R-:W-:Y:S02]  /*ad80*/  FMUL.FTZ R38, R180.reuse, R146 ;  /* 0x00000092b4267220 */ /* 0x040fe40000410000 */
[C---:B------:R-:W-:Y:S02]  /*ad90*/  FMUL.FTZ R39, R180.reuse, R147 ;  /* 0x00000093b4277220 */ /* 0x040fe40000410000 */
[----:B------:R-:W-:Y:S01]  /*ada0*/  MUFU.EX2 R199, R199 ;  /* 0x000000c700c77308 */ /* 0x000fe20000000800 */
[C---:B------:R-:W-:Y:S02]  /*adb0*/  FMUL.FTZ R57, R3.reuse, R57 ;  /* 0x0000003903397220 */ /* 0x040fe40000410000 */
[C---:B------:R-:W-:Y:S02]  /*adc0*/  FMUL.FTZ R58, R180.reuse, R58 ;  /* 0x0000003ab43a7220 */ /* 0x040fe40000410000 */
[C---:B------:R-:W-:Y:S03]  /*add0*/  HMMA.16816.F32 R36, R184.reuse, R44, R36 ;  /* 0x0000002cb824723c */ /* 0x040fe60000001824 */
[C---:B------:R-:W-:Y:S02]  /*ade0*/  FMUL.FTZ R59, R180.reuse, R59 ;  /* 0x0000003bb43b7220 */ /* 0x040fe40000410000 */
[C---:B------:R-:W-:Y:S01]  /*adf0*/  FMUL.FTZ R60, R3.reuse, R60 ;  /* 0x0000003c033c7220 */ /* 0x040fe20000410000 */
[----:B------:R-:W-:Y:S01]  /*ae00*/  MUFU.EX2 R197, R197 ;  /* 0x000000c500c57308 */ /* 0x000fe20000000800 */
[C---:B------:R-:W-:Y:S01]  /*ae10*/  FMUL.FTZ R44, R3.reuse, R136 ;  /* 0x00000088032c7220 */ /* 0x040fe20000410000 */
[C---:B------:R-:W-:Y:S04]  /*ae20*/  HMMA.16816.F32 R40, R184.reuse, R46, R40 ;  /* 0x0000002eb828723c */ /* 0x040fe80000001828 */
[C---:B------:R-:W-:Y:S02]  /*ae30*/  FMUL.FTZ R45, R3.reuse, R137 ;  /* 0x00000089032d7220 */ /* 0x040fe40000410000 */
[C---:B------:R-:W-:Y:S02]  /*ae40*/  FMUL.FTZ R61, R3.reuse, R61 ;  /* 0x0000003d033d7220 */ /* 0x040fe40000410000 */
[C---:B------:R-:W-:Y:S01]  /*ae50*/  FMUL.FTZ R46, R180.reuse, R138 ;  /* 0x0000008ab42e7220 */ /* 0x040fe20000410000 */
[----:B------:R-:W-:Y:S03]  /*ae60*/  MUFU.EX2 R189, R189 ;  /* 0x000000bd00bd7308 */ /* 0x000fe60000000800 */
[C---:B------:R-:W-:Y:S02]  /*ae70*/  FMUL.FTZ R47, R180.reuse, R139 ;  /* 0x0000008bb42f7220 */ /* 0x040fe40000410000 */
[----:B------:R-:W-:Y:S01]  /*ae80*/  LDSM.16.MT88.4 R136, [R247+0x900] ;  /* 0x00090000f788783b */ /* 0x000fe20000004200 */
[C---:B------:R-:W-:Y:S02]  /*ae90*/  FMUL.FTZ R62, R180.reuse, R62 ;  /* 0x0000003eb43e7220 */ /* 0x040fe40000410000 */
[C---:B------:R-:W-:Y:S02]  /*aea0*/  FMUL.FTZ R63, R180.reuse, R63 ;  /* 0x0000003fb43f7220 */ /* 0x040fe40000410000 */
[C---:B------:R-:W-:Y:S01]  /*aeb0*/  HMMA.16816.F32 R44, R184.reuse, R140, R44 ;  /* 0x0000008cb82c723c */ /* 0x040fe2000000182c */
[----:B------:R-:W-:Y:S02]  /*aec0*/  MUFU.EX2 R188, R188 ;  /* 0x000000bc00bc7308 */ /* 0x000fe40000000800 */
[----:B------:R-:W2:Y:S01]  /*aed0*/  LDL.LU R140, [R1+0xc] ;  /* 0x00000c00018c7983 */ /* 0x000ea20000300800 */
[C---:B------:R-:W-:Y:S02]  /*aee0*/  FMUL.FTZ R64, R3.reuse, R64 ;  /* 0x0000004003407220 */ /* 0x040fe40000410000 */
[C---:B------:R-:W-:Y:S02]  /*aef0*/  FMUL.FTZ R65, R3.reuse, R65 ;  /* 0x0000004103417220 */ /* 0x040fe40000410000 */
[C---:B------:R-:W-:Y:S04]  /*af00*/  HMMA.16816.F32 R48, R184.reuse, R142, R48 ;  /* 0x0000008eb830723c */ /* 0x040fe80000001830 */
        /* <DEDUP_REMOVED lines=67> */
[--C-:B------:R-:W-:Y:S02]  /*b340*/  FFMA.FTZ R148, R163, c[0x0][0x2d0], -R209.reuse ;  /* 0x0000b400a3947a23 */ /* 0x100fe400000108d1 */
[--C-:B------:R-:W-:Y:S02]  /*b350*/  FFMA.FTZ R154, R162, c[0x0][0x2d0], -R209.reuse ;  /* 0x0000b400a29a7a23 */ /* 0x100fe400000108d1 */
[--C-:B------:R-:W-:Y:S02]  /*b360*/  FFMA.FTZ R153, R161, c[0x0][0x2d0], -R190.reuse ;  /* 0x0000b400a1997a23 */ /* 0x100fe400000108be */
[----:B------:R-:W-:Y:S01]  /*b370*/  MUFU.EX2 R148, R148 ;  /* 0x0000009400947308 */ /* 0x000fe20000000800 */
[--C-:B------:R-:W-:Y:S02]  /*b380*/  FFMA.FTZ R152, R160, c[0x0][0x2d0], -R190.reuse ;  /* 0x0000b400a0987a23 */ /* 0x100fe400000108be */
[----:B------:R-:W-:Y:S01]  /*b390*/  FFMA.FTZ R158, R165, c[0x0][0x2d0], -R190 ;  /* 0x0000b400a59e7a23 */ /* 0x000fe200000108be */
[C---:B---3--:R-:W-:Y:S03]  /*b3a0*/  HMMA.16816.F32 R76, R184.reuse, R132, R76 ;  /* 0x00000084b84c723c */ /* 0x048fe6000000184c */
[--C-:B------:R-:W-:Y:S03]  /*b3b0*/  FFMA.FTZ R160, R169, c[0x0][0x2d0], -R209.reuse ;  /* 0x0000b400a9a07a23 */ /* 0x100fe600000108d1 */
[----:B------:R-:W-:Y:S01]  /*b3c0*/  MUFU.EX2 R154, R154 ;  /* 0x0000009a009a7308 */ /* 0x000fe20000000800 */
[--C-:B------:R-:W-:Y:S01]  /*b3d0*/  FFMA.FTZ R155, R178, c[0x0][0x2d0], -R209.reuse ;  /* 0x0000b400b29b7a23 */ /* 0x100fe200000108d1 */
[C---:B------:R-:W-:Y:S01]  /*b3e0*/  HMMA.16816.F32 R80, R184.reuse, R134, R80 ;  /* 0x00000086b850723c */ /* 0x040fe20000001850 */
[----:B------:R-:W3:Y:S03]  /*b3f0*/  LDSM.16.MT88.4 R132, [R241+0x6100] ;  /* 0x00610000f184783b */ /* 0x000ee60000004200 */
[--C-:B------:R-:W-:Y:S02]  /*b400*/  FFMA.FTZ R161, R204, c[0x0][0x2d0], -R209.reuse ;  /* 0x0000b400cca17a23 */ /* 0x100fe400000108d1 */
[--C-:B------:R-:W-:Y:S02]  /*b410*/  FFMA.FTZ R162, R207, c[0x0][0x2d0], -R209.reuse ;  /* 0x0000b400cfa27a23 */ /* 0x100fe400000108d1 */
[----:B------:R-:W4:Y:S01]  /*b420*/  MUFU.EX2 R153, R153 ;  /* 0x0000009900997308 */ /* 0x000f220000000800 */
[----:B------:R-:W-:Y:S03]  /*b430*/  FFMA.FTZ R163, R208, c[0x0][0x2d0], -R209 ;  /* 0x0000b400d0a37a23 */ /* 0x000fe600000108d1 */
[C---:B------:R-:W-:Y:S02]  /*b440*/  FMUL.FTZ R124, R3.reuse, R124 ;  /* 0x0000007c037c7220 */ /* 0x040fe40000410000 */
[C---:B------:R-:W-:Y:S02]  /*b450*/  FMUL.FTZ R125, R3.reuse, R125 ;  /* 0x0000007d037d7220 */ /* 0x040fe40000410000 */
[C---:B------:R-:W-:Y:S02]  /*b460*/  FMUL.FTZ R128, R3.reuse, R128 ;  /* 0x0000008003807220 */ /* 0x040fe40000410000 */
[----:B------:R-:W-:Y:S01]  /*b470*/  MUFU.EX2 R152, R152 ;  /* 0x0000009800987308 */ /* 0x000fe20000000800 */
[----:B------:R-:W-:Y:S02]  /*b480*/  FMUL.FTZ R129, R3, R129 ;  /* 0x0000008103817220 */ /* 0x000fe40000410000 */
[C---:B------:R-:W-:Y:S02]  /*b490*/  FMUL.FTZ R126, R180.reuse, R126 ;  /* 0x0000007eb47e7220 */ /* 0x040fe40000410000 */
[C---:B------:R-:W-:Y:S02]  /*b4a0*/  FMUL.FTZ R127, R180.reuse, R127 ;  /* 0x0000007fb47f7220 */ /* 0x040fe40000410000 */
[C---:B------:R-:W-:Y:S02]  /*b4b0*/  FMUL.FTZ R130, R180.reuse, R130 ;  /* 0x00000082b4827220 */ /* 0x040fe40000410000 */
[C---:B------:R-:W-:Y:S01]  /*b4c0*/  FMUL.FTZ R131, R180.reuse, R131 ;  /* 0x00000083b4837220 */ /* 0x040fe20000410000 */
[----:B------:R-:W-:Y:S01]  /*b4d0*/  MUFU.EX2 R158, R158 ;  /* 0x0000009e009e7308 */ /* 0x000fe20000000800 */
[----:B------:R-:W-:Y:S04]  /*b4e0*/  FFMA.FTZ R180, R180, R183, R170 ;  /* 0x000000b7b4b47223 */ /* 0x000fe800000100aa */
[----:B------:R-:W-:Y:S05]  /*b4f0*/  FADD.FTZ R180, R205, R180 ;  /* 0x000000b4cdb47221 */ /* 0x000fea0000010000 */
[----:B------:R-:W-:Y:S01]  /*b500*/  MUFU.EX2 R204, R150 ;  /* 0x0000009600cc7308 */ /* 0x000fe20000000800 */
[C---:B---3--:R-:W-:Y:S09]  /*b510*/  HMMA.16816.F32 R84, R184.reuse, R132, R84 ;  /* 0x00000084b854723c */ /* 0x048ff20000001854 */
[----:B------:R-:W-:Y:S01]  /*b520*/  MUFU.EX2 R205, R149 ;  /* 0x0000009500cd7308 */ /* 0x000fe20000000800 */
[C---:B------:R-:W-:Y:S01]  /*b530*/  HMMA.16816.F32 R88, R184.reuse, R134, R88 ;  /* 0x00000086b858723c */ /* 0x040fe20000001858 */
[----:B------:R-:W3:Y:S08]  /*b540*/  LDSM.16.MT88.4 R132, [R240+0x6100] ;  /* 0x00610000f084783b */ /* 0x000ef00000004200 */
[----:B------:R-:W-:Y:S10]  /*b550*/  MUFU.EX2 R160, R160 ;  /* 0x000000a000a07308 */ /* 0x000ff40000000800 */
[----:B------:R-:W-:Y:S10]  /*b560*/  MUFU.EX2 R208, R211 ;  /* 0x000000d300d07308 */ /* 0x000ff40000000800 */
[----:B------:R-:W-:Y:S10]  /*b570*/  MUFU.EX2 R211, R162 ;  /* 0x000000a200d37308 */ /* 0x000ff40000000800 */
[----:B------:R5:W-:Y:S01]  /*b580*/  MUFU.EX2 R207, R155 ;  /* 0x0000009b00cf7308 */ /* 0x000be20000000800 */
[C---:B---3--:R-:W-:Y:S08]  /*b590*/  HMMA.16816.F32 R92, R184.reuse, R132, R92 ;  /* 0x00000084b85c723c */ /* 0x048ff0000000185c */
[C---:B------:R-:W-:Y:S01]  /*b5a0*/  HMMA.16816.F32 R96, R184.reuse, R134, R96 ;  /* 0x00000086b860723c */ /* 0x040fe20000001860 */
[----:B------:R-:W3:Y:S03]  /*b5b0*/  LDSM.16.MT88.4 R132, [R247+0x9100] ;  /* 0x00910000f784783b */ /* 0x000ee60000004200 */
[----:B-----5:R-:W-:Y:S02]  /*b5c0*/  FADD.FTZ R155, R200, R180 ;  /* 0x000000b4c89b7221 */ /* 0x020fe40000010000 */
[----:B------:R5:W-:Y:S02]  /*b5d0*/  MUFU.EX2 R200, R213 ;  /* 0x000000d500c87308 */ /* 0x000be40000000800 */
[----:B------:R-:W-:Y:S04]  /*b5e0*/  FADD.FTZ R155, R198, R155 ;  /* 0x0000009bc69b7221 */ /* 0x000fe80000010000 */
[----:B----4-:R-:W-:Y:S04]  /*b5f0*/  FADD.FTZ R155, R153, R155 ;  /* 0x0000009b999b7221 */ /* 0x010fe80000010000 */
[----:B------:R-:W-:Y:S01]  /*b600*/  MUFU.EX2 R198, R214 ;  /* 0x000000d600c67308 */ /* 0x000fe20000000800 */
[----:B--2---:R-:W-:Y:S02]  /*b610*/  FFMA.FTZ R144, R3, R140, R164 ;  /* 0x0000008c03907223 */ /* 0x004fe400000100a4 */
[----:B------:R-:W-:Y:S01]  /*b620*/  LDSM.16.MT88.4 R140, [R242+0x900] ;  /* 0x00090000f28c783b */ /* 0x000fe20000004200 */
[----:B------:R-:W-:Y:S02]  /*b630*/  FFMA.FTZ R164, R210, c[0x0][0x2d0], -R209 ;  /* 0x0000b400d2a47a23 */ /* 0x000fe400000108d1 */
[----:B------:R-:W-:Y:S01]  /*b640*/  FADD.FTZ R151, R179, R144 ;  /* 0x00000090b3977221 */ /* 0x000fe20000010000 */
[C---:B---3--:R-:W-:Y:S03]  /*b650*/  HMMA.16816.F32 R100, R184.reuse, R132, R100 ;  /* 0x00000084b864723c */ /* 0x048fe60000001864 */
[----:B------:R-:W-:Y:S01]  /*b660*/  MUFU.EX2 R210, R164 ;  /* 0x000000a400d27308 */ /* 0x000fe20000000800 */
[----:B------:R-:W-:Y:S01]  /*b670*/  LDSM.16.MT88.4 R144, [R241+0x1100] ;  /* 0x00110000f190783b */ /* 0x000fe20000004200 */
[--C-:B------:R-:W-:Y:S02]  /*b680*/  FFMA.FTZ R3, R171, c[0x0][0x2d0], -R190.reuse ;  /* 0x0000b400ab037a23 */ /* 0x100fe400000108be */
[----:B------:R-:W-:Y:S01]  /*b690*/  FADD.FTZ R151, R206, R151 ;  /* 0x00000097ce977221 */ /* 0x000fe20000010000 */
[C---:B------:R-:W-:Y:S04]  /*b6a0*/  HMMA.16816.F32 R104, R184.reuse, R134, R104 ;  /* 0x00000086b868723c */ /* 0x040fe80000001868 */
[----:B------:R-:W2:Y:S01]  /*b6b0*/  LDSM.16.MT88.4 R132, [R242+0x9100] ;  /* 0x00910000f284783b */ /* 0x000ea20000004200 */
[----:B------:R-:W-:Y:S01]  /*b6c0*/  FADD.FTZ R151, R201, R151 ;  /* 0x00000097c9977221 */ /* 0x000fe20000010000 */
[----:B------:R-:W-:Y:S01]  /*b6d0*/  MUFU.EX2 R3, R3 ;  /* 0x0000000300037308 */ /* 0x000fe20000000800 */
[--C-:B-----5:R-:W-:Y:S02]  /*b6e0*/  FFMA.FTZ R213, R182, c[0x0][0x2d0], -R190.reuse ;  /* 0x0000b400b6d57a23 */ /* 0x120fe400000108be */
[----:B------:R-:W-:Y:S04]  /*b6f0*/  FADD.FTZ R165, R148, R151 ;  /* 0x0000009794a57221 */ /* 0x000fe80000010000 */
[----:B------:R-:W-:Y:S03]  /*b700*/  FADD.FTZ R165, R154, R165 ;  /* 0x000000a59aa57221 */ /* 0x000fe60000010000 */
[----:B------:R-:W-:Y:S10]  /*b710*/  MUFU.EX2 R201, R212 ;  /* 0x000000d400c97308 */ /* 0x000ff40000000800 */
[----:B------:R-:W3:Y:S10]  /*b720*/  MUFU.EX2 R212, R161 ;  /* 0x000000a100d47308 */ /* 0x000ef40000000800 */
[----:B------:R-:W-:Y:S01]  /*b730*/  MUFU.EX2 R206, R215 ;  /* 0x000000d700ce7308 */ /* 0x000fe20000000800 */
[C---:B--2---:R-:W-:Y:S09]  /*b740*/  HMMA.16816.F32 R108, R184.reuse, R132, R108 ;  /* 0x00000084b86c723c */ /* 0x044ff2000000186c */
[----:B------:R-:W-:Y:S03]  /*b750*/  MUFU.EX2 R213, R213 ;  /* 0x000000d500d57308 */ /* 0x000fe60000000800 */
[----:B---3--:R-:W-:Y:S01]  /*b760*/  F2FP.PACK_AB R182, R212, R211 ;  /* 0x000000d3d4b6723e */ /* 0x008fe200000000ff */
        /* <DEDUP_REMOVED lines=8> */
[----:B------:R-:W-:Y:S03]  /*b7f0*/  LDSM.16.MT88.4 R148, [R241+0x1900] ;  /* 0x00190000f194783b */ /* 0x000fe60000004200 */
[----:B------:R-:W-:Y:S03]  /*b800*/  F2FP.PACK_AB R133, R152, R153 ;  /* 0x000000999885723e */ /* 0x000fe600000000ff */
[----:B------:R-:W-:Y:S01]  /*b810*/  F2FP.PACK_AB R134, R157, R156 ;  /* 0x0000009c9d86723e */ /* 0x000fe200000000ff */
[----:B------:R-:W-:Y:S01]  /*b820*/  FFMA.FTZ R184, R174, c[0x0][0x2d0], -R190 ;  /* 0x0000b400aeb87a23 */ /* 0x000fe200000108be */
[----:B------:R-:W-:Y:S03]  /*b830*/  F2FP.PACK_AB R135, R3, R158 ;  /* 0x0000009e0387723e */ /* 0x000fe600000000ff */
[--C-:B------:R-:W-:Y:S02]  /*b840*/  FFMA.FTZ R185, R173, c[0x0][0x2d0], -R209.reuse ;  /* 0x0000b400adb97a23 */ /* 0x100fe400000108d1 */
[----:B------:R-:W-:Y:S01]  /*b850*/  FFMA.FTZ R187, R172, c[0x0][0x2d0], -R209 ;  /* 0x0000b400acbb7a23 */ /* 0x000fe200000108d1 */
[----:B------:R-:W-:Y:S01]  /*b860*/  MUFU.EX2 R184, R184 ;  /* 0x000000b800b87308 */ /* 0x000fe20000000800 */
[C---:B------:R-:W-:Y:S01]  /*b870*/  HMMA.16816.F32 R4, R132.reuse, R136, R4 ;  /* 0x000000888404723c */ /* 0x040fe20000001804 */
[----:B------:R-:W-:Y:S04]  /*b880*/  LDSM.16.MT88.4 R172, [R247+0x2900] ;  /* 0x00290000f7ac783b */ /* 0x000fe80000004200 */
[----:B------:R-:W-:Y:S02]  /*b890*/  FADD.FTZ R156, R156, R165 ;  /* 0x000000a59c9c7221 */ /* 0x000fe40000010000 */
[----:B------:R-:W-:Y:S01]  /*b8a0*/  FFMA.FTZ R186, R168, c[0x0][0x2d0], -R209 ;  /* 0x0000b400a8ba7a23 */ /* 0x000fe200000108d1 */
[C---:B------:R-:W-:Y:S01]  /*b8b0*/  HMMA.16816.F32 R8, R132.reuse, R138, R8 ;  /* 0x0000008a8408723c */ /* 0x040fe20000001808 */
[----:B------:R-:W2:Y:S01]  /*b8c0*/  LDSM.16.MT88.4 R136, [R241+0x900] ;  /* 0x00090000f188783b */ /* 0x000ea20000004200 */
[----:B------:R-:W3:Y:S02]  /*b8d0*/  MUFU.EX2 R209, R163 ;  /* 0x000000a300d17308 */ /* 0x000ee40000000800 */
[----:B------:R-:W-:Y:S02]  /*b8e0*/  FADD.FTZ R168, R152, R155 ;  /* 0x0000009b98a87221 */ /* 0x000fe40000010000 */
[----:B------:R-:W-:Y:S02]  /*b8f0*/  FADD.FTZ R156, R157, R156 ;  /* 0x0000009c9d9c7221 */ /* 0x000fe40000010000 */
[C---:B------:R-:W-:Y:S01]  /*b900*/  HMMA.16816.F32 R12, R132.reuse, R140, R12 ;  /* 0x0000008c840c723c */ /* 0x040fe2000000180c */
[----:B------:R-:W-:Y:S03]  /*b910*/  LDSM.16.MT88.4 R152, [R240+0x2100] ;  /* 0x00210000f098783b */ /* 0x000fe60000004200 */
[----:B------:R-:W-:Y:S01]  /*b920*/  FADD.FTZ R168, R158, R168 ;  /* 0x000000a89ea87221 */ /* 0x000fe20000010000 */
[----:B------:R-:W4:Y:S01]  /*b930*/  MUFU.EX2 R186, R186 ;  /* 0x000000ba00ba7308 */ /* 0x000f220000000800 */
[----:B------:R-:W-:Y:S01]  /*b940*/  FFMA.FTZ R190, R181, c[0x0][0x2d0], -R190 ;  /* 0x0000b400b5be7a23 */ /* 0x000fe200000108be */
[----:B------:R-:W-:Y:S01]  /*b950*/  F2FP.PACK_AB R181, R188, R189 ;  /* 0x000000bdbcb5723e */ /* 0x000fe200000000ff */
[C---:B------:R-:W-:Y:S01]  /*b960*/  HMMA.16816.F32 R16, R132.reuse, R142, R16 ;  /* 0x0000008e8410723c */ /* 0x040fe20000001810 */
[----:B------:R-:W5:Y:S03]  /*b970*/  LDSM.16.MT88.4 R140, [R240+0x900] ;  /* 0x00090000f08c783b */ /* 0x000f660000004200 */
[----:B------:R-:W-:Y:S02]  /*b980*/  FADD.FTZ R168, R3, R168 ;  /* 0x000000a803a87221 */ /* 0x000fe40000010000 */
[----:B------:R-:W-:Y:S01]  /*b990*/  FADD.FTZ R3, R160, R156 ;  /* 0x0000009ca0037221 */ /* 0x000fe20000010000 */
[----:B------:R-:W-:Y:S01]  /*b9a0*/  MUFU.EX2 R185, R185 ;  /* 0x000000b900b97308 */ /* 0x000fe20000000800 */
[----:B------:R-:W-:Y:S01]  /*b9b0*/  FADD.FTZ R214, R159, R168 ;  /* 0x000000a89fd67221 */ /* 0x000fe20000010000 */
[----:B------:R-:W-:Y:S03]  /*b9c0*/  LDSM.16.MT88.4 R164, [R242+0x2900] ;  /* 0x00290000f2a4783b */ /* 0x000fe60000004200 */
[----:B---3--:R-:W-:Y:S01]  /*b9d0*/  F2FP.PACK_AB R180, R209, R210 ;  /* 0x000000d2d1b4723e */ /* 0x008fe200000000ff */
[----:B------:R-:W-:Y:S04]  /*b9e0*/  FADD.FTZ R214, R184, R214 ;  /* 0x000000d6b8d67221 */ /* 0x000fe80000010000 */
[----:B------:R-:W-:Y:S01]  /*b9f0*/  MUFU.EX2 R187, R187 ;  /* 0x000000bb00bb7308 */ /* 0x000fe20000000800 */
[----:B------:R-:W-:Y:S02]  /*ba00*/  FADD.FTZ R214, R195, R214 ;  /* 0x000000d6c3d67221 */ /* 0x000fe40000010000 */
[----:B----4-:R-:W-:Y:S01]  /*ba10*/  FADD.FTZ R3, R186, R3 ;  /* 0x00000003ba037221 */ /* 0x010fe20000010000 */
[C---:B--2---:R-:W-:Y:S06]  /*ba20*/  HMMA.16816.F32 R20, R132.reuse, R136, R20 ;  /* 0x000000888414723c */ /* 0x044fec0000001814 */
[----:B------:R-:W2:Y:S02]  /*ba30*/  MUFU.EX2 R190, R190 ;  /* 0x000000be00be7308 */ /* 0x000ea40000000800 */
[C---:B------:R-:W-:Y:S01]  /*ba40*/  HMMA.16816.F32 R24, R132.reuse, R138, R24 ;  /* 0x0000008a8418723c */ /* 0x040fe20000001818 */
[----:B------:R-:W3:Y:S07]  /*ba50*/  LDSM.16.MT88.4 R136, [R247+0x3900] ;  /* 0x00390000f788783b */ /* 0x000eee0000004200 */
[C---:B-----5:R-:W-:Y:S08]  /*ba60*/  HMMA.16816.F32 R28, R132.reuse, R140, R28 ;  /* 0x0000008c841c723c */ /* 0x060ff0000000181c */
[C---:B------:R-:W-:Y:S01]  /*ba70*/  HMMA.16816.F32 R32, R132.reuse, R142, R32 ;  /* 0x0000008e8420723c */ /* 0x040fe20000001820 */
[----:B------:R-:W4:Y:S03]  /*ba80*/  LDSM.16.MT88.4 R140, [R242+0x3900] ;  /* 0x00390000f28c783b */ /* 0x000f260000004200 */
[----:B--2---:R-:W-:Y:S04]  /*ba90*/  F2FP.PACK_AB R183, R190, R213 ;  /* 0x000000d5beb7723e */ /* 0x004fe800000000ff */
[C---:B---3--:R-:W-:Y:S08]  /*baa0*/  HMMA.16816.F32 R36, R132.reuse, R136, R36 ;  /* 0x000000888424723c */ /* 0x048ff00000001824 */
[C---:B------:R-:W-:Y:S01]  /*bab0*/  HMMA.16816.F32 R40, R132.reuse, R138, R40 ;  /* 0x0000008a8428723c */ /* 0x040fe20000001828 */
[----:B------:R-:W2:Y:S07]  /*bac0*/  LDSM.16.MT88.4 R136, [R241+0x3900] ;  /* 0x00390000f188783b */ /* 0x000eae0000004200 */
[C---:B----4-:R-:W-:Y:S08]  /*bad0*/  HMMA.16816.F32 R44, R132.reuse, R140, R44 ;  /* 0x0000008c842c723c */ /* 0x050ff0000000182c */
[C---:B------:R-:W-:Y:S01]  /*bae0*/  HMMA.16816.F32 R48, R132.reuse, R142, R48 ;  /* 0x0000008e8430723c */ /* 0x040fe20000001830 */
[----:B------:R-:W3:Y:S07]  /*baf0*/  LDSM.16.MT88.4 R140, [R240+0x3900] ;  /* 0x00390000f08c783b */ /* 0x000eee0000004200 */
[C---:B--2---:R-:W-:Y:S08]  /*bb00*/  HMMA.16816.F32 R52, R132.reuse, R136, R52 ;  /* 0x000000888434723c */ /* 0x044ff00000001834 */
[C---:B------:R-:W-:Y:S01]  /*bb10*/  HMMA.16816.F32 R56, R132.reuse, R138, R56 ;  /* 0x0000008a8438723c */ /* 0x040fe20000001838 */
[----:B------:R-:W2:Y:S07]  /*bb20*/  LDSM.16.MT88.4 R136, [R247+0x6900] ;  /* 0x00690000f788783b */ /* 0x000eae0000004200 */
[C---:B---3--:R-:W-:Y:S08]  /*bb30*/  HMMA.16816.F32 R60, R132.reuse, R140, R60 ;  /* 0x0000008c843c723c */ /* 0x048ff0000000183c */
        /* <DEDUP_REMOVED lines=24> */
[----:B------:R-:W-:Y:S01]  /*bcc0*/  HMMA.16816.F32 R128, R132, R142, R128 ;  /* 0x0000008e8480723c */ /* 0x000fe20000001880 */
[----:B------:R-:W3:Y:S06]  /*bcd0*/  LDSM.16.MT88.4 R140, [R242+0x1100] ;  /* 0x00110000f28c783b */ /* 0x000eec0000004200 */
[----:B------:R-:W-:Y:S02]  /*bce0*/  F2FP.PACK_AB R133, R184, R159 ;  /* 0x0000009fb885723e */ /* 0x000fe400000000ff */
[----:B------:R-:W-:Y:S01]  /*bcf0*/  F2FP.PACK_AB R132, R186, R160 ;  /* 0x000000a0ba84723e */ /* 0x000fe200000000ff */
[----:B------:R-:W-:Y:S02]  /*bd00*/  LDSM.16.MT88.4 R156, [R241+0x2900] ;  /* 0x00290000f19c783b */ /* 0x000fe40000004200 */
[----:B------:R-:W-:Y:S01]  /*bd10*/  F2FP.PACK_AB R134, R187, R185 ;  /* 0x000000b9bb86723e */ /* 0x000fe200000000ff */
[----:B------:R-:W-:Y:S01]  /*bd20*/  FADD.FTZ R185, R185, R3 ;  /* 0x00000003b9b97221 */ /* 0x000fe20000010000 */
[C---:B------:R-:W-:Y:S01]  /*bd30*/  F2FP.PACK_AB R135, R196.reuse, R195 ;  /* 0x000000c3c487723e */ /* 0x040fe200000000ff */
[----:B------:R-:W-:Y:S02]  /*bd40*/  FADD.FTZ R196, R196, R214 ;  /* 0x000000d6c4c47221 */ /* 0x000fe40000010000 */
[----:B------:R-:W-:Y:S02]  /*bd50*/  FADD.FTZ R185, R187, R185 ;  /* 0x000000b9bbb97221 */ /* 0x000fe40000010000 */
[----:B------:R-:W-:Y:S02]  /*bd60*/  FADD.FTZ R196, R203, R196 ;  /* 0x000000c4cbc47221 */ /* 0x000fe40000010000 */
        /* <DEDUP_REMOVED lines=48> */
[----:B------:R-:W-:Y:S01]  /*c070*/  F2FP.PACK_AB R132, R204, R207 ;  /* 0x000000cfcc84723e */ /* 0x000fe200000000ff */
[----:B------:R-:W-:Y:S01]  /*c080*/  FADD.FTZ R207, R207, R185 ;  /* 0x000000b9cfcf7221 */ /* 0x000fe20000010000 */
[----:B------:R-:W-:Y:S03]  /*c090*/  F2FP.PACK_AB R133, R202, R203 ;  /* 0x000000cbca85723e */ /* 0x000fe600000000ff */
[----:B------:R-:W-:Y:S01]  /*c0a0*/  F2FP.PACK_AB R134, R206, R205 ;  /* 0x000000cdce86723e */ /* 0x000fe200000000ff */
[----:B------:R-:W-:Y:S01]  /*c0b0*/  FADD.FTZ R207, R204, R207 ;  /* 0x000000cfcccf7221 */ /* 0x000fe20000010000 */
[----:B------:R-:W-:Y:S01]  /*c0c0*/  F2FP.PACK_AB R135, R197, R199 ;  /* 0x000000c7c587723e */ /* 0x000fe200000000ff */
[----:B------:R-:W-:Y:S02]  /*c0d0*/  FADD.FTZ R202, R202, R196 ;  /* 0x000000c4caca7221 */ /* 0x000fe40000010000 */
[----:B------:R-:W-:Y:S02]  /*c0e0*/  FADD.FTZ R205, R205, R207 ;  /* 0x000000cfcdcd7221 */ /* 0x000fe40000010000 */
[----:B------:R-:W-:Y:S02]  /*c0f0*/  FADD.FTZ R202, R199, R202 ;  /* 0x000000cac7ca7221 */ /* 0x000fe40000010000 */
[C---:B---3--:R-:W-:Y:S03]  /*c100*/  HMMA.16816.F32 R4, R132.reuse, R140, R4 ;  /* 0x0000008c8404723c */ /* 0x048fe60000001804 */
[----:B------:R-:W-:Y:S02]  /*c110*/  FADD.FTZ R205, R206, R205 ;  /* 0x000000cdcecd7221 */ /* 0x000fe40000010000 */
[----:B------:R-:W-:Y:S03]  /*c120*/  FADD.FTZ R197, R197, R202 ;  /* 0x000000cac5c57221 */ /* 0x000fe60000010000 */
[C---:B------:R-:W-:Y:S01]  /*c130*/  HMMA.16816.F32 R8, R132.reuse, R142, R8 ;  /* 0x0000008e8408723c */ /* 0x040fe20000001808 */
[----:B------:R-:W3:Y:S03]  /*c140*/  LDSM.16.MT88.4 R140, [R247+0x4900] ;  /* 0x00490000f78c783b */ /* 0x000ee60000004200 */
[----:B------:R-:W-:Y:S04]  /*c150*/  FADD.FTZ R197, R194, R197 ;  /* 0x000000c5c2c57221 */ /* 0x000fe80000010000 */
[C---:B----4-:R-:W-:Y:S08]  /*c160*/  HMMA.16816.F32 R12, R132.reuse, R144, R12 ;  /* 0x00000090840c723c */ /* 0x050ff0000000180c */
[C---:B------:R-:W-:Y:S01]  /*c170*/  HMMA.16816.F32 R16, R132.reuse, R146, R16 ;  /* 0x000000928410723c */ /* 0x040fe20000001810 */
[----:B------:R-:W4:Y:S07]  /*c180*/  LDSM.16.MT88.4 R144, [R242+0x4900] ;  /* 0x00490000f290783b */ /* 0x000f2e0000004200 */
[C---:B------:R-:W-:Y:S08]  /*c190*/  HMMA.16816.F32 R20, R132.reuse, R148, R20 ;  /* 0x000000948414723c */ /* 0x040ff00000001814 */
[C---:B------:R-:W-:Y:S01]  /*c1a0*/  HMMA.16816.F32 R24, R132.reuse, R150, R24 ;  /* 0x000000968418723c */ /* 0x040fe20000001818 */
[----:B------:R-:W5:Y:S07]  /*c1b0*/  LDSM.16.MT88.4 R148, [R241+0x4900] ;  /* 0x00490000f194783b */ /* 0x000f6e0000004200 */
        /* <DEDUP_REMOVED lines=9> */
[C---:B-----5:R-:W-:Y:S08]  /*c250*/  HMMA.16816.F32 R52, R132.reuse, R148, R52 ;  /* 0x000000948434723c */ /* 0x060ff00000001834 */
[C---:B------:R-:W-:Y:S01]  /*c260*/  HMMA.16816.F32 R56, R132.reuse, R150, R56 ;  /* 0x000000968438723c */ /* 0x040fe20000001838 */
[----:B------:R-:W-:Y:S07]  /*c270*/  LDSM.16.MT88.4 R148, [R240+0x7900] ;  /* 0x00790000f094783b */ /* 0x000fee0000004200 */
        /* <DEDUP_REMOVED lines=15> */
[C---:B---3--:R-:W-:Y:S08]  /*c370*/  HMMA.16816.F32 R100, R132.reuse, R140, R100 ;  /* 0x0000008c8464723c */ /* 0x048ff00000001864 */
[C---:B------:R-:W-:Y:S01]  /*c380*/  HMMA.16816.F32 R104, R132.reuse, R142, R104 ;  /* 0x0000008e8468723c */ /* 0x040fe20000001868 */
[----:B------:R-:W-:Y:S07]  /*c390*/  LDSM.16.MT88.4 R140, [R242+0x2100] ;  /* 0x00210000f28c783b */ /* 0x000fee0000004200 */
[C---:B--2---:R-:W-:Y:S08]  /*c3a0*/  HMMA.16816.F32 R108, R132.reuse, R136, R108 ;  /* 0x00000088846c723c */ /* 0x044ff0000000186c */
[C---:B------:R-:W-:Y:S01]  /*c3b0*/  HMMA.16816.F32 R112, R132.reuse, R138, R112 ;  /* 0x0000008a8470723c */ /* 0x040fe20000001870 */
[----:B------:R-:W2:Y:S07]  /*c3c0*/  LDSM.16.MT88.4 R136, [R247+0x2100] ;  /* 0x00210000f788783b */ /* 0x000eae0000004200 */
[C---:B------:R-:W-:Y:S08]  /*c3d0*/  HMMA.16816.F32 R116, R132.reuse, R144, R116 ;  /* 0x000000908474723c */ /* 0x040ff00000001874 */
[C---:B------:R-:W-:Y:S01]  /*c3e0*/  HMMA.16816.F32 R120, R132.reuse, R146, R120 ;  /* 0x000000928478723c */ /* 0x040fe20000001878 */
[----:B------:R-:W3:Y:S07]  /*c3f0*/  LDSM.16.MT88.4 R144, [R241+0x2100] ;  /* 0x00210000f190783b */ /* 0x000eee0000004200 */
[C---:B----4-:R-:W-:Y:S08]  /*c400*/  HMMA.16816.F32 R124, R132.reuse, R148, R124 ;  /* 0x00000094847c723c */ /* 0x050ff0000000187c */
[----:B------:R-:W-:Y:S01]  /*c410*/  HMMA.16816.F32 R128, R132, R150, R128 ;  /* 0x000000968480723c */ /* 0x000fe20000001880 */
[----:B------:R-:W-:Y:S06]  /*c420*/  LDSM.16.MT88.4 R148, [R242+0x5100] ;  /* 0x00510000f294783b */ /* 0x000fec0000004200 */
        /* <DEDUP_REMOVED lines=9> */
[C---:B--2---:R-:W-:Y:S03]  /*c4c0*/  HMMA.16816.F32 R4, R132.reuse, R136, R4 ;  /* 0x000000888404723c */ /* 0x044fe60000001804 */
[----:B------:R-:W-:Y:S02]  /*c4d0*/  FADD.FTZ R201, R208, R201 ;  /* 0x000000c9d0c97221 */ /* 0x000fe40000010000 */
[----:B------:R-:W-:Y:S02]  /*c4e0*/  FADD.FTZ R191, R191, R193 ;  /* 0x000000c1bfbf7221 */ /* 0x000fe40000010000 */
[----:B------:R-:W-:Y:S01]  /*c4f0*/  FADD.FTZ R210, R210, R201 ;  /* 0x000000c9d2d27221 */ /* 0x000fe20000010000 */
[C---:B------:R-:W-:Y:S01]  /*c500*/  HMMA.16816.F32 R8, R132.reuse, R138, R8 ;  /* 0x0000008a8408723c */ /* 0x040fe20000001808 */
[----:B------:R-:W2:Y:S03]  /*c510*/  LDSM.16.MT88.4 R136, [R247+0x5100] ;  /* 0x00510000f788783b */ /* 0x000ea60000004200 */
        /* <DEDUP_REMOVED lines=9> */
[C---:B---3--:R-:W-:Y:S01]  /*c5b0*/  HMMA.16816.F32 R20, R132.reuse, R144, R20 ;  /* 0x000000908414723c */ /* 0x048fe20000001814 */
[----:B------:R3:W-:Y:S07]  /*c5c0*/  STL [R1+0xc], R3 ;  /* 0x00000c0301007387 */ /* 0x0007ee0000100800 */
[C---:B------:R-:W-:Y:S01]  /*c5d0*/  HMMA.16816.F32 R24, R132.reuse, R146, R24 ;  /* 0x000000928418723c */ /* 0x040fe20000001818 */
[----:B------:R-:W5:Y:S07]  /*c5e0*/  LDSM.16.MT88.4 R144, [R240+0x5100] ;  /* 0x00510000f090783b */ /* 0x000f6e0000004200 */
[C---:B------:R-:W-:Y:S08]  /*c5f0*/  HMMA.16816.F32 R28, R132.reuse, R152, R28 ;  /* 0x00000098841c723c */ /* 0x040ff0000000181c */
[C---:B------:R-:W-:Y:S01]  /*c600*/  HMMA.16816.F32 R32, R132.reuse, R154, R32 ;  /* 0x0000009a8420723c */ /* 0x040fe20000001820 */
[----:B------:R-:W-:Y:S03]  /*c610*/  LDSM.16.MT88.4 R152, [R242+0x8100] ;  /* 0x00810000f298783b */ /* 0x000fe60000004200 */
[----:B---3--:R-:W-:Y:S04]  /*c620*/  MOV R3, R0 ;  /* 0x0000000000037202 */ /* 0x008fe80000000f00 */
[C---:B--2---:R-:W-:Y:S08]  /*c630*/  HMMA.16816.F32 R36, R132.reuse, R136, R36 ;  /* 0x000000888424723c */ /* 0x044ff00000001824 */
        /* <DEDUP_REMOVED lines=14> */
[C---:B------:R-:W-:Y:S08]  /*c720*/  HMMA.16816.F32 R76, R132.reuse, R152, R76 ;  /* 0x00000098844c723c */ /* 0x040ff0000000184c */
[C---:B------:R-:W-:Y:S01]  /*c730*/  HMMA.16816.F32 R80, R132.reuse, R154, R80 ;  /* 0x0000009a8450723c */ /* 0x040fe20000001850 */
[----:B------:R-:W5:Y:S07]  /*c740*/  LDSM.16.MT88.4 R152, [R241+0xb100] ;  /* 0x00b10000f198783b */ /* 0x000f6e0000004200 */
[C---:B---3--:R-:W-:Y:S08]  /*c750*/  HMMA.16816.F32 R84, R132.reuse, R148, R84 ;  /* 0x000000948454723c */ /* 0x048ff00000001854 */
[C---:B------:R-:W-:Y:S01]  /*c760*/  HMMA.16816.F32 R88, R132.reuse, R150, R88 ;  /* 0x000000968458723c */ /* 0x040fe20000001858 */
[----:B------:R-:W3:Y:S07]  /*c770*/  LDSM.16.MT88.4 R148, [R240+0xb100] ;  /* 0x00b10000f094783b */ /* 0x000eee0000004200 */
[C---:B----4-:R-:W-:Y:S08]  /*c780*/  HMMA.16816.F32 R92, R132.reuse, R140, R92 ;  /* 0x0000008c845c723c */ /* 0x050ff0000000185c */
[C---:B------:R-:W-:Y:S01]  /*c790*/  HMMA.16816.F32 R96, R132.reuse, R142, R96 ;  /* 0x0000008e8460723c */ /* 0x040fe20000001860 */
[----:B------:R-:W-:Y:S07]  /*c7a0*/  LDSM.16.MT88.4 R140, [R247+0x5900] ;  /* 0x00590000f78c783b */ /* 0x000fee0000004200 */
[C---:B--2---:R-:W-:Y:S08]  /*c7b0*/  HMMA.16816.F32 R100, R132.reuse, R136, R100 ;  /* 0x000000888464723c */ /* 0x044ff00000001864 */
[C---:B------:R-:W-:Y:S08]  /*c7c0*/  HMMA.16816.F32 R104, R132.reuse, R138, R104 ;  /* 0x0000008a8468723c */ /* 0x040ff00000001868 */
[C---:B------:R-:W-:Y:S08]  /*c7d0*/  HMMA.16816.F32 R108, R132.reuse, R144, R108 ;  /* 0x00000090846c723c */ /* 0x040ff0000000186c */
[C---:B------:R-:W-:Y:S08]  /*c7e0*/  HMMA.16816.F32 R112, R132.reuse, R146, R112 ;  /* 0x000000928470723c */ /* 0x040ff00000001870 */
[C---:B-----5:R-:W-:Y:S08]  /*c7f0*/  HMMA.16816.F32 R116, R132.reuse, R152, R116 ;  /* 0x000000988474723c */ /* 0x060ff00000001874 */
        /* <DEDUP_REMOVED lines=15> */
[----:B------:R-:W1:Y:S07]  /*c8f0*/  LDSM.16.MT88.4 R20, [R241+0x8900] ;  /* 0x00890000f114783b */ /* 0x000e6e0000004200 */
[C---:B--2---:R-:W-:Y:S01]  /*c900*/  HMMA.16816.F32 R152, R180.reuse, R148, R28 ;  /* 0x00000094b498723c */ /* 0x044fe2000000181c */
[----:B------:R-:W2:Y:S07]  /*c910*/  LDSM.16.MT88.4 R24, [R240+0x8900] ;  /* 0x00890000f018783b */ /* 0x000eae0000004200 */
[C---:B------:R-:W-:Y:S08]  /*c920*/  HMMA.16816.F32 R148, R180.reuse, R150, R32 ;  /* 0x00000096b494723c */ /* 0x040ff00000001820 */
[C---:B------:R-:W-:Y:S08]  /*c930*/  HMMA.16816.F32 R144, R180.reuse, R140, R36 ;  /* 0x0000008cb490723c */ /* 0x040ff00000001824 */
[C---:B------:R-:W-:Y:S08]  /*c940*/  HMMA.16816.F32 R140, R180.reuse, R142, R40 ;  /* 0x0000008eb48c723c */ /* 0x040ff00000001828 */
[C---:B---3--:R-:W-:Y:S08]  /*c950*/  HMMA.16816.F32 R136, R180.reuse, R132, R44 ;  /* 0x00000084b488723c */ /* 0x048ff0000000182c */
[C---:B------:R-:W-:Y:S08]  /*c960*/  HMMA.16816.F32 R132, R180.reuse, R134, R48 ;  /* 0x00000086b484723c */ /* 0x040ff00000001830 */
[C---:B----4-:R-:W-:Y:S08]  /*c970*/  HMMA.16816.F32 R52, R180.reuse, R4, R52 ;  /* 0x00000004b434723c */ /* 0x050ff00000001834 */
[C---:B------:R-:W-:Y:S01]  /*c980*/  HMMA.16816.F32 R56, R180.reuse, R6, R56 ;  /* 0x00000006b438723c */ /* 0x040fe20000001838 */
[----:B------:R-:W3:Y:S07]  /*c990*/  LDSM.16.MT88.4 R4, [R247+0xb900] ;  /* 0x00b90000f704783b */ /* 0x000eee0000004200 */
[C---:B-----5:R-:W-:Y:S08]  /*c9a0*/  HMMA.16816.F32 R60, R180.reuse, R8, R60 ;  /* 0x00000008b43c723c */ /* 0x060ff0000000183c */
        /* <DEDUP_REMOVED lines=9> */
[C---:B--2---:R-:W-:Y:S08]  /*ca40*/  HMMA.16816.F32 R92, R180.reuse, R24, R92 ;  /* 0x00000018b45c723c */ /* 0x044ff0000000185c */
[C---:B------:R-:W-:Y:S08]  /*ca50*/  HMMA.16816.F32 R96, R180.reuse, R26, R96 ;  /* 0x0000001ab460723c */ /* 0x040ff00000001860 */
[C---:B---3--:R-:W-:Y:S08]  /*ca60*/  HMMA.16816.F32 R100, R180.reuse, R4, R100 ;  /* 0x00000004b464723c */ /* 0x048ff00000001864 */
[C---:B------:R-:W-:Y:S01]  /*ca70*/  HMMA.16816.F32 R104, R180.reuse, R6, R104 ;  /* 0x00000006b468723c */ /* 0x040fe20000001868 */
[----:B------:R-:W2:Y:S07]  /*ca80*/  LDSM.16.MT88.4 R4, [R240+0xb900] ;  /* 0x00b90000f004783b */ /* 0x000eae0000004200 */
[C---:B----4-:R-:W-:Y:S08]  /*ca90*/  HMMA.16816.F32 R108, R180.reuse, R8, R108 ;  /* 0x00000008b46c723c */ /* 0x050ff0000000186c */
[C---:B------:R-:W-:Y:S08]  /*caa0*/  HMMA.16816.F32 R112, R180.reuse, R10, R112 ;  /* 0x0000000ab470723c */ /* 0x040ff00000001870 */
[C---:B-1----:R-:W-:Y:S08]  /*cab0*/  HMMA.16816.F32 R116, R180.reuse, R12, R116 ;  /* 0x0000000cb474723c */ /* 0x042ff00000001874 */
[C---:B------:R-:W-:Y:S08]  /*cac0*/  HMMA.16816.F32 R120, R180.reuse, R14, R120 ;  /* 0x0000000eb478723c */ /* 0x040ff00000001878 */
[C---:B--2---:R-:W-:Y:S08]  /*cad0*/  HMMA.16816.F32 R124, R180.reuse, R4, R124 ;  /* 0x00000004b47c723c */ /* 0x044ff0000000187c */
[----:B------:R-:W-:Y:S07]  /*cae0*/  HMMA.16816.F32 R128, R180, R6, R128 ;  /* 0x00000006b480723c */ /* 0x000fee0000001880 */
[----:B------:R-:W-:Y:S01]  /*caf0*/  MOV R180, R2 ;  /* 0x0000000200b47202 */ /* 0x000fe20000000f00 */
[----:B------:R-:W-:Y:S01]  /*cb00*/  FADD.FTZ R183, R190, R191 ;  /* 0x000000bfbeb77221 */ /* 0x000fe20000010000 */
[----:B------:R-:W-:-:S05]  /*cb10*/  @P0 BRA `(.L_x_1580) ;  /* 0xffffa99000000947 */ /* 0x000fca000383ffff */
.L_x_1577:
[----:B------:R-:W-:-:S13]  /*cb20*/  ISETP.LE.AND P0, PT, RZ, UR6, PT ;  /* 0x00000006ff007c0c */ /* 0x000fda000bf03270 */
[----:B------:R-:W-:Y:S05]  /*cb30*/  @!P0 BRA `(.L_x_1581) ;  /* 0x0000525000008947 */ /* 0x000fea0003800000 */
[----:B------:R-:W2:Y:S01]  /*cb40*/  LDL.LU R5, [R1+0x1c] ;  /* 0x00001c0001057983 */ /* 0x000ea20000300800 */
[----:B------:R-:W-:Y:S02]  /*cb50*/  IMAD.MOV.U32 R180, RZ, RZ, R0 ;  /* 0x000000ffffb47224 */ /* 0x000fe400078e0000 */
[----:B------:R-:W-:Y:S01]  /*cb60*/  IMAD.MOV.U32 R3, RZ, RZ, R2 ;  /* 0x000000ffff037224 */ /* 0x000fe200078e0002 */
[----:B--2---:R-:W-:Y:S01]  /*cb70*/  SHF.R.S32.HI R4, RZ, 0x1f, R5 ;  /* 0x0000001fff047819 */ /* 0x004fe20000011405 */
[----:B------:R-:W-:-:S03]  /*cb80*/  IMAD.SHL.U32 R0, R5, 0x2, RZ ;  /* 0x0000000205007824 */ /* 0x000fc600078e00ff */
[----:B------:R-:W-:Y:S02]  /*cb90*/  SHF.L.U64.HI R2, R5, 0x1, R4 ;  /* 0x0000000105027819 */ /* 0x000fe40000010204 */
[----:B------:R-:W-:Y:S04]  /*cba0*/  STL [R1+0x1c], R0 ;  /* 0x00001c0001007387 */ /* 0x000fe80000100800 */
[----:B------:R1:W-:Y:S04]  /*cbb0*/  STL [R1+0x2c], R2 ;  /* 0x00002c0201007387 */ /* 0x0003e80000100800 */
[----:B------:R-:W2:Y:S04]  /*cbc0*/  LDL.LU R10, [R1+0x28] ;  /* 0x00002800010a7983 */ /* 0x000ea80000300800 */
[----:B------:R-:W2:Y:S04]  /*cbd0*/  LDL.LU R9, [R1+0x18] ;  /* 0x0000180001097983 */ /* 0x000ea80000300800 */
[----:B------:R-:W3:Y:S04]  /*cbe0*/  LDL.LU R8, [R1+0x24] ;  /* 0x0000240001087983 */ /* 0x000ee80000300800 */
[----:B------:R-:W3:Y:S04]  /*cbf0*/  LDL.LU R7, [R1+0x14] ;  /* 0x0000140001077983 */ /* 0x000ee80000300800 */
[----:B------:R-:W4:Y:S04]  /*cc00*/  LDL.LU R6, [R1+0x20] ;  /* 0x0000200001067983 */ /* 0x000f280000300800 */
[----:B------:R-:W4:Y:S01]  /*cc10*/  LDL.LU R5, [R1+0x10] ;  /* 0x0000100001057983 */ /* 0x000f220000300800 */
[----:B--2---:R-:W-:-:S02]  /*cc20*/  SHF.L.U64.HI R4, R9, 0x1, R10 ;  /* 0x0000000109047819 */ /* 0x004fc4000001020a */
[----:B-1----:R-:W-:-:S03]  /*cc30*/  SHF.L.U32 R2, R9, 0x1, RZ ;  /* 0x0000000109027819 */ /* 0x002fc600000006ff */
[----:B------:R1:W-:Y:S01]  /*cc40*/  STL [R1+0x28], R4 ;  /* 0x0000280401007387 */ /* 0x0003e20000100800 */
[----:B---3--:R-:W-:-:S03]  /*cc50*/  SHF.L.U64.HI R0, R7, 0x1, R8 ;  /* 0x0000000107007819 */ /* 0x008fc60000010208 */
[----:B------:R4:W-:Y:S04]  /*cc60*/  STL [R1+0x18], R2 ;  /* 0x0000180201007387 */ /* 0x0009e80000100800 */
[----:B------:R2:W-:Y:S01]  /*cc70*/  STL [R1+0x24], R0 ;  /* 0x0000240001007387 */ /* 0x0005e20000100800 */
[----:B-1----:R-:W-:Y:S01]  /*cc80*/  IMAD.SHL.U32 R4, R7, 0x2, RZ ;  /* 0x0000000207047824 */ /* 0x002fe200078e00ff */
[----:B----4-:R-:W-:-:S04]  /*cc90*/  SHF.L.U64.HI R2, R5, 0x1, R6 ;  /* 0x0000000105027819 */ /* 0x010fc80000010206 */
[----:B------:R1:W-:Y:S01]  /*cca0*/  STL [R1+0x14], R4 ;  /* 0x0000140401007387 */ /* 0x0003e20000100800 */
[----:B--2---:R-:W-:-:S05]  /*ccb0*/  SHF.L.U32 R0, R5, 0x1, RZ ;  /* 0x0000000105007819 */ /* 0x004fca00000006ff */
[----:B------:R1:W-:Y:S04]  /*ccc0*/  STL [R1+0x10], R0 ;  /* 0x0000100001007387 */ /* 0x0003e80000100800 */
[----:B------:R1:W-:Y:S01]  /*ccd0*/  STL [R1+0x20], R2 ;  /* 0x0000200201007387 */ /* 0x0003e20000100800 */
[----:B------:R-:W-:Y:S05]  /*cce0*/  BRA `(.L_x_1582) ;  /* 0x0000052000007947 */ /* 0x000fea0003800000 */
.L_x_1584:
        /* <DEDUP_REMOVED lines=82> */
.L_x_1582:
[----:B------:R-:W2:Y:S01]  /*d210*/  LDL R6, [R1+0x4] ;  /* 0x0000040001067983 */ /* 0x000ea20000100800 */
[----:B------:R-:W-:Y:S04]  /*d220*/  DEPBAR.LE SB0, 0x0 ;  /* 0x000080000000791a */ /* 0x000fe80000000000 */
[----:B-1----:R-:W3:Y:S01]  /*d230*/  LDL R2, [R1] ;  /* 0x0000000001027983 */ /* 0x002ee20000100800 */
        /* <DEDUP_REMOVED lines=33> */
[----:B------:R-:W-:Y:S05]  /*d450*/  IMAD R0, R6, c[0x0][0x20c], R0 ;  /* 0x0000830006007a24 */ /* 0x000fea00078e0200 */
[----:B------:R-:W-:Y:S02]  /*d460*/  IADD3 R5, R5, R0, RZ ;  /* 0x0000000005057210 */ /* 0x000fe40007ffe0ff */
[----:B---3--:R-:W-:Y:S03]  /*d470*/  SHF.R.S32.HI R0, RZ, 0x1f, R2 ;  /* 0x0000001fff007819 */ /* 0x008fe60000011402 */
[----:B------:R-:W-:Y:S04]  /*d480*/  IMAD.WIDE.U32 R4, R2, c[0x0][0x218], R4 ;  /* 0x0000860002047a25 */ /* 0x000fe800078e0004 */
[----:B------:R-:W-:Y:S01]  /*d490*/  IMAD R0, R0, c[0x0][0x218], RZ ;  /* 0x0000860000007a24 */ /* 0x000fe200078e02ff */
[----:B------:R-:W-:Y:S03]  /*d4a0*/  IADD3 R4, P0, R4, UR24, RZ ;  /* 0x0000001804047c10 */ /* 0x000fe6000ff1e0ff */
[----:B------:R-:W-:Y:S05]  /*d4b0*/  IMAD R0, R2, c[0x0][0x21c], R0 ;  /* 0x0000870002007a24 */ /* 0x000fea00078e0200 */
        /* <DEDUP_REMOVED lines=449> */
.L_x_1583:
[----:B---3--:R-:W2:Y:S01]  /*f0d0*/  LDL.LU R5, [R1+0x40] ;  /* 0x0000400001057983 */ /* 0x008ea20000300800 */
[----:B------:R-:W-:Y:S02]  /*f0e0*/  FMNMX.FTZ R6, R213, R180, !PT ;  /* 0x000000b4d5067209 */ /* 0x000fe40007810000 */
[----:B------:R-:W-:Y:S01]  /*f0f0*/  MOV R47, R24 ;  /* 0x00000018002f7202 */ /* 0x000fe20000000f00 */
[----:B------:R-:W3:Y:S01]  /*f100*/  LDL.LU R4, [R1+0x38] ;  /* 0x0000380001047983 */ /* 0x000ee20000300800 */
[----:B------:R-:W-:Y:S02]  /*f110*/  FMNMX.FTZ R6, R189, R6, !PT ;  /* 0x00000006bd067209 */ /* 0x000fe40007810000 */
[----:B------:R-:W-:Y:S01]  /*f120*/  MOV R24, R214 ;  /* 0x000000d600187202 */ /* 0x000fe20000000f00 */
[----:B------:R-:W4:Y:S01]  /*f130*/  LDL.LU R2, [R1+0x3c] ;  /* 0x00003c0001027983 */ /* 0x000f220000300800 */
[----:B------:R-:W-:Y:S02]  /*f140*/  MOV R44, R23 ;  /* 0x00000017002c7202 */ /* 0x000fe40000000f00 */
[----:B------:R-:W-:Y:S01]  /*f150*/  MOV R41, R22 ;  /* 0x0000001600297202 */ /* 0x000fe20000000f00 */
[----:B------:R-:W5:Y:S01]  /*f160*/  LDL.LU R0, [R1+0x34] ;  /* 0x0000340001007983 */ /* 0x000f620000300800 */
[----:B------:R-:W-:Y:S02]  /*f170*/  MOV R40, R186 ;  /* 0x000000ba00287202 */ /* 0x000fe40000000f00 */
[----:B------:R-:W-:Y:S01]  /*f180*/  MOV R35, R187 ;  /* 0x000000bb00237202 */ /* 0x000fe20000000f00 */
[----:B------:R-:W5:Y:S01]  /*f190*/  LDL.LU R8, [R1+0x54] ;  /* 0x0000540001087983 */ /* 0x000f620000300800 */
[----:B------:R-:W-:Y:S02]  /*f1a0*/  MOV R34, R215 ;  /* 0x000000d700227202 */ /* 0x000fe40000000f00 */
[----:B------:R-:W-:Y:S01]  /*f1b0*/  ISETP.LT.AND P0, PT, RZ, UR6, PT ;  /* 0x00000006ff007c0c */ /* 0x000fe2000bf01270 */
[----:B------:R-:W5:Y:S01]  /*f1c0*/  LDL.LU R7, [R1+0x58] ;  /* 0x0000580001077983 */ /* 0x000f620000300800 */
[----:B------:R-:W-:Y:S03]  /*f1d0*/  UIADD3 UR6, UR6, -0x1, URZ ;  /* 0xffffffff06067890 */ /* 0x000fe6000fffe03f */
        /* <DEDUP_REMOVED lines=699> */
.L_x_1581:
        /* <DEDUP_REMOVED lines=155> */
.L_x_1569:
        /* <DEDUP_REMOVED lines=197> */
.L_x_1586:
        /* <DEDUP_REMOVED lines=69> */
[----:B------:R-:W-:Y:S01]  /*137e0*/  ULDC.64 UR6, c[0x0][0x3f0] ;  /* 0x0000fc0000067ab9 */ /* 0x000fe20000000a00 */
[----:B------:R-:W-:Y:S01]  /*137f0*/  SHF.R.U32.HI R9, RZ, 0x3, R2 ;  /* 0x00000003ff097819 */ /* 0x000fe20000011602 */
[----:B------:R-:W-:Y:S01]  /*13800*/  UIMAD UR11, UR11, UR6, URZ ;  /* 0x000000060b0b72a4 */ /* 0x000fe2000f8e023f */
[----:B------:R-:W-:Y:S01]  /*13810*/  IMAD.IADD R11, R13, 0x1, R11 ;  /* 0x000000010d0b7824 */ /* 0x000fe200078e020b */
[----:B------:R-:W-:Y:S01]  /*13820*/  LOP3.LUT R2, R2, 0x38, R0, 0xf8, !PT ;  /* 0x0000003802027812 */ /* 0x000fe200078ef800 */
        /* <DEDUP_REMOVED lines=84> */
.L_x_1588:
[----:B--234-:R-:W-:Y:S05]  /*13d70*/  BSYNC B0 ;  /* 0x0000000000007941 */ /* 0x01cfea0003800000 */
.L_x_1587:
        /* <DEDUP_REMOVED lines=30> */
.L_x_1590:
[----:B------:R-:W-:Y:S05]  /*13f60*/  BSYNC B0 ;  /* 0x0000000000007941 */ /* 0x000fea0003800000 */
.L_x_1589:
        /* <DEDUP_REMOVED lines=30> */
.L_x_1592:
[----:B------:R-:W-:Y:S05]  /*14150*/  BSYNC B0 ;  /* 0x0000000000007941 */ /* 0x000fea0003800000 */
.L_x_1591:
        /* <DEDUP_REMOVED lines=31> */
.L_x_1585:
        /* <DEDUP_REMOVED lines=31> */
.L_x_1593:
        /* <DEDUP_REMOVED lines=43> */
.L_x_1595:
[----:B------:R-:W-:Y:S05]  /*147f0*/  BSYNC B0 ;  /* 0x0000000000007941 */ /* 0x000fea0003800000 */
.L_x_1594:
        /* <DEDUP_REMOVED lines=77> */
.L_x_1597:
[----:B------:R-:W-:Y:S05]  /*14cd0*/  BSYNC B0 ;  /* 0x0000000000007941 */ /* 0x000fea0003800000 */
.L_x_1596:
        /* <DEDUP_REMOVED lines=27> */
.L_x_1599:
[----:B------:R-:W-:Y:S05]  /*14e90*/  BSYNC B0 ;  /* 0x0000000000007941 */ /* 0x000fea0003800000 */
.L_x_1598:
        /* <DEDUP_REMOVED lines=27> */
.L_x_1601:
[----:B------:R-:W-:Y:S05]  /*15050*/  BSYNC B0 ;  /* 0x0000000000007941 */ /* 0x000fea0003800000 */
.L_x_1600:
        /* <DEDUP_REMOVED lines=28> */
.L_x_1602:
        /* <DEDUP_REMOVED lines=14> */
.L_x_3558:


//--------------------- .text._ZN7cutlass13device_kernelIN5flash19enable_sm80_to_sm89INS1_16FlashAttnFwdSm80INS1_25CollectiveMainloopFwdSm80ILi8ELi1ELb0EN4cute5tupleIJNS5_1CILi128EEENS7_ILi48EEENS7_ILi256EEEEEELi256ENS_6half_tEfNS_4arch4Sm80ELb1ELb0ELb1ELb1ELb1ELb1ELb1ELb0EEENS1_21CollectiveEpilogueFwdINS6_IJS8_SA_S9_EEENS6_IJNS7_ILi1EEESI_SI_EEESC_SE_Li256ELb1ELb1ELb0ELb0EEENS1_19SingleTileSchedulerILb1ELb0ELb1ELi128EEEEEEEEEvNT_6ParamsE --------------------------
	.section	.text._ZN7cutlass13device_kernelIN5flash19enable_sm80_to_sm89INS1_16FlashAttnFwdSm80INS1_25CollectiveMainloopFwdSm80ILi8ELi1ELb0EN4cute5tupleIJNS5_1CILi128EEENS7_ILi48EEENS7_ILi256EEEEEELi256ENS_6half_tEfNS_4arch4Sm80ELb1ELb0ELb1ELb1ELb1ELb1ELb1ELb0EEENS1_21CollectiveEpilogueFwdINS6_IJS8_SA_S9_EEENS6_IJNS7_ILi1EEESI_SI_EEESC_SE_Li256ELb1ELb1ELb0ELb0EEENS1_19SingleTileSchedulerILb1ELb0ELb1ELi128EEEEEEEEEvNT_6ParamsE,"ax",@progbits
	.sectioninfo	@"SHI_REGISTERS=254"
	.align	128
.text._ZN7cutlass13device_kernelIN5flash19enable_sm80_to_sm89INS1_16FlashAttnFwdSm80INS1_25CollectiveMainloopFwdSm80ILi8ELi1ELb0EN4cute5tupleIJNS5_1CILi128EEENS7_ILi48EEENS7_ILi256EEEEEELi256ENS_6half_tEfNS_4arch4Sm80ELb1ELb0ELb1ELb1ELb1ELb1ELb1ELb0EEENS1_21CollectiveEpilogueFwdINS6_IJS8_SA_S9_EEENS6_IJNS7_ILi1EEESI_SI_EEESC_SE_Li256ELb1ELb1ELb0ELb0EEENS1_19SingleTileSchedulerILb1ELb0ELb1ELi128EEEEEEEEEvNT_6ParamsE:
        .type           _ZN7cutlass13device_kernelIN5flash19enable_sm80_to_sm89INS1_16FlashAttnFwdSm80INS1_25CollectiveMainloopFwdSm80ILi8ELi1ELb0EN4cute5tupleIJNS5_1CILi128EEENS7_ILi48EEENS7_ILi256EEEEEELi256ENS_6half_tEfNS_4arch4Sm80ELb1ELb0ELb1ELb1ELb1ELb1ELb1ELb0EEENS1_21CollectiveEpilogueFwdINS6_IJS8_SA_S9_EEENS6_IJNS7_ILi1EEESI_SI_EEESC_SE_Li256ELb1ELb1ELb0ELb0EEENS1_19SingleTileSchedulerILb1ELb0ELb1ELi128EEEEEEEEEvNT_6ParamsE,@function
        .size           _ZN7cutlass13device_kernelIN5flash19enable_sm80_to_sm89INS1_16FlashAttnFwdSm80INS1_25CollectiveMainloopFwdSm80ILi8ELi1ELb0EN4cute5tupleIJNS5_1CILi128EEENS7_ILi48EEENS7_ILi256EEEEEELi256ENS_6half_tEfNS_4arch4Sm80ELb1ELb0ELb1ELb1ELb1ELb1ELb1ELb0EEENS1_21CollectiveEpilogueFwdINS6_IJS8_SA_S9_EEENS6_IJNS7_ILi1EEESI_SI_EEESC_SE_Li256ELb1ELb1ELb0ELb0EEENS1_19SingleTileSchedulerILb1ELb0ELb1ELi128EEEEEEEEEvNT_6ParamsE,(.L_x_3559 - _ZN7cutlass13device_kernelIN5flash19enable_sm80_to_sm89INS1_16FlashAttnFwdSm80INS1_25CollectiveMainloopFwdSm80ILi8ELi1ELb0EN4cute5tupleIJNS5_1CILi128EEENS7_ILi48EEENS7_ILi256EEEEEELi256ENS_6half_tEfNS_4arch4Sm80ELb1ELb0ELb1ELb1ELb1ELb1ELb1ELb0EEENS1_21CollectiveEpilogueFwdINS6_IJS8_SA_S9_EEENS6_IJNS7_ILi1EEESI_SI_EEESC_SE_Li256ELb1ELb1ELb0ELb0EEENS1_19SingleTileSchedulerILb1ELb0ELb1ELi128EEEEEEEEEvNT_6ParamsE)
        .other          _ZN7cutlass13device_kernelIN5flash19enable_sm80_to_sm89INS1_16FlashAttnFwdSm80INS1_25CollectiveMainloopFwdSm80ILi8ELi1ELb0EN4cute5tupleIJNS5_1CILi128EEENS7_ILi48EEENS7_ILi256EEEEEELi256ENS_6half_tEfNS_4arch4Sm80ELb1ELb0ELb1ELb1ELb1ELb1ELb1ELb0EEENS1_21CollectiveEpilogueFwdINS6_IJS8_SA_S9_EEENS6_IJNS7_ILi1EEESI_SI_EEESC_SE_Li256ELb1ELb1ELb0ELb0EEENS1_19SingleTileSchedulerILb1ELb0ELb1ELi128EEEEEEEEEvNT_6ParamsE,@"STO_CUDA_ENTRY STV_DEFAULT"
_ZN7cutlass13device_kernelIN5flash19enable_sm80_to_sm89INS1_16FlashAttnFwdSm80INS1_25CollectiveMainloopFwdSm80ILi8ELi1ELb0EN4cute5tupleIJNS5_1CILi128EEENS7_ILi48EEENS7_ILi256EEEEEELi256ENS_6half_tEfNS_4arch4Sm80ELb1ELb0ELb1ELb1ELb1ELb1ELb1ELb0EEENS1_21CollectiveEpilogueFwdINS6_IJS8_SA_S9_EEENS6_IJNS7_ILi1EEESI_SI_EEESC_SE_Li256ELb1ELb1ELb0ELb0EEENS1_19SingleTileSchedulerILb1ELb0ELb1ELi128EEEEEEEEEvNT_6ParamsE:
        /* <DEDUP_REMOVED lines=20> */
.L_x_1604:
        /* <DEDUP_REMOVED lines=13> */
.L_x_1606:
[----:B------:R-:W-:Y:S02]  /*0210*/  ULDC UR5, c[0x0][0x54c] ;  /* 0x0001530000057ab9 */ /* 0x000fe40000000800 */
.L_x_1605:
[----:B------:R-:W-:Y:S02]  /*0220*/  ULDC UR4, c[0x0][0x548] ;  /* 0x0001520000047ab9 */ /* 0x000fe40000000800 */
[----:B------:R-:W-:-:S02]  /*0230*/  USHF.L.U32 UR18, UR17, 0x7, URZ ;  /* 0x0000000711127899 */ /* 0x000fc4000800063f */
[----:B------:R-:W-:-:S04]  /*0240*/  UIMAD UR4, UR5, UR4, URZ ;  /* 0x00000004050472a4 */ /* 0x000fc8000f8e023f */
[----:B------:R-:W-:-:S04]  /*0250*/  UISETP.GE.AND UP0, UPT, UR18, UR4, UPT ;  /* 0x000000041200728c */ /* 0x000fc8000bf06270 */
[----:B------:R-:W-:Y:S01]  /*0260*/  USEL UR22, UR22, 0xffffffff, !UP0 ;  /* 0xffffffff16167887 */ /* 0x000fe2000c000000 */
[----:B------:R-:W-:Y:S05]  /*0270*/  BRA `(.L_x_1607) ;  /* 0x000001b000007947 */ /* 0x000fea0003800000 */
.L_x_1603:
        /* <DEDUP_REMOVED lines=8> */
.L_x_1608:
        /* <DEDUP_REMOVED lines=13> */
.L_x_1610:
[----:B------:R-:W-:Y:S02]  /*03d0*/  ULDC UR5, c[0x0][0x54c] ;  /* 0x0001530000057ab9 */ /* 0x000fe40000000800 */
.L_x_1609:
[----:B------:R-:W-:Y:S02]  /*03e0*/  ULDC UR4, c[0x0][0x548] ;  /* 0x0001520000047ab9 */ /* 0x000fe40000000800 */
[----:B------:R-:W-:-:S02]  /*03f0*/  USHF.L.U32 UR18, UR17, 0x7, URZ ;  /* 0x0000000711127899 */ /* 0x000fc4000800063f */
[----:B------:R-:W-:-:S04]  /*0400*/  UIMAD UR4, UR5, UR4, URZ ;  /* 0x00000004050472a4 */ /* 0x000fc8000f8e023f */
[----:B------:R-:W-:-:S04]  /*0410*/  UISETP.GE.AND UP0, UPT, UR18, UR4, UPT ;  /* 0x000000041200728c */ /* 0x000fc8000bf06270 */
[----:B------:R-:W-:-:S06]  /*0420*/  USEL UR22, UR22, 0xffffffff, !UP0 ;  /* 0xffffffff16167887 */ /* 0x000fcc000c000000 */
.L_x_1607:
        /* <DEDUP_REMOVED lines=51> */
[----:B------:R-:W-:-:S03]  /*0760*/  UIMAD UR5, UR4, UR5, URZ ;  /* 0x00000005040572a4 */ /* 0x000fc6000f8e023f */
        /* <DEDUP_REMOVED lines=12> */
.L_x_1611:
        /* <DEDUP_REMOVED lines=8> */
[----:B----4-:R1:W4:Y:S02]  /*08b0*/  R2UR UR5, R0 ;  /* 0x00000000000573c2 */ /* 0x01032400000e0000 */
[----:B-1--4-:R-:W-:Y:S05]  /*08c0*/  BRA `(.L_x_1613) ;  /* 0x0000006000007947 */ /* 0x012fea0003800000 */
.L_x_1612:
[----:B------:R-:W-:Y:S05]  /*08d0*/  @!P4 BRA `(.L_x_1613) ;  /* 0x000000500000c947 */ /* 0x000fea0003800000 */
[----:B-1--4-:R-:W4:Y:S04]  /*08e0*/  LDG.E R0, [R8.64] ;  /* 0x0000001a08007981 */ /* 0x012f28000c1e1900 */
[----:B---3--:R-:W3:Y:S01]  /*08f0*/  LDG.E R3, [R8.64+0x4] ;  /* 0x0000041a08037981 */ /* 0x008ee2000c1e1900 */
[----:B----4-:R-:W1:Y:S08]  /*0900*/  R2UR UR5, R0 ;  /* 0x00000000000573c2 */ /* 0x010e7000000e0000 */
[----:B---3--:R-:W1:Y:S02]  /*0910*/  R2UR UR6, R3 ;  /* 0x00000000030673c2 */ /* 0x008e6400000e0000 */
[----:B-1----:R-:W-:-:S06]  /*0920*/  UIADD3 UR5, -UR5, UR6, URZ ;  /* 0x0000000605057290 */ /* 0x002fcc000fffe13f */
.L_x_1613:
        /* <DEDUP_REMOVED lines=23> */
[----:B------:R-:W-:Y:S02]  /*0aa0*/  @UP2 USHF.R.U32.HI UR6, URZ, UR7, UR25 ;  /* 0x000000073f062299 */ /* 0x000fe40008011619 */
[----:B------:R-:W-:-:S02]  /*0ab0*/  UIADD3 UR7, UR14, 0x2f, URZ ;  /* 0x0000002f0e077890 */ /* 0x000fc4000fffe03f */
[----:B--2---:R-:W-:Y:S02]  /*0ac0*/  UIADD3 UR12, UR14, 0x30, -UR21 ;  /* 0x000000300e0c7890 */ /* 0x004fe4000fffe815 */
[----:B------:R-:W-:Y:S02]  /*0ad0*/  UIMAD.WIDE UR24, UR7, 0x2aaaaaab, URZ ;  /* 0x2aaaaaab071878a5 */ /* 0x000fe4000f8e023f */
[----:B------:R-:W-:-:S04]  /*0ae0*/  UIADD3 UR6, UR12, UR6, URZ ;  /* 0x000000060c067290 */ /* 0x000fc8000fffe03f */
[----:B------:R-:W-:Y:S02]  /*0af0*/  UIMAD.WIDE UR6, UR6, 0x2aaaaaab, URZ ;  /* 0x2aaaaaab060678a5 */ /* 0x000fe4000f8e023f */
[----:B------:R-:W-:Y:S02]  /*0b00*/  UMOV UR9, UR25 ;  /* 0x0000001900097c82 */ /* 0x000fe40008000000 */
[----:B------:R-:W-:Y:S02]  /*0b10*/  USHF.R.U32.HI UR13, URZ, 0x1f, UR9 ;  /* 0x0000001f3f0d7899 */ /* 0x000fe40008011609 */
[----:B------:R-:W-:Y:S02]  /*0b20*/  USHF.R.U32.HI UR6, URZ, 0x1f, UR7 ;  /* 0x0000001f3f067899 */ /* 0x000fe40008011607 */
[----:B------:R-:W-:Y:S02]  /*0b30*/  ULEA.HI.SX32 UR13, UR9, UR13, 0x1d ;  /* 0x0000000d090d7291 */ /* 0x000fe4000f8fea3f */
[----:B------:R-:W-:-:S04]  /*0b40*/  ULEA.HI.SX32 UR6, UR7, UR6, 0x1d ;  /* 0x0000000607067291 */ /* 0x000fc8000f8fea3f */
[----:B------:R-:W-:-:S04]  /*0b50*/  UISETP.LT.AND UP0, UPT, UR13, UR6, UPT ;  /* 0x000000060d00728c */ /* 0x000fc8000bf01270 */
[----:B------:R-:W-:Y:S02]  /*0b60*/  USEL UR7, UR13, UR6, UP0 ;  /* 0x000000060d077287 */ /* 0x000fe40008000000 */
[----:B------:R-:W-:Y:S02]  /*0b70*/  UIADD3 UR6, -UR8, URZ, URZ ;  /* 0x0000003f08067290 */ /* 0x000fe4000fffe13f */
[----:B------:R-:W-:Y:S02]  /*0b80*/  UIMAD UR7, UR7, 0x30, -UR8 ;  /* 0x00000030070778a4 */ /* 0x000fe4000f8e0a08 */
[----:B------:R-:W-:Y:S02]  /*0b90*/  UISETP.LT.AND UP1, UPT, URZ, UR6, UPT ;  /* 0x000000063f00728c */ /* 0x000fe4000bf21270 */
[----:B------:R-:W-:Y:S02]  /*0ba0*/  UISETP.LT.AND UP0, UPT, UR7, UR4, UPT ;  /* 0x000000040700728c */ /* 0x000fe4000bf01270 */
[----:B------:R-:W-:-:S02]  /*0bb0*/  USEL UR6, URZ, UR6, !UP1 ;  /* 0x000000063f067287 */ /* 0x000fc4000c800000 */
[----:B------:R-:W-:Y:S02]  /*0bc0*/  USEL UR7, UR7, UR4, UP0 ;  /* 0x0000000407077287 */ /* 0x000fe40008000000 */
[----:B------:R-:W-:Y:S02]  /*0bd0*/  UIMAD.WIDE.U32 UR24, UR6, -0x55555555, URZ ;  /* 0xaaaaaaab061878a5 */ /* 0x000fe4000f8e003f */
[----:B------:R-:W-:-:S11]  /*0be0*/  UISETP.GT.AND UP0, UPT, UR7, UR6, UPT ;  /* 0x000000060700728c */ /* 0x000fd6000bf04270 */
[----:B------:R-:W-:-:S04]  /*0bf0*/  @UP0 UIADD3 UR7, UR7, 0x2f, URZ ;  /* 0x0000002f07070890 */ /* 0x000fc8000fffe03f */
[----:B------:R-:W-:Y:S02]  /*0c00*/  UIMAD.WIDE UR8, UR7, 0x2aaaaaab, URZ ;  /* 0x2aaaaaab070878a5 */ /* 0x000fe4000f8e023f */
[----:B------:R-:W-:Y:S02]  /*0c10*/  USHF.R.U32.HI UR7, URZ, 0x5, UR25 ;  /* 0x000000053f077899 */ /* 0x000fe40008011619 */
[----:B------:R-:W-:-:S05]  /*0c20*/  @UP0 USHF.R.U32.HI UR8, URZ, 0x1f, UR9 ;  /* 0x0000001f3f080899 */ /* 0x000fca0008011609 */
[----:B------:R-:W-:Y:S02]  /*0c30*/  UMOV UR6, UR7 ;  /* 0x0000000700067c82 */ /* 0x000fe40008000000 */
[----:B------:R-:W-:-:S04]  /*0c40*/  @UP0 ULEA.HI.SX32 UR6, UR9, UR8, 0x1d ;  /* 0x0000000809060291 */ /* 0x000fc8000f8fea3f */
[----:B------:R-:W-:-:S06]  /*0c50*/  UISETP.GT.AND UP0, UPT, UR6, UR7, UPT ;  /* 0x000000070600728c */ /* 0x000fcc000bf04270 */
[----:B------:R-:W-:-:S13]  /*0c60*/  PLOP3.LUT P0, PT, PT, PT, UP0, 0x80, 0x0 ;  /* 0x000000000000781c */ /* 0x000fda0003f0f008 */
[----:B------:R-:W-:Y:S05]  /*0c70*/  @!P0 BRA `(.L_x_1614) ;  /* 0x00006dc000008947 */ /* 0x000fea0003800000 */
[----:B-1----:R-:W-:Y:S02]  /*0c80*/  ULDC.64 UR8, c[0x0][0x340] ;  /* 0x0000d00000087ab9 */ /* 0x002fe40000000a00 */
[----:B------:R-:W-:Y:S01]  /*0c90*/  UISETP.NE.U32.AND UP1, UPT, URZ, UR8, UPT ;  /* 0x000000083f00728c */ /* 0x000fe2000bf25070 */
[----:B------:R-:W-:Y:S01]  /*0ca0*/  SHF.R.S32.HI R6, RZ, 0x1f, R223 ;  /* 0x0000001fff067819 */ /* 0x000fe200000114df */
[----:B------:R-:W-:Y:S02]  /*0cb0*/  UMOV UR39, 0x30 ;  /* 0x0000003000277882 */ /* 0x000fe40000000000 */
[----:B------:R-:W-:Y:S02]  /*0cc0*/  UISETP.NE.AND.EX UP1, UPT, URZ, UR9, UPT, UP1 ;  /* 0x000000093f00728c */ /* 0x000fe4000bf25310 */
[----:B------:R-:W-:Y:S02]  /*0cd0*/  ULDC.64 UR24, c[0x0][0x238] ;  /* 0x00008e0000187ab9 */ /* 0x000fe40000000a00 */
[----:B------:R-:W-:-:S02]  /*0ce0*/  ULDC.64 UR8, c[0x0][0x340] ;  /* 0x0000d00000087ab9 */ /* 0x000fc40000000a00 */
[----:B------:R-:W-:-:S05]  /*0cf0*/  PLOP3.LUT P1, PT, PT, PT, UP1, 0x80, 0x0 ;  /* 0x000000000000781c */ /* 0x000fca0003f2f018 */
[----:B------:R-:W-:Y:S01]  /*0d00*/  @UP1 UIMAD.WIDE UR8, UR22, UR10, UR8 ;  /* 0x0000000a160812a5 */ /* 0x000fe2000f8e0208 */
[-C--:B------:R-:W-:Y:S01]  /*0d10*/  LEA.HI R4, R6, R223.reuse, RZ, 0x3 ;  /* 0x000000df06047211 */ /* 0x080fe200078f18ff */
[----:B------:R-:W-:Y:S02]  /*0d20*/  UIADD3 UR6, UR6, -0x1, URZ ;  /* 0xffffffff06067890 */ /* 0x000fe4000fffe03f */
[----:B------:R-:W-:Y:S02]  /*0d30*/  ULDC.64 UR10, c[0x0][0x240] ;  /* 0x00009000000a7ab9 */ /* 0x000fe40000000a00 */
[----:B------:R-:W-:Y:S02]  /*0d40*/  IMAD.U32 R8, RZ, RZ, UR8 ;  /* 0x00000008ff087e24 */ /* 0x000fe4000f8e00ff */
[----:B------:R-:W-:Y:S01]  /*0d50*/  IMAD.U32 R9, RZ, RZ, UR9 ;  /* 0x00000009ff097e24 */ /* 0x000fe2000f8e00ff */
[----:B------:R-:W-:Y:S01]  /*0d60*/  SHF.R.S32.HI R16, RZ, 0x3, R4 ;  /* 0x00000003ff107819 */ /* 0x000fe20000011404 */
[----:B------:R-:W-:Y:S01]  /*0d70*/  UIMAD UR28, UR6, -0x30, UR4 ;  /* 0xffffffd0061c78a4 */ /* 0x000fe2000f8e0204 */
[----:B------:R-:W-:Y:S01]  /*0d80*/  LOP3.LUT R4, R4, 0xfffffff8, RZ, 0xc0, !PT ;  /* 0xfffffff804047812 */ /* 0x000fe200078ec0ff */
[----:B------:R-:W-:Y:S01]  /*0d90*/  ULDC.64 UR8, c[0x0][0x260] ;  /* 0x0000980000087ab9 */ /* 0x000fe20000000a00 */
[----:B------:R-:W-:Y:S01]  /*0da0*/  SHF.R.S32.HI R5, RZ, 0x1f, R16 ;  /* 0x0000001fff057819 */ /* 0x000fe20000011410 */
[----:B------:R1:W2:Y:S01]  /*0db0*/  @P1 LDG.E R0, [R8.64] ;  /* 0x0000001a08001981 */ /* 0x0002a2000c1e1900 */
[----:B-----5:R-:W-:Y:S01]  /*0dc0*/  IADD3 R134, P0, R16, R2, RZ ;  /* 0x0000000210867210 */ /* 0x020fe20007f1e0ff */
[----:B------:R-:W-:Y:S01]  /*0dd0*/  IMAD.IADD R3, R223, 0x1, -R4 ;  /* 0x00000001df037824 */ /* 0x000fe200078e0a04 */
[----:B------:R-:W-:Y:S01]  /*0de0*/  UISETP.LT.AND UP0, UPT, UR28, 0x30, UPT ;  /* 0x000000301c00788c */ /* 0x000fe2000bf01270 */
[----:B------:R-:W-:Y:S01]  /*0df0*/  LEA.HI R6, R6, R223, RZ, 0x6 ;  /* 0x000000df06067211 */ /* 0x000fe200078f30ff */
[----:B------:R-:W-:Y:S01]  /*0e00*/  UIMAD UR10, UR15, UR10, URZ ;  /* 0x0000000a0f0a72a4 */ /* 0x000fe2000f8e023f */
[C---:B------:R-:W-:Y:S01]  /*0e10*/  IMAD.SHL.U32 R18, R3.reuse, 0x8, RZ ;  /* 0x0000000803127824 */ /* 0x040fe200078e00ff */
[----:B------:R-:W-:Y:S01]  /*0e20*/  LEA.HI.X.SX32 R135, R2, R5, 0x1, P0 ;  /* 0x0000000502877211 */ /* 0x000fe200000f0eff */
[----:B------:R-:W-:Y:S01]  /*0e30*/  USEL UR29, UR28, 0x30, UP0 ;  /* 0x000000301c1d7887 */ /* 0x000fe20008000000 */
[----:B------:R-:W-:Y:S01]  /*0e40*/  IMAD.SHL.U32 R20, R3, 0x4, RZ ;  /* 0x0000000403147824 */ /* 0x000fe200078e00ff */
[----:B------:R-:W-:Y:S01]  /*0e50*/  UIMAD UR8, UR15, UR8, URZ ;  /* 0x000000080f0872a4 */ /* 0x000fe2000f8e023f */
[--C-:B------:R-:W-:Y:S01]  /*0e60*/  SHF.R.S32.HI R19, RZ, 0x1f, R18.reuse ;  /* 0x0000001fff137819 */ /* 0x100fe20000011412 */
[----:B------:R-:W-:Y:S01]  /*0e70*/  IMAD R7, R135, c[0x0][0x238], RZ ;  /* 0x00008e0087077a24 */ /* 0x000fe200078e02ff */
[----:B------:R-:W-:Y:S01]  /*0e80*/  USHF.R.S32.HI UR31, URZ, 0x1f, UR22 ;  /* 0x0000001f3f1f7899 */ /* 0x000fe20008011416 */
[----:B------:R-:W-:Y:S01]  /*0e90*/  IADD3 R2, -R16, UR29, RZ ;  /* 0x0000001d10027c10 */ /* 0x000fe2000fffe1ff */
[----:B------:R-:W-:Y:S01]  /*0ea0*/  UIMAD UR28, UR16, UR11, UR10 ;  /* 0x0000000b101c72a4 */ /* 0x000fe2000f8e020a */
[----:B------:R-:W-:Y:S01]  /*0eb0*/  IMAD R10, R134, c[0x0][0x23c], R7 ;  /* 0x00008f00860a7a24 */ /* 0x000fe200078e0207 */
[----:B------:R-:W-:Y:S01]  /*0ec0*/  USEL UR34, UR22, URZ, !UP3 ;  /* 0x0000003f16227287 */ /* 0x000fe2000d800000 */
[C---:B------:R-:W-:Y:S01]  /*0ed0*/  ISETP.GE.AND P0, PT, R2.reuse, 0x1, PT ;  /* 0x000000010200780c */ /* 0x040fe20003f06270 */
[----:B------:R-:W-:Y:S01]  /*0ee0*/  USEL UR33, UR31, URZ, !UP3 ;  /* 0x0000003f1f217287 */ /* 0x000fe2000d800000 */
[----:B------:R-:W-:Y:S01]  /*0ef0*/  ISETP.GT.AND P3, PT, R2, 0x20, PT ;  /* 0x000000200200780c */ /* 0x000fe20003f64270 */
[----:B------:R-:W-:Y:S01]  /*0f00*/  IMAD.U32 R2, RZ, RZ, UR16 ;  /* 0x00000010ff027e24 */ /* 0x000fe2000f8e00ff */
[----:B------:R-:W-:Y:S01]  /*0f10*/  UIMAD UR10, UR16, UR9, UR8 ;  /* 0x00000009100a72a4 */ /* 0x000fe2000f8e0208 */
[----:B------:R-:W-:Y:S01]  /*0f20*/  IMAD.U32 R136, RZ, RZ, UR34 ;  /* 0x00000022ff887e24 */ /* 0x000fe2000f8e00ff */
[----:B------:R-:W-:Y:S01]  /*0f30*/  UIMAD UR23, UR39, UR25, URZ ;  /* 0x00000019271772a4 */ /* 0x000fe2000f8e023f */
[----:B-1----:R-:W-:Y:S01]  /*0f40*/  IMAD.WIDE.U32 R8, R134, c[0x0][0x238], R18 ;  /* 0x00008e0086087a25 */ /* 0x002fe200078e0012 */
[----:B------:R-:W-:Y:S01]  /*0f50*/  ULDC.64 UR8, c[0x0][0x248] ;  /* 0x0000920000087ab9 */ /* 0x000fe20000000a00 */
[----:B------:R-:W-:Y:S01]  /*0f60*/  IADD3 R15, R20, 0x40, RZ ;  /* 0x00000040140f7810 */ /* 0x000fe20007ffe0ff */
[----:B------:R-:W-:Y:S01]  /*0f70*/  UIMAD UR8, UR33, UR8, URZ ;  /* 0x00000008210872a4 */ /* 0x000fe2000f8e023f */
[----:B------:R-:W-:Y:S01]  /*0f80*/  IMAD.IADD R11, R9, 0x1, R10 ;  /* 0x00000001090b7824 */ /* 0x000fe200078e020a */
[----:B------:R-:W-:Y:S01]  /*0f90*/  UIMAD.WIDE.U32 UR24, UR39, UR24, URZ ;  /* 0x00000018271872a5 */ /* 0x000fe2000f8e003f */
[----:B------:R-:W-:Y:S01]  /*0fa0*/  IMAD.MOV.U32 R10, RZ, RZ, R8 ;  /* 0x000000ffff0a7224 */ /* 0x000fe200078e0008 */
[----:B------:R-:W-:Y:S01]  /*0fb0*/  UIMAD UR11, UR34, UR9, UR8 ;  /* 0x00000009220b72a4 */ /* 0x000fe2000f8e0208 */
[----:B------:R-:W-:Y:S01]  /*0fc0*/  IMAD.SHL.U32 R99, R16, 0x40, RZ ;  /* 0x0000004010637824 */ /* 0x000fe200078e00ff */
[----:B------:R-:W-:Y:S01]  /*0fd0*/  UIADD3 UR23, UR25, UR23, URZ ;  /* 0x0000001719177290 */ /* 0x000fe2000fffe03f */
[----:B------:R-:W-:Y:S01]  /*0fe0*/  IMAD.WIDE.U32 R138, R2, c[0x0][0x240], R10 ;  /* 0x00009000028a7a25 */ /* 0x000fe200078e000a */
[----:B------:R-:W-:Y:S01]  /*0ff0*/  USHF.R.S32.HI UR30, URZ, 0x1f, UR6 ;  /* 0x0000001f3f1e7899 */ /* 0x000fe20008011406 */
[----:B------:R-:W-:Y:S01]  /*1000*/  IADD3 R100, R18, 0x80, RZ ;  /* 0x0000008012647810 */ /* 0x000fe20007ffe0ff */
[----:B------:R-:W-:Y:S01]  /*1010*/  UIMAD UR32, UR23, UR6, URZ ;  /* 0x00000006172072a4 */ /* 0x000fe2000f8e023f */
[----:B------:R-:W-:Y:S01]  /*1020*/  IMAD R9, R5, c[0x0][0x280], RZ ;  /* 0x0000a00005097a24 */ /* 0x000fe200078e02ff */
[----:B------:R-:W-:Y:S01]  /*1030*/  IADD3 R139, R139, UR28, RZ ;  /* 0x0000001c8b8b7c10 */ /* 0x000fe2000fffe0ff */
[----:B------:R-:W-:Y:S01]  /*1040*/  IMAD.SHL.U32 R6, R6, 0x8, RZ ;  /* 0x0000000806067824 */ /* 0x000fe200078e00ff */
[----:B------:R-:W-:Y:S01]  /*1050*/  LOP3.LUT R99, R99, 0x1c0, RZ, 0xc0, !PT ;  /* 0x000001c063637812 */ /* 0x000fe200078ec0ff */
[----:B------:R-:W-:Y:S01]  /*1060*/  IMAD R5, R5, c[0x0][0x290], RZ ;  /* 0x0000a40005057a24 */ /* 0x000fe200078e02ff */
[----:B------:R-:W-:Y:S01]  /*1070*/  UIMAD UR30, UR30, UR24, UR32 ;  /* 0x000000181e1e72a4 */ /* 0x000fe2000f8e0220 */
[----:B------:R-:W-:Y:S01]  /*1080*/  IMAD.WIDE.U32 R138, R136, c[0x0][0x248], R138 ;  /* 0x00009200888a7a25 */ /* 0x000fe200078e008a */
[----:B------:R-:W-:Y:S01]  /*1090*/  LOP3.LUT R6, R6, 0xfffffe00, RZ, 0xc0, !PT ;  /* 0xfffffe0006067812 */ /* 0x000fe200078ec0ff */
[----:B------:R-:W-:Y:S01]  /*10a0*/  UMOV UR35, 0x5 ;  /* 0x0000000500237882 */ /* 0x000fe20000000000 */
[----:B------:R-:W-:Y:S01]  /*10b0*/  LOP3.LUT R96, R99, 0x38, R18, 0xf8, !PT ;  /* 0x0000003863607812 */ /* 0x000fe200078ef812 */
[----:B------:R-:W-:Y:S01]  /*10c0*/  IMAD.U32 R94, RZ, RZ, UR24 ;  /* 0x00000018ff5e7e24 */ /* 0x000fe2000f8e00ff */
[----:B------:R-:W-:Y:S01]  /*10d0*/  IADD3 R141, R139, UR11, RZ ;  /* 0x0000000b8b8d7c10 */ /* 0x000fe2000fffe0ff */
[----:B------:R-:W-:Y:S01]  /*10e0*/  IMAD.U32 R7, RZ, RZ, UR16 ;  /* 0x00000010ff077e24 */ /* 0x000fe2000f8e00ff */
[----:B------:R-:W-:Y:S01]  /*10f0*/  SHF.R.U32.HI R97, RZ, 0x3, R99 ;  /* 0x00000003ff617819 */ /* 0x000fe20000011663 */
[----:B------:R-:W-:Y:S01]  /*1100*/  IMAD.MOV.U32 R140, RZ, RZ, R138 ;  /* 0x000000ffff8c7224 */ /* 0x000fe200078e008a */
[----:B------:R-:W-:Y:S01]  /*1110*/  IADD3 R98, R18, 0xc0, RZ ;  /* 0x000000c012627810 */ /* 0x000fe20007ffe0ff */
[----:B------:R-:W-:Y:S01]  /*1120*/  IMAD.IADD R14, R20, 0x1, R15 ;  /* 0x00000001140e7824 */ /* 0x000fe200078e020f */
[----:B------:R-:W-:Y:S01]  /*1130*/  ISETP.GE.AND P2, PT, R18, c[0x0][0x1d4], PT ;  /* 0x0000750012007a0c */ /* 0x000fe20003f46270 */
[----:B------:R-:W-:Y:S01]  /*1140*/  IMAD R144, R16, c[0x0][0x284], R9 ;  /* 0x0000a10010907a24 */ /* 0x000fe200078e0209 */
[----:B------:R-:W-:Y:S01]  /*1150*/  ISETP.GE.AND P5, PT, R100, c[0x0][0x1d4], PT ;  /* 0x0000750064007a0c */ /* 0x000fe20003fa6270 */
[----:B------:R-:W-:Y:S01]  /*1160*/  IMAD R142, R16, c[0x0][0x294], R5 ;  /* 0x0000a500108e7a24 */ /* 0x000fe200078e0205 */
[----:B------:R-:W-:Y:S01]  /*1170*/  ISETP.GE.AND P6, PT, R14, c[0x0][0x1d4], PT ;  /* 0x000075000e007a0c */ /* 0x000fe20003fc6270 */
[----:B------:R-:W-:Y:S01]  /*1180*/  IMAD.WIDE.U32 R8, R7, c[0x0][0x260], R18 ;  /* 0x0000980007087a25 */ /* 0x000fe200078e0012 */
[----:B------:R-:W-:Y:S01]  /*1190*/  ISETP.GE.AND P4, PT, R98, c[0x0][0x1d4], PT ;  /* 0x0000750062007a0c */ /* 0x000fe20003f86270 */
[----:B------:R-:W-:Y:S01]  /*11a0*/  ULDC UR28, c[0x0][0x23c] ;  /* 0x00008f00001c7ab9 */ /* 0x000fe20000000800 */
[----:B------:R-:W-:Y:S01]  /*11b0*/  LOP3.LUT R96, R6, R96, R97, 0xf6, !PT ;  /* 0x0000006006607212 */ /* 0x000fe200078ef661 */
[----:B------:R-:W-:Y:S01]  /*11c0*/  IMAD.WIDE.U32 R4, R94, UR6, R140 ;  /* 0x000000065e047c25 */ /* 0x000fe2000f8e008c */
[----:B------:R-:W-:Y:S01]  /*11d0*/  IADD3 R9, R9, UR10, RZ ;  /* 0x0000000a09097c10 */ /* 0x000fe2000fffe0ff */
[----:B------:R-:W-:Y:S01]  /*11e0*/  ULDC UR10, c[0x0][0x238] ;  /* 0x00008e00000a7ab9 */ /* 0x000fe20000000800 */
[--C-:B------:R-:W-:Y:S01]  /*11f0*/  SHF.R.S32.HI R21, RZ, 0x1f, R20.reuse ;  /* 0x0000001fff157819 */ /* 0x100fe20000011414 */
[----:B------:R-:W-:Y:S01]  /*1200*/  USHF.L.U32 UR29, UR10, 0x5, URZ ;  /* 0x000000050a1d7899 */ /* 0x000fe2000800063f */
[----:B------:R-:W-:Y:S01]  /*1210*/  IMAD.SHL.U32 R96, R96, 0x2, RZ ;  /* 0x0000000260607824 */ /* 0x000fe200078e00ff */
[----:B------:R-:W-:Y:S01]  /*1220*/  USHF.L.U64.HI UR28, UR10, UR35, UR28 ;  /* 0x000000230a1c7299 */ /* 0x000fe2000801021c */
[----:B------:R-:W-:Y:S01]  /*1230*/  P2R R104, PR, RZ, 0x4 ;  /* 0x00000004ff687803 */ /* 0x000fe20000000000 */
[----:B------:R-:W-:Y:S01]  /*1240*/  IMAD.U32 R95, RZ, RZ, UR25 ;  /* 0x00000019ff5f7e24 */ /* 0x000fe2000f8e00ff */
[C---:B------:R-:W-:Y:S01]  /*1250*/  IADD3 R95, R16.reuse, 0x20, RZ ;  /* 0x00000020105f7810 */ /* 0x040fe20007ffe0ff */
[C---:B------:R-:W-:Y:S01]  /*1260*/  IMAD.WIDE.U32 R146, R16.reuse, c[0x0][0x290], R20 ;  /* 0x0000a40010927a25 */ /* 0x040fe200078e0014 */
[----:B------:R-:W-:Y:S01]  /*1270*/  ULDC.64 UR8, c[0x0][0x280] ;  /* 0x0000a00000087ab9 */ /* 0x000fe20000000a00 */
[----:B------:R-:W-:Y:S01]  /*1280*/  SHF.R.S32.HI R113, RZ, 0x1f, R92 ;  /* 0x0000001fff717819 */ /* 0x000fe2000001145c */
[----:B------:R-:W-:Y:S01]  /*1290*/  UIMAD UR37, UR39, UR9, URZ ;  /* 0x00000009272572a4 */ /* 0x000fe2000f8e023f */
[----:B------:R-:W-:Y:S01]  /*12a0*/  IMAD.WIDE.U32 R10, R16, c[0x0][0x290], R18 ;  /* 0x0000a400100a7a25 */ /* 0x000fe200078e0012 */
[----:B------:R-:W-:Y:S01]  /*12b0*/  USHF.L.U32 UR32, UR8, 0x5, URZ ;  /* 0x0000000508207899 */ /* 0x000fe2000800063f */
[----:B------:R-:W-:Y:S01]  /*12c0*/  SHF.R.S32.HI R111, RZ, 0x1f, R98 ;  /* 0x0000001fff6f7819 */ /* 0x000fe20000011462 */
[----:B------:R-:W-:Y:S01]  /*12d0*/  UIMAD.WIDE.U32 UR40, UR8, 0x30, URZ ;  /* 0x00000030082878a5 */ /* 0x000fe2000f8e003f */
[----:B------:R-:W-:Y:S01]  /*12e0*/  IMAD.IADD R147, R147, 0x1, R142 ;  /* 0x0000000193937824 */ /* 0x000fe200078e028e */
[----:B------:R-:W-:Y:S01]  /*12f0*/  ULDC.64 UR10, c[0x0][0x268] ;  /* 0x00009a00000a7ab9 */ /* 0x000fe20000000a00 */
[----:B------:R-:W-:Y:S01]  /*1300*/  IMAD.IADD R143, R142, 0x1, R11 ;  /* 0x000000018e8f7824 */ /* 0x000fe200078e020b */
[----:B------:R-:W-:Y:S01]  /*1310*/  UIMAD UR10, UR33, UR10, URZ ;  /* 0x0000000a210a72a4 */ /* 0x000fe2000f8e023f */
[----:B------:R-:W-:Y:S01]  /*1320*/  IMAD.WIDE.U32 R136, R136, c[0x0][0x268], R8 ;  /* 0x00009a0088887a25 */ /* 0x000fe200078e0008 */
[----:B------:R-:W-:Y:S01]  /*1330*/  SHF.R.S32.HI R8, RZ, 0x1f, R95 ;  /* 0x0000001fff087819 */ /* 0x000fe2000001145f */
[----:B------:R-:W-:Y:S01]  /*1340*/  UIADD3 UR37, UR41, UR37, URZ ;  /* 0x0000002529257290 */ /* 0x000fe2000fffe03f */
[----:B------:R-:W-:Y:S01]  /*1350*/  LEA.HI R111, R111, R98, RZ, 0x3 ;  /* 0x000000626f6f7211 */ /* 0x000fe200078f18ff */
[----:B------:R-:W-:Y:S01]  /*1360*/  IMAD.MOV.U32 R142, RZ, RZ, R10 ;  /* 0x000000ffff8e7224 */ /* 0x000fe200078e000a */
[----:B------:R-:W-:Y:S01]  /*1370*/  LEA.HI R8, R8, R95, RZ, 0x3 ;  /* 0x0000005f08087211 */ /* 0x000fe200078f18ff */
[----:B------:R-:W-:Y:S01]  /*1380*/  IMAD.SHL.U32 R93, R95, 0x40, RZ ;  /* 0x000000405f5d7824 */ /* 0x000fe200078e00ff */
[----:B------:R-:W-:Y:S01]  /*1390*/  UIMAD UR11, UR34, UR11, UR10 ;  /* 0x0000000b220b72a4 */ /* 0x000fe2000f8e020a */
[----:B------:R-:W-:Y:S01]  /*13a0*/  IMAD.WIDE.U32 R148, R16, c[0x0][0x280], R20 ;  /* 0x0000a00010947a25 */ /* 0x000fe200078e0014 */
[----:B------:R-:W-:-:S02]  /*13b0*/  LOP3.LUT R111, R111, 0xfffffff8, RZ, 0xc0, !PT ;  /* 0xfffffff86f6f7812 */ /* 0x000fc400078ec0ff */
[----:B------:R-:W-:Y:S01]  /*13c0*/  LOP3.LUT R93, R93, 0x1c0, RZ, 0xc0, !PT ;  /* 0x000001c05d5d7812 */ /* 0x000fe200078ec0ff */
[----:B------:R-:W-:Y:S01]  /*13d0*/  IMAD.SHL.U32 R11, R8, 0x40, RZ ;  /* 0x00000040080b7824 */ /* 0x000fe200078e00ff */
[----:B------:R-:W-:Y:S01]  /*13e0*/  P2R R102, PR, RZ, 0x20 ;  /* 0x00000020ff667803 */ /* 0x000fe20000000000 */
[----:B------:R-:W-:Y:S01]  /*13f0*/  IMAD.WIDE.U32 R22, R16, c[0x0][0x280], R18 ;  /* 0x0000a00010167a25 */ /* 0x000fe200078e0012 */
[----:B------:R-:W-:Y:S02]  /*1400*/  SHF.R.U32.HI R106, RZ, 0x3, R93 ;  /* 0x00000003ff6a7819 */ /* 0x000fe4000001165d */
[----:B------:R-:W-:Y:S01]  /*1410*/  LOP3.LUT R11, R11, 0xfffffe00, RZ, 0xc0, !PT ;  /* 0xfffffe000b0b7812 */ /* 0x000fe200078ec0ff */
[----:B------:R-:W-:Y:S01]  /*1420*/  IMAD.MOV.U32 R120, RZ, RZ, c[0x0][0x27c] ;  /* 0x00009f00ff787624 */ /* 0x000fe200078e00ff */
[----:B------:R-:W-:Y:S01]  /*1430*/  P2R R101, PR, RZ, 0x10 ;  /* 0x00000010ff657803 */ /* 0x000fe20000000000 */
[----:B------:R-:W-:Y:S01]  /*1440*/  IMAD.IADD R149, R149, 0x1, R144 ;  /* 0x0000000195957824 */ /* 0x000fe200078e0290 */
[----:B------:R-:W-:Y:S01]  /*1450*/  P2R R103, PR, RZ, 0x40 ;  /* 0x00000040ff677803 */ /* 0x000fe20000000000 */
[----:B------:R-:W-:Y:S01]  /*1460*/  IMAD.IADD R145, R144, 0x1, R23 ;  /* 0x0000000190917824 */ /* 0x000fe200078e0217 */
[----:B------:R-:W-:Y:S01]  /*1470*/  IADD3 R105, R105, UR5, RZ ;  /* 0x0000000569697c10 */ /* 0x000fe2000fffe0ff */
[----:B------:R-:W-:Y:S01]  /*1480*/  IMAD.MOV.U32 R122, RZ, RZ, c[0x0][0x2b8] ;  /* 0x0000ae00ff7a7624 */ /* 0x000fe200078e00ff */
[----:B------:R-:W-:Y:S01]  /*1490*/  IADD3 R107, -R16, 0x30, RZ ;  /* 0x00000030106b7810 */ /* 0x000fe20007ffe1ff */
[----:B------:R-:W-:Y:S01]  /*14a0*/  IMAD.MOV.U32 R144, RZ, RZ, R22 ;  /* 0x000000ffff907224 */ /* 0x000fe200078e0016 */
[----:B------:R-:W-:Y:S01]  /*14b0*/  SHF.R.S32.HI R108, RZ, 0x1f, R111 ;  /* 0x0000001fff6c7819 */ /* 0x000fe2000001146f */
[----:B------:R-:W-:Y:S01]  /*14c0*/  IMAD.WIDE.U32 R146, R92, c[0x0][0x290], R146 ;  /* 0x0000a4005c927a25 */ /* 0x000fe200078e0092 */
[----:B------:R-:W-:-:S03]  /*14d0*/  IADD3 R115, R137, UR11, RZ ;  /* 0x0000000b89737c10 */ /* 0x000fc6000fffe0ff */
[----:B------:R-:W-:Y:S02]  /*14e0*/  IMAD.MOV.U32 R66, RZ, RZ, c[0x0][0x27c] ;  /* 0x00009f00ff427624 */ /* 0x000fe400078e00ff */
[----:B------:R-:W-:-:S04]  /*14f0*/  IMAD.WIDE.U32 R148, R92, c[0x0][0x280], R148 ;  /* 0x0000a0005c947a25 */ /* 0x000fc800078e0094 */
[----:B------:R-:W-:-:S04]  /*1500*/  IMAD.WIDE.U32 R144, R92, c[0x0][0x280], R144 ;  /* 0x0000a0005c907a25 */ /* 0x000fc800078e0090 */
[----:B------:R-:W-:-:S04]  /*1510*/  IMAD.WIDE.U32 R142, R92, c[0x0][0x290], R142 ;  /* 0x0000a4005c8e7a25 */ /* 0x000fc800078e008e */
[----:B------:R-:W-:Y:S01]  /*1520*/  IMAD.SHL.U32 R66, R66, 0x2, RZ ;  /* 0x0000000242427824 */ /* 0x000fe200078e00ff */
[----:B--2---:R1:W2:Y:S01]  /*1530*/  @P1 R2UR UR36, R0 ;  /* 0x00000000002413c2 */ /* 0x0042a200000e0000 */
[C---:B------:R-:W-:Y:S02]  /*1540*/  @P0 LEA R24, P1, R4.reuse, c[0x0][0x220], 0x1 ;  /* 0x0000880004180a11 */ /* 0x040fe400078208ff */
[----:B-1----:R-:W-:Y:S01]  /*1550*/  IADD3 R0, R5, UR30, RZ ;  /* 0x0000001e05007c10 */ /* 0x002fe2000fffe0ff */
[----:B------:R-:W-:Y:S02]  /*1560*/  USHF.L.U64.HI UR30, UR8, UR35, UR9 ;  /* 0x00000023081e7299 */ /* 0x000fe40008010209 */
[----:B--2---:R-:W-:Y:S01]  /*1570*/  @UP1 USHF.R.S32.HI UR53, URZ, 0x1f, UR36 ;  /* 0x0000001f3f351899 */ /* 0x004fe20008011424 */
[C---:B------:R-:W-:Y:S01]  /*1580*/  @P0 LEA.HI.X R25, R4.reuse, c[0x0][0x224], R0, 0x1, P1 ;  /* 0x0000890004190a11 */ /* 0x040fe200008f0c00 */
[----:B------:R-:W-:Y:S01]  /*1590*/  ULDC.64 UR8, c[0x0][0x290] ;  /* 0x0000a40000087ab9 */ /* 0x000fe20000000a00 */
[----:B------:R-:W-:Y:S01]  /*15a0*/  @P3 IADD3 R5, P1, R4, UR29, RZ ;  /* 0x0000001d04053c10 */ /* 0x000fe2000ff3e0ff */
[----:B------:R-:W-:-:S02]  /*15b0*/  USHF.L.U64.HI UR35, UR8, UR35, UR9 ;  /* 0x0000002308237299 */ /* 0x000fc40008010209 */
[----:B------:R-:W-:Y:S01]  /*15c0*/  @!PT LDS RZ, [RZ] ;  /* 0x00000000fffff984 */ /* 0x000fe20000000800 */
[----:B------:R-:W-:Y:S01]  /*15d0*/  @!PT LDS RZ, [RZ] ;  /* 0x00000000fffff984 */ /* 0x000fe20000000800 */
[----:B------:R-:W-:Y:S01]  /*15e0*/  @!PT LDS RZ, [RZ] ;  /* 0x00000000fffff984 */ /* 0x000fe20000000800 */
[----:B------:R1:W-:Y:S01]  /*15f0*/  @P0 LDGSTS.E.BYPASS.LTC128B.128 [R96+0xa080], [R24.64], !P2 ;  /* 0x0a08000018600fae */ /* 0x0003e2000d101d5a */
[----:B------:R-:W-:Y:S01]  /*1600*/  @P3 IADD3.X R0, R0, UR28, RZ, P1, !PT ;  /* 0x0000001c00003c10 */ /* 0x000fe20008ffe4ff */
[----:B------:R-:W-:Y:S01]  /*1610*/  UIMAD UR39, UR39, UR9, URZ ;  /* 0x00000009272772a4 */ /* 0x000fe2000f8e023f */
[----:B------:R-:W-:Y:S01]  /*1620*/  ISETP.GE.AND P1, PT, R18, c[0x0][0x27c], PT ;  /* 0x00009f0012007a0c */ /* 0x000fe20003f26270 */
[----:B------:R1:W-:Y:S01]  /*1630*/  @P0 LDGSTS.E.BYPASS.LTC128B.128 [R96+0xb880], [R24.64+0x80], !P6 ;  /* 0x0b88008018600fae */ /* 0x0003e2000f101d5a */
[----:B------:R-:W-:Y:S01]  /*1640*/  ISETP.GE.AND P2, PT, R14, c[0x0][0x27c], PT ;  /* 0x00009f000e007a0c */ /* 0x000fe20003f46270 */
[----:B------:R-:W-:Y:S02]  /*1650*/  USHF.L.U32 UR38, UR8, 0x5, URZ ;  /* 0x0000000508267899 */ /* 0x000fe4000800063f */
[----:B------:R1:W-:Y:S01]  /*1660*/  @P0 LDGSTS.E.BYPASS.LTC128B.128 [R96+0xd080], [R24.64+0x100], !P5 ;  /* 0x0d08010018600fae */ /* 0x0003e2000e901d5a */
[----:B------:R-:W-:Y:S01]  /*1670*/  SEL R7, RZ, c[0x0][0x27c], !P2 ;  /* 0x00009f00ff077a07 */ /* 0x000fe20005000000 */
[----:B------:R-:W-:-:S02]  /*1680*/  UIMAD.WIDE.U32 UR42, UR8, 0x30, URZ ;  /* 0x00000030082a78a5 */ /* 0x000fc4000f8e003f */
[----:B------:R1:W-:Y:S01]  /*1690*/  @P0 LDGSTS.E.BYPASS.LTC128B.128 [R96+0xe880], [R24.64+0x180], !P4 ;  /* 0x0e88018018600fae */ /* 0x0003e2000e101d5a */
[C---:B------:R-:W-:Y:S01]  /*16a0*/  @P3 LEA R12, P0, R5.reuse, c[0x0][0x220], 0x1 ;  /* 0x00008800050c3a11 */ /* 0x040fe200078008ff */
[----:B------:R-:W-:Y:S01]  /*16b0*/  IMAD.IADD R10, R14, 0x1, R7 ;  /* 0x000000010e0a7824 */ /* 0x000fe200078e0207 */
[----:B------:R-:W-:Y:S02]  /*16c0*/  ULDC.64 UR8, c[0x0][0x1e8] ;  /* 0x00007a0000087ab9 */ /* 0x000fe40000000a00 */
[----:B------:R-:W-:Y:S01]  /*16d0*/  @P3 LEA.HI.X R13, R5, c[0x0][0x224], R0, 0x1, P0 ;  /* 0x00008900050d3a11 */ /* 0x000fe200000f0c00 */
[----:B------:R-:W-:Y:S01]  /*16e0*/  UIMAD UR44, UR15, UR8, URZ ;  /* 0x000000080f2c72a4 */ /* 0x000fe2000f8e023f */
[----:B------:R-:W-:Y:S01]  /*16f0*/  SEL R5, RZ, c[0x0][0x27c], !P1 ;  /* 0x00009f00ff057a07 */ /* 0x000fe20004800000 */
[----:B------:R-:W-:Y:S01]  /*1700*/  UIMAD.WIDE.U32 UR46, UR16, UR8, URZ ;  /* 0x00000008102e72a5 */ /* 0x000fe2000f8e003f */
[----:B------:R-:W-:Y:S01]  /*1710*/  ISETP.NE.AND P0, PT, R104, RZ, PT ;  /* 0x000000ff6800720c */ /* 0x000fe20003f05270 */
[----:B------:R-:W-:-:S02]  /*1720*/  UIMAD UR44, UR16, UR9, UR44 ;  /* 0x00000009102c72a4 */ /* 0x000fc4000f8e022c */
[----:B------:R-:W-:Y:S01]  /*1730*/  IMAD.IADD R5, R18, 0x1, R5 ;  /* 0x0000000112057824 */ /* 0x000fe200078e0205 */
[----:B------:R-:W-:Y:S02]  /*1740*/  ULDC.64 UR8, c[0x0][0x210] ;  /* 0x0000840000087ab9 */ /* 0x000fe40000000a00 */
[----:B------:R-:W-:Y:S02]  /*1750*/  UIMAD UR45, UR15, UR8, URZ ;  /* 0x000000080f2d72a4 */ /* 0x000fe4000f8e023f */
[----:B------:R-:W-:Y:S01]  /*1760*/  SHF.R.S32.HI R0, RZ, 0x1f, R5 ;  /* 0x0000001fff007819 */ /* 0x000fe20000011405 */
[----:B------:R-:W-:Y:S02]  /*1770*/  UIMAD.WIDE.U32 UR48, UR16, UR8, URZ ;  /* 0x00000008103072a5 */ /* 0x000fe4000f8e003f */
[----:B------:R-:W-:Y:S01]  /*1780*/  UIMAD UR45, UR16, UR9, UR45 ;  /* 0x00000009102d72a4 */ /* 0x000fe2000f8e022d */
[CC--:B------:R-:W-:Y:S01]  /*1790*/  LEA.HI R4, R0.reuse, R5.reuse, RZ, 0x3 ;  /* 0x0000000500047211 */ /* 0x0c0fe200078f18ff */
[----:B------:R2:W-:Y:S01]  /*17a0*/  @P3 LDGSTS.E.BYPASS.LTC128B.128 [R96+0xb080], [R12.64], !P0 ;  /* 0x0b0800000c603fae */ /* 0x0005e2000c101d5a */
[----:B------:R-:W-:Y:S01]  /*17b0*/  LEA.HI R0, R0, R5, RZ, 0x6 ;  /* 0x0000000500007211 */ /* 0x000fe200078f30ff */
[----:B------:R-:W-:Y:S01]  /*17c0*/  ULDC.64 UR8, c[0x0][0x2b0] ;  /* 0x0000ac0000087ab9 */ /* 0x000fe20000000a00 */
[----:B------:R-:W-:Y:S01]  /*17d0*/  SHF.R.S32.HI R5, RZ, 0x1f, R10 ;  /* 0x0000001fff057819 */ /* 0x000fe2000001140a */
[----:B------:R2:W-:Y:S01]  /*17e0*/  @P3 LDGSTS.E.BYPASS.LTC128B.128 [R96+0xc880], [R12.64+0x80], !P6 ;  /* 0x0c8800800c603fae */ /* 0x0005e2000f101d5a */
[----:B------:R-:W-:Y:S01]  /*17f0*/  SHF.R.S32.HI R0, RZ, 0x6, R0 ;  /* 0x00000006ff007819 */ /* 0x000fe20000011400 */
[----:B------:R-:W-:Y:S01]  /*1800*/  @!UP1 UMOV UR53, UR31 ;  /* 0x0000001f00359c82 */ /* 0x000fe20008000000 */
        /* <DEDUP_REMOVED lines=8> */
[--C-:B------:R-:W-:Y:S01]  /*1890*/  LOP3.LUT R126, R99, 0x38, R2.reuse, 0xf8, !PT ;  /* 0x00000038637e7812 */ /* 0x100fe200078ef802 */
[----:B------:R-:W0:Y:S01]  /*18a0*/  LDGDEPBAR ;  /* 0x00000000000079af */ /* 0x000e220000000000 */
[----:B------:R-:W-:Y:S01]  /*18b0*/  LOP3.LUT R9, R93, 0x38, R2, 0xf8, !PT ;  /* 0x000000385d097812 */ /* 0x000fe200078ef802 */
[----:B------:R-:W-:Y:S01]  /*18c0*/  IMAD R7, R5, 0xc00, R6 ;  /* 0x00000c0005077824 */ /* 0x000fe200078e0206 */
[-C--:B------:R-:W-:Y:S01]  /*18d0*/  LOP3.LUT R125, R125, R106.reuse, RZ, 0x3c, !PT ;  /* 0x0000006a7d7d7212 */ /* 0x080fe200078e3cff */
[----:B------:R-:W-:Y:S01]  /*18e0*/  IMAD R5, R5, 0xc00, R11 ;  /* 0x00000c0005057824 */ /* 0x000fe200078e020b */
[-C--:B------:R-:W-:Y:S01]  /*18f0*/  LOP3.LUT R126, R126, R97.reuse, RZ, 0x3c, !PT ;  /* 0x000000617e7e7212 */ /* 0x080fe200078e3cff */
[----:B------:R-:W-:Y:S01]  /*1900*/  UIMAD UR10, UR53, UR8, URZ ;  /* 0x00000008350a72a4 */ /* 0x000fe2000f8e023f */
[----:B------:R-:W-:Y:S01]  /*1910*/  LOP3.LUT R124, R9, R106, RZ, 0x3c, !PT ;  /* 0x0000006a097c7212 */ /* 0x000fe200078e3cff */
[----:B------:R-:W-:Y:S01]  /*1920*/  IMAD.IADD R125, R0, 0x1, R125 ;  /* 0x00000001007d7824 */ /* 0x000fe200078e027d */
[----:B------:R-:W-:Y:S01]  /*1930*/  LOP3.LUT R10, R99, 0x38, R4, 0xf8, !PT ;  /* 0x00000038630a7812 */ /* 0x000fe200078ef804 */
[----:B------:R-:W-:Y:S01]  /*1940*/  IMAD.IADD R126, R7, 0x1, R126 ;  /* 0x00000001077e7824 */ /* 0x000fe200078e027e */
[----:B------:R-:W-:Y:S01]  /*1950*/  SHF.R.S32.HI R7, RZ, 0x1f, R100 ;  /* 0x0000001fff077819 */ /* 0x000fe20000011464 */
[----:B------:R-:W-:Y:S01]  /*1960*/  IMAD R0, R3, 0x20, R16 ;  /* 0x0000002003007824 */ /* 0x000fe200078e0210 */
[----:B------:R-:W-:Y:S01]  /*1970*/  SHF.R.S32.HI R3, RZ, 0x1f, R14 ;  /* 0x0000001fff037819 */ /* 0x000fe2000001140e */
[----:B------:R-:W-:Y:S01]  /*1980*/  IMAD.IADD R124, R5, 0x1, R124 ;  /* 0x00000001057c7824 */ /* 0x000fe200078e027c */
[----:B------:R-:W-:Y:S01]  /*1990*/  LOP3.LUT R127, R10, R97, RZ, 0x3c, !PT ;  /* 0x000000610a7f7212 */ /* 0x000fe200078e3cff */
[----:B------:R-:W-:Y:S01]  /*19a0*/  IMAD R5, R113, c[0x0][0x280], RZ ;  /* 0x0000a00071057a24 */ /* 0x000fe200078e02ff */
[----:B------:R-:W-:Y:S01]  /*19b0*/  LEA.HI R110, R7, R100, RZ, 0x3 ;  /* 0x00000064076e7211 */ /* 0x000fe200078f18ff */
[----:B------:R-:W-:Y:S01]  /*19c0*/  IMAD R113, R113, c[0x0][0x290], RZ ;  /* 0x0000a40071717a24 */ /* 0x000fe200078e02ff */
[----:B------:R-:W-:Y:S01]  /*19d0*/  LEA.HI R112, R3, R14, RZ, 0x3 ;  /* 0x0000000e03707211 */ /* 0x000fe200078f18ff */
[----:B------:R-:W-:Y:S01]  /*19e0*/  IMAD.IADD R127, R8, 0x1, R127 ;  /* 0x00000001087f7824 */ /* 0x000fe200078e027f */
[----:B------:R-:W-:Y:S01]  /*19f0*/  ISETP.GE.AND P0, PT, R120, 0x1, PT ;  /* 0x000000017800780c */ /* 0x000fe20003f06270 */
[C---:B------:R-:W-:Y:S01]  /*1a00*/  IMAD R113, R92.reuse, c[0x0][0x294], R113 ;  /* 0x0000a5005c717a24 */ /* 0x040fe200078e0271 */
[----:B------:R-:W-:Y:S01]  /*1a10*/  @UP1 UMOV UR52, UR36 ;  /* 0x0000002400341c82 */ /* 0x000fe20008000000 */
[----:B------:R-:W-:Y:S01]  /*1a20*/  IMAD R5, R92, c[0x0][0x284], R5 ;  /* 0x0000a1005c057a24 */ /* 0x000fe200078e0205 */
[----:B------:R-:W-:Y:S01]  /*1a30*/  LOP3.LUT R110, R110, 0xfffffff8, RZ, 0xc0, !PT ;  /* 0xfffffff86e6e7812 */ /* 0x000fe200078ec0ff */
[----:B------:R-:W-:Y:S01]  /*1a40*/  @!UP1 UMOV UR52, UR22 ;  /* 0x0000001600349c82 */ /* 0x000fe20008000000 */
[----:B------:R-:W-:Y:S01]  /*1a50*/  LOP3.LUT R112, R112, 0xfffffff8, RZ, 0xc0, !PT ;  /* 0xfffffff870707812 */ /* 0x000fe200078ec0ff */
[----:B------:R-:W-:Y:S01]  /*1a60*/  UIMAD.WIDE.U32 UR50, UR52, UR8, URZ ;  /* 0x00000008343272a5 */ /* 0x000fe2000f8e003f */
[----:B------:R-:W-:Y:S01]  /*1a70*/  LOP3.LUT R121, R4, 0xfffffff8, RZ, 0xc0, !PT ;  /* 0xfffffff804797812 */ /* 0x000fe200078ec0ff */
[----:B------:R-:W-:Y:S01]  /*1a80*/  UIMAD UR9, UR52, UR9, UR10 ;  /* 0x00000009340972a4 */ /* 0x000fe2000f8e020a */
[----:B------:R-:W-:Y:S01]  /*1a90*/  LOP3.LUT R128, R2, 0xfffffff8, RZ, 0xc0, !PT ;  /* 0xfffffff802807812 */ /* 0x000fe200078ec0ff */
[----:B------:R-:W-:Y:S01]  /*1aa0*/  IMAD.IADD R116, R147, 0x1, R113 ;  /* 0x0000000193747824 */ /* 0x000fe200078e0271 */
[----:B------:R-:W-:Y:S01]  /*1ab0*/  ISETP.NE.AND P3, PT, R122, 0x1, PT ;  /* 0x000000017a00780c */ /* 0x000fe20003f65270 */
[----:B------:R-:W-:Y:S01]  /*1ac0*/  IMAD.IADD R117, R149, 0x1, R5 ;  /* 0x0000000195757824 */ /* 0x000fe200078e0205 */
[----:B------:R-:W-:Y:S01]  /*1ad0*/  SHF.R.S32.HI R67, RZ, 0x3, R2 ;  /* 0x00000003ff437819 */ /* 0x000fe20000011402 */
[----:B------:R-:W-:Y:S01]  /*1ae0*/  IMAD.IADD R114, R5, 0x1, R145 ;  /* 0x0000000105727824 */ /* 0x000fe200078e0291 */
[----:B------:R-:W-:Y:S01]  /*1af0*/  P2R R2, PR, RZ, 0x1 ;  /* 0x00000001ff027803 */ /* 0x000fe20000000000 */
[----:B------:R-:W-:Y:S01]  /*1b00*/  IMAD.IADD R113, R113, 0x1, R143 ;  /* 0x0000000171717824 */ /* 0x000fe200078e028f */
[C---:B--2---:R-:W-:Y:S01]  /*1b10*/  IADD3 R13, R20.reuse, 0x20, RZ ;  /* 0x00000020140d7810 */ /* 0x044fe20007ffe0ff */
[----:B------:R-:W-:Y:S01]  /*1b20*/  IMAD.SHL.U32 R127, R127, 0x2, RZ ;  /* 0x000000027f7f7824 */ /* 0x000fe200078e00ff */
[----:B------:R-:W-:Y:S01]  /*1b30*/  IADD3 R12, R20, 0x60, RZ ;  /* 0x00000060140c7810 */ /* 0x000fe20007ffe0ff */
[----:B------:R-:W-:Y:S01]  /*1b40*/  IMAD.SHL.U32 R125, R125, 0x2, RZ ;  /* 0x000000027d7d7824 */ /* 0x000fe200078e00ff */
[----:B------:R-:W-:Y:S01]  /*1b50*/  SHF.R.S32.HI R109, RZ, 0x1f, R110 ;  /* 0x0000001fff6d7819 */ /* 0x000fe2000001146e */
[----:B------:R-:W-:Y:S01]  /*1b60*/  IMAD.SHL.U32 R126, R126, 0x2, RZ ;  /* 0x000000027e7e7824 */ /* 0x000fe200078e00ff */
[----:B------:R-:W-:Y:S01]  /*1b70*/  SHF.R.S32.HI R68, RZ, 0x3, R4 ;  /* 0x00000003ff447819 */ /* 0x000fe20000011404 */
[----:B------:R-:W-:Y:S01]  /*1b80*/  IMAD.SHL.U32 R124, R124, 0x2, RZ ;  /* 0x000000027c7c7824 */ /* 0x000fe200078e00ff */
[----:B------:R-:W-:Y:S01]  /*1b90*/  SHF.R.S32.HI R119, RZ, 0x1f, R112 ;  /* 0x0000001fff777819 */ /* 0x000fe20000011470 */
[----:B------:R-:W-:Y:S01]  /*1ba0*/  UIADD3 UR39, UR43, UR39, URZ ;  /* 0x000000272b277290 */ /* 0x000fe2000fffe03f */
[----:B------:R-:W-:Y:S01]  /*1bb0*/  SHF.R.S32.HI R118, RZ, 0x1f, R121 ;  /* 0x0000001fff767819 */ /* 0x000fe20000011479 */
[----:B------:R-:W-:Y:S01]  /*1bc0*/  UIADD3 UR44, UR47, UR44, URZ ;  /* 0x0000002c2f2c7290 */ /* 0x000fe2000fffe03f */
[----:B------:R-:W-:Y:S01]  /*1bd0*/  SHF.R.S32.HI R123, RZ, 0x1f, R128 ;  /* 0x0000001fff7b7819 */ /* 0x000fe20000011480 */
[----:B------:R-:W-:Y:S01]  /*1be0*/  UIADD3 UR45, UR49, UR45, URZ ;  /* 0x0000002d312d7290 */ /* 0x000fe2000fffe03f */
[----:B------:R-:W-:Y:S01]  /*1bf0*/  P2R R2, PR, RZ, 0x8 ;  /* 0x00000008ff027803 */ /* 0x000fe20000000000 */
[----:B------:R-:W-:-:S02]  /*1c00*/  UIADD3 UR9, UR51, UR9, URZ ;  /* 0x0000000933097290 */ /* 0x000fc4000fffe03f */
[----:B------:R-:W-:Y:S01]  /*1c10*/  ULDC.U8 UR8, c[0x0][0x298] ;  /* 0x0000a60000087ab9 */ /* 0x000fe20000000000 */
[----:B-1----:R-:W-:Y:S06]  /*1c20*/  BAR.SYNC.DEFER_BLOCKING 0x0 ;  /* 0x0000000000007b1d */ /* 0x002fec0000010000 */
.L_x_1654:
[----:B------:R-:W-:Y:S01]  /*1c30*/  ISETP.NE.AND P3, PT, R122, 0x1, PT ;  /* 0x000000017a00780c */ /* 0x000fe20003f65270 */
[----:B-1-3--:R-:W-:Y:S01]  /*1c40*/  IMAD.U32 R3, RZ, RZ, UR6 ;  /* 0x00000006ff037e24 */ /* 0x00afe2000f8e00ff */
[----:B------:R-:W-:Y:S01]  /*1c50*/  MOV R132, RZ ;  /* 0x000000ff00847202 */ /* 0x000fe20000000f00 */
[----:B------:R-:W-:Y:S04]  /*1c60*/  DEPBAR.LE SB0, 0x0 ;  /* 0x000080000000791a */ /* 0x000fe80000000000 */
[----:B------:R-:W-:Y:S01]  /*1c70*/  IMAD R2, R3, 0x30, R0 ;  /* 0x0000003003027824 */ /* 0x000fe200078e0200 */
[----:B------:R-:W-:Y:S01]  /*1c80*/  ISETP.GE.AND P4, PT, R120, 0x1, PT ;  /* 0x000000017800780c */ /* 0x000fe20003f86270 */
[----:B------:R-:W-:Y:S02]  /*1c90*/  BSSY B2, `(.L_x_1615) ;  /* 0x0000542000027945 */ /* 0x000fe40003800000 */
[----:B------:R-:W-:Y:S01]  /*1ca0*/  IMAD.IADD R131, R105, 0x1, R2 ;  /* 0x0000000169837824 */ /* 0x000fe200078e0202 */
[----:B------:R-:W-:Y:S03]  /*1cb0*/  ISETP.GE.AND P0, PT, R2, UR4, PT ;  /* 0x0000000402007c0c */ /* 0x000fe6000bf06270 */
[----:B--2---:R-:W-:Y:S01]  /*1cc0*/  @P3 IMAD.HI.U32 R5, R131, c[0x0][0x2bc], RZ ;  /* 0x0000af0083053a27 */ /* 0x004fe200078e00ff */
[----:B------:R-:W-:Y:S03]  /*1cd0*/  ISETP.GT.OR P0, PT, R0, 0x2f, P0 ;  /* 0x0000002f0000780c */ /* 0x000fe60000704670 */
[----:B------:R-:W-:Y:S01]  /*1ce0*/  IMAD.MOV.U32 R4, RZ, RZ, R131 ;  /* 0x000000ffff047224 */ /* 0x000fe200078e0083 */
[----:B------:R-:W-:Y:S09]  /*1cf0*/  @P3 SHF.R.U32.HI R4, RZ, c[0x0][0x2c0], R5 ;  /* 0x0000b000ff043a19 */ /* 0x000ff20000011605 */
[C---:B------:R-:W-:Y:S04]  /*1d00*/  @!P0 IADD3 R8, P3, R4.reuse, UR50, RZ ;  /* 0x0000003204088c10 */ /* 0x040fe8000ff7e0ff */
[----:B------:R-:W-:Y:S01]  /*1d10*/  @!P0 LEA.HI.X.SX32 R5, R4, UR9, 0x1, P3 ;  /* 0x0000000904058c11 */ /* 0x000fe200098f0eff */
[----:B------:R-:W-:Y:S01]  /*1d20*/  IMAD.MOV R4, RZ, RZ, -R4 ;  /* 0x000000ffff047224 */ /* 0x000fe200078e0a04 */
[----:B------:R-:W-:Y:S03]  /*1d30*/  @!P0 LEA R22, P3, R8, c[0x0][0x2a0], 0x2 ;  /* 0x0000a80008168a11 */ /* 0x000fe600078610ff */
        /* <DEDUP_REMOVED lines=9> */
[----:B------:R-:W-:Y:S02]  /*1dd0*/  MOV R4, R8 ;  /* 0x0000000800047202 */ /* 0x000fe40000000f00 */
        /* <DEDUP_REMOVED lines=8> */
[----:B----4-:R-:W-:-:S05]  /*1e60*/  @!P4 BRA `(.L_x_1616) ;  /* 0x00004eb00000c947 */ /* 0x010fca0003800000 */
[----:B------:R-:W-:Y:S01]  /*1e70*/  USHF.R.S32.HI UR31, URZ, 0x1f, UR6 ;  /* 0x0000001f3f1f7899 */ /* 0x000fe20008011406 */
[----:B------:R-:W-:Y:S01]  /*1e80*/  ISETP.NE.AND P0, PT, RZ, UR8, PT ;  /* 0x00000008ff007c0c */ /* 0x000fe2000bf05270 */
[----:B------:R-:W-:Y:S02]  /*1e90*/  UIMAD UR11, UR37, UR6, URZ ;  /* 0x00000006250b72a4 */ /* 0x000fe4000f8e023f */
[----:B------:R-:W-:Y:S02]  /*1ea0*/  UIMAD UR10, UR39, UR6, URZ ;  /* 0x00000006270a72a4 */ /* 0x000fe4000f8e023f */
[----:B------:R-:W-:Y:S02]  /*1eb0*/  UIMAD UR5, UR6, -0x30, UR4 ;  /* 0xffffffd0060578a4 */ /* 0x000fe4000f8e0204 */
[----:B------:R-:W-:Y:S02]  /*1ec0*/  UIMAD.WIDE.U32 UR54, UR40, UR6, URZ ;  /* 0x00000006283672a5 */ /* 0x000fe4000f8e003f */
[----:B------:R-:W-:Y:S02]  /*1ed0*/  UIMAD.WIDE.U32 UR52, UR42, UR6, URZ ;  /* 0x000000062a3472a5 */ /* 0x000fe4000f8e003f */
[----:B------:R-:W-:Y:S02]  /*1ee0*/  UIMAD UR11, UR31, UR40, UR11 ;  /* 0x000000281f0b72a4 */ /* 0x000fe4000f8e020b */
[----:B------:R-:W-:Y:S02]  /*1ef0*/  UIMAD UR10, UR31, UR42, UR10 ;  /* 0x0000002a1f0a72a4 */ /* 0x000fe4000f8e020a */
[----:B------:R-:W-:Y:S02]  /*1f00*/  UISETP.LT.AND UP0, UPT, UR5, 0x30, UPT ;  /* 0x000000300500788c */ /* 0x000fe4000bf01270 */
[----:B------:R-:W-:Y:S02]  /*1f10*/  UIADD3 UR11, UR55, UR11, URZ ;  /* 0x0000000b370b7290 */ /* 0x000fe4000fffe03f */
[----:B------:R-:W-:Y:S02]  /*1f20*/  UIADD3 UR10, UR53, UR10, URZ ;  /* 0x0000000a350a7290 */ /* 0x000fe4000fffe03f */
[----:B------:R-:W-:Y:S01]  /*1f30*/  USEL UR31, UR5, 0x30, UP0 ;  /* 0x00000030051f7887 */ /* 0x000fe20008000000 */
[----:B------:R-:W-:-:S05]  /*1f40*/  @!P0 BRA `(.L_x_1617) ;  /* 0x000026b000008947 */ /* 0x000fca0003800000 */
[----:B------:R-:W-:Y:S01]  /*1f50*/  ISETP.GE.AND P4, PT, R16, UR31, PT ;  /* 0x0000001f10007c0c */ /* 0x000fe2000bf86270 */
        /* <DEDUP_REMOVED lines=11> */
[----:B------:R-:W-:Y:S01]  /*2010*/  IADD3 R3, P0, R148, UR54, RZ ;  /* 0x0000003694037c10 */ /* 0x000fe2000ff1e0ff */
[----:B------:R-:W-:Y:S01]  /*2020*/  CS2R R80, SRZ ;  /* 0x0000000000507805 */ /* 0x000fe2000001ff00 */
[----:B------:R-:W-:Y:S01]  /*2030*/  CS2R R50, SRZ ;  /* 0x0000000000327805 */ /* 0x000fe2000001ff00 */
[----:B------:R-:W-:Y:S01]  /*2040*/  CS2R R78, SRZ ;  /* 0x00000000004e7805 */ /* 0x000fe2000001ff00 */
[----:B------:R-:W-:Y:S01]  /*2050*/  IADD3.X R2, R117, UR11, RZ, P0, !PT ;  /* 0x0000000b75027c10 */ /* 0x000fe200087fe4ff */
[----:B------:R-:W-:Y:S01]  /*2060*/  CS2R R46, SRZ ;  /* 0x00000000002e7805 */ /* 0x000fe2000001ff00 */
[----:B------:R-:W-:Y:S01]  /*2070*/  IADD3 R5, P0, R146, UR52, RZ ;  /* 0x0000003492057c10 */ /* 0x000fe2000ff1e0ff */
[----:B------:R-:W-:Y:S01]  /*2080*/  CS2R R76, SRZ ;  /* 0x00000000004c7805 */ /* 0x000fe2000001ff00 */
[----:B------:R-:W-:Y:S01]  /*2090*/  CS2R R42, SRZ ;  /* 0x00000000002a7805 */ /* 0x000fe2000001ff00 */
[----:B------:R-:W-:Y:S01]  /*20a0*/  CS2R R74, SRZ ;  /* 0x00000000004a7805 */ /* 0x000fe2000001ff00 */
[----:B------:R-:W-:Y:S01]  /*20b0*/  IADD3.X R4, R116, UR10, RZ, P0, !PT ;  /* 0x0000000a74047c10 */ /* 0x000fe200087fe4ff */
        /* <DEDUP_REMOVED lines=21> */
.L_x_1619:
[----:B------:R-:W-:Y:S05]  /*2210*/  BSYNC B0 ;  /* 0x0000000000007941 */ /* 0x000fea0003800000 */
.L_x_1618:
[----:B------:R-:W-:Y:S01]  /*2220*/  ISETP.GE.AND P5, PT, R95, UR31, PT ;  /* 0x0000001f5f007c0c */ /* 0x000fe2000bfa6270 */
[----:B-----5:R-:W-:Y:S01]  /*2230*/  IMAD.MOV.U32 R10, RZ, RZ, R74 ;  /* 0x000000ffff0a7224 */ /* 0x020fe200078e004a */
[----:B------:R-:W-:Y:S01]  /*2240*/  MOV R5, R36 ;  /* 0x0000002400057202 */ /* 0x000fe20000000f00 */
[----:B-1----:R-:W-:Y:S01]  /*2250*/  IMAD.MOV.U32 R9, RZ, RZ, R75 ;  /* 0x000000ffff097224 */ /* 0x002fe200078e004b */
[----:B------:R-:W-:Y:S01]  /*2260*/  MOV R2, R43 ;  /* 0x0000002b00027202 */ /* 0x000fe20000000f00 */
[----:B------:R-:W-:Y:S01]  /*2270*/  IMAD.MOV.U32 R8, RZ, RZ, R76 ;  /* 0x000000ffff087224 */ /* 0x000fe200078e004c */
        /* <DEDUP_REMOVED lines=30> */
[----:B------:R-:W-:Y:S01]  /*2460*/  IMAD.U32 R7, RZ, RZ, UR32 ;  /* 0x00000020ff077e24 */ /* 0x000fe2000f8e00ff */
[----:B------:R-:W-:Y:S01]  /*2470*/  CS2R R70, SRZ ;  /* 0x0000000000467805 */ /* 0x000fe2000001ff00 */
[----:B------:R-:W-:Y:S01]  /*2480*/  IMAD.U32 R2, RZ, RZ, UR30 ;  /* 0x0000001eff027e24 */ /* 0x000fe2000f8e00ff */
[----:B------:R-:W-:Y:S01]  /*2490*/  CS2R R34, SRZ ;  /* 0x0000000000227805 */ /* 0x000fe2000001ff00 */
[----:B------:R-:W-:Y:S01]  /*24a0*/  IMAD.U32 R5, RZ, RZ, UR38 ;  /* 0x00000026ff057e24 */ /* 0x000fe2000f8e00ff */
[----:B------:R-:W-:Y:S01]  /*24b0*/  IADD3 R7, P3, P0, R148, UR54, R7 ;  /* 0x0000003694077c10 */ /* 0x000fe2000f87e007 */
[----:B------:R-:W-:Y:S01]  /*24c0*/  IMAD.U32 R3, RZ, RZ, UR35 ;  /* 0x00000023ff037e24 */ /* 0x000fe2000f8e00ff */
        /* <DEDUP_REMOVED lines=8> */
[----:B------:R-:W-:Y:S02]  /*2550*/  IADD3.X R4, R116, UR10, R3, P3, P0 ;  /* 0x0000000a74047c10 */ /* 0x000fe40009fe0403 */
        /* <DEDUP_REMOVED lines=20> */
.L_x_1621:
[----:B------:R-:W-:Y:S05]  /*26a0*/  BSYNC B0 ;  /* 0x0000000000007941 */ /* 0x000fea0003800000 */
.L_x_1620:
[----:B-----5:R-:W-:Y:S01]  /*26b0*/  MOV R4, R23 ;  /* 0x0000001700047202 */ /* 0x020fe20000000f00 */
[----:B------:R2:W3:Y:S01]  /*26c0*/  SHFL.IDX PT, R85, R133, RZ, 0x181f ;  /* 0x00181fff85557589 */ /* 0x0004e200000e0000 */
[----:B------:R-:W-:Y:S01]  /*26d0*/  IMAD.MOV.U32 R26, RZ, RZ, R58 ;  /* 0x000000ffff1a7224 */ /* 0x000fe200078e003a */
[----:B------:R-:W-:Y:S01]  /*26e0*/  BSSY B1, `(.L_x_1622) ;  /* 0x0000103000017945 */ /* 0x000fe20003800000 */
[----:B------:R-:W-:Y:S02]  /*26f0*/  IMAD.MOV.U32 R25, RZ, RZ, R59 ;  /* 0x000000ffff197224 */ /* 0x000fe400078e003b */
[----:B------:R-:W-:Y:S02]  /*2700*/  IMAD.MOV.U32 R24, RZ, RZ, R62 ;  /* 0x000000ffff187224 */ /* 0x000fe400078e003e */
[----:B------:R-:W-:Y:S01]  /*2710*/  IMAD.MOV.U32 R5, RZ, RZ, R22 ;  /* 0x000000ffff057224 */ /* 0x000fe200078e0016 */
[----:B------:R-:W-:Y:S01]  /*2720*/  PRMT R54, R25, 0x5410, R26 ;  /* 0x0000541019367816 */ /* 0x000fe2000000001a */
[----:B------:R2:W4:Y:S01]  /*2730*/  SHFL.IDX PT, R83, R150, RZ, 0x181f ;  /* 0x00181fff96537589 */ /* 0x00052200000e0000 */
[----:B------:R-:W-:Y:S01]  /*2740*/  MOV R25, R63 ;  /* 0x0000003f00197202 */ /* 0x000fe20000000f00 */
[----:B------:R-:W-:Y:S01]  /*2750*/  IMAD.MOV.U32 R26, RZ, RZ, R64 ;  /* 0x000000ffff1a7224 */ /* 0x000fe200078e0040 */
[----:B------:R-:W-:Y:S01]  /*2760*/  PRMT R7, R4, 0x5410, R5 ;  /* 0x0000541004077816 */ /* 0x000fe20000000005 */
[----:B-1----:R-:W-:Y:S01]  /*2770*/  IMAD.MOV.U32 R3, RZ, RZ, R28 ;  /* 0x000000ffff037224 */ /* 0x002fe200078e001c */
        /* <DEDUP_REMOVED lines=15> */
[----:B---3--:R-:W-:Y:S01]  /*2870*/  ISETP.GE.AND P0, PT, R18, c[0x0][0x1d4], PT ;  /* 0x0000750012007a0c */ /* 0x008fe20003f06270 */
[----:B------:R-:W-:Y:S01]  /*2880*/  @!UPT UIADD3 URZ, URZ, URZ, URZ ;  /* 0x0000003f3f3ff290 */ /* 0x000fe2000fffe03f */
[----:B------:R-:W-:Y:S11]  /*2890*/  BSSY B0, `(.L_x_1624) ;  /* 0x0000038000007945 */ /* 0x000ff60003800000 */
[----:B------:R-:W-:-:S05]  /*28a0*/  @P0 BRA `(.L_x_1625) ;  /* 0x0000036000000947 */ /* 0x000fca0003800000 */
[C---:B----4-:R-:W-:Y:S01]  /*28b0*/  LEA R90, P0, R18.reuse, R83, 0x1 ;  /* 0x00000053125a7211 */ /* 0x050fe200078008ff */
[----:B------:R-:W1:Y:S03]  /*28c0*/  LDS.128 R24, [R96+0xa080] ;  /* 0x00a0800060187984 */ /* 0x000e660000000c00 */
[----:B------:R-:W-:Y:S02]  /*28d0*/  LEA.HI.X R91, R18, R85, R19, 0x1, P0 ;  /* 0x00000055125b7211 */ /* 0x000fe400000f0c13 */
[----:B------:R-:W-:Y:S11]  /*28e0*/  ISETP.GE.AND P0, PT, R20, c[0x0][0x27c], PT ;  /* 0x00009f0014007a0c */ /* 0x000ff60003f06270 */
[----:B------:R-:W-:Y:S02]  /*28f0*/  @!UPT UIADD3 URZ, URZ, URZ, URZ ;  /* 0x0000003f3f3ff290 */ /* 0x000fe4000fffe03f */
[----:B------:R-:W-:Y:S01]  /*2900*/  @!P0 HADD2.F32 R49, -RZ, R49.H0_H0 ;  /* 0x20000031ff318230 */ /* 0x000fe20000004100 */
[----:B------:R-:W-:Y:S01]  /*2910*/  @!P0 SHF.R.U64 R45, R50, 0x10, R51 ;  /* 0x00000010322d8819 */ /* 0x000fe20000001233 */
[----:B------:R-:W-:Y:S01]  /*2920*/  @!P0 HADD2.F32 R53, -RZ, R53.H0_H0 ;  /* 0x20000035ff358230 */ /* 0x000fe20000004100 */
        /* <DEDUP_REMOVED lines=22> */
[----:B------:R-:W-:Y:S01]  /*2a90*/  @!P0 FFMA.FTZ R82, R38, R55, -R82 ;  /* 0x0000003726528223 */ /* 0x000fe20000010852 */
        /* <DEDUP_REMOVED lines=23> */
.L_x_1625:
[----:B------:R-:W-:Y:S05]  /*2c10*/  BSYNC B0 ;  /* 0x0000000000007941 */ /* 0x000fea0003800000 */
.L_x_1624:
[----:B------:R-:W-:Y:S01]  /*2c20*/  ISETP.GE.AND P0, PT, R14, c[0x0][0x1d4], PT ;  /* 0x000075000e007a0c */ /* 0x000fe20003f06270 */
[----:B------:R-:W-:Y:S01]  /*2c30*/  @!UPT UIADD3 URZ, URZ, URZ, URZ ;  /* 0x0000003f3f3ff290 */ /* 0x000fe2000fffe03f */
[----:B------:R-:W-:Y:S11]  /*2c40*/  BSSY B0, `(.L_x_1626) ;  /* 0x0000038000007945 */ /* 0x000ff60003800000 */
[----:B------:R-:W-:-:S05]  /*2c50*/  @P0 BRA `(.L_x_1627) ;  /* 0x0000036000000947 */ /* 0x000fca0003800000 */
[C---:B----4-:R-:W-:Y:S01]  /*2c60*/  LEA R86, P0, R112.reuse, R83, 0x1 ;  /* 0x0000005370567211 */ /* 0x050fe200078008ff */
[----:B-1----:R-:W1:Y:S03]  /*2c70*/  LDS.128 R24, [R96+0xb880] ;  /* 0x00b8800060187984 */ /* 0x002e660000000c00 */
        /* <DEDUP_REMOVED lines=20> */
[CC--:B------:R-:W-:Y:S02]  /*2dc0*/  @!P0 FMUL.FTZ R53, R45.reuse, R41.reuse ;  /* 0x000000292d358220 */ /* 0x0c0fe40000410000 */
        /* <DEDUP_REMOVED lines=20> */
[----:B------:R-:W-:Y:S01]  /*2f10*/  @!P0 FMUL.FTZ R5, R39, R46 ;  /* 0x0000002e27058220 */ /* 0x000fe20000410000 */
        /* <DEDUP_REMOVED lines=10> */
.L_x_1627:
[----:B------:R-:W-:Y:S05]  /*2fc0*/  BSYNC B0 ;  /* 0x0000000000007941 */ /* 0x000fea0003800000 */
.L_x_1626:
        /* <DEDUP_REMOVED lines=31> */
[-C--:B------:R-:W-:Y:S01]  /*31c0*/  @!P0 FFMA.FTZ R2, R45, R44.reuse, R2 ;  /* 0x0000002c2d028223 */ /* 0x080fe20000010002 */
        /* <DEDUP_REMOVED lines=14> */
[CC--:B------:R-:W-:Y:S02]  /*32b0*/  @!P0 FMUL.FTZ R53, R48.reuse, R42.reuse ;  /* 0x0000002a30358220 */ /* 0x0c0fe40000410000 */
        /* <DEDUP_REMOVED lines=11> */
.L_x_1629:
[----:B------:R-:W-:Y:S05]  /*3370*/  BSYNC B0 ;  /* 0x0000000000007941 */ /* 0x000fea0003800000 */
.L_x_1628:
[----:B------:R-:W-:Y:S11]  /*3380*/  ISETP.GE.AND P0, PT, R98, c[0x0][0x1d4], PT ;  /* 0x0000750062007a0c */ /* 0x000ff60003f06270 */
[----:B------:R-:W-:Y:S02]  /*3390*/  @!UPT UIADD3 URZ, URZ, URZ, URZ ;  /* 0x0000003f3f3ff290 */ /* 0x000fe4000fffe03f */
[----:B------:R-:W-:-:S05]  /*33a0*/  @P0 BRA `(.L_x_1623) ;  /* 0x0000036000000947 */ /* 0x000fca0003800000 */
[C---:B----4-:R-:W-:Y:S01]  /*33b0*/  LEA R48, P0, R111.reuse, R83, 0x1 ;  /* 0x000000536f307211 */ /* 0x050fe200078008ff */
[----:B-1----:R-:W1:Y:S03]  /*33c0*/  LDS.128 R24, [R96+0xe880] ;  /* 0x00e8800060187984 */ /* 0x002e660000000c00 */
[----:B------:R-:W-:Y:S02]  /*33d0*/  LEA.HI.X R49, R111, R85, R108, 0x1, P0 ;  /* 0x000000556f317211 */ /* 0x000fe400000f0c6c */
[----:B------:R-:W-:Y:S11]  /*33e0*/  ISETP.GE.AND P0, PT, R12, c[0x0][0x27c], PT ;  /* 0x00009f000c007a0c */ /* 0x000ff60003f06270 */
[----:B------:R-:W-:Y:S02]  /*33f0*/  @!UPT UIADD3 URZ, URZ, URZ, URZ ;  /* 0x0000003f3f3ff290 */ /* 0x000fe4000fffe03f */
[----:B------:R-:W-:Y:S01]  /*3400*/  @!P0 HADD2.F32 R38, -RZ, R17.H1_H1 ;  /* 0x30000011ff268230 */ /* 0x000fe20000004100 */
        /* <DEDUP_REMOVED lines=38> */
[-C--:B------:R-:W-:Y:S02]  /*3670*/  @!P0 FFMA.FTZ R4, R39, R43.reuse, R4 ;  /* 0x0000002b27048223 */ /* 0x080fe40000010004 */
[C---:B------:R-:W-:Y:S02]  /*3680*/  @!P0 FMUL.FTZ R5, R33.reuse, R36 ;  /* 0x0000002421058220 */ /* 0x040fe40000410000 */
        /* <DEDUP_REMOVED lines=8> */
.L_x_1623:
[----:B---3--:R-:W-:Y:S05]  /*3710*/  BSYNC B1 ;  /* 0x0000000000017941 */ /* 0x008fea0003800000 */
.L_x_1622:
[----:B--2---:R-:W2:Y:S04]  /*3720*/  SHFL.IDX PT, R133, R133, 0x1, 0x181f ;  /* 0x00381f0085857f89 */ /* 0x004ea800000e0000 */
[----:B------:R3:W1:Y:S01]  /*3730*/  SHFL.IDX PT, R43, R150, 0x1, 0x181f ;  /* 0x00381f00962b7f89 */ /* 0x00066200000e0000 */
[----:B------:R-:W-:-:S05]  /*3740*/  @P5 BRA `(.L_x_1630) ;  /* 0x0000396000005947 */ /* 0x000fca0003800000 */
[----:B------:R-:W-:Y:S01]  /*3750*/  ISETP.GE.AND P0, PT, R18, c[0x0][0x1d4], PT ;  /* 0x0000750012007a0c */ /* 0x000fe20003f06270 */
[----:B------:R-:W-:Y:S01]  /*3760*/  @!UPT UIADD3 URZ, URZ, URZ, URZ ;  /* 0x0000003f3f3ff290 */ /* 0x000fe2000fffe03f */
[----:B------:R-:W-:Y:S11]  /*3770*/  BSSY B0, `(.L_x_1631) ;  /* 0x0000038000007945 */ /* 0x000ff60003800000 */
[----:B------:R-:W-:-:S05]  /*3780*/  @P0 BRA `(.L_x_1632) ;  /* 0x0000036000000947 */ /* 0x000fca0003800000 */
[C---:B-1----:R-:W-:Y:S01]  /*3790*/  LEA R46, P0, R18.reuse, R43, 0x1 ;  /* 0x0000002b122e7211 */ /* 0x042fe200078008ff */
[----:B------:R-:W1:Y:S03]  /*37a0*/  LDS.128 R24, [R96+0xb080] ;  /* 0x00b0800060187984 */ /* 0x000e660000000c00 */
[----:B--2---:R-:W-:Y:S02]  /*37b0*/  LEA.HI.X R47, R18, R133, R19, 0x1, P0 ;  /* 0x00000085122f7211 */ /* 0x004fe400000f0c13 */
[----:B------:R-:W-:Y:S11]  /*37c0*/  ISETP.GE.AND P0, PT, R20, c[0x0][0x27c], PT ;  /* 0x00009f0014007a0c */ /* 0x000ff60003f06270 */
[----:B------:R-:W-:Y:S02]  /*37d0*/  @!UPT UIADD3 URZ, URZ, URZ, URZ ;  /* 0x0000003f3f3ff290 */ /* 0x000fe4000fffe03f */
        /* <DEDUP_REMOVED lines=49> */
.L_x_1632:
[----:B------:R-:W-:Y:S05]  /*3af0*/  BSYNC B0 ;  /* 0x0000000000007941 */ /* 0x000fea0003800000 */
.L_x_1631:
        /* <DEDUP_REMOVED lines=58> */
.L_x_1634:
[----:B------:R-:W-:Y:S05]  /*3ea0*/  BSYNC B0 ;  /* 0x0000000000007941 */ /* 0x000fea0003800000 */
.L_x_1633:
        /* <DEDUP_REMOVED lines=58> */
.L_x_1636:
[----:B------:R-:W-:Y:S05]  /*4250*/  BSYNC B0 ;  /* 0x0000000000007941 */ /* 0x000fea0003800000 */
.L_x_1635:
[----:B------:R-:W-:Y:S11]  /*4260*/  ISETP.GE.AND P0, PT, R98, c[0x0][0x1d4], PT ;  /* 0x0000750062007a0c */ /* 0x000ff60003f06270 */
[----:B------:R-:W-:Y:S02]  /*4270*/  @!UPT UIADD3 URZ, URZ, URZ, URZ ;  /* 0x0000003f3f3ff290 */ /* 0x000fe4000fffe03f */
[----:B------:R-:W-:-:S05]  /*4280*/  @P0 BRA `(.L_x_1630) ;  /* 0x00002e2000000947 */ /* 0x000fca0003800000 */
[C---:B-1----:R-:W-:Y:S01]  /*4290*/  LEA R36, P0, R111.reuse, R43, 0x1 ;  /* 0x0000002b6f247211 */ /* 0x042fe200078008ff */
[----:B------:R-:W1:Y:S03]  /*42a0*/  LDS.128 R24, [R96+0xf880] ;  /* 0x00f8800060187984 */ /* 0x000e660000000c00 */
[----:B--2---:R-:W-:Y:S02]  /*42b0*/  LEA.HI.X R37, R111, R133, R108, 0x1, P0 ;  /* 0x000000856f257211 */ /* 0x004fe400000f0c6c */
        /* <DEDUP_REMOVED lines=52> */
.L_x_1617:
        /* <DEDUP_REMOVED lines=36> */
.L_x_1638:
[----:B------:R-:W-:Y:S05]  /*4840*/  BSYNC B0 ;  /* 0x0000000000007941 */ /* 0x000fea0003800000 */
.L_x_1637:
        /* <DEDUP_REMOVED lines=39> */
[----:B------:R-:W-:Y:S01]  /*4ac0*/  CS2R R30, SRZ ;  /* 0x00000000001e7805 */ /* 0x000fe2000001ff00 */
[----:B------:R-:W-:Y:S01]  /*4ad0*/  IADD3 R5, P3, P0, R144, UR54, R5 ;  /* 0x0000003690057c10 */ /* 0x000fe2000f87e005 */
[----:B------:R-:W-:Y:S01]  /*4ae0*/  CS2R R28, SRZ ;  /* 0x00000000001c7805 */ /* 0x000fe2000001ff00 */
[----:B------:R-:W-:Y:S01]  /*4af0*/  CS2R R74, SRZ ;  /* 0x00000000004a7805 */ /* 0x000fe2000001ff00 */
[----:B------:R-:W-:Y:S01]  /*4b00*/  CS2R R72, SRZ ;  /* 0x0000000000487805 */ /* 0x000fe2000001ff00 */
[----:B------:R-:W-:Y:S01]  /*4b10*/  IADD3.X R4, R114, UR11, R3, P3, P0 ;  /* 0x0000000b72047c10 */ /* 0x000fe20009fe0403 */
[----:B------:R-:W-:Y:S01]  /*4b20*/  IMAD.U32 R3, RZ, RZ, UR38 ;  /* 0x00000026ff037e24 */ /* 0x000fe2000f8e00ff */
[----:B------:R-:W-:Y:S01]  /*4b30*/  CS2R R26, SRZ ;  /* 0x00000000001a7805 */ /* 0x000fe2000001ff00 */
[----:B------:R-:W-:Y:S01]  /*4b40*/  IMAD.U32 R2, RZ, RZ, UR35 ;  /* 0x00000023ff027e24 */ /* 0x000fe2000f8e00ff */
[----:B------:R-:W-:Y:S02]  /*4b50*/  CS2R R24, SRZ ;  /* 0x0000000000187805 */ /* 0x000fe4000001ff00 */
[----:B------:R-:W-:Y:S04]  /*4b60*/  IADD3 R3, P3, P0, R142, UR52, R3 ;  /* 0x000000348e037c10 */ /* 0x000fe8000f87e003 */
[----:B------:R-:W-:Y:S02]  /*4b70*/  IADD3.X R2, R113, UR10, R2, P3, P0 ;  /* 0x0000000a71027c10 */ /* 0x000fe40009fe0402 */
        /* <DEDUP_REMOVED lines=12> */
.L_x_1640:
[----:B------:R-:W-:Y:S05]  /*4c40*/  BSYNC B0 ;  /* 0x0000000000007941 */ /* 0x000fea0003800000 */
.L_x_1639:
[----:B-----5:R-:W-:Y:S01]  /*4c50*/  MOV R7, R73 ;  /* 0x0000004900077202 */ /* 0x020fe20000000f00 */
[----:B------:R2:W3:Y:S01]  /*4c60*/  SHFL.IDX PT, R153, R133, RZ, 0x181f ;  /* 0x00181fff85997589 */ /* 0x0004e200000e0000 */
[----:B-1----:R-:W-:Y:S01]  /*4c70*/  MOV R4, R27 ;  /* 0x0000001b00047202 */ /* 0x002fe20000000f00 */
[----:B------:R-:W-:Y:S01]  /*4c80*/  IMAD.MOV.U32 R10, RZ, RZ, R74 ;  /* 0x000000ffff0a7224 */ /* 0x000fe200078e004a */
[----:B------:R-:W-:Y:S01]  /*4c90*/  IADD3 R71, -R66, c[0x0][0x1d4], RZ ;  /* 0x0000750042477a10 */ /* 0x000fe20007ffe1ff */
[----:B------:R-:W-:Y:S01]  /*4ca0*/  IMAD.MOV.U32 R9, RZ, RZ, R75 ;  /* 0x000000ffff097224 */ /* 0x000fe200078e004b */
[----:B------:R-:W-:Y:S01]  /*4cb0*/  BSSY B1, `(.L_x_1641) ;  /* 0x000010b000017945 */ /* 0x000fe20003800000 */
[----:B------:R-:W-:Y:S02]  /*4cc0*/  IMAD.MOV.U32 R8, RZ, RZ, R72 ;  /* 0x000000ffff087224 */ /* 0x000fe400078e0048 */
[----:B------:R2:W1:Y:S01]  /*4cd0*/  SHFL.IDX PT, R152, R150, RZ, 0x181f ;  /* 0x00181fff96987589 */ /* 0x00046200000e0000 */
        /* <DEDUP_REMOVED lines=24> */
[----:B------:R-:W-:Y:S01]  /*4e60*/  SEL R62, R66, R71, !P1 ;  /* 0x00000047423e7207 */ /* 0x000fe20004800000 */
[----:B------:R-:W3:Y:S01]  /*4e70*/  LDS.128 R32, [R127+0xa080] ;  /* 0x00a080007f207984 */ /* 0x000ee20000000c00 */
        /* <DEDUP_REMOVED lines=15> */
[----:B------:R-:W-:Y:S01]  /*4f70*/  @!P0 SHF.R.U64 R63, R56, 0x10, R57 ;  /* 0x00000010383f8819 */ /* 0x000fe20000001239 */
[----:B------:R-:W-:Y:S01]  /*4f80*/  IMAD R53, R55, 0xc00, R6 ;  /* 0x00000c0037357824 */ /* 0x000fe200078e0206 */
[--C-:B------:R-:W-:Y:S02]  /*4f90*/  @!P0 SHF.R.U32.HI R44, RZ, 0x10, R47.reuse ;  /* 0x00000010ff2c8819 */ /* 0x100fe4000001162f */
[----:B------:R-:W-:Y:S01]  /*4fa0*/  @!P0 SHF.R.U64 R46, R46, 0x10, R47 ;  /* 0x000000102e2e8819 */ /* 0x000fe2000000122f */
[----:B------:R-:W-:Y:S01]  /*4fb0*/  IMAD.IADD R156, R53, 0x1, R156 ;  /* 0x00000001359c7824 */ /* 0x000fe200078e029c */
[----:B------:R-:W-:Y:S01]  /*4fc0*/  @!P0 SHF.R.U64 R62, R58, 0x10, R59 ;  /* 0x000000103a3e8819 */ /* 0x000fe2000000123b */
[----:B------:R-:W-:Y:S01]  /*4fd0*/  @!P0 HADD2.F32 R58, -RZ, R63.H0_H0 ;  /* 0x2000003fff3a8230 */ /* 0x000fe20000004100 */
[----:B------:R-:W-:Y:S01]  /*4fe0*/  @!P0 SHF.R.U32.HI R45, RZ, 0x10, R45 ;  /* 0x00000010ff2d8819 */ /* 0x000fe2000001162d */
[----:B------:R-:W-:Y:S01]  /*4ff0*/  @!P0 HADD2.F32 R46, -RZ, R46.H0_H0 ;  /* 0x2000002eff2e8230 */ /* 0x000fe20000004100 */
[----:B------:R-:W-:Y:S01]  /*5000*/  SHF.L.U32 R154, R156, 0x1, RZ ;  /* 0x000000019c9a7819 */ /* 0x000fe200000006ff */
[----:B------:R-:W-:Y:S01]  /*5010*/  @!P0 HADD2.F32 R62, -RZ, R62.H0_H0 ;  /* 0x2000003eff3e8230 */ /* 0x000fe20000004100 */
[----:B---3--:R-:W-:Y:S01]  /*5020*/  @!P0 IMAD.MOV.U32 R51, RZ, RZ, R32 ;  /* 0x000000ffff338224 */ /* 0x008fe200078e0020 */
[----:B------:R-:W-:Y:S02]  /*5030*/  @!P0 SHF.R.U32.HI R65, RZ, 0x10, R59 ;  /* 0x00000010ff418819 */ /* 0x000fe4000001163b */
[----:B------:R-:W3:Y:S01]  /*5040*/  LDS.128 R88, [R154+0xa080] ;  /* 0x00a080009a587984 */ /* 0x000ee20000000c00 */
[----:B------:R-:W-:Y:S01]  /*5050*/  @!P0 SHF.R.U32.HI R57, RZ, 0x10, R57 ;  /* 0x00000010ff398819 */ /* 0x000fe20000011639 */
[--C-:B------:R-:W-:Y:S02]  /*5060*/  @!P0 HADD2.F32 R47, -RZ, R51.reuse.H0_H0 ;  /* 0x20000033ff2f8230 */ /* 0x100fe40000004100 */
[----:B------:R-:W-:Y:S02]  /*5070*/  @!P0 HADD2.F32 R49, -RZ, R51.H1_H1 ;  /* 0x30000033ff318230 */ /* 0x000fe40000004100 */
[----:B------:R-:W-:Y:S01]  /*5080*/  @!P0 HADD2.F32 R65, -RZ, R65.H0_H0 ;  /* 0x20000041ff418230 */ /* 0x000fe20000004100 */
[----:B------:R-:W-:Y:S02]  /*5090*/  @!P0 FMUL.FTZ R2, R47, R50 ;  /* 0x000000322f028220 */ /* 0x000fe40000410000 */
[----:B------:R-:W-:Y:S02]  /*50a0*/  @!P0 FMUL.FTZ R3, R49, R52 ;  /* 0x0000003431038220 */ /* 0x000fe40000410000 */
[----:B---3--:R-:W-:Y:S01]  /*50b0*/  @!P0 IMAD.MOV.U32 R59, RZ, RZ, R89 ;  /* 0x000000ffff3b8224 */ /* 0x008fe200078e0059 */
[----:B------:R-:W-:Y:S05]  /*50c0*/  @!P0 MOV R56, R88 ;  /* 0x0000005800388202 */ /* 0x000fea0000000f00 */
[--C-:B------:R-:W-:Y:S02]  /*50d0*/  @!P0 HADD2.F32 R55, -RZ, R56.reuse.H0_H0 ;  /* 0x20000038ff378230 */ /* 0x100fe40000004100 */
[----:B------:R-:W-:Y:S03]  /*50e0*/  @!P0 HADD2.F32 R56, -RZ, R56.H1_H1 ;  /* 0x30000038ff388230 */ /* 0x000fe60000004100 */
[C---:B------:R-:W-:Y:S02]  /*50f0*/  @!P0 FMUL.FTZ R154, R55.reuse, R50 ;  /* 0x00000032379a8220 */ /* 0x040fe40000410000 */
[C---:B------:R-:W-:Y:S02]  /*5100*/  @!P0 FMUL.FTZ R155, R56.reuse, R52 ;  /* 0x00000034389b8220 */ /* 0x040fe40000410000 */
[----:B------:R-:W-:Y:S01]  /*5110*/  @!P0 FFMA.FTZ R2, R55, R54, R2 ;  /* 0x0000003637028223 */ /* 0x000fe20000010002 */
[----:B------:R-:W-:Y:S01]  /*5120*/  @!P0 HADD2.F32 R55, -RZ, R60.H1_H1 ;  /* 0x3000003cff378230 */ /* 0x000fe20000004100 */
[----:B------:R-:W-:Y:S01]  /*5130*/  @!P0 FFMA.FTZ R155, R49, R58, -R155 ;  /* 0x0000003a319b8223 */ /* 0x000fe2000001089b */
[----:B------:R-:W-:Y:S01]  /*5140*/  @!P0 MOV R49, R33 ;  /* 0x0000002100318202 */ /* 0x000fe20000000f00 */
[----:B------:R-:W-:Y:S01]  /*5150*/  @!P0 FFMA.FTZ R154, R47, R54, -R154 ;  /* 0x000000362f9a8223 */ /* 0x000fe2000001089a */
[----:B------:R-:W-:Y:S01]  /*5160*/  @!P0 HADD2.F32 R47, -RZ, R48.H0_H0 ;  /* 0x20000030ff2f8230 */ /* 0x000fe20000004100 */
[----:B------:R-:W-:Y:S01]  /*5170*/  @!P0 FFMA.FTZ R3, R56, R58, R3 ;  /* 0x0000003a38038223 */ /* 0x000fe20000010003 */
[----:B------:R-:W-:Y:S02]  /*5180*/  @!P0 HADD2.F32 R48, -RZ, R45.H0_H0 ;  /* 0x2000002dff308230 */ /* 0x000fe40000004100 */
[----:B------:R-:W-:Y:S01]  /*5190*/  @!P0 HADD2.F32 R56, -RZ, R59.H1_H1 ;  /* 0x3000003bff388230 */ /* 0x000fe20000004100 */
[----:B------:R-:W-:Y:S01]  /*51a0*/  @!P0 F2FP.PACK_AB R155, R155, R154 ;  /* 0x0000009a9b9b823e */ /* 0x000fe200000000ff */
[----:B------:R-:W-:Y:S01]  /*51b0*/  @!P0 HADD2.F32 R45, -RZ, R49.H1_H1 ;  /* 0x30000031ff2d8230 */ /* 0x000fe20000004100 */
[----:B------:R-:W-:Y:S01]  /*51c0*/  @!P0 F2FP.PACK_AB R154, R3, R2 ;  /* 0x00000002039a823e */ /* 0x000fe200000000ff */
[----:B------:R-:W-:Y:S01]  /*51d0*/  @!P0 HADD2.F32 R58, -RZ, R57.H0_H0 ;  /* 0x20000039ff3a8230 */ /* 0x000fe20000004100 */
[----:B------:R-:W-:Y:S01]  /*51e0*/  @!P0 IMAD.MOV.U32 R57, RZ, RZ, R91 ;  /* 0x000000ffff398224 */ /* 0x000fe200078e005b */
[----:B------:R-:W-:Y:S01]  /*51f0*/  @!P0 MOV R32, R155 ;  /* 0x0000009b00208202 */ /* 0x000fe20000000f00 */
[-C--:B------:R-:W-:Y:S01]  /*5200*/  @!P0 FMUL.FTZ R157, R56, R48.reuse ;  /* 0x00000030389d8220 */ /* 0x080fe20000410000 */
[----:B------:R-:W-:Y:S01]  /*5210*/  @!P0 HADD2.F32 R50, -RZ, R49.H0_H0 ;  /* 0x20000031ff328230 */ /* 0x000fe20000004100 */
[C---:B------:R-:W-:Y:S01]  /*5220*/  @!P0 FMUL.FTZ R5, R45.reuse, R48 ;  /* 0x000000302d058220 */ /* 0x040fe20000410000 */
[----:B------:R-:W-:Y:S01]  /*5230*/  @!P0 MOV R49, R35 ;  /* 0x0000002300318202 */ /* 0x000fe20000000f00 */
[----:B------:R-:W-:Y:S01]  /*5240*/  @!P0 FFMA.FTZ R157, R45, R58, -R157 ;  /* 0x0000003a2d9d8223 */ /* 0x000fe2000001089d */
[----:B------:R-:W-:Y:S01]  /*5250*/  @!P0 HADD2.F32 R45, -RZ, R44.H0_H0 ;  /* 0x2000002cff2d8230 */ /* 0x000fe20000004100 */
[----:B------:R-:W-:Y:S01]  /*5260*/  @!P0 FMUL.FTZ R4, R50, R47 ;  /* 0x0000002f32048220 */ /* 0x000fe20000410000 */
[----:B------:R-:W-:Y:S01]  /*5270*/  @!P0 HADD2.F32 R63, -RZ, R57.H1_H1 ;  /* 0x30000039ff3f8230 */ /* 0x000fe20000004100 */
[----:B------:R-:W-:Y:S01]  /*5280*/  @!P0 MOV R88, R154 ;  /* 0x0000009a00588202 */ /* 0x000fe20000000f00 */
[----:B------:R-:W-:Y:S01]  /*5290*/  @!P0 HADD2.F32 R54, -RZ, R59.H0_H0 ;  /* 0x2000003bff368230 */ /* 0x000fe20000004100 */
[----:B------:R-:W-:Y:S01]  /*52a0*/  @!P0 MOV R59, R90 ;  /* 0x0000005a003b8202 */ /* 0x000fe20000000f00 */
[----:B------:R-:W-:Y:S01]  /*52b0*/  @!P0 HADD2.F32 R44, -RZ, R49.H1_H1 ;  /* 0x30000031ff2c8230 */ /* 0x000fe20000004100 */
[----:B------:R-:W-:Y:S01]  /*52c0*/  @!P0 FMUL.FTZ R159, R63, R45 ;  /* 0x0000002d3f9f8220 */ /* 0x000fe20000410000 */
[----:B------:R-:W-:Y:S01]  /*52d0*/  @!P0 HADD2.F32 R64, -RZ, R57.H0_H0 ;  /* 0x20000039ff408230 */ /* 0x000fe20000004100 */
        /* <DEDUP_REMOVED lines=8> */
[----:B------:R-:W-:Y:S01]  /*5360*/  @!P0 FFMA.FTZ R4, R54, R55, R4 ;  /* 0x0000003736048223 */ /* 0x000fe20000010004 */
[----:B------:R-:W-:Y:S01]  /*5370*/  @!P0 HADD2.F32 R57, -RZ, R59.H0_H0 ;  /* 0x2000003bff398230 */ /* 0x000fe20000004100 */
[----:B------:R-:W-:Y:S01]  /*5380*/  @!P0 FFMA.FTZ R5, R56, R58, R5 ;  /* 0x0000003a38058223 */ /* 0x000fe20000010005 */
[--C-:B------:R-:W-:Y:S01]  /*5390*/  @!P0 HADD2.F32 R45, -RZ, R43.reuse.H0_H0 ;  /* 0x2000002bff2d8230 */ /* 0x100fe20000004100 */
[-C--:B------:R-:W-:Y:S01]  /*53a0*/  @!P0 FMUL.FTZ R9, R48, R47.reuse ;  /* 0x0000002f30098220 */ /* 0x080fe20000410000 */
[----:B------:R-:W-:Y:S01]  /*53b0*/  @!P0 HADD2.F32 R43, -RZ, R43.H1_H1 ;  /* 0x3000002bff2b8230 */ /* 0x000fe20000004100 */
[-C--:B------:R-:W-:Y:S01]  /*53c0*/  @!P0 FMUL.FTZ R160, R57, R44.reuse ;  /* 0x0000002c39a08220 */ /* 0x080fe20000410000 */
[----:B------:R-:W-:Y:S01]  /*53d0*/  @!P0 HADD2.F32 R59, -RZ, R59.H1_H1 ;  /* 0x3000003bff3b8230 */ /* 0x000fe20000004100 */
[----:B------:R-:W-:Y:S02]  /*53e0*/  @!P0 FMUL.FTZ R7, R45, R44 ;  /* 0x0000002c2d078220 */ /* 0x000fe40000410000 */
[----:B------:R-:W-:Y:S02]  /*53f0*/  @!P0 FMUL.FTZ R8, R43, R46 ;  /* 0x0000002e2b088220 */ /* 0x000fe40000410000 */
[----:B------:R-:W-:Y:S02]  /*5400*/  @!P0 FFMA.FTZ R7, R57, R60, R7 ;  /* 0x0000003c39078223 */ /* 0x000fe40000010007 */
[C---:B------:R-:W-:Y:S02]  /*5410*/  @!P0 FMUL.FTZ R161, R59.reuse, R46 ;  /* 0x0000002e3ba18220 */ /* 0x040fe40000410000 */
        /* <DEDUP_REMOVED lines=20> */
[C---:B-1----:R-:W-:Y:S04]  /*5560*/  LEA R154, P0, R121.reuse, R152, 0x1 ;  /* 0x00000098799a7211 */ /* 0x042fe800078008ff */
[----:B------:R-:W-:Y:S02]  /*5570*/  LEA.HI.X R155, R121, R153, R118, 0x1, P0 ;  /* 0x00000099799b7211 */ /* 0x000fe400000f0c76 */
[C---:B------:R-:W-:Y:S03]  /*5580*/  ISETP.GE.AND P0, PT, R151.reuse, c[0x0][0x1d4], PT ;  /* 0x0000750097007a0c */ /* 0x040fe60003f06270 */
[----:B------:R1:W-:Y:S10]  /*5590*/  ST.E.128 [R154.64], R32 ;  /* 0x000000209a007985 */ /* 0x0003f4000c101d1a */
[----:B------:R-:W-:Y:S05]  /*55a0*/  @!P0 IMAD.WIDE R156, R151, 0x2, R152 ;  /* 0x00000002979c8825 */ /* 0x000fea00078e0298 */
[----:B------:R1:W-:Y:S02]  /*55b0*/  @!P0 ST.E.128 [R156.64], R88 ;  /* 0x000000589c008985 */ /* 0x0003e4000c101d1a */
.L_x_1644:
[----:B------:R-:W-:Y:S05]  /*55c0*/  BSYNC B0 ;  /* 0x0000000000007941 */ /* 0x000fea0003800000 */
.L_x_1643:
[----:B------:R-:W-:Y:S11]  /*55d0*/  ISETP.GE.AND P0, PT, R14, c[0x0][0x1d4], PT ;  /* 0x000075000e007a0c */ /* 0x000ff60003f06270 */
[----:B------:R-:W-:Y:S02]  /*55e0*/  @!UPT UIADD3 URZ, URZ, URZ, URZ ;  /* 0x0000003f3f3ff290 */ /* 0x000fe4000fffe03f */
[----:B------:R-:W-:-:S05]  /*55f0*/  @P0 BRA `(.L_x_1642) ;  /* 0x0000076000000947 */ /* 0x000fca0003800000 */
[----:B------:R-:W-:Y:S01]  /*5600*/  SEL R49, R66, R71, !P2 ;  /* 0x0000004742317207 */ /* 0x000fe20005000000 */
[----:B-1----:R-:W1:Y:S01]  /*5610*/  LDS.128 R32, [R126+0xa080] ;  /* 0x00a080007e207984 */ /* 0x002e620000000c00 */
        /* <DEDUP_REMOVED lines=10> */
[----:B------:R-:W-:Y:S01]  /*56c0*/  LEA.HI R49, R49, R48, RZ, 0x3 ;  /* 0x0000003031317211 */ /* 0x000fe200078f18ff */
[----:B------:R-:W-:Y:S01]  /*56d0*/  @!P0 HADD2.F32 R48, -RZ, R87.H1_H1 ;  /* 0x30000057ff308230 */ /* 0x000fe20000004100 */
        /* <DEDUP_REMOVED lines=8> */
[----:B------:R-:W-:Y:S01]  /*5760*/  @!P0 HADD2.F32 R52, -RZ, R52.H0_H0 ;  /* 0x20000034ff348230 */ /* 0x000fe20000004100 */
[----:B------:R-:W-:Y:S02]  /*5770*/  @!P0 SHF.R.U32.HI R37, RZ, 0x10, R37 ;  /* 0x00000010ff258819 */ /* 0x000fe40000011625 */
[----:B------:R-:W-:Y:S02]  /*5780*/  @!P0 SHF.R.U32.HI R80, RZ, 0x10, R81 ;  /* 0x00000010ff508819 */ /* 0x000fe40000011651 */
[----:B------:R-:W-:Y:S01]  /*5790*/  SHF.L.U32 R65, R88, 0x1, RZ ;  /* 0x0000000158417819 */ /* 0x000fe200000006ff */
[----:B-1----:R-:W-:Y:S01]  /*57a0*/  @!P0 IMAD.MOV.U32 R45, RZ, RZ, R32 ;  /* 0x000000ffff2d8224 */ /* 0x002fe200078e0020 */
[--C-:B------:R-:W-:Y:S02]  /*57b0*/  @!P0 SHF.R.U32.HI R59, RZ, 0x10, R83.reuse ;  /* 0x00000010ff3b8819 */ /* 0x100fe40000011653 */
[----:B------:R-:W-:Y:S01]  /*57c0*/  @!P0 SHF.R.U64 R55, R82, 0x10, R83 ;  /* 0x0000001052378819 */ /* 0x000fe20000001253 */
[----:B------:R-:W1:Y:S01]  /*57d0*/  LDS.128 R60, [R65+0xa080] ;  /* 0x00a08000413c7984 */ /* 0x000e620000000c00 */
[--C-:B------:R-:W-:Y:S02]  /*57e0*/  @!P0 HADD2.F32 R39, -RZ, R45.reuse.H0_H0 ;  /* 0x2000002dff278230 */ /* 0x100fe40000004100 */
[----:B------:R-:W-:Y:S02]  /*57f0*/  @!P0 HADD2.F32 R43, -RZ, R45.H1_H1 ;  /* 0x3000002dff2b8230 */ /* 0x000fe40000004100 */
[----:B------:R-:W-:Y:S01]  /*5800*/  @!P0 HADD2.F32 R59, -RZ, R59.H0_H0 ;  /* 0x2000003bff3b8230 */ /* 0x000fe20000004100 */
[----:B------:R-:W-:Y:S01]  /*5810*/  @!P0 FMUL.FTZ R2, R39, R44 ;  /* 0x0000002c27028220 */ /* 0x000fe20000410000 */
[----:B------:R-:W-:Y:S01]  /*5820*/  @!P0 HADD2.F32 R55, -RZ, R55.H0_H0 ;  /* 0x20000037ff378230 */ /* 0x000fe20000004100 */
[----:B------:R-:W-:Y:S02]  /*5830*/  @!P0 FMUL.FTZ R3, R43, R46 ;  /* 0x0000002e2b038220 */ /* 0x000fe40000410000 */
[----:B-1----:R-:W-:Y:S01]  /*5840*/  @!P0 IMAD.MOV.U32 R51, RZ, RZ, R61 ;  /* 0x000000ffff338224 */ /* 0x002fe200078e003d */
[----:B------:R-:W-:Y:S02]  /*5850*/  @!P0 MOV R50, R60 ;  /* 0x0000003c00328202 */ /* 0x000fe40000000f00 */
[----:B------:R-:W-:Y:S03]  /*5860*/  @!P0 MOV R53, R62 ;  /* 0x0000003e00358202 */ /* 0x000fe60000000f00 */
[--C-:B------:R-:W-:Y:S02]  /*5870*/  @!P0 HADD2.F32 R49, -RZ, R50.reuse.H0_H0 ;  /* 0x20000032ff318230 */ /* 0x100fe40000004100 */
[----:B------:R-:W-:Y:S02]  /*5880*/  @!P0 HADD2.F32 R50, -RZ, R50.H1_H1 ;  /* 0x30000032ff328230 */ /* 0x000fe40000004100 */
[--C-:B------:R-:W-:Y:S01]  /*5890*/  @!P0 HADD2.F32 R54, -RZ, R53.reuse.H0_H0 ;  /* 0x20000035ff368230 */ /* 0x100fe20000004100 */
[C---:B------:R-:W-:Y:S01]  /*58a0*/  @!P0 FMUL.FTZ R65, R49.reuse, R44 ;  /* 0x0000002c31418220 */ /* 0x040fe20000410000 */
[----:B------:R-:W-:Y:S01]  /*58b0*/  @!P0 HADD2.F32 R53, -RZ, R53.H1_H1 ;  /* 0x30000035ff358230 */ /* 0x000fe20000004100 */
[C---:B------:R-:W-:Y:S02]  /*58c0*/  @!P0 FMUL.FTZ R88, R50.reuse, R46 ;  /* 0x0000002e32588220 */ /* 0x040fe40000410000 */
[----:B------:R-:W-:Y:S01]  /*58d0*/  @!P0 FFMA.FTZ R2, R49, R48, R2 ;  /* 0x0000003031028223 */ /* 0x000fe20000010002 */
[----:B------:R-:W-:Y:S01]  /*58e0*/  @!P0 HADD2.F32 R49, -RZ, R87.H0_H0 ;  /* 0x20000057ff318230 */ /* 0x000fe20000004100 */
[----:B------:R-:W-:Y:S01]  /*58f0*/  @!P0 FFMA.FTZ R88, R43, R52, -R88 ;  /* 0x000000342b588223 */ /* 0x000fe20000010858 */
[----:B------:R-:W-:Y:S01]  /*5900*/  @!P0 MOV R43, R33 ;  /* 0x00000021002b8202 */ /* 0x000fe20000000f00 */
[----:B------:R-:W-:Y:S01]  /*5910*/  @!P0 FFMA.FTZ R65, R39, R48, -R65 ;  /* 0x0000003027418223 */ /* 0x000fe20000010841 */
[----:B------:R-:W-:Y:S01]  /*5920*/  @!P0 HADD2.F32 R39, -RZ, R42.H0_H0 ;  /* 0x2000002aff278230 */ /* 0x000fe20000004100 */
[----:B------:R-:W-:Y:S01]  /*5930*/  @!P0 FFMA.FTZ R3, R50, R52, R3 ;  /* 0x0000003432038223 */ /* 0x000fe20000010003 */
[----:B------:R-:W-:Y:S02]  /*5940*/  @!P0 HADD2.F32 R42, -RZ, R37.H0_H0 ;  /* 0x20000025ff2a8230 */ /* 0x000fe40000004100 */
[--C-:B------:R-:W-:Y:S01]  /*5950*/  @!P0 HADD2.F32 R50, -RZ, R51.reuse.H1_H1 ;  /* 0x30000033ff328230 */ /* 0x100fe20000004100 */
[----:B------:R-:W-:Y:S01]  /*5960*/  @!P0 F2FP.PACK_AB R88, R88, R65 ;  /* 0x000000415858823e */ /* 0x000fe200000000ff */
[----:B------:R-:W-:Y:S01]  /*5970*/  @!P0 HADD2.F32 R48, -RZ, R51.H0_H0 ;  /* 0x20000033ff308230 */ /* 0x000fe20000004100 */
[----:B------:R-:W-:Y:S01]  /*5980*/  @!P0 IMAD.MOV.U32 R51, RZ, RZ, R63 ;  /* 0x000000ffff338224 */ /* 0x000fe200078e003f */
[--C-:B------:R-:W-:Y:S01]  /*5990*/  @!P0 HADD2.F32 R37, -RZ, R43.reuse.H1_H1 ;  /* 0x3000002bff258230 */ /* 0x100fe20000004100 */
[-C--:B------:R-:W-:Y:S01]  /*59a0*/  @!P0 FMUL.FTZ R90, R50, R42.reuse ;  /* 0x0000002a325a8220 */ /* 0x080fe20000410000 */
[----:B------:R-:W-:Y:S01]  /*59b0*/  @!P0 HADD2.F32 R52, -RZ, R80.H0_H0 ;  /* 0x20000050ff348230 */ /* 0x000fe20000004100 */
[----:B------:R-:W-:Y:S01]  /*59c0*/  @!P0 FMUL.FTZ R89, R48, R39 ;  /* 0x0000002730598220 */ /* 0x000fe20000410000 */
[----:B------:R-:W-:Y:S01]  /*59d0*/  @!P0 HADD2.F32 R44, -RZ, R43.H0_H0 ;  /* 0x2000002bff2c8230 */ /* 0x000fe20000004100 */
[C---:B------:R-:W-:Y:S01]  /*59e0*/  @!P0 FMUL.FTZ R5, R37.reuse, R42 ;  /* 0x0000002a25058220 */ /* 0x040fe20000410000 */
[----:B------:R-:W-:Y:S01]  /*59f0*/  @!P0 MOV R43, R35 ;  /* 0x00000023002b8202 */ /* 0x000fe20000000f00 */
[----:B------:R-:W-:Y:S01]  /*5a00*/  @!P0 FFMA.FTZ R90, R37, R52, -R90 ;  /* 0x00000034255a8223 */ /* 0x000fe2000001085a */
[----:B------:R-:W-:Y:S01]  /*5a10*/  @!P0 HADD2.F32 R37, -RZ, R36.H0_H0 ;  /* 0x20000024ff258230 */ /* 0x000fe20000004100 */
[C---:B------:R-:W-:Y:S01]  /*5a20*/  @!P0 FMUL.FTZ R4, R44.reuse, R39 ;  /* 0x000000272c048220 */ /* 0x040fe20000410000 */
[----:B------:R-:W-:Y:S01]  /*5a30*/  @!P0 HADD2.F32 R58, -RZ, R51.H1_H1 ;  /* 0x30000033ff3a8230 */ /* 0x000fe20000004100 */
[-C--:B------:R-:W-:Y:S01]  /*5a40*/  @!P0 FFMA.FTZ R89, R44, R49.reuse, -R89 ;  /* 0x000000312c598223 */ /* 0x080fe20000010859 */
[----:B------:R-:W-:Y:S01]  /*5a50*/  @!P0 HADD2.F32 R36, -RZ, R43.H1_H1 ;  /* 0x3000002bff248230 */ /* 0x000fe20000004100 */
[----:B------:R-:W-:Y:S01]  /*5a60*/  @!P0 FFMA.FTZ R4, R48, R49, R4 ;  /* 0x0000003130048223 */ /* 0x000fe20000010004 */
[----:B------:R-:W-:Y:S01]  /*5a70*/  @!P0 MOV R32, R88 ;  /* 0x0000005800208202 */ /* 0x000fe20000000f00 */
[-C--:B------:R-:W-:Y:S01]  /*5a80*/  @!P0 FMUL.FTZ R154, R58, R37.reuse ;  /* 0x000000253a9a8220 */ /* 0x080fe20000410000 */
        /* <DEDUP_REMOVED lines=13> */
[----:B------:R-:W-:Y:S01]  /*5b60*/  @!P0 FMUL.FTZ R156, R53, R37 ;  /* 0x00000025359c8220 */ /* 0x000fe20000410000 */
[----:B------:R-:W-:Y:S01]  /*5b70*/  @!P0 F2FP.PACK_AB R65, R3, R2 ;  /* 0x000000020341823e */ /* 0x000fe200000000ff */
[----:B------:R-:W-:Y:S01]  /*5b80*/  @!P0 FMUL.FTZ R151, R54, R39 ;  /* 0x0000002736978220 */ /* 0x000fe20000410000 */
[----:B------:R-:W-:Y:S01]  /*5b90*/  @!P0 F2FP.PACK_AB R90, R5, R4 ;  /* 0x00000004055a823e */ /* 0x000fe200000000ff */
[----:B------:R-:W-:Y:S01]  /*5ba0*/  @!P0 FFMA.FTZ R91, R42, R57, -R91 ;  /* 0x000000392a5b8223 */ /* 0x000fe2000001085b */
[----:B------:R-:W-:Y:S01]  /*5bb0*/  @!P0 MOV R33, R89 ;  /* 0x0000005900218202 */ /* 0x000fe20000000f00 */
[--C-:B------:R-:W-:Y:S01]  /*5bc0*/  @!P0 HADD2.F32 R38, -RZ, R36.reuse.H0_H0 ;  /* 0x20000024ff268230 */ /* 0x100fe20000004100 */
[----:B------:R-:W-:Y:S01]  /*5bd0*/  @!P0 MOV R60, R65 ;  /* 0x00000041003c8202 */ /* 0x000fe20000000f00 */
[----:B------:R-:W-:Y:S01]  /*5be0*/  @!P0 IMAD.MOV.U32 R61, RZ, RZ, R90 ;  /* 0x000000ffff3d8224 */ /* 0x000fe200078e005a */
[----:B------:R-:W-:Y:S01]  /*5bf0*/  @!P0 HADD2.F32 R36, -RZ, R36.H1_H1 ;  /* 0x30000024ff248230 */ /* 0x000fe20000004100 */
[----:B------:R-:W-:Y:S01]  /*5c00*/  @!P0 F2FP.PACK_AB R91, R154, R91 ;  /* 0x0000005b9a5b823e */ /* 0x000fe200000000ff */
[C---:B------:R-:W-:Y:S02]  /*5c10*/  @!P0 FMUL.FTZ R7, R38.reuse, R39 ;  /* 0x0000002726078220 */ /* 0x040fe40000410000 */
[----:B------:R-:W-:Y:S01]  /*5c20*/  @!P0 FFMA.FTZ R151, R38, R51, -R151 ;  /* 0x0000003326978223 */ /* 0x000fe20000010897 */
[----:B------:R-:W-:Y:S01]  /*5c30*/  @!P0 MOV R35, R91 ;  /* 0x0000005b00238202 */ /* 0x000fe20000000f00 */
[----:B------:R-:W-:Y:S02]  /*5c40*/  @!P0 FMUL.FTZ R8, R36, R37 ;  /* 0x0000002524088220 */ /* 0x000fe40000410000 */
[----:B------:R-:W-:Y:S02]  /*5c50*/  @!P0 FFMA.FTZ R7, R54, R51, R7 ;  /* 0x0000003336078223 */ /* 0x000fe40000010007 */
[----:B------:R-:W-:Y:S02]  /*5c60*/  @!P0 FFMA.FTZ R8, R53, R55, R8 ;  /* 0x0000003735088223 */ /* 0x000fe40000010008 */
[----:B------:R-:W-:Y:S02]  /*5c70*/  @!P0 FFMA.FTZ R9, R56, R57, R9 ;  /* 0x0000003938098223 */ /* 0x000fe40000010009 */
[----:B------:R-:W-:Y:S02]  /*5c80*/  @!P0 FFMA.FTZ R156, R36, R55, -R156 ;  /* 0x00000037249c8223 */ /* 0x000fe4000001089c */
[----:B------:R-:W-:Y:S03]  /*5c90*/  @!P0 FFMA.FTZ R10, R58, R59, R10 ;  /* 0x0000003b3a0a8223 */ /* 0x000fe6000001000a */
[----:B------:R-:W-:Y:S02]  /*5ca0*/  @!P0 F2FP.PACK_AB R156, R156, R151 ;  /* 0x000000979c9c823e */ /* 0x000fe400000000ff */
[----:B------:R-:W-:Y:S02]  /*5cb0*/  @!P0 F2FP.PACK_AB R151, R8, R7 ;  /* 0x000000070897823e */ /* 0x000fe400000000ff */
[----:B------:R-:W-:Y:S01]  /*5cc0*/  @!P0 F2FP.PACK_AB R154, R10, R9 ;  /* 0x000000090a9a823e */ /* 0x000fe200000000ff */
[----:B------:R-:W-:Y:S01]  /*5cd0*/  @!P0 IMAD.MOV.U32 R34, RZ, RZ, R156 ;  /* 0x000000ffff228224 */ /* 0x000fe200078e009c */
[----:B------:R-:W-:Y:S02]  /*5ce0*/  @!P0 MOV R62, R151 ;  /* 0x00000097003e8202 */ /* 0x000fe40000000f00 */
[----:B------:R-:W-:Y:S02]  /*5cf0*/  @!P0 MOV R63, R154 ;  /* 0x0000009a003f8202 */ /* 0x000fe40000000f00 */
[C---:B------:R-:W-:Y:S04]  /*5d00*/  LEA R88, P0, R128.reuse, R152, 0x1 ;  /* 0x0000009880587211 */ /* 0x040fe800078008ff */
[----:B------:R-:W-:Y:S02]  /*5d10*/  LEA.HI.X R89, R128, R153, R123, 0x1, P0 ;  /* 0x0000009980597211 */ /* 0x000fe400000f0c7b */
[C---:B------:R-:W-:Y:S03]  /*5d20*/  ISETP.GE.AND P0, PT, R64.reuse, c[0x0][0x1d4], PT ;  /* 0x0000750040007a0c */ /* 0x040fe60003f06270 */
[----:B------:R1:W-:Y:S10]  /*5d30*/  ST.E.128 [R88.64], R32 ;  /* 0x0000002058007985 */ /* 0x0003f4000c101d1a */
[----:B------:R-:W-:Y:S05]  /*5d40*/  @!P0 IMAD.WIDE R152, R64, 0x2, R152 ;  /* 0x0000000240988825 */ /* 0x000fea00078e0298 */
[----:B------:R1:W-:Y:S02]  /*5d50*/  @!P0 ST.E.128 [R152.64], R60 ;  /* 0x0000003c98008985 */ /* 0x0003e4000c101d1a */
.L_x_1642:
[----:B---3--:R-:W-:Y:S05]  /*5d60*/  BSYNC B1 ;  /* 0x0000000000017941 */ /* 0x008fea0003800000 */
.L_x_1641:
[----:B------:R3:W4:Y:S04]  /*5d70*/  SHFL.IDX PT, R55, R133, 0x1, 0x181f ;  /* 0x00381f0085377f89 */ /* 0x00072800000e0000 */
[----:B------:R3:W2:Y:S01]  /*5d80*/  SHFL.IDX PT, R54, R150, 0x1, 0x181f ;  /* 0x00381f0096367f89 */ /* 0x0006a200000e0000 */
[----:B------:R-:W-:-:S05]  /*5d90*/  @P5 BRA `(.L_x_1630) ;  /* 0x0000131000005947 */ /* 0x000fca0003800000 */
[----:B------:R-:W-:Y:S01]  /*5da0*/  ISETP.GE.AND P0, PT, R18, c[0x0][0x1d4], PT ;  /* 0x0000750012007a0c */ /* 0x000fe20003f06270 */
[----:B------:R-:W-:Y:S01]  /*5db0*/  @!UPT UIADD3 URZ, URZ, URZ, URZ ;  /* 0x0000003f3f3ff290 */ /* 0x000fe2000fffe03f */
[----:B------:R-:W-:Y:S11]  /*5dc0*/  BSSY B0, `(.L_x_1645) ;  /* 0x0000078000007945 */ /* 0x000ff60003800000 */
        /* <DEDUP_REMOVED lines=24> */
[----:B------:R-:W-:Y:S01]  /*5f50*/  @!P0 SHF.R.U32.HI R29, RZ, 0x10, R29 ;  /* 0x00000010ff1d8819 */ /* 0x000fe2000001161d */
[----:B------:R-:W-:Y:S01]  /*5f60*/  @!P0 HADD2.F32 R30, -RZ, R30.H0_H0 ;  /* 0x2000001eff1e8230 */ /* 0x000fe20000004100 */
[----:B------:R-:W-:Y:S01]  /*5f70*/  @!P0 SHF.R.U32.HI R46, RZ, 0x10, R77 ;  /* 0x00000010ff2e8819 */ /* 0x000fe2000001164d */
[----:B------:R-:W-:Y:S01]  /*5f80*/  @!P0 HADD2.F32 R45, -RZ, R45.H0_H0 ;  /* 0x2000002dff2d8230 */ /* 0x000fe20000004100 */
[----:B------:R-:W-:Y:S01]  /*5f90*/  SHF.L.U32 R61, R62, 0x1, RZ ;  /* 0x000000013e3d7819 */ /* 0x000fe200000006ff */
[----:B-1----:R-:W-:Y:S02]  /*5fa0*/  @!P0 IMAD.MOV.U32 R39, RZ, RZ, R32 ;  /* 0x000000ffff278224 */ /* 0x002fe400078e0020 */
[----:B------:R-:W-:Y:S01]  /*5fb0*/  @!P0 HADD2.F32 R46, -RZ, R46.H0_H0 ;  /* 0x2000002eff2e8230 */ /* 0x000fe20000004100 */
[--C-:B------:R-:W-:Y:S01]  /*5fc0*/  @!P0 SHF.R.U32.HI R53, RZ, 0x10, R79.reuse ;  /* 0x00000010ff358819 */ /* 0x100fe2000001164f */
[----:B------:R-:W1:Y:S01]  /*5fd0*/  LDS.128 R56, [R61+0xa080] ;  /* 0x00a080003d387984 */ /* 0x000e620000000c00 */
[----:B------:R-:W-:Y:S01]  /*5fe0*/  @!P0 SHF.R.U64 R50, R78, 0x10, R79 ;  /* 0x000000104e328819 */ /* 0x000fe2000000124f */
[--C-:B------:R-:W-:Y:S02]  /*5ff0*/  @!P0 HADD2.F32 R31, -RZ, R39.reuse.H0_H0 ;  /* 0x20000027ff1f8230 */ /* 0x100fe40000004100 */
[----:B------:R-:W-:Y:S02]  /*6000*/  @!P0 HADD2.F32 R36, -RZ, R39.H1_H1 ;  /* 0x30000027ff248230 */ /* 0x000fe40000004100 */
[----:B------:R-:W-:Y:S01]  /*6010*/  @!P0 HADD2.F32 R53, -RZ, R53.H0_H0 ;  /* 0x20000035ff358230 */ /* 0x000fe20000004100 */
[----:B------:R-:W-:Y:S01]  /*6020*/  @!P0 FMUL.FTZ R2, R31, R38 ;  /* 0x000000261f028220 */ /* 0x000fe20000410000 */
[----:B------:R-:W-:Y:S01]  /*6030*/  @!P0 HADD2.F32 R50, -RZ, R50.H0_H0 ;  /* 0x20000032ff328230 */ /* 0x000fe20000004100 */
[-C--:B------:R-:W-:Y:S02]  /*6040*/  @!P0 FMUL.FTZ R3, R36, R37.reuse ;  /* 0x0000002524038220 */ /* 0x080fe40000410000 */
[----:B-1----:R-:W-:Y:S01]  /*6050*/  @!P0 IMAD.MOV.U32 R47, RZ, RZ, R57 ;  /* 0x000000ffff2f8224 */ /* 0x002fe200078e0039 */
[----:B------:R-:W-:Y:S05]  /*6060*/  @!P0 MOV R44, R56 ;  /* 0x00000038002c8202 */ /* 0x000fea0000000f00 */
[--C-:B------:R-:W-:Y:S02]  /*6070*/  @!P0 HADD2.F32 R43, -RZ, R44.reuse.H0_H0 ;  /* 0x2000002cff2b8230 */ /* 0x100fe40000004100 */
[----:B------:R-:W-:Y:S03]  /*6080*/  @!P0 HADD2.F32 R44, -RZ, R44.H1_H1 ;  /* 0x3000002cff2c8230 */ /* 0x000fe60000004100 */
[C---:B------:R-:W-:Y:S02]  /*6090*/  @!P0 FFMA.FTZ R2, R43.reuse, R42, R2 ;  /* 0x0000002a2b028223 */ /* 0x040fe40000010002 */
        /* <DEDUP_REMOVED lines=35> */
[----:B------:R-:W-:Y:S01]  /*62d0*/  @!P0 FMUL.FTZ R65, R52, R31 ;  /* 0x0000001f34418220 */ /* 0x000fe20000410000 */
[----:B------:R-:W-:Y:S01]  /*62e0*/  @!P0 F2FP.PACK_AB R62, R62, R61 ;  /* 0x0000003d3e3e823e */ /* 0x000fe200000000ff */
[----:B------:R-:W-:Y:S01]  /*62f0*/  @!P0 FMUL.FTZ R9, R36, R31 ;  /* 0x0000001f24098220 */ /* 0x000fe20000410000 */
[----:B------:R-:W-:Y:S01]  /*6300*/  @!P0 F2FP.PACK_AB R61, R3, R2 ;  /* 0x00000002033d823e */ /* 0x000fe200000000ff */
[----:B------:R-:W-:Y:S01]  /*6310*/  @!P0 FMUL.FTZ R7, R29, R28 ;  /* 0x0000001c1d078220 */ /* 0x000fe20000410000 */
[----:B------:R-:W-:Y:S01]  /*6320*/  @!P0 MOV R32, R62 ;  /* 0x0000003e00208202 */ /* 0x000fe20000000f00 */
[----:B------:R-:W-:Y:S01]  /*6330*/  @!P0 FFMA.FTZ R63, R38, R43, -R63 ;  /* 0x0000002b263f8223 */ /* 0x000fe2000001083f */
[----:B------:R-:W-:Y:S01]  /*6340*/  @!P0 MOV R56, R61 ;  /* 0x0000003d00388202 */ /* 0x000fe20000000f00 */
[----:B------:R-:W-:Y:S01]  /*6350*/  @!P0 FFMA.FTZ R65, R36, R49, -R65 ;  /* 0x0000003124418223 */ /* 0x000fe20000010841 */
[----:B------:R-:W-:Y:S02]  /*6360*/  @!P0 HADD2.F32 R23, -RZ, R23.H1_H1 ;  /* 0x30000017ff178230 */ /* 0x000fe40000004100 */
[----:B------:R-:W-:Y:S01]  /*6370*/  @!P0 F2FP.PACK_AB R63, R64, R63 ;  /* 0x0000003f403f823e */ /* 0x000fe200000000ff */
[--C-:B------:R-:W-:Y:S01]  /*6380*/  @!P0 HADD2.F32 R45, -RZ, R47.reuse.H0_H0 ;  /* 0x2000002fff2d8230 */ /* 0x100fe20000004100 */
[----:B------:R-:W-:Y:S01]  /*6390*/  @!P0 F2FP.PACK_AB R64, R5, R4 ;  /* 0x000000040540823e */ /* 0x000fe200000000ff */
[----:B------:R-:W-:Y:S01]  /*63a0*/  @!P0 FMUL.FTZ R8, R23, R30 ;  /* 0x0000001e17088220 */ /* 0x000fe20000410000 */
[----:B------:R-:W-:Y:S01]  /*63b0*/  @!P0 HADD2.F32 R47, -RZ, R47.H1_H1 ;  /* 0x3000002fff2f8230 */ /* 0x000fe20000004100 */
[----:B------:R-:W-:Y:S01]  /*63c0*/  @!P0 MOV R33, R63 ;  /* 0x0000003f00218202 */ /* 0x000fe20000000f00 */
[C---:B------:R-:W-:Y:S01]  /*63d0*/  @!P0 FFMA.FTZ R7, R45.reuse, R48, R7 ;  /* 0x000000302d078223 */ /* 0x040fe20000010007 */
[----:B------:R-:W-:Y:S01]  /*63e0*/  @!P0 F2FP.PACK_AB R65, R80, R65 ;  /* 0x000000415041823e */ /* 0x000fe200000000ff */
[----:B------:R-:W-:Y:S02]  /*63f0*/  @!P0 FMUL.FTZ R81, R45, R28 ;  /* 0x0000001c2d518220 */ /* 0x000fe40000410000 */
[C---:B------:R-:W-:Y:S01]  /*6400*/  @!P0 FMUL.FTZ R82, R47.reuse, R30 ;  /* 0x0000001e2f528220 */ /* 0x040fe20000410000 */
[----:B------:R-:W-:Y:S01]  /*6410*/  @!P0 MOV R35, R65 ;  /* 0x0000004100238202 */ /* 0x000fe20000000f00 */
[----:B------:R-:W-:Y:S02]  /*6420*/  @!P0 FFMA.FTZ R8, R47, R50, R8 ;  /* 0x000000322f088223 */ /* 0x000fe40000010008 */
[----:B------:R-:W-:Y:S02]  /*6430*/  @!P0 FFMA.FTZ R9, R52, R49, R9 ;  /* 0x0000003134098223 */ /* 0x000fe40000010009 */
[----:B------:R-:W-:Y:S01]  /*6440*/  @!P0 FFMA.FTZ R81, R29, R48, -R81 ;  /* 0x000000301d518223 */ /* 0x000fe20000010851 */
[----:B------:R-:W-:Y:S01]  /*6450*/  @!P0 F2FP.PACK_AB R80, R8, R7 ;  /* 0x000000070850823e */ /* 0x000fe200000000ff */
[----:B------:R-:W-:Y:S02]  /*6460*/  @!P0 FFMA.FTZ R82, R23, R50, -R82 ;  /* 0x0000003217528223 */ /* 0x000fe40000010852 */
[----:B------:R-:W-:Y:S01]  /*6470*/  @!P0 FFMA.FTZ R10, R51, R53, R10 ;  /* 0x00000035330a8223 */ /* 0x000fe2000001000a */
[----:B------:R-:W-:Y:S01]  /*6480*/  @!P0 MOV R58, R80 ;  /* 0x00000050003a8202 */ /* 0x000fe20000000f00 */
[----:B------:R-:W-:Y:S01]  /*6490*/  @!P0 IMAD.MOV.U32 R57, RZ, RZ, R64 ;  /* 0x000000ffff398224 */ /* 0x000fe200078e0040 */
[----:B------:R-:W-:Y:S02]  /*64a0*/  @!P0 F2FP.PACK_AB R82, R82, R81 ;  /* 0x000000515252823e */ /* 0x000fe400000000ff */
[----:B------:R-:W-:Y:S03]  /*64b0*/  @!P0 F2FP.PACK_AB R81, R10, R9 ;  /* 0x000000090a51823e */ /* 0x000fe600000000ff */
[----:B------:R-:W-:Y:S01]  /*64c0*/  @!P0 IMAD.MOV.U32 R34, RZ, RZ, R82 ;  /* 0x000000ffff228224 */ /* 0x000fe200078e0052 */
[----:B------:R-:W-:Y:S02]  /*64d0*/  @!P0 MOV R59, R81 ;  /* 0x00000051003b8202 */ /* 0x000fe40000000f00 */
[C---:B--2---:R-:W-:Y:S04]  /*64e0*/  LEA R62, P0, R121.reuse, R54, 0x1 ;  /* 0x00000036793e7211 */ /* 0x044fe800078008ff */
[----:B----4-:R-:W-:Y:S02]  /*64f0*/  LEA.HI.X R63, R121, R55, R118, 0x1, P0 ;  /* 0x00000037793f7211 */ /* 0x010fe400000f0c76 */
[C---:B------:R-:W-:Y:S03]  /*6500*/  ISETP.GE.AND P0, PT, R60.reuse, c[0x0][0x1d4], PT ;  /* 0x000075003c007a0c */ /* 0x040fe60003f06270 */
[----:B------:R1:W-:Y:S10]  /*6510*/  ST.E.128 [R62.64], R32 ;  /* 0x000000203e007985 */ /* 0x0003f4000c101d1a */
[----:B------:R-:W-:Y:S05]  /*6520*/  @!P0 IMAD.WIDE R60, R60, 0x2, R54 ;  /* 0x000000023c3c8825 */ /* 0x000fea00078e0236 */
[----:B------:R1:W-:Y:S02]  /*6530*/  @!P0 ST.E.128 [R60.64], R56 ;  /* 0x000000383c008985 */ /* 0x0003e4000c101d1a */
.L_x_1646:
[----:B------:R-:W-:Y:S05]  /*6540*/  BSYNC B0 ;  /* 0x0000000000007941 */ /* 0x000fea0003800000 */
.L_x_1645:
[----:B------:R-:W-:Y:S11]  /*6550*/  ISETP.GE.AND P0, PT, R14, c[0x0][0x1d4], PT ;  /* 0x000075000e007a0c */ /* 0x000ff60003f06270 */
[----:B------:R-:W-:Y:S02]  /*6560*/  @!UPT UIADD3 URZ, URZ, URZ, URZ ;  /* 0x0000003f3f3ff290 */ /* 0x000fe4000fffe03f */
[----:B------:R-:W-:-:S05]  /*6570*/  @P0 BRA `(.L_x_1630) ;  /* 0x00000b3000000947 */ /* 0x000fca0003800000 */
[----:B------:R-:W-:Y:S01]  /*6580*/  SEL R71, R66, R71, !P2 ;  /* 0x0000004742477207 */ /* 0x000fe20005000000 */
[----:B------:R-:W5:Y:S01]  /*6590*/  LDS.128 R28, [R124+0xa080] ;  /* 0x00a080007c1c7984 */ /* 0x000f620000000c00 */
[C---:B-12---:R-:W-:Y:S02]  /*65a0*/  LEA R56, P0, R128.reuse, R54, 0x1 ;  /* 0x0000003680387211 */ /* 0x046fe400078008ff */
        /* <DEDUP_REMOVED lines=11> */
[--C-:B------:R-:W-:Y:S01]  /*6660*/  @!P0 HADD2.F32 R42, -RZ, R69.reuse.H0_H0 ;  /* 0x20000045ff2a8230 */ /* 0x100fe20000004100 */
[----:B------:R-:W-:Y:S01]  /*6670*/  LOP3.LUT R58, R59, R106, RZ, 0x3c, !PT ;  /* 0x0000006a3b3a7212 */ /* 0x000fe200078e3cff */
[----:B------:R-:W-:Y:S01]  /*6680*/  @!P0 HADD2.F32 R46, -RZ, R69.H1_H1 ;  /* 0x30000045ff2e8230 */ /* 0x000fe20000004100 */
[----:B------:R-:W-:Y:S01]  /*6690*/  @!P0 SHF.R.U64 R32, R24, 0x10, R25 ;  /* 0x0000001018208819 */ /* 0x000fe20000001219 */
[----:B------:R-:W-:Y:S01]  /*66a0*/  IMAD R35, R36, 0xc00, R11 ;  /* 0x00000c0024237824 */ /* 0x000fe200078e020b */
[----:B------:R-:W-:Y:S02]  /*66b0*/  @!P0 SHF.R.U32.HI R24, RZ, 0x10, R27 ;  /* 0x00000010ff188819 */ /* 0x000fe4000001161b */
[----:B------:R-:W-:Y:S01]  /*66c0*/  @!P0 SHF.R.U64 R39, R72, 0x10, R73 ;  /* 0x0000001048278819 */ /* 0x000fe20000001249 */
[----:B------:R-:W-:Y:S01]  /*66d0*/  IMAD.IADD R58, R35, 0x1, R58 ;  /* 0x00000001233a7824 */ /* 0x000fe200078e023a */
[----:B------:R-:W-:Y:S01]  /*66e0*/  @!P0 HADD2.F32 R33, -RZ, R32.H0_H0 ;  /* 0x20000020ff218230 */ /* 0x000fe20000004100 */
[----:B------:R-:W-:Y:S01]  /*66f0*/  @!P0 SHF.R.U64 R23, R26, 0x10, R27 ;  /* 0x000000101a178819 */ /* 0x000fe2000000121b */
[----:B------:R-:W-:Y:S01]  /*6700*/  @!P0 HADD2.F32 R27, -RZ, R22.H1_H1 ;  /* 0x30000016ff1b8230 */ /* 0x000fe20000004100 */
[----:B------:R-:W-:Y:S01]  /*6710*/  @!P0 SHF.R.U32.HI R25, RZ, 0x10, R25 ;  /* 0x00000010ff198819 */ /* 0x000fe20000011619 */
[----:B------:R-:W-:Y:S01]  /*6720*/  @!P0 HADD2.F32 R39, -RZ, R39.H0_H0 ;  /* 0x20000027ff278230 */ /* 0x000fe20000004100 */
[----:B------:R-:W-:Y:S01]  /*6730*/  SHF.L.U32 R52, R58, 0x1, RZ ;  /* 0x000000013a347819 */ /* 0x000fe200000006ff */
[----:B-----5:R-:W-:Y:S02]  /*6740*/  @!P0 IMAD.MOV.U32 R34, RZ, RZ, R28 ;  /* 0x000000ffff228224 */ /* 0x020fe400078e001c */
[----:B------:R-:W-:Y:S01]  /*6750*/  @!P0 HADD2.F32 R25, -RZ, R25.H0_H0 ;  /* 0x20000019ff198230 */ /* 0x000fe20000004100 */
[----:B------:R-:W-:Y:S01]  /*6760*/  @!P0 SHF.R.U32.HI R72, RZ, 0x10, R73 ;  /* 0x00000010ff488819 */ /* 0x000fe20000011649 */
[----:B------:R-:W1:Y:S01]  /*6770*/  LDS.128 R48, [R52+0xa080] ;  /* 0x00a0800034307984 */ /* 0x000e620000000c00 */
[--C-:B------:R-:W-:Y:S01]  /*6780*/  @!P0 SHF.R.U32.HI R47, RZ, 0x10, R75.reuse ;  /* 0x00000010ff2f8819 */ /* 0x100fe2000001164b */
[--C-:B------:R-:W-:Y:S01]  /*6790*/  @!P0 HADD2.F32 R26, -RZ, R34.reuse.H0_H0 ;  /* 0x20000022ff1a8230 */ /* 0x100fe20000004100 */
[----:B------:R-:W-:Y:S01]  /*67a0*/  @!P0 SHF.R.U64 R44, R74, 0x10, R75 ;  /* 0x000000104a2c8819 */ /* 0x000fe2000000124b */
        /* <DEDUP_REMOVED lines=9> */
[----:B------:R-:W-:Y:S03]  /*6840*/  @!P0 HADD2.F32 R38, -RZ, R38.H1_H1 ;  /* 0x30000026ff268230 */ /* 0x000fe60000004100 */
[----:B------:R-:W-:Y:S02]  /*6850*/  @!P0 FFMA.FTZ R2, R36, R37, R2 ;  /* 0x0000002524028223 */ /* 0x000fe40000010002 */
[----:B------:R-:W-:Y:S02]  /*6860*/  @!P0 FMUL.FTZ R59, R38, R33 ;  /* 0x00000021263b8220 */ /* 0x000fe40000410000 */
[----:B------:R-:W-:Y:S01]  /*6870*/  @!P0 FMUL.FTZ R52, R36, R27 ;  /* 0x0000001b24348220 */ /* 0x000fe20000410000 */
[----:B------:R-:W-:Y:S01]  /*6880*/  @!P0 HADD2.F32 R36, -RZ, R70.H0_H0 ;  /* 0x20000046ff248230 */ /* 0x000fe20000004100 */
[----:B------:R-:W-:Y:S01]  /*6890*/  @!P0 FFMA.FTZ R59, R32, R39, -R59 ;  /* 0x00000027203b8223 */ /* 0x000fe2000001083b */
[----:B------:R-:W-:Y:S01]  /*68a0*/  @!P0 MOV R32, R29 ;  /* 0x0000001d00208202 */ /* 0x000fe20000000f00 */
[----:B------:R-:W-:Y:S01]  /*68b0*/  @!P0 FFMA.FTZ R3, R38, R39, R3 ;  /* 0x0000002726038223 */ /* 0x000fe20000010003 */
[----:B------:R-:W-:Y:S01]  /*68c0*/  @!P0 HADD2.F32 R38, -RZ, R40.H1_H1 ;  /* 0x30000028ff268230 */ /* 0x000fe20000004100 */
[----:B------:R-:W-:Y:S01]  /*68d0*/  @!P0 FFMA.FTZ R52, R26, R37, -R52 ;  /* 0x000000251a348223 */ /* 0x000fe20000010834 */
[----:B------:R-:W-:Y:S02]  /*68e0*/  @!P0 HADD2.F32 R26, -RZ, R22.H0_H0 ;  /* 0x20000016ff1a8230 */ /* 0x000fe40000004100 */
[----:B------:R-:W-:Y:S01]  /*68f0*/  @!P0 HADD2.F32 R22, -RZ, R32.H1_H1 ;  /* 0x30000020ff168230 */ /* 0x000fe20000004100 */
[-C--:B------:R-:W-:Y:S01]  /*6900*/  @!P0 FMUL.FTZ R61, R38, R25.reuse ;  /* 0x00000019263d8220 */ /* 0x080fe20000410000 */
[----:B------:R-:W-:Y:S01]  /*6910*/  @!P0 HADD2.F32 R39, -RZ, R72.H0_H0 ;  /* 0x20000048ff278230 */ /* 0x000fe20000004100 */
[----:B------:R-:W-:Y:S01]  /*6920*/  @!P0 F2FP.PACK_AB R59, R59, R52 ;  /* 0x000000343b3b823e */ /* 0x000fe200000000ff */
[----:B------:R-:W-:Y:S01]  /*6930*/  @!P0 HADD2.F32 R37, -RZ, R40.H0_H0 ;  /* 0x20000028ff258230 */ /* 0x000fe20000004100 */
[----:B------:R-:W-:Y:S01]  /*6940*/  @!P0 IMAD.MOV.U32 R40, RZ, RZ, R51 ;  /* 0x000000ffff288224 */ /* 0x000fe200078e0033 */
[----:B------:R-:W-:Y:S01]  /*6950*/  @!P0 HADD2.F32 R27, -RZ, R32.H0_H0 ;  /* 0x20000020ff1b8230 */ /* 0x000fe20000004100 */
[C---:B------:R-:W-:Y:S01]  /*6960*/  @!P0 FMUL.FTZ R5, R22.reuse, R25 ;  /* 0x0000001916058220 */ /* 0x040fe20000410000 */
[----:B------:R-:W-:Y:S01]  /*6970*/  @!P0 MOV R28, R59 ;  /* 0x0000003b001c8202 */ /* 0x000fe20000000f00 */
[----:B------:R-:W-:Y:S01]  /*6980*/  @!P0 FFMA.FTZ R61, R22, R39, -R61 ;  /* 0x00000027163d8223 */ /* 0x000fe2000001083d */
[----:B------:R-:W-:Y:S01]  /*6990*/  @!P0 MOV R22, R31 ;  /* 0x0000001f00168202 */ /* 0x000fe20000000f00 */
[-C--:B------:R-:W-:Y:S01]  /*69a0*/  @!P0 FMUL.FTZ R58, R37, R26.reuse ;  /* 0x0000001a253a8220 */ /* 0x080fe20000410000 */
[----:B------:R-:W-:Y:S01]  /*69b0*/  @!P0 HADD2.F32 R25, -RZ, R24.H0_H0 ;  /* 0x20000018ff198230 */ /* 0x000fe20000004100 */
[C---:B------:R-:W-:Y:S01]  /*69c0*/  @!P0 FMUL.FTZ R4, R27.reuse, R26 ;  /* 0x0000001a1b048220 */ /* 0x040fe20000410000 */
[----:B------:R-:W-:Y:S01]  /*69d0*/  @!P0 HADD2.F32 R45, -RZ, R40.H1_H1 ;  /* 0x30000028ff2d8230 */ /* 0x000fe20000004100 */
[-C--:B------:R-:W-:Y:S01]  /*69e0*/  @!P0 FFMA.FTZ R58, R27, R36.reuse, -R58 ;  /* 0x000000241b3a8223 */ /* 0x080fe2000001083a */
[--C-:B------:R-:W-:Y:S01]  /*69f0*/  @!P0 HADD2.F32 R27, -RZ, R22.reuse.H0_H0 ;  /* 0x20000016ff1b8230 */ /* 0x100fe20000004100 */
[----:B------:R-:W-:Y:S01]  /*6a00*/  @!P0 FFMA.FTZ R4, R37, R36, R4 ;  /* 0x0000002425048223 */ /* 0x000fe20000010004 */
[----:B------:R-:W-:Y:S01]  /*6a10*/  @!P0 HADD2.F32 R22, -RZ, R22.H1_H1 ;  /* 0x30000016ff168230 */ /* 0x000fe20000004100 */
[----:B------:R-:W-:Y:S01]  /*6a20*/  @!P0 FMUL.FTZ R63, R45, R25 ;  /* 0x000000192d3f8220 */ /* 0x000fe20000410000 */
[--C-:B------:R-:W-:Y:S01]  /*6a30*/  @!P0 HADD2.F32 R26, -RZ, R17.reuse.H1_H1 ;  /* 0x30000011ff1a8230 */ /* 0x100fe20000004100 */
[----:B------:R-:W-:Y:S01]  /*6a40*/  @!P0 FFMA.FTZ R5, R38, R39, R5 ;  /* 0x0000002726058223 */ /* 0x000fe20000010005 */
[----:B------:R-:W-:Y:S01]  /*6a50*/  @!P0 HADD2.F32 R24, -RZ, R17.H0_H0 ;  /* 0x20000011ff188230 */ /* 0x000fe20000004100 */
[----:B------:R-:W-:Y:S01]  /*6a60*/  @!P0 IMAD.MOV.U32 R17, RZ, RZ, R30 ;  /* 0x000000ffff118224 */ /* 0x000fe200078e001e */
[----:B------:R-:W-:Y:S01]  /*6a70*/  @!P0 F2FP.PACK_AB R58, R61, R58 ;  /* 0x0000003a3d3a823e */ /* 0x000fe200000000ff */
[C---:B------:R-:W-:Y:S01]  /*6a80*/  @!P0 FMUL.FTZ R10, R22.reuse, R25 ;  /* 0x00000019160a8220 */ /* 0x040fe20000410000 */
[----:B------:R-:W-:Y:S01]  /*6a90*/  @!P0 HADD2.F32 R43, -RZ, R40.H0_H0 ;  /* 0x20000028ff2b8230 */ /* 0x000fe20000004100 */
[----:B------:R-:W-:Y:S01]  /*6aa0*/  @!P0 FFMA.FTZ R63, R22, R47, -R63 ;  /* 0x0000002f163f8223 */ /* 0x000fe2000001083f */
[----:B------:R-:W-:Y:S01]  /*6ab0*/  @!P0 HADD2.F32 R40, -RZ, R41.H0_H0 ;  /* 0x20000029ff288230 */ /* 0x000fe20000004100 */
[-C--:B------:R-:W-:Y:S01]  /*6ac0*/  @!P0 FMUL.FTZ R9, R27, R26.reuse ;  /* 0x0000001a1b098220 */ /* 0x080fe20000410000 */
[----:B------:R-:W-:Y:S01]  /*6ad0*/  @!P0 HADD2.F32 R22, -RZ, R23.H0_H0 ;  /* 0x20000017ff168230 */ /* 0x000fe20000004100 */
[----:B------:R-:W-:Y:S01]  /*6ae0*/  @!P0 FMUL.FTZ R60, R43, R26 ;  /* 0x0000001a2b3c8220 */ /* 0x000fe20000410000 */
[----:B------:R-:W-:Y:S01]  /*6af0*/  @!P0 HADD2.F32 R41, -RZ, R41.H1_H1 ;  /* 0x30000029ff298230 */ /* 0x000fe20000004100 */
[C---:B------:R-:W-:Y:S01]  /*6b00*/  @!P0 FMUL.FTZ R62, R40.reuse, R24 ;  /* 0x00000018283e8220 */ /* 0x040fe20000410000 */
[----:B------:R-:W-:Y:S01]  /*6b10*/  @!P0 MOV R29, R58 ;  /* 0x0000003a001d8202 */ /* 0x000fe20000000f00 */
[----:B------:R-:W-:Y:S01]  /*6b20*/  @!P0 FFMA.FTZ R60, R27, R46, -R60 ;  /* 0x0000002e1b3c8223 */ /* 0x000fe2000001083c */
[----:B------:R-:W-:Y:S01]  /*6b30*/  @!P0 F2FP.PACK_AB R61, R5, R4 ;  /* 0x00000004053d823e */ /* 0x000fe200000000ff */
[----:B------:R-:W-:Y:S01]  /*6b40*/  @!P0 FMUL.FTZ R65, R41, R22 ;  /* 0x0000001629418220 */ /* 0x000fe20000410000 */
[----:B------:R-:W-:Y:S01]  /*6b50*/  @!P0 F2FP.PACK_AB R52, R3, R2 ;  /* 0x000000020334823e */ /* 0x000fe200000000ff */
[--C-:B------:R-:W-:Y:S01]  /*6b60*/  @!P0 HADD2.F32 R23, -RZ, R17.reuse.H0_H0 ;  /* 0x20000011ff178230 */ /* 0x100fe20000004100 */
[----:B------:R-:W-:Y:S01]  /*6b70*/  @!P0 F2FP.PACK_AB R60, R63, R60 ;  /* 0x0000003c3f3c823e */ /* 0x000fe200000000ff */
[----:B------:R-:W-:Y:S01]  /*6b80*/  @!P0 IMAD.MOV.U32 R49, RZ, RZ, R61 ;  /* 0x000000ffff318224 */ /* 0x000fe200078e003d */
[----:B------:R-:W-:Y:S01]  /*6b90*/  @!P0 HADD2.F32 R17, -RZ, R17.H1_H1 ;  /* 0x30000011ff118230 */ /* 0x000fe20000004100 */
[----:B------:R-:W-:Y:S01]  /*6ba0*/  @!P0 MOV R48, R52 ;  /* 0x0000003400308202 */ /* 0x000fe20000000f00 */
[C---:B------:R-:W-:Y:S01]  /*6bb0*/  @!P0 FFMA.FTZ R62, R23.reuse, R42, -R62 ;  /* 0x0000002a173e8223 */ /* 0x040fe2000001083e */
[----:B------:R-:W-:Y:S01]  /*6bc0*/  @!P0 MOV R31, R60 ;  /* 0x0000003c001f8202 */ /* 0x000fe20000000f00 */
[----:B------:R-:W-:Y:S02]  /*6bd0*/  @!P0 FMUL.FTZ R7, R23, R24 ;  /* 0x0000001817078220 */ /* 0x000fe40000410000 */
[C---:B------:R-:W-:Y:S02]  /*6be0*/  @!P0 FFMA.FTZ R65, R17.reuse, R44, -R65 ;  /* 0x0000002c11418223 */ /* 0x040fe40000010841 */
[----:B------:R-:W-:Y:S02]  /*6bf0*/  @!P0 FMUL.FTZ R8, R17, R22 ;  /* 0x0000001611088220 */ /* 0x000fe40000410000 */
[----:B------:R-:W-:Y:S01]  /*6c00*/  @!P0 FFMA.FTZ R7, R40, R42, R7 ;  /* 0x0000002a28078223 */ /* 0x000fe20000010007 */
[----:B------:R-:W-:Y:S01]  /*6c10*/  @!P0 F2FP.PACK_AB R65, R65, R62 ;  /* 0x0000003e4141823e */ /* 0x000fe200000000ff */
[----:B------:R-:W-:Y:S02]  /*6c20*/  @!P0 FFMA.FTZ R8, R41, R44, R8 ;  /* 0x0000002c29088223 */ /* 0x000fe40000010008 */
[----:B------:R-:W-:Y:S02]  /*6c30*/  @!P0 FFMA.FTZ R9, R43, R46, R9 ;  /* 0x0000002e2b098223 */ /* 0x000fe40000010009 */
        /* <DEDUP_REMOVED lines=14> */
.L_x_1616:
[----:B------:R1:W2:Y:S01]  /*6d20*/  SHFL.IDX PT, R5, R133, RZ, 0x181f ;  /* 0x00181fff85057589 */ /* 0x0002a200000e0000 */
[----:B------:R-:W-:Y:S01]  /*6d30*/  UIMAD UR5, UR6, -0x30, UR4 ;  /* 0xffffffd0060578a4 */ /* 0x000fe2000f8e0204 */
[----:B------:R-:W-:Y:S02]  /*6d40*/  BSSY B0, `(.L_x_1647) ;  /* 0x000001d000007945 */ /* 0x000fe40003800000 */
[----:B------:R1:W3:Y:S01]  /*6d50*/  SHFL.IDX PT, R3, R150, RZ, 0x181f ;  /* 0x00181fff96037589 */ /* 0x0002e200000e0000 */
[----:B------:R-:W-:Y:S04]  /*6d60*/  UISETP.LT.AND UP0, UPT, UR5, 0x30, UPT ;  /* 0x000000300500788c */ /* 0x000fe8000bf01270 */
[----:B------:R-:W-:Y:S06]  /*6d70*/  USEL UR31, UR5, 0x30, UP0 ;  /* 0x00000030051f7887 */ /* 0x000fec0008000000 */
[----:B------:R-:W-:Y:S04]  /*6d80*/  IADD3 R2, -R16, UR31, RZ ;  /* 0x0000001f10027c10 */ /* 0x000fe8000fffe1ff */
[----:B------:R-:W-:Y:S11]  /*6d90*/  ISETP.GE.AND P0, PT, R2, 0x1, PT ;  /* 0x000000010200780c */ /* 0x000ff60003f06270 */
[----:B------:R-:W-:Y:S02]  /*6da0*/  @!UPT UIADD3 URZ, URZ, URZ, URZ ;  /* 0x0000003f3f3ff290 */ /* 0x000fe4000fffe03f */
[----:B------:R-:W-:-:S05]  /*6db0*/  @!P0 BRA `(.L_x_1648) ;  /* 0x0000015000008947 */ /* 0x000fca0003800000 */
[----:B-123--:R-:W-:Y:S02]  /*6dc0*/  ISETP.GE.AND P0, PT, R18, c[0x0][0x1d4], PT ;  /* 0x0000750012007a0c */ /* 0x00efe40003f06270 */
        /* <DEDUP_REMOVED lines=20> */
.L_x_1648:
[----:B-123--:R-:W-:Y:S05]  /*6f10*/  BSYNC B0 ;  /* 0x0000000000007941 */ /* 0x00efea0003800000 */
.L_x_1647:
[----:B------:R-:W1:Y:S01]  /*6f20*/  SHFL.IDX PT, R133, R133, 0x1, 0x181f ;  /* 0x00381f0085857f89 */ /* 0x000e6200000e0000 */
[----:B------:R-:W-:Y:S03]  /*6f30*/  ISETP.GE.AND P0, PT, R2, 0x21, PT ;  /* 0x000000210200780c */ /* 0x000fe60003f06270 */
[----:B------:R2:W3:Y:S10]  /*6f40*/  SHFL.IDX PT, R3, R150, 0x1, 0x181f ;  /* 0x00381f0096037f89 */ /* 0x0004f400000e0000 */
[----:B------:R-:W-:-:S05]  /*6f50*/  @!P0 BRA `(.L_x_1630) ;  /* 0x0000015000008947 */ /* 0x000fca0003800000 */
[----:B------:R-:W-:Y:S02]  /*6f60*/  ISETP.GE.AND P0, PT, R18, c[0x0][0x1d4], PT ;  /* 0x0000750012007a0c */ /* 0x000fe40003f06270 */
[----:B------:R-:W-:Y:S11]  /*6f70*/  ISETP.GE.AND P4, PT, R14, c[0x0][0x1d4], PT ;  /* 0x000075000e007a0c */ /* 0x000ff60003f86270 */
[----:B------:R-:W4:Y:S01]  /*6f80*/  @!P0 LDS.128 R36, [R96+0xb080] ;  /* 0x00b0800060248984 */ /* 0x000f220000000c00 */
[C---:B---3--:R-:W-:Y:S04]  /*6f90*/  @!P0 LEA R22, P3, R18.reuse, R3, 0x1 ;  /* 0x0000000312168211 */ /* 0x048fe800078608ff */
[----:B-1----:R-:W-:Y:S02]  /*6fa0*/  @!P0 LEA.HI.X R23, R18, R133, R19, 0x1, P3 ;  /* 0x0000008512178211 */ /* 0x002fe400018f0c13 */
[C---:B------:R-:W-:Y:S04]  /*6fb0*/  @!P4 LEA R8, P3, R112.reuse, R3, 0x1 ;  /* 0x000000037008c211 */ /* 0x040fe800078608ff */
[----:B------:R-:W-:Y:S02]  /*6fc0*/  @!P4 LEA.HI.X R9, R112, R133, R119, 0x1, P3 ;  /* 0x000000857009c211 */ /* 0x000fe400018f0c77 */
[----:B------:R-:W-:Y:S11]  /*6fd0*/  ISETP.GE.AND P3, PT, R100, c[0x0][0x1d4], PT ;  /* 0x0000750064007a0c */ /* 0x000ff60003f66270 */
[----:B------:R-:W-:Y:S02]  /*6fe0*/  @!UPT UIADD3 URZ, URZ, URZ, URZ ;  /* 0x0000003f3f3ff290 */ /* 0x000fe4000fffe03f */
[C---:B------:R-:W-:Y:S04]  /*6ff0*/  @!P3 LEA R4, P5, R110.reuse, R3, 0x1 ;  /* 0x000000036e04b211 */ /* 0x040fe800078a08ff */
[----:B------:R-:W-:Y:S01]  /*7000*/  @!P3 LEA.HI.X R5, R110, R133, R109, 0x1, P5 ;  /* 0x000000856e05b211 */ /* 0x000fe200028f0c6d */
        /* <DEDUP_REMOVED lines=10> */
.L_x_1630:
[----:B------:R-:W-:Y:S05]  /*70b0*/  BSYNC B2 ;  /* 0x0000000000027941 */ /* 0x000fea0003800000 */
.L_x_1615:
[----:B-12---:R-:W-:Y:S01]  /*70c0*/  IADD3 R2, -R16, UR31, RZ ;  /* 0x0000001f10027c10 */ /* 0x006fe2000fffe1ff */
[----:B---3--:R-:W-:Y:S01]  /*70d0*/  IMAD.U32 R3, RZ, RZ, UR6 ;  /* 0x00000006ff037e24 */ /* 0x008fe2000f8e00ff */
[----:B------:R-:W-:Y:S01]  /*70e0*/  P2R R4, PR, RZ, 0x2 ;  /* 0x00000002ff047803 */ /* 0x000fe20000000000 */
[----:B------:R-:W-:Y:S01]  /*70f0*/  BSSY B0, `(.L_x_1649) ;  /* 0x000004c000007945 */ /* 0x000fe20003800000 */
[----:B------:R-:W-:Y:S01]  /*7100*/  ISETP.GE.AND P3, PT, R2, 0x21, PT ;  /* 0x000000210200780c */ /* 0x000fe20003f66270 */
[----:B------:R-:W-:Y:S01]  /*7110*/  IMAD.WIDE R8, R3, 0x30, R134 ;  /* 0x0000003003087825 */ /* 0x000fe200078e0286 */
[----:B------:R-:W-:Y:S02]  /*7120*/  ISETP.NE.AND P1, PT, R104, RZ, PT ;  /* 0x000000ff6800720c */ /* 0x000fe40003f25270 */
[----:B------:R-:W-:Y:S02]  /*7130*/  ISETP.NE.AND P6, PT, R102, RZ, PT ;  /* 0x000000ff6600720c */ /* 0x000fe40003fc5270 */
[----:B------:R-:W-:Y:S07]  /*7140*/  ISETP.NE.AND P5, PT, R101, RZ, PT ;  /* 0x000000ff6500720c */ /* 0x000fee0003fa5270 */
[----:B------:R-:W-:Y:S05]  /*7150*/  @P3 IADD3 R5, P0, R8, 0x20, RZ ;  /* 0x0000002008053810 */ /* 0x000fea0007f1e0ff */
[----:B------:R-:W-:Y:S01]  /*7160*/  @P3 IMAD.X R3, RZ, RZ, R9, P0 ;  /* 0x000000ffff033224 */ /* 0x000fe200000e0609 */
[----:B------:R-:W-:Y:S03]  /*7170*/  ISETP.GE.AND P0, PT, R2, 0x1, PT ;  /* 0x000000010200780c */ /* 0x000fe60003f06270 */
[----:B------:R-:W-:Y:S04]  /*7180*/  @P3 IMAD R10, R3, c[0x0][0x258], RZ ;  /* 0x00009600030a3a24 */ /* 0x000fe800078e02ff */
[----:B------:R-:W-:Y:S06]  /*7190*/  @P3 IMAD R10, R5, c[0x0][0x25c], R10 ;  /* 0x00009700050a3a24 */ /* 0x000fec00078e020a */
[----:B------:R-:W-:Y:S01]  /*71a0*/  @P0 MOV R23, R115 ;  /* 0x0000007300170202 */ /* 0x000fe20000000f00 */
[----:B------:R-:W-:Y:S02]  /*71b0*/  @P0 IMAD R2, R9, c[0x0][0x258], RZ ;  /* 0x0000960009020a24 */ /* 0x000fe400078e02ff */
[----:B------:R-:W-:Y:S02]  /*71c0*/  @P0 IMAD.MOV.U32 R22, RZ, RZ, R136 ;  /* 0x000000ffff160224 */ /* 0x000fe400078e0088 */
[C---:B------:R-:W-:Y:S02]  /*71d0*/  @P0 IMAD R2, R8.reuse, c[0x0][0x25c], R2 ;  /* 0x0000970008020a24 */ /* 0x040fe400078e0202 */
[----:B------:R-:W-:Y:S04]  /*71e0*/  @P0 IMAD.WIDE.U32 R22, R8, c[0x0][0x258], R22 ;  /* 0x0000960008160a25 */ /* 0x000fe800078e0016 */
[----:B------:R-:W-:Y:S01]  /*71f0*/  @P0 IMAD.IADD R2, R23, 0x1, R2 ;  /* 0x0000000117020824 */ /* 0x000fe200078e0202 */
[C---:B------:R-:W-:Y:S04]  /*7200*/  @P0 LEA R8, P4, R22.reuse, c[0x0][0x250], 0x1 ;  /* 0x0000940016080a11 */ /* 0x040fe800078808ff */
[----:B------:R-:W-:Y:S01]  /*7210*/  @P0 LEA.HI.X R9, R22, c[0x0][0x254], R2, 0x1, P4 ;  /* 0x0000950016090a11 */ /* 0x000fe200020f0c02 */
[----:B------:R-:W-:Y:S02]  /*7220*/  IMAD R2, R130, c[0x0][0x208], RZ ;  /* 0x0000820082027a24 */ /* 0x000fe400078e02ff */
[C---:B------:R-:W-:Y:S02]  /*7230*/  IMAD.WIDE.U32 R22, R131.reuse, c[0x0][0x208], RZ ;  /* 0x0000820083167a25 */ /* 0x040fe400078e00ff */
[----:B------:R-:W-:Y:S01]  /*7240*/  @!PT LDS RZ, [RZ] ;  /* 0x00000000fffff984 */ /* 0x000fe20000000800 */
[----:B------:R-:W-:Y:S01]  /*7250*/  @!PT LDS RZ, [RZ] ;  /* 0x00000000fffff984 */ /* 0x000fe20000000800 */
[----:B------:R-:W-:Y:S01]  /*7260*/  @!PT LDS RZ, [RZ] ;  /* 0x00000000fffff984 */ /* 0x000fe20000000800 */
[----:B------:R1:W-:Y:S02]  /*7270*/  @P0 LDGSTS.E.BYPASS.LTC128B.128 [R96+0x4080], [R8.64], !P1 ;  /* 0x0408000008600fae */ /* 0x0003e4000c901d5a */
[----:B------:R-:W-:Y:S04]  /*7280*/  IMAD R2, R131, c[0x0][0x20c], R2 ;  /* 0x0000830083027a24 */ /* 0x000fe800078e0202 */
[----:B------:R-:W-:Y:S02]  /*7290*/  IMAD.IADD R23, R23, 0x1, R2 ;  /* 0x0000000117177824 */ /* 0x000fe400078e0202 */
[----:B------:R-:W-:Y:S02]  /*72a0*/  IMAD R2, R129, c[0x0][0x218], RZ ;  /* 0x0000860081027a24 */ /* 0x000fe400078e02ff */
[C---:B------:R-:W-:Y:S04]  /*72b0*/  IMAD.WIDE.U32 R22, R132.reuse, c[0x0][0x218], R22 ;  /* 0x0000860084167a25 */ /* 0x040fe800078e0016 */
[----:B------:R-:W-:Y:S01]  /*72c0*/  IMAD R2, R132, c[0x0][0x21c], R2 ;  /* 0x0000870084027a24 */ /* 0x000fe200078e0202 */
[----:B------:R-:W-:Y:S02]  /*72d0*/  IADD3 R7, P4, R22, UR48, RZ ;  /* 0x0000003016077c10 */ /* 0x000fe4000ff9e0ff */
[----:B------:R-:W-:Y:S02]  /*72e0*/  @P3 MOV R22, R136 ;  /* 0x0000008800163202 */ /* 0x000fe40000000f00 */
[----:B------:R-:W-:Y:S01]  /*72f0*/  IADD3.X R2, R23, UR45, R2, P4, !PT ;  /* 0x0000002d17027c10 */ /* 0x000fe2000a7fe402 */
[----:B------:R-:W-:Y:S04]  /*7300*/  @P3 IMAD.MOV.U32 R23, RZ, RZ, R115 ;  /* 0x000000ffff173224 */ /* 0x000fe800078e0073 */
[----:B------:R-:W-:Y:S05]  /*7310*/  @P3 IMAD.WIDE.U32 R22, R5, c[0x0][0x258], R22 ;  /* 0x0000960005163a25 */ /* 0x000fea00078e0016 */
[C---:B------:R-:W-:Y:S02]  /*7320*/  @P3 LEA R24, P4, R22.reuse, c[0x0][0x250], 0x1 ;  /* 0x0000940016183a11 */ /* 0x040fe400078808ff */
[----:B------:R-:W-:Y:S04]  /*7330*/  @P3 IADD3 R10, R23, R10, RZ ;  /* 0x0000000a170a3210 */ /* 0x000fe80007ffe0ff */
[----:B------:R-:W-:Y:S02]  /*7340*/  @P3 LEA.HI.X R25, R22, c[0x0][0x254], R10, 0x1, P4 ;  /* 0x0000950016193a11 */ /* 0x000fe400020f0c0a */
[C---:B------:R-:W-:Y:S04]  /*7350*/  LEA R3, P4, R7.reuse, c[0x0][0x1f8], 0x1 ;  /* 0x00007e0007037a11 */ /* 0x040fe800078808ff */
[----:B------:R-:W-:Y:S01]  /*7360*/  LEA.HI.X R2, R7, c[0x0][0x1fc], R2, 0x1, P4 ;  /* 0x00007f0007027a11 */ /* 0x000fe200020f0c02 */
[----:B------:R1:W2:Y:S01]  /*7370*/  SHFL.IDX PT, R5, R3, RZ, 0x181f ;  /* 0x00181fff03057589 */ /* 0x0002a200000e0000 */
        /* <DEDUP_REMOVED lines=10> */
[----:B------:R-:W0:Y:S01]  /*7420*/  LDGDEPBAR ;  /* 0x00000000000079af */ /* 0x000e220000000000 */
[----:B------:R-:W-:Y:S04]  /*7430*/  DEPBAR.LE SB0, 0x0 ;  /* 0x000080000000791a */ /* 0x000fe80000000000 */
[----:B------:R-:W-:Y:S06]  /*7440*/  BAR.SYNC.DEFER_BLOCKING 0x0 ;  /* 0x0000000000007b1d */ /* 0x000fec0000010000 */
        /* <DEDUP_REMOVED lines=22> */
.L_x_1650:
[----:B-123--:R-:W-:Y:S05]  /*75b0*/  BSYNC B0 ;  /* 0x0000000000007941 */ /* 0x00efea0003800000 */
.L_x_1649:
[----:B------:R1:W2:Y:S01]  /*75c0*/  SHFL.IDX PT, R5, R2, 0x1, 0x181f ;  /* 0x00381f0002057f89 */ /* 0x0002a200000e0000 */
[----:B------:R-:W-:Y:S03]  /*75d0*/  BSSY B0, `(.L_x_1651) ;  /* 0x0000018000007945 */ /* 0x000fe60003800000 */
[----:B------:R-:W3:Y:S01]  /*75e0*/  SHFL.IDX PT, R3, R3, 0x1, 0x181f ;  /* 0x00381f0003037f89 */ /* 0x000ee200000e0000 */
[----:B------:R-:W-:-:S05]  /*75f0*/  @!P3 BRA `(.L_x_1652) ;  /* 0x000001500000b947 */ /* 0x000fca0003800000 */
[----:B------:R-:W-:Y:S02]  /*7600*/  ISETP.GE.AND P0, PT, R18, c[0x0][0x1d4], PT ;  /* 0x0000750012007a0c */ /* 0x000fe40003f06270 */
[----:B------:R-:W-:Y:S11]  /*7610*/  ISETP.GE.AND P4, PT, R14, c[0x0][0x1d4], PT ;  /* 0x000075000e007a0c */ /* 0x000ff60003f86270 */
[----:B------:R-:W5:Y:S01]  /*7620*/  @!P0 LDS.128 R36, [R96+0x5080] ;  /* 0x0050800060248984 */ /* 0x000f620000000c00 */
[C---:B---3--:R-:W-:Y:S04]  /*7630*/  @!P0 LEA R40, P3, R18.reuse, R3, 0x1 ;  /* 0x0000000312288211 */ /* 0x048fe800078608ff */
[----:B--2---:R-:W-:Y:S02]  /*7640*/  @!P0 LEA.HI.X R41, R18, R5, R19, 0x1, P3 ;  /* 0x0000000512298211 */ /* 0x004fe400018f0c13 */
[C---:B------:R-:W-:Y:S04]  /*7650*/  @!P4 LEA R22, P3, R112.reuse, R3, 0x1 ;  /* 0x000000037016c211 */ /* 0x040fe800078608ff */
[----:B------:R-:W-:Y:S02]  /*7660*/  @!P4 LEA.HI.X R23, R112, R5, R119, 0x1, P3 ;  /* 0x000000057017c211 */ /* 0x000fe400018f0c77 */
[----:B------:R-:W-:Y:S11]  /*7670*/  ISETP.GE.AND P3, PT, R100, c[0x0][0x1d4], PT ;  /* 0x0000750064007a0c */ /* 0x000ff60003f66270 */
[----:B------:R-:W-:Y:S02]  /*7680*/  @!UPT UIADD3 URZ, URZ, URZ, URZ ;  /* 0x0000003f3f3ff290 */ /* 0x000fe4000fffe03f */
[C---:B------:R-:W-:Y:S04]  /*7690*/  @!P3 LEA R8, P5, R110.reuse, R3, 0x1 ;  /* 0x000000036e08b211 */ /* 0x040fe800078a08ff */
[----:B------:R-:W-:Y:S01]  /*76a0*/  @!P3 LEA.HI.X R9, R110, R5, R109, 0x1, P5 ;  /* 0x000000056e09b211 */ /* 0x000fe200028f0c6d */
[----:B-----5:R-:W-:Y:S01]  /*76b0*/  @!P0 ST.E.128 [R40.64], R36 ;  /* 0x0000002428008985 */ /* 0x020fe2000c101d1a */
[----:B------:R-:W-:Y:S03]  /*76c0*/  ISETP.GE.AND P0, PT, R98, c[0x0][0x1d4], PT ;  /* 0x0000750062007a0c */ /* 0x000fe60003f06270 */
[----:B------:R-:W2:Y:S10]  /*76d0*/  @!P4 LDS.128 R32, [R96+0x6880] ;  /* 0x006880006020c984 */ /* 0x000eb40000000c00 */
[C---:B-1----:R-:W-:Y:S04]  /*76e0*/  @!P0 LEA R2, P5, R111.reuse, R3, 0x1 ;  /* 0x000000036f028211 */ /* 0x042fe800078a08ff */
[----:B------:R-:W-:Y:S01]  /*76f0*/  @!P0 LEA.HI.X R3, R111, R5, R108, 0x1, P5 ;  /* 0x000000056f038211 */ /* 0x000fe200028f0c6c */
[----:B--2---:R-:W-:Y:S04]  /*7700*/  @!P4 ST.E.128 [R22.64], R32 ;  /* 0x000000201600c985 */ /* 0x004fe8000c101d1a */
[----:B------:R-:W1:Y:S04]  /*7710*/  @!P3 LDS.128 R28, [R96+0x8080] ;  /* 0x00808000601cb984 */ /* 0x000e680000000c00 */
[----:B-1----:R-:W-:Y:S04]  /*7720*/  @!P3 ST.E.128 [R8.64], R28 ;  /* 0x0000001c0800b985 */ /* 0x002fe8000c101d1a */
[----:B------:R-:W1:Y:S04]  /*7730*/  @!P0 LDS.128 R24, [R96+0x9880] ;  /* 0x0098800060188984 */ /* 0x000e680000000c00 */
[----:B-1----:R1:W-:Y:S02]  /*7740*/  @!P0 ST.E.128 [R2.64], R24 ;  /* 0x0000001802008985 */ /* 0x0023e4000c101d1a */
.L_x_1652:
[----:B------:R-:W-:Y:S05]  /*7750*/  BSYNC B0 ;  /* 0x0000000000007941 */ /* 0x000fea0003800000 */
.L_x_1651:
[----:B------:R-:W-:Y:S06]  /*7760*/  UISETP.GT.AND UP0, UPT, UR6, UR7, UPT ;  /* 0x000000070600728c */ /* 0x000fec000bf04270 */
[----:B------:R-:W-:Y:S11]  /*7770*/  PLOP3.LUT P0, PT, PT, PT, UP0, 0x80, 0x0 ;  /* 0x000000000000781c */ /* 0x000ff60003f0f008 */
[----:B------:R-:W-:Y:S02]  /*7780*/  @!UPT UIADD3 URZ, URZ, URZ, URZ ;  /* 0x0000003f3f3ff290 */ /* 0x000fe4000fffe03f */
[----:B------:R-:W-:-:S05]  /*7790*/  @!P0 BRA `(.L_x_1653) ;  /* 0x0000024000008947 */ /* 0x000fca0003800000 */
[----:B------:R-:W-:Y:S01]  /*77a0*/  UIADD3 UR11, UR6, -0x1, URZ ;  /* 0xffffffff060b7890 */ /* 0x000fe2000fffe03f */
[----:B------:R-:W-:Y:S01]  /*77b0*/  ISETP.GE.AND P3, PT, R107, 0x1, PT ;  /* 0x000000016b00780c */ /* 0x000fe20003f66270 */
[----:B------:R-:W-:Y:S01]  /*77c0*/  IMAD.MOV.U32 R22, RZ, RZ, R138 ;  /* 0x000000ffff167224 */ /* 0x000fe200078e008a */
[----:B------:R-:W-:Y:S01]  /*77d0*/  P2R R4, PR, RZ, 0x2 ;  /* 0x00000002ff047803 */ /* 0x000fe20000000000 */
[----:B------:R-:W-:Y:S01]  /*77e0*/  USHF.R.S32.HI UR10, URZ, 0x1f, UR11 ;  /* 0x0000001f3f0a7899 */ /* 0x000fe2000801140b */
[----:B------:R-:W-:Y:S01]  /*77f0*/  IMAD.MOV.U32 R23, RZ, RZ, R141 ;  /* 0x000000ffff177224 */ /* 0x000fe200078e008d */
[----:B------:R-:W-:Y:S01]  /*7800*/  UIMAD UR5, UR23, UR11, URZ ;  /* 0x0000000b170572a4 */ /* 0x000fe2000f8e023f */
[----:B------:R-:W-:Y:S02]  /*7810*/  ISETP.NE.AND P1, PT, R104, RZ, PT ;  /* 0x000000ff6800720c */ /* 0x000fe40003f25270 */
[----:B------:R-:W-:Y:S01]  /*7820*/  IMAD.WIDE.U32 R22, R94, UR11, R22 ;  /* 0x0000000b5e167c25 */ /* 0x000fe2000f8e0016 */
[----:B------:R-:W-:Y:S01]  /*7830*/  UIMAD UR5, UR10, UR24, UR5 ;  /* 0x000000180a0572a4 */ /* 0x000fe2000f8e0205 */
[----:B------:R-:W-:Y:S02]  /*7840*/  ISETP.NE.AND P6, PT, R102, RZ, PT ;  /* 0x000000ff6600720c */ /* 0x000fe40003fc5270 */
[----:B------:R-:W-:Y:S02]  /*7850*/  ISETP.NE.AND P5, PT, R101, RZ, PT ;  /* 0x000000ff6500720c */ /* 0x000fe40003fa5270 */
[C---:B------:R-:W-:Y:S02]  /*7860*/  @P3 LEA R8, P0, R22.reuse, c[0x0][0x220], 0x1 ;  /* 0x0000880016083a11 */ /* 0x040fe400078008ff */
[----:B-1----:R-:W-:Y:S04]  /*7870*/  IADD3 R2, R23, UR5, RZ ;  /* 0x0000000517027c10 */ /* 0x002fe8000fffe0ff */
[----:B------:R-:W-:Y:S02]  /*7880*/  @P3 LEA.HI.X R9, R22, c[0x0][0x224], R2, 0x1, P0 ;  /* 0x0000890016093a11 */ /* 0x000fe400000f0c02 */
[----:B------:R-:W-:Y:S03]  /*7890*/  ISETP.GE.AND P0, PT, R107, 0x21, PT ;  /* 0x000000216b00780c */ /* 0x000fe60003f06270 */
[----:B------:R-:W-:Y:S01]  /*78a0*/  @!PT LDS RZ, [RZ] ;  /* 0x00000000fffff984 */ /* 0x000fe20000000800 */
[----:B------:R-:W-:Y:S01]  /*78b0*/  @!PT LDS RZ, [RZ] ;  /* 0x00000000fffff984 */ /* 0x000fe20000000800 */
[----:B------:R-:W-:Y:S01]  /*78c0*/  @!PT LDS RZ, [RZ] ;  /* 0x00000000fffff984 */ /* 0x000fe20000000800 */
[----:B------:R1:W-:Y:S01]  /*78d0*/  @P3 LDGSTS.E.BYPASS.LTC128B.128 [R96+0xa080], [R8.64], !P1 ;  /* 0x0a08000008603fae */ /* 0x0003e2000c901d5a */
[----:B------:R-:W-:Y:S09]  /*78e0*/  ISETP.NE.AND P1, PT, R4, RZ, PT ;  /* 0x000000ff0400720c */ /* 0x000ff20003f25270 */
[----:B---3--:R-:W-:Y:S04]  /*78f0*/  @P0 IADD3 R3, P4, R22, UR29, RZ ;  /* 0x0000001d16030c10 */ /* 0x008fe8000ff9e0ff */
[----:B------:R-:W-:Y:S02]  /*7900*/  @P0 IADD3.X R2, R2, UR28, RZ, P4, !PT ;  /* 0x0000001c02020c10 */ /* 0x000fe4000a7fe4ff */
[C---:B------:R-:W-:Y:S04]  /*7910*/  @P0 LEA R22, P4, R3.reuse, c[0x0][0x220], 0x1 ;  /* 0x0000880003160a11 */ /* 0x040fe800078808ff */
[----:B------:R-:W-:Y:S02]  /*7920*/  @P0 LEA.HI.X R23, R3, c[0x0][0x224], R2, 0x1, P4 ;  /* 0x0000890003170a11 */ /* 0x000fe400020f0c02 */
[----:B------:R-:W-:Y:S11]  /*7930*/  ISETP.NE.AND P4, PT, R103, RZ, PT ;  /* 0x000000ff6700720c */ /* 0x000ff60003f85270 */
[----:B------:R-:W-:Y:S02]  /*7940*/  @!UPT UIADD3 URZ, URZ, URZ, URZ ;  /* 0x0000003f3f3ff290 */ /* 0x000fe4000fffe03f */
[----:B------:R1:W-:Y:S04]  /*7950*/  @P3 LDGSTS.E.BYPASS.LTC128B.128 [R96+0xb880], [R8.64+0x80], !P4 ;  /* 0x0b88008008603fae */ /* 0x0003e8000e101d5a */
[----:B------:R1:W-:Y:S04]  /*7960*/  @P3 LDGSTS.E.BYPASS.LTC128B.128 [R96+0xd080], [R8.64+0x100], !P6 ;  /* 0x0d08010008603fae */ /* 0x0003e8000f101d5a */
[----:B------:R1:W-:Y:S01]  /*7970*/  @P3 LDGSTS.E.BYPASS.LTC128B.128 [R96+0xe880], [R8.64+0x180], !P5 ;  /* 0x0e88018008603fae */ /* 0x0003e2000e901d5a */
[----:B------:R-:W-:Y:S11]  /*7980*/  ISETP.NE.AND P3, PT, R104, RZ, PT ;  /* 0x000000ff6800720c */ /* 0x000ff60003f65270 */
[----:B------:R-:W-:Y:S02]  /*7990*/  @!UPT UIADD3 URZ, URZ, URZ, URZ ;  /* 0x0000003f3f3ff290 */ /* 0x000fe4000fffe03f */
[----:B------:R1:W-:Y:S04]  /*79a0*/  @P0 LDGSTS.E.BYPASS.LTC128B.128 [R96+0xb080], [R22.64], !P3 ;  /* 0x0b08000016600fae */ /* 0x0003e8000d901d5a */
[----:B------:R1:W-:Y:S04]  /*79b0*/  @P0 LDGSTS.E.BYPASS.LTC128B.128 [R96+0xc880], [R22.64+0x80], !P4 ;  /* 0x0c88008016600fae */ /* 0x0003e8000e101d5a */
[----:B------:R1:W-:Y:S04]  /*79c0*/  @P0 LDGSTS.E.BYPASS.LTC128B.128 [R96+0xe080], [R22.64+0x100], !P6 ;  /* 0x0e08010016600fae */ /* 0x0003e8000f101d5a */
[----:B------:R1:W-:Y:S02]  /*79d0*/  @P0 LDGSTS.E.BYPASS.LTC128B.128 [R96+0xf880], [R22.64+0x180], !P5 ;  /* 0x0f88018016600fae */ /* 0x0003e4000e901d5a */
.L_x_1653:
[----:B------:R-:W0:Y:S01]  /*79e0*/  LDGDEPBAR ;  /* 0x00000000000079af */ /* 0x000e220000000000 */
[----:B------:R-:W-:Y:S01]  /*79f0*/  UIADD3 UR6, UR6, -0x1, URZ ;  /* 0xffffffff06067890 */ /* 0x000fe2000fffe03f */
[----:B------:R-:W-:Y:S11]  /*7a00*/  PLOP3.LUT P0, PT, PT, PT, UP0, 0x80, 0x0 ;  /* 0x000000000000781c */ /* 0x000ff60003f0f008 */
[----:B------:R-:W-:Y:S02]  /*7a10*/  @!UPT UIADD3 URZ, URZ, URZ, URZ ;  /* 0x0000003f3f3ff290 */ /* 0x000fe4000fffe03f */
[----:B------:R-:W-:-:S05]  /*7a20*/  @P0 BRA `(.L_x_1654) ;  /* 0xffffa20000000947 */ /* 0x000fca000383ffff */
[----:B------:R-:W-:Y:S06]  /*7a30*/  BAR.SYNC.DEFER_BLOCKING 0x0 ;  /* 0x0000000000007b1d */ /* 0x000fec0000010000 */
.L_x_1614:
[----:B-1----:R-:W-:Y:S01]  /*7a40*/  UIADD3 UR6, UR18, 0x7f, URZ ;  /* 0x0000007f12067890 */ /* 0x002fe2000fffe03f */
[----:B------:R-:W-:Y:S01]  /*7a50*/  PLOP3.LUT P2, PT, PT, PT, PT, 0x80, 0x0 ;  /* 0x000000000000781c */ /* 0x000fe20003f4f070 */
[----:B------:R-:W-:Y:S01]  /*7a60*/  ULDC.64 UR4, c[0x0][0x2c8] ;  /* 0x0000b20000047ab9 */ /* 0x000fe20000000a00 */
[----:B---3--:R-:W-:Y:S01]  /*7a70*/  IMAD.MOV.U32 R3, RZ, RZ, RZ ;  /* 0x000000ffff037224 */ /* 0x008fe200078e00ff */
[----:B------:R-:W-:Y:S01]  /*7a80*/  UIMAD.WIDE.U32 UR8, UR6, UR4, URZ ;  /* 0x00000004060872a5 */ /* 0x000fe2000f8e003f */
[----:B------:R-:W-:Y:S01]  /*7a90*/  IMAD.MOV.U32 R130, RZ, RZ, RZ ;  /* 0x000000ffff827224 */ /* 0x000fe200078e00ff */
[----:B------:R-:W-:Y:S01]  /*7aa0*/  CS2R R128, SRZ ;  /* 0x0000000000807805 */ /* 0x000fe2000001ff00 */
[----:B------:R-:W-:Y:S01]  /*7ab0*/  CS2R R126, SRZ ;  /* 0x00000000007e7805 */ /* 0x000fe2000001ff00 */
[----:B------:R-:W-:Y:S01]  /*7ac0*/  @UP2 USHF.R.U32.HI UR6, URZ, UR5, UR9 ;  /* 0x000000053f062299 */ /* 0x000fe20008011609 */
[----:B------:R-:W-:Y:S01]  /*7ad0*/  CS2R R124, SRZ ;  /* 0x00000000007c7805 */ /* 0x000fe2000001ff00 */
[----:B------:R-:W-:Y:S01]  /*7ae0*/  CS2R R122, SRZ ;  /* 0x00000000007a7805 */ /* 0x000fe2000001ff00 */
[----:B------:R-:W-:Y:S01]  /*7af0*/  CS2R R120, SRZ ;  /* 0x0000000000787805 */ /* 0x000fe2000001ff00 */
[----:B------:R-:W-:Y:S01]  /*7b00*/  UIADD3 UR6, UR12, UR6, URZ ;  /* 0x000000060c067290 */ /* 0x000fe2000fffe03f */
[----:B------:R-:W-:Y:S01]  /*7b10*/  CS2R R118, SRZ ;  /* 0x0000000000767805 */ /* 0x000fe2000001ff00 */
[----:B------:R-:W-:Y:S01]  /*7b20*/  CS2R R116, SRZ ;  /* 0x0000000000747805 */ /* 0x000fe2000001ff00 */
[----:B------:R-:W-:Y:S01]  /*7b30*/  CS2R R114, SRZ ;  /* 0x0000000000727805 */ /* 0x000fe2000001ff00 */
[----:B------:R-:W-:Y:S01]  /*7b40*/  UIMAD.WIDE UR4, UR6, 0x2aaaaaab, URZ ;  /* 0x2aaaaaab060478a5 */ /* 0x000fe2000f8e023f */
[----:B------:R-:W-:Y:S01]  /*7b50*/  CS2R R112, SRZ ;  /* 0x0000000000707805 */ /* 0x000fe2000001ff00 */
[----:B------:R-:W-:Y:S01]  /*7b60*/  CS2R R110, SRZ ;  /* 0x00000000006e7805 */ /* 0x000fe2000001ff00 */
[----:B------:R-:W-:Y:S01]  /*7b70*/  CS2R R108, SRZ ;  /* 0x00000000006c7805 */ /* 0x000fe2000001ff00 */
[----:B------:R-:W-:Y:S01]  /*7b80*/  USHF.R.U32.HI UR4, URZ, 0x1f, UR5 ;  /* 0x0000001f3f047899 */ /* 0x000fe20008011605 */
[----:B------:R-:W-:Y:S01]  /*7b90*/  CS2R R106, SRZ ;  /* 0x00000000006a7805 */ /* 0x000fe2000001ff00 */
[----:B-----5:R-:W-:Y:S01]  /*7ba0*/  CS2R R104, SRZ ;  /* 0x0000000000687805 */ /* 0x020fe2000001ff00 */
[----:B------:R-:W-:Y:S01]  /*7bb0*/  CS2R R102, SRZ ;  /* 0x0000000000667805 */ /* 0x000fe2000001ff00 */
[----:B------:R-:W-:Y:S01]  /*7bc0*/  ULEA.HI.SX32 UR4, UR5, UR4, 0x1d ;  /* 0x0000000405047291 */ /* 0x000fe2000f8fea3f */
[----:B------:R-:W-:Y:S01]  /*7bd0*/  CS2R R100, SRZ ;  /* 0x0000000000647805 */ /* 0x000fe2000001ff00 */
[----:B------:R-:W-:Y:S01]  /*7be0*/  CS2R R98, SRZ ;  /* 0x0000000000627805 */ /* 0x000fe2000001ff00 */
[----:B------:R-:W-:Y:S01]  /*7bf0*/  CS2R R96, SRZ ;  /* 0x0000000000607805 */ /* 0x000fe2000001ff00 */
[----:B------:R-:W-:Y:S01]  /*7c00*/  UISETP.LT.AND UP0, UPT, UR13, UR4, UPT ;  /* 0x000000040d00728c */ /* 0x000fe2000bf01270 */
[----:B------:R-:W-:Y:S01]  /*7c10*/  CS2R R94, SRZ ;  /* 0x00000000005e7805 */ /* 0x000fe2000001ff00 */
[----:B------:R-:W-:Y:S01]  /*7c20*/  MOV R93, RZ ;  /* 0x000000ff005d7202 */ /* 0x000fe20000000f00 */
[----:B------:R-:W-:Y:S01]  /*7c30*/  CS2R R6, SRZ ;  /* 0x0000000000067805 */ /* 0x000fe2000001ff00 */
[----:B------:R-:W-:Y:S01]  /*7c40*/  USEL UR13, UR13, UR4, UP0 ;  /* 0x000000040d0d7287 */ /* 0x000fe20008000000 */
[----:B------:R-:W-:Y:S01]  /*7c50*/  CS2R R90, SRZ ;  /* 0x00000000005a7805 */ /* 0x000fe2000001ff00 */
[----:B------:R-:W-:Y:S01]  /*7c60*/  CS2R R88, SRZ ;  /* 0x0000000000587805 */ /* 0x000fe2000001ff00 */
[----:B------:R-:W-:Y:S01]  /*7c70*/  CS2R R86, SRZ ;  /* 0x0000000000567805 */ /* 0x000fe2000001ff00 */
[----:B------:R-:W-:Y:S01]  /*7c80*/  UISETP.GE.AND UP0, UPT, UR13, 0x1, UPT ;  /* 0x000000010d00788c */ /* 0x000fe2000bf06270 */
[----:B------:R-:W-:Y:S01]  /*7c90*/  CS2R R84, SRZ ;  /* 0x0000000000547805 */ /* 0x000fe2000001ff00 */
[----:B----4-:R-:W-:Y:S01]  /*7ca0*/  CS2R R82, SRZ ;  /* 0x0000000000527805 */ /* 0x010fe2000001ff00 */
        /* <DEDUP_REMOVED lines=54> */
[----:B------:R1:W3:Y:S01]  /*8010*/  @P2 LDG.E R0, [R2.64] ;  /* 0x0000001a02002981 */ /* 0x0002e2000c1e1900 */
        /* <DEDUP_REMOVED lines=19> */
[----:B------:R-:W-:Y:S01]  /*8150*/  IMAD.SHL.U32 R196, R50, 0x8, RZ ;  /* 0x0000000832c47824 */ /* 0x000fe200078e00ff */
[----:B------:R-:W-:Y:S01]  /*8160*/  UIMAD UR6, UR15, UR4, URZ ;  /* 0x000000040f0672a4 */ /* 0x000fe2000f8e023f */
[----:B------:R-:W-:Y:S01]  /*8170*/  LEA.HI R116, R4, R223, RZ, 0x6 ;  /* 0x000000df04747211 */ /* 0x000fe200078f30ff */
[----:B------:R-:W-:Y:S01]  /*8180*/  USEL UR7, UR7, URZ, !UP0 ;  /* 0x0000003f07077287 */ /* 0x000fe2000c000000 */
[----:B------:R-:W-:Y:S01]  /*8190*/  LOP3.LUT R119, R119, 0x1c0, RZ, 0xc0, !PT ;  /* 0x000001c077777812 */ /* 0x000fe200078ec0ff */
[----:B------:R-:W-:Y:S01]  /*81a0*/  UIMAD UR6, UR16, UR5, UR6 ;  /* 0x00000005100672a4 */ /* 0x000fe2000f8e0206 */
[----:B-1----:R-:W-:Y:S01]  /*81b0*/  IADD3 R2, R225, UR18, RZ ;  /* 0x00000012e1027c10 */ /* 0x002fe2000fffe0ff */
[----:B------:R-:W-:Y:S01]  /*81c0*/  UIMAD.WIDE.U32 UR10, UR16, UR4, UR8 ;  /* 0x00000004100a72a5 */ /* 0x000fe2000f8e0008 */
[C---:B------:R-:W-:Y:S01]  /*81d0*/  IADD3 R229, R196.reuse, 0x40, RZ ;  /* 0x00000040c4e57810 */ /* 0x040fe20007ffe0ff */
[----:B------:R-:W-:Y:S01]  /*81e0*/  USEL UR8, UR22, URZ, !UP0 ;  /* 0x0000003f16087287 */ /* 0x000fe2000c000000 */
[----:B------:R-:W-:Y:S01]  /*81f0*/  IADD3 R51, R196, 0xc0, RZ ;  /* 0x000000c0c4337810 */ /* 0x000fe20007ffe0ff */
[----:B------:R-:W-:Y:S01]  /*8200*/  ULDC.64 UR4, c[0x0][0x1c0] ;  /* 0x0000700000047ab9 */ /* 0x000fe20000000a00 */
[----:B------:R-:W-:Y:S01]  /*8210*/  @P1 IMAD.HI.U32 R3, R2, c[0x0][0x2c8], RZ ;  /* 0x0000b20002031a27 */ /* 0x000fe200078e00ff */
[----:B------:R-:W-:Y:S01]  /*8220*/  UIMAD UR7, UR7, UR4, URZ ;  /* 0x00000004070772a4 */ /* 0x000fe2000f8e023f */
[----:B------:R-:W-:Y:S01]  /*8230*/  IADD3 R48, R196, 0x80, RZ ;  /* 0x00000080c4307810 */ /* 0x000fe20007ffe0ff */
[----:B------:R-:W-:Y:S01]  /*8240*/  UIADD3 UR11, UR11, UR6, URZ ;  /* 0x000000060b0b7290 */ /* 0x000fe2000fffe03f */
[----:B------:R-:W-:Y:S01]  /*8250*/  IMAD.MOV.U32 R6, RZ, RZ, R2 ;  /* 0x000000ffff067224 */ /* 0x000fe200078e0002 */
[----:B------:R-:W-:Y:S01]  /*8260*/  UIMAD UR5, UR8, UR5, UR7 ;  /* 0x00000005080572a4 */ /* 0x000fe2000f8e0207 */
[----:B------:R-:W-:Y:S01]  /*8270*/  @P0 SHF.R.U32.HI R6, RZ, c[0x0][0x2cc], R3 ;  /* 0x0000b300ff060a19 */ /* 0x000fe20000011603 */
[----:B------:R-:W-:Y:S01]  /*8280*/  UIMAD.WIDE.U32 UR8, UR8, UR4, UR10 ;  /* 0x00000004080872a5 */ /* 0x000fe2000f8e000a */
[----:B------:R-:W-:Y:S01]  /*8290*/  IMAD.SHL.U32 R116, R116, 0x8, RZ ;  /* 0x0000000874747824 */ /* 0x000fe200078e00ff */
[----:B------:R-:W-:Y:S01]  /*82a0*/  ISETP.GE.AND P4, PT, R196, c[0x0][0x198], PT ;  /* 0x00006600c4007a0c */ /* 0x000fe20003f86270 */
[----:B------:R-:W-:Y:S01]  /*82b0*/  ULDC UR10, c[0x0][0x2c4] ;  /* 0x0000b100000a7ab9 */ /* 0x000fe20000000800 */
[--C-:B------:R-:W-:Y:S01]  /*82c0*/  SHF.R.S32.HI R9, RZ, 0x1f, R6.reuse ;  /* 0x0000001fff097819 */ /* 0x100fe20000011406 */
[----:B------:R-:W-:Y:S01]  /*82d0*/  UIADD3 UR5, UR9, UR5, URZ ;  /* 0x0000000509057290 */ /* 0x000fe2000fffe03f */
[----:B--2---:R-:W-:Y:S01]  /*82e0*/  IMAD.MOV R5, RZ, RZ, -R6 ;  /* 0x000000ffff057224 */ /* 0x004fe200078e0a06 */
[----:B------:R-:W-:Y:S01]  /*82f0*/  UIMAD UR10, UR21, UR10, URZ ;  /* 0x0000000a150a72a4 */ /* 0x000fe2000f8e023f */
[----:B------:R-:W-:Y:S01]  /*8300*/  IMAD.U32 R10, RZ, RZ, UR8 ;  /* 0x00000008ff0a7e24 */ /* 0x000fe2000f8e00ff */
[----:B------:R-:W-:Y:S01]  /*8310*/  SHF.R.U32.HI R117, RZ, 0x3, R119 ;  /* 0x00000003ff757819 */ /* 0x000fe20000011677 */
[----:B------:R-:W-:Y:S01]  /*8320*/  IMAD R9, R9, c[0x0][0x1b0], RZ ;  /* 0x00006c0009097a24 */ /* 0x000fe200078e02ff */
[----:B------:R-:W-:Y:S01]  /*8330*/  ISETP.GE.AND P3, PT, R229, c[0x0][0x198], PT ;  /* 0x00006600e5007a0c */ /* 0x000fe20003f66270 */
[----:B------:R-:W-:Y:S01]  /*8340*/  IMAD R8, R5, c[0x0][0x2c4], R2 ;  /* 0x0000b10005087a24 */ /* 0x000fe200078e0202 */
[----:B------:R-:W-:Y:S01]  /*8350*/  ISETP.GE.AND P5, PT, R51, c[0x0][0x198], PT ;  /* 0x0000660033007a0c */ /* 0x000fe20003fa6270 */
[----:B------:R-:W-:Y:S01]  /*8360*/  IMAD.U32 R3, RZ, RZ, UR5 ;  /* 0x00000005ff037e24 */ /* 0x000fe2000f8e00ff */
[----:B------:R-:W-:Y:S01]  /*8370*/  LOP3.LUT R116, R116, 0xfffffe00, RZ, 0xc0, !PT ;  /* 0xfffffe0074747812 */ /* 0x000fe200078ec0ff */
[----:B------:R-:W-:Y:S01]  /*8380*/  IMAD.MOV.U32 R2, RZ, RZ, R10 ;  /* 0x000000ffff027224 */ /* 0x000fe200078e000a */
[----:B------:R-:W-:Y:S01]  /*8390*/  SHF.R.S32.HI R5, RZ, 0x1f, R8 ;  /* 0x0000001fff057819 */ /* 0x000fe20000011408 */
[----:B------:R-:W-:-:S02]  /*83a0*/  IMAD R9, R6, c[0x0][0x1b4], R9 ;  /* 0x00006d0006097a24 */ /* 0x000fc400078e0209 */
[----:B------:R-:W-:Y:S01]  /*83b0*/  IMAD.WIDE.U32 R6, R6, c[0x0][0x1b0], R2 ;  /* 0x00006c0006067a25 */ /* 0x000fe200078e0002 */
[----:B------:R-:W-:-:S03]  /*83c0*/  LOP3.LUT R2, R63, 0xfffffff0, RZ, 0xc0, !PT ;  /* 0xfffffff03f027812 */ /* 0x000fc600078ec0ff */
[----:B------:R-:W-:Y:S02]  /*83d0*/  IMAD R5, R5, c[0x0][0x1a8], RZ ;  /* 0x00006a0005057a24 */ /* 0x000fe400078e02ff */
[----:B------:R-:W-:Y:S02]  /*83e0*/  IMAD.IADD R3, R223, 0x1, -R2 ;  /* 0x00000001df037824 */ /* 0x000fe400078e0a02 */
[----:B------:R-:W-:Y:S02]  /*83f0*/  IMAD.IADD R7, R7, 0x1, R9 ;  /* 0x0000000107077824 */ /* 0x000fe400078e0209 */
[C---:B------:R-:W-:Y:S01]  /*8400*/  IMAD R5, R8.reuse, c[0x0][0x1ac], R5 ;  /* 0x00006b0008057a24 */ /* 0x040fe200078e0205 */
[----:B------:R-:W-:Y:S01]  /*8410*/  SHF.R.S32.HI R2, RZ, 0x1f, R3 ;  /* 0x0000001fff027819 */ /* 0x000fe20000011403 */
[----:B------:R-:W-:-:S03]  /*8420*/  IMAD.WIDE.U32 R8, R8, c[0x0][0x1a8], R6 ;  /* 0x00006a0008087a25 */ /* 0x000fc600078e0006 */
[----:B------:R-:W-:Y:S01]  /*8430*/  LEA.HI R2, R2, R3, RZ, 0x3 ;  /* 0x0000000302027211 */ /* 0x000fe200078f18ff */
[----:B------:R-:W-:Y:S01]  /*8440*/  IMAD.IADD R6, R9, 0x1, R5 ;  /* 0x0000000109067824 */ /* 0x000fe200078e0205 */
[----:B------:R-:W-:Y:S01]  /*8450*/  IADD3 R9, R197, UR18, RZ ;  /* 0x00000012c5097c10 */ /* 0x000fe2000fffe0ff */
[----:B------:R-:W-:Y:S01]  /*8460*/  IMAD.MOV.U32 R5, RZ, RZ, 0x10 ;  /* 0x00000010ff057424 */ /* 0x000fe200078e00ff */
[----:B------:R-:W-:Y:S01]  /*8470*/  LOP3.LUT R62, R2, 0xfffffff8, RZ, 0xc0, !PT ;  /* 0xfffffff8023e7812 */ /* 0x000fe200078ec0ff */
[----:B------:R-:W-:Y:S01]  /*8480*/  IMAD.U32 R11, RZ, RZ, UR9 ;  /* 0x00000009ff0b7e24 */ /* 0x000fe2000f8e00ff */
[----:B------:R-:W-:Y:S01]  /*8490*/  ISETP.GE.AND P6, PT, R9, UR10, PT ;  /* 0x0000000a09007c0c */ /* 0x000fe2000bfc6270 */
[----:B------:R-:W-:Y:S01]  /*84a0*/  IMAD.MOV.U32 R226, RZ, RZ, -0x1 ;  /* 0xffffffffffe27424 */ /* 0x000fe200078e00ff */
[C---:B------:R-:W-:Y:S01]  /*84b0*/  LEA R16, P0, R8.reuse, c[0x0][0x160], 0x1 ;  /* 0x0000580008107a11 */ /* 0x040fe200078008ff */
[----:B------:R-:W-:Y:S01]  /*84c0*/  IMAD.IADD R62, R3, 0x1, -R62 ;  /* 0x00000001033e7824 */ /* 0x000fe200078e0a3e */
[----:B------:R-:W-:Y:S01]  /*84d0*/  P2R R10, PR, RZ, 0x40 ;  /* 0x00000040ff0a7803 */ /* 0x000fe20000000000 */
[----:B------:R-:W-:Y:S01]  /*84e0*/  IMAD.MOV.U32 R3, RZ, RZ, 0x20 ;  /* 0x00000020ff037424 */ /* 0x000fe200078e00ff */
[----:B------:R-:W-:Y:S01]  /*84f0*/  LEA.HI.X R6, R8, c[0x0][0x164], R6, 0x1, P0 ;  /* 0x0000590008067a11 */ /* 0x000fe200000f0c06 */
[----:B------:R1:W2:Y:S01]  /*8500*/  SHFL.IDX PT, R14, R16, RZ, 0x181f ;  /* 0x00181fff100e7589 */ /* 0x0002a200000e0000 */
[----:B------:R-:W-:-:S03]  /*8510*/  ISETP.GE.AND P0, PT, R48, c[0x0][0x198], PT ;  /* 0x0000660030007a0c */ /* 0x000fc60003f06270 */
[----:B------:R1:W4:Y:S01]  /*8520*/  SHFL.IDX PT, R15, R6, RZ, 0x181f ;  /* 0x00181fff060f7589 */ /* 0x00032200000e0000 */
[----:B---3--:R3:W5:Y:S01]  /*8530*/  @P2 R2UR UR11, R0 ;  /* 0x00000000000b23c2 */ /* 0x00876200000e0000 */
[----:B------:R-:W-:Y:S01]  /*8540*/  R2P PR, R62, 0x6 ;  /* 0x000000063e007804 */ /* 0x000fe20000000000 */
[----:B-----5:R-:W-:-:S04]  /*8550*/  @!UP1 UMOV UR11, UR22 ;  /* 0x00000016000b9c82 */ /* 0x020fc80008000000 */
[----:B------:R-:W-:Y:S02]  /*8560*/  SEL R5, R5, 0xfffffff0, !P1 ;  /* 0xfffffff005057807 */ /* 0x000fe40004800000 */
[----:B------:R-:W-:Y:S02]  /*8570*/  SEL R3, R3, 0xffffffe0, !P2 ;  /* 0xffffffe003037807 */ /* 0x000fe40005000000 */
[----:B---3--:R-:W-:-:S04]  /*8580*/  LOP3.LUT R0, R119, 0x38, R196, 0xf8, !PT ;  /* 0x0000003877007812 */ /* 0x008fc800078ef8c4 */
[----:B------:R-:W-:-:S05]  /*8590*/  LOP3.LUT R7, R0, R117, RZ, 0x3c, !PT ;  /* 0x0000007500077212 */ /* 0x000fca00078e3cff */
[----:B------:R-:W-:Y:S01]  /*85a0*/  IMAD.IADD R0, R7, 0x1, R116 ;  /* 0x0000000107007824 */ /* 0x000fe200078e0274 */
        /* <DEDUP_REMOVED lines=20> */
.L_x_1657:
[----:B-12-4-:R-:W-:Y:S05]  /*86f0*/  BSYNC B0 ;  /* 0x0000000000007941 */ /* 0x016fea0003800000 */
.L_x_1656:
        /* <DEDUP_REMOVED lines=26> */
.L_x_1659:
[----:B------:R-:W-:Y:S05]  /*88a0*/  BSYNC B0 ;  /* 0x0000000000007941 */ /* 0x000fea0003800000 */
.L_x_1658:
        /* <DEDUP_REMOVED lines=8> */
[----:B-1--4-:R-:W-:Y:S01]  /*8930*/  IMAD.WIDE R20, R196, 0x2, R18 ;  /* 0x00000002c4147825 */ /* 0x012fe200078e0212 */
[----:B------:R-:W-:Y:S02]  /*8940*/  SHF.R.S32.HI R11, RZ, 0x1f, R48 ;  /* 0x0000001fff0b7819 */ /* 0x000fe40000011430 */
[----:B---3--:R-:W-:Y:S02]  /*8950*/  SHF.R.S32.HI R14, RZ, 0x1f, R51 ;  /* 0x0000001fff0e7819 */ /* 0x008fe40000011433 */
        /* <DEDUP_REMOVED lines=15> */
.L_x_1661:
[----:B------:R-:W-:Y:S05]  /*8a50*/  BSYNC B0 ;  /* 0x0000000000007941 */ /* 0x000fea0003800000 */
.L_x_1660:
[----:B------:R-:W-:Y:S01]  /*8a60*/  IADD3 R7, R9, 0x60, RZ ;  /* 0x0000006009077810 */ /* 0x000fe20007ffe0ff */
[----:B-1-3--:R-:W-:Y:S01]  /*8a70*/  SHFL.IDX PT, R14, R16, 0x3, 0x181f ;  /* 0x00781f00100e7f89 */ /* 0x00afe200000e0000 */
[----:B------:R-:W-:Y:S01]  /*8a80*/  UMOV UR6, 0x30 ;  /* 0x0000003000067882 */ /* 0x000fe20000000000 */
[----:B------:R-:W-:Y:S01]  /*8a90*/  IMAD.MOV.U32 R224, RZ, RZ, c[0x0][0x2b8] ;  /* 0x0000ae00ffe07624 */ /* 0x000fe200078e00ff */
[----:B------:R-:W-:Y:S01]  /*8aa0*/  ISETP.GE.AND P2, PT, R7, UR10, PT ;  /* 0x0000000a07007c0c */ /* 0x000fe2000bf46270 */
[----:B------:R1:W3:Y:S01]  /*8ab0*/  SHFL.IDX PT, R15, R6, 0x3, 0x181f ;  /* 0x00781f00060f7f89 */ /* 0x0002e200000e0000 */
[----:B------:R-:W-:Y:S01]  /*8ac0*/  UIMAD UR6, UR13, UR6, -0x30 ;  /* 0xffffffd00d0674a4 */ /* 0x000fe2000f8e0206 */
        /* <DEDUP_REMOVED lines=10> */
[----:B------:R-:W-:Y:S01]  /*8b70*/  @!P2 SHF.R.S32.HI R17, RZ, 0x1f, R48 ;  /* 0x0000001fff11a819 */ /* 0x000fe20000011430 */
[----:B------:R-:W-:Y:S01]  /*8b80*/  UIMAD UR7, UR11, UR5, UR7 ;  /* 0x000000050b0772a4 */ /* 0x000fe2000f8e0207 */
[----:B----4-:R-:W-:Y:S02]  /*8b90*/  @!P2 LEA.HI R19, R12, R229, RZ, 0x3 ;  /* 0x000000e50c13a211 */ /* 0x010fe400078f18ff */
[----:B------:R-:W-:Y:S01]  /*8ba0*/  @!P2 LEA.HI R17, R17, R48, RZ, 0x3 ;  /* 0x000000301111a211 */ /* 0x000fe200078f18ff */
[----:B------:R-:W-:Y:S01]  /*8bb0*/  UIADD3 UR7, UR9, UR7, URZ ;  /* 0x0000000709077290 */ /* 0x000fe2000fffe03f */
[----:B------:R-:W-:Y:S01]  /*8bc0*/  @!P2 LOP3.LUT R19, R19, 0xfffffff8, RZ, 0xc0, !PT ;  /* 0xfffffff81313a812 */ /* 0x000fe200078ec0ff */
[----:B------:R-:W-:Y:S01]  /*8bd0*/  ULDC.64 UR4, c[0x0][0x1e8] ;  /* 0x00007a0000047ab9 */ /* 0x000fe20000000a00 */
[----:B------:R-:W-:-:S02]  /*8be0*/  @!P2 LOP3.LUT R17, R17, 0xfffffff8, RZ, 0xc0, !PT ;  /* 0xfffffff81111a812 */ /* 0x000fc400078ec0ff */
[----:B-12---:R-:W-:Y:S01]  /*8bf0*/  @!P2 SHF.R.S32.HI R6, RZ, 0x1f, R51 ;  /* 0x0000001fff06a819 */ /* 0x006fe20000011433 */
[--C-:B---3--:R-:W-:Y:S01]  /*8c00*/  @!P2 IMAD.WIDE R20, R196, 0x2, R14.reuse ;  /* 0x00000002c414a825 */ /* 0x108fe200078e020e */
[----:B------:R-:W-:Y:S02]  /*8c10*/  @P1 LOP3.LUT R49, R49, 0x8, RZ, 0xfc, !PT ;  /* 0x0000000831311812 */ /* 0x000fe400078efcff */
[----:B------:R-:W-:Y:S01]  /*8c20*/  @!P2 LEA.HI R7, R6, R51, RZ, 0x3 ;  /* 0x000000330607a211 */ /* 0x000fe200078f18ff */
[--C-:B------:R-:W-:Y:S01]  /*8c30*/  @!P2 IMAD.WIDE R18, R19, 0x2, R14.reuse ;  /* 0x000000021312a825 */ /* 0x100fe200078e020e */
[----:B------:R-:W-:Y:S01]  /*8c40*/  @!PT LDS RZ, [RZ] ;  /* 0x00000000fffff984 */ /* 0x000fe20000000800 */
[----:B------:R1:W-:Y:S02]  /*8c50*/  @!P2 LDGSTS.E.BYPASS.LTC128B.128 [R11+0x13080], [R20.64], !P4 ;  /* 0x13080000140bafae */ /* 0x0003e4000e101d5a */
[----:B------:R-:W-:Y:S01]  /*8c60*/  @!P2 LOP3.LUT R7, R7, 0xfffffff8, RZ, 0xc0, !PT ;  /* 0xfffffff80707a812 */ /* 0x000fe200078ec0ff */
[--C-:B------:R-:W-:Y:S01]  /*8c70*/  @!P2 IMAD.WIDE R16, R17, 0x2, R14.reuse ;  /* 0x000000021110a825 */ /* 0x100fe200078e020e */
[----:B------:R2:W-:Y:S03]  /*8c80*/  @!P2 LDGSTS.E.BYPASS.LTC128B.128 [R11+0x17080], [R18.64], !P3 ;  /* 0x17080000120bafae */ /* 0x0005e6000d901d5a */
[----:B------:R-:W-:Y:S01]  /*8c90*/  @!P2 IMAD.WIDE R14, R7, 0x2, R14 ;  /* 0x00000002070ea825 */ /* 0x000fe200078e020e */
[----:B------:R3:W-:Y:S01]  /*8ca0*/  @!P2 LDGSTS.E.BYPASS.LTC128B.128 [R11+0x1b080], [R16.64], !P0 ;  /* 0x1b080000100bafae */ /* 0x0007e2000c101d5a */
[----:B------:R-:W-:-:S02]  /*8cb0*/  ISETP.GE.AND P0, PT, R228, UR14, PT ;  /* 0x0000000ee4007c0c */ /* 0x000fc4000bf06270 */
[----:B------:R-:W-:Y:S01]  /*8cc0*/  IADD3 R228, R228, UR19, RZ ;  /* 0x00000013e4e47c10 */ /* 0x000fe2000fffe0ff */
[----:B------:R4:W-:Y:S01]  /*8cd0*/  @!P2 LDGSTS.E.BYPASS.LTC128B.128 [R11+0x1f080], [R14.64], !P5 ;  /* 0x1f0800000e0bafae */ /* 0x0009e2000e901d5a */
[----:B------:R-:W-:-:S03]  /*8ce0*/  ISETP.GT.OR P0, PT, R225, 0x2f, P0 ;  /* 0x0000002fe100780c */ /* 0x000fc60000704670 */
[----:B------:R-:W0:Y:S01]  /*8cf0*/  LDGDEPBAR ;  /* 0x00000000000079af */ /* 0x000e220000000000 */
[----:B------:R-:W-:-:S04]  /*8d00*/  @P1 IMAD.HI.U32 R12, R228, c[0x0][0x2bc], RZ ;  /* 0x0000af00e40c1a27 */ /* 0x000fc800078e00ff */
[----:B------:R-:W-:Y:S01]  /*8d10*/  IMAD.MOV.U32 R6, RZ, RZ, R228 ;  /* 0x000000ffff067224 */ /* 0x000fe200078e00e4 */
[----:B------:R-:W-:-:S04]  /*8d20*/  @P1 SHF.R.U32.HI R6, RZ, c[0x0][0x2c0], R12 ;  /* 0x0000b000ff061a19 */ /* 0x000fc8000001160c */
[----:B------:R-:W-:-:S04]  /*8d30*/  @!P0 IADD3 R12, P1, R6, UR8, RZ ;  /* 0x00000008060c8c10 */ /* 0x000fc8000ff3e0ff */
[----:B------:R-:W-:Y:S02]  /*8d40*/  @!P0 LEA.HI.X.SX32 R7, R6, UR7, 0x1, P1 ;  /* 0x0000000706078c11 */ /* 0x000fe400088f0eff */
[----:B---3--:R-:W-:-:S04]  /*8d50*/  @!P0 LEA R16, P1, R12, c[0x0][0x2a0], 0x2 ;  /* 0x0000a8000c108a11 */ /* 0x008fc800078210ff */
[----:B------:R-:W-:Y:S01]  /*8d60*/  @!P0 LEA.HI.X R17, R12, c[0x0][0x2a4], R7, 0x2, P1 ;  /* 0x0000a9000c118a11 */ /* 0x000fe200008f1407 */
[----:B------:R-:W-:Y:S06]  /*8d70*/  BAR.SYNC.DEFER_BLOCKING 0x0 ;  /* 0x0000000000007b1d */ /* 0x000fec0000010000 */
[----:B------:R-:W3:Y:S01]  /*8d80*/  @!P0 LDG.E R227, [R16.64] ;  /* 0x0000001a10e38981 */ /* 0x000ee2000c1e1900 */
[----:B------:R-:W-:Y:S01]  /*8d90*/  IMAD.MOV R7, RZ, RZ, -R6 ;  /* 0x000000ffff077224 */ /* 0x000fe200078e0a06 */
[----:B------:R-:W-:Y:S01]  /*8da0*/  UIMAD UR11, UR15, UR4, URZ ;  /* 0x000000040f0b72a4 */ /* 0x000fe2000f8e023f */
[----:B------:R-:W-:Y:S01]  /*8db0*/  ISETP.GE.AND P6, PT, R196, c[0x0][0x1d4], PT ;  /* 0x00007500c4007a0c */ /* 0x000fe20003fc6270 */
[----:B------:R-:W-:Y:S01]  /*8dc0*/  UIADD3 UR20, UR13, -0x1, URZ ;  /* 0xffffffff0d147890 */ /* 0x000fe2000fffe03f */
[----:B------:R-:W-:Y:S01]  /*8dd0*/  IMAD R228, R7, c[0x0][0x2b8], R228 ;  /* 0x0000ae0007e47a24 */ /* 0x000fe200078e02e4 */
[----:B------:R-:W-:Y:S01]  /*8de0*/  UIMAD.WIDE.U32 UR24, UR16, UR4, URZ ;  /* 0x00000004101872a5 */ /* 0x000fe2000f8e003f */
[----:B------:R-:W-:Y:S01]  /*8df0*/  ISETP.GE.AND P3, PT, R229, c[0x0][0x1d4], PT ;  /* 0x00007500e5007a0c */ /* 0x000fe20003f66270 */
[----:B------:R-:W-:Y:S01]  /*8e00*/  UIMAD UR11, UR16, UR5, UR11 ;  /* 0x00000005100b72a4 */ /* 0x000fe2000f8e020b */
[----:B----4-:R-:W-:Y:S01]  /*8e10*/  IMAD.WIDE.U32 R14, R228, c[0x0][0x1e0], RZ ;  /* 0x00007800e40e7a25 */ /* 0x010fe200078e00ff */
[----:B------:R-:W-:Y:S01]  /*8e20*/  SHF.R.S32.HI R61, RZ, 0x1f, R228 ;  /* 0x0000001fff3d7819 */ /* 0x000fe200000114e4 */
[----:B------:R-:W-:Y:S01]  /*8e30*/  UIMAD UR20, UR20, -0x30, UR14 ;  /* 0xffffffd0141478a4 */ /* 0x000fe2000f8e020e */
[----:B------:R-:W-:Y:S01]  /*8e40*/  ISETP.GE.AND P5, PT, R48, c[0x0][0x1d4], PT ;  /* 0x0000750030007a0c */ /* 0x000fe20003fa6270 */
[----:B------:R-:W-:Y:S01]  /*8e50*/  UIADD3 UR11, UR25, UR11, URZ ;  /* 0x0000000b190b7290 */ /* 0x000fe2000fffe03f */
[----:B------:R-:W-:Y:S01]  /*8e60*/  ISETP.GE.AND P4, PT, R51, c[0x0][0x1d4], PT ;  /* 0x0000750033007a0c */ /* 0x000fe20003f86270 */
[----:B------:R-:W-:Y:S01]  /*8e70*/  IMAD R7, R61, c[0x0][0x1e0], RZ ;  /* 0x000078003d077a24 */ /* 0x000fe200078e02ff */
[----:B------:R-:W-:Y:S01]  /*8e80*/  UISETP.LT.AND UP0, UPT, UR20, 0x30, UPT ;  /* 0x000000301400788c */ /* 0x000fe2000bf01270 */
[----:B------:R-:W-:-:S02]  /*8e90*/  LOP3.LUT R49, R49, 0xfffffffe, RZ, 0xc0, !PT ;  /* 0xfffffffe31317812 */ /* 0x000fc400078ec0ff */
[----:B------:R-:W-:Y:S01]  /*8ea0*/  IMAD R6, R228, c[0x0][0x1e4], R7 ;  /* 0x00007900e4067a24 */ /* 0x000fe200078e0207 */
[----:B------:R-:W-:Y:S01]  /*8eb0*/  USEL UR4, UR20, 0x30, UP0 ;  /* 0x0000003014047887 */ /* 0x000fe20008000000 */
[----:B------:R-:W-:Y:S02]  /*8ec0*/  @P3 LOP3.LUT R49, R49, 0x1, RZ, 0xfc, !PT ;  /* 0x0000000131313812 */ /* 0x000fe400078efcff */
[----:B------:R-:W-:Y:S01]  /*8ed0*/  IMAD.IADD R15, R15, 0x1, R6 ;  /* 0x000000010f0f7824 */ /* 0x000fe200078e0206 */
[----:B---3--:R-:W-:-:S03]  /*8ee0*/  SHF.R.S32.HI R60, RZ, 0x1f, R227 ;  /* 0x0000001fff3c7819 */ /* 0x008fc600000114e3 */
[----:B------:R-:W-:Y:S01]  /*8ef0*/  IMAD.WIDE.U32 R6, R227, c[0x0][0x1f0], R14 ;  /* 0x00007c00e3067a25 */ /* 0x000fe200078e000e */
[----:B------:R-:W-:Y:S01]  /*8f00*/  IADD3 R14, -R197, UR4, RZ ;  /* 0x00000004c50e7c10 */ /* 0x000fe2000fffe1ff */
[----:B------:R-:W-:Y:S02]  /*8f10*/  ULDC.64 UR4, c[0x0][0x210] ;  /* 0x0000840000047ab9 */ /* 0x000fe40000000a00 */
[----:B------:R-:W-:Y:S01]  /*8f20*/  IMAD R12, R60, c[0x0][0x1f0], RZ ;  /* 0x00007c003c0c7a24 */ /* 0x000fe200078e02ff */
[----:B------:R-:W-:Y:S01]  /*8f30*/  IADD3 R6, P0, R6, UR24, RZ ;  /* 0x0000001806067c10 */ /* 0x000fe2000ff1e0ff */
[----:B------:R-:W-:Y:S02]  /*8f40*/  UIMAD UR12, UR15, UR4, URZ ;  /* 0x000000040f0c72a4 */ /* 0x000fe4000f8e023f */
[----:B------:R-:W-:Y:S01]  /*8f50*/  IMAD R15, R227, c[0x0][0x1f4], R12 ;  /* 0x00007d00e30f7a24 */ /* 0x000fe200078e020c */
[----:B------:R-:W-:Y:S02]  /*8f60*/  UIMAD.WIDE.U32 UR28, UR16, UR4, URZ ;  /* 0x00000004101c72a5 */ /* 0x000fe4000f8e003f */
[----:B------:R-:W-:-:S02]  /*8f70*/  UIMAD UR12, UR16, UR5, UR12 ;  /* 0x00000005100c72a4 */ /* 0x000fc4000f8e020c */
[----:B------:R-:W-:Y:S02]  /*8f80*/  IADD3.X R15, R7, UR11, R15, P0, !PT ;  /* 0x0000000b070f7c10 */ /* 0x000fe400087fe40f */
[----:B------:R-:W-:Y:S01]  /*8f90*/  LEA R16, P0, R6, c[0x0][0x1c8], 0x1 ;  /* 0x0000720006107a11 */ /* 0x000fe200078008ff */
[----:B------:R-:W-:-:S03]  /*8fa0*/  UIADD3 UR12, UR29, UR12, URZ ;  /* 0x0000000c1d0c7290 */ /* 0x000fc6000fffe03f */
[----:B------:R-:W-:Y:S01]  /*8fb0*/  LEA.HI.X R15, R6, c[0x0][0x1cc], R15, 0x1, P0 ;  /* 0x00007300060f7a11 */ /* 0x000fe200000f0c0f */
[----:B--2---:R-:W-:Y:S01]  /*8fc0*/  SHFL.IDX PT, R18, R16, RZ, 0x181f ;  /* 0x00181fff10127589 */ /* 0x004fe200000e0000 */
[----:B------:R-:W-:-:S03]  /*8fd0*/  ISETP.GE.AND P0, PT, R14, 0x1, PT ;  /* 0x000000010e00780c */ /* 0x000fc60003f06270 */
[----:B------:R-:W2:Y:S10]  /*8fe0*/  SHFL.IDX PT, R19, R15, RZ, 0x181f ;  /* 0x00181fff0f137589 */ /* 0x000eb400000e0000 */
[----:B------:R-:W-:-:S02]  /*8ff0*/  @P0 SHF.R.S32.HI R12, RZ, 0x1f, R229 ;  /* 0x0000001fff0c0819 */ /* 0x000fc400000114e5 */
[----:B------:R-:W-:Y:S02]  /*9000*/  @P0 SHF.R.S32.HI R7, RZ, 0x1f, R48 ;  /* 0x0000001fff070819 */ /* 0x000fe40000011430 */
[----:B------:R-:W-:Y:S02]  /*9010*/  @P0 SHF.R.S32.HI R6, RZ, 0x1f, R51 ;  /* 0x0000001fff060819 */ /* 0x000fe40000011433 */
[----:B-1----:R-:W-:Y:S01]  /*9020*/  @P0 LEA.HI R11, R12, R229, RZ, 0x3 ;  /* 0x000000e50c0b0211 */ /* 0x002fe200078f18ff */
[----:B------:R-:W-:Y:S01]  /*9030*/  @P0 IMAD.SHL.U32 R12, R0, 0x2, RZ ;  /* 0x00000002000c0824 */ /* 0x000fe200078e00ff */
[----:B------:R-:W-:Y:S02]  /*9040*/  @P0 LEA.HI R7, R7, R48, RZ, 0x3 ;  /* 0x0000003007070211 */ /* 0x000fe400078f18ff */
[----:B------:R-:W-:Y:S02]  /*9050*/  @P0 LEA.HI R6, R6, R51, RZ, 0x3 ;  /* 0x0000003306060211 */ /* 0x000fe400078f18ff */
[----:B------:R-:W-:-:S02]  /*9060*/  @P0 LOP3.LUT R11, R11, 0xfffffff8, RZ, 0xc0, !PT ;  /* 0xfffffff80b0b0812 */ /* 0x000fc400078ec0ff */
[----:B------:R-:W-:Y:S01]  /*9070*/  @P0 LOP3.LUT R7, R7, 0xfffffff8, RZ, 0xc0, !PT ;  /* 0xfffffff807070812 */ /* 0x000fe200078ec0ff */
[----:B--2---:R-:W-:Y:S01]  /*9080*/  @P0 IMAD.WIDE R20, R196, 0x2, R18 ;  /* 0x00000002c4140825 */ /* 0x004fe200078e0212 */
        /* <DEDUP_REMOVED lines=11> */
[----:B------:R-:W5:Y:S06]  /*9140*/  SHFL.IDX PT, R19, R15, 0x1, 0x181f ;  /* 0x00381f000f137f89 */ /* 0x000f6c00000e0000 */
[----:B------:R-:W-:-:S02]  /*9150*/  @P0 SHF.R.S32.HI R14, RZ, 0x1f, R229 ;  /* 0x0000001fff0e0819 */ /* 0x000fc400000114e5 */
[----:B------:R-:W-:Y:S02]  /*9160*/  @P0 SHF.R.S32.HI R11, RZ, 0x1f, R48 ;  /* 0x0000001fff0b0819 */ /* 0x000fe40000011430 */
[----:B-1----:R-:W-:Y:S02]  /*9170*/  @P0 SHF.R.S32.HI R20, RZ, 0x1f, R51 ;  /* 0x0000001fff140819 */ /* 0x002fe40000011433 */
[----:B------:R-:W-:Y:S01]  /*9180*/  @P0 LEA.HI R17, R14, R229, RZ, 0x3 ;  /* 0x000000e50e110211 */ /* 0x000fe200078f18ff */
[----:B------:R-:W-:Y:S01]  /*9190*/  @P0 IMAD.SHL.U32 R14, R0, 0x2, RZ ;  /* 0x00000002000e0824 */ /* 0x000fe200078e00ff */
[----:B------:R-:W-:Y:S02]  /*91a0*/  @P0 LEA.HI R11, R11, R48, RZ, 0x3 ;  /* 0x000000300b0b0211 */ /* 0x000fe400078f18ff */
[----:B------:R-:W-:Y:S02]  /*91b0*/  @P0 LEA.HI R20, R20, R51, RZ, 0x3 ;  /* 0x0000003314140211 */ /* 0x000fe400078f18ff */
[----:B------:R-:W-:-:S02]  /*91c0*/  @P0 LOP3.LUT R17, R17, 0xfffffff8, RZ, 0xc0, !PT ;  /* 0xfffffff811110812 */ /* 0x000fc400078ec0ff */
[----:B------:R-:W-:Y:S02]  /*91d0*/  @P0 LOP3.LUT R11, R11, 0xfffffff8, RZ, 0xc0, !PT ;  /* 0xfffffff80b0b0812 */ /* 0x000fe400078ec0ff */
[----:B----4-:R-:W-:Y:S01]  /*91e0*/  @P0 LOP3.LUT R7, R20, 0xfffffff8, RZ, 0xc0, !PT ;  /* 0xfffffff814070812 */ /* 0x010fe200078ec0ff */
[----:B-----5:R-:W-:-:S04]  /*91f0*/  @P0 IMAD.WIDE R20, R196, 0x2, R18 ;  /* 0x00000002c4140825 */ /* 0x020fc800078e0212 */
[--C-:B------:R-:W-:Y:S01]  /*9200*/  @P0 IMAD.WIDE R16, R17, 0x2, R18.reuse ;  /* 0x0000000211100825 */ /* 0x100fe200078e0212 */
[----:B------:R3:W-:Y:S03]  /*9210*/  @P0 LDGSTS.E.BYPASS.LTC128B.128 [R14+0xb080], [R20.64], !P6 ;  /* 0x0b080000140e0fae */ /* 0x0007e6000f101d5a */
[--C-:B--2---:R-:W-:Y:S01]  /*9220*/  @P0 IMAD.WIDE R22, R11, 0x2, R18.reuse ;  /* 0x000000020b160825 */ /* 0x104fe200078e0212 */
[----:B------:R3:W-:Y:S01]  /*9230*/  @P0 LDGSTS.E.BYPASS.LTC128B.128 [R14+0xc880], [R16.64], !P3 ;  /* 0x0c880000100e0fae */ /* 0x0007e2000d901d5a */
[----:B------:R-:W-:Y:S02]  /*9240*/  ISETP.GT.AND P3, PT, R225, 0x2f, PT ;  /* 0x0000002fe100780c */ /* 0x000fe40003f64270 */
[----:B------:R-:W-:Y:S01]  /*9250*/  @P0 IMAD.WIDE R18, R7, 0x2, R18 ;  /* 0x0000000207120825 */ /* 0x000fe200078e0212 */
[----:B------:R3:W-:Y:S01]  /*9260*/  @P0 LDGSTS.E.BYPASS.LTC128B.128 [R14+0xe080], [R22.64], !P5 ;  /* 0x0e080000160e0fae */ /* 0x0007e2000e901d5a */
[----:B------:R-:W-:-:S03]  /*9270*/  LEA.HI R7, R4, R223, RZ, 0x5 ;  /* 0x000000df04077211 */ /* 0x000fc600078f28ff */
[----:B------:R3:W-:Y:S01]  /*9280*/  @P0 LDGSTS.E.BYPASS.LTC128B.128 [R14+0xf880], [R18.64], !P4 ;  /* 0x0f880000120e0fae */ /* 0x0007e2000e101d5a */
[----:B------:R-:W-:Y:S02]  /*9290*/  ISETP.LT.AND P0, PT, RZ, c[0x0][0x27c], PT ;  /* 0x00009f00ff007a0c */ /* 0x000fe40003f01270 */
[----:B------:R-:W-:Y:S01]  /*92a0*/  SHF.R.S32.HI R6, RZ, 0x5, R7 ;  /* 0x00000005ff067819 */ /* 0x000fe20000011407 */
[----:B------:R-:W0:Y:S10]  /*92b0*/  LDGDEPBAR ;  /* 0x00000000000079af */ /* 0x000e340000000000 */
[----:B------:R-:W-:Y:S05]  /*92c0*/  @P0 BRA `(.L_x_1662) ;  /* 0x0000002000000947 */ /* 0x000fea0003800000 */
[----:B------:R-:W-:-:S04]  /*92d0*/  DEPBAR.LE SB0, 0x1 ;  /* 0x000080400000791a */ /* 0x000fc80000000000 */
[----:B------:R-:W-:Y:S05]  /*92e0*/  BRA `(.L_x_1663) ;  /* 0x00008d4000007947 */ /* 0x000fea0003800000 */
.L_x_1662:
[----:B------:R-:W-:Y:S01]  /*92f0*/  ULDC.U8 UR4, c[0x0][0x298] ;  /* 0x0000a60000047ab9 */ /* 0x000fe20000000000 */
[----:B---3--:R-:W-:Y:S01]  /*9300*/  SHF.R.S32.HI R17, RZ, 0x1f, R92 ;  /* 0x0000001fff117819 */ /* 0x008fe2000001145c */
[----:B------:R-:W-:Y:S01]  /*9310*/  IMAD.WIDE.U32 R14, R92, c[0x0][0x280], RZ ;  /* 0x0000a0005c0e7a25 */ /* 0x000fe200078e00ff */
        /* <DEDUP_REMOVED lines=13> */
[----:B------:R-:W-:Y:S01]  /*93f0*/  BSSY B0, `(.L_x_1665) ;  /* 0x000004b000007945 */ /* 0x000fe20003800000 */
[----:B------:R-:W-:Y:S01]  /*9400*/  ISETP.NE.AND P1, PT, R10, RZ, PT ;  /* 0x000000ff0a00720c */ /* 0x000fe20003f25270 */
        /* <DEDUP_REMOVED lines=8> */
[----:B------:R-:W-:-:S02]  /*9490*/  CS2R R104, SRZ ;  /* 0x0000000000687805 */ /* 0x000fc4000001ff00 */
[----:B------:R-:W-:Y:S01]  /*94a0*/  @P0 IMAD.HI.U32 R10, R9, c[0x0][0x2c8], RZ ;  /* 0x0000b200090a0a27 */ /* 0x000fe200078e00ff */
[----:B------:R-:W-:-:S13]  /*94b0*/  PLOP3.LUT P0, PT, PT, PT, UP2, 0x80, 0x0 ;  /* 0x000000000000781c */ /* 0x000fda0003f0f028 */
[----:B------:R-:W-:Y:S01]  /*94c0*/  @P0 SHF.R.U32.HI R9, RZ, c[0x0][0x2cc], R10 ;  /* 0x0000b300ff090a19 */ /* 0x000fe2000001160a */
[----:B------:R-:W-:-:S03]  /*94d0*/  IMAD.MOV.U32 R10, RZ, RZ, R14 ;  /* 0x000000ffff0a7224 */ /* 0x000fc600078e000e */
[----:B------:R-:W-:Y:S01]  /*94e0*/  SHF.R.S32.HI R12, RZ, 0x1f, R9 ;  /* 0x0000001fff0c7819 */ /* 0x000fe20000011409 */
[----:B------:R-:W-:-:S04]  /*94f0*/  IMAD.WIDE.U32 R10, R9, c[0x0][0x280], R10 ;  /* 0x0000a000090a7a25 */ /* 0x000fc800078e000a */
[----:B------:R-:W-:Y:S01]  /*9500*/  IMAD R16, R12, c[0x0][0x280], RZ ;  /* 0x0000a0000c107a24 */ /* 0x000fe200078e02ff */
[----:B------:R-:W-:Y:S01]  /*9510*/  LEA R14, P0, R10, c[0x0][0x270], 0x1 ;  /* 0x00009c000a0e7a11 */ /* 0x000fe200078008ff */
[----:B------:R-:W-:Y:S02]  /*9520*/  IMAD R12, R12, c[0x0][0x290], RZ ;  /* 0x0000a4000c0c7a24 */ /* 0x000fe400078e02ff */
[----:B------:R-:W-:Y:S02]  /*9530*/  IMAD R16, R9, c[0x0][0x284], R16 ;  /* 0x0000a10009107a24 */ /* 0x000fe400078e0210 */
[----:B------:R1:W2:Y:S03]  /*9540*/  SHFL.IDX PT, R22, R14, RZ, 0x181f ;  /* 0x00181fff0e167589 */ /* 0x0002a600000e0000 */
[----:B------:R-:W-:Y:S01]  /*9550*/  IADD3 R18, R11, R16, RZ ;  /* 0x000000100b127210 */ /* 0x000fe20007ffe0ff */
[----:B------:R-:W-:-:S03]  /*9560*/  IMAD.MOV.U32 R16, RZ, RZ, R92 ;  /* 0x000000ffff107224 */ /* 0x000fc600078e005c */
[----:B------:R-:W-:Y:S01]  /*9570*/  LEA.HI.X R18, R10, c[0x0][0x274], R18, 0x1, P0 ;  /* 0x00009d000a127a11 */ /* 0x000fe200000f0c12 */
[----:B------:R-:W-:-:S04]  /*9580*/  IMAD.WIDE.U32 R16, R9, c[0x0][0x290], R16 ;  /* 0x0000a40009107a25 */ /* 0x000fc800078e0010 */
[----:B------:R-:W-:Y:S01]  /*9590*/  IMAD R9, R9, c[0x0][0x294], R12 ;  /* 0x0000a50009097a24 */ /* 0x000fe200078e020c */
[C---:B------:R-:W-:Y:S01]  /*95a0*/  LEA R12, P0, R16.reuse, c[0x0][0x288], 0x1 ;  /* 0x0000a200100c7a11 */ /* 0x040fe200078008ff */
[----:B------:R1:W3:Y:S03]  /*95b0*/  SHFL.IDX PT, R23, R18, RZ, 0x181f ;  /* 0x00181fff12177589 */ /* 0x0002e600000e0000 */
[----:B------:R-:W-:Y:S01]  /*95c0*/  IADD3 R17, R17, R9, RZ ;  /* 0x0000000911117210 */ /* 0x000fe20007ffe0ff */
[----:B------:R1:W4:Y:S03]  /*95d0*/  SHFL.IDX PT, R20, R12, RZ, 0x181f ;  /* 0x00181fff0c147589 */ /* 0x00032600000e0000 */
[----:B------:R-:W-:Y:S01]  /*95e0*/  LEA.HI.X R17, R16, c[0x0][0x28c], R17, 0x1, P0 ;  /* 0x0000a30010117a11 */ /* 0x000fe200000f0c11 */
[----:B------:R-:W-:-:S04]  /*95f0*/  IMAD.SHL.U32 R16, R50, 0x4, RZ ;  /* 0x0000000432107824 */ /* 0x000fc800078e00ff */
[----:B------:R1:W1:Y:S01]  /*9600*/  SHFL.IDX PT, R21, R17, RZ, 0x181f ;  /* 0x00181fff11157589 */ /* 0x00026200000e0000 */
[----:B------:R-:W-:Y:S05]  /*9610*/  @P1 BRA `(.L_x_1666) ;  /* 0x0000028000001947 */ /* 0x000fea0003800000 */
[C---:B--2---:R-:W-:Y:S01]  /*9620*/  ISETP.GE.AND P0, PT, R16.reuse, c[0x0][0x27c], PT ;  /* 0x00009f0010007a0c */ /* 0x044fe20003f06270 */
[----:B------:R-:W-:Y:S01]  /*9630*/  CS2R R102, SRZ ;  /* 0x0000000000667805 */ /* 0x000fe2000001ff00 */
[----:B------:R-:W-:Y:S01]  /*9640*/  CS2R R104, SRZ ;  /* 0x0000000000687805 */ /* 0x000fe2000001ff00 */
[----:B------:R-:W-:-:S10]  /*9650*/  IADD3 R9, R16, 0x20, RZ ;  /* 0x0000002010097810 */ /* 0x000fd40007ffe0ff */
[----:B---3--:R-:W-:-:S04]  /*9660*/  @!P0 IMAD.WIDE R26, R16, 0x2, R22 ;  /* 0x00000002101a8825 */ /* 0x008fc800078e0216 */
        /* <DEDUP_REMOVED lines=35> */
.L_x_1666:
[----:B--2---:R-:W-:Y:S05]  /*98a0*/  BSYNC B0 ;  /* 0x0000000000007941 */ /* 0x004fea0003800000 */
.L_x_1665:
[----:B------:R-:W-:Y:S01]  /*98b0*/  ISETP.NE.AND P0, PT, R13, RZ, PT ;  /* 0x000000ff0d00720c */ /* 0x000fe20003f05270 */
[----:B-----5:R-:W-:Y:S01]  /*98c0*/  IMAD.MOV.U32 R13, RZ, RZ, R110 ;  /* 0x000000ffff0d7224 */ /* 0x020fe200078e006e */
[----:B------:R-:W-:Y:S01]  /*98d0*/  MOV R9, R125 ;  /* 0x0000007d00097202 */ /* 0x000fe20000000f00 */
[----:B------:R-:W-:Y:S01]  /*98e0*/  IMAD.MOV.U32 R11, RZ, RZ, R111 ;  /* 0x000000ffff0b7224 */ /* 0x000fe200078e006f */
[----:B---3--:R2:W3:Y:S01]  /*98f0*/  SHFL.IDX PT, R23, R18, 0x1, 0x181f ;  /* 0x00381f0012177f89 */ /* 0x0084e200000e0000 */
        /* <DEDUP_REMOVED lines=9> */
[----:B------:R2:W4:Y:S01]  /*9990*/  SHFL.IDX PT, R22, R14, 0x1, 0x181f ;  /* 0x00381f000e167f89 */ /* 0x00052200000e0000 */
        /* <DEDUP_REMOVED lines=23> */
[C---:B---3--:R-:W-:Y:S01]  /*9b10*/  ISETP.GE.AND P0, PT, R16.reuse, c[0x0][0x27c], PT ;  /* 0x00009f0010007a0c */ /* 0x048fe20003f06270 */
[----:B------:R-:W-:Y:S01]  /*9b20*/  CS2R R98, SRZ ;  /* 0x0000000000627805 */ /* 0x000fe2000001ff00 */
[----:B------:R-:W-:Y:S01]  /*9b30*/  CS2R R94, SRZ ;  /* 0x00000000005e7805 */ /* 0x000fe2000001ff00 */
[----:B------:R-:W-:-:S10]  /*9b40*/  IADD3 R10, R16, 0x20, RZ ;  /* 0x00000020100a7810 */ /* 0x000fd40007ffe0ff */
[----:B------:R-:W-:-:S04]  /*9b50*/  @!P0 IMAD.WIDE R26, R16, 0x2, R22 ;  /* 0x00000002101a8825 */ /* 0x000fc800078e0216 */
        /* <DEDUP_REMOVED lines=21> */
[----:B---3--:R-:W-:-:S04]  /*9cb0*/  @!P0 IMAD.WIDE R24, R9, 0x2, R22 ;  /* 0x0000000209188825 */ /* 0x008fc800078e0216 */
        /* <DEDUP_REMOVED lines=13> */
.L_x_1668:
[----:B---3--:R-:W-:Y:S05]  /*9d90*/  BSYNC B0 ;  /* 0x0000000000007941 */ /* 0x008fea0003800000 */
.L_x_1667:
        /* <DEDUP_REMOVED lines=18> */
[----:B-1--4-:R1:W3:Y:S01]  /*9ec0*/  SHFL.IDX PT, R21, R18, 0x2, 0x181f ;  /* 0x00581f0012157f89 */ /* 0x0122e200000e0000 */
[----:B------:R-:W-:Y:S01]  /*9ed0*/  IMAD.MOV.U32 R13, RZ, RZ, R89 ;  /* 0x000000ffff0d7224 */ /* 0x000fe200078e0059 */
[----:B------:R-:W-:Y:S01]  /*9ee0*/  PRMT R67, R8, 0x5410, R9 ;  /* 0x0000541008437816 */ /* 0x000fe20000000009 */
[----:B------:R-:W-:Y:S01]  /*9ef0*/  IMAD.MOV.U32 R9, RZ, RZ, R94 ;  /* 0x000000ffff097224 */ /* 0x000fe200078e005e */
[----:B------:R-:W-:Y:S01]  /*9f00*/  PRMT R74, R10, 0x5410, R11 ;  /* 0x000054100a4a7816 */ /* 0x000fe2000000000b */
[----:B------:R1:W4:Y:S01]  /*9f10*/  SHFL.IDX PT, R20, R14, 0x2, 0x181f ;  /* 0x00581f000e147f89 */ /* 0x00032200000e0000 */
        /* <DEDUP_REMOVED lines=56> */
.L_x_1670:
[----:B------:R-:W-:Y:S05]  /*a2a0*/  BSYNC B0 ;  /* 0x0000000000007941 */ /* 0x000fea0003800000 */
.L_x_1669:
        /* <DEDUP_REMOVED lines=77> */
.L_x_1672:
[----:B------:R-:W-:Y:S05]  /*a780*/  BSYNC B0 ;  /* 0x0000000000007941 */ /* 0x000fea0003800000 */
.L_x_1671:
        /* <DEDUP_REMOVED lines=56> */
[----:B------:R-:W-:Y:S01]  /*ab10*/  HADD2.F32 R10, -RZ, R10.H1_H1 ;  /* 0x3000000aff0a7230 */ /* 0x000fe20000004100 */
[-C--:B------:R-:W-:Y:S01]  /*ab20*/  FMUL.FTZ R116, R107, R113.reuse ;  /* 0x000000716b747220 */ /* 0x080fe20000410000 */
[--C-:B------:R-:W-:Y:S01]  /*ab30*/  HADD2.F32 R112, -RZ, R9.reuse.H0_H0 ;  /* 0x20000009ff707230 */ /* 0x100fe20000004100 */
[-C--:B------:R-:W-:Y:S01]  /*ab40*/  FFMA.FTZ R102, R105, R114.reuse, -R102 ;  /* 0x0000007269667223 */ /* 0x080fe20000010866 */
[----:B------:R-:W-:Y:S01]  /*ab50*/  HADD2.F32 R9, -RZ, R9.H1_H1 ;  /* 0x30000009ff097230 */ /* 0x000fe20000004100 */
[----:B------:R-:W-:Y:S01]  /*ab60*/  FMUL.FTZ R122, R106, R113 ;  /* 0x000000716a7a7220 */ /* 0x000fe20000410000 */
[----:B------:R-:W-:Y:S01]  /*ab70*/  HADD2.F32 R105, -RZ, R100.H0_H0 ;  /* 0x20000064ff697230 */ /* 0x000fe20000004100 */
[----:B------:R-:W-:-:S02]  /*ab80*/  FFMA.FTZ R11, R11, R114, R104 ;  /* 0x000000720b0b7223 */ /* 0x000fc40000010068 */
[----:B------:R-:W-:Y:S02]  /*ab90*/  FFMA.FTZ R116, R106, R115, -R116 ;  /* 0x000000736a747223 */ /* 0x000fe40000010874 */
[-C--:B------:R-:W-:Y:S01]  /*aba0*/  FMUL.FTZ R100, R10, R97.reuse ;  /* 0x000000610a647220 */ /* 0x080fe20000410000 */
[----:B------:R-:W-:Y:S01]  /*abb0*/  F2FP.PACK_AB R11, R11, R102 ;  /* 0x000000660b0b723e */ /* 0x000fe200000000ff */
[----:B------:R-:W-:Y:S02]  /*abc0*/  FMUL.FTZ R97, R8, R97 ;  /* 0x0000006108617220 */ /* 0x000fe40000410000 */
[-C--:B------:R-:W-:Y:S02]  /*abd0*/  FMUL.FTZ R104, R9, R103.reuse ;  /* 0x0000006709687220 */ /* 0x080fe40000410000 */
[----:B------:R-:W-:Y:S02]  /*abe0*/  FMUL.FTZ R106, R112, R103 ;  /* 0x00000067706a7220 */ /* 0x000fe40000410000 */
        /* <DEDUP_REMOVED lines=9> */
.L_x_1676:
[----:B------:R-:W-:Y:S05]  /*ac80*/  BSYNC B0 ;  /* 0x0000000000007941 */ /* 0x000fea0003800000 */
.L_x_1675:
        /* <DEDUP_REMOVED lines=30> */
[----:B------:R-:W-:-:S02]  /*ae70*/  FFMA.FTZ R112, R102, R107, -R112 ;  /* 0x0000006b66707223 */ /* 0x000fc40000010870 */
[-C--:B------:R-:W-:Y:S02]  /*ae80*/  FMUL.FTZ R96, R10, R93.reuse ;  /* 0x0000005d0a607220 */ /* 0x080fe40000410000 */
[-C--:B------:R-:W-:Y:S02]  /*ae90*/  FMUL.FTZ R102, R9, R100.reuse ;  /* 0x0000006409667220 */ /* 0x080fe40000410000 */
[----:B------:R-:W-:Y:S02]  /*aea0*/  FMUL.FTZ R93, R8, R93 ;  /* 0x0000005d085d7220 */ /* 0x000fe40000410000 */
[----:B------:R-:W-:Y:S02]  /*aeb0*/  FMUL.FTZ R100, R104, R100 ;  /* 0x0000006468647220 */ /* 0x000fe40000410000 */
[----:B------:R-:W-:Y:S02]  /*aec0*/  FFMA.FTZ R11, R11, R128, R126 ;  /* 0x000000800b0b7223 */ /* 0x000fe4000001007e */
[----:B------:R-:W-:-:S02]  /*aed0*/  FFMA.FTZ R103, R103, R107, R114 ;  /* 0x0000006b67677223 */ /* 0x000fc40000010072 */
[-C--:B------:R-:W-:Y:S01]  /*aee0*/  FFMA.FTZ R96, R8, R101.reuse, -R96 ;  /* 0x0000006508607223 */ /* 0x080fe20000010860 */
[----:B------:R-:W-:Y:S01]  /*aef0*/  F2FP.PACK_AB R11, R11, R106 ;  /* 0x0000006a0b0b723e */ /* 0x000fe200000000ff */
[----:B------:R-:W-:Y:S01]  /*af00*/  FFMA.FTZ R93, R10, R101, R93 ;  /* 0x000000650a5d7223 */ /* 0x000fe2000001005d */
[----:B------:R-:W-:Y:S01]  /*af10*/  F2FP.PACK_AB R8, R103, R112 ;  /* 0x000000706708723e */ /* 0x000fe200000000ff */
[-C--:B------:R-:W-:Y:S02]  /*af20*/  FFMA.FTZ R102, R104, R97.reuse, -R102 ;  /* 0x0000006168667223 */ /* 0x080fe40000010866 */
[----:B------:R-:W-:Y:S01]  /*af30*/  FFMA.FTZ R9, R9, R97, R100 ;  /* 0x0000006109097223 */ /* 0x000fe20000010064 */
[----:B------:R-:W-:-:S04]  /*af40*/  F2FP.PACK_AB R10, R93, R96 ;  /* 0x000000605d0a723e */ /* 0x000fc800000000ff */
[----:B------:R-:W-:-:S05]  /*af50*/  F2FP.PACK_AB R9, R9, R102 ;  /* 0x000000660909723e */ /* 0x000fca00000000ff */
[----:B------:R1:W-:Y:S02]  /*af60*/  STS.128 [R118+0x14080], R8 ;  /* 0x0140800876007388 */ /* 0x0003e40000000c00 */
.L_x_1678:
[----:B------:R-:W-:Y:S05]  /*af70*/  BSYNC B0 ;  /* 0x0000000000007941 */ /* 0x000fea0003800000 */
.L_x_1677:
        /* <DEDUP_REMOVED lines=46> */
.L_x_1680:
[----:B------:R-:W-:Y:S05]  /*b260*/  BSYNC B0 ;  /* 0x0000000000007941 */ /* 0x000fea0003800000 */
.L_x_1679:
[----:B-1----:R-:W-:-:S04]  /*b270*/  IADD3 R8, R16, 0x60, RZ ;  /* 0x0000006010087810 */ /* 0x002fc80007ffe0ff */
        /* <DEDUP_REMOVED lines=44> */
.L_x_1674:
[----:B------:R-:W-:Y:S05]  /*b540*/  BSYNC B1 ;  /* 0x0000000000017941 */ /* 0x000fea0003800000 */
.L_x_1673:
        /* <DEDUP_REMOVED lines=22> */
[----:B------:R-:W-:Y:S01]  /*b6b0*/  FMUL.FTZ R98, R11, R94 ;  /* 0x0000005e0b627220 */ /* 0x000fe20000410000 */
[--C-:B------:R-:W-:Y:S01]  /*b6c0*/  HADD2.F32 R8, -RZ, R10.reuse.H0_H0 ;  /* 0x2000000aff087230 */ /* 0x100fe20000004100 */
[----:B------:R-:W-:Y:S01]  /*b6d0*/  FMUL.FTZ R99, R93, R96 ;  /* 0x000000605d637220 */ /* 0x000fe20000410000 */
        /* <DEDUP_REMOVED lines=24> */
.L_x_1684:
[----:B------:R-:W-:Y:S05]  /*b860*/  BSYNC B0 ;  /* 0x0000000000007941 */ /* 0x000fea0003800000 */
.L_x_1683:
[----:B-1----:R-:W-:Y:S01]  /*b870*/  IADD3 R8, R16, 0x20, RZ ;  /* 0x0000002010087810 */ /* 0x002fe20007ffe0ff */
[----:B------:R-:W-:Y:S03]  /*b880*/  BSSY B0, `(.L_x_1685) ;  /* 0x000002d000007945 */ /* 0x000fe60003800000 */
[----:B------:R-:W-:-:S13]  /*b890*/  ISETP.GE.AND P0, PT, R8, c[0x0][0x27c], PT ;  /* 0x00009f0008007a0c */ /* 0x000fda0003f06270 */
[----:B------:R-:W-:Y:S05]  /*b8a0*/  @P0 BRA `(.L_x_1686) ;  /* 0x000002a000000947 */ /* 0x000fea0003800000 */
[----:B------:R-:W1:Y:S01]  /*b8b0*/  LDS.128 R8, [R118+0x15080] ;  /* 0x0150800076087984 */ /* 0x000e620000000c00 */
[--C-:B------:R-:W-:Y:S01]  /*b8c0*/  SHF.R.U64 R80, R88, 0x10, R89.reuse ;  /* 0x0000001058507819 */ /* 0x100fe20000001259 */
[----:B------:R-:W-:Y:S01]  /*b8d0*/  HADD2.F32 R93, -RZ, R74.H1_H1 ;  /* 0x3000004aff5d7230 */ /* 0x000fe20000004100 */
[----:B------:R-:W-:Y:S02]  /*b8e0*/  SHF.R.U32.HI R88, RZ, 0x10, R89 ;  /* 0x00000010ff587819 */ /* 0x000fe40000011659 */
        /* <DEDUP_REMOVED lines=38> */
.L_x_1686:
[----:B------:R-:W-:Y:S05]  /*bb50*/  BSYNC B0 ;  /* 0x0000000000007941 */ /* 0x000fea0003800000 */
.L_x_1685:
        /* <DEDUP_REMOVED lines=46> */
.L_x_1688:
[----:B------:R-:W-:Y:S05]  /*be40*/  BSYNC B0 ;  /* 0x0000000000007941 */ /* 0x000fea0003800000 */
.L_x_1687:
[----:B-1----:R-:W-:-:S04]  /*be50*/  IADD3 R8, R16, 0x60, RZ ;  /* 0x0000006010087810 */ /* 0x002fc80007ffe0ff */
        /* <DEDUP_REMOVED lines=44> */
.L_x_1682:
[----:B------:R-:W-:Y:S05]  /*c120*/  BSYNC B1 ;  /* 0x0000000000017941 */ /* 0x000fea0003800000 */
.L_x_1681:
        /* <DEDUP_REMOVED lines=37> */
[----:B------:R-:W-:Y:S02]  /*c380*/  FMUL.FTZ R47, R8, R47 ;  /* 0x0000002f082f7220 */ /* 0x000fe40000410000 */
        /* <DEDUP_REMOVED lines=11> */
.L_x_1692:
[----:B------:R-:W-:Y:S05]  /*c440*/  BSYNC B0 ;  /* 0x0000000000007941 */ /* 0x000fea0003800000 */
.L_x_1691:
        /* <DEDUP_REMOVED lines=46> */
.L_x_1694:
[----:B------:R-:W-:Y:S05]  /*c730*/  BSYNC B0 ;  /* 0x0000000000007941 */ /* 0x000fea0003800000 */
.L_x_1693:
        /* <DEDUP_REMOVED lines=46> */
.L_x_1696:
[----:B------:R-:W-:Y:S05]  /*ca20*/  BSYNC B0 ;  /* 0x0000000000007941 */ /* 0x000fea0003800000 */
.L_x_1695:
        /* <DEDUP_REMOVED lines=45> */
.L_x_1690:
[----:B------:R-:W-:Y:S05]  /*cd00*/  BSYNC B1 ;  /* 0x0000000000017941 */ /* 0x000fea0003800000 */
.L_x_1689:
        /* <DEDUP_REMOVED lines=48> */
.L_x_1699:
[----:B------:R-:W-:Y:S05]  /*d010*/  BSYNC B0 ;  /* 0x0000000000007941 */ /* 0x000fea0003800000 */
.L_x_1698:
        /* <DEDUP_REMOVED lines=46> */
.L_x_1701:
[----:B------:R-:W-:Y:S05]  /*d300*/  BSYNC B0 ;  /* 0x0000000000007941 */ /* 0x000fea0003800000 */
.L_x_1700:
        /* <DEDUP_REMOVED lines=46> */
.L_x_1703:
[----:B------:R-:W-:Y:S05]  /*d5f0*/  BSYNC B0 ;  /* 0x0000000000007941 */ /* 0x000fea0003800000 */
.L_x_1702:
        /* <DEDUP_REMOVED lines=46> */
.L_x_1664:
        /* <DEDUP_REMOVED lines=57> */
.L_x_1705:
[----:B--2---:R-:W-:Y:S05]  /*dc70*/  BSYNC B0 ;  /* 0x0000000000007941 */ /* 0x004fea0003800000 */
.L_x_1704:
        /* <DEDUP_REMOVED lines=59> */
.L_x_1707:
[----:B--2---:R-:W-:Y:S05]  /*e030*/  BSYNC B0 ;  /* 0x0000000000007941 */ /* 0x004fea0003800000 */
.L_x_1706:
        /* <DEDUP_REMOVED lines=61> */
.L_x_1709:
[----:B--23--:R-:W-:Y:S05]  /*e410*/  BSYNC B0 ;  /* 0x0000000000007941 */ /* 0x00cfea0003800000 */
.L_x_1708:
        /* <DEDUP_REMOVED lines=58> */
.L_x_1711:
[----:B------:R-:W-:Y:S05]  /*e7c0*/  BSYNC B0 ;  /* 0x0000000000007941 */ /* 0x000fea0003800000 */
.L_x_1710:
        /* <DEDUP_REMOVED lines=41> */
[----:B------:R-:W-:Y:S01]  /*ea60*/  SHF.R.U64 R96, R96, 0x10, R97 ;  /* 0x0000001060607819 */ /* 0x000fe20000001261 */
[----:B------:R-:W-:Y:S01]  /*ea70*/  HADD2.F32 R130, -RZ, R122.H0_H0 ;  /* 0x2000007aff827230 */ /* 0x000fe20000004100 */
[----:B------:R-:W-:Y:S01]  /*ea80*/  SHF.R.S32.HI R8, RZ, 0x1f, R9 ;  /* 0x0000001fff087819 */ /* 0x000fe20000011409 */
[----:B------:R-:W-:Y:S01]  /*ea90*/  HADD2.F32 R138, -RZ, R124.H0_H0 ;  /* 0x2000007cff8a7230 */ /* 0x000fe20000004100 */
[----:B------:R-:W-:Y:S01]  /*eaa0*/  SHF.L.U32 R10, R9, 0x3, RZ ;  /* 0x00000003090a7819 */ /* 0x000fe200000006ff */
[----:B------:R-:W-:Y:S01]  /*eab0*/  HADD2.F32 R122, -RZ, R122.H1_H1 ;  /* 0x3000007aff7a7230 */ /* 0x000fe20000004100 */
[----:B------:R-:W-:Y:S01]  /*eac0*/  LEA.HI R8, R8, R9, RZ, 0x3 ;  /* 0x0000000908087211 */ /* 0x000fe200078f18ff */
[----:B------:R-:W-:Y:S01]  /*ead0*/  HADD2.F32 R124, -RZ, R124.H1_H1 ;  /* 0x3000007cff7c7230 */ /* 0x000fe20000004100 */
[----:B------:R-:W-:Y:S01]  /*eae0*/  LOP3.LUT R10, R119, 0x38, R10, 0xf8, !PT ;  /* 0x00000038770a7812 */ /* 0x000fe200078ef80a */
[--C-:B------:R-:W-:Y:S01]  /*eaf0*/  HADD2.F32 R135, -RZ, R125.reuse.H1_H1 ;  /* 0x3000007dff877230 */ /* 0x100fe20000004100 */
[----:B------:R-:W-:Y:S01]  /*eb00*/  SHF.L.U32 R8, R8, 0xa, RZ ;  /* 0x0000000a08087819 */ /* 0x000fe200000006ff */
[----:B------:R-:W-:Y:S01]  /*eb10*/  HADD2.F32 R125, -RZ, R125.H0_H0 ;  /* 0x2000007dff7d7230 */ /* 0x000fe20000004100 */
[----:B------:R-:W-:Y:S01]  /*eb20*/  LOP3.LUT R9, R10, R117, RZ, 0x3c, !PT ;  /* 0x000000750a097212 */ /* 0x000fe200078e3cff */
[----:B------:R-:W-:Y:S01]  /*eb30*/  HADD2.F32 R96, -RZ, R96.H0_H0 ;  /* 0x20000060ff607230 */ /* 0x000fe20000004100 */
[----:B------:R-:W-:-:S02]  /*eb40*/  LOP3.LUT R8, R8, 0x7fffe000, RZ, 0xc0, !PT ;  /* 0x7fffe00008087812 */ /* 0x000fc400078ec0ff */
[----:B------:R-:W-:Y:S02]  /*eb50*/  SHF.R.U32.HI R126, RZ, 0x10, R97 ;  /* 0x00000010ff7e7819 */ /* 0x000fe40000011661 */
[----:B------:R-:W-:Y:S02]  /*eb60*/  IADD3 R8, R9, R8, R116 ;  /* 0x0000000809087210 */ /* 0x000fe40007ffe074 */
[--C-:B------:R-:W-:Y:S01]  /*eb70*/  SHF.R.U64 R97, R102, 0x10, R103.reuse ;  /* 0x0000001066617819 */ /* 0x100fe20000001267 */
[----:B------:R-:W-:Y:S01]  /*eb80*/  HADD2.F32 R126, -RZ, R126.H0_H0 ;  /* 0x2000007eff7e7230 */ /* 0x000fe20000004100 */
        /* <DEDUP_REMOVED lines=25> */
[--C-:B------:R-:W-:Y:S01]  /*ed20*/  HADD2.F32 R132, -RZ, R8.reuse.H0_H0 ;  /* 0x20000008ff847230 */ /* 0x100fe20000004100 */
[C---:B------:R-:W-:Y:S01]  /*ed30*/  FMUL.FTZ R130, R131.reuse, R130 ;  /* 0x0000008283827220 */ /* 0x040fe20000410000 */
[----:B------:R-:W-:Y:S01]  /*ed40*/  HADD2.F32 R133, -RZ, R8.H1_H1 ;  /* 0x30000008ff857230 */ /* 0x000fe20000004100 */
[----:B------:R-:W-:Y:S01]  /*ed50*/  FFMA.FTZ R136, R131, R138, R136 ;  /* 0x0000008a83887223 */ /* 0x000fe20000010088 */
[--C-:B------:R-:W-:Y:S01]  /*ed60*/  HADD2.F32 R131, -RZ, R123.reuse.H1_H1 ;  /* 0x3000007bff837230 */ /* 0x100fe20000004100 */
[C---:B------:R-:W-:Y:S01]  /*ed70*/  FMUL.FTZ R126, R9.reuse, R126 ;  /* 0x0000007e097e7220 */ /* 0x040fe20000410000 */
[----:B------:R-:W-:Y:S01]  /*ed80*/  HADD2.F32 R123, -RZ, R123.H0_H0 ;  /* 0x2000007bff7b7230 */ /* 0x000fe20000004100 */
[----:B------:R-:W-:Y:S01]  /*ed90*/  FFMA.FTZ R9, R9, R142, R140 ;  /* 0x0000008e09097223 */ /* 0x000fe2000001008c */
[--C-:B------:R-:W-:Y:S01]  /*eda0*/  HADD2.F32 R8, -RZ, R10.reuse.H0_H0 ;  /* 0x2000000aff087230 */ /* 0x100fe20000004100 */
        /* <DEDUP_REMOVED lines=8> */
[C---:B------:R-:W-:Y:S01]  /*ee30*/  FMUL.FTZ R131, R8.reuse, R131 ;  /* 0x0000008308837220 */ /* 0x040fe20000410000 */
[----:B------:R-:W-:Y:S01]  /*ee40*/  F2FP.PACK_AB R9, R9, R136 ;  /* 0x000000880909723e */ /* 0x000fe200000000ff */
[----:B------:R-:W-:-:S02]  /*ee50*/  FFMA.FTZ R99, R8, R135, R137 ;  /* 0x0000008708637223 */ /* 0x000fc40000010089 */
[-C--:B------:R-:W-:Y:S02]  /*ee60*/  FMUL.FTZ R8, R15, R140.reuse ;  /* 0x0000008c0f087220 */ /* 0x080fe40000410000 */
[C---:B------:R-:W-:Y:S02]  /*ee70*/  FMUL.FTZ R123, R10.reuse, R123 ;  /* 0x0000007b0a7b7220 */ /* 0x040fe40000410000 */
[----:B------:R-:W-:Y:S02]  /*ee80*/  FFMA.FTZ R132, R10, R125, R132 ;  /* 0x0000007d0a847223 */ /* 0x000fe40000010084 */
[----:B------:R-:W-:Y:S02]  /*ee90*/  FMUL.FTZ R140, R11, R140 ;  /* 0x0000008c0b8c7220 */ /* 0x000fe40000410000 */
[----:B------:R-:W-:Y:S02]  /*eea0*/  FMUL.FTZ R10, R129, R98 ;  /* 0x00000062810a7220 */ /* 0x000fe40000410000 */
[----:B------:R-:W-:-:S02]  /*eeb0*/  FFMA.FTZ R11, R11, R102, R8 ;  /* 0x000000660b0b7223 */ /* 0x000fc40000010008 */
[----:B------:R-:W-:Y:S02]  /*eec0*/  FMUL.FTZ R137, R133, R96 ;  /* 0x0000006085897220 */ /* 0x000fe40000410000 */
[----:B------:R-:W-:Y:S01]  /*eed0*/  FMUL.FTZ R98, R134, R98 ;  /* 0x0000006286627220 */ /* 0x000fe20000410000 */
[----:B------:R-:W-:Y:S01]  /*eee0*/  F2FP.PACK_AB R11, R11, R132 ;  /* 0x000000840b0b723e */ /* 0x000fe200000000ff */
        /* <DEDUP_REMOVED lines=19> */
.L_x_1715:
[----:B------:R-:W-:Y:S05]  /*f020*/  BSYNC B0 ;  /* 0x0000000000007941 */ /* 0x000fea0003800000 */
.L_x_1714:
[----:B------:R-:W-:-:S13]  /*f030*/  ISETP.GE.AND P0, PT, R229, c[0x0][0x27c], PT ;  /* 0x00009f00e5007a0c */ /* 0x000fda0003f06270 */
[----:B------:R-:W-:Y:S05]  /*f040*/  @P0 BRA `(.L_x_1713) ;  /* 0x0000067000000947 */ /* 0x000fea0003800000 */
[----:B-1----:R-:W-:Y:S01]  /*f050*/  SHF.R.S32.HI R8, RZ, 0x1f, R229 ;  /* 0x0000001fff087819 */ /* 0x002fe200000114e5 */
[----:B------:R-:W-:Y:S01]  /*f060*/  HADD2.F32 R124, -RZ, R113.H0_H0 ;  /* 0x20000071ff7c7230 */ /* 0x000fe20000004100 */
[----:B------:R-:W-:Y:S01]  /*f070*/  SHF.R.U32.HI R98, RZ, 0x10, R81 ;  /* 0x00000010ff627819 */ /* 0x000fe20000011651 */
[----:B------:R-:W-:Y:S01]  /*f080*/  HADD2.F32 R102, -RZ, R112.H0_H0 ;  /* 0x20000070ff667230 */ /* 0x000fe20000004100 */
        /* <DEDUP_REMOVED lines=10> */
[----:B------:R-:W-:Y:S01]  /*f130*/  LOP3.LUT R9, R10, R117, RZ, 0x3c, !PT ;  /* 0x000000750a097212 */ /* 0x000fe200078e3cff */
[----:B------:R-:W-:Y:S01]  /*f140*/  HADD2.F32 R113, -RZ, R113.H1_H1 ;  /* 0x30000071ff717230 */ /* 0x000fe20000004100 */
[----:B------:R-:W-:Y:S01]  /*f150*/  SHF.L.U32 R11, R11, 0x7, RZ ;  /* 0x000000070b0b7819 */ /* 0x000fe200000006ff */
[----:B------:R-:W-:Y:S01]  /*f160*/  HADD2.F32 R115, -RZ, R115.H1_H1 ;  /* 0x30000073ff737230 */ /* 0x000fe20000004100 */
[----:B------:R-:W-:-:S02]  /*f170*/  SHF.L.U32 R10, R121, 0x3, RZ ;  /* 0x00000003790a7819 */ /* 0x000fc400000006ff */
[----:B------:R-:W-:Y:S02]  /*f180*/  LEA.HI R8, R8, R121, RZ, 0x3 ;  /* 0x0000007908087211 */ /* 0x000fe400078f18ff */
[----:B------:R-:W-:Y:S02]  /*f190*/  LOP3.LUT R11, R11, 0x7fffe000, RZ, 0xc0, !PT ;  /* 0x7fffe0000b0b7812 */ /* 0x000fe400078ec0ff */
[----:B------:R-:W-:Y:S02]  /*f1a0*/  LOP3.LUT R10, R119, 0x38, R10, 0xf8, !PT ;  /* 0x00000038770a7812 */ /* 0x000fe400078ef80a */
[----:B------:R-:W-:Y:S02]  /*f1b0*/  SHF.L.U32 R8, R8, 0xa, RZ ;  /* 0x0000000a08087819 */ /* 0x000fe400000006ff */
[----:B------:R-:W-:Y:S02]  /*f1c0*/  IADD3 R9, R9, R11, R116 ;  /* 0x0000000b09097210 */ /* 0x000fe40007ffe074 */
[----:B------:R-:W-:-:S02]  /*f1d0*/  LOP3.LUT R117, R10, R117, RZ, 0x3c, !PT ;  /* 0x000000750a757212 */ /* 0x000fc400078e3cff */
[----:B------:R-:W-:Y:S02]  /*f1e0*/  LOP3.LUT R8, R8, 0x7fffe000, RZ, 0xc0, !PT ;  /* 0x7fffe00008087812 */ /* 0x000fe400078ec0ff */
[----:B------:R-:W-:Y:S02]  /*f1f0*/  SHF.L.U32 R96, R9, 0x1, RZ ;  /* 0x0000000109607819 */ /* 0x000fe400000006ff */
[----:B------:R-:W-:Y:S02]  /*f200*/  IADD3 R8, R117, R8, R116 ;  /* 0x0000000875087210 */ /* 0x000fe40007ffe074 */
[--C-:B------:R-:W-:Y:S01]  /*f210*/  SHF.R.U64 R84, R84, 0x10, R85.reuse ;  /* 0x0000001054547819 */ /* 0x100fe20000001255 */
[----:B------:R-:W1:Y:S01]  /*f220*/  LDS.128 R12, [R96+0x10080] ;  /* 0x01008000600c7984 */ /* 0x000e620000000c00 */
[----:B------:R-:W-:Y:S02]  /*f230*/  SHF.L.U32 R97, R8, 0x1, RZ ;  /* 0x0000000108617819 */ /* 0x000fe400000006ff */
[----:B------:R-:W-:Y:S01]  /*f240*/  SHF.R.U32.HI R85, RZ, 0x10, R85 ;  /* 0x00000010ff557819 */ /* 0x000fe20000011655 */
[----:B------:R-:W-:Y:S01]  /*f250*/  HADD2.F32 R84, -RZ, R84.H0_H0 ;  /* 0x20000054ff547230 */ /* 0x000fe20000004100 */
[----:B------:R-:W-:Y:S01]  /*f260*/  SHF.R.U64 R80, R80, 0x10, R81 ;  /* 0x0000001050507819 */ /* 0x000fe20000001251 */
[----:B------:R-:W2:Y:S01]  /*f270*/  LDS.128 R8, [R97+0x10080] ;  /* 0x0100800061087984 */ /* 0x000ea20000000c00 */
[--C-:B------:R-:W-:Y:S01]  /*f280*/  SHF.R.U64 R81, R86, 0x10, R87.reuse ;  /* 0x0000001056517819 */ /* 0x100fe20000001257 */
[----:B------:R-:W-:Y:S01]  /*f290*/  HADD2.F32 R126, -RZ, R85.H0_H0 ;  /* 0x20000055ff7e7230 */ /* 0x000fe20000004100 */
[----:B------:R-:W-:-:S02]  /*f2a0*/  SHF.R.U32.HI R86, RZ, 0x10, R87 ;  /* 0x00000010ff567819 */ /* 0x000fc40000011657 */
[--C-:B------:R-:W-:Y:S02]  /*f2b0*/  SHF.R.U64 R82, R82, 0x10, R83.reuse ;  /* 0x0000001052527819 */ /* 0x100fe40000001253 */
        /* <DEDUP_REMOVED lines=28> */
[----:B------:R-:W-:Y:S01]  /*f480*/  HADD2.F32 R8, -RZ, R10.H0_H0 ;  /* 0x2000000aff087230 */ /* 0x000fe20000004100 */
[C---:B------:R-:W-:Y:S01]  /*f490*/  FMUL.FTZ R102, R103.reuse, R102 ;  /* 0x0000006667667220 */ /* 0x040fe20000410000 */
[----:B------:R-:W-:Y:S01]  /*f4a0*/  HADD2.F32 R14, -RZ, R14.H1_H1 ;  /* 0x3000000eff0e7230 */ /* 0x000fe20000004100 */
[----:B------:R-:W-:Y:S01]  /*f4b0*/  FFMA.FTZ R120, R103, R122, R120 ;  /* 0x0000007a67787223 */ /* 0x000fe20000010078 */
[----:B------:R-:W-:Y:S01]  /*f4c0*/  HADD2.F32 R103, -RZ, R82.H0_H0 ;  /* 0x20000052ff677230 */ /* 0x000fe20000004100 */
[----:B------:R-:W-:Y:S01]  /*f4d0*/  FFMA.FTZ R11, R11, R132, R86 ;  /* 0x000000840b0b7223 */ /* 0x000fe20000010056 */
[----:B------:R-:W-:Y:S01]  /*f4e0*/  HADD2.F32 R86, -RZ, R80.H0_H0 ;  /* 0x20000050ff567230 */ /* 0x000fe20000004100 */
[-C--:B------:R-:W-:Y:S01]  /*f4f0*/  FMUL.FTZ R9, R12, R113.reuse ;  /* 0x000000710c097220 */ /* 0x080fe20000410000 */
[----:B------:R-:W-:Y:S01]  /*f500*/  HADD2.F32 R10, -RZ, R10.H1_H1 ;  /* 0x3000000aff0a7230 */ /* 0x000fe20000004100 */
[C---:B------:R-:W-:Y:S01]  /*f510*/  FMUL.FTZ R113, R8.reuse, R113 ;  /* 0x0000007108717220 */ /* 0x040fe20000410000 */
[----:B------:R-:W-:Y:S01]  /*f520*/  F2FP.PACK_AB R11, R11, R128 ;  /* 0x000000800b0b723e */ /* 0x000fe200000000ff */
[----:B------:R-:W-:Y:S01]  /*f530*/  FFMA.FTZ R80, R8, R115, R9 ;  /* 0x0000007308507223 */ /* 0x000fe20000010009 */
[----:B------:R-:W-:Y:S01]  /*f540*/  HADD2.F32 R9, -RZ, R81.H0_H0 ;  /* 0x20000051ff097230 */ /* 0x000fe20000004100 */
[----:B------:R-:W-:-:S02]  /*f550*/  FMUL.FTZ R119, R101, R86 ;  /* 0x0000005665777220 */ /* 0x000fc40000410000 */
[-C--:B------:R-:W-:Y:S02]  /*f560*/  FMUL.FTZ R81, R14, R103.reuse ;  /* 0x000000670e517220 */ /* 0x080fe40000410000 */
        /* <DEDUP_REMOVED lines=18> */
[----:B------:R1:W-:Y:S01]  /*f690*/  STS.128 [R96+0x10080], R12 ;  /* 0x0100800c60007388 */ /* 0x0003e20000000c00 */
[----:B------:R-:W-:-:S05]  /*f6a0*/  F2FP.PACK_AB R10, R81, R80 ;  /* 0x00000050510a723e */ /* 0x000fca00000000ff */
[----:B------:R1:W-:Y:S02]  /*f6b0*/  STS.128 [R97+0x10080], R8 ;  /* 0x0100800861007388 */ /* 0x0003e40000000c00 */
.L_x_1713:
[----:B------:R-:W-:Y:S05]  /*f6c0*/  BSYNC B1 ;  /* 0x0000000000017941 */ /* 0x000fea0003800000 */
.L_x_1712:
        /* <DEDUP_REMOVED lines=22> */
[----:B------:R-:W-:Y:S01]  /*f830*/  LOP3.LUT R11, R8, R81, RZ, 0x3c, !PT ;  /* 0x00000051080b7212 */ /* 0x000fe200078e3cff */
[----:B------:R-:W-:Y:S01]  /*f840*/  HADD2.F32 R110, -RZ, R110.H1_H1 ;  /* 0x3000006eff6e7230 */ /* 0x000fe20000004100 */
[----:B------:R-:W-:Y:S01]  /*f850*/  SHF.L.U32 R8, R10, 0x3, RZ ;  /* 0x000000030a087819 */ /* 0x000fe200000006ff */
[--C-:B------:R-:W-:Y:S01]  /*f860*/  HADD2.F32 R103, -RZ, R111.reuse.H1_H1 ;  /* 0x3000006fff677230 */ /* 0x100fe20000004100 */
[----:B------:R-:W-:Y:S01]  /*f870*/  LEA.HI R9, R9, R10, RZ, 0x3 ;  /* 0x0000000a09097211 */ /* 0x000fe200078f18ff */
        /* <DEDUP_REMOVED lines=40> */
[----:B------:R-:W-:Y:S01]  /*fb00*/  HADD2.F32 R97, -RZ, R14.H1_H1 ;  /* 0x3000000eff617230 */ /* 0x000fe20000004100 */
[----:B------:R-:W-:Y:S01]  /*fb10*/  FFMA.FTZ R9, R9, R118, R116 ;  /* 0x0000007609097223 */ /* 0x000fe20000010074 */
[--C-:B------:R-:W-:Y:S01]  /*fb20*/  HADD2.F32 R100, -RZ, R8.reuse.H0_H0 ;  /* 0x20000008ff647230 */ /* 0x100fe20000004100 */
[----:B------:R-:W-:Y:S01]  /*fb30*/  FMUL.FTZ R113, R12, R99 ;  /* 0x000000630c717220 */ /* 0x000fe20000410000 */
[----:B------:R-:W-:Y:S01]  /*fb40*/  HADD2.F32 R14, -RZ, R15.H0_H0 ;  /* 0x2000000fff0e7230 */ /* 0x000fe20000004100 */
[----:B------:R-:W-:Y:S01]  /*fb50*/  FFMA.FTZ R98, R71, R114, -R98 ;  /* 0x0000007247627223 */ /* 0x000fe20000010862 */
        /* <DEDUP_REMOVED lines=17> */
[C---:B------:R-:W-:Y:S01]  /*fc70*/  FMUL.FTZ R109, R10.reuse, R109 ;  /* 0x0000006d0a6d7220 */ /* 0x040fe20000410000 */
[----:B------:R-:W-:Y:S01]  /*fc80*/  F2FP.PACK_AB R9, R9, R112 ;  /* 0x000000700909723e */ /* 0x000fe200000000ff */
[----:B------:R-:W-:-:S02]  /*fc90*/  FFMA.FTZ R100, R10, R111, R100 ;  /* 0x0000006f0a647223 */ /* 0x000fc40000010064 */
        /* <DEDUP_REMOVED lines=21> */
.L_x_1719:
[----:B------:R-:W-:Y:S05]  /*fdf0*/  BSYNC B0 ;  /* 0x0000000000007941 */ /* 0x000fea0003800000 */
.L_x_1718:
        /* <DEDUP_REMOVED lines=14> */
[----:B------:R-:W-:Y:S01]  /*fee0*/  LOP3.LUT R10, R83, 0x38, R10, 0xf8, !PT ;  /* 0x00000038530a7812 */ /* 0x000fe200078ef80a */
[----:B------:R-:W-:Y:S01]  /*fef0*/  HADD2.F32 R106, -RZ, R106.H1_H1 ;  /* 0x3000006aff6a7230 */ /* 0x000fe20000004100 */
[----:B------:R-:W-:Y:S01]  /*ff00*/  SHF.R.S32.HI R8, RZ, 0x1f, R85 ;  /* 0x0000001fff087819 */ /* 0x000fe20000011455 */
[----:B------:R-:W-:Y:S01]  /*ff10*/  HADD2.F32 R105, -RZ, R105.H1_H1 ;  /* 0x30000069ff697230 */ /* 0x000fe20000004100 */
[----:B------:R-:W-:Y:S01]  /*ff20*/  LOP3.LUT R9, R9, 0x7fffe000, RZ, 0xc0, !PT ;  /* 0x7fffe00009097812 */ /* 0x000fe200078ec0ff */
[----:B------:R-:W-:Y:S01]  /*ff30*/  HADD2.F32 R107, -RZ, R107.H1_H1 ;  /* 0x3000006bff6b7230 */ /* 0x000fe20000004100 */
[----:B------:R-:W-:-:S02]  /*ff40*/  LOP3.LUT R11, R10, R81, RZ, 0x3c, !PT ;  /* 0x000000510a0b7212 */ /* 0x000fc400078e3cff */
[----:B------:R-:W-:Y:S02]  /*ff50*/  SHF.L.U32 R10, R85, 0x3, RZ ;  /* 0x00000003550a7819 */ /* 0x000fe400000006ff */
[----:B------:R-:W-:Y:S02]  /*ff60*/  LEA.HI R8, R8, R85, RZ, 0x3 ;  /* 0x0000005508087211 */ /* 0x000fe400078f18ff */
[----:B------:R-:W-:Y:S02]  /*ff70*/  IADD3 R9, R11, R9, R80 ;  /* 0x000000090b097210 */ /* 0x000fe40007ffe050 */
[----:B------:R-:W-:Y:S02]  /*ff80*/  LOP3.LUT R10, R83, 0x38, R10, 0xf8, !PT ;  /* 0x00000038530a7812 */ /* 0x000fe400078ef80a */
[----:B------:R-:W-:Y:S02]  /*ff90*/  SHF.L.U32 R8, R8, 0xa, RZ ;  /* 0x0000000a08087819 */ /* 0x000fe400000006ff */
[----:B------:R-:W-:-:S02]  /*ffa0*/  SHF.L.U32 R64, R9, 0x1, RZ ;  /* 0x0000000109407819 */ /* 0x000fc400000006ff */
[----:B------:R-:W-:Y:S02]  /*ffb0*/  LOP3.LUT R81, R10, R81, RZ, 0x3c, !PT ;  /* 0x000000510a517212 */ /* 0x000fe400078e3cff */
[----:B------:R-:W-:Y:S01]  /*ffc0*/  LOP3.LUT R9, R8, 0x7fffe000, RZ, 0xc0, !PT ;  /* 0x7fffe00008097812 */ /* 0x000fe200078ec0ff */
[----:B------:R-:W1:Y:S01]  /*ffd0*/  LDS.128 R12, [R64+0x10080] ;  /* 0x01008000400c7984 */ /* 0x000e620000000c00 */
[--C-:B------:R-:W-:Y:S02]  /*ffe0*/  SHF.R.U64 R56, R56, 0x10, R57.reuse ;  /* 0x0000001038387819 */ /* 0x100fe40000001239 */
[----:B------:R-:W-:Y:S02]  /*fff0*/  IADD3 R9, R81, R9, R80 ;  /* 0x0000000951097210 */ /* 0x000fe40007ffe050 */
[----:B------:R-:W-:Y:S01]  /*10000*/  SHF.R.U32.HI R57, RZ, 0x10, R57 ;  /* 0x00000010ff397819 */ /* 0x000fe20000011639 */
[----:B------:R-:W-:Y:S01]  /*10010*/  HADD2.F32 R56, -RZ, R56.H0_H0 ;  /* 0x20000038ff387230 */ /* 0x000fe20000004100 */
[----:B------:R-:W-:-:S02]  /*10020*/  SHF.L.U32 R65, R9, 0x1, RZ ;  /* 0x0000000109417819 */ /* 0x000fc400000006ff */
[----:B------:R-:W-:Y:S01]  /*10030*/  SHF.R.U64 R52, R52, 0x10, R53 ;  /* 0x0000001034347819 */ /* 0x000fe20000001235 */
[----:B------:R-:W-:Y:S01]  /*10040*/  HADD2.F32 R98, -RZ, R57.H0_H0 ;  /* 0x20000039ff627230 */ /* 0x000fe20000004100 */
[--C-:B------:R-:W-:Y:S01]  /*10050*/  SHF.R.U64 R53, R58, 0x10, R59.reuse ;  /* 0x000000103a357819 */ /* 0x100fe2000000123b */
[----:B------:R-:W2:Y:S01]  /*10060*/  LDS.128 R8, [R65+0x10080] ;  /* 0x0100800041087984 */ /* 0x000ea20000000c00 */
[----:B------:R-:W-:Y:S02]  /*10070*/  SHF.R.U32.HI R58, RZ, 0x10, R59 ;  /* 0x00000010ff3a7819 */ /* 0x000fe4000001163b */
[--C-:B------:R-:W-:Y:S02]  /*10080*/  SHF.R.U64 R54, R54, 0x10, R55.reuse ;  /* 0x0000001036367819 */ /* 0x100fe40000001237 */
[----:B------:R-:W-:Y:S01]  /*10090*/  SHF.R.U32.HI R55, RZ, 0x10, R55 ;  /* 0x00000010ff377819 */ /* 0x000fe20000011637 */
[----:B------:R-:W-:Y:S02]  /*100a0*/  HADD2.F32 R108, -RZ, R58.H0_H0 ;  /* 0x2000003aff6c7230 */ /* 0x000fe40000004100 */
[----:B-1----:R-:W-:-:S02]  /*100b0*/  HADD2.F32 R67, -RZ, R13.H1_H1 ;  /* 0x3000000dff437230 */ /* 0x002fc40000004100 */
[----:B------:R-:W-:Y:S02]  /*100c0*/  HADD2.F32 R59, -RZ, R13.H0_H0 ;  /* 0x2000000dff3b7230 */ /* 0x000fe40000004100 */
[--C-:B------:R-:W-:Y:S01]  /*100d0*/  HADD2.F32 R13, -RZ, R15.reuse.H0_H0 ;  /* 0x2000000fff0d7230 */ /* 0x100fe20000004100 */
[----:B------:R-:W-:Y:S01]  /*100e0*/  FMUL.FTZ R57, R67, R66 ;  /* 0x0000004243397220 */ /* 0x000fe20000410000 */
[--C-:B------:R-:W-:Y:S01]  /*100f0*/  HADD2.F32 R68, -RZ, R12.reuse.H0_H0 ;  /* 0x2000000cff447230 */ /* 0x100fe20000004100 */
[----:B------:R-:W-:Y:S01]  /*10100*/  FMUL.FTZ R84, R59, R70 ;  /* 0x000000463b547220 */ /* 0x000fe20000410000 */
[----:B------:R-:W-:Y:S01]  /*10110*/  HADD2.F32 R15, -RZ, R15.H1_H1 ;  /* 0x3000000fff0f7230 */ /* 0x000fe20000004100 */
[----:B------:R-:W-:Y:S01]  /*10120*/  FMUL.FTZ R100, R13, R96 ;  /* 0x000000600d647220 */ /* 0x000fe20000410000 */
[----:B------:R-:W-:Y:S02]  /*10130*/  HADD2.F32 R69, -RZ, R12.H1_H1 ;  /* 0x3000000cff457230 */ /* 0x000fe40000004100 */
[----:B--2---:R-:W-:-:S02]  /*10140*/  HADD2.F32 R80, -RZ, R9.H1_H1 ;  /* 0x30000009ff507230 */ /* 0x004fc40000004100 */
[----:B------:R-:W-:Y:S02]  /*10150*/  HADD2.F32 R71, -RZ, R9.H0_H0 ;  /* 0x20000009ff477230 */ /* 0x000fe40000004100 */
[----:B------:R-:W-:Y:S01]  /*10160*/  HADD2.F32 R9, -RZ, R11.H0_H0 ;  /* 0x2000000bff097230 */ /* 0x000fe20000004100 */
[C---:B------:R-:W-:Y:S01]  /*10170*/  FMUL.FTZ R66, R80.reuse, R66 ;  /* 0x0000004250427220 */ /* 0x040fe20000410000 */
[----:B------:R-:W-:Y:S01]  /*10180*/  HADD2.F32 R81, -RZ, R8.H0_H0 ;  /* 0x20000008ff517230 */ /* 0x000fe20000004100 */
[----:B------:R-:W-:Y:S01]  /*10190*/  FFMA.FTZ R57, R80, R98, R57 ;  /* 0x0000006250397223 */ /* 0x000fe20000010039 */
[----:B------:R-:W-:Y:S01]  /*101a0*/  HADD2.F32 R80, -RZ, R55.H0_H0 ;  /* 0x20000037ff507230 */ /* 0x000fe20000004100 */
[C---:B------:R-:W-:Y:S01]  /*101b0*/  FMUL.FTZ R96, R9.reuse, R96 ;  /* 0x0000006009607220 */ /* 0x040fe20000410000 */
[----:B------:R-:W-:Y:S01]  /*101c0*/  HADD2.F32 R11, -RZ, R11.H1_H1 ;  /* 0x3000000bff0b7230 */ /* 0x000fe20000004100 */
[----:B------:R-:W-:Y:S01]  /*101d0*/  FFMA.FTZ R100, R9, R102, R100 ;  /* 0x0000006609647223 */ /* 0x000fe20000010064 */
[----:B------:R-:W-:Y:S01]  /*101e0*/  HADD2.F32 R12, -RZ, R14.H0_H0 ;  /* 0x2000000eff0c7230 */ /* 0x000fe20000004100 */
[----:B------:R-:W-:Y:S01]  /*101f0*/  FMUL.FTZ R9, R68, R104 ;  /* 0x0000006844097220 */ /* 0x000fe20000410000 */
[----:B------:R-:W-:Y:S01]  /*10200*/  HADD2.F32 R82, -RZ, R8.H1_H1 ;  /* 0x30000008ff527230 */ /* 0x000fe20000004100 */
[----:B------:R-:W-:Y:S01]  /*10210*/  FMUL.FTZ R58, R15, R80 ;  /* 0x000000500f3a7220 */ /* 0x000fe20000410000 */
[----:B------:R-:W-:Y:S01]  /*10220*/  HADD2.F32 R8, -RZ, R10.H0_H0 ;  /* 0x2000000aff087230 */ /* 0x000fe20000004100 */
[----:B------:R-:W-:Y:S01]  /*10230*/  FMUL.FTZ R55, R81, R104 ;  /* 0x0000006851377220 */ /* 0x000fe20000410000 */
[----:B------:R-:W-:Y:S01]  /*10240*/  HADD2.F32 R14, -RZ, R14.H1_H1 ;  /* 0x3000000eff0e7230 */ /* 0x000fe20000004100 */
[----:B------:R-:W-:Y:S01]  /*10250*/  FMUL.FTZ R80, R11, R80 ;  /* 0x000000500b507220 */ /* 0x000fe20000410000 */
[----:B------:R-:W-:Y:S01]  /*10260*/  HADD2.F32 R10, -RZ, R10.H1_H1 ;  /* 0x3000000aff0a7230 */ /* 0x000fe20000004100 */
[----:B------:R-:W-:-:S02]  /*10270*/  FFMA.FTZ R81, R81, R106, R9 ;  /* 0x0000006a51517223 */ /* 0x000fc40000010009 */
[C---:B------:R-:W-:Y:S02]  /*10280*/  FMUL.FTZ R70, R71.reuse, R70 ;  /* 0x0000004647467220 */ /* 0x040fe40000410000 */
[----:B------:R-:W-:Y:S01]  /*10290*/  FFMA.FTZ R84, R71, R86, R84 ;  /* 0x0000005647547223 */ /* 0x000fe20000010054 */
[----:B------:R-:W-:Y:S01]  /*102a0*/  HADD2.F32 R71, -RZ, R54.H0_H0 ;  /* 0x20000036ff477230 */ /* 0x000fe20000004100 */
[----:B------:R-:W-:Y:S01]  /*102b0*/  FFMA.FTZ R11, R11, R108, R58 ;  /* 0x0000006c0b0b7223 */ /* 0x000fe2000001003a */
[----:B------:R-:W-:Y:S01]  /*102c0*/  HADD2.F32 R58, -RZ, R52.H0_H0 ;  /* 0x20000034ff3a7230 */ /* 0x000fe20000004100 */
[-C--:B------:R-:W-:Y:S02]  /*102d0*/  FMUL.FTZ R9, R12, R105.reuse ;  /* 0x000000690c097220 */ /* 0x080fe40000410000 */
        /* <DEDUP_REMOVED lines=27> */
.L_x_1717:
[----:B------:R-:W-:Y:S05]  /*10490*/  BSYNC B1 ;  /* 0x0000000000017941 */ /* 0x000fea0003800000 */
.L_x_1716:
        /* <DEDUP_REMOVED lines=114> */
.L_x_1723:
[----:B------:R-:W-:Y:S05]  /*10bc0*/  BSYNC B0 ;  /* 0x0000000000007941 */ /* 0x000fea0003800000 */
.L_x_1722:
[----:B------:R-:W-:-:S13]  /*10bd0*/  ISETP.GE.AND P0, PT, R229, c[0x0][0x27c], PT ;  /* 0x00009f00e5007a0c */ /* 0x000fda0003f06270 */
[----:B------:R-:W-:Y:S05]  /*10be0*/  @P0 BRA `(.L_x_1721) ;  /* 0x0000067000000947 */ /* 0x000fea0003800000 */
[----:B-1----:R-:W-:Y:S01]  /*10bf0*/  SHF.R.S32.HI R10, RZ, 0x1f, R229 ;  /* 0x0000001fff0a7819 */ /* 0x002fe200000114e5 */
[----:B------:R-:W-:Y:S01]  /*10c00*/  HADD2.F32 R58, -RZ, R89.H0_H0 ;  /* 0x20000059ff3a7230 */ /* 0x000fe20000004100 */
[----:B------:R-:W-:Y:S01]  /*10c10*/  SHF.R.U64 R34, R44, 0x10, R45 ;  /* 0x000000102c227819 */ /* 0x000fe2000000122d */
[----:B------:R-:W-:Y:S01]  /*10c20*/  HADD2.F32 R66, -RZ, R91.H0_H0 ;  /* 0x2000005bff427230 */ /* 0x000fe20000004100 */
[CC--:B------:R-:W-:Y:S01]  /*10c30*/  LEA.HI R8, R10.reuse, R229.reuse, RZ, 0x3 ;  /* 0x000000e50a087211 */ /* 0x0c0fe200078f18ff */
[----:B------:R-:W-:Y:S01]  /*10c40*/  HADD2.F32 R89, -RZ, R89.H1_H1 ;  /* 0x30000059ff597230 */ /* 0x000fe20000004100 */
[----:B------:R-:W-:Y:S01]  /*10c50*/  LEA.HI R9, R10, R229, RZ, 0x6 ;  /* 0x000000e50a097211 */ /* 0x000fe200078f30ff */
[----:B------:R-:W-:Y:S01]  /*10c60*/  HADD2.F32 R91, -RZ, R91.H1_H1 ;  /* 0x3000005bff5b7230 */ /* 0x000fe20000004100 */
[----:B------:R-:W-:Y:S01]  /*10c70*/  LEA.HI.SX32 R53, R8, R53, 0x1d ;  /* 0x0000003508357211 */ /* 0x000fe200078feaff */
[----:B------:R-:W-:Y:S01]  /*10c80*/  HADD2.F32 R34, -RZ, R34.H0_H0 ;  /* 0x20000022ff227230 */ /* 0x000fe20000004100 */
[----:B------:R-:W-:-:S02]  /*10c90*/  SHF.L.U32 R9, R9, 0x7, RZ ;  /* 0x0000000709097819 */ /* 0x000fc400000006ff */
[----:B------:R-:W-:Y:S02]  /*10ca0*/  LOP3.LUT R11, R57, 0x38, R8, 0xf8, !PT ;  /* 0x00000038390b7812 */ /* 0x000fe400078ef808 */
[----:B------:R-:W-:Y:S02]  /*10cb0*/  SHF.R.S32.HI R8, RZ, 0x1f, R53 ;  /* 0x0000001fff087819 */ /* 0x000fe40000011435 */
[----:B------:R-:W-:Y:S02]  /*10cc0*/  LOP3.LUT R9, R9, 0x7fffe000, RZ, 0xc0, !PT ;  /* 0x7fffe00009097812 */ /* 0x000fe400078ec0ff */
[----:B------:R-:W-:Y:S02]  /*10cd0*/  LOP3.LUT R11, R11, R56, RZ, 0x3c, !PT ;  /* 0x000000380b0b7212 */ /* 0x000fe400078e3cff */
[----:B------:R-:W-:Y:S02]  /*10ce0*/  SHF.L.U32 R10, R53, 0x3, RZ ;  /* 0x00000003350a7819 */ /* 0x000fe400000006ff */
[----:B------:R-:W-:-:S02]  /*10cf0*/  LEA.HI R8, R8, R53, RZ, 0x3 ;  /* 0x0000003508087211 */ /* 0x000fc400078f18ff */
[----:B------:R-:W-:Y:S02]  /*10d00*/  IADD3 R9, R11, R9, R52 ;  /* 0x000000090b097210 */ /* 0x000fe40007ffe034 */
[----:B------:R-:W-:Y:S02]  /*10d10*/  LOP3.LUT R57, R57, 0x38, R10, 0xf8, !PT ;  /* 0x0000003839397812 */ /* 0x000fe400078ef80a */
[----:B------:R-:W-:Y:S02]  /*10d20*/  SHF.L.U32 R8, R8, 0xa, RZ ;  /* 0x0000000a08087819 */ /* 0x000fe400000006ff */
[----:B------:R-:W-:Y:S02]  /*10d30*/  SHF.L.U32 R32, R9, 0x1, RZ ;  /* 0x0000000109207819 */ /* 0x000fe400000006ff */
[----:B------:R-:W-:Y:S01]  /*10d40*/  LOP3.LUT R56, R57, R56, RZ, 0x3c, !PT ;  /* 0x0000003839387212 */ /* 0x000fe200078e3cff */
[----:B------:R-:W-:Y:S01]  /*10d50*/  HADD2.F32 R57, -RZ, R90.H0_H0 ;  /* 0x2000005aff397230 */ /* 0x000fe20000004100 */
[----:B------:R-:W-:Y:S01]  /*10d60*/  LOP3.LUT R9, R8, 0x7fffe000, RZ, 0xc0, !PT ;  /* 0x7fffe00008097812 */ /* 0x000fe200078ec0ff */
[----:B------:R-:W1:Y:S01]  /*10d70*/  LDS.128 R12, [R32+0x10080] ;  /* 0x01008000200c7984 */ /* 0x000e620000000c00 */
[----:B------:R-:W-:Y:S01]  /*10d80*/  SHF.R.U32.HI R44, RZ, 0x10, R45 ;  /* 0x00000010ff2c7819 */ /* 0x000fe2000001162d */
[--C-:B------:R-:W-:Y:S01]  /*10d90*/  HADD2.F32 R45, -RZ, R88.reuse.H0_H0 ;  /* 0x20000058ff2d7230 */ /* 0x100fe20000004100 */
[----:B------:R-:W-:Y:S01]  /*10da0*/  IADD3 R9, R56, R9, R52 ;  /* 0x0000000938097210 */ /* 0x000fe20007ffe034 */
[----:B------:R-:W-:Y:S01]  /*10db0*/  HADD2.F32 R88, -RZ, R88.H1_H1 ;  /* 0x30000058ff587230 */ /* 0x000fe20000004100 */
[----:B------:R-:W-:Y:S01]  /*10dc0*/  SHF.R.U64 R35, R36, 0x10, R37 ;  /* 0x0000001024237819 */ /* 0x000fe20000001225 */
[----:B------:R-:W-:Y:S01]  /*10dd0*/  HADD2.F32 R90, -RZ, R90.H1_H1 ;  /* 0x3000005aff5a7230 */ /* 0x000fe20000004100 */
[----:B------:R-:W-:-:S02]  /*10de0*/  SHF.L.U32 R33, R9, 0x1, RZ ;  /* 0x0000000109217819 */ /* 0x000fc400000006ff */
[----:B------:R-:W-:Y:S02]  /*10df0*/  SHF.R.U32.HI R37, RZ, 0x10, R37 ;  /* 0x00000010ff257819 */ /* 0x000fe40000011625 */
[--C-:B------:R-:W-:Y:S01]  /*10e00*/  SHF.R.U64 R36, R46, 0x10, R47.reuse ;  /* 0x000000102e247819 */ /* 0x100fe2000000122f */
[----:B------:R-:W2:Y:S01]  /*10e10*/  LDS.128 R8, [R33+0x10080] ;  /* 0x0100800021087984 */ /* 0x000ea20000000c00 */
        /* <DEDUP_REMOVED lines=11> */
[----:B------:R-:W-:-:S02]  /*10ed0*/  HADD2.F32 R42, -RZ, R12.H0_H0 ;  /* 0x2000000cff2a7230 */ /* 0x000fc40000004100 */
[----:B------:R-:W-:Y:S01]  /*10ee0*/  HADD2.F32 R43, -RZ, R12.H1_H1 ;  /* 0x3000000cff2b7230 */ /* 0x000fe20000004100 */
[-C--:B------:R-:W-:Y:S01]  /*10ef0*/  FMUL.FTZ R64, R13, R58.reuse ;  /* 0x0000003a0d407220 */ /* 0x080fe20000410000 */
[----:B------:R-:W-:Y:S02]  /*10f00*/  HADD2.F32 R12, -RZ, R14.H0_H0 ;  /* 0x2000000eff0c7230 */ /* 0x000fe40000004100 */
[--C-:B--2---:R-:W-:Y:S01]  /*10f10*/  HADD2.F32 R52, -RZ, R9.reuse.H0_H0 ;  /* 0x20000009ff347230 */ /* 0x104fe20000004100 */
[----:B------:R-:W-:Y:S01]  /*10f20*/  FMUL.FTZ R59, R43, R39 ;  /* 0x000000272b3b7220 */ /* 0x000fe20000410000 */
[----:B------:R-:W-:Y:S02]  /*10f30*/  HADD2.F32 R47, -RZ, R9.H1_H1 ;  /* 0x30000009ff2f7230 */ /* 0x000fe40000004100 */
        /* <DEDUP_REMOVED lines=12> */
[----:B------:R-:W-:Y:S01]  /*11000*/  HADD2.F32 R14, -RZ, R14.H1_H1 ;  /* 0x3000000eff0e7230 */ /* 0x000fe20000004100 */
[C---:B------:R-:W-:Y:S01]  /*11010*/  FMUL.FTZ R37, R53.reuse, R88 ;  /* 0x0000005835257220 */ /* 0x040fe20000410000 */
[----:B------:R-:W-:Y:S01]  /*11020*/  HADD2.F32 R11, -RZ, R11.H1_H1 ;  /* 0x3000000bff0b7230 */ /* 0x000fe20000004100 */
[----:B------:R-:W-:Y:S01]  /*11030*/  FFMA.FTZ R53, R53, R90, R9 ;  /* 0x0000005a35357223 */ /* 0x000fe20000010009 */
[----:B------:R-:W-:Y:S01]  /*11040*/  HADD2.F32 R10, -RZ, R10.H1_H1 ;  /* 0x3000000aff0a7230 */ /* 0x000fe20000004100 */
[----:B------:R-:W-:-:S02]  /*11050*/  FMUL.FTZ R56, R47, R56 ;  /* 0x000000382f387220 */ /* 0x000fc40000410000 */
[----:B------:R-:W-:Y:S01]  /*11060*/  FFMA.FTZ R44, R47, R52, R44 ;  /* 0x000000342f2c7223 */ /* 0x000fe2000001002c */
[----:B------:R-:W-:Y:S01]  /*11070*/  HADD2.F32 R47, -RZ, R38.H0_H0 ;  /* 0x20000026ff2f7230 */ /* 0x000fe20000004100 */
[----:B------:R-:W-:Y:S02]  /*11080*/  FMUL.FTZ R9, R12, R89 ;  /* 0x000000590c097220 */ /* 0x000fe40000410000 */
[----:B------:R-:W-:Y:S02]  /*11090*/  FMUL.FTZ R46, R15, R68 ;  /* 0x000000440f2e7220 */ /* 0x000fe40000410000 */
[C---:B------:R-:W-:Y:S01]  /*110a0*/  FFMA.FTZ R35, R8.reuse, R91, R9 ;  /* 0x0000005b08237223 */ /* 0x040fe20000010009 */
[----:B------:R-:W-:Y:S01]  /*110b0*/  HADD2.F32 R9, -RZ, R36.H0_H0 ;  /* 0x20000024ff097230 */ /* 0x000fe20000004100 */
[----:B------:R-:W-:Y:S02]  /*110c0*/  FMUL.FTZ R89, R8, R89 ;  /* 0x0000005908597220 */ /* 0x000fe40000410000 */
[----:B------:R-:W-:-:S02]  /*110d0*/  FMUL.FTZ R36, R14, R47 ;  /* 0x0000002f0e247220 */ /* 0x000fc40000410000 */
[----:B------:R-:W-:Y:S02]  /*110e0*/  FMUL.FTZ R68, R11, R68 ;  /* 0x000000440b447220 */ /* 0x000fe40000410000 */
        /* <DEDUP_REMOVED lines=20> */
[----:B------:R-:W-:Y:S02]  /*11230*/  F2FP.PACK_AB R8, R8, R53 ;  /* 0x000000350808723e */ /* 0x000fe400000000ff */
[----:B------:R-:W-:-:S05]  /*11240*/  F2FP.PACK_AB R10, R10, R35 ;  /* 0x000000230a0a723e */ /* 0x000fca00000000ff */
[----:B------:R1:W-:Y:S02]  /*11250*/  STS.128 [R33+0x10080], R8 ;  /* 0x0100800821007388 */ /* 0x0003e40000000c00 */
.L_x_1721:
[----:B------:R-:W-:Y:S05]  /*11260*/  BSYNC B1 ;  /* 0x0000000000017941 */ /* 0x000fea0003800000 */
.L_x_1720:
        /* <DEDUP_REMOVED lines=113> */
.L_x_1725:
[----:B------:R-:W-:Y:S05]  /*11980*/  BSYNC B0 ;  /* 0x0000000000007941 */ /* 0x000fea0003800000 */
.L_x_1724:
        /* <DEDUP_REMOVED lines=105> */
.L_x_1697:
[----:B------:R-:W-:Y:S05]  /*12020*/  BSYNC B2 ;  /* 0x0000000000027941 */ /* 0x000fea0003800000 */
.L_x_1663:
[----:B-1----:R-:W-:Y:S01]  /*12030*/  IMAD R9, R61, c[0x0][0x208], RZ ;  /* 0x000082003d097a24 */ /* 0x002fe200078e02ff */
[----:B------:R-:W-:Y:S01]  /*12040*/  SHF.R.S32.HI R10, RZ, 0x4, R63 ;  /* 0x00000004ff0a7819 */ /* 0x000fe2000001143f */
[----:B---3--:R-:W-:Y:S01]  /*12050*/  IMAD.WIDE.U32 R12, R228, c[0x0][0x208], RZ ;  /* 0x00008200e40c7a25 */ /* 0x008fe200078e00ff */
[----:B------:R-:W-:-:S04]  /*12060*/  DEPBAR.LE SB0, 0x0 ;  /* 0x000080000000791a */ /* 0x000fc80000000000 */
[----:B------:R-:W-:Y:S01]  /*12070*/  IMAD R9, R228, c[0x0][0x20c], R9 ;  /* 0x00008300e4097a24 */ /* 0x000fe200078e0209 */
[----:B------:R-:W-:Y:S01]  /*12080*/  LEA.HI R11, R63, R10, RZ, 0x1 ;  /* 0x0000000a3f0b7211 */ /* 0x000fe200078f08ff */
[----:B------:R-:W-:Y:S01]  /*12090*/  IMAD.SHL.U32 R14, R50, 0x40, RZ ;  /* 0x00000040320e7824 */ /* 0x000fe200078e00ff */
[----:B------:R-:W-:Y:S01]  /*120a0*/  ISETP.GE.AND P1, PT, R196, c[0x0][0x1d4], PT ;  /* 0x00007500c4007a0c */ /* 0x000fe20003f26270 */
[----:B------:R-:W-:Y:S01]  /*120b0*/  IMAD.IADD R13, R13, 0x1, R9 ;  /* 0x000000010d0d7824 */ /* 0x000fe200078e0209 */
[----:B------:R-:W-:Y:S01]  /*120c0*/  LOP3.LUT R11, R11, 0xfffffffe, RZ, 0xc0, !PT ;  /* 0xfffffffe0b0b7812 */ /* 0x000fe200078ec0ff */
[----:B------:R-:W-:Y:S01]  /*120d0*/  IMAD.SHL.U32 R9, R197, 0x8, RZ ;  /* 0x00000008c5097824 */ /* 0x000fe200078e00ff */
[----:B------:R-:W-:Y:S01]  /*120e0*/  LOP3.LUT R14, R14, 0x1c0, RZ, 0xc0, !PT ;  /* 0x000001c00e0e7812 */ /* 0x000fe200078ec0ff */
[----:B------:R-:W-:Y:S01]  /*120f0*/  IMAD.WIDE.U32 R12, R227, c[0x0][0x218], R12 ;  /* 0x00008600e30c7a25 */ /* 0x000fe200078e000c */
[----:B------:R-:W-:Y:S01]  /*12100*/  ISETP.GE.AND P2, PT, R229, c[0x0][0x1d4], PT ;  /* 0x00007500e5007a0c */ /* 0x000fe20003f46270 */
[----:B------:R-:W-:Y:S01]  /*12110*/  BSSY B0, `(.L_x_1726) ;  /* 0x000006b000007945 */ /* 0x000fe20003800000 */
[----:B------:R-:W-:Y:S01]  /*12120*/  LOP3.LUT R49, R49, 0xfffffffb, RZ, 0xc0, !PT ;  /* 0xfffffffb31317812 */ /* 0x000fe200078ec0ff */
[----:B------:R-:W-:Y:S01]  /*12130*/  IMAD R8, R60, c[0x0][0x218], RZ ;  /* 0x000086003c087a24 */ /* 0x000fe200078e02ff */
[----:B------:R-:W-:Y:S01]  /*12140*/  IADD3 R15, P0, R12, UR28, RZ ;  /* 0x0000001c0c0f7c10 */ /* 0x000fe2000ff1e0ff */
[----:B------:R-:W-:Y:S01]  /*12150*/  IMAD.IADD R11, R10, 0x1, -R11 ;  /* 0x000000010a0b7824 */ /* 0x000fe200078e0a0b */
[----:B------:R-:W-:Y:S01]  /*12160*/  LOP3.LUT R12, R14, 0x8, R9, 0xf8, !PT ;  /* 0x000000080e0c7812 */ /* 0x000fe200078ef809 */
[----:B------:R-:W-:Y:S01]  /*12170*/  IMAD R8, R227, c[0x0][0x21c], R8 ;  /* 0x00008700e3087a24 */ /* 0x000fe200078e0208 */
[----:B------:R-:W-:Y:S01]  /*12180*/  SHF.R.U32.HI R9, RZ, 0x3, R14 ;  /* 0x00000003ff097819 */ /* 0x000fe2000001160e */
[----:B------:R-:W-:Y:S01]  /*12190*/  IMAD.SHL.U32 R10, R11, 0x8, RZ ;  /* 0x000000080b0a7824 */ /* 0x000fe200078e00ff */
[----:B------:R-:W-:Y:S01]  /*121a0*/  SHF.R.S32.HI R232, RZ, 0x1f, R51 ;  /* 0x0000001fffe87819 */ /* 0x000fe20000011433 */
[----:B------:R-:W-:Y:S01]  /*121b0*/  IMAD.SHL.U32 R77, R2, 0x40, RZ ;  /* 0x00000040024d7824 */ /* 0x000fe200078e00ff */
[----:B------:R-:W-:Y:S01]  /*121c0*/  LOP3.LUT R12, R12, R9, RZ, 0x3c, !PT ;  /* 0x000000090c0c7212 */ /* 0x000fe200078e3cff */
[----:B------:R-:W-:Y:S01]  /*121d0*/  IMAD.SHL.U32 R9, R62, 0x40, RZ ;  /* 0x000000403e097824 */ /* 0x000fe200078e00ff */
[----:B------:R-:W-:Y:S01]  /*121e0*/  IADD3.X R14, R13, UR12, R8, P0, !PT ;  /* 0x0000000c0d0e7c10 */ /* 0x000fe200087fe408 */
[----:B------:R-:W-:Y:S01]  /*121f0*/  IMAD.SHL.U32 R230, R0, 0x2, RZ ;  /* 0x0000000200e67824 */ /* 0x000fe200078e00ff */
[----:B------:R-:W-:Y:S01]  /*12200*/  BAR.SYNC.DEFER_BLOCKING 0x0 ;  /* 0x0000000000007b1d */ /* 0x000fe20000010000 */
[----:B------:R-:W-:Y:S01]  /*12210*/  LEA R8, P0, R15, c[0x0][0x1f8], 0x1 ;  /* 0x00007e000f087a11 */ /* 0x000fe200078008ff */
[----:B------:R-:W-:Y:S01]  /*12220*/  IMAD R221, R11, 0x200, R12 ;  /* 0x000002000bdd7824 */ /* 0x000fe200078e020c */
[----:B------:R-:W-:-:S02]  /*12230*/  LOP3.LUT R9, R9, 0x1c0, RZ, 0xc0, !PT ;  /* 0x000001c009097812 */ /* 0x000fc400078ec0ff */
[----:B------:R-:W-:Y:S01]  /*12240*/  LEA.HI.X R15, R15, c[0x0][0x1fc], R14, 0x1, P0 ;  /* 0x00007f000f0f7a11 */ /* 0x000fe200000f0c0e */
[----:B------:R-:W-:Y:S01]  /*12250*/  IMAD.SHL.U32 R221, R221, 0x2, RZ ;  /* 0x00000002dddd7824 */ /* 0x000fe200078e00ff */
[----:B------:R-:W-:Y:S02]  /*12260*/  LOP3.LUT P0, RZ, R50, 0x2, RZ, 0xc0, !PT ;  /* 0x0000000232ff7812 */ /* 0x000fe4000780c0ff */
[----:B------:R-:W-:Y:S01]  /*12270*/  LOP3.LUT R13, R9, 0x8, R10, 0xf8, !PT ;  /* 0x00000008090d7812 */ /* 0x000fe200078ef80a */
[----:B------:R-:W-:Y:S01]  /*12280*/  SHFL.IDX PT, R11, R15, RZ, 0x181f ;  /* 0x00181fff0f0b7589 */ /* 0x000fe200000e0000 */
[----:B------:R-:W-:Y:S02]  /*12290*/  SHF.R.U32.HI R2, RZ, 0x3, R9 ;  /* 0x00000003ff027819 */ /* 0x000fe40000011609 */
[----:B------:R-:W-:Y:S01]  /*122a0*/  LOP3.LUT R77, R77, 0xfffffe00, RZ, 0xc0, !PT ;  /* 0xfffffe004d4d7812 */ /* 0x000fe200078ec0ff */
[----:B------:R-:W1:Y:S01]  /*122b0*/  SHFL.IDX PT, R10, R8, RZ, 0x181f ;  /* 0x00181fff080a7589 */ /* 0x000e6200000e0000 */
[----:B------:R-:W-:-:S02]  /*122c0*/  IADD3 R9, R221, 0xa080, RZ ;  /* 0x0000a080dd097810 */ /* 0x000fc40007ffe0ff */
[----:B------:R-:W-:Y:S01]  /*122d0*/  LOP3.LUT R2, R13, R2, RZ, 0x3c, !PT ;  /* 0x000000020d027212 */ /* 0x000fe200078e3cff */
[----:B------:R-:W-:Y:S01]  /*122e0*/  IMAD R13, R6, 0x400, R77 ;  /* 0x00000400060d7824 */ /* 0x000fe200078e024d */
[----:B------:R-:W-:Y:S02]  /*122f0*/  IADD3 R219, R221, 0xa0a0, RZ ;  /* 0x0000a0a0dddb7810 */ /* 0x000fe40007ffe0ff */
[----:B------:R-:W-:Y:S01]  /*12300*/  @P0 IADD3 R219, R9, -0x20, RZ ;  /* 0xffffffe009db0810 */ /* 0x000fe20007ffe0ff */
[----:B------:R-:W-:Y:S01]  /*12310*/  IMAD.IADD R0, R2, 0x1, R13 ;  /* 0x0000000102007824 */ /* 0x000fe200078e020d */
[----:B------:R-:W-:Y:S01]  /*12320*/  IADD3 R9, -R197, UR20, RZ ;  /* 0x00000014c5097c10 */ /* 0x000fe2000fffe1ff */
[----:B------:R2:W3:Y:S01]  /*12330*/  LDSM.16.M88.4 R52, [R221+0xa080] ;  /* 0x00a08000dd34783b */ /* 0x0004e20000000200 */
[----:B------:R-:W-:Y:S01]  /*12340*/  @P2 LOP3.LUT R49, R49, 0x4, RZ, 0xfc, !PT ;  /* 0x0000000431312812 */ /* 0x000fe200078efcff */
[C---:B------:R-:W-:Y:S01]  /*12350*/  IMAD.SHL.U32 R28, R0.reuse, 0x2, RZ ;  /* 0x00000002001c7824 */ /* 0x040fe200078e00ff */
[----:B------:R-:W-:Y:S01]  /*12360*/  ISETP.LT.OR P0, PT, R9, 0x1, P1 ;  /* 0x000000010900780c */ /* 0x000fe20000f01670 */
[----:B------:R2:W4:Y:S01]  /*12370*/  LDSM.16.M88.4 R44, [R221+0xa880] ;  /* 0x00a88000dd2c783b */ /* 0x0005220000000200 */
[----:B------:R-:W-:-:S02]  /*12380*/  LEA R222, R0, 0x10080, 0x1 ;  /* 0x0001008000de7811 */ /* 0x000fc400078e08ff */
[----:B------:R-:W-:Y:S01]  /*12390*/  SHF.R.S32.HI R0, RZ, 0x1f, R229 ;  /* 0x0000001fff007819 */ /* 0x000fe200000114e5 */
[----:B------:R2:W2:Y:S01]  /*123a0*/  LDSM.16.M88.4 R24, [R221+0xb080] ;  /* 0x00b08000dd18783b */ /* 0x0004a20000000200 */
[----:B------:R-:W-:Y:S01]  /*123b0*/  SHF.R.S32.HI R13, RZ, 0x1f, R48 ;  /* 0x0000001fff0d7819 */ /* 0x000fe20000011430 */
[----:B------:R-:W-:Y:S01]  /*123c0*/  IMAD R220, R5, 0x2, R222 ;  /* 0x0000000205dc7824 */ /* 0x000fe200078e02de */
[----:B------:R-:W-:Y:S01]  /*123d0*/  LEA.HI R235, R0, R229, RZ, 0x3 ;  /* 0x000000e500eb7211 */ /* 0x000fe200078f18ff */
[----:B------:R2:W2:Y:S01]  /*123e0*/  LDSM.16.M88.4 R64, [R219] ;  /* 0x00000000db40783b */ /* 0x0004a20000000200 */
[----:B------:R-:W-:Y:S01]  /*123f0*/  LEA.HI R234, R13, R48, RZ, 0x3 ;  /* 0x000000300dea7211 */ /* 0x000fe200078f18ff */
[----:B-1----:R-:W-:Y:S01]  /*12400*/  IMAD.WIDE R18, R196, 0x2, R10 ;  /* 0x00000002c4127825 */ /* 0x002fe200078e020a */
[----:B------:R-:W-:Y:S01]  /*12410*/  LOP3.LUT R235, R235, 0xfffffff8, RZ, 0xc0, !PT ;  /* 0xfffffff8ebeb7812 */ /* 0x000fe200078ec0ff */
[----:B------:R1:W1:Y:S01]  /*12420*/  LDSM.16.M88.4 R20, [R219+0x800] ;  /* 0x00080000db14783b */ /* 0x0002620000000200 */
[----:B------:R-:W-:-:S02]  /*12430*/  LOP3.LUT R234, R234, 0xfffffff8, RZ, 0xc0, !PT ;  /* 0xfffffff8eaea7812 */ /* 0x000fc400078ec0ff */
[----:B------:R-:W-:Y:S01]  /*12440*/  LOP3.LUT R49, R49, 0xfffffffd, RZ, 0xc0, !PT ;  /* 0xfffffffd31317812 */ /* 0x000fe200078ec0ff */
[----:B------:R1:W1:Y:S01]  /*12450*/  LDSM.16.M88.4 R68, [R219+0x1000] ;  /* 0x00100000db44783b */ /* 0x0002620000000200 */
[--C-:B------:R-:W-:Y:S01]  /*12460*/  IMAD.WIDE R16, R235, 0x2, R10.reuse ;  /* 0x00000002eb107825 */ /* 0x100fe200078e020a */
[----:B------:R-:W-:Y:S02]  /*12470*/  LEA.HI R232, R232, R51, RZ, 0x3 ;  /* 0x00000033e8e87211 */ /* 0x000fe400078f18ff */
[----:B------:R-:W1:Y:S01]  /*12480*/  LDSM.16.M88.4 R28, [R28+0x10080] ;  /* 0x010080001c1c783b */ /* 0x000e620000000200 */
[----:B------:R-:W-:Y:S01]  /*12490*/  IMAD.WIDE R12, R234, 0x2, R10 ;  /* 0x00000002ea0c7825 */ /* 0x000fe200078e020a */
[----:B------:R-:W-:Y:S02]  /*124a0*/  LOP3.LUT R232, R232, 0xfffffff8, RZ, 0xc0, !PT ;  /* 0xfffffff8e8e87812 */ /* 0x000fe400078ec0ff */
[----:B------:R1:W1:Y:S01]  /*124b0*/  LDSM.16.M88.4 R32, [R220] ;  /* 0x00000000dc20783b */ /* 0x0002620000000200 */
[----:B------:R-:W-:-:S02]  /*124c0*/  SHF.R.S32.HI R199, RZ, 0x1f, R196 ;  /* 0x0000001fffc77819 */ /* 0x000fc400000114c4 */
[----:B------:R-:W-:Y:S01]  /*124d0*/  IMAD.WIDE R10, R232, 0x2, R10 ;  /* 0x00000002e80a7825 */ /* 0x000fe200078e020a */
[----:B------:R-:W-:Y:S01]  /*124e0*/  @!PT LDS RZ, [RZ] ;  /* 0x00000000fffff984 */ /* 0x000fe20000000800 */
[----:B------:R-:W-:Y:S01]  /*124f0*/  @!PT LDS RZ, [RZ] ;  /* 0x00000000fffff984 */ /* 0x000fe20000000800 */
[----:B------:R-:W-:Y:S01]  /*12500*/  @!PT LDS RZ, [RZ] ;  /* 0x00000000fffff984 */ /* 0x000fe20000000800 */
[----:B------:R1:W-:Y:S01]  /*12510*/  LDGSTS.E.BYPASS.LTC128B.128 [R230+0x4080], [R18.64], !P0 ;  /* 0x0408000012e67fae */ /* 0x0003e2000c101d5a */
[----:B------:R-:W-:Y:S02]  /*12520*/  ISETP.LT.OR P0, PT, R9, 0x1, P2 ;  /* 0x000000010900780c */ /* 0x000fe40001701670 */
[----:B------:R-:W-:Y:S02]  /*12530*/  ISETP.GE.AND P2, PT, R48, c[0x0][0x1d4], PT ;  /* 0x0000750030007a0c */ /* 0x000fe40003f46270 */
[----:B------:R-:W-:Y:S02]  /*12540*/  SHF.R.S32.HI R236, RZ, 0x1f, R235 ;  /* 0x0000001fffec7819 */ /* 0x000fe400000114eb */
[----:B------:R-:W-:Y:S02]  /*12550*/  SHF.R.S32.HI R233, RZ, 0x1f, R234 ;  /* 0x0000001fffe97819 */ /* 0x000fe400000114ea */
[----:B------:R-:W-:-:S02]  /*12560*/  SHF.R.S32.HI R231, RZ, 0x1f, R232 ;  /* 0x0000001fffe77819 */ /* 0x000fc400000114e8 */
[C---:B------:R-:W-:Y:S02]  /*12570*/  IADD3 R211, R219.reuse, 0x800, RZ ;  /* 0x00000800dbd37810 */ /* 0x040fe40007ffe0ff */
[----:B------:R-:W-:Y:S01]  /*12580*/  IADD3 R210, R219, 0x1000, RZ ;  /* 0x00001000dbd27810 */ /* 0x000fe20007ffe0ff */
[----:B------:R1:W-:Y:S01]  /*12590*/  LDGSTS.E.BYPASS.LTC128B.128 [R230+0x5880], [R16.64], !P0 ;  /* 0x0588000010e67fae */ /* 0x0003e2000c101d5a */
[----:B------:R-:W-:Y:S02]  /*125a0*/  ISETP.LT.OR P0, PT, R9, 0x1, P2 ;  /* 0x000000010900780c */ /* 0x000fe40001701670 */
[----:B------:R-:W-:Y:S02]  /*125b0*/  @P2 LOP3.LUT R49, R49, 0x2, RZ, 0xfc, !PT ;  /* 0x0000000231312812 */ /* 0x000fe400078efcff */
[----:B------:R-:W-:Y:S02]  /*125c0*/  ISETP.GE.AND P2, PT, R51, c[0x0][0x1d4], PT ;  /* 0x0000750033007a0c */ /* 0x000fe40003f46270 */
[----:B------:R-:W-:-:S07]  /*125d0*/  LOP3.LUT R49, R49, 0xffffffef, RZ, 0xc0, !PT ;  /* 0xffffffef31317812 */ /* 0x000fce00078ec0ff */
[----:B------:R1:W-:Y:S01]  /*125e0*/  LDGSTS.E.BYPASS.LTC128B.128 [R230+0x7080], [R12.64], !P0 ;  /* 0x070800000ce67fae */ /* 0x0003e2000c101d5a */
[----:B------:R-:W-:-:S13]  /*125f0*/  ISETP.LT.OR P0, PT, R9, 0x1, P2 ;  /* 0x000000010900780c */ /* 0x000fda0001701670 */
[----:B------:R1:W-:Y:S01]  /*12600*/  LDGSTS.E.BYPASS.LTC128B.128 [R230+0x8880], [R10.64], !P0 ;  /* 0x088800000ae67fae */ /* 0x0003e2000c101d5a */
[----:B------:R-:W-:-:S13]  /*12610*/  ISETP.GT.AND P0, PT, R223, 0x7f, PT ;  /* 0x0000007fdf00780c */ /* 0x000fda0003f04270 */
[----:B------:R-:W-:Y:S01]  /*12620*/  @P0 LOP3.LUT R49, R49, 0x10, RZ, 0xfc, !PT ;  /* 0x0000001031310812 */ /* 0x000fe200078efcff */
[----:B------:R-:W-:Y:S05]  /*12630*/  @P0 BRA `(.L_x_1727) ;  /* 0x0000018000000947 */ /* 0x000fea0003800000 */
[----:B--234-:R-:W-:Y:S05]  /*12640*/  BRA.DIV ~URZ, `(.L_x_1728) ;  /* 0x0000c0927f007947 */ /* 0x01cfea000b800000 */
[----:B------:R2:W3:Y:S04]  /*12650*/  SHFL.IDX PT, R0, R15, 0x1, 0x181f ;  /* 0x00381f000f007f89 */ /* 0x0004e800000e0000 */
[----:B-1----:R2:W1:Y:S02]  /*12660*/  SHFL.IDX PT, R13, R8, 0x1, 0x181f ;  /* 0x00381f00080d7f89 */ /* 0x00246400000e0000 */
.L_x_1762:
[----:B-1----:R-:W-:-:S04]  /*12670*/  LEA R14, P0, R235, R13, 0x1 ;  /* 0x0000000deb0e7211 */ /* 0x002fc800078008ff */
[----:B--23--:R-:W-:Y:S02]  /*12680*/  LEA.HI.X R15, R235, R0, R236, 0x1, P0 ;  /* 0x00000000eb0f7211 */ /* 0x00cfe400000f0cec */
[----:B------:R-:W-:-:S04]  /*12690*/  LEA R10, P0, R234, R13, 0x1 ;  /* 0x0000000dea0a7211 */ /* 0x000fc800078008ff */
        /* <DEDUP_REMOVED lines=18> */
.L_x_1727:
[----:B--234-:R-:W-:Y:S05]  /*127c0*/  BSYNC B0 ;  /* 0x0000000000007941 */ /* 0x01cfea0003800000 */
.L_x_1726:
[----:B------:R-:W-:Y:S01]  /*127d0*/  IMAD.MOV.U32 R0, RZ, RZ, 0x40 ;  /* 0x00000040ff007424 */ /* 0x000fe200078e00ff */
[----:B------:R-:W-:Y:S01]  /*127e0*/  LOP3.LUT P0, RZ, R50, 0x4, RZ, 0xc0, !PT ;  /* 0x0000000432ff7812 */ /* 0x000fe2000780c0ff */
[----:B------:R-:W0:Y:S01]  /*127f0*/  LDGDEPBAR ;  /* 0x00000000000079af */ /* 0x000e220000000000 */
[----:B------:R-:W-:Y:S01]  /*12800*/  WARPSYNC 0xffffffff ;  /* 0xffffffff00007948 */ /* 0x000fe20003800000 */
[C---:B-1----:R-:W-:Y:S01]  /*12810*/  HMMA.16816.F32 R16, R28.reuse, R52, RZ ;  /* 0x000000341c10723c */ /* 0x042fe200000018ff */
[----:B------:R-:W-:Y:S01]  /*12820*/  SEL R0, R0, 0xffffffc0, !P0 ;  /* 0xffffffc000007807 */ /* 0x000fe20004000000 */
[C---:B------:R-:W-:Y:S01]  /*12830*/  IMAD R218, R3.reuse, 0x2, R222 ;  /* 0x0000000203da7824 */ /* 0x040fe200078e02de */
[----:B------:R-:W-:Y:S01]  /*12840*/  UISETP.GE.AND UP0, UPT, UR13, 0x2, UPT ;  /* 0x000000020d00788c */ /* 0x000fe2000bf06270 */
[----:B------:R-:W-:Y:S01]  /*12850*/  IMAD R217, R3, 0x2, R220 ;  /* 0x0000000203d97824 */ /* 0x000fe200078e02dc */
[----:B------:R-:W-:Y:S01]  /*12860*/  IADD3 R208, R219, 0x1800, RZ ;  /* 0x00001800dbd07810 */ /* 0x000fe20007ffe0ff */
[--C-:B------:R-:W-:Y:S01]  /*12870*/  IMAD.IADD R215, R221, 0x1, R0.reuse ;  /* 0x00000001ddd77824 */ /* 0x100fe200078e0200 */
[----:B------:R-:W-:Y:S01]  /*12880*/  LDSM.16.M88.4 R36, [R218] ;  /* 0x00000000da24783b */ /* 0x000fe20000000200 */
[----:B------:R-:W-:Y:S01]  /*12890*/  HMMA.16816.F32 R52, R28, R54, RZ ;  /* 0x000000361c34723c */ /* 0x000fe200000018ff */
[----:B------:R-:W-:Y:S01]  /*128a0*/  IMAD.IADD R209, R219, 0x1, R0 ;  /* 0x00000001dbd17824 */ /* 0x000fe200078e0200 */
[----:B------:R-:W-:Y:S01]  /*128b0*/  PLOP3.LUT P0, PT, PT, PT, UP0, 0x40, 0x0 ;  /* 0x000000000000781c */ /* 0x000fe20003f0e808 */
[----:B------:R-:W1:Y:S01]  /*128c0*/  LDSM.16.M88.4 R60, [R215+0xa080] ;  /* 0x00a08000d73c783b */ /* 0x000e620000000200 */
[----:B------:R-:W-:Y:S01]  /*128d0*/  IMAD.IADD R2, R77, 0x1, R2 ;  /* 0x000000014d027824 */ /* 0x000fe200078e0202 */
[----:B------:R-:W-:-:S02]  /*128e0*/  IADD3 R207, R219, 0x2000, RZ ;  /* 0x00002000dbcf7810 */ /* 0x000fc40007ffe0ff */
[----:B------:R-:W-:Y:S01]  /*128f0*/  LDSM.16.M88.4 R12, [R217] ;  /* 0x00000000d90c783b */ /* 0x000fe20000000200 */
[----:B------:R-:W-:Y:S01]  /*12900*/  HMMA.16816.F32 R48, R28, R44, RZ ;  /* 0x0000002c1c30723c */ /* 0x000fe200000018ff */
[C---:B------:R-:W-:Y:S02]  /*12910*/  IADD3 R206, R219.reuse, 0x2800, RZ ;  /* 0x00002800dbce7810 */ /* 0x040fe40007ffe0ff */
[----:B------:R-:W2:Y:S01]  /*12920*/  LDSM.16.M88.4 R56, [R209] ;  /* 0x00000000d138783b */ /* 0x000ea20000000200 */
[C---:B------:R-:W-:Y:S02]  /*12930*/  IADD3 R205, R219.reuse, 0x3000, RZ ;  /* 0x00003000dbcd7810 */ /* 0x040fe40007ffe0ff */
[C---:B------:R-:W-:Y:S01]  /*12940*/  IADD3 R204, R219.reuse, 0x3800, RZ ;  /* 0x00003800dbcc7810 */ /* 0x040fe20007ffe0ff */
[----:B------:R-:W3:Y:S01]  /*12950*/  LDSM.16.M88.4 R8, [R215+0xa880] ;  /* 0x00a88000d708783b */ /* 0x000ee20000000200 */
[----:B------:R-:W-:Y:S01]  /*12960*/  HMMA.16816.F32 R16, R32, R64, R16 ;  /* 0x000000402010723c */ /* 0x000fe20000001810 */
[----:B------:R-:W-:-:S02]  /*12970*/  IADD3 R203, R219, 0x4000, RZ ;  /* 0x00004000dbcb7810 */ /* 0x000fc40007ffe0ff */
[----:B------:R-:W4:Y:S01]  /*12980*/  LDSM.16.M88.4 R72, [R215+0xb080] ;  /* 0x00b08000d748783b */ /* 0x000f220000000200 */
[C---:B------:R-:W-:Y:S02]  /*12990*/  IADD3 R202, R219.reuse, 0x4800, RZ ;  /* 0x00004800dbca7810 */ /* 0x040fe40007ffe0ff */
[C---:B------:R-:W-:Y:S02]  /*129a0*/  IADD3 R201, R219.reuse, 0x5000, RZ ;  /* 0x00005000dbc97810 */ /* 0x040fe40007ffe0ff */
[----:B------:R-:W-:Y:S01]  /*129b0*/  HMMA.16816.F32 R52, R32, R66, R52 ;  /* 0x000000422034723c */ /* 0x000fe20000001834 */
[----:B------:R-:W-:Y:S01]  /*129c0*/  LDSM.16.M88.4 R64, [R221+0xb880] ;  /* 0x00b88000dd40783b */ /* 0x000fe20000000200 */
[----:B------:R-:W-:-:S06]  /*129d0*/  IADD3 R200, R219, 0x5800, RZ ;  /* 0x00005800dbc87810 */ /* 0x000fcc0007ffe0ff */
[C---:B------:R-:W-:Y:S08]  /*129e0*/  HMMA.16816.F32 R44, R28.reuse, R46, RZ ;  /* 0x0000002e1c2c723c */ /* 0x040ff000000018ff */
[C---:B------:R-:W-:Y:S08]  /*129f0*/  HMMA.16816.F32 R40, R28.reuse, R24, RZ ;  /* 0x000000181c28723c */ /* 0x040ff000000018ff */
[----:B------:R-:W-:Y:S01]  /*12a00*/  HMMA.16816.F32 R28, R28, R26, RZ ;  /* 0x0000001a1c1c723c */ /* 0x000fe200000018ff */
[----:B------:R-:W5:Y:S07]  /*12a10*/  LDSM.16.M88.4 R24, [R222+0x4000] ;  /* 0x00400000de18783b */ /* 0x000f6e0000000200 */
[C---:B-1----:R-:W-:Y:S08]  /*12a20*/  HMMA.16816.F32 R16, R36.reuse, R60, R16 ;  /* 0x0000003c2410723c */ /* 0x042ff00000001810 */
[----:B------:R-:W-:Y:S01]  /*12a30*/  HMMA.16816.F32 R52, R36, R62, R52 ;  /* 0x0000003e2434723c */ /* 0x000fe20000001834 */
[----:B------:R-:W-:Y:S07]  /*12a40*/  LDSM.16.M88.4 R60, [R219+0x1800] ;  /* 0x00180000db3c783b */ /* 0x000fee0000000200 */
[C---:B------:R-:W-:Y:S08]  /*12a50*/  HMMA.16816.F32 R48, R32.reuse, R20, R48 ;  /* 0x000000142030723c */ /* 0x040ff00000001830 */
[C---:B------:R-:W-:Y:S01]  /*12a60*/  HMMA.16816.F32 R44, R32.reuse, R22, R44 ;  /* 0x00000016202c723c */ /* 0x040fe2000000182c */
[----:B------:R-:W1:Y:S07]  /*12a70*/  LDSM.16.M88.4 R20, [R209+0x800] ;  /* 0x00080000d114783b */ /* 0x000e6e0000000200 */
[C---:B------:R-:W-:Y:S08]  /*12a80*/  HMMA.16816.F32 R40, R32.reuse, R68, R40 ;  /* 0x000000442028723c */ /* 0x040ff00000001828 */
[----:B------:R-:W-:Y:S01]  /*12a90*/  HMMA.16816.F32 R32, R32, R70, R28 ;  /* 0x000000462020723c */ /* 0x000fe2000000181c */
[----:B------:R-:W1:Y:S04]  /*12aa0*/  LDSM.16.M88.4 R68, [R209+0x1000] ;  /* 0x00100000d144783b */ /* 0x000e680000000200 */
[----:B------:R-:W1:Y:S03]  /*12ab0*/  LDSM.16.M88.4 R28, [R220+0x4000] ;  /* 0x00400000dc1c783b */ /* 0x000e660000000200 */
[C---:B--2---:R-:W-:Y:S08]  /*12ac0*/  HMMA.16816.F32 R16, R12.reuse, R56, R16 ;  /* 0x000000380c10723c */ /* 0x044ff00000001810 */
[----:B------:R-:W-:Y:S01]  /*12ad0*/  HMMA.16816.F32 R52, R12, R58, R52 ;  /* 0x0000003a0c34723c */ /* 0x000fe20000001834 */
[----:B------:R-:W-:Y:S07]  /*12ae0*/  LDSM.16.M88.4 R56, [R215+0xb880] ;  /* 0x00b88000d738783b */ /* 0x000fee0000000200 */
[C---:B---3--:R-:W-:Y:S08]  /*12af0*/  HMMA.16816.F32 R48, R36.reuse, R8, R48 ;  /* 0x000000082430723c */ /* 0x048ff00000001830 */
[C---:B------:R-:W-:Y:S01]  /*12b00*/  HMMA.16816.F32 R44, R36.reuse, R10, R44 ;  /* 0x0000000a242c723c */ /* 0x040fe2000000182c */
[----:B------:R-:W2:Y:S07]  /*12b10*/  LDSM.16.M88.4 R8, [R221+0xc080] ;  /* 0x00c08000dd08783b */ /* 0x000eae0000000200 */
[C---:B----4-:R-:W-:Y:S08]  /*12b20*/  HMMA.16816.F32 R40, R36.reuse, R72, R40 ;  /* 0x000000482428723c */ /* 0x050ff00000001828 */
[----:B------:R-:W-:Y:S01]  /*12b30*/  HMMA.16816.F32 R36, R36, R74, R32 ;  /* 0x0000004a2424723c */ /* 0x000fe20000001820 */
[----:B------:R-:W3:Y:S04]  /*12b40*/  LDSM.16.M88.4 R72, [R221+0xc880] ;  /* 0x00c88000dd48783b */ /* 0x000ee80000000200 */
[----:B------:R-:W4:Y:S03]  /*12b50*/  LDSM.16.M88.4 R32, [R218+0x4000] ;  /* 0x00400000da20783b */ /* 0x000f260000000200 */
[C---:B-----5:R-:W-:Y:S08]  /*12b60*/  HMMA.16816.F32 R16, R24.reuse, R64, R16 ;  /* 0x000000401810723c */ /* 0x060ff00000001810 */
[----:B------:R-:W-:Y:S01]  /*12b70*/  HMMA.16816.F32 R52, R24, R66, R52 ;  /* 0x000000421834723c */ /* 0x000fe20000001834 */
[----:B------:R-:W-:Y:S07]  /*12b80*/  LDSM.16.M88.4 R64, [R209+0x1800] ;  /* 0x00180000d140783b */ /* 0x000fee0000000200 */
[C---:B-1----:R-:W-:Y:S08]  /*12b90*/  HMMA.16816.F32 R48, R12.reuse, R20, R48 ;  /* 0x000000140c30723c */ /* 0x042ff00000001830 */
[C---:B------:R-:W-:Y:S01]  /*12ba0*/  HMMA.16816.F32 R44, R12.reuse, R22, R44 ;  /* 0x000000160c2c723c */ /* 0x040fe2000000182c */
[----:B------:R-:W1:Y:S07]  /*12bb0*/  LDSM.16.M88.4 R20, [R219+0x2000] ;  /* 0x00200000db14783b */ /* 0x000e6e0000000200 */
[C---:B------:R-:W-:Y:S08]  /*12bc0*/  HMMA.16816.F32 R40, R12.reuse, R68, R40 ;  /* 0x000000440c28723c */ /* 0x040ff00000001828 */
[----:B------:R-:W-:Y:S01]  /*12bd0*/  HMMA.16816.F32 R36, R12, R70, R36 ;  /* 0x000000460c24723c */ /* 0x000fe20000001824 */
[----:B------:R-:W5:Y:S04]  /*12be0*/  LDSM.16.M88.4 R68, [R219+0x2800] ;  /* 0x00280000db44783b */ /* 0x000f680000000200 */
[----:B------:R-:W1:Y:S03]  /*12bf0*/  LDSM.16.M88.4 R12, [R217+0x4000] ;  /* 0x00400000d90c783b */ /* 0x000e660000000200 */
[C---:B------:R-:W-:Y:S08]  /*12c00*/  HMMA.16816.F32 R16, R28.reuse, R60, R16 ;  /* 0x0000003c1c10723c */ /* 0x040ff00000001810 */
[----:B------:R-:W-:Y:S01]  /*12c10*/  HMMA.16816.F32 R52, R28, R62, R52 ;  /* 0x0000003e1c34723c */ /* 0x000fe20000001834 */
[----:B------:R-:W-:Y:S07]  /*12c20*/  LDSM.16.M88.4 R60, [R221+0xd080] ;  /* 0x00d08000dd3c783b */ /* 0x000fee0000000200 */
[C---:B--2---:R-:W-:Y:S08]  /*12c30*/  HMMA.16816.F32 R48, R24.reuse, R8, R48 ;  /* 0x000000081830723c */ /* 0x044ff00000001830 */
[C---:B------:R-:W-:Y:S01]  /*12c40*/  HMMA.16816.F32 R44, R24.reuse, R10, R44 ;  /* 0x0000000a182c723c */ /* 0x040fe2000000182c */
[----:B------:R-:W2:Y:S07]  /*12c50*/  LDSM.16.M88.4 R8, [R215+0xc080] ;  /* 0x00c08000d708783b */ /* 0x000eae0000000200 */
[C---:B---3--:R-:W-:Y:S08]  /*12c60*/  HMMA.16816.F32 R40, R24.reuse, R72, R40 ;  /* 0x000000481828723c */ /* 0x048ff00000001828 */
[----:B------:R-:W-:Y:S01]  /*12c70*/  HMMA.16816.F32 R36, R24, R74, R36 ;  /* 0x0000004a1824723c */ /* 0x000fe20000001824 */
[----:B------:R-:W3:Y:S04]  /*12c80*/  LDSM.16.M88.4 R72, [R215+0xc880] ;  /* 0x00c88000d748783b */ /* 0x000ee80000000200 */
[----:B------:R-:W2:Y:S03]  /*12c90*/  LDSM.16.M88.4 R24, [R222+0x8000] ;  /* 0x00800000de18783b */ /* 0x000ea60000000200 */
[C---:B----4-:R-:W-:Y:S08]  /*12ca0*/  HMMA.16816.F32 R16, R32.reuse, R56, R16 ;  /* 0x000000382010723c */ /* 0x050ff00000001810 */
[----:B------:R-:W-:Y:S01]  /*12cb0*/  HMMA.16816.F32 R52, R32, R58, R52 ;  /* 0x0000003a2034723c */ /* 0x000fe20000001834 */
[----:B------:R-:W-:Y:S07]  /*12cc0*/  LDSM.16.M88.4 R56, [R220+0x8000] ;  /* 0x00800000dc38783b */ /* 0x000fee0000000200 */
[C---:B-1----:R-:W-:Y:S08]  /*12cd0*/  HMMA.16816.F32 R48, R28.reuse, R20, R48 ;  /* 0x000000141c30723c */ /* 0x042ff00000001830 */
[C---:B------:R-:W-:Y:S01]  /*12ce0*/  HMMA.16816.F32 R44, R28.reuse, R22, R44 ;  /* 0x000000161c2c723c */ /* 0x040fe2000000182c */
[----:B------:R-:W1:Y:S07]  /*12cf0*/  LDSM.16.M88.4 R20, [R209+0x2000] ;  /* 0x00200000d114783b */ /* 0x000e6e0000000200 */
[C---:B-----5:R-:W-:Y:S08]  /*12d00*/  HMMA.16816.F32 R40, R28.reuse, R68, R40 ;  /* 0x000000441c28723c */ /* 0x060ff00000001828 */
[----:B------:R-:W-:Y:S01]  /*12d10*/  HMMA.16816.F32 R36, R28, R70, R36 ;  /* 0x000000461c24723c */ /* 0x000fe20000001824 */
[----:B------:R-:W4:Y:S04]  /*12d20*/  LDSM.16.M88.4 R68, [R209+0x2800] ;  /* 0x00280000d144783b */ /* 0x000f280000000200 */
[----:B------:R-:W5:Y:S03]  /*12d30*/  LDSM.16.M88.4 R28, [R219+0x3000] ;  /* 0x00300000db1c783b */ /* 0x000f660000000200 */
        /* <DEDUP_REMOVED lines=10> */
[C---:B------:R-:W-:Y:S08]  /*12de0*/  HMMA.16816.F32 R16, R24.reuse, R60, R16 ;  /* 0x0000003c1810723c */ /* 0x040ff00000001810 */
[----:B------:R-:W-:Y:S01]  /*12df0*/  HMMA.16816.F32 R52, R24, R62, R52 ;  /* 0x0000003e1834723c */ /* 0x000fe20000001834 */
[----:B------:R-:W-:Y:S07]  /*12e00*/  LDSM.16.M88.4 R60, [R209+0x3000] ;  /* 0x00300000d13c783b */ /* 0x000fee0000000200 */
[C---:B-1----:R-:W-:Y:S08]  /*12e10*/  HMMA.16816.F32 R48, R12.reuse, R20, R48 ;  /* 0x000000140c30723c */ /* 0x042ff00000001830 */
[C---:B------:R-:W-:Y:S01]  /*12e20*/  HMMA.16816.F32 R44, R12.reuse, R22, R44 ;  /* 0x000000160c2c723c */ /* 0x040fe2000000182c */
[----:B------:R-:W1:Y:S07]  /*12e30*/  LDSM.16.M88.4 R20, [R219+0x3800] ;  /* 0x00380000db14783b */ /* 0x000e6e0000000200 */
[C---:B----4-:R-:W-:Y:S08]  /*12e40*/  HMMA.16816.F32 R40, R12.reuse, R68, R40 ;  /* 0x000000440c28723c */ /* 0x050ff00000001828 */
[----:B------:R-:W-:Y:S01]  /*12e50*/  HMMA.16816.F32 R36, R12, R70, R36 ;  /* 0x000000460c24723c */ /* 0x000fe20000001824 */
[----:B------:R-:W4:Y:S04]  /*12e60*/  LDSM.16.M88.4 R68, [R219+0x4000] ;  /* 0x00400000db44783b */ /* 0x000f280000000200 */
[----:B------:R-:W1:Y:S03]  /*12e70*/  LDSM.16.M88.4 R12, [R217+0x8000] ;  /* 0x00800000d90c783b */ /* 0x000e660000000200 */
[C---:B-----5:R-:W-:Y:S08]  /*12e80*/  HMMA.16816.F32 R16, R56.reuse, R28, R16 ;  /* 0x0000001c3810723c */ /* 0x060ff00000001810 */
        /* <DEDUP_REMOVED lines=8> */
[----:B------:R-:W-:Y:S03]  /*12f10*/  LDSM.16.M88.4 R24, [R221+0xe880] ;  /* 0x00e88000dd18783b */ /* 0x000fe60000000200 */
        /* <DEDUP_REMOVED lines=21> */
[----:B------:R-:W-:Y:S01]  /*13070*/  HMMA.16816.F32 R52, R20, R26, R52 ;  /* 0x0000001a1434723c */ /* 0x000fe20000001834 */
[----:B------:R-:W-:Y:S07]  /*13080*/  LDSM.16.M88.4 R24, [R215+0xf080] ;  /* 0x00f08000d718783b */ /* 0x000fee0000000200 */
[C---:B------:R-:W-:Y:S08]  /*13090*/  HMMA.16816.F32 R48, R12.reuse, R28, R48 ;  /* 0x0000001c0c30723c */ /* 0x040ff00000001830 */
[C---:B------:R-:W-:Y:S01]  /*130a0*/  HMMA.16816.F32 R44, R12.reuse, R30, R44 ;  /* 0x0000001e0c2c723c */ /* 0x040fe2000000182c */
[----:B------:R-:W1:Y:S07]  /*130b0*/  LDSM.16.M88.4 R28, [R215+0xe880] ;  /* 0x00e88000d71c783b */ /* 0x000e6e0000000200 */
[C---:B----4-:R-:W-:Y:S08]  /*130c0*/  HMMA.16816.F32 R40, R12.reuse, R56, R40 ;  /* 0x000000380c28723c */ /* 0x050ff00000001828 */
[----:B------:R-:W-:Y:S01]  /*130d0*/  HMMA.16816.F32 R36, R12, R58, R36 ;  /* 0x0000003a0c24723c */ /* 0x000fe20000001824 */
[----:B------:R-:W4:Y:S04]  /*130e0*/  LDSM.16.M88.4 R56, [R219+0x5800] ;  /* 0x00580000db38783b */ /* 0x000f280000000200 */
[----:B------:R-:W-:Y:S03]  /*130f0*/  LDSM.16.M88.4 R12, [R209+0x4800] ;  /* 0x00480000d10c783b */ /* 0x000fe60000000200 */
[C---:B-----5:R-:W-:Y:S08]  /*13100*/  HMMA.16816.F32 R16, R64.reuse, R68, R16 ;  /* 0x000000444010723c */ /* 0x060ff00000001810 */
[----:B------:R-:W-:Y:S08]  /*13110*/  HMMA.16816.F32 R52, R64, R70, R52 ;  /* 0x000000464034723c */ /* 0x000ff00000001834 */
[C---:B--2---:R-:W-:Y:S08]  /*13120*/  HMMA.16816.F32 R48, R20.reuse, R8, R48 ;  /* 0x000000081430723c */ /* 0x044ff00000001830 */
[C---:B------:R-:W-:Y:S01]  /*13130*/  HMMA.16816.F32 R44, R20.reuse, R10, R44 ;  /* 0x0000000a142c723c */ /* 0x040fe2000000182c */
[----:B------:R-:W2:Y:S07]  /*13140*/  LDSM.16.M88.4 R8, [R217+0xc000] ;  /* 0x00c00000d908783b */ /* 0x000eae0000000200 */
[C---:B---3--:R-:W-:Y:S08]  /*13150*/  HMMA.16816.F32 R40, R20.reuse, R72, R40 ;  /* 0x000000481428723c */ /* 0x048ff00000001828 */
[----:B------:R-:W-:Y:S01]  /*13160*/  HMMA.16816.F32 R36, R20, R74, R36 ;  /* 0x0000004a1424723c */ /* 0x000fe20000001824 */
[----:B------:R-:W3:Y:S07]  /*13170*/  LDSM.16.M88.4 R20, [R215+0xf880] ;  /* 0x00f88000d714783b */ /* 0x000eee0000000200 */
[C---:B-1----:R-:W-:Y:S08]  /*13180*/  HMMA.16816.F32 R16, R32.reuse, R28, R16 ;  /* 0x0000001c2010723c */ /* 0x042ff00000001810 */
[----:B------:R-:W-:Y:S08]  /*13190*/  HMMA.16816.F32 R52, R32, R30, R52 ;  /* 0x0000001e2034723c */ /* 0x000ff00000001834 */
[C---:B------:R-:W-:Y:S08]  /*131a0*/  HMMA.16816.F32 R48, R64.reuse, R60, R48 ;  /* 0x0000003c4030723c */ /* 0x040ff00000001830 */
[C---:B------:R-:W-:Y:S08]  /*131b0*/  HMMA.16816.F32 R44, R64.reuse, R62, R44 ;  /* 0x0000003e402c723c */ /* 0x040ff0000000182c */
[C---:B----4-:R-:W-:Y:S01]  /*131c0*/  HMMA.16816.F32 R60, R64.reuse, R56, R40 ;  /* 0x00000038403c723c */ /* 0x050fe20000001828 */
[----:B------:R-:W1:Y:S07]  /*131d0*/  LDSM.16.M88.4 R40, [R209+0x5000] ;  /* 0x00500000d128783b */ /* 0x000e6e0000000200 */
[----:B------:R-:W-:Y:S01]  /*131e0*/  HMMA.16816.F32 R56, R64, R58, R36 ;  /* 0x0000003a4038723c */ /* 0x000fe20000001824 */
[----:B------:R-:W4:Y:S01]  /*131f0*/  LDSM.16.M88.4 R36, [R209+0x5800] ;  /* 0x00580000d124783b */ /* 0x000f220000000200 */
[----:B------:R-:W-:-:S06]  /*13200*/  DEPBAR.LE SB0, 0x0 ;  /* 0x000080000000791a */ /* 0x000fcc0000000000 */
[C---:B--2---:R-:W-:Y:S08]  /*13210*/  HMMA.16816.F32 R16, R8.reuse, R12, R16 ;  /* 0x0000000c0810723c */ /* 0x044ff00000001810 */
[----:B------:R-:W-:Y:S08]  /*13220*/  HMMA.16816.F32 R52, R8, R14, R52 ;  /* 0x0000000e0834723c */ /* 0x000ff00000001834 */
[C---:B------:R-:W-:Y:S08]  /*13230*/  HMMA.16816.F32 R48, R32.reuse, R24, R48 ;  /* 0x000000182030723c */ /* 0x040ff00000001830 */
[----:B------:R-:W-:Y:S01]  /*13240*/  HMMA.16816.F32 R44, R32, R26, R44 ;  /* 0x0000001a202c723c */ /* 0x000fe2000000182c */
[----:B------:R-:W-:-:S02]  /*13250*/  FMUL.FTZ R0, R16, c[0x0][0x320] ;  /* 0x0000c80010007a20 */ /* 0x000fc40000410000 */
[----:B------:R-:W-:Y:S02]  /*13260*/  FMUL.FTZ R16, R17, c[0x0][0x320] ;  /* 0x0000c80011107a20 */ /* 0x000fe40000410000 */
[----:B------:R-:W-:Y:S02]  /*13270*/  FMUL.FTZ R19, R19, c[0x0][0x320] ;  /* 0x0000c80013137a20 */ /* 0x000fe40000410000 */
[----:B------:R-:W-:Y:S01]  /*13280*/  FMUL.FTZ R18, R18, c[0x0][0x320] ;  /* 0x0000c80012127a20 */ /* 0x000fe20000410000 */
[----:B---3--:R-:W-:Y:S01]  /*13290*/  HMMA.16816.F32 R60, R32, R20, R60 ;  /* 0x00000014203c723c */ /* 0x008fe2000000183c */
[----:B------:R-:W-:Y:S01]  /*132a0*/  FMUL.FTZ R14, R52, c[0x0][0x320] ;  /* 0x0000c800340e7a20 */ /* 0x000fe20000410000 */
[----:B------:R-:W2:Y:S01]  /*132b0*/  MUFU.TANH R0, R0 ;  /* 0x0000000000007308 */ /* 0x000ea20000002400 */
[----:B------:R-:W-:-:S05]  /*132c0*/  FMUL.FTZ R12, R53, c[0x0][0x320] ;  /* 0x0000c800350c7a20 */ /* 0x000fca0000410000 */
[----:B------:R-:W-:Y:S02]  /*132d0*/  HMMA.16816.F32 R56, R32, R22, R56 ;  /* 0x000000162038723c */ /* 0x000fe40000001838 */
[----:B------:R-:W3:Y:S06]  /*132e0*/  MUFU.TANH R16, R16 ;  /* 0x0000001000107308 */ /* 0x000eec0000002400 */
[C---:B-1----:R-:W-:Y:S02]  /*132f0*/  HMMA.16816.F32 R48, R8.reuse, R40, R48 ;  /* 0x000000280830723c */ /* 0x042fe40000001830 */
        /* <DEDUP_REMOVED lines=9> */
[----:B--23--:R-:W-:Y:S01]  /*13390*/  IMAD.U32 R8, RZ, RZ, UR6 ;  /* 0x00000006ff087e24 */ /* 0x00cfe2000f8e00ff */
[----:B------:R-:W-:Y:S01]  /*133a0*/  ISETP.NE.AND P1, PT, R224, 0x1, PT ;  /* 0x00000001e000780c */ /* 0x000fe20003f25270 */
[----:B------:R-:W-:-:S03]  /*133b0*/  IMAD.MOV.U32 R227, RZ, RZ, RZ ;  /* 0x000000ffffe37224 */ /* 0x000fc600078e00ff */
[----:B------:R-:W-:-:S04]  /*133c0*/  IADD3 R8, R225, UR19, R8 ;  /* 0x00000013e1087c10 */ /* 0x000fc8000fffe008 */
[----:B------:R-:W-:-:S05]  /*133d0*/  IADD3 R228, R8, -0x30, RZ ;  /* 0xffffffd008e47810 */ /* 0x000fca0007ffe0ff */
[----:B------:R-:W-:-:S04]  /*133e0*/  @P1 IMAD.HI.U32 R9, R228, c[0x0][0x2bc], RZ ;  /* 0x0000af00e4091a27 */ /* 0x000fc800078e00ff */
[----:B------:R-:W-:Y:S01]  /*133f0*/  IMAD.MOV.U32 R8, RZ, RZ, R228 ;  /* 0x000000ffff087224 */ /* 0x000fe200078e00e4 */
[----:B------:R-:W-:-:S04]  /*13400*/  @P1 SHF.R.U32.HI R8, RZ, c[0x0][0x2c0], R9 ;  /* 0x0000b000ff081a19 */ /* 0x000fc80000011609 */
[----:B-1----:R-:W-:-:S04]  /*13410*/  @!P3 IADD3 R18, P0, R8, UR8, RZ ;  /* 0x000000080812bc10 */ /* 0x002fc8000ff1e0ff */
[----:B------:R-:W-:Y:S02]  /*13420*/  @!P3 LEA.HI.X.SX32 R9, R8, UR7, 0x1, P0 ;  /* 0x000000070809bc11 */ /* 0x000fe400080f0eff */
[----:B------:R-:W-:-:S04]  /*13430*/  @!P3 LEA R10, P0, R18, c[0x0][0x2a0], 0x2 ;  /* 0x0000a800120aba11 */ /* 0x000fc800078010ff */
[----:B------:R-:W-:-:S05]  /*13440*/  @!P3 LEA.HI.X R11, R18, c[0x0][0x2a4], R9, 0x2, P0 ;  /* 0x0000a900120bba11 */ /* 0x000fca00000f1409 */
[----:B------:R-:W2:Y:S01]  /*13450*/  @!P3 LDG.E R227, [R10.64] ;  /* 0x0000001a0ae3b981 */ /* 0x000ea2000c1e1900 */
[----:B------:R-:W-:Y:S01]  /*13460*/  IMAD.MOV R9, RZ, RZ, -R8 ;  /* 0x000000ffff097224 */ /* 0x000fe200078e0a08 */
[----:B------:R-:W-:Y:S01]  /*13470*/  BSSY B0, `(.L_x_1730) ;  /* 0x0000022000007945 */ /* 0x000fe20003800000 */
[----:B------:R-:W-:Y:S02]  /*13480*/  ISETP.GE.AND P1, PT, R229, c[0x0][0x1d4], PT ;  /* 0x00007500e5007a0c */ /* 0x000fe40003f26270 */
        /* <DEDUP_REMOVED lines=13> */
[----:B------:R-:W-:Y:S01]  /*13560*/  LEA.HI.X R9, R9, c[0x0][0x1cc], R8, 0x1, P0 ;  /* 0x0000730009097a11 */ /* 0x000fe200000f0c08 */
[----:B------:R1:W2:Y:S01]  /*13570*/  SHFL.IDX PT, R11, R10, RZ, 0x181f ;  /* 0x00181fff0a0b7589 */ /* 0x0002a200000e0000 */
[----:B------:R-:W-:-:S03]  /*13580*/  IADD3 R8, -R197, 0x30, RZ ;  /* 0x00000030c5087810 */ /* 0x000fc60007ffe1ff */
[----:B------:R1:W3:Y:S01]  /*13590*/  SHFL.IDX PT, R13, R9, RZ, 0x181f ;  /* 0x00181fff090d7589 */ /* 0x0002e200000e0000 */
[----:B------:R-:W-:-:S13]  /*135a0*/  ISETP.GE.AND P0, PT, R8, 0x1, PT ;  /* 0x000000010800780c */ /* 0x000fda0003f06270 */
[----:B------:R-:W-:Y:S05]  /*135b0*/  @!P0 BRA `(.L_x_1731) ;  /* 0x000000d000008947 */ /* 0x000fea0003800000 */
        /* <DEDUP_REMOVED lines=13> */
.L_x_1731:
[----:B------:R-:W-:Y:S05]  /*13690*/  BSYNC B0 ;  /* 0x0000000000007941 */ /* 0x000fea0003800000 */
.L_x_1730:
[----:B------:R-:W-:Y:S01]  /*136a0*/  ISETP.GE.AND P0, PT, R8, 0x21, PT ;  /* 0x000000210800780c */ /* 0x000fe20003f06270 */
[----:B-1----:R-:W1:Y:S01]  /*136b0*/  SHFL.IDX PT, R9, R9, 0x1, 0x181f ;  /* 0x00381f0009097f89 */ /* 0x002e6200000e0000 */
[----:B------:R-:W-:Y:S03]  /*136c0*/  BSSY B0, `(.L_x_1729) ;  /* 0x0000010000007945 */ /* 0x000fe60003800000 */
[----:B--2---:R2:W4:Y:S08]  /*136d0*/  SHFL.IDX PT, R11, R10, 0x1, 0x181f ;  /* 0x00381f000a0b7f89 */ /* 0x00453000000e0000 */
[----:B------:R-:W-:Y:S05]  /*136e0*/  @!P0 BRA `(.L_x_1732) ;  /* 0x000000d000008947 */ /* 0x000fea0003800000 */
[----:B----4-:R-:W-:-:S04]  /*136f0*/  LEA R26, P0, R196, R11, 0x1 ;  /* 0x0000000bc41a7211 */ /* 0x010fc800078008ff */
[----:B-1----:R-:W-:Y:S02]  /*13700*/  LEA.HI.X R27, R196, R9, R199, 0x1, P0 ;  /* 0x00000009c41b7211 */ /* 0x002fe400000f0cc7 */
        /* <DEDUP_REMOVED lines=11> */
.L_x_1732:
[----:B------:R-:W-:Y:S05]  /*137c0*/  BSYNC B0 ;  /* 0x0000000000007941 */ /* 0x000fea0003800000 */
.L_x_1729:
[----:B-123--:R-:W-:Y:S01]  /*137d0*/  LOP3.LUT R8, R7, 0xffffffe0, RZ, 0xc0, !PT ;  /* 0xffffffe007087812 */ /* 0x00efe200078ec0ff */
[----:B------:R-:W-:Y:S01]  /*137e0*/  FMUL.FTZ R48, R48, c[0x0][0x320] ;  /* 0x0000c80030307a20 */ /* 0x000fe20000410000 */
[----:B------:R-:W-:Y:S01]  /*137f0*/  LEA.HI R4, R4, R223, RZ, 0x2 ;  /* 0x000000df04047211 */ /* 0x000fe200078f10ff */
[----:B------:R-:W-:Y:S01]  /*13800*/  FMUL.FTZ R49, R49, c[0x0][0x320] ;  /* 0x0000c80031317a20 */ /* 0x000fe20000410000 */
[----:B----4-:R-:W-:Y:S01]  /*13810*/  SHF.R.S32.HI R11, RZ, 0x1f, R6 ;  /* 0x0000001fff0b7819 */ /* 0x010fe20000011406 */
[----:B------:R-:W-:Y:S01]  /*13820*/  IMAD.IADD R8, R223, 0x1, -R8 ;  /* 0x00000001df087824 */ /* 0x000fe200078e0a08 */
[----:B------:R-:W-:Y:S01]  /*13830*/  LOP3.LUT R4, R4, 0xfffffffc, RZ, 0xc0, !PT ;  /* 0xfffffffc04047812 */ /* 0x000fe200078ec0ff */
[----:B------:R-:W1:Y:S01]  /*13840*/  MUFU.TANH R10, R48 ;  /* 0x00000030000a7308 */ /* 0x000e620000002400 */
[----:B------:R-:W-:Y:S01]  /*13850*/  LEA.HI R11, R11, R6, RZ, 0x3 ;  /* 0x000000060b0b7211 */ /* 0x000fe200078f18ff */
[----:B------:R-:W-:Y:S01]  /*13860*/  FMUL.FTZ R44, R44, c[0x0][0x320] ;  /* 0x0000c8002c2c7a20 */ /* 0x000fe20000410000 */
[----:B------:R-:W-:Y:S01]  /*13870*/  SHF.R.S32.HI R7, RZ, 0x1f, R8 ;  /* 0x0000001fff077819 */ /* 0x000fe20000011408 */
[----:B------:R-:W-:Y:S01]  /*13880*/  IMAD.IADD R9, R223, 0x1, -R4 ;  /* 0x00000001df097824 */ /* 0x000fe200078e0a04 */
[----:B------:R-:W-:Y:S01]  /*13890*/  LOP3.LUT R11, R11, 0xffffff8, RZ, 0xc0, !PT ;  /* 0x0ffffff80b0b7812 */ /* 0x000fe200078ec0ff */
[----:B------:R-:W-:Y:S01]  /*138a0*/  FMUL.FTZ R45, R45, c[0x0][0x320] ;  /* 0x0000c8002d2d7a20 */ /* 0x000fe20000410000 */
[----:B------:R-:W-:Y:S01]  /*138b0*/  LEA.HI R7, R7, R8, RZ, 0x2 ;  /* 0x0000000807077211 */ /* 0x000fe200078f10ff */
[----:B------:R-:W-:Y:S01]  /*138c0*/  FMUL.FTZ R60, R60, c[0x0][0x320] ;  /* 0x0000c8003c3c7a20 */ /* 0x000fe20000410000 */
[----:B------:R-:W-:Y:S01]  /*138d0*/  LEA.HI R4, R9, R9, RZ, 0x1 ;  /* 0x0000000909047211 */ /* 0x000fe200078f08ff */
[----:B------:R-:W-:Y:S01]  /*138e0*/  IMAD.IADD R11, R6, 0x1, -R11 ;  /* 0x00000001060b7824 */ /* 0x000fe200078e0a0b */
[----:B------:R-:W-:Y:S01]  /*138f0*/  LEA.HI.SX32 R6, R7, UR18, 0x1e ;  /* 0x0000001207067c11 */ /* 0x000fe2000f8ff2ff */
[----:B------:R-:W-:Y:S01]  /*13900*/  MUFU.TANH R188, R60 ;  /* 0x0000003c00bc7308 */ /* 0x000fe20000002400 */
[----:B------:R-:W-:Y:S01]  /*13910*/  LOP3.LUT R4, R4, 0x1ffffffe, RZ, 0xc0, !PT ;  /* 0x1ffffffe04047812 */ /* 0x000fe200078ec0ff */
[----:B------:R-:W-:Y:S01]  /*13920*/  FMUL.FTZ R61, R61, c[0x0][0x320] ;  /* 0x0000c8003d3d7a20 */ /* 0x000fe20000410000 */
[----:B------:R-:W-:Y:S01]  /*13930*/  PLOP3.LUT P0, PT, PT, PT, UP2, 0x80, 0x0 ;  /* 0x000000000000781c */ /* 0x000fe20003f0f028 */
[----:B------:R-:W-:Y:S01]  /*13940*/  IMAD R6, R11, 0x10, R6 ;  /* 0x000000100b067824 */ /* 0x000fe200078e0206 */
[----:B------:R-:W-:Y:S01]  /*13950*/  LOP3.LUT R239, R7, 0x7ffffffc, RZ, 0xc0, !PT ;  /* 0x7ffffffc07ef7812 */ /* 0x000fe200078ec0ff */
[----:B------:R-:W-:Y:S01]  /*13960*/  IMAD.IADD R9, R9, 0x1, -R4 ;  /* 0x0000000109097824 */ /* 0x000fe200078e0a04 */
[----:B------:R-:W-:Y:S01]  /*13970*/  @UP2 USHF.L.U32 UR17, UR17, 0x7, URZ ;  /* 0x0000000711112899 */ /* 0x000fe2000800063f */
[----:B------:R-:W-:Y:S01]  /*13980*/  MUFU.TANH R194, R61 ;  /* 0x0000003d00c27308 */ /* 0x000fe20000002400 */
[----:B------:R-:W-:Y:S01]  /*13990*/  FMUL.FTZ R56, R56, c[0x0][0x320] ;  /* 0x0000c80038387a20 */ /* 0x000fe20000410000 */
[----:B------:R-:W-:Y:S01]  /*139a0*/  ULDC.64 UR4, c[0x0][0x2c8] ;  /* 0x0000b20000047ab9 */ /* 0x000fe20000000a00 */
[----:B------:R-:W-:Y:S01]  /*139b0*/  IMAD R198, R9, 0x8, R6 ;  /* 0x0000000809c67824 */ /* 0x000fe200078e0206 */
[----:B------:R-:W-:Y:S01]  /*139c0*/  UIMAD.WIDE.U32 UR30, UR17, UR4, URZ ;  /* 0x00000004111e72a5 */ /* 0x000fe2000f8e003f */
[----:B------:R-:W-:Y:S01]  /*139d0*/  IMAD.IADD R239, R8, 0x1, -R239 ;  /* 0x0000000108ef7824 */ /* 0x000fe200078e0aef */
[----:B------:R-:W-:Y:S01]  /*139e0*/  UIADD3 UR13, UR13, -0x2, URZ ;  /* 0xfffffffe0d0d7890 */ /* 0x000fe2000fffe03f */
[----:B------:R-:W-:Y:S01]  /*139f0*/  IMAD.MOV.U32 R11, RZ, RZ, R198 ;  /* 0x000000ffff0b7224 */ /* 0x000fe200078e00c6 */
[----:B------:R-:W-:Y:S01]  /*13a00*/  MUFU.TANH R8, R45 ;  /* 0x0000002d00087308 */ /* 0x000fe20000002400 */
[----:B------:R-:W-:Y:S01]  /*13a10*/  @P0 IMAD.HI.U32 R4, R198, c[0x0][0x2c8], RZ ;  /* 0x0000b200c6040a27 */ /* 0x000fe200078e00ff */
[----:B------:R-:W-:Y:S01]  /*13a20*/  PLOP3.LUT P0, PT, PT, PT, UP2, 0x80, 0x0 ;  /* 0x000000000000781c */ /* 0x000fe20003f0f028 */
[----:B------:R-:W-:Y:S01]  /*13a30*/  @UP2 UMOV UR17, UR31 ;  /* 0x0000001f00112c82 */ /* 0x000fe20008000000 */
[----:B------:R-:W0:Y:S01]  /*13a40*/  LDGDEPBAR ;  /* 0x00000000000079af */ /* 0x000e220000000000 */
[----:B------:R-:W-:Y:S01]  /*13a50*/  IMAD.U32 R6, RZ, RZ, UR20 ;  /* 0x00000014ff067e24 */ /* 0x000fe2000f8e00ff */
[----:B------:R-:W-:Y:S01]  /*13a60*/  @UP2 USHF.R.U32.HI UR18, URZ, UR5, UR17 ;  /* 0x000000053f122299 */ /* 0x000fe20008011611 */
[----:B------:R-:W-:Y:S01]  /*13a70*/  IMAD.SHL.U32 R239, R239, 0x2, RZ ;  /* 0x00000002efef7824 */ /* 0x000fe200078e00ff */
[----:B------:R-:W-:Y:S01]  /*13a80*/  MUFU.TANH R192, R56 ;  /* 0x0000003800c07308 */ /* 0x000fe20000002400 */
[----:B------:R-:W-:Y:S01]  /*13a90*/  FMUL.FTZ R57, R57, c[0x0][0x320] ;  /* 0x0000c80039397a20 */ /* 0x000fe20000410000 */
[----:B------:R-:W-:Y:S01]  /*13aa0*/  UIADD3 UR18, UR18, UR14, -UR21 ;  /* 0x0000000e12127290 */ /* 0x000fe2000fffe815 */
[----:B------:R-:W-:Y:S01]  /*13ab0*/  FMUL.FTZ R54, R54, c[0x0][0x320] ;  /* 0x0000c80036367a20 */ /* 0x000fe20000410000 */
[----:B------:R-:W-:Y:S01]  /*13ac0*/  IADD3 R6, -R239, 0x1, R6 ;  /* 0x00000001ef067810 */ /* 0x000fe20007ffe106 */
[----:B------:R-:W-:Y:S01]  /*13ad0*/  FMUL.FTZ R55, R55, c[0x0][0x320] ;  /* 0x0000c80037377a20 */ /* 0x000fe20000410000 */
[----:B------:R-:W-:Y:S01]  /*13ae0*/  IADD3 R9, -R239, UR20, RZ ;  /* 0x00000014ef097c10 */ /* 0x000fe2000fffe1ff */
[----:B------:R-:W-:Y:S01]  /*13af0*/  FMUL.FTZ R50, R50, c[0x0][0x320] ;  /* 0x0000c80032327a20 */ /* 0x000fe20000410000 */
[----:B------:R-:W-:Y:S01]  /*13b00*/  @P0 SHF.R.U32.HI R11, RZ, c[0x0][0x2cc], R4 ;  /* 0x0000b300ff0b0a19 */ /* 0x000fe20000011604 */
[----:B------:R-:W-:Y:S01]  /*13b10*/  MUFU.TANH R190, R57 ;  /* 0x0000003900be7308 */ /* 0x000fe20000002400 */
[----:B------:R-:W-:Y:S01]  /*13b20*/  IADD3 R7, R6, -UR21, RZ ;  /* 0x8000001506077c10 */ /* 0x000fe2000fffe0ff */
[----:B------:R-:W-:Y:S01]  /*13b30*/  FMUL.FTZ R51, R51, c[0x0][0x320] ;  /* 0x0000c80033337a20 */ /* 0x000fe20000410000 */
[----:B------:R-:W-:Y:S01]  /*13b40*/  UIMAD.WIDE UR4, UR18, 0x2aaaaaab, URZ ;  /* 0x2aaaaaab120478a5 */ /* 0x000fe2000f8e023f */
[----:B------:R-:W2:Y:S01]  /*13b50*/  SHFL.IDX PT, R4, R11, RZ, 0x1c1f ;  /* 0x001c1fff0b047589 */ /* 0x000ea200000e0000 */
[----:B------:R-:W-:-:S02]  /*13b60*/  FMUL.FTZ R46, R46, c[0x0][0x320] ;  /* 0x0000c8002e2e7a20 */ /* 0x000fc40000410000 */
[----:B------:R-:W-:Y:S01]  /*13b70*/  FMUL.FTZ R47, R47, c[0x0][0x320] ;  /* 0x0000c8002f2f7a20 */ /* 0x000fe20000410000 */
[----:B------:R-:W3:Y:S01]  /*13b80*/  MUFU.TANH R6, R49 ;  /* 0x0000003100067308 */ /* 0x000ee20000002400 */
[----:B------:R-:W-:Y:S01]  /*13b90*/  FMUL.FTZ R62, R62, c[0x0][0x320] ;  /* 0x0000c8003e3e7a20 */ /* 0x000fe20000410000 */
[----:B------:R-:W-:Y:S01]  /*13ba0*/  USHF.R.U32.HI UR4, URZ, 0x1f, UR5 ;  /* 0x0000001f3f047899 */ /* 0x000fe20008011605 */
[----:B------:R-:W-:Y:S02]  /*13bb0*/  FMUL.FTZ R63, R63, c[0x0][0x320] ;  /* 0x0000c8003f3f7a20 */ /* 0x000fe40000410000 */
[----:B------:R-:W-:Y:S01]  /*13bc0*/  FMUL.FTZ R58, R58, c[0x0][0x320] ;  /* 0x0000c8003a3a7a20 */ /* 0x000fe20000410000 */
[----:B------:R-:W-:Y:S01]  /*13bd0*/  ULEA.HI.SX32 UR4, UR5, UR4, 0x1d ;  /* 0x0000000405047291 */ /* 0x000fe2000f8fea3f */
[----:B------:R-:W-:Y:S01]  /*13be0*/  FMUL.FTZ R59, R59, c[0x0][0x320] ;  /* 0x0000c8003b3b7a20 */ /* 0x000fe20000410000 */
[----:B------:R-:W-:Y:S01]  /*13bf0*/  MUFU.TANH R17, R54 ;  /* 0x0000003600117308 */ /* 0x000fe20000002400 */
[----:B------:R-:W-:-:S03]  /*13c00*/  IMAD.SHL.U32 R216, R2, 0x2, RZ ;  /* 0x0000000202d87824 */ /* 0x000fc600078e00ff */
[----:B------:R-:W-:Y:S01]  /*13c10*/  IMNMX R240, RZ, UR4, !PT ;  /* 0x00000004fff07c17 */ /* 0x000fe2000f800200 */
[--C-:B------:R-:W-:Y:S01]  /*13c20*/  IMAD R214, R5, 0x2, R216.reuse ;  /* 0x0000000205d67824 */ /* 0x100fe200078e02d8 */
[----:B------:R-:W-:Y:S01]  /*13c30*/  LDSM.16.MT88.4 R148, [R216+0x4080] ;  /* 0x00408000d894783b */ /* 0x000fe20000004200 */
[C---:B------:R-:W-:Y:S01]  /*13c40*/  IMAD R213, R3.reuse, 0x2, R216 ;  /* 0x0000000203d57824 */ /* 0x040fe200078e02d8 */
[----:B------:R-:W-:Y:S01]  /*13c50*/  MUFU.TANH R15, R46 ;  /* 0x0000002e000f7308 */ /* 0x000fe20000002400 */
[----:B------:R-:W-:Y:S01]  /*13c60*/  IMAD R212, R3, 0x2, R214 ;  /* 0x0000000203d47824 */ /* 0x000fe200078e02d6 */
[----:B------:R-:W-:Y:S01]  /*13c70*/  LDSM.16.MT88.4 R140, [R214+0x4080] ;  /* 0x00408000d68c783b */ /* 0x000fe20000004200 */
[----:B--2---:R-:W-:-:S03]  /*13c80*/  IMAD.IADD R4, R7, 0x1, R4 ;  /* 0x0000000107047824 */ /* 0x004fc600078e0204 */
[----:B------:R-:W-:Y:S02]  /*13c90*/  LDSM.16.MT88.4 R32, [R212+0x4080] ;  /* 0x00408000d420783b */ /* 0x000fe40000004200 */
[----:B------:R-:W-:Y:S01]  /*13ca0*/  MUFU.TANH R195, R62 ;  /* 0x0000003e00c37308 */ /* 0x000fe20000002400 */
[----:B------:R-:W-:Y:S01]  /*13cb0*/  IMNMX R13, R9, R4, PT ;  /* 0x00000004090d7217 */ /* 0x000fe20003800200 */
[----:B------:R-:W-:Y:S03]  /*13cc0*/  LDSM.16.MT88.4 R132, [R213+0x4080] ;  /* 0x00408000d584783b */ /* 0x000fe60000004200 */
[C---:B------:R-:W-:Y:S01]  /*13cd0*/  ISETP.GT.AND P0, PT, R13.reuse, RZ, PT ;  /* 0x000000ff0d00720c */ /* 0x040fe20003f04270 */
[----:B------:R-:W-:Y:S02]  /*13ce0*/  LDSM.16.MT88.4 R40, [R216+0x5880] ;  /* 0x00588000d828783b */ /* 0x000fe40000004200 */
[----:B------:R-:W2:Y:S01]  /*13cf0*/  MUFU.TANH R4, R44 ;  /* 0x0000002c00047308 */ /* 0x000ea20000002400 */
[----:B------:R-:W-:Y:S01]  /*13d00*/  FSEL R18, R0, -INF , P0 ;  /* 0xff80000000127808 */ /* 0x000fe20000000000 */
[----:B------:R-:W-:Y:S01]  /*13d10*/  LDSM.16.MT88.4 R64, [R212+0x5880] ;  /* 0x00588000d440783b */ /* 0x000fe20000004200 */
[----:B------:R-:W-:-:S03]  /*13d20*/  ISETP.GT.AND P0, PT, R13, 0x1, PT ;  /* 0x000000010d00780c */ /* 0x000fc60003f04270 */
[----:B------:R-:W4:Y:S01]  /*13d30*/  SHFL.IDX PT, R0, R11, 0x1, 0x1c1f ;  /* 0x003c1f000b007f89 */ /* 0x000f2200000e0000 */
[----:B------:R-:W-:Y:S01]  /*13d40*/  FSEL R16, R16, -INF , P0 ;  /* 0xff80000010107808 */ /* 0x000fe20000000000 */
[----:B------:R-:W-:Y:S01]  /*13d50*/  MUFU.TANH R193, R63 ;  /* 0x0000003f00c17308 */ /* 0x000fe20000002400 */
[C---:B------:R-:W-:Y:S01]  /*13d60*/  ISETP.GT.AND P0, PT, R13.reuse, 0x8, PT ;  /* 0x000000080d00780c */ /* 0x040fe20003f04270 */
[----:B------:R-:W-:Y:S01]  /*13d70*/  LDSM.16.MT88.4 R72, [R216+0x7080] ;  /* 0x00708000d848783b */ /* 0x000fe20000004200 */
[----:B------:R-:W-:Y:S02]  /*13d80*/  FMNMX.FTZ R23, R18, R16, !PT ;  /* 0x0000001012177209 */ /* 0x000fe40007810000 */
[----:B------:R-:W-:Y:S01]  /*13d90*/  FSEL R14, R14, -INF , P0 ;  /* 0xff8000000e0e7808 */ /* 0x000fe20000000000 */
[----:B------:R-:W-:Y:S01]  /*13da0*/  LDSM.16.MT88.4 R80, [R214+0x7080] ;  /* 0x00708000d650783b */ /* 0x000fe20000004200 */
[----:B------:R-:W-:Y:S01]  /*13db0*/  ISETP.GT.AND P0, PT, R13, 0x9, PT ;  /* 0x000000090d00780c */ /* 0x000fe20003f04270 */
[----:B------:R-:W-:Y:S01]  /*13dc0*/  MUFU.TANH R191, R58 ;  /* 0x0000003a00bf7308 */ /* 0x000fe20000002400 */
[----:B------:R-:W-:Y:S01]  /*13dd0*/  FMNMX.FTZ R23, R14, R23, !PT ;  /* 0x000000170e177209 */ /* 0x000fe20007810000 */
[----:B------:R-:W-:Y:S01]  /*13de0*/  LDSM.16.MT88.4 R88, [R213+0x7080] ;  /* 0x00708000d558783b */ /* 0x000fe20000004200 */
[----:B------:R-:W-:-:S02]  /*13df0*/  FSEL R12, R12, -INF , P0 ;  /* 0xff8000000c0c7808 */ /* 0x000fc40000000000 */
[C---:B------:R-:W-:Y:S01]  /*13e00*/  ISETP.GT.AND P0, PT, R13.reuse, 0x10, PT ;  /* 0x000000100d00780c */ /* 0x040fe20003f04270 */
[----:B------:R-:W-:Y:S01]  /*13e10*/  LDSM.16.MT88.4 R96, [R212+0x7080] ;  /* 0x00708000d460783b */ /* 0x000fe20000004200 */
[----:B------:R-:W-:Y:S01]  /*13e20*/  FMNMX.FTZ R23, R12, R23, !PT ;  /* 0x000000170c177209 */ /* 0x000fe20007810000 */
[----:B------:R5:W-:Y:S01]  /*13e30*/  MUFU.TANH R189, R59 ;  /* 0x0000003b00bd7308 */ /* 0x000be20000002400 */
[----:B-1----:R-:W-:Y:S01]  /*13e40*/  FSEL R10, R10, -INF , P0 ;  /* 0xff8000000a0a7808 */ /* 0x002fe20000000000 */
[----:B------:R-:W-:Y:S01]  /*13e50*/  LDSM.16.MT88.4 R104, [R216+0x8880] ;  /* 0x00888000d868783b */ /* 0x000fe20000004200 */
[----:B------:R-:W-:Y:S02]  /*13e60*/  ISETP.GT.AND P0, PT, R13, 0x11, PT ;  /* 0x000000110d00780c */ /* 0x000fe40003f04270 */
[----:B------:R-:W-:Y:S01]  /*13e70*/  FMNMX.FTZ R23, R10, R23, !PT ;  /* 0x000000170a177209 */ /* 0x000fe20007810000 */
[----:B----4-:R-:W-:Y:S01]  /*13e80*/  IMAD.IADD R0, R7, 0x1, R0 ;  /* 0x0000000107007824 */ /* 0x010fe200078e0200 */
[----:B---3--:R-:W-:Y:S01]  /*13e90*/  FSEL R6, R6, -INF , P0 ;  /* 0xff80000006067808 */ /* 0x008fe20000000000 */
[----:B------:R-:W1:Y:S01]  /*13ea0*/  MUFU.TANH R7, R55 ;  /* 0x0000003700077308 */ /* 0x000e620000002400 */
[----:B------:R-:W-:Y:S01]  /*13eb0*/  ISETP.GT.AND P0, PT, R13, 0x18, PT ;  /* 0x000000180d00780c */ /* 0x000fe20003f04270 */
[----:B------:R-:W-:Y:S01]  /*13ec0*/  LDSM.16.MT88.4 R112, [R214+0x8880] ;  /* 0x00888000d670783b */ /* 0x000fe20000004200 */
[----:B------:R-:W-:-:S02]  /*13ed0*/  IMNMX R0, R9, R0, PT ;  /* 0x0000000009007217 */ /* 0x000fc40003800200 */
[----:B--2---:R-:W-:Y:S01]  /*13ee0*/  FSEL R4, R4, -INF , P0 ;  /* 0xff80000004047808 */ /* 0x004fe20000000000 */
[----:B------:R-:W-:Y:S01]  /*13ef0*/  LDSM.16.MT88.4 R120, [R213+0x8880] ;  /* 0x00888000d578783b */ /* 0x000fe20000004200 */
[C---:B------:R-:W-:Y:S01]  /*13f00*/  ISETP.GT.AND P0, PT, R13.reuse, 0x19, PT ;  /* 0x000000190d00780c */ /* 0x040fe20003f04270 */
[----:B------:R-:W2:Y:S01]  /*13f10*/  MUFU.TANH R11, R50 ;  /* 0x00000032000b7308 */ /* 0x000ea20000002400 */
[----:B------:R-:W-:Y:S01]  /*13f20*/  FMNMX.FTZ R23, R6, R23, !PT ;  /* 0x0000001706177209 */ /* 0x000fe20007810000 */
[----:B-----5:R-:W-:Y:S01]  /*13f30*/  LDSM.16.MT88.4 R56, [R213+0x5880] ;  /* 0x00588000d538783b */ /* 0x020fe20000004200 */
[----:B------:R-:W-:Y:S02]  /*13f40*/  FSEL R8, R8, -INF , P0 ;  /* 0xff80000008087808 */ /* 0x000fe40000000000 */
[C---:B------:R-:W-:Y:S01]  /*13f50*/  ISETP.GT.AND P0, PT, R13.reuse, 0x20, PT ;  /* 0x000000200d00780c */ /* 0x040fe20003f04270 */
[----:B------:R-:W-:Y:S01]  /*13f60*/  LDSM.16.MT88.4 R164, [R213+0x6080] ;  /* 0x00608000d5a4783b */ /* 0x000fe20000004200 */
[----:B------:R-:W-:Y:S01]  /*13f70*/  FMNMX.FTZ R23, R4, R23, !PT ;  /* 0x0000001704177209 */ /* 0x000fe20007810000 */
[----:B------:R3:W4:Y:S01]  /*13f80*/  MUFU.TANH R9, R51 ;  /* 0x0000003300097308 */ /* 0x0007220000002400 */
[----:B------:R-:W-:Y:S01]  /*13f90*/  FSEL R188, R188, -INF , P0 ;  /* 0xff800000bcbc7808 */ /* 0x000fe20000000000 */
[----:B------:R-:W-:Y:S01]  /*13fa0*/  LDSM.16.MT88.4 R168, [R214+0x6080] ;  /* 0x00608000d6a8783b */ /* 0x000fe20000004200 */
[----:B------:R-:W-:-:S02]  /*13fb0*/  ISETP.GT.AND P0, PT, R13, 0x21, PT ;  /* 0x000000210d00780c */ /* 0x000fc40003f04270 */
[----:B------:R-:W-:Y:S01]  /*13fc0*/  FMNMX.FTZ R23, R8, R23, !PT ;  /* 0x0000001708177209 */ /* 0x000fe20007810000 */
[----:B------:R-:W-:Y:S01]  /*13fd0*/  LDSM.16.MT88.4 R172, [R216+0x6080] ;  /* 0x00608000d8ac783b */ /* 0x000fe20000004200 */
[----:B------:R-:W-:Y:S02]  /*13fe0*/  FSEL R194, R194, -INF , P0 ;  /* 0xff800000c2c27808 */ /* 0x000fe40000000000 */
[C---:B------:R-:W-:Y:S01]  /*13ff0*/  ISETP.GT.AND P0, PT, R13.reuse, 0x28, PT ;  /* 0x000000280d00780c */ /* 0x040fe20003f04270 */
[----:B------:R-:W-:Y:S01]  /*14000*/  LDSM.16.MT88.4 R160, [R212+0x6080] ;  /* 0x00608000d4a0783b */ /* 0x000fe20000004200 */
[----:B------:R-:W-:Y:S02]  /*14010*/  FMNMX.FTZ R23, R188, R23, !PT ;  /* 0x00000017bc177209 */ /* 0x000fe40007810000 */
[----:B------:R-:W-:Y:S01]  /*14020*/  FSEL R192, R192, -INF , P0 ;  /* 0xff800000c0c07808 */ /* 0x000fe20000000000 */
[----:B------:R-:W-:Y:S01]  /*14030*/  LDSM.16.MT88.4 R24, [R214+0x7880] ;  /* 0x00788000d618783b */ /* 0x000fe20000004200 */
[----:B------:R-:W-:-:S02]  /*14040*/  ISETP.GT.AND P0, PT, R13, 0x29, PT ;  /* 0x000000290d00780c */ /* 0x000fc40003f04270 */
[----:B------:R-:W5:Y:S01]  /*14050*/  MUFU.TANH R13, R47 ;  /* 0x0000002f000d7308 */ /* 0x000f620000002400 */
[----:B------:R-:W-:Y:S01]  /*14060*/  FMNMX.FTZ R23, R194, R23, !PT ;  /* 0x00000017c2177209 */ /* 0x000fe20007810000 */
[----:B---3--:R-:W-:Y:S01]  /*14070*/  LDSM.16.MT88.4 R48, [R214+0x5880] ;  /* 0x00588000d630783b */ /* 0x008fe20000004200 */
[----:B------:R-:W-:Y:S02]  /*14080*/  FSEL R190, R190, -INF , P0 ;  /* 0xff800000bebe7808 */ /* 0x000fe40000000000 */
[----:B------:R-:W-:Y:S02]  /*14090*/  ISETP.GT.AND P0, PT, R0, RZ, PT ;  /* 0x000000ff0000720c */ /* 0x000fe40003f04270 */
[----:B------:R-:W-:Y:S02]  /*140a0*/  FMNMX.FTZ R23, R192, R23, !PT ;  /* 0x00000017c0177209 */ /* 0x000fe40007810000 */
[----:B------:R-:W-:Y:S02]  /*140b0*/  FSEL R20, R20, -INF , P0 ;  /* 0xff80000014147808 */ /* 0x000fe40000000000 */
[----:B------:R-:W-:-:S02]  /*140c0*/  ISETP.GT.AND P0, PT, R0, 0x1, PT ;  /* 0x000000010000780c */ /* 0x000fc40003f04270 */
[----:B------:R-:W-:Y:S02]  /*140d0*/  FMNMX.FTZ R23, R190, R23, !PT ;  /* 0x00000017be177209 */ /* 0x000fe40007810000 */
[----:B------:R-:W-:Y:S02]  /*140e0*/  FSEL R19, R19, -INF , P0 ;  /* 0xff80000013137808 */ /* 0x000fe40000000000 */
[----:B------:R-:W-:Y:S02]  /*140f0*/  ISETP.GT.AND P0, PT, R0, 0x8, PT ;  /* 0x000000080000780c */ /* 0x000fe40003f04270 */
[----:B------:R-:W-:Y:S02]  /*14100*/  FMNMX.FTZ R22, R20, R19, !PT ;  /* 0x0000001314167209 */ /* 0x000fe40007810000 */
[----:B------:R-:W-:Y:S02]  /*14110*/  FSEL R17, R17, -INF , P0 ;  /* 0xff80000011117808 */ /* 0x000fe40000000000 */
[----:B------:R-:W-:-:S02]  /*14120*/  ISETP.GT.AND P0, PT, R0, 0x9, PT ;  /* 0x000000090000780c */ /* 0x000fc40003f04270 */
[----:B------:R-:W-:Y:S02]  /*14130*/  FMNMX.FTZ R22, R17, R22, !PT ;  /* 0x0000001611167209 */ /* 0x000fe40007810000 */
[----:B-1----:R-:W-:Y:S02]  /*14140*/  FSEL R7, R7, -INF , P0 ;  /* 0xff80000007077808 */ /* 0x002fe40000000000 */
[C---:B------:R-:W-:Y:S02]  /*14150*/  ISETP.GT.AND P0, PT, R0.reuse, 0x10, PT ;  /* 0x000000100000780c */ /* 0x040fe40003f04270 */
[----:B------:R-:W-:Y:S02]  /*14160*/  FMNMX.FTZ R22, R7, R22, !PT ;  /* 0x0000001607167209 */ /* 0x000fe40007810000 */
[----:B--2---:R-:W-:Y:S02]  /*14170*/  FSEL R11, R11, -INF , P0 ;  /* 0xff8000000b0b7808 */ /* 0x004fe40000000000 */
[----:B------:R-:W-:-:S02]  /*14180*/  ISETP.GT.AND P0, PT, R0, 0x11, PT ;  /* 0x000000110000780c */ /* 0x000fc40003f04270 */
[----:B------:R-:W-:Y:S02]  /*14190*/  FMNMX.FTZ R22, R11, R22, !PT ;  /* 0x000000160b167209 */ /* 0x000fe40007810000 */
[----:B----4-:R-:W-:Y:S02]  /*141a0*/  FSEL R9, R9, -INF , P0 ;  /* 0xff80000009097808 */ /* 0x010fe40000000000 */
[C---:B------:R-:W-:Y:S02]  /*141b0*/  ISETP.GT.AND P0, PT, R0.reuse, 0x18, PT ;  /* 0x000000180000780c */ /* 0x040fe40003f04270 */
[----:B------:R-:W-:Y:S02]  /*141c0*/  FMNMX.FTZ R22, R9, R22, !PT ;  /* 0x0000001609167209 */ /* 0x000fe40007810000 */
[----:B------:R-:W-:Y:S02]  /*141d0*/  FSEL R15, R15, -INF , P0 ;  /* 0xff8000000f0f7808 */ /* 0x000fe40000000000 */
[----:B------:R-:W-:-:S02]  /*141e0*/  ISETP.GT.AND P0, PT, R0, 0x19, PT ;  /* 0x000000190000780c */ /* 0x000fc40003f04270 */
[----:B------:R-:W-:Y:S02]  /*141f0*/  FMNMX.FTZ R22, R15, R22, !PT ;  /* 0x000000160f167209 */ /* 0x000fe40007810000 */
[----:B-----5:R-:W-:Y:S02]  /*14200*/  FSEL R13, R13, -INF , P0 ;  /* 0xff8000000d0d7808 */ /* 0x020fe40000000000 */
[C---:B------:R-:W-:Y:S02]  /*14210*/  ISETP.GT.AND P0, PT, R0.reuse, 0x20, PT ;  /* 0x000000200000780c */ /* 0x040fe40003f04270 */
[----:B------:R-:W-:Y:S02]  /*14220*/  FMNMX.FTZ R22, R13, R22, !PT ;  /* 0x000000160d167209 */ /* 0x000fe40007810000 */
[----:B------:R-:W-:Y:S02]  /*14230*/  FSEL R195, R195, -INF , P0 ;  /* 0xff800000c3c37808 */ /* 0x000fe40000000000 */
[----:B------:R-:W-:-:S02]  /*14240*/  ISETP.GT.AND P0, PT, R0, 0x21, PT ;  /* 0x000000210000780c */ /* 0x000fc40003f04270 */
[----:B------:R-:W-:Y:S02]  /*14250*/  FMNMX.FTZ R22, R195, R22, !PT ;  /* 0x00000016c3167209 */ /* 0x000fe40007810000 */
[----:B------:R-:W-:Y:S02]  /*14260*/  FSEL R193, R193, -INF , P0 ;  /* 0xff800000c1c17808 */ /* 0x000fe40000000000 */
[C---:B------:R-:W-:Y:S02]  /*14270*/  ISETP.GT.AND P0, PT, R0.reuse, 0x28, PT ;  /* 0x000000280000780c */ /* 0x040fe40003f04270 */
[----:B------:R-:W-:Y:S02]  /*14280*/  FMNMX.FTZ R22, R193, R22, !PT ;  /* 0x00000016c1167209 */ /* 0x000fe40007810000 */
[----:B------:R-:W-:Y:S02]  /*14290*/  FSEL R191, R191, -INF , P0 ;  /* 0xff800000bfbf7808 */ /* 0x000fe40000000000 */
[----:B------:R-:W-:-:S02]  /*142a0*/  ISETP.GT.AND P0, PT, R0, 0x29, PT ;  /* 0x000000290000780c */ /* 0x000fc40003f04270 */
[----:B------:R-:W1:Y:S01]  /*142b0*/  SHFL.BFLY PT, R0, R23, 0x2, 0x1f ;  /* 0x0c401f0017007f89 */ /* 0x000e6200000e0000 */
[----:B------:R-:W-:Y:S02]  /*142c0*/  FMNMX.FTZ R22, R191, R22, !PT ;  /* 0x00000016bf167209 */ /* 0x000fe40007810000 */
[----:B------:R-:W-:Y:S02]  /*142d0*/  FSEL R189, R189, -INF , P0 ;  /* 0xff800000bdbd7808 */ /* 0x000fe40000000000 */
[----:B-1----:R-:W-:-:S05]  /*142e0*/  FMNMX.FTZ R21, R0, R23, !PT ;  /* 0x0000001700157209 */ /* 0x002fca0007810000 */
[----:B------:R-:W1:Y:S02]  /*142f0*/  SHFL.BFLY PT, R0, R21, 0x1, 0x1f ;  /* 0x0c201f0015007f89 */ /* 0x000e6400000e0000 */
[----:B-1----:R-:W-:Y:S02]  /*14300*/  FMNMX.FTZ R0, R21, R0, !PT ;  /* 0x0000000015007209 */ /* 0x002fe40007810000 */
[----:B------:R-:W-:Y:S02]  /*14310*/  FMNMX.FTZ R21, R189, R22, !PT ;  /* 0x00000016bd157209 */ /* 0x000fe40007810000 */
[C---:B------:R-:W-:Y:S01]  /*14320*/  FSETP.NEU.FTZ.AND P0, PT, R0.reuse, -INF , PT ;  /* 0xff8000000000780b */ /* 0x040fe20003f1d000 */
[----:B------:R-:W-:Y:S02]  /*14330*/  FMUL.FTZ R241, R0, c[0x0][0x2d0] ;  /* 0x0000b40000f17a20 */ /* 0x000fe40000410000 */
        /* <DEDUP_REMOVED lines=11> */
[----:B------:R-:W2:Y:S01]  /*143f0*/  MUFU.EX2 R180, R180 ;  /* 0x000000b400b47308 */ /* 0x000ea20000000800 */
[----:B-1----:R-:W-:Y:S01]  /*14400*/  FMNMX.FTZ R22, R21, R22, !PT ;  /* 0x0000001615167209 */ /* 0x002fe20007810000 */
[--C-:B------:R-:W-:Y:S02]  /*14410*/  FFMA.FTZ R188, R188, c[0x0][0x2d0], -R241.reuse ;  /* 0x0000b400bcbc7a23 */ /* 0x100fe400000108f1 */
[--C-:B------:R-:W-:Y:S02]  /*14420*/  FFMA.FTZ R237, R194, c[0x0][0x2d0], -R241.reuse ;  /* 0x0000b400c2ed7a23 */ /* 0x100fe400000108f1 */
[----:B------:R-:W1:Y:S01]  /*14430*/  SHFL.BFLY PT, R159, R22, 0x1, 0x1f ;  /* 0x0c201f00169f7f89 */ /* 0x000e6200000e0000 */
[--C-:B------:R-:W-:Y:S01]  /*14440*/  FFMA.FTZ R192, R192, c[0x0][0x2d0], -R241.reuse ;  /* 0x0000b400c0c07a23 */ /* 0x100fe200000108f1 */
[----:B------:R-:W-:Y:S01]  /*14450*/  MUFU.EX2 R179, R179 ;  /* 0x000000b300b37308 */ /* 0x000fe20000000800 */
[----:B------:R-:W-:-:S07]  /*14460*/  FFMA.FTZ R241, R190, c[0x0][0x2d0], -R241 ;  /* 0x0000b400bef17a23 */ /* 0x000fce00000108f1 */
[----:B------:R-:W3:Y:S01]  /*14470*/  MUFU.EX2 R156, R156 ;  /* 0x0000009c009c7308 */ /* 0x000ee20000000800 */
[----:B--2---:R-:W-:Y:S01]  /*14480*/  F2FP.PACK_AB R128, R180, R181 ;  /* 0x000000b5b480723e */ /* 0x004fe200000000ff */
[----:B------:R-:W-:-:S06]  /*14490*/  FADD.FTZ R180, R181, R180 ;  /* 0x000000b4b5b47221 */ /* 0x000fcc0000010000 */
[----:B------:R-:W-:Y:S01]  /*144a0*/  MUFU.EX2 R3, R3 ;  /* 0x0000000300037308 */ /* 0x000fe20000000800 */
[----:B-1----:R-:W-:Y:S02]  /*144b0*/  FMNMX.FTZ R159, R159, R22, !PT ;  /* 0x000000169f9f7209 */ /* 0x002fe40007810000 */
[----:B---3--:R-:W-:-:S05]  /*144c0*/  F2FP.PACK_AB R130, R156, R179 ;  /* 0x000000b39c82723e */ /* 0x008fca00000000ff */
[----:B------:R-:W-:Y:S01]  /*144d0*/  MUFU.EX2 R176, R176 ;  /* 0x000000b000b07308 */ /* 0x000fe20000000800 */
[C---:B------:R-:W-:Y:S01]  /*144e0*/  FSETP.NEU.FTZ.AND P0, PT, R159.reuse, -INF , PT ;  /* 0xff8000009f00780b */ /* 0x040fe20003f1d000 */
[----:B------:R-:W-:Y:S02]  /*144f0*/  FMUL.FTZ R186, R159, c[0x0][0x2d0] ;  /* 0x0000b4009fba7a20 */ /* 0x000fe40000410000 */
[----:B------:R-:W-:-:S03]  /*14500*/  FADD.FTZ R179, R179, R180 ;  /* 0x000000b4b3b37221 */ /* 0x000fc60000010000 */
[----:B------:R-:W-:Y:S01]  /*14510*/  FSEL R186, R186, RZ, P0 ;  /* 0x000000ffbaba7208 */ /* 0x000fe20000000000 */
[----:B------:R-:W-:Y:S01]  /*14520*/  MUFU.EX2 R2, R2 ;  /* 0x0000000200027308 */ /* 0x000fe20000000800 */
[----:B------:R-:W-:Y:S01]  /*14530*/  FADD.FTZ R156, R156, R179 ;  /* 0x000000b39c9c7221 */ /* 0x000fe20000010000 */
[----:B------:R-:W-:Y:S02]  /*14540*/  ISETP.LE.AND P0, PT, R240, UR13, PT ;  /* 0x0000000df0007c0c */ /* 0x000fe4000bf03270 */
[--C-:B------:R-:W-:Y:S02]  /*14550*/  FFMA.FTZ R178, R20, c[0x0][0x2d0], -R186.reuse ;  /* 0x0000b40014b27a23 */ /* 0x100fe400000108ba */
[--C-:B------:R-:W-:Y:S01]  /*14560*/  FFMA.FTZ R183, R19, c[0x0][0x2d0], -R186.reuse ;  /* 0x0000b40013b77a23 */ /* 0x100fe200000108ba */
[----:B------:R-:W-:Y:S01]  /*14570*/  LDSM.16.MT88.4 R20, [R216+0x4880] ;  /* 0x00488000d814783b */ /* 0x000fe20000004200 */
[--C-:B------:R-:W-:Y:S01]  /*14580*/  FFMA.FTZ R158, R17, c[0x0][0x2d0], -R186.reuse ;  /* 0x0000b400119e7a23 */ /* 0x100fe200000108ba */
[----:B------:R-:W-:Y:S01]  /*14590*/  MUFU.EX2 R177, R177 ;  /* 0x000000b100b17308 */ /* 0x000fe20000000800 */
[--C-:B------:R-:W-:Y:S01]  /*145a0*/  FFMA.FTZ R157, R7, c[0x0][0x2d0], -R186.reuse ;  /* 0x0000b400079d7a23 */ /* 0x100fe200000108ba */
[----:B------:R-:W-:Y:S01]  /*145b0*/  LDSM.16.MT88.4 R16, [R213+0x4880] ;  /* 0x00488000d510783b */ /* 0x000fe20000004200 */
[----:B------:R-:W-:-:S02]  /*145c0*/  FFMA.FTZ R187, R11, c[0x0][0x2d0], -R186 ;  /* 0x0000b4000bbb7a23 */ /* 0x000fc400000108ba */
[--C-:B------:R-:W-:Y:S01]  /*145d0*/  FFMA.FTZ R184, R9, c[0x0][0x2d0], -R186.reuse ;  /* 0x0000b40009b87a23 */ /* 0x100fe200000108ba */
[----:B------:R-:W1:Y:S01]  /*145e0*/  LDSM.16.MT88.4 R4, [R212+0x8880] ;  /* 0x00888000d404783b */ /* 0x000e620000004200 */
[--C-:B------:R-:W-:Y:S01]  /*145f0*/  FFMA.FTZ R185, R15, c[0x0][0x2d0], -R186.reuse ;  /* 0x0000b4000fb97a23 */ /* 0x100fe200000108ba */
[----:B------:R-:W-:Y:S01]  /*14600*/  MUFU.EX2 R178, R178 ;  /* 0x000000b200b27308 */ /* 0x000fe20000000800 */
[--C-:B------:R-:W-:Y:S01]  /*14610*/  FFMA.FTZ R182, R13, c[0x0][0x2d0], -R186.reuse ;  /* 0x0000b4000db67a23 */ /* 0x100fe200000108ba */
[----:B------:R-:W2:Y:S01]  /*14620*/  LDSM.16.MT88.4 R8, [R214+0x4880] ;  /* 0x00488000d608783b */ /* 0x000ea20000004200 */
[--C-:B------:R-:W-:Y:S02]  /*14630*/  FFMA.FTZ R190, R195, c[0x0][0x2d0], -R186.reuse ;  /* 0x0000b400c3be7a23 */ /* 0x100fe400000108ba */
[--C-:B------:R-:W-:Y:S01]  /*14640*/  FFMA.FTZ R193, R193, c[0x0][0x2d0], -R186.reuse ;  /* 0x0000b400c1c17a23 */ /* 0x100fe200000108ba */
[----:B------:R-:W3:Y:S01]  /*14650*/  LDSM.16.MT88.4 R12, [R212+0x4880] ;  /* 0x00488000d40c783b */ /* 0x000ee20000004200 */
[--C-:B------:R-:W-:Y:S01]  /*14660*/  FFMA.FTZ R191, R191, c[0x0][0x2d0], -R186.reuse ;  /* 0x0000b400bfbf7a23 */ /* 0x100fe200000108ba */
[----:B------:R-:W4:Y:S01]  /*14670*/  MUFU.EX2 R183, R183 ;  /* 0x000000b700b77308 */ /* 0x000f220000000800 */
[----:B------:R-:W-:-:S07]  /*14680*/  FFMA.FTZ R186, R189, c[0x0][0x2d0], -R186 ;  /* 0x0000b400bdba7a23 */ /* 0x000fce00000108ba */
[----:B------:R-:W-:Y:S08]  /*14690*/  MUFU.EX2 R158, R158 ;  /* 0x0000009e009e7308 */ /* 0x000ff00000000800 */
[----:B------:R-:W5:Y:S01]  /*146a0*/  MUFU.EX2 R157, R157 ;  /* 0x0000009d009d7308 */ /* 0x000f620000000800 */
[----:B----4-:R-:W-:Y:S01]  /*146b0*/  F2FP.PACK_AB R129, R183, R178 ;  /* 0x000000b2b781723e */ /* 0x010fe200000000ff */
[----:B------:R-:W-:-:S06]  /*146c0*/  FADD.FTZ R183, R178, R183 ;  /* 0x000000b7b2b77221 */ /* 0x000fcc0000010000 */
[----:B------:R-:W-:Y:S01]  /*146d0*/  MUFU.EX2 R187, R187 ;  /* 0x000000bb00bb7308 */ /* 0x000fe20000000800 */
[----:B-----5:R-:W-:-:S07]  /*146e0*/  F2FP.PACK_AB R131, R157, R158 ;  /* 0x0000009e9d83723e */ /* 0x020fce00000000ff */
[----:B------:R-:W4:Y:S01]  /*146f0*/  MUFU.EX2 R184, R184 ;  /* 0x000000b800b87308 */ /* 0x000f220000000800 */
[C---:B------:R-:W-:Y:S07]  /*14700*/  HMMA.16816.F32 R144, R128.reuse, R140, RZ ;  /* 0x0000008c8090723c */ /* 0x040fee00000018ff */
[----:B------:R-:W-:Y:S01]  /*14710*/  MUFU.EX2 R185, R185 ;  /* 0x000000b900b97308 */ /* 0x000fe20000000800 */
[C---:B------:R-:W-:Y:S07]  /*14720*/  HMMA.16816.F32 R140, R128.reuse, R142, RZ ;  /* 0x0000008e808c723c */ /* 0x040fee00000018ff */
[----:B------:R-:W5:Y:S01]  /*14730*/  MUFU.EX2 R182, R182 ;  /* 0x000000b600b67308 */ /* 0x000f620000000800 */
[C---:B------:R-:W-:Y:S07]  /*14740*/  HMMA.16816.F32 R28, R128.reuse, R32, RZ ;  /* 0x00000020801c723c */ /* 0x040fee00000018ff */
[----:B------:R-:W-:Y:S01]  /*14750*/  MUFU.EX2 R188, R188 ;  /* 0x000000bc00bc7308 */ /* 0x000fe20000000800 */
[C---:B------:R-:W-:Y:S07]  /*14760*/  HMMA.16816.F32 R32, R128.reuse, R34, RZ ;  /* 0x000000228020723c */ /* 0x040fee00000018ff */
[----:B------:R-:W1:Y:S01]  /*14770*/  MUFU.EX2 R237, R237 ;  /* 0x000000ed00ed7308 */ /* 0x000e620000000800 */
[C---:B------:R-:W-:Y:S07]  /*14780*/  HMMA.16816.F32 R152, R128.reuse, R148, RZ ;  /* 0x000000948098723c */ /* 0x040fee00000018ff */
[----:B------:R-:W-:Y:S01]  /*14790*/  MUFU.EX2 R192, R192 ;  /* 0x000000c000c07308 */ /* 0x000fe20000000800 */
[C---:B------:R-:W-:Y:S07]  /*147a0*/  HMMA.16816.F32 R136, R128.reuse, R132, RZ ;  /* 0x000000848088723c */ /* 0x040fee00000018ff */
[----:B------:R-:W-:Y:S01]  /*147b0*/  MUFU.EX2 R241, R241 ;  /* 0x000000f100f17308 */ /* 0x000fe20000000800 */
[C---:B------:R-:W-:Y:S07]  /*147c0*/  HMMA.16816.F32 R36, R128.reuse, R40, RZ ;  /* 0x000000288024723c */ /* 0x040fee00000018ff */
[----:B------:R-:W-:Y:S01]  /*147d0*/  MUFU.EX2 R190, R190 ;  /* 0x000000be00be7308 */ /* 0x000fe20000000800 */
[C---:B------:R-:W-:Y:S07]  /*147e0*/  HMMA.16816.F32 R44, R128.reuse, R48, RZ ;  /* 0x00000030802c723c */ /* 0x040fee00000018ff */
[----:B------:R-:W1:Y:S01]  /*147f0*/  MUFU.EX2 R193, R193 ;  /* 0x000000c100c17308 */ /* 0x000e620000000800 */
[C---:B------:R-:W-:Y:S07]  /*14800*/  HMMA.16816.F32 R52, R128.reuse, R56, RZ ;  /* 0x000000388034723c */ /* 0x040fee00000018ff */
[----:B------:R-:W-:Y:S01]  /*14810*/  MUFU.EX2 R191, R191 ;  /* 0x000000bf00bf7308 */ /* 0x000fe20000000800 */
[C---:B------:R-:W-:Y:S07]  /*14820*/  HMMA.16816.F32 R60, R128.reuse, R64, RZ ;  /* 0x00000040803c723c */ /* 0x040fee00000018ff */
[----:B------:R-:W1:Y:S01]  /*14830*/  MUFU.EX2 R186, R186 ;  /* 0x000000ba00ba7308 */ /* 0x000e620000000800 */
        /* <DEDUP_REMOVED lines=20> */
[C---:B-1----:R-:W-:Y:S07]  /*14980*/  HMMA.16816.F32 R124, R128.reuse, R4, RZ ;  /* 0x00000004807c723c */ /* 0x042fee00000018ff */
[----:B------:R-:W-:Y:S01]  /*14990*/  F2FP.PACK_AB R4, R176, R3 ;  /* 0x00000003b004723e */ /* 0x000fe200000000ff */
[----:B------:R-:W-:Y:S01]  /*149a0*/  HMMA.16816.F32 R128, R128, R6, RZ ;  /* 0x000000068080723c */ /* 0x000fe200000018ff */
[----:B----4-:R-:W-:Y:S01]  /*149b0*/  F2FP.PACK_AB R5, R184, R187 ;  /* 0x000000bbb805723e */ /* 0x010fe200000000ff */
[----:B------:R-:W-:-:S04]  /*149c0*/  FADD.FTZ R3, R3, R156 ;  /* 0x0000009c03037221 */ /* 0x000fc80000010000 */
[----:B------:R-:W-:Y:S01]  /*149d0*/  FADD.FTZ R3, R176, R3 ;  /* 0x00000003b0037221 */ /* 0x000fe20000010000 */
[----:B------:R-:W-:Y:S02]  /*149e0*/  F2FP.PACK_AB R6, R177, R2 ;  /* 0x00000002b106723e */ /* 0x000fe400000000ff */
[----:B-----5:R-:W-:Y:S01]  /*149f0*/  F2FP.PACK_AB R7, R182, R185 ;  /* 0x000000b9b607723e */ /* 0x020fe200000000ff */
[----:B------:R-:W-:-:S04]  /*14a00*/  FADD.FTZ R2, R2, R3 ;  /* 0x0000000302027221 */ /* 0x000fc80000010000 */
[----:B------:R-:W-:Y:S02]  /*14a10*/  FADD.FTZ R177, R177, R2 ;  /* 0x00000002b1b17221 */ /* 0x000fe40000010000 */
[C---:B--2---:R-:W-:Y:S08]  /*14a20*/  HMMA.16816.F32 R144, R4.reuse, R8, R144 ;  /* 0x000000080490723c */ /* 0x044ff00000001890 */
[C---:B------:R-:W-:Y:S01]  /*14a30*/  HMMA.16816.F32 R140, R4.reuse, R10, R140 ;  /* 0x0000000a048c723c */ /* 0x040fe2000000188c */
[----:B------:R-:W1:Y:S07]  /*14a40*/  LDSM.16.MT88.4 R8, [R216+0x7880] ;  /* 0x00788000d808783b */ /* 0x000e6e0000004200 */
[C---:B---3--:R-:W-:Y:S08]  /*14a50*/  HMMA.16816.F32 R28, R4.reuse, R12, R28 ;  /* 0x0000000c041c723c */ /* 0x048ff0000000181c */
[C---:B------:R-:W-:Y:S01]  /*14a60*/  HMMA.16816.F32 R32, R4.reuse, R14, R32 ;  /* 0x0000000e0420723c */ /* 0x040fe20000001820 */
[----:B------:R-:W2:Y:S07]  /*14a70*/  LDSM.16.MT88.4 R12, [R212+0x7880] ;  /* 0x00788000d40c783b */ /* 0x000eae0000004200 */
[C---:B------:R-:W-:Y:S08]  /*14a80*/  HMMA.16816.F32 R152, R4.reuse, R20, R152 ;  /* 0x000000140498723c */ /* 0x040ff00000001898 */
[C---:B------:R-:W-:Y:S01]  /*14a90*/  HMMA.16816.F32 R148, R4.reuse, R22, R148 ;  /* 0x000000160494723c */ /* 0x040fe20000001894 */
[----:B------:R-:W-:Y:S07]  /*14aa0*/  LDSM.16.MT88.4 R20, [R213+0x7880] ;  /* 0x00788000d514783b */ /* 0x000fee0000004200 */
[C---:B------:R-:W-:Y:S08]  /*14ab0*/  HMMA.16816.F32 R136, R4.reuse, R16, R136 ;  /* 0x000000100488723c */ /* 0x040ff00000001888 */
        /* <DEDUP_REMOVED lines=43> */
[----:B------:R-:W-:-:S03]  /*14d70*/  F2FP.PACK_AB R7, R186, R191 ;  /* 0x000000bfba07723e */ /* 0x000fc600000000ff */
[----:B------:R-:W-:-:S04]  /*14d80*/  FADD.FTZ R192, R192, R237 ;  /* 0x000000edc0c07221 */ /* 0x000fc80000010000 */
[----:B-1----:R-:W-:Y:S01]  /*14d90*/  HMMA.16816.F32 R136, R4, R8, R136 ;  /* 0x000000080488723c */ /* 0x002fe20000001888 */
[----:B------:R-:W-:-:S07]  /*14da0*/  FADD.FTZ R238, R241, R192 ;  /* 0x000000c0f1ee7221 */ /* 0x000fce0000010000 */
[C---:B------:R-:W-:Y:S01]  /*14db0*/  HMMA.16816.F32 R132, R4.reuse, R10, R132 ;  /* 0x0000000a0484723c */ /* 0x040fe20000001884 */
[----:B------:R-:W1:Y:S07]  /*14dc0*/  LDSM.16.MT88.4 R8, [R213+0x6880] ;  /* 0x00688000d508783b */ /* 0x000e6e0000004200 */
[C---:B--2---:R-:W-:Y:S08]  /*14dd0*/  HMMA.16816.F32 R44, R4.reuse, R12, R44 ;  /* 0x0000000c042c723c */ /* 0x044ff0000000182c */
[C---:B------:R-:W-:Y:S01]  /*14de0*/  HMMA.16816.F32 R48, R4.reuse, R14, R48 ;  /* 0x0000000e0430723c */ /* 0x040fe20000001830 */
[----:B------:R-:W2:Y:S07]  /*14df0*/  LDSM.16.MT88.4 R12, [R213+0x9880] ;  /* 0x00988000d50c783b */ /* 0x000eae0000004200 */
[C---:B-----5:R-:W-:Y:S08]  /*14e00*/  HMMA.16816.F32 R152, R4.reuse, R160, R152 ;  /* 0x000000a00498723c */ /* 0x060ff00000001898 */
[C---:B------:R-:W-:Y:S01]  /*14e10*/  HMMA.16816.F32 R148, R4.reuse, R162, R148 ;  /* 0x000000a20494723c */ /* 0x040fe20000001894 */
[----:B------:R-:W4:Y:S07]  /*14e20*/  LDSM.16.MT88.4 R160, [R213+0x8080] ;  /* 0x00808000d5a0783b */ /* 0x000f2e0000004200 */
[C---:B------:R-:W-:Y:S08]  /*14e30*/  HMMA.16816.F32 R144, R4.reuse, R24, R144 ;  /* 0x000000180490723c */ /* 0x040ff00000001890 */
[C---:B------:R-:W-:Y:S01]  /*14e40*/  HMMA.16816.F32 R140, R4.reuse, R26, R140 ;  /* 0x0000001a048c723c */ /* 0x040fe2000000188c */
[----:B------:R-:W5:Y:S07]  /*14e50*/  LDSM.16.MT88.4 R24, [R212+0x8080] ;  /* 0x00808000d418783b */ /* 0x000f6e0000004200 */
[C---:B------:R-:W-:Y:S08]  /*14e60*/  HMMA.16816.F32 R28, R4.reuse, R20, R28 ;  /* 0x00000014041c723c */ /* 0x040ff0000000181c */
        /* <DEDUP_REMOVED lines=8> */
[C---:B--2---:R-:W-:Y:S07]  /*14ef0*/  HMMA.16816.F32 R116, R4.reuse, R12, R116 ;  /* 0x0000000c0474723c */ /* 0x044fee0000001874 */
[----:B------:R-:W-:Y:S01]  /*14f00*/  FADD.FTZ R12, R158, R183 ;  /* 0x000000b79e0c7221 */ /* 0x000fe20000010000 */
[----:B------:R-:W-:Y:S03]  /*14f10*/  HMMA.16816.F32 R60, R4, R172, R60 ;  /* 0x000000ac043c723c */ /* 0x000fe6000000183c */
[----:B------:R-:W-:-:S04]  /*14f20*/  FADD.FTZ R12, R157, R12 ;  /* 0x0000000c9d0c7221 */ /* 0x000fc80000010000 */
        /* <DEDUP_REMOVED lines=11> */
[----:B------:R-:W-:-:S05]  /*14fe0*/  FADD.FTZ R237, R186, R191 ;  /* 0x000000bfbaed7221 */ /* 0x000fca0000010000 */
[C---:B------:R-:W-:Y:S08]  /*14ff0*/  HMMA.16816.F32 R80, R4.reuse, R166, R80 ;  /* 0x000000a60450723c */ /* 0x040ff00000001850 */
[C---:B----4-:R-:W-:Y:S08]  /*15000*/  HMMA.16816.F32 R84, R4.reuse, R160, R84 ;  /* 0x000000a00454723c */ /* 0x050ff00000001854 */
[C---:B------:R-:W-:Y:S08]  /*15010*/  HMMA.16816.F32 R88, R4.reuse, R162, R88 ;  /* 0x000000a20458723c */ /* 0x040ff00000001858 */
[C---:B-----5:R-:W-:Y:S08]  /*15020*/  HMMA.16816.F32 R92, R4.reuse, R24, R92 ;  /* 0x00000018045c723c */ /* 0x060ff0000000185c */
[C---:B------:R-:W-:Y:S08]  /*15030*/  HMMA.16816.F32 R96, R4.reuse, R26, R96 ;  /* 0x0000001a0460723c */ /* 0x040ff00000001860 */
[C---:B------:R-:W-:Y:S08]  /*15040*/  HMMA.16816.F32 R100, R4.reuse, R20, R100 ;  /* 0x000000140464723c */ /* 0x040ff00000001864 */
[C---:B------:R-:W-:Y:S08]  /*15050*/  HMMA.16816.F32 R104, R4.reuse, R22, R104 ;  /* 0x000000160468723c */ /* 0x040ff00000001868 */
[C---:B---3--:R-:W-:Y:S08]  /*15060*/  HMMA.16816.F32 R108, R4.reuse, R16, R108 ;  /* 0x00000010046c723c */ /* 0x048ff0000000186c */
[C---:B------:R-:W-:Y:S08]  /*15070*/  HMMA.16816.F32 R112, R4.reuse, R18, R112 ;  /* 0x000000120470723c */ /* 0x040ff00000001870 */
[C---:B------:R-:W-:Y:S08]  /*15080*/  HMMA.16816.F32 R120, R4.reuse, R14, R120 ;  /* 0x0000000e0478723c */ /* 0x040ff00000001878 */
[C---:B-1----:R-:W-:Y:S08]  /*15090*/  HMMA.16816.F32 R124, R4.reuse, R8, R124 ;  /* 0x00000008047c723c */ /* 0x042ff0000000187c */
[----:B------:R-:W-:Y:S01]  /*150a0*/  HMMA.16816.F32 R128, R4, R10, R128 ;  /* 0x0000000a0480723c */ /* 0x000fe20000001880 */
[----:B------:R-:W-:Y:S07]  /*150b0*/  @!P0 BRA `(.L_x_1733) ;  /* 0x0000331000008947 */ /* 0x000fee0003800000 */
[----:B------:R-:W-:Y:S01]  /*150c0*/  IMAD.MOV.U32 R2, RZ, RZ, R159 ;  /* 0x000000ffff027224 */ /* 0x000fe200078e009f */
[C---:B------:R-:W-:Y:S01]  /*150d0*/  SHF.L.U64.HI R241, R196.reuse, 0x1, R199 ;  /* 0x00000001c4f17819 */ /* 0x040fe200000102c7 */
[----:B------:R-:W-:Y:S01]  /*150e0*/  IMAD.MOV.U32 R3, RZ, RZ, R0 ;  /* 0x000000ffff037224 */ /* 0x000fe200078e0000 */
[----:B------:R-:W-:Y:S01]  /*150f0*/  SHF.L.U32 R242, R196, 0x1, RZ ;  /* 0x00000001c4f27819 */ /* 0x000fe200000006ff */
[C---:B------:R-:W-:Y:S01]  /*15100*/  IMAD.SHL.U32 R244, R235.reuse, 0x2, RZ ;  /* 0x00000002ebf47824 */ /* 0x040fe200078e00ff */
[----:B------:R-:W-:Y:S01]  /*15110*/  SHF.L.U64.HI R243, R235, 0x1, R236 ;  /* 0x00000001ebf37819 */ /* 0x000fe200000102ec */
[----:B------:R-:W-:Y:S01]  /*15120*/  UMOV UR4, UR13 ;  /* 0x0000000d00047c82 */ /* 0x000fe20008000000 */
[----:B------:R-:W-:-:S02]  /*15130*/  SHF.L.U64.HI R245, R234, 0x1, R233 ;  /* 0x00000001eaf57819 */ /* 0x000fc400000102e9 */
[----:B------:R-:W-:-:S07]  /*15140*/  SHF.L.U32 R246, R234, 0x1, RZ ;  /* 0x00000001eaf67819 */ /* 0x000fce00000006ff */
.L_x_1738:
[----:B------:R-:W-:Y:S04]  /*15150*/  DEPBAR.LE SB0, 0x0 ;  /* 0x000080000000791a */ /* 0x000fe80000000000 */
[----:B------:R-:W-:Y:S01]  /*15160*/  BAR.SYNC.DEFER_BLOCKING 0x0 ;  /* 0x0000000000007b1d */ /* 0x000fe20000010000 */
[----:B------:R-:W-:Y:S05]  /*15170*/  ISETP.LE.AND P0, PT, RZ, UR4, PT ;  /* 0x00000004ff007c0c */ /* 0x000fea000bf03270 */
[----:B------:R1:W2:Y:S04]  /*15180*/  LDSM.16.M88.4 R156, [R222] ;  /* 0x00000000de9c783b */ /* 0x0002a80000000200 */
[----:B------:R1:W3:Y:S04]  /*15190*/  LDSM.16.M88.4 R160, [R221+0xa080] ;  /* 0x00a08000dda0783b */ /* 0x0002e80000000200 */
[----:B------:R1:W4:Y:S04]  /*151a0*/  LDSM.16.M88.4 R164, [R221+0xa880] ;  /* 0x00a88000dda4783b */ /* 0x0003280000000200 */
[----:B------:R1:W1:Y:S04]  /*151b0*/  LDSM.16.M88.4 R24, [R221+0xb080] ;  /* 0x00b08000dd18783b */ /* 0x0002680000000200 */
[----:B------:R1:W1:Y:S04]  /*151c0*/  LDSM.16.M88.4 R168, [R220] ;  /* 0x00000000dca8783b */ /* 0x0002680000000200 */
[----:B------:R1:W1:Y:S04]  /*151d0*/  LDSM.16.M88.4 R172, [R219] ;  /* 0x00000000dbac783b */ /* 0x0002680000000200 */
[----:B------:R1:W1:Y:S04]  /*151e0*/  LDSM.16.M88.4 R176, [R211] ;  /* 0x00000000d3b0783b */ /* 0x0002680000000200 */
[----:B------:R1:W1:Y:S01]  /*151f0*/  LDSM.16.M88.4 R180, [R210] ;  /* 0x00000000d2b4783b */ /* 0x0002620000000200 */
[----:B------:R-:W-:-:S05]  /*15200*/  @!P0 BRA `(.L_x_1734) ;  /* 0x0000036000008947 */ /* 0x000fca0003800000 */
[C---:B------:R-:W-:Y:S01]  /*15210*/  IMAD.WIDE.U32 R6, R228.reuse, c[0x0][0x208], RZ ;  /* 0x00008200e4067a25 */ /* 0x040fe200078e00ff */
[----:B------:R-:W-:Y:S01]  /*15220*/  SHF.R.S32.HI R9, RZ, 0x1f, R228 ;  /* 0x0000001fff097819 */ /* 0x000fe200000114e4 */
[----:B------:R-:W-:Y:S01]  /*15230*/  BSSY B0, `(.L_x_1734) ;  /* 0x0000033000007945 */ /* 0x000fe20003800000 */
[----:B------:R-:W-:Y:S02]  /*15240*/  SHF.R.S32.HI R5, RZ, 0x1f, R227 ;  /* 0x0000001fff057819 */ /* 0x000fe400000114e3 */
[----:B------:R-:W-:Y:S01]  /*15250*/  ISETP.GE.AND P1, PT, R229, c[0x0][0x1d4], PT ;  /* 0x00007500e5007a0c */ /* 0x000fe20003f26270 */
[----:B------:R-:W-:Y:S02]  /*15260*/  IMAD R9, R9, c[0x0][0x208], RZ ;  /* 0x0000820009097a24 */ /* 0x000fe400078e02ff */
[----:B------:R-:W-:Y:S02]  /*15270*/  IMAD R5, R5, c[0x0][0x218], RZ ;  /* 0x0000860005057a24 */ /* 0x000fe400078e02ff */
[----:B------:R-:W-:Y:S02]  /*15280*/  IMAD R9, R228, c[0x0][0x20c], R9 ;  /* 0x00008300e4097a24 */ /* 0x000fe400078e0209 */
[----:B------:R-:W-:Y:S02]  /*15290*/  IMAD R5, R227, c[0x0][0x21c], R5 ;  /* 0x00008700e3057a24 */ /* 0x000fe400078e0205 */
[----:B------:R-:W-:Y:S04]  /*152a0*/  IMAD.IADD R7, R7, 0x1, R9 ;  /* 0x0000000107077824 */ /* 0x000fe800078e0209 */
[----:B------:R-:W-:Y:S05]  /*152b0*/  IMAD.WIDE.U32 R6, R227, c[0x0][0x218], R6 ;  /* 0x00008600e3067a25 */ /* 0x000fea00078e0006 */
[----:B------:R-:W-:Y:S01]  /*152c0*/  IADD3 R4, P0, R6, UR28, RZ ;  /* 0x0000001c06047c10 */ /* 0x000fe2000ff1e0ff */
[----:B------:R-:W-:Y:S03]  /*152d0*/  IMAD.SHL.U32 R6, R232, 0x2, RZ ;  /* 0x00000002e8067824 */ /* 0x000fe600078e00ff */
[----:B------:R-:W-:Y:S02]  /*152e0*/  IADD3.X R5, R7, UR12, R5, P0, !PT ;  /* 0x0000000c07057c10 */ /* 0x000fe400087fe405 */
[C---:B------:R-:W-:Y:S04]  /*152f0*/  LEA R0, P0, R4.reuse, c[0x0][0x1f8], 0x1 ;  /* 0x00007e0004007a11 */ /* 0x040fe800078008ff */
[----:B------:R-:W-:Y:S02]  /*15300*/  LEA.HI.X R15, R4, c[0x0][0x1fc], R5, 0x1, P0 ;  /* 0x00007f00040f7a11 */ /* 0x000fe400000f0c05 */
[----:B------:R-:W5:Y:S01]  /*15310*/  SHFL.IDX PT, R5, R0, RZ, 0x181f ;  /* 0x00181fff00057589 */ /* 0x000f6200000e0000 */
[----:B------:R-:W-:Y:S03]  /*15320*/  SHF.L.U64.HI R4, R232, 0x1, R231 ;  /* 0x00000001e8047819 */ /* 0x000fe600000102e7 */
[----:B------:R-:W4:Y:S01]  /*15330*/  SHFL.IDX PT, R8, R15, RZ, 0x181f ;  /* 0x00181fff0f087589 */ /* 0x000f2200000e0000 */
[C---:B-----5:R-:W-:Y:S05]  /*15340*/  IADD3 R16, P0, R5.reuse, R242, RZ ;  /* 0x000000f205107210 */ /* 0x060fea0007f1e0ff */
[C---:B----4-:R-:W-:Y:S01]  /*15350*/  IMAD.X R17, R8.reuse, 0x1, R241, P0 ;  /* 0x0000000108117824 */ /* 0x050fe200000e06f1 */
[C---:B------:R-:W-:Y:S04]  /*15360*/  IADD3 R12, P0, R5.reuse, R244, RZ ;  /* 0x000000f4050c7210 */ /* 0x040fe80007f1e0ff */
[----:B------:R-:W-:Y:S01]  /*15370*/  @!PT LDS RZ, [RZ] ;  /* 0x00000000fffff984 */ /* 0x000fe20000000800 */
[----:B------:R4:W-:Y:S01]  /*15380*/  LDGSTS.E.BYPASS.LTC128B.128 [R230+0x4080], [R16.64], !P6 ;  /* 0x0408000010e67fae */ /* 0x0009e2000f101d5a */
[C---:B------:R-:W-:Y:S01]  /*15390*/  IMAD.X R13, R8.reuse, 0x1, R243, P0 ;  /* 0x00000001080d7824 */ /* 0x040fe200000e06f3 */
[C---:B------:R-:W-:Y:S04]  /*153a0*/  IADD3 R10, P0, R5.reuse, R246, RZ ;  /* 0x000000f6050a7210 */ /* 0x040fe80007f1e0ff */
[----:B------:R4:W-:Y:S01]  /*153b0*/  LDGSTS.E.BYPASS.LTC128B.128 [R230+0x5880], [R12.64], !P1 ;  /* 0x058800000ce67fae */ /* 0x0009e2000c901d5a */
[C---:B------:R-:W-:Y:S01]  /*153c0*/  IMAD.X R11, R8.reuse, 0x1, R245, P0 ;  /* 0x00000001080b7824 */ /* 0x040fe200000e06f5 */
[----:B------:R-:W-:Y:S02]  /*153d0*/  IADD3 R18, P0, R5, R6, RZ ;  /* 0x0000000605127210 */ /* 0x000fe40007f1e0ff */
[----:B------:R-:W-:Y:S02]  /*153e0*/  ISETP.GT.AND P1, PT, R223, 0x7f, PT ;  /* 0x0000007fdf00780c */ /* 0x000fe40003f24270 */
[----:B------:R4:W-:Y:S01]  /*153f0*/  LDGSTS.E.BYPASS.LTC128B.128 [R230+0x7080], [R10.64], !P5 ;  /* 0x070800000ae67fae */ /* 0x0009e2000e901d5a */
[----:B------:R-:W-:Y:S05]  /*15400*/  IMAD.X R19, R8, 0x1, R4, P0 ;  /* 0x0000000108137824 */ /* 0x000fea00000e0604 */
[----:B------:R4:W-:Y:S05]  /*15410*/  LDGSTS.E.BYPASS.LTC128B.128 [R230+0x8880], [R18.64], !P4 ;  /* 0x0888000012e67fae */ /* 0x0009ea000e101d5a */
[----:B------:R-:W-:-:S05]  /*15420*/  @P1 BRA `(.L_x_1735) ;  /* 0x0000013000001947 */ /* 0x000fca0003800000 */
[----:B------:R-:W-:-:S05]  /*15430*/  BRA.DIV ~URZ, `(.L_x_1736) ;  /* 0x000093527f007947 */ /* 0x000fca000b800000 */
[----:B------:R4:W3:Y:S04]  /*15440*/  SHFL.IDX PT, R8, R15, 0x1, 0x181f ;  /* 0x00381f000f087f89 */ /* 0x0008e800000e0000 */
[----:B----4-:R4:W2:Y:S02]  /*15450*/  SHFL.IDX PT, R13, R0, 0x1, 0x181f ;  /* 0x00381f00000d7f89 */ /* 0x0108a400000e0000 */
.L_x_1763:
[----:B--2---:R-:W-:Y:S02]  /*15460*/  IADD3 R16, P0, R13, R242, RZ ;  /* 0x000000f20d107210 */ /* 0x004fe40007f1e0ff */
[----:B------:R-:W-:Y:S03]  /*15470*/  ISETP.GE.AND P1, PT, R229, c[0x0][0x1d4], PT ;  /* 0x00007500e5007a0c */ /* 0x000fe60003f26270 */
[C---:B---3--:R-:W-:Y:S01]  /*15480*/  IMAD.X R17, R8.reuse, 0x1, R241, P0 ;  /* 0x0000000108117824 */ /* 0x048fe200000e06f1 */
[C---:B------:R-:W-:Y:S04]  /*15490*/  IADD3 R14, P0, R13.reuse, R244, RZ ;  /* 0x000000f40d0e7210 */ /* 0x040fe80007f1e0ff */
[----:B------:R-:W-:Y:S01]  /*154a0*/  @!PT LDS RZ, [RZ] ;  /* 0x00000000fffff984 */ /* 0x000fe20000000800 */
[----:B------:R-:W-:Y:S01]  /*154b0*/  @!PT LDS RZ, [RZ] ;  /* 0x00000000fffff984 */ /* 0x000fe20000000800 */
        /* <DEDUP_REMOVED lines=10> */
.L_x_1735:
[----:B------:R-:W-:Y:S05]  /*15560*/  BSYNC B0 ;  /* 0x0000000000007941 */ /* 0x000fea0003800000 */
.L_x_1734:
[----:B------:R-:W0:Y:S01]  /*15570*/  LDGDEPBAR ;  /* 0x00000000000079af */ /* 0x000e220000000000 */
[----:B------:R-:W-:Y:S01]  /*15580*/  WARPSYNC 0xffffffff ;  /* 0xffffffff00007948 */ /* 0x000fe20003800000 */
[C---:B--23--:R-:W-:Y:S01]  /*15590*/  HMMA.16816.F32 R4, R156.reuse, R160, RZ ;  /* 0x000000a09c04723c */ /* 0x04cfe200000018ff */
[----:B------:R-:W-:Y:S04]  /*155a0*/  UISETP.GE.AND UP0, UPT, UR4, 0x1, UPT ;  /* 0x000000010400788c */ /* 0x000fe8000bf06270 */
[----:B------:R-:W-:Y:S02]  /*155b0*/  LDSM.16.M88.4 R184, [R218] ;  /* 0x00000000dab8783b */ /* 0x000fe40000000200 */
[----:B------:R-:W-:Y:S01]  /*155c0*/  PLOP3.LUT P0, PT, PT, PT, UP0, 0x40, 0x0 ;  /* 0x000000000000781c */ /* 0x000fe20003f0e808 */
[C---:B----4-:R-:W-:Y:S04]  /*155d0*/  HMMA.16816.F32 R8, R156.reuse, R162, RZ ;  /* 0x000000a29c08723c */ /* 0x050fe800000018ff */
[----:B------:R-:W2:Y:S04]  /*155e0*/  LDSM.16.M88.4 R188, [R215+0xa080] ;  /* 0x00a08000d7bc783b */ /* 0x000ea80000000200 */
[C---:B------:R-:W-:Y:S03]  /*155f0*/  HMMA.16816.F32 R12, R156.reuse, R164, RZ ;  /* 0x000000a49c0c723c */ /* 0x040fe600000018ff */
[----:B------:R-:W-:Y:S05]  /*15600*/  LDSM.16.M88.4 R160, [R215+0xb080] ;  /* 0x00b08000d7a0783b */ /* 0x000fea0000000200 */
[C---:B------:R-:W-:Y:S02]  /*15610*/  HMMA.16816.F32 R16, R156.reuse, R166, RZ ;  /* 0x000000a69c10723c */ /* 0x040fe400000018ff */
[----:B------:R-:W-:Y:S06]  /*15620*/  LDSM.16.M88.4 R164, [R217] ;  /* 0x00000000d9a4783b */ /* 0x000fec0000000200 */
[C---:B-1----:R-:W-:Y:S01]  /*15630*/  HMMA.16816.F32 R20, R156.reuse, R24, RZ ;  /* 0x000000189c14723c */ /* 0x042fe200000018ff */
[----:B------:R-:W-:Y:S07]  /*15640*/  LDSM.16.M88.4 R192, [R209] ;  /* 0x00000000d1c0783b */ /* 0x000fee0000000200 */
[----:B------:R-:W-:Y:S01]  /*15650*/  HMMA.16816.F32 R24, R156, R26, RZ ;  /* 0x0000001a9c18723c */ /* 0x000fe200000018ff */
        /* <DEDUP_REMOVED lines=10> */
[C---:B--2---:R-:W-:Y:S01]  /*15700*/  HMMA.16816.F32 R4, R184.reuse, R188, R4 ;  /* 0x000000bcb804723c */ /* 0x044fe20000001804 */
[----:B------:R-:W2:Y:S07]  /*15710*/  LDSM.16.M88.4 R180, [R221+0xb880] ;  /* 0x00b88000ddb4783b */ /* 0x000eae0000000200 */
[C---:B------:R-:W-:Y:S01]  /*15720*/  HMMA.16816.F32 R8, R184.reuse, R190, R8 ;  /* 0x000000beb808723c */ /* 0x040fe20000001808 */
[----:B------:R-:W-:Y:S07]  /*15730*/  LDSM.16.M88.4 R188, [R208] ;  /* 0x00000000d0bc783b */ /* 0x000fee0000000200 */
[C---:B-1----:R-:W-:Y:S08]  /*15740*/  HMMA.16816.F32 R12, R184.reuse, R156, R12 ;  /* 0x0000009cb80c723c */ /* 0x042ff0000000180c */
[C---:B------:R-:W-:Y:S01]  /*15750*/  HMMA.16816.F32 R16, R184.reuse, R158, R16 ;  /* 0x0000009eb810723c */ /* 0x040fe20000001810 */
[----:B------:R-:W1:Y:S07]  /*15760*/  LDSM.16.M88.4 R156, [R221+0xc080] ;  /* 0x00c08000dd9c783b */ /* 0x000e6e0000000200 */
        /* <DEDUP_REMOVED lines=13> */
[C---:B--2---:R-:W-:Y:S01]  /*15840*/  HMMA.16816.F32 R4, R176.reuse, R180, R4 ;  /* 0x000000b4b004723c */ /* 0x044fe20000001804 */
[----:B------:R-:W2:Y:S07]  /*15850*/  LDSM.16.M88.4 R172, [R218+0x4000] ;  /* 0x00400000daac783b */ /* 0x000eae0000000200 */
        /* <DEDUP_REMOVED lines=79> */
[C---:B--2---:R-:W-:Y:S08]  /*15d50*/  HMMA.16816.F32 R4, R172.reuse, R192, R4 ;  /* 0x000000c0ac04723c */ /* 0x044ff00000001804 */
[C---:B------:R-:W-:Y:S01]  /*15d60*/  HMMA.16816.F32 R8, R172.reuse, R194, R8 ;  /* 0x000000c2ac08723c */ /* 0x040fe20000001808 */
[----:B------:R-:W-:Y:S07]  /*15d70*/  LDSM.16.M88.4 R192, [R209+0x4800] ;  /* 0x00480000d1c0783b */ /* 0x000fee0000000200 */
[C---:B-1----:R-:W-:Y:S08]  /*15d80*/  HMMA.16816.F32 R12, R172.reuse, R156, R12 ;  /* 0x0000009cac0c723c */ /* 0x042ff0000000180c */
        /* <DEDUP_REMOVED lines=28> */
[C---:B--2---:R-:W-:Y:S02]  /*15f50*/  HMMA.16816.F32 R20, R172.reuse, R160, R20 ;  /* 0x000000a0ac14723c */ /* 0x044fe40000001814 */
[----:B------:R-:W1:Y:S02]  /*15f60*/  MUFU.TANH R169, R169 ;  /* 0x000000a900a97308 */ /* 0x000e640000002400 */
[----:B------:R-:W-:Y:S02]  /*15f70*/  FMUL.FTZ R0, R6, c[0x0][0x320] ;  /* 0x0000c80006007a20 */ /* 0x000fe40000410000 */
[----:B------:R-:W-:Y:S02]  /*15f80*/  FMUL.FTZ R168, R7, c[0x0][0x320] ;  /* 0x0000c80007a87a20 */ /* 0x000fe40000410000 */
[----:B------:R-:W-:Y:S04]  /*15f90*/  HMMA.16816.F32 R24, R172, R162, R24 ;  /* 0x000000a2ac18723c */ /* 0x000fe80000001818 */
[----:B------:R-:W2:Y:S01]  /*15fa0*/  MUFU.TANH R170, R170 ;  /* 0x000000aa00aa7308 */ /* 0x000ea20000002400 */
[----:B------:R-:W-:Y:S02]  /*15fb0*/  FMUL.FTZ R171, R8, c[0x0][0x320] ;  /* 0x0000c80008ab7a20 */ /* 0x000fe40000410000 */
[----:B------:R-:W-:Y:S02]  /*15fc0*/  FMUL.FTZ R178, R9, c[0x0][0x320] ;  /* 0x0000c80009b27a20 */ /* 0x000fe40000410000 */
[----:B------:R-:W-:Y:S03]  /*15fd0*/  FMUL.FTZ R176, R10, c[0x0][0x320] ;  /* 0x0000c8000ab07a20 */ /* 0x000fe60000410000 */
[----:B------:R-:W-:Y:S02]  /*15fe0*/  FMUL.FTZ R177, R11, c[0x0][0x320] ;  /* 0x0000c8000bb17a20 */ /* 0x000fe40000410000 */
        /* <DEDUP_REMOVED lines=39> */
[----:B--234-:R-:W-:Y:S01]  /*16260*/  ISETP.NE.AND P1, PT, R224, 0x1, PT ;  /* 0x00000001e000780c */ /* 0x01cfe20003f25270 */
[----:B------:R-:W-:Y:S01]  /*16270*/  UIMAD UR5, UR4, 0x30, UR19 ;  /* 0x00000030040578a4 */ /* 0x000fe2000f8e0213 */
[----:B------:R-:W-:Y:S05]  /*16280*/  IMAD.MOV.U32 R227, RZ, RZ, RZ ;  /* 0x000000ffffe37224 */ /* 0x000fea00078e00ff */
        /* <DEDUP_REMOVED lines=25> */
[----:B------:R-:W2:Y:S01]  /*16420*/  SHFL.IDX PT, R7, R5, RZ, 0x181f ;  /* 0x00181fff05077589 */ /* 0x000ea200000e0000 */
[----:B------:R-:W-:Y:S03]  /*16430*/  IADD3 R6, -R197, 0x30, RZ ;  /* 0x00000030c5067810 */ /* 0x000fe60007ffe1ff */
[----:B------:R-:W3:Y:S01]  /*16440*/  SHFL.IDX PT, R8, R4, RZ, 0x181f ;  /* 0x00181fff04087589 */ /* 0x000ee200000e0000 */
[----:B------:R-:W-:Y:S03]  /*16450*/  ISETP.GE.AND P1, PT, R6, 0x1, PT ;  /* 0x000000010600780c */ /* 0x000fe60003f26270 */
[----:B------:R-:W4:Y:S04]  /*16460*/  SHFL.IDX PT, R5, R5, 0x1, 0x181f ;  /* 0x00381f0005057f89 */ /* 0x000f2800000e0000 */
[----:B------:R-:W5:Y:S06]  /*16470*/  SHFL.IDX PT, R4, R4, 0x1, 0x181f ;  /* 0x00381f0004047f89 */ /* 0x000f6c00000e0000 */
        /* <DEDUP_REMOVED lines=8> */
[----:B------:R-:W-:Y:S02]  /*16500*/  @P1 LEA.HI.X R17, R232, R8, R231, 0x1, P0 ;  /* 0x00000008e8111211 */ /* 0x000fe400000f0ce7 */
[----:B------:R-:W-:Y:S11]  /*16510*/  ISETP.GE.AND P0, PT, R6, 0x21, PT ;  /* 0x000000210600780c */ /* 0x000ff60003f06270 */
[----:B------:R-:W-:Y:S02]  /*16520*/  @!UPT UIADD3 URZ, URZ, URZ, URZ ;  /* 0x0000003f3f3ff290 */ /* 0x000fe4000fffe03f */
[C---:B----4-:R-:W-:Y:S05]  /*16530*/  @P0 IADD3 R8, P2, R5.reuse, R242, RZ ;  /* 0x000000f205080210 */ /* 0x050fea0007f5e0ff */
[C---:B-----5:R-:W-:Y:S01]  /*16540*/  @P0 IMAD.X R9, R4.reuse, 0x1, R241, P2 ;  /* 0x0000000104090824 */ /* 0x060fe200010e06f1 */
[----:B------:R-:W-:Y:S05]  /*16550*/  @P0 IADD3 R6, P2, R5, R244, RZ ;  /* 0x000000f405060210 */ /* 0x000fea0007f5e0ff */
[C---:B------:R-:W-:Y:S01]  /*16560*/  @P0 IMAD.X R7, R4.reuse, 0x1, R243, P2 ;  /* 0x0000000104070824 */ /* 0x040fe200010e06f3 */
[----:B------:R-:W-:Y:S11]  /*16570*/  ISETP.GE.AND P2, PT, R229, c[0x0][0x1d4], PT ;  /* 0x00007500e5007a0c */ /* 0x000ff60003f46270 */
[----:B------:R-:W-:Y:S02]  /*16580*/  @!UPT UIADD3 URZ, URZ, URZ, URZ ;  /* 0x0000003f3f3ff290 */ /* 0x000fe4000fffe03f */
[----:B------:R2:W-:Y:S04]  /*16590*/  @P1 LDGSTS.E.BYPASS.LTC128B.128 [R230+0xb880], [R12.64], !P2 ;  /* 0x0b8800000ce61fae */ /* 0x0005e8000d101d5a */
[----:B------:R2:W-:Y:S04]  /*165a0*/  @P1 LDGSTS.E.BYPASS.LTC128B.128 [R230+0xd080], [R10.64], !P5 ;  /* 0x0d0800000ae61fae */ /* 0x0005e8000e901d5a */
[----:B------:R2:W-:Y:S01]  /*165b0*/  @P1 LDGSTS.E.BYPASS.LTC128B.128 [R230+0xe880], [R16.64], !P4 ;  /* 0x0e88000010e61fae */ /* 0x0005e2000e101d5a */
[----:B------:R-:W-:Y:S03]  /*165c0*/  @P0 IADD3 R18, P1, R5, R246, RZ ;  /* 0x000000f605120210 */ /* 0x000fe60007f3e0ff */
[----:B------:R2:W-:Y:S02]  /*165d0*/  @P0 LDGSTS.E.BYPASS.LTC128B.128 [R230+0xb080], [R8.64], !P6 ;  /* 0x0b08000008e60fae */ /* 0x0005e4000f101d5a */
[----:B------:R-:W-:Y:S01]  /*165e0*/  @P0 IMAD.X R19, R4, 0x1, R245, P1 ;  /* 0x0000000104130824 */ /* 0x000fe200008e06f5 */
[C---:B------:R-:W-:Y:S01]  /*165f0*/  @P0 LEA R26, P1, R232.reuse, R5, 0x1 ;  /* 0x00000005e81a0211 */ /* 0x040fe200078208ff */
[----:B------:R2:W-:Y:S03]  /*16600*/  @P0 LDGSTS.E.BYPASS.LTC128B.128 [R230+0xc880], [R6.64], !P2 ;  /* 0x0c88000006e60fae */ /* 0x0005e6000d101d5a */
[----:B------:R-:W-:Y:S01]  /*16610*/  @P0 LEA.HI.X R27, R232, R4, R231, 0x1, P1 ;  /* 0x00000004e81b0211 */ /* 0x000fe200008f0ce7 */
[----:B------:R2:W-:Y:S04]  /*16620*/  @P0 LDGSTS.E.BYPASS.LTC128B.128 [R230+0xe080], [R18.64], !P5 ;  /* 0x0e08000012e60fae */ /* 0x0005e8000e901d5a */
[----:B------:R2:W-:Y:S04]  /*16630*/  @P0 LDGSTS.E.BYPASS.LTC128B.128 [R230+0xf880], [R26.64], !P4 ;  /* 0x0f8800001ae60fae */ /* 0x0005e8000e101d5a */
.L_x_1737:
[----:B--234-:R-:W-:Y:S01]  /*16640*/  PLOP3.LUT P0, PT, PT, PT, UP2, 0x80, 0x0 ;  /* 0x000000000000781c */ /* 0x01cfe20003f0f028 */
[----:B------:R-:W-:Y:S01]  /*16650*/  UIMAD UR5, UR4, -0x30, URZ ;  /* 0xffffffd0040578a4 */ /* 0x000fe2000f8e023f */
[----:B------:R-:W-:Y:S01]  /*16660*/  MOV R5, R198 ;  /* 0x000000c600057202 */ /* 0x000fe20000000f00 */
[----:B------:R-:W0:Y:S01]  /*16670*/  LDGDEPBAR ;  /* 0x00000000000079af */ /* 0x000e220000000000 */
[----:B------:R-:W-:Y:S03]  /*16680*/  UIADD3 UR13, UR4, -0x1, URZ ;  /* 0xffffffff040d7890 */ /* 0x000fe6000fffe03f */
[----:B------:R-:W-:Y:S04]  /*16690*/  MOV R6, UR5 ;  /* 0x0000000500067c02 */ /* 0x000fe80008000f00 */
[----:B------:R-:W-:Y:S02]  /*166a0*/  IADD3 R9, -R239, 0x1, R6 ;  /* 0x00000001ef097810 */ /* 0x000fe40007ffe106 */
[----:B------:R-:W-:Y:S01]  /*166b0*/  @P0 IMAD.HI.U32 R4, R198, c[0x0][0x2c8], RZ ;  /* 0x0000b200c6040a27 */ /* 0x000fe200078e00ff */
[----:B------:R-:W-:Y:S11]  /*166c0*/  PLOP3.LUT P0, PT, PT, PT, UP2, 0x80, 0x0 ;  /* 0x000000000000781c */ /* 0x000ff60003f0f028 */
[----:B------:R-:W-:Y:S02]  /*166d0*/  @!UPT UIADD3 URZ, URZ, URZ, URZ ;  /* 0x0000003f3f3ff290 */ /* 0x000fe4000fffe03f */
[----:B------:R-:W-:Y:S02]  /*166e0*/  @P0 SHF.R.U32.HI R5, RZ, c[0x0][0x2cc], R4 ;  /* 0x0000b300ff050a19 */ /* 0x000fe40000011604 */
[----:B------:R-:W-:Y:S03]  /*166f0*/  MOV R4, UR21 ;  /* 0x0000001500047c02 */ /* 0x000fe60008000f00 */
[----:B------:R-:W2:Y:S01]  /*16700*/  SHFL.IDX PT, R7, R5, RZ, 0x1c1f ;  /* 0x001c1fff05077589 */ /* 0x000ea200000e0000 */
[----:B------:R-:W-:Y:S07]  /*16710*/  IADD3 R4, -R4, UR14, R9 ;  /* 0x0000000e04047c10 */ /* 0x000fee000fffe109 */
[----:B------:R-:W3:Y:S01]  /*16720*/  SHFL.IDX PT, R5, R5, 0x1, 0x1c1f ;  /* 0x003c1f0005057f89 */ /* 0x000ee200000e0000 */
[----:B--2---:R-:W-:Y:S04]  /*16730*/  IADD3 R6, R4, R7, RZ ;  /* 0x0000000704067210 */ /* 0x004fe80007ffe0ff */
[C---:B------:R-:W-:Y:S04]  /*16740*/  ISETP.GT.AND P0, PT, R6.reuse, RZ, PT ;  /* 0x000000ff0600720c */ /* 0x040fe80003f04270 */
[----:B-1----:R-:W-:Y:S02]  /*16750*/  FSEL R10, R169, -INF , P0 ;  /* 0xff800000a90a7808 */ /* 0x002fe40000000000 */
[----:B------:R-:W-:Y:S02]  /*16760*/  ISETP.GT.AND P0, PT, R6, 0x1, PT ;  /* 0x000000010600780c */ /* 0x000fe40003f04270 */
[----:B---3--:R-:W-:Y:S02]  /*16770*/  IADD3 R4, R4, R5, RZ ;  /* 0x0000000504047210 */ /* 0x008fe40007ffe0ff */
[----:B------:R-:W-:Y:S02]  /*16780*/  FSEL R13, R170, -INF , P0 ;  /* 0xff800000aa0d7808 */ /* 0x000fe40000000000 */
[C---:B------:R-:W-:Y:S04]  /*16790*/  ISETP.GT.AND P0, PT, R6.reuse, 0x8, PT ;  /* 0x000000080600780c */ /* 0x040fe80003f04270 */
[----:B------:R-:W-:Y:S02]  /*167a0*/  FSEL R11, R171, -INF , P0 ;  /* 0xff800000ab0b7808 */ /* 0x000fe40000000000 */
[----:B------:R-:W-:Y:S04]  /*167b0*/  ISETP.GT.AND P0, PT, R6, 0x9, PT ;  /* 0x000000090600780c */ /* 0x000fe80003f04270 */
[----:B------:R-:W-:Y:S02]  /*167c0*/  FSEL R9, R178, -INF , P0 ;  /* 0xff800000b2097808 */ /* 0x000fe40000000000 */
[C---:B------:R-:W-:Y:S04]  /*167d0*/  ISETP.GT.AND P0, PT, R6.reuse, 0x10, PT ;  /* 0x000000100600780c */ /* 0x040fe80003f04270 */
[----:B------:R-:W-:Y:S02]  /*167e0*/  FSEL R249, R249, -INF , P0 ;  /* 0xff800000f9f97808 */ /* 0x000fe40000000000 */
[C---:B------:R-:W-:Y:S04]  /*167f0*/  ISETP.GT.AND P0, PT, R6.reuse, 0x11, PT ;  /* 0x000000110600780c */ /* 0x040fe80003f04270 */
        /* <DEDUP_REMOVED lines=9> */
[----:B------:R-:W-:Y:S04]  /*16890*/  ISETP.GT.AND P0, PT, R6, 0x28, PT ;  /* 0x000000280600780c */ /* 0x000fe80003f04270 */
[----:B------:R-:W-:Y:S02]  /*168a0*/  FSEL R187, R172, -INF , P0 ;  /* 0xff800000acbb7808 */ /* 0x000fe40000000000 */
[----:B------:R-:W-:Y:S04]  /*168b0*/  ISETP.GT.AND P0, PT, R6, 0x29, PT ;  /* 0x000000290600780c */ /* 0x000fe80003f04270 */
[----:B------:R-:W-:Y:S02]  /*168c0*/  FSEL R185, R21, -INF , P0 ;  /* 0xff80000015b97808 */ /* 0x000fe40000000000 */
[----:B------:R-:W-:Y:S04]  /*168d0*/  ISETP.GT.AND P0, PT, R4, RZ, PT ;  /* 0x000000ff0400720c */ /* 0x000fe80003f04270 */
[----:B------:R-:W-:Y:S02]  /*168e0*/  FSEL R21, R0, -INF , P0 ;  /* 0xff80000000157808 */ /* 0x000fe40000000000 */
[----:B------:R-:W-:Y:S02]  /*168f0*/  FMNMX.FTZ R0, R10, R3, !PT ;  /* 0x000000030a007209 */ /* 0x000fe40007810000 */
[----:B------:R-:W-:Y:S02]  /*16900*/  ISETP.GT.AND P0, PT, R4, 0x1, PT ;  /* 0x000000010400780c */ /* 0x000fe40003f04270 */
[----:B------:R-:W-:Y:S02]  /*16910*/  FMNMX.FTZ R0, R13, R0, !PT ;  /* 0x000000000d007209 */ /* 0x000fe40007810000 */
[----:B------:R-:W-:Y:S02]  /*16920*/  FSEL R19, R168, -INF , P0 ;  /* 0xff800000a8137808 */ /* 0x000fe40000000000 */
[----:B------:R-:W-:Y:S02]  /*16930*/  FMNMX.FTZ R0, R11, R0, !PT ;  /* 0x000000000b007209 */ /* 0x000fe40007810000 */
[----:B------:R-:W-:Y:S02]  /*16940*/  FMNMX.FTZ R8, R21, R2, !PT ;  /* 0x0000000215087209 */ /* 0x000fe40007810000 */
[----:B------:R-:W-:Y:S02]  /*16950*/  FMNMX.FTZ R0, R9, R0, !PT ;  /* 0x0000000009007209 */ /* 0x000fe40007810000 */
[----:B------:R-:W-:Y:S02]  /*16960*/  ISETP.GT.AND P0, PT, R4, 0x8, PT ;  /* 0x000000080400780c */ /* 0x000fe40003f04270 */
[----:B------:R-:W-:Y:S02]  /*16970*/  FMNMX.FTZ R0, R249, R0, !PT ;  /* 0x00000000f9007209 */ /* 0x000fe40007810000 */
[----:B------:R-:W-:Y:S02]  /*16980*/  FSEL R17, R176, -INF , P0 ;  /* 0xff800000b0117808 */ /* 0x000fe40000000000 */
[----:B------:R-:W-:Y:S02]  /*16990*/  FMNMX.FTZ R0, R247, R0, !PT ;  /* 0x00000000f7007209 */ /* 0x000fe40007810000 */
[C---:B------:R-:W-:Y:S02]  /*169a0*/  ISETP.GT.AND P0, PT, R4.reuse, 0x9, PT ;  /* 0x000000090400780c */ /* 0x040fe40003f04270 */
[----:B------:R-:W-:Y:S02]  /*169b0*/  FMNMX.FTZ R0, R171, R0, !PT ;  /* 0x00000000ab007209 */ /* 0x000fe40007810000 */
[----:B------:R-:W-:Y:S02]  /*169c0*/  FMNMX.FTZ R8, R19, R8, !PT ;  /* 0x0000000813087209 */ /* 0x000fe40007810000 */
[----:B------:R-:W-:Y:S02]  /*169d0*/  FMNMX.FTZ R0, R169, R0, !PT ;  /* 0x00000000a9007209 */ /* 0x000fe40007810000 */
        /* <DEDUP_REMOVED lines=9> */
[C---:B------:R-:W-:Y:S01]  /*16a70*/  ISETP.GT.AND P0, PT, R4.reuse, 0x11, PT ;  /* 0x000000110400780c */ /* 0x040fe20003f04270 */
[----:B------:R-:W1:Y:S01]  /*16a80*/  SHFL.BFLY PT, R7, R6, 0x2, 0x1f ;  /* 0x0c401f0006077f89 */ /* 0x000e6200000e0000 */
        /* <DEDUP_REMOVED lines=12> */
[----:B-1----:R-:W-:Y:S02]  /*16b50*/  FMNMX.FTZ R5, R7, R6, !PT ;  /* 0x0000000607057209 */ /* 0x002fe40007810000 */
[----:B------:R-:W-:Y:S02]  /*16b60*/  FSEL R189, R20, -INF , P0 ;  /* 0xff80000014bd7808 */ /* 0x000fe40000000000 */
[----:B------:R-:W-:Y:S01]  /*16b70*/  ISETP.GT.AND P0, PT, R4, 0x28, PT ;  /* 0x000000280400780c */ /* 0x000fe20003f04270 */
[----:B------:R-:W1:Y:S01]  /*16b80*/  SHFL.BFLY PT, R0, R5, 0x1, 0x1f ;  /* 0x0c201f0005007f89 */ /* 0x000e6200000e0000 */
[----:B------:R-:W-:Y:S02]  /*16b90*/  FMNMX.FTZ R8, R191, R8, !PT ;  /* 0x00000008bf087209 */ /* 0x000fe40007810000 */
[----:B------:R-:W-:Y:S02]  /*16ba0*/  FSEL R183, R24, -INF , P0 ;  /* 0xff80000018b77808 */ /* 0x000fe40000000000 */
[----:B------:R-:W-:Y:S02]  /*16bb0*/  ISETP.GT.AND P0, PT, R4, 0x29, PT ;  /* 0x000000290400780c */ /* 0x000fe40003f04270 */
[----:B------:R-:W-:Y:S02]  /*16bc0*/  FMNMX.FTZ R8, R189, R8, !PT ;  /* 0x00000008bd087209 */ /* 0x000fe40007810000 */
[----:B------:R-:W-:Y:S02]  /*16bd0*/  FSEL R157, R23, -INF , P0 ;  /* 0xff800000179d7808 */ /* 0x000fe40000000000 */
[----:B------:R-:W-:Y:S04]  /*16be0*/  FMNMX.FTZ R8, R183, R8, !PT ;  /* 0x00000008b7087209 */ /* 0x000fe80007810000 */
[----:B------:R-:W-:Y:S02]  /*16bf0*/  FMNMX.FTZ R6, R157, R8, !PT ;  /* 0x000000089d067209 */ /* 0x000fe40007810000 */
[----:B-1----:R-:W-:Y:S03]  /*16c00*/  FMNMX.FTZ R0, R5, R0, !PT ;  /* 0x0000000005007209 */ /* 0x002fe60007810000 */
[----:B------:R-:W1:Y:S01]  /*16c10*/  SHFL.BFLY PT, R5, R6, 0x2, 0x1f ;  /* 0x0c401f0006057f89 */ /* 0x000e6200000e0000 */
[C---:B------:R-:W-:Y:S01]  /*16c20*/  FSETP.NEU.FTZ.AND P0, PT, R0.reuse, -INF , PT ;  /* 0xff8000000000780b */ /* 0x040fe20003f1d000 */
[C---:B------:R-:W-:Y:S03]  /*16c30*/  FMUL.FTZ R184, R0.reuse, c[0x0][0x2d0] ;  /* 0x0000b40000b87a20 */ /* 0x040fe60000410000 */
[----:B------:R-:W-:Y:S02]  /*16c40*/  FSEL R4, R0, RZ, P0 ;  /* 0x000000ff00047208 */ /* 0x000fe40000000000 */
[----:B------:R-:W-:Y:S03]  /*16c50*/  FSEL R184, R184, RZ, P0 ;  /* 0x000000ffb8b87208 */ /* 0x000fe60000000000 */
[----:B------:R-:W-:Y:S02]  /*16c60*/  FADD.FTZ R4, -R4, R3 ;  /* 0x0000000304047221 */ /* 0x000fe40000010100 */
[--C-:B------:R-:W-:Y:S02]  /*16c70*/  FFMA.FTZ R180, R13, c[0x0][0x2d0], -R184.reuse ;  /* 0x0000b4000db47a23 */ /* 0x100fe400000108b8 */
[--C-:B------:R-:W-:Y:S02]  /*16c80*/  FFMA.FTZ R181, R10, c[0x0][0x2d0], -R184.reuse ;  /* 0x0000b4000ab57a23 */ /* 0x100fe400000108b8 */
[--C-:B------:R-:W-:Y:S02]  /*16c90*/  FFMA.FTZ R179, R11, c[0x0][0x2d0], -R184.reuse ;  /* 0x0000b4000bb37a23 */ /* 0x100fe400000108b8 */
[--C-:B------:R-:W-:Y:S01]  /*16ca0*/  FFMA.FTZ R178, R9, c[0x0][0x2d0], -R184.reuse ;  /* 0x0000b40009b27a23 */ /* 0x100fe200000108b8 */
[----:B------:R-:W-:Y:S01]  /*16cb0*/  MUFU.EX2 R180, R180 ;  /* 0x000000b400b47308 */ /* 0x000fe20000000800 */
[----:B------:R-:W-:Y:S02]  /*16cc0*/  FMUL.FTZ R3, R4, c[0x0][0x2d0] ;  /* 0x0000b40004037a20 */ /* 0x000fe40000410000 */
[--C-:B------:R-:W-:Y:S01]  /*16cd0*/  FFMA.FTZ R251, R171, c[0x0][0x2d0], -R184.reuse ;  /* 0x0000b400abfb7a23 */ /* 0x100fe200000108b8 */
[----:B-1----:R-:W-:Y:S01]  /*16ce0*/  FMNMX.FTZ R7, R6, R5, !PT ;  /* 0x0000000506077209 */ /* 0x002fe20007810000 */
[--C-:B------:R-:W-:Y:S02]  /*16cf0*/  FFMA.FTZ R190, R169, c[0x0][0x2d0], -R184.reuse ;  /* 0x0000b400a9be7a23 */ /* 0x100fe400000108b8 */
[----:B------:R-:W-:Y:S01]  /*16d00*/  LDSM.16.MT88.4 R168, [R212+0x6080] ;  /* 0x00608000d4a8783b */ /* 0x000fe20000004200 */
[--C-:B------:R-:W-:Y:S02]  /*16d10*/  FFMA.FTZ R186, R249, c[0x0][0x2d0], -R184.reuse ;  /* 0x0000b400f9ba7a23 */ /* 0x100fe400000108b8 */
[----:B------:R-:W1:Y:S01]  /*16d20*/  MUFU.EX2 R181, R181 ;  /* 0x000000b500b57308 */ /* 0x000e620000000800 */
[--C-:B------:R-:W-:Y:S02]  /*16d30*/  FFMA.FTZ R247, R247, c[0x0][0x2d0], -R184.reuse ;  /* 0x0000b400f7f77a23 */ /* 0x100fe400000108b8 */
[--C-:B------:R-:W-:Y:S02]  /*16d40*/  FFMA.FTZ R195, R195, c[0x0][0x2d0], -R184.reuse ;  /* 0x0000b400c3c37a23 */ /* 0x100fe400000108b8 */
[----:B------:R-:W2:Y:S01]  /*16d50*/  SHFL.BFLY PT, R156, R7, 0x1, 0x1f ;  /* 0x0c201f00079c7f89 */ /* 0x000ea200000e0000 */
[--C-:B------:R-:W-:Y:S02]  /*16d60*/  FFMA.FTZ R248, R193, c[0x0][0x2d0], -R184.reuse ;  /* 0x0000b400c1f87a23 */ /* 0x100fe400000108b8 */
[--C-:B------:R-:W-:Y:S02]  /*16d70*/  FFMA.FTZ R187, R187, c[0x0][0x2d0], -R184.reuse ;  /* 0x0000b400bbbb7a23 */ /* 0x100fe400000108b8 */
[----:B------:R-:W-:Y:S01]  /*16d80*/  MUFU.EX2 R179, R179 ;  /* 0x000000b300b37308 */ /* 0x000fe20000000800 */
[----:B------:R-:W-:Y:S09]  /*16d90*/  FFMA.FTZ R184, R185, c[0x0][0x2d0], -R184 ;  /* 0x0000b400b9b87a23 */ /* 0x000ff200000108b8 */
[----:B------:R-:W3:Y:S01]  /*16da0*/  MUFU.EX2 R178, R178 ;  /* 0x000000b200b27308 */ /* 0x000ee20000000800 */
[----:B-1----:R-:W-:Y:S02]  /*16db0*/  F2FP.PACK_AB R160, R180, R181 ;  /* 0x000000b5b4a0723e */ /* 0x002fe400000000ff */
[----:B--2---:R-:W-:Y:S07]  /*16dc0*/  FMNMX.FTZ R156, R156, R7, !PT ;  /* 0x000000079c9c7209 */ /* 0x004fee0007810000 */
[----:B------:R-:W1:Y:S01]  /*16dd0*/  MUFU.EX2 R3, R3 ;  /* 0x0000000300037308 */ /* 0x000e620000000800 */
[C---:B------:R-:W-:Y:S01]  /*16de0*/  FSETP.NEU.FTZ.AND P0, PT, R156.reuse, -INF , PT ;  /* 0xff8000009c00780b */ /* 0x040fe20003f1d000 */
[C---:B------:R-:W-:Y:S03]  /*16df0*/  FMUL.FTZ R182, R156.reuse, c[0x0][0x2d0] ;  /* 0x0000b4009cb67a20 */ /* 0x040fe60000410000 */
[----:B------:R-:W-:Y:S02]  /*16e00*/  FSEL R5, R156, RZ, P0 ;  /* 0x000000ff9c057208 */ /* 0x000fe40000000000 */
[----:B------:R-:W-:Y:S03]  /*16e10*/  FSEL R182, R182, RZ, P0 ;  /* 0x000000ffb6b67208 */ /* 0x000fe60000000000 */
[----:B------:R-:W-:Y:S01]  /*16e20*/  MUFU.EX2 R186, R186 ;  /* 0x000000ba00ba7308 */ /* 0x000fe20000000800 */
[----:B------:R-:W-:Y:S01]  /*16e30*/  ISETP.LT.AND P0, PT, R240, UR4, PT ;  /* 0x00000004f0007c0c */ /* 0x000fe2000bf01270 */
[----:B------:R-:W-:Y:S01]  /*16e40*/  FADD.FTZ R5, -R5, R2 ;  /* 0x0000000205057221 */ /* 0x000fe20000010100 */
[----:B------:R-:W-:Y:S01]  /*16e50*/  UMOV UR4, UR13 ;  /* 0x0000000d00047c82 */ /* 0x000fe20008000000 */
[--C-:B------:R-:W-:Y:S01]  /*16e60*/  FFMA.FTZ R158, R15, c[0x0][0x2d0], -R182.reuse ;  /* 0x0000b4000f9e7a23 */ /* 0x100fe200000108b6 */
[----:B---3--:R-:W-:Y:S01]  /*16e70*/  F2FP.PACK_AB R162, R178, R179 ;  /* 0x000000b3b2a2723e */ /* 0x008fe200000000ff */
[----:B------:R-:W2:Y:S01]  /*16e80*/  LDSM.16.MT88.4 R12, [R216+0x4080] ;  /* 0x00408000d80c783b */ /* 0x000ea20000004200 */
[--C-:B------:R-:W-:Y:S02]  /*16e90*/  FFMA.FTZ R177, R21, c[0x0][0x2d0], -R182.reuse ;  /* 0x0000b40015b17a23 */ /* 0x100fe400000108b6 */
[--C-:B------:R-:W-:Y:S01]  /*16ea0*/  FFMA.FTZ R176, R19, c[0x0][0x2d0], -R182.reuse ;  /* 0x0000b40013b07a23 */ /* 0x100fe200000108b6 */
[----:B------:R-:W-:Y:S01]  /*16eb0*/  MUFU.EX2 R158, R158 ;  /* 0x0000009e009e7308 */ /* 0x000fe20000000800 */
[--C-:B------:R-:W-:Y:S02]  /*16ec0*/  FFMA.FTZ R159, R17, c[0x0][0x2d0], -R182.reuse ;  /* 0x0000b400119f7a23 */ /* 0x100fe400000108b6 */
[----:B------:R-:W-:Y:S01]  /*16ed0*/  FMUL.FTZ R2, R5, c[0x0][0x2d0] ;  /* 0x0000b40005027a20 */ /* 0x000fe20000410000 */
[----:B------:R-:W3:Y:S01]  /*16ee0*/  LDSM.16.MT88.4 R20, [R214+0x4080] ;  /* 0x00408000d614783b */ /* 0x000ee20000004200 */
        /* <DEDUP_REMOVED lines=9> */
[----:B------:R-:W1:Y:S01]  /*16f80*/  MUFU.EX2 R176, R176 ;  /* 0x000000b000b07308 */ /* 0x000e620000000800 */
[--C-:B------:R-:W-:Y:S02]  /*16f90*/  FFMA.FTZ R188, R175, c[0x0][0x2d0], -R182.reuse ;  /* 0x0000b400afbc7a23 */ /* 0x100fe400000108b6 */
[--C-:B------:R-:W-:Y:S02]  /*16fa0*/  FFMA.FTZ R249, R173, c[0x0][0x2d0], -R182.reuse ;  /* 0x0000b400adf97a23 */ /* 0x100fe400000108b6 */
[----:B------:R-:W-:Y:S01]  /*16fb0*/  LDSM.16.MT88.4 R172, [R216+0x7880] ;  /* 0x00788000d8ac783b */ /* 0x000fe20000004200 */
[--C-:B------:R-:W-:Y:S02]  /*16fc0*/  FFMA.FTZ R192, R167, c[0x0][0x2d0], -R182.reuse ;  /* 0x0000b400a7c07a23 */ /* 0x100fe400000108b6 */
[--C-:B------:R-:W-:Y:S02]  /*16fd0*/  FFMA.FTZ R194, R165, c[0x0][0x2d0], -R182.reuse ;  /* 0x0000b400a5c27a23 */ /* 0x100fe400000108b6 */
[----:B------:R-:W4:Y:S01]  /*16fe0*/  MUFU.EX2 R159, R159 ;  /* 0x0000009f009f7308 */ /* 0x000f220000000800 */
[C---:B------:R-:W-:Y:S02]  /*16ff0*/  FMUL.FTZ R28, R3.reuse, R28 ;  /* 0x0000001c031c7220 */ /* 0x040fe40000410000 */
[----:B------:R-:W-:Y:S01]  /*17000*/  LDSM.16.MT88.4 R164, [R213+0x6080] ;  /* 0x00608000d5a4783b */ /* 0x000fe20000004200 */
[C---:B------:R-:W-:Y:S02]  /*17010*/  FMUL.FTZ R29, R3.reuse, R29 ;  /* 0x0000001d031d7220 */ /* 0x040fe40000410000 */
[C---:B------:R-:W-:Y:S02]  /*17020*/  FMUL.FTZ R32, R3.reuse, R32 ;  /* 0x0000002003207220 */ /* 0x040fe40000410000 */
[C---:B------:R-:W-:Y:S02]  /*17030*/  FMUL.FTZ R33, R3.reuse, R33 ;  /* 0x0000002103217220 */ /* 0x040fe40000410000 */
[----:B------:R-:W5:Y:S01]  /*17040*/  MUFU.EX2 R2, R2 ;  /* 0x0000000200027308 */ /* 0x000f620000000800 */
        /* <DEDUP_REMOVED lines=8> */
[C---:B------:R-:W-:Y:S01]  /*170d0*/  FMUL.FTZ R48, R3.reuse, R48 ;  /* 0x0000003003307220 */ /* 0x040fe20000410000 */
[----:B----4-:R-:W-:Y:S01]  /*170e0*/  F2FP.PACK_AB R163, R158, R159 ;  /* 0x0000009f9ea3723e */ /* 0x010fe200000000ff */
[C---:B------:R-:W-:Y:S02]  /*170f0*/  FMUL.FTZ R49, R3.reuse, R49 ;  /* 0x0000003103317220 */ /* 0x040fe40000410000 */
[C---:B------:R-:W-:Y:S02]  /*17100*/  FMUL.FTZ R52, R3.reuse, R52 ;  /* 0x0000003403347220 */ /* 0x040fe40000410000 */
[C---:B------:R-:W-:Y:S01]  /*17110*/  FMUL.FTZ R53, R3.reuse, R53 ;  /* 0x0000003503357220 */ /* 0x040fe20000410000 */
[----:B------:R-:W-:Y:S01]  /*17120*/  MUFU.EX2 R188, R188 ;  /* 0x000000bc00bc7308 */ /* 0x000fe20000000800 */
[C---:B------:R-:W-:Y:S02]  /*17130*/  FMUL.FTZ R56, R3.reuse, R56 ;  /* 0x0000003803387220 */ /* 0x040fe40000410000 */
[C---:B------:R-:W-:Y:S02]  /*17140*/  FMUL.FTZ R57, R3.reuse, R57 ;  /* 0x0000003903397220 */ /* 0x040fe40000410000 */
[C---:B-----5:R-:W-:Y:S02]  /*17150*/  FMUL.FTZ R6, R2.reuse, R154 ;  /* 0x0000009a02067220 */ /* 0x060fe40000410000 */
[C---:B------:R-:W-:Y:S02]  /*17160*/  FMUL.FTZ R7, R2.reuse, R155 ;  /* 0x0000009b02077220 */ /* 0x040fe40000410000 */
[----:B------:R-:W4:Y:S01]  /*17170*/  LDSM.16.MT88.4 R152, [R213+0x4080] ;  /* 0x00408000d598783b */ /* 0x000f220000004200 */
[C---:B------:R-:W-:Y:S01]  /*17180*/  FMUL.FTZ R10, R2.reuse, R150 ;  /* 0x00000096020a7220 */ /* 0x040fe20000410000 */
[----:B------:R-:W5:Y:S01]  /*17190*/  MUFU.EX2 R249, R249 ;  /* 0x000000f900f97308 */ /* 0x000f620000000800 */
[C---:B------:R-:W-:Y:S02]  /*171a0*/  FMUL.FTZ R11, R2.reuse, R151 ;  /* 0x00000097020b7220 */ /* 0x040fe40000410000 */
[C---:B--2---:R-:W-:Y:S03]  /*171b0*/  HMMA.16816.F32 R4, R160.reuse, R12, R4 ;  /* 0x0000000ca004723c */ /* 0x044fe60000001804 */
[----:B------:R-:W-:Y:S02]  /*171c0*/  LDSM.16.MT88.4 R148, [R213+0x4880] ;  /* 0x00488000d594783b */ /* 0x000fe40000004200 */
[C---:B------:R-:W-:Y:S02]  /*171d0*/  FMUL.FTZ R18, R2.reuse, R142 ;  /* 0x0000008e02127220 */ /* 0x040fe40000410000 */
[C---:B------:R-:W-:Y:S01]  /*171e0*/  FMUL.FTZ R12, R3.reuse, R144 ;  /* 0x00000090030c7220 */ /* 0x040fe20000410000 */
[C---:B------:R-:W-:Y:S01]  /*171f0*/  HMMA.16816.F32 R8, R160.reuse, R14, R8 ;  /* 0x0000000ea008723c */ /* 0x040fe20000001808 */
[----:B------:R-:W-:Y:S03]  /*17200*/  MUFU.EX2 R251, R251 ;  /* 0x000000fb00fb7308 */ /* 0x000fe60000000800 */
[C---:B------:R-:W-:Y:S02]  /*17210*/  FMUL.FTZ R13, R3.reuse, R145 ;  /* 0x00000091030d7220 */ /* 0x040fe40000410000 */
[C---:B------:R-:W-:Y:S02]  /*17220*/  FMUL.FTZ R19, R2.reuse, R143 ;  /* 0x0000008f02137220 */ /* 0x040fe40000410000 */
[C---:B------:R-:W-:Y:S01]  /*17230*/  FMUL.FTZ R14, R2.reuse, R146 ;  /* 0x00000092020e7220 */ /* 0x040fe20000410000 */
[----:B------:R-:W-:Y:S02]  /*17240*/  LDSM.16.MT88.4 R140, [R213+0x5880] ;  /* 0x00588000d58c783b */ /* 0x000fe40000004200 */
[----:B------:R-:W2:Y:S01]  /*17250*/  MUFU.EX2 R190, R190 ;  /* 0x000000be00be7308 */ /* 0x000ea20000000800 */
[C---:B------:R-:W-:Y:S02]  /*17260*/  FMUL.FTZ R15, R2.reuse, R147 ;  /* 0x00000093020f7220 */ /* 0x040fe40000410000 */
[C---:B------:R-:W-:Y:S02]  /*17270*/  FMUL.FTZ R26, R2.reuse, R134 ;  /* 0x00000086021a7220 */ /* 0x040fe40000410000 */
[C---:B------:R-:W-:Y:S01]  /*17280*/  FMUL.FTZ R27, R2.reuse, R135 ;  /* 0x00000087021b7220 */ /* 0x040fe20000410000 */
[----:B------:R-:W1:Y:S01]  /*17290*/  LDSM.16.MT88.4 R144, [R212+0x4080] ;  /* 0x00408000d490783b */ /* 0x000e620000004200 */
[C---:B------:R-:W-:Y:S01]  /*172a0*/  FMUL.FTZ R30, R2.reuse, R30 ;  /* 0x0000001e021e7220 */ /* 0x040fe20000410000 */
[C---:B---3--:R-:W-:Y:S02]  /*172b0*/  HMMA.16816.F32 R12, R160.reuse, R20, R12 ;  /* 0x00000014a00c723c */ /* 0x048fe4000000180c */
[----:B------:R-:W-:Y:S01]  /*172c0*/  MUFU.EX2 R192, R192 ;  /* 0x000000c000c07308 */ /* 0x000fe20000000800 */
[C---:B------:R-:W-:Y:S02]  /*172d0*/  FMUL.FTZ R31, R2.reuse, R31 ;  /* 0x0000001f021f7220 */ /* 0x040fe40000410000 */
[C---:B------:R-:W-:Y:S01]  /*172e0*/  FMUL.FTZ R34, R2.reuse, R34 ;  /* 0x0000002202227220 */ /* 0x040fe20000410000 */
[----:B------:R-:W-:Y:S01]  /*172f0*/  LDSM.16.MT88.4 R132, [R214+0x5880] ;  /* 0x00588000d684783b */ /* 0x000fe20000004200 */
[C---:B------:R-:W-:Y:S01]  /*17300*/  FMUL.FTZ R20, R3.reuse, R136 ;  /* 0x0000008803147220 */ /* 0x040fe20000410000 */
[C---:B------:R-:W-:Y:S04]  /*17310*/  HMMA.16816.F32 R16, R160.reuse, R22, R16 ;  /* 0x00000016a010723c */ /* 0x040fe80000001810 */
[C---:B------:R-:W-:Y:S01]  /*17320*/  FMUL.FTZ R21, R3.reuse, R137 ;  /* 0x0000008903157220 */ /* 0x040fe20000410000 */
[----:B------:R-:W3:Y:S01]  /*17330*/  MUFU.EX2 R194, R194 ;  /* 0x000000c200c27308 */ /* 0x000ee20000000800 */
[C---:B------:R-:W-:Y:S02]  /*17340*/  FMUL.FTZ R35, R2.reuse, R35 ;  /* 0x0000002302237220 */ /* 0x040fe40000410000 */
[C---:B------:R-:W-:Y:S04]  /*17350*/  FMUL.FTZ R22, R2.reuse, R138 ;  /* 0x0000008a02167220 */ /* 0x040fe80000410000 */
[C---:B------:R-:W-:Y:S02]  /*17360*/  FMUL.FTZ R23, R2.reuse, R139 ;  /* 0x0000008b02177220 */ /* 0x040fe40000410000 */
[----:B------:R-:W2:Y:S01]  /*17370*/  LDSM.16.MT88.4 R136, [R216+0x5880] ;  /* 0x00588000d888783b */ /* 0x000ea20000004200 */
[C---:B------:R-:W-:Y:S01]  /*17380*/  FMUL.FTZ R38, R2.reuse, R38 ;  /* 0x0000002602267220 */ /* 0x040fe20000410000 */
[----:B------:R-:W-:Y:S01]  /*17390*/  MUFU.EX2 R195, R195 ;  /* 0x000000c300c37308 */ /* 0x000fe20000000800 */
[C---:B------:R-:W-:Y:S02]  /*173a0*/  FMUL.FTZ R39, R2.reuse, R39 ;  /* 0x0000002702277220 */ /* 0x040fe40000410000 */
[C---:B----4-:R-:W-:Y:S03]  /*173b0*/  HMMA.16816.F32 R20, R160.reuse, R152, R20 ;  /* 0x00000098a014723c */ /* 0x050fe60000001814 */
[C---:B------:R-:W-:Y:S02]  /*173c0*/  FMUL.FTZ R42, R2.reuse, R42 ;  /* 0x0000002a022a7220 */ /* 0x040fe40000410000 */
[C---:B------:R-:W-:Y:S02]  /*173d0*/  FMUL.FTZ R43, R2.reuse, R43 ;  /* 0x0000002b022b7220 */ /* 0x040fe40000410000 */
[C---:B------:R-:W-:Y:S01]  /*173e0*/  FMUL.FTZ R46, R2.reuse, R46 ;  /* 0x0000002e022e7220 */ /* 0x040fe20000410000 */
[C---:B------:R-:W-:Y:S01]  /*173f0*/  HMMA.16816.F32 R24, R160.reuse, R154, R24 ;  /* 0x0000009aa018723c */ /* 0x040fe20000001818 */
[----:B------:R-:W-:Y:S01]  /*17400*/  LDSM.16.MT88.4 R152, [R212+0x4880] ;  /* 0x00488000d498783b */ /* 0x000fe20000004200 */
[----:B------:R-:W4:Y:S02]  /*17410*/  MUFU.EX2 R248, R248 ;  /* 0x000000f800f87308 */ /* 0x000f240000000800 */
[C---:B------:R-:W-:Y:S02]  /*17420*/  FMUL.FTZ R47, R2.reuse, R47 ;  /* 0x0000002f022f7220 */ /* 0x040fe40000410000 */
[C---:B------:R-:W-:Y:S02]  /*17430*/  FMUL.FTZ R50, R2.reuse, R50 ;  /* 0x0000003202327220 */ /* 0x040fe40000410000 */
[C---:B-1----:R-:W-:Y:S04]  /*17440*/  HMMA.16816.F32 R28, R160.reuse, R144, R28 ;  /* 0x00000090a01c723c */ /* 0x042fe8000000181c */
[C---:B------:R-:W-:Y:S01]  /*17450*/  FMUL.FTZ R51, R2.reuse, R51 ;  /* 0x0000003302337220 */ /* 0x040fe20000410000 */
[----:B------:R-:W-:Y:S01]  /*17460*/  MUFU.EX2 R187, R187 ;  /* 0x000000bb00bb7308 */ /* 0x000fe20000000800 */
[C---:B------:R-:W-:Y:S02]  /*17470*/  FMUL.FTZ R54, R2.reuse, R54 ;  /* 0x0000003602367220 */ /* 0x040fe40000410000 */
[C---:B------:R-:W-:Y:S01]  /*17480*/  HMMA.16816.F32 R32, R160.reuse, R146, R32 ;  /* 0x00000092a020723c */ /* 0x040fe20000001820 */
[----:B------:R-:W-:Y:S03]  /*17490*/  LDSM.16.MT88.4 R144, [R214+0x4880] ;  /* 0x00488000d690783b */ /* 0x000fe60000004200 */
[C---:B------:R-:W-:Y:S02]  /*174a0*/  FMUL.FTZ R55, R2.reuse, R55 ;  /* 0x0000003702377220 */ /* 0x040fe40000410000 */
[C---:B------:R-:W-:Y:S01]  /*174b0*/  FMUL.FTZ R58, R2.reuse, R58 ;  /* 0x0000003a023a7220 */ /* 0x040fe20000410000 */
[----:B------:R-:W-:Y:S01]  /*174c0*/  MUFU.EX2 R184, R184 ;  /* 0x000000b800b87308 */ /* 0x000fe20000000800 */
[C---:B------:R-:W-:Y:S01]  /*174d0*/  FMUL.FTZ R59, R2.reuse, R59 ;  /* 0x0000003b023b7220 */ /* 0x040fe20000410000 */
[C---:B--2---:R-:W-:Y:S03]  /*174e0*/  HMMA.16816.F32 R36, R160.reuse, R136, R36 ;  /* 0x00000088a024723c */ /* 0x044fe60000001824 */
        /* <DEDUP_REMOVED lines=94> */
[----:B------:R-:W-:Y:S01]  /*17ad0*/  FMUL.FTZ R124, R3, R124 ;  /* 0x0000007c037c7220 */ /* 0x000fe20000410000 */
[----:B------:R-:W-:Y:S01]  /*17ae0*/  F2FP.PACK_AB R132, R247, R186 ;  /* 0x000000baf784723e */ /* 0x000fe200000000ff */
[----:B------:R-:W-:Y:S03]  /*17af0*/  FMUL.FTZ R125, R3, R125 ;  /* 0x0000007d037d7220 */ /* 0x000fe60000410000 */
[C---:B------:R-:W-:Y:S03]  /*17b00*/  HMMA.16816.F32 R120, R160.reuse, R134, R120 ;  /* 0x00000086a078723c */ /* 0x040fe60000001878 */
[C---:B------:R-:W-:Y:S01]  /*17b10*/  FMUL.FTZ R126, R2.reuse, R126 ;  /* 0x0000007e027e7220 */ /* 0x040fe20000410000 */
[----:B-----5:R-:W-:Y:S01]  /*17b20*/  F2FP.PACK_AB R133, R249, R188 ;  /* 0x000000bcf985723e */ /* 0x020fe200000000ff */
[----:B------:R-:W-:Y:S02]  /*17b30*/  FMUL.FTZ R127, R2, R127 ;  /* 0x0000007f027f7220 */ /* 0x000fe40000410000 */
[C---:B------:R-:W-:Y:S01]  /*17b40*/  FMUL.FTZ R128, R3.reuse, R128 ;  /* 0x0000008003807220 */ /* 0x040fe20000410000 */
[----:B------:R-:W-:Y:S01]  /*17b50*/  F2FP.PACK_AB R134, R190, R251 ;  /* 0x000000fbbe86723e */ /* 0x000fe200000000ff */
[----:B------:R-:W-:Y:S03]  /*17b60*/  FMUL.FTZ R129, R3, R129 ;  /* 0x0000008103817220 */ /* 0x000fe60000410000 */
[C---:B---3--:R-:W-:Y:S03]  /*17b70*/  HMMA.16816.F32 R124, R160.reuse, R140, R124 ;  /* 0x0000008ca07c723c */ /* 0x048fe6000000187c */
[----:B------:R-:W-:Y:S01]  /*17b80*/  FMUL.FTZ R130, R2, R130 ;  /* 0x0000008202827220 */ /* 0x000fe20000410000 */
[----:B------:R-:W-:Y:S01]  /*17b90*/  F2FP.PACK_AB R135, R194, R192 ;  /* 0x000000c0c287723e */ /* 0x000fe200000000ff */
[C---:B------:R-:W-:Y:S02]  /*17ba0*/  FMUL.FTZ R131, R2.reuse, R131 ;  /* 0x0000008302837220 */ /* 0x040fe40000410000 */
[--C-:B------:R-:W-:Y:S02]  /*17bb0*/  FFMA.FTZ R191, R191, c[0x0][0x2d0], -R182.reuse ;  /* 0x0000b400bfbf7a23 */ /* 0x100fe400000108b6 */
[--C-:B------:R-:W-:Y:S03]  /*17bc0*/  FFMA.FTZ R250, R189, c[0x0][0x2d0], -R182.reuse ;  /* 0x0000b400bdfa7a23 */ /* 0x100fe600000108b6 */
[----:B------:R-:W-:Y:S01]  /*17bd0*/  HMMA.16816.F32 R128, R160, R142, R128 ;  /* 0x0000008ea080723c */ /* 0x000fe20000001880 */
[----:B------:R-:W2:Y:S01]  /*17be0*/  LDSM.16.MT88.4 R140, [R216+0x6080] ;  /* 0x00608000d88c783b */ /* 0x000ea20000004200 */
[----:B------:R-:W-:Y:S01]  /*17bf0*/  MUFU.EX2 R191, R191 ;  /* 0x000000bf00bf7308 */ /* 0x000fe20000000800 */
[--C-:B------:R-:W-:Y:S02]  /*17c00*/  FFMA.FTZ R183, R183, c[0x0][0x2d0], -R182.reuse ;  /* 0x0000b400b7b77a23 */ /* 0x100fe400000108b6 */
[----:B------:R-:W-:Y:S02]  /*17c10*/  FFMA.FTZ R182, R157, c[0x0][0x2d0], -R182 ;  /* 0x0000b4009db67a23 */ /* 0x000fe400000108b6 */
[----:B------:R-:W-:Y:S01]  /*17c20*/  FFMA.FTZ R181, R3, R238, R181 ;  /* 0x000000ee03b57223 */ /* 0x000fe200000100b5 */
[C---:B-1----:R-:W-:Y:S01]  /*17c30*/  HMMA.16816.F32 R4, R132.reuse, R136, R4 ;  /* 0x000000888404723c */ /* 0x042fe20000001804 */
[----:B------:R-:W1:Y:S03]  /*17c40*/  LDSM.16.MT88.4 R160, [R214+0x6080] ;  /* 0x00608000d6a0783b */ /* 0x000e660000004200 */
[----:B------:R-:W3:Y:S01]  /*17c50*/  MUFU.EX2 R250, R250 ;  /* 0x000000fa00fa7308 */ /* 0x000ee20000000800 */
[----:B------:R-:W-:Y:S02]  /*17c60*/  FFMA.FTZ R177, R2, R237, R177 ;  /* 0x000000ed02b17223 */ /* 0x000fe400000100b1 */
[----:B------:R-:W-:Y:S01]  /*17c70*/  FADD.FTZ R180, R180, R181 ;  /* 0x000000b5b4b47221 */ /* 0x000fe20000010000 */
[C---:B------:R-:W-:Y:S01]  /*17c80*/  HMMA.16816.F32 R8, R132.reuse, R138, R8 ;  /* 0x0000008a8408723c */ /* 0x040fe20000001808 */
[----:B------:R-:W5:Y:S03]  /*17c90*/  LDSM.16.MT88.4 R136, [R214+0x7880] ;  /* 0x00788000d688783b */ /* 0x000f660000004200 */
[----:B------:R-:W-:Y:S02]  /*17ca0*/  FADD.FTZ R176, R176, R177 ;  /* 0x000000b1b0b07221 */ /* 0x000fe40000010000 */
[----:B------:R-:W-:Y:S01]  /*17cb0*/  MUFU.EX2 R183, R183 ;  /* 0x000000b700b77308 */ /* 0x000fe20000000800 */
[----:B------:R-:W-:Y:S01]  /*17cc0*/  FADD.FTZ R3, R179, R180 ;  /* 0x000000b4b3037221 */ /* 0x000fe20000010000 */
[C---:B------:R-:W-:Y:S04]  /*17cd0*/  HMMA.16816.F32 R12, R132.reuse, R144, R12 ;  /* 0x00000090840c723c */ /* 0x040fe8000000180c */
[----:B------:R-:W-:Y:S04]  /*17ce0*/  FADD.FTZ R3, R178, R3 ;  /* 0x00000003b2037221 */ /* 0x000fe80000010000 */
[C---:B------:R-:W-:Y:S01]  /*17cf0*/  HMMA.16816.F32 R16, R132.reuse, R146, R16 ;  /* 0x000000928410723c */ /* 0x040fe20000001810 */
[----:B------:R-:W1:Y:S01]  /*17d00*/  LDSM.16.MT88.4 R144, [R213+0x7880] ;  /* 0x00788000d590783b */ /* 0x000e620000004200 */
[----:B------:R-:W1:Y:S02]  /*17d10*/  MUFU.EX2 R182, R182 ;  /* 0x000000b600b67308 */ /* 0x000e640000000800 */
[----:B------:R-:W-:Y:S01]  /*17d20*/  FADD.FTZ R2, R186, R3 ;  /* 0x00000003ba027221 */ /* 0x000fe20000010000 */
[----:B------:R-:W-:Y:S03]  /*17d30*/  MOV R3, R0 ;  /* 0x0000000000037202 */ /* 0x000fe60000000f00 */
[C---:B------:R-:W-:Y:S04]  /*17d40*/  HMMA.16816.F32 R20, R132.reuse, R148, R20 ;  /* 0x000000948414723c */ /* 0x040fe80000001814 */
[----:B------:R-:W-:Y:S04]  /*17d50*/  FADD.FTZ R2, R247, R2 ;  /* 0x00000002f7027221 */ /* 0x000fe80000010000 */
[C---:B------:R-:W-:Y:S01]  /*17d60*/  HMMA.16816.F32 R24, R132.reuse, R150, R24 ;  /* 0x000000968418723c */ /* 0x040fe20000001818 */
[----:B------:R-:W-:Y:S03]  /*17d70*/  LDSM.16.MT88.4 R148, [R216+0x9080] ;  /* 0x00908000d894783b */ /* 0x000fe60000004200 */
[----:B------:R-:W-:Y:S01]  /*17d80*/  FADD.FTZ R251, R251, R2 ;  /* 0x00000002fbfb7221 */ /* 0x000fe20000010000 */
[-C--:B------:R-:W-:Y:S03]  /*17d90*/  MOV R2, R156.reuse ;  /* 0x0000009c00027202 */ /* 0x080fe60000000f00 */
[C---:B------:R-:W-:Y:S04]  /*17da0*/  HMMA.16816.F32 R28, R132.reuse, R152, R28 ;  /* 0x00000098841c723c */ /* 0x040fe8000000181c */
[----:B------:R-:W-:Y:S04]  /*17db0*/  FADD.FTZ R190, R190, R251 ;  /* 0x000000fbbebe7221 */ /* 0x000fe80000010000 */
[C---:B------:R-:W-:Y:S08]  /*17dc0*/  HMMA.16816.F32 R32, R132.reuse, R154, R32 ;  /* 0x0000009a8420723c */ /* 0x040ff00000001820 */
[C---:B--2---:R-:W-:Y:S08]  /*17dd0*/  HMMA.16816.F32 R36, R132.reuse, R140, R36 ;  /* 0x0000008c8424723c */ /* 0x044ff00000001824 */
[C---:B------:R-:W-:Y:S01]  /*17de0*/  HMMA.16816.F32 R40, R132.reuse, R142, R40 ;  /* 0x0000008e8428723c */ /* 0x040fe20000001828 */
[----:B------:R-:W2:Y:S07]  /*17df0*/  LDSM.16.MT88.4 R140, [R212+0x7880] ;  /* 0x00788000d48c783b */ /* 0x000eae0000004200 */
[C---:B-1----:R-:W-:Y:S07]  /*17e00*/  HMMA.16816.F32 R44, R132.reuse, R160, R44 ;  /* 0x000000a0842c723c */ /* 0x042fee000000182c */
[----:B----4-:R-:W-:Y:S01]  /*17e10*/  F2FP.PACK_AB R160, R248, R195 ;  /* 0x000000c3f8a0723e */ /* 0x010fe200000000ff */
[C---:B------:R-:W-:Y:S04]  /*17e20*/  HMMA.16816.F32 R48, R132.reuse, R162, R48 ;  /* 0x000000a28430723c */ /* 0x040fe80000001830 */
[----:B---3--:R-:W-:Y:S01]  /*17e30*/  F2FP.PACK_AB R161, R250, R191 ;  /* 0x000000bffaa1723e */ /* 0x008fe200000000ff */
[----:B------:R-:W-:Y:S02]  /*17e40*/  FADD.FTZ R195, R195, R190 ;  /* 0x000000bec3c37221 */ /* 0x000fe40000010000 */
[----:B------:R-:W-:Y:S01]  /*17e50*/  F2FP.PACK_AB R162, R184, R187 ;  /* 0x000000bbb8a2723e */ /* 0x000fe200000000ff */
[C---:B------:R-:W-:Y:S04]  /*17e60*/  HMMA.16816.F32 R52, R132.reuse, R164, R52 ;  /* 0x000000a48434723c */ /* 0x040fe80000001834 */
[----:B------:R-:W-:Y:S01]  /*17e70*/  F2FP.PACK_AB R163, R182, R183 ;  /* 0x000000b7b6a3723e */ /* 0x000fe200000000ff */
[----:B------:R-:W-:Y:S03]  /*17e80*/  FADD.FTZ R248, R248, R195 ;  /* 0x000000c3f8f87221 */ /* 0x000fe60000010000 */
[C---:B------:R-:W-:Y:S01]  /*17e90*/  HMMA.16816.F32 R56, R132.reuse, R166, R56 ;  /* 0x000000a68438723c */ /* 0x040fe20000001838 */
[----:B------:R-:W-:Y:S03]  /*17ea0*/  LDSM.16.MT88.4 R164, [R213+0x5080] ;  /* 0x00508000d5a4783b */ /* 0x000fe60000004200 */
[----:B------:R-:W-:Y:S04]  /*17eb0*/  FADD.FTZ R187, R187, R248 ;  /* 0x000000f8bbbb7221 */ /* 0x000fe80000010000 */
[C---:B------:R-:W-:Y:S04]  /*17ec0*/  HMMA.16816.F32 R60, R132.reuse, R168, R60 ;  /* 0x000000a8843c723c */ /* 0x040fe8000000183c */
[----:B------:R-:W-:Y:S04]  /*17ed0*/  FADD.FTZ R238, R184, R187 ;  /* 0x000000bbb8ee7221 */ /* 0x000fe80000010000 */
[C---:B------:R-:W-:Y:S01]  /*17ee0*/  HMMA.16816.F32 R64, R132.reuse, R170, R64 ;  /* 0x000000aa8440723c */ /* 0x040fe20000001840 */
[----:B------:R-:W-:Y:S07]  /*17ef0*/  LDSM.16.MT88.4 R168, [R212+0x5080] ;  /* 0x00508000d4a8783b */ /* 0x000fee0000004200 */
[C---:B------:R-:W-:Y:S08]  /*17f00*/  HMMA.16816.F32 R68, R132.reuse, R172, R68 ;  /* 0x000000ac8444723c */ /* 0x040ff00000001844 */
[C---:B------:R-:W-:Y:S01]  /*17f10*/  HMMA.16816.F32 R72, R132.reuse, R174, R72 ;  /* 0x000000ae8448723c */ /* 0x040fe20000001848 */
[----:B------:R-:W-:Y:S07]  /*17f20*/  LDSM.16.MT88.4 R172, [R212+0x8080] ;  /* 0x00808000d4ac783b */ /* 0x000fee0000004200 */
[C---:B-----5:R-:W-:Y:S08]  /*17f30*/  HMMA.16816.F32 R76, R132.reuse, R136, R76 ;  /* 0x00000088844c723c */ /* 0x060ff0000000184c */
        /* <DEDUP_REMOVED lines=55> */
[C---:B--2---:R-:W-:Y:S07]  /*182b0*/  HMMA.16816.F32 R108, R160.reuse, R4, R108 ;  /* 0x00000004a06c723c */ /* 0x044fee000000186c */
[----:B------:R-:W-:Y:S01]  /*182c0*/  FADD.FTZ R5, R159, R176 ;  /* 0x000000b09f057221 */ /* 0x000fe20000010000 */
[C---:B------:R-:W-:Y:S04]  /*182d0*/  HMMA.16816.F32 R112, R160.reuse, R6, R112 ;  /* 0x00000006a070723c */ /* 0x040fe80000001870 */
[----:B------:R-:W-:Y:S01]  /*182e0*/  MOV R159, R156 ;  /* 0x0000009c009f7202 */ /* 0x000fe20000000f00 */
[----:B------:R-:W-:Y:S03]  /*182f0*/  FADD.FTZ R5, R158, R5 ;  /* 0x000000059e057221 */ /* 0x000fe60000010000 */
[C---:B---3--:R-:W-:Y:S04]  /*18300*/  HMMA.16816.F32 R116, R160.reuse, R8, R116 ;  /* 0x00000008a074723c */ /* 0x048fe80000001874 */
[----:B------:R-:W-:Y:S04]  /*18310*/  FADD.FTZ R188, R188, R5 ;  /* 0x00000005bcbc7221 */ /* 0x000fe80000010000 */
[C---:B------:R-:W-:Y:S04]  /*18320*/  HMMA.16816.F32 R120, R160.reuse, R10, R120 ;  /* 0x0000000aa078723c */ /* 0x040fe80000001878 */
[----:B------:R-:W-:Y:S04]  /*18330*/  FADD.FTZ R249, R249, R188 ;  /* 0x000000bcf9f97221 */ /* 0x000fe80000010000 */
[C---:B-1----:R-:W-:Y:S04]  /*18340*/  HMMA.16816.F32 R124, R160.reuse, R12, R124 ;  /* 0x0000000ca07c723c */ /* 0x042fe8000000187c */
[----:B------:R-:W-:Y:S04]  /*18350*/  FADD.FTZ R249, R192, R249 ;  /* 0x000000f9c0f97221 */ /* 0x000fe80000010000 */
[----:B------:R-:W-:Y:S01]  /*18360*/  FADD.FTZ R194, R194, R249 ;  /* 0x000000f9c2c27221 */ /* 0x000fe20000010000 */
[----:B------:R-:W-:Y:S03]  /*18370*/  HMMA.16816.F32 R128, R160, R14, R128 ;  /* 0x0000000ea080723c */ /* 0x000fe60000001880 */
[----:B------:R-:W-:Y:S04]  /*18380*/  FADD.FTZ R191, R191, R194 ;  /* 0x000000c2bfbf7221 */ /* 0x000fe80000010000 */
[----:B------:R-:W-:Y:S05]  /*18390*/  FADD.FTZ R250, R250, R191 ;  /* 0x000000bffafa7221 */ /* 0x000fea0000010000 */
[----:B------:R-:W-:Y:S04]  /*183a0*/  FADD.FTZ R183, R183, R250 ;  /* 0x000000fab7b77221 */ /* 0x000fe80000010000 */
[----:B------:R-:W-:Y:S01]  /*183b0*/  FADD.FTZ R237, R182, R183 ;  /* 0x000000b7b6ed7221 */ /* 0x000fe20000010000 */
[----:B------:R-:W-:-:S05]  /*183c0*/  @P0 BRA `(.L_x_1738) ;  /* 0xffffcd8000000947 */ /* 0x000fca000383ffff */
.L_x_1733:
[----:B------:R-:W-:-:S13]  /*183d0*/  ISETP.LE.AND P0, PT, RZ, UR13, PT ;  /* 0x0000000dff007c0c */ /* 0x000fda000bf03270 */
[----:B------:R-:W-:Y:S05]  /*183e0*/  @!P0 BRA `(.L_x_1739) ;  /* 0x00002e8000008947 */ /* 0x000fea0003800000 */
[----:B------:R-:W-:Y:S01]  /*183f0*/  IADD3 R239, -R197, 0x30, RZ ;  /* 0x00000030c5ef7810 */ /* 0x000fe20007ffe1ff */
[C---:B------:R-:W-:Y:S01]  /*18400*/  IMAD.SHL.U32 R241, R196.reuse, 0x2, RZ ;  /* 0x00000002c4f17824 */ /* 0x040fe200078e00ff */
[----:B------:R-:W-:Y:S02]  /*18410*/  SHF.L.U64.HI R240, R196, 0x1, R199 ;  /* 0x00000001c4f07819 */ /* 0x000fe400000102c7 */
.L_x_1744:
[----:B------:R-:W-:Y:S01]  /*18420*/  SHF.R.S32.HI R5, RZ, 0x1f, R228 ;  /* 0x0000001fff057819 */ /* 0x000fe200000114e4 */
[C---:B------:R-:W-:Y:S01]  /*18430*/  IMAD.WIDE.U32 R6, R228.reuse, c[0x0][0x208], RZ ;  /* 0x00008200e4067a25 */ /* 0x040fe200078e00ff */
[----:B------:R-:W-:Y:S01]  /*18440*/  SHF.R.S32.HI R3, RZ, 0x1f, R227 ;  /* 0x0000001fff037819 */ /* 0x000fe200000114e3 */
[----:B------:R-:W-:Y:S04]  /*18450*/  DEPBAR.LE SB0, 0x0 ;  /* 0x000080000000791a */ /* 0x000fe80000000000 */
[----:B------:R-:W-:Y:S01]  /*18460*/  BAR.SYNC.DEFER_BLOCKING 0x0 ;  /* 0x0000000000007b1d */ /* 0x000fe20000010000 */
[----:B------:R-:W-:Y:S01]  /*18470*/  IMAD R5, R5, c[0x0][0x208], RZ ;  /* 0x0000820005057a24 */ /* 0x000fe200078e02ff */
[----:B------:R-:W-:Y:S01]  /*18480*/  ISETP.GE.AND P1, PT, R229, c[0x0][0x1d4], PT ;  /* 0x00007500e5007a0c */ /* 0x000fe20003f26270 */
[----:B------:R-:W-:Y:S01]  /*18490*/  IMAD R3, R3, c[0x0][0x218], RZ ;  /* 0x0000860003037a24 */ /* 0x000fe200078e02ff */
[----:B------:R-:W-:Y:S01]  /*184a0*/  SHF.L.U64.HI R245, R235, 0x1, R236 ;  /* 0x00000001ebf57819 */ /* 0x000fe200000102ec */
[----:B------:R-:W-:Y:S01]  /*184b0*/  IMAD R5, R228, c[0x0][0x20c], R5 ;  /* 0x00008300e4057a24 */ /* 0x000fe200078e0205 */
[----:B------:R-:W-:Y:S01]  /*184c0*/  SHF.L.U64.HI R243, R234, 0x1, R233 ;  /* 0x00000001eaf37819 */ /* 0x000fe200000102e9 */
[----:B------:R-:W-:Y:S01]  /*184d0*/  IMAD R3, R227, c[0x0][0x21c], R3 ;  /* 0x00008700e3037a24 */ /* 0x000fe200078e0203 */
[----:B------:R-:W-:Y:S01]  /*184e0*/  SHF.L.U64.HI R156, R232, 0x1, R231 ;  /* 0x00000001e89c7819 */ /* 0x000fe200000102e7 */
[----:B------:R-:W-:Y:S02]  /*184f0*/  IMAD.IADD R7, R7, 0x1, R5 ;  /* 0x0000000107077824 */ /* 0x000fe400078e0205 */
[----:B------:R-:W-:Y:S02]  /*18500*/  IMAD.SHL.U32 R244, R235, 0x2, RZ ;  /* 0x00000002ebf47824 */ /* 0x000fe400078e00ff */
[----:B------:R-:W-:Y:S04]  /*18510*/  IMAD.WIDE.U32 R6, R227, c[0x0][0x218], R6 ;  /* 0x00008600e3067a25 */ /* 0x000fe800078e0006 */
[----:B------:R-:W-:Y:S01]  /*18520*/  IMAD.SHL.U32 R242, R234, 0x2, RZ ;  /* 0x00000002eaf27824 */ /* 0x000fe200078e00ff */
[----:B------:R-:W-:Y:S04]  /*18530*/  IADD3 R2, P0, R6, UR28, RZ ;  /* 0x0000001c06027c10 */ /* 0x000fe8000ff1e0ff */
[----:B------:R-:W-:Y:S01]  /*18540*/  IADD3.X R3, R7, UR12, R3, P0, !PT ;  /* 0x0000000c07037c10 */ /* 0x000fe200087fe403 */
[----:B------:R-:W-:Y:S01]  /*18550*/  LDSM.16.M88.4 R24, [R222] ;  /* 0x00000000de18783b */ /* 0x000fe20000000200 */
[C---:B------:R-:W-:Y:S01]  /*18560*/  LEA R4, P0, R2.reuse, c[0x0][0x1f8], 0x1 ;  /* 0x00007e0002047a11 */ /* 0x040fe200078008ff */
[----:B------:R-:W-:Y:S02]  /*18570*/  BSSY B0, `(.L_x_1740) ;  /* 0x0000031000007945 */ /* 0x000fe40003800000 */
[----:B------:R-:W-:Y:S01]  /*18580*/  LDSM.16.M88.4 R8, [R221+0xa080] ;  /* 0x00a08000dd08783b */ /* 0x000fe20000000200 */
[----:B------:R-:W-:Y:S01]  /*18590*/  LEA.HI.X R15, R2, c[0x0][0x1fc], R3, 0x1, P0 ;  /* 0x00007f00020f7a11 */ /* 0x000fe200000f0c03 */
[----:B------:R-:W-:Y:S02]  /*185a0*/  IMAD.SHL.U32 R2, R232, 0x2, RZ ;  /* 0x00000002e8027824 */ /* 0x000fe400078e00ff */
[----:B------:R-:W1:Y:S04]  /*185b0*/  SHFL.IDX PT, R7, R4, RZ, 0x181f ;  /* 0x00181fff04077589 */ /* 0x000e6800000e0000 */
[----:B------:R-:W-:Y:S04]  /*185c0*/  LDSM.16.M88.4 R16, [R221+0xa880] ;  /* 0x00a88000dd10783b */ /* 0x000fe80000000200 */
[----:B------:R-:W2:Y:S04]  /*185d0*/  SHFL.IDX PT, R3, R15, RZ, 0x181f ;  /* 0x00181fff0f037589 */ /* 0x000ea800000e0000 */
[----:B------:R3:W4:Y:S04]  /*185e0*/  LDSM.16.M88.4 R160, [R221+0xb080] ;  /* 0x00b08000dda0783b */ /* 0x0007280000000200 */
[----:B------:R3:W3:Y:S04]  /*185f0*/  LDSM.16.M88.4 R164, [R220] ;  /* 0x00000000dca4783b */ /* 0x0006e80000000200 */
[----:B------:R3:W3:Y:S04]  /*18600*/  LDSM.16.M88.4 R168, [R219] ;  /* 0x00000000dba8783b */ /* 0x0006e80000000200 */
[----:B------:R3:W3:Y:S04]  /*18610*/  LDSM.16.M88.4 R172, [R211] ;  /* 0x00000000d3ac783b */ /* 0x0006e80000000200 */
[----:B------:R3:W3:Y:S01]  /*18620*/  LDSM.16.M88.4 R176, [R210] ;  /* 0x00000000d2b0783b */ /* 0x0006e20000000200 */
[----:B-1----:R-:W-:Y:S05]  /*18630*/  IADD3 R22, P0, R7, R241, RZ ;  /* 0x000000f107167210 */ /* 0x002fea0007f1e0ff */
[----:B--2---:R-:W-:Y:S01]  /*18640*/  IMAD.X R23, R3, 0x1, R240, P0 ;  /* 0x0000000103177824 */ /* 0x004fe200000e06f0 */
        /* <DEDUP_REMOVED lines=9> */
[----:B------:R-:W-:Y:S02]  /*186e0*/  IADD3 R6, P0, R7, R2, RZ ;  /* 0x0000000207067210 */ /* 0x000fe40007f1e0ff */
[----:B------:R-:W-:Y:S02]  /*186f0*/  ISETP.GT.AND P1, PT, R223, 0x7f, PT ;  /* 0x0000007fdf00780c */ /* 0x000fe40003f24270 */
[----:B------:R1:W-:Y:S01]  /*18700*/  LDGSTS.E.BYPASS.LTC128B.128 [R230+0x7080], [R12.64], !P5 ;  /* 0x070800000ce67fae */ /* 0x0003e2000e901d5a */
[----:B------:R-:W-:Y:S02]  /*18710*/  IMAD.X R7, R3, 0x1, R156, P0 ;  /* 0x0000000103077824 */ /* 0x000fe400000e069c */
[----:B------:R-:W-:Y:S03]  /*18720*/  IMAD.MOV.U32 R3, RZ, RZ, R0 ;  /* 0x000000ffff037224 */ /* 0x000fe600078e0000 */
[----:B------:R1:W-:Y:S05]  /*18730*/  LDGSTS.E.BYPASS.LTC128B.128 [R230+0x8880], [R6.64], !P4 ;  /* 0x0888000006e67fae */ /* 0x0003ea000e101d5a */
[----:B------:R-:W-:-:S05]  /*18740*/  @P1 BRA `(.L_x_1741) ;  /* 0x0000013000001947 */ /* 0x000fca0003800000 */
[----:B----4-:R-:W-:-:S05]  /*18750*/  BRA.DIV ~URZ, `(.L_x_1742) ;  /* 0x000060e27f007947 */ /* 0x010fca000b800000 */
[----:B------:R2:W4:Y:S04]  /*18760*/  SHFL.IDX PT, R5, R15, 0x1, 0x181f ;  /* 0x00381f000f057f89 */ /* 0x00052800000e0000 */
[----:B-1----:R2:W1:Y:S02]  /*18770*/  SHFL.IDX PT, R13, R4, 0x1, 0x181f ;  /* 0x00381f00040d7f89 */ /* 0x00246400000e0000 */
.L_x_1764:
[----:B-1----:R-:W-:Y:S02]  /*18780*/  IADD3 R20, P0, R13, R241, RZ ;  /* 0x000000f10d147210 */ /* 0x002fe40007f1e0ff */
[----:B------:R-:W-:Y:S03]  /*18790*/  ISETP.GE.AND P1, PT, R229, c[0x0][0x1d4], PT ;  /* 0x00007500e5007a0c */ /* 0x000fe60003f26270 */
[----:B----4-:R-:W-:Y:S01]  /*187a0*/  IMAD.X R21, R5, 0x1, R240, P0 ;  /* 0x0000000105157824 */ /* 0x010fe200000e06f0 */
[----:B------:R-:W-:Y:S04]  /*187b0*/  IADD3 R14, P0, R13, R244, RZ ;  /* 0x000000f40d0e7210 */ /* 0x000fe80007f1e0ff */
[----:B------:R-:W-:Y:S01]  /*187c0*/  @!PT LDS RZ, [RZ] ;  /* 0x00000000fffff984 */ /* 0x000fe20000000800 */
[----:B------:R-:W-:Y:S01]  /*187d0*/  @!PT LDS RZ, [RZ] ;  /* 0x00000000fffff984 */ /* 0x000fe20000000800 */
[----:B------:R-:W-:Y:S01]  /*187e0*/  @!PT LDS RZ, [RZ] ;  /* 0x00000000fffff984 */ /* 0x000fe20000000800 */
[----:B------:R1:W-:Y:S01]  /*187f0*/  LDGSTS.E.BYPASS.LTC128B.128 [R230+0x5080], [R20.64], !P6 ;  /* 0x0508000014e67fae */ /* 0x0003e2000f101d5a */
[----:B--2---:R-:W-:Y:S01]  /*18800*/  IMAD.X R15, R5, 0x1, R245, P0 ;  /* 0x00000001050f7824 */ /* 0x004fe200000e06f5 */
[----:B------:R-:W-:Y:S04]  /*18810*/  IADD3 R6, P0, R13, R242, RZ ;  /* 0x000000f20d067210 */ /* 0x000fe80007f1e0ff */
[----:B------:R1:W-:Y:S01]  /*18820*/  LDGSTS.E.BYPASS.LTC128B.128 [R230+0x6880], [R14.64], !P1 ;  /* 0x068800000ee67fae */ /* 0x0003e2000c901d5a */
[----:B------:R-:W-:Y:S01]  /*18830*/  IMAD.X R7, R5, 0x1, R243, P0 ;  /* 0x0000000105077824 */ /* 0x000fe200000e06f3 */
[----:B------:R-:W-:Y:S04]  /*18840*/  IADD3 R4, P0, R13, R2, RZ ;  /* 0x000000020d047210 */ /* 0x000fe80007f1e0ff */
[----:B------:R1:W-:Y:S01]  /*18850*/  LDGSTS.E.BYPASS.LTC128B.128 [R230+0x8080], [R6.64], !P5 ;  /* 0x0808000006e67fae */ /* 0x0003e2000e901d5a */
[----:B------:R-:W-:Y:S05]  /*18860*/  IMAD.X R5, R5, 0x1, R156, P0 ;  /* 0x0000000105057824 */ /* 0x000fea00000e069c */
[----:B------:R1:W-:Y:S03]  /*18870*/  LDGSTS.E.BYPASS.LTC128B.128 [R230+0x9880], [R4.64], !P4 ;  /* 0x0988000004e67fae */ /* 0x0003e6000e101d5a */
.L_x_1741:
[----:B----4-:R-:W-:Y:S05]  /*18880*/  BSYNC B0 ;  /* 0x0000000000007941 */ /* 0x010fea0003800000 */
.L_x_1740:
[----:B------:R-:W0:Y:S01]  /*18890*/  LDGDEPBAR ;  /* 0x00000000000079af */ /* 0x000e220000000000 */
[----:B------:R-:W-:Y:S01]  /*188a0*/  WARPSYNC 0xffffffff ;  /* 0xffffffff00007948 */ /* 0x000fe20003800000 */
[C---:B-1----:R-:W-:Y:S01]  /*188b0*/  HMMA.16816.F32 R4, R24.reuse, R8, RZ ;  /* 0x000000081804723c */ /* 0x042fe200000018ff */
[----:B------:R-:W-:Y:S04]  /*188c0*/  UISETP.GE.AND UP0, UPT, UR13, 0x1, UPT ;  /* 0x000000010d00788c */ /* 0x000fe8000bf06270 */
[----:B------:R-:W-:Y:S02]  /*188d0*/  LDSM.16.M88.4 R180, [R218] ;  /* 0x00000000dab4783b */ /* 0x000fe40000000200 */
[----:B------:R-:W-:Y:S01]  /*188e0*/  PLOP3.LUT P0, PT, PT, PT, UP0, 0x40, 0x0 ;  /* 0x000000000000781c */ /* 0x000fe20003f0e808 */
[C---:B------:R-:W-:Y:S04]  /*188f0*/  HMMA.16816.F32 R8, R24.reuse, R10, RZ ;  /* 0x0000000a1808723c */ /* 0x040fe800000018ff */
[----:B------:R-:W1:Y:S04]  /*18900*/  LDSM.16.M88.4 R184, [R215+0xa080] ;  /* 0x00a08000d7b8783b */ /* 0x000e680000000200 */
[C---:B------:R-:W-:Y:S03]  /*18910*/  HMMA.16816.F32 R12, R24.reuse, R16, RZ ;  /* 0x00000010180c723c */ /* 0x040fe600000018ff */
[----:B------:R-:W-:Y:S05]  /*18920*/  LDSM.16.M88.4 R188, [R215+0xb080] ;  /* 0x00b08000d7bc783b */ /* 0x000fea0000000200 */
[C---:B------:R-:W-:Y:S02]  /*18930*/  HMMA.16816.F32 R16, R24.reuse, R18, RZ ;  /* 0x000000121810723c */ /* 0x040fe400000018ff */
[----:B------:R-:W-:Y:S06]  /*18940*/  LDSM.16.M88.4 R192, [R217] ;  /* 0x00000000d9c0783b */ /* 0x000fec0000000200 */
[C---:B------:R-:W-:Y:S01]  /*18950*/  HMMA.16816.F32 R20, R24.reuse, R160, RZ ;  /* 0x000000a01814723c */ /* 0x040fe200000018ff */
[----:B------:R-:W-:Y:S07]  /*18960*/  LDSM.16.M88.4 R196, [R209] ;  /* 0x00000000d1c4783b */ /* 0x000fee0000000200 */
[----:B------:R-:W-:Y:S01]  /*18970*/  HMMA.16816.F32 R24, R24, R162, RZ ;  /* 0x000000a21818723c */ /* 0x000fe200000018ff */
        /* <DEDUP_REMOVED lines=13> */
[----:B------:R-:W-:Y:S07]  /*18a50*/  LDSM.16.M88.4 R184, [R220+0x4000] ;  /* 0x00400000dcb8783b */ /* 0x000fee0000000200 */
[C---:B--2---:R-:W-:Y:S08]  /*18a60*/  HMMA.16816.F32 R12, R180.reuse, R160, R12 ;  /* 0x000000a0b40c723c */ /* 0x044ff0000000180c */
[C---:B------:R-:W-:Y:S01]  /*18a70*/  HMMA.16816.F32 R16, R180.reuse, R162, R16 ;  /* 0x000000a2b410723c */ /* 0x040fe20000001810 */
[----:B------:R-:W2:Y:S07]  /*18a80*/  LDSM.16.M88.4 R160, [R221+0xc080] ;  /* 0x00c08000dda0783b */ /* 0x000eae0000000200 */
[C---:B------:R-:W-:Y:S08]  /*18a90*/  HMMA.16816.F32 R20, R180.reuse, R188, R20 ;  /* 0x000000bcb414723c */ /* 0x040ff00000001814 */
[----:B------:R-:W-:Y:S01]  /*18aa0*/  HMMA.16816.F32 R24, R180, R190, R24 ;  /* 0x000000beb418723c */ /* 0x000fe20000001818 */
[----:B------:R-:W4:Y:S07]  /*18ab0*/  LDSM.16.M88.4 R180, [R221+0xc880] ;  /* 0x00c88000ddb4783b */ /* 0x000f2e0000000200 */
[C---:B------:R-:W-:Y:S01]  /*18ac0*/  HMMA.16816.F32 R4, R192.reuse, R196, R4 ;  /* 0x000000c4c004723c */ /* 0x040fe20000001804 */
[----:B------:R-:W5:Y:S07]  /*18ad0*/  LDSM.16.M88.4 R188, [R208] ;  /* 0x00000000d0bc783b */ /* 0x000f6e0000000200 */
        /* <DEDUP_REMOVED lines=98> */
[----:B------:R-:W1:Y:S01]  /*19100*/  LDSM.16.M88.4 R192, [R217+0xc000] ;  /* 0x00c00000d9c0783b */ /* 0x000e620000000200 */
[C---:B-----5:R-:W-:Y:S08]  /*19110*/  HMMA.16816.F32 R4, R176.reuse, R180, R4 ;  /* 0x000000b4b004723c */ /* 0x060ff00000001804 */
[C---:B------:R-:W-:Y:S08]  /*19120*/  HMMA.16816.F32 R8, R176.reuse, R182, R8 ;  /* 0x000000b6b008723c */ /* 0x040ff00000001808 */
[C---:B---3--:R-:W-:Y:S08]  /*19130*/  HMMA.16816.F32 R12, R176.reuse, R164, R12 ;  /* 0x000000a4b00c723c */ /* 0x048ff0000000180c */
[C---:B------:R-:W-:Y:S08]  /*19140*/  HMMA.16816.F32 R16, R176.reuse, R166, R16 ;  /* 0x000000a6b010723c */ /* 0x040ff00000001810 */
[C---:B------:R-:W-:Y:S08]  /*19150*/  HMMA.16816.F32 R20, R176.reuse, R168, R20 ;  /* 0x000000a8b014723c */ /* 0x040ff00000001814 */
[----:B------:R-:W-:Y:S08]  /*19160*/  HMMA.16816.F32 R24, R176, R170, R24 ;  /* 0x000000aab018723c */ /* 0x000ff00000001818 */
[C---:B-1----:R-:W-:Y:S08]  /*19170*/  HMMA.16816.F32 R4, R184.reuse, R188, R4 ;  /* 0x000000bcb804723c */ /* 0x042ff00000001804 */
[C---:B------:R-:W-:Y:S08]  /*19180*/  HMMA.16816.F32 R8, R184.reuse, R190, R8 ;  /* 0x000000beb808723c */ /* 0x040ff00000001808 */
[C---:B--2---:R-:W-:Y:S08]  /*19190*/  HMMA.16816.F32 R12, R184.reuse, R160, R12 ;  /* 0x000000a0b80c723c */ /* 0x044ff0000000180c */
[C---:B------:R-:W-:Y:S01]  /*191a0*/  HMMA.16816.F32 R16, R184.reuse, R162, R16 ;  /* 0x000000a2b810723c */ /* 0x040fe20000001810 */
[----:B------:R-:W1:Y:S07]  /*191b0*/  LDSM.16.M88.4 R160, [R209+0x5000] ;  /* 0x00500000d1a0783b */ /* 0x000e6e0000000200 */
[C---:B----4-:R-:W-:Y:S08]  /*191c0*/  HMMA.16816.F32 R20, R184.reuse, R172, R20 ;  /* 0x000000acb814723c */ /* 0x050ff00000001814 */
[----:B------:R-:W-:Y:S08]  /*191d0*/  HMMA.16816.F32 R24, R184, R174, R24 ;  /* 0x000000aeb818723c */ /* 0x000ff00000001818 */
[C---:B------:R-:W-:Y:S08]  /*191e0*/  HMMA.16816.F32 R4, R192.reuse, R196, R4 ;  /* 0x000000c4c004723c */ /* 0x040ff00000001804 */
[C---:B------:R-:W-:Y:S08]  /*191f0*/  HMMA.16816.F32 R8, R192.reuse, R198, R8 ;  /* 0x000000c6c008723c */ /* 0x040ff00000001808 */
[C---:B-1----:R-:W-:Y:S08]  /*19200*/  HMMA.16816.F32 R12, R192.reuse, R160, R12 ;  /* 0x000000a0c00c723c */ /* 0x042ff0000000180c */
[----:B------:R-:W-:Y:S01]  /*19210*/  FMUL.FTZ R175, R4, c[0x0][0x320] ;  /* 0x0000c80004af7a20 */ /* 0x000fe20000410000 */
[C---:B------:R-:W-:Y:S03]  /*19220*/  HMMA.16816.F32 R16, R192.reuse, R162, R16 ;  /* 0x000000a2c010723c */ /* 0x040fe60000001810 */
[----:B------:R-:W-:Y:S02]  /*19230*/  FMUL.FTZ R173, R5, c[0x0][0x320] ;  /* 0x0000c80005ad7a20 */ /* 0x000fe40000410000 */
[----:B------:R-:W1:Y:S01]  /*19240*/  MUFU.TANH R175, R175 ;  /* 0x000000af00af7308 */ /* 0x000e620000002400 */
[----:B------:R-:W-:Y:S02]  /*19250*/  FMUL.FTZ R174, R6, c[0x0][0x320] ;  /* 0x0000c80006ae7a20 */ /* 0x000fe40000410000 */
[----:B------:R-:W-:Y:S02]  /*19260*/  FMUL.FTZ R172, R7, c[0x0][0x320] ;  /* 0x0000c80007ac7a20 */ /* 0x000fe40000410000 */
[----:B------:R-:W2:Y:S01]  /*19270*/  LDSM.16.M88.4 R4, [R209+0x5800] ;  /* 0x00580000d104783b */ /* 0x000ea20000000200 */
[----:B------:R-:W-:Y:S04]  /*19280*/  DEPBAR.LE SB0, 0x0 ;  /* 0x000080000000791a */ /* 0x000fe80000000000 */
[----:B------:R-:W3:Y:S01]  /*19290*/  MUFU.TANH R173, R173 ;  /* 0x000000ad00ad7308 */ /* 0x000ee20000002400 */
[----:B------:R-:W-:Y:S01]  /*192a0*/  FMUL.FTZ R177, R8, c[0x0][0x320] ;  /* 0x0000c80008b17a20 */ /* 0x000fe20000410000 */
[----:B------:R-:W-:Y:S01]  /*192b0*/  BAR.SYNC.DEFER_BLOCKING 0x0 ;  /* 0x0000000000007b1d */ /* 0x000fe20000010000 */
        /* <DEDUP_REMOVED lines=13> */
[----:B------:R-:W1:Y:S01]  /*19390*/  MUFU.TANH R177, R177 ;  /* 0x000000b100b17308 */ /* 0x000e620000002400 */
[C---:B--2---:R-:W-:Y:S09]  /*193a0*/  HMMA.16816.F32 R20, R192.reuse, R4, R20 ;  /* 0x00000004c014723c */ /* 0x044ff20000001814 */
[----:B------:R-:W2:Y:S01]  /*193b0*/  MUFU.TANH R9, R9 ;  /* 0x0000000900097308 */ /* 0x000ea20000002400 */
        /* <DEDUP_REMOVED lines=28> */
[----:B--234-:R-:W-:Y:S01]  /*19580*/  UIMAD UR4, UR13, 0x30, UR19 ;  /* 0x000000300d0478a4 */ /* 0x01cfe2000f8e0213 */
[----:B------:R-:W-:Y:S01]  /*19590*/  ISETP.NE.AND P1, PT, R224, 0x1, PT ;  /* 0x00000001e000780c */ /* 0x000fe20003f25270 */
[----:B------:R-:W-:Y:S04]  /*195a0*/  IMAD.MOV.U32 R227, RZ, RZ, RZ ;  /* 0x000000ffffe37224 */ /* 0x000fe800078e00ff */
[----:B------:R-:W-:Y:S05]  /*195b0*/  IMAD.U32 R228, RZ, RZ, UR4 ;  /* 0x00000004ffe47e24 */ /* 0x000fea000f8e00ff */
[----:B------:R-:W-:Y:S05]  /*195c0*/  IADD3 R228, R228, -0x30, R225 ;  /* 0xffffffd0e4e47810 */ /* 0x000fea0007ffe0e1 */
[----:B------:R-:W-:Y:S04]  /*195d0*/  @P1 IMAD.HI.U32 R5, R228, c[0x0][0x2bc], RZ ;  /* 0x0000af00e4051a27 */ /* 0x000fe800078e00ff */
[----:B------:R-:W-:Y:S01]  /*195e0*/  IMAD.MOV.U32 R4, RZ, RZ, R228 ;  /* 0x000000ffff047224 */ /* 0x000fe200078e00e4 */
[----:B------:R-:W-:Y:S02]  /*195f0*/  @P1 SHF.R.U32.HI R4, RZ, c[0x0][0x2c0], R5 ;  /* 0x0000b000ff041a19 */ /* 0x000fe40000011605 */
[----:B------:R-:W-:Y:S02]  /*19600*/  ISETP.GE.AND P1, PT, R239, 0x1, PT ;  /* 0x00000001ef00780c */ /* 0x000fe40003f26270 */
[C---:B------:R-:W-:Y:S04]  /*19610*/  @!P3 IADD3 R12, P0, R4.reuse, UR8, RZ ;  /* 0x00000008040cbc10 */ /* 0x040fe8000ff1e0ff */
[----:B------:R-:W-:Y:S02]  /*19620*/  @!P3 LEA.HI.X.SX32 R5, R4, UR7, 0x1, P0 ;  /* 0x000000070405bc11 */ /* 0x000fe400080f0eff */
[C---:B------:R-:W-:Y:S04]  /*19630*/  @!P3 LEA R6, P0, R12.reuse, c[0x0][0x2a0], 0x2 ;  /* 0x0000a8000c06ba11 */ /* 0x040fe800078010ff */
[----:B------:R-:W-:Y:S01]  /*19640*/  @!P3 LEA.HI.X R7, R12, c[0x0][0x2a4], R5, 0x2, P0 ;  /* 0x0000a9000c07ba11 */ /* 0x000fe200000f1405 */
[----:B------:R-:W-:Y:S04]  /*19650*/  IMAD.MOV R5, RZ, RZ, -R4 ;  /* 0x000000ffff057224 */ /* 0x000fe800078e0a04 */
[----:B------:R-:W2:Y:S01]  /*19660*/  @!P3 LDG.E R227, [R6.64] ;  /* 0x0000001a06e3b981 */ /* 0x000ea2000c1e1900 */
[----:B------:R-:W-:Y:S04]  /*19670*/  IMAD R228, R5, c[0x0][0x2b8], R228 ;  /* 0x0000ae0005e47a24 */ /* 0x000fe800078e02e4 */
[C---:B-1----:R-:W-:Y:S01]  /*19680*/  IMAD.WIDE.U32 R12, R228.reuse, c[0x0][0x1e0], RZ ;  /* 0x00007800e40c7a25 */ /* 0x042fe200078e00ff */
        /* <DEDUP_REMOVED lines=13> */
[----:B------:R-:W2:Y:S04]  /*19760*/  SHFL.IDX PT, R6, R4, RZ, 0x181f ;  /* 0x00181fff04067589 */ /* 0x000ea800000e0000 */
[----:B------:R-:W3:Y:S04]  /*19770*/  SHFL.IDX PT, R5, R5, 0x1, 0x181f ;  /* 0x00381f0005057f89 */ /* 0x000ee800000e0000 */
[----:B------:R-:W4:Y:S01]  /*19780*/  SHFL.IDX PT, R4, R4, 0x1, 0x181f ;  /* 0x00381f0004047f89 */ /* 0x000f2200000e0000 */
[CC--:B-1----:R-:W-:Y:S05]  /*19790*/  @P1 IADD3 R16, P0, R7.reuse, R241.reuse, RZ ;  /* 0x000000f107101210 */ /* 0x0c2fea0007f1e0ff */
[C---:B--2---:R-:W-:Y:S01]  /*197a0*/  @P1 IMAD.X R17, R6.reuse, 0x1, R240, P0 ;  /* 0x0000000106111824 */ /* 0x044fe200000e06f0 */
[C---:B------:R-:W-:Y:S04]  /*197b0*/  @P1 IADD3 R14, P0, R7.reuse, R244, RZ ;  /* 0x000000f4070e1210 */ /* 0x040fe80007f1e0ff */
[----:B------:R1:W-:Y:S01]  /*197c0*/  @P1 LDGSTS.E.BYPASS.LTC128B.128 [R230+0xa080], [R16.64], !P6 ;  /* 0x0a08000010e61fae */ /* 0x0003e2000f101d5a */
[C---:B------:R-:W-:Y:S01]  /*197d0*/  @P1 IMAD.X R15, R6.reuse, 0x1, R245, P0 ;  /* 0x00000001060f1824 */ /* 0x040fe200000e06f5 */
[C---:B------:R-:W-:Y:S05]  /*197e0*/  @P1 IADD3 R12, P0, R7.reuse, R242, RZ ;  /* 0x000000f2070c1210 */ /* 0x040fea0007f1e0ff */
[C---:B------:R-:W-:Y:S01]  /*197f0*/  @P1 IMAD.X R13, R6.reuse, 0x1, R243, P0 ;  /* 0x00000001060d1824 */ /* 0x040fe200000e06f3 */
[----:B------:R-:W-:Y:S05]  /*19800*/  @P1 IADD3 R18, P0, R7, R2, RZ ;  /* 0x0000000207121210 */ /* 0x000fea0007f1e0ff */
[--C-:B------:R-:W-:Y:S01]  /*19810*/  @P1 IMAD.X R19, R6, 0x1, R156.reuse, P0 ;  /* 0x0000000106131824 */ /* 0x100fe200000e069c */
[----:B------:R-:W-:Y:S11]  /*19820*/  ISETP.GE.AND P0, PT, R239, 0x21, PT ;  /* 0x00000021ef00780c */ /* 0x000ff60003f06270 */
[----:B------:R-:W-:Y:S02]  /*19830*/  @!UPT UIADD3 URZ, URZ, URZ, URZ ;  /* 0x0000003f3f3ff290 */ /* 0x000fe4000fffe03f */
[C---:B---3--:R-:W-:Y:S05]  /*19840*/  @P0 IADD3 R244, P2, R5.reuse, R244, RZ ;  /* 0x000000f405f40210 */ /* 0x048fea0007f5e0ff */
[C---:B----4-:R-:W-:Y:S01]  /*19850*/  @P0 IMAD.X R245, R4.reuse, 0x1, R245, P2 ;  /* 0x0000000104f50824 */ /* 0x050fe200010e06f5 */
        /* <DEDUP_REMOVED lines=15> */
.L_x_1743:
[----:B-1234-:R-:W-:Y:S01]  /*19950*/  FMNMX.FTZ R2, R175, R0, !PT ;  /* 0x00000000af027209 */ /* 0x01efe20007810000 */
[----:B------:R-:W-:Y:S01]  /*19960*/  LDSM.16.MT88.4 R20, [R214+0x4080] ;  /* 0x00408000d614783b */ /* 0x000fe20000004200 */
[----:B------:R-:W-:Y:S01]  /*19970*/  FMNMX.FTZ R7, R174, R159, !PT ;  /* 0x0000009fae077209 */ /* 0x000fe20007810000 */
[----:B------:R-:W-:Y:S01]  /*19980*/  UIADD3 UR4, UR13, -0x1, URZ ;  /* 0xffffffff0d047890 */ /* 0x000fe2000fffe03f */
        /* <DEDUP_REMOVED lines=24> */
[----:B------:R-:W-:Y:S01]  /*19b10*/  ISETP.LT.AND P0, PT, RZ, UR13, PT ;  /* 0x0000000dff007c0c */ /* 0x000fe2000bf01270 */
[----:B------:R-:W-:Y:S01]  /*19b20*/  SHFL.BFLY PT, R11, R12, 0x2, 0x1f ;  /* 0x0c401f000c0b7f89 */ /* 0x000fe200000e0000 */
[----:B------:R-:W-:Y:S07]  /*19b30*/  UMOV UR13, UR4 ;  /* 0x00000004000d7c82 */ /* 0x000fee0008000000 */
[----:B------:R-:W1:Y:S02]  /*19b40*/  SHFL.BFLY PT, R7, R4, 0x2, 0x1f ;  /* 0x0c401f0004077f89 */ /* 0x000e6400000e0000 */
[----:B-1----:R-:W-:Y:S02]  /*19b50*/  FMNMX.FTZ R5, R4, R7, !PT ;  /* 0x0000000704057209 */ /* 0x002fe40007810000 */
[----:B------:R-:W-:Y:S04]  /*19b60*/  FMNMX.FTZ R6, R12, R11, !PT ;  /* 0x0000000b0c067209 */ /* 0x000fe80007810000 */
[----:B------:R-:W-:Y:S08]  /*19b70*/  LDSM.16.MT88.4 R12, [R216+0x4080] ;  /* 0x00408000d80c783b */ /* 0x000ff00000004200 */
[----:B------:R-:W1:Y:S08]  /*19b80*/  SHFL.BFLY PT, R11, R6, 0x1, 0x1f ;  /* 0x0c201f00060b7f89 */ /* 0x000e7000000e0000 */
[----:B------:R-:W2:Y:S01]  /*19b90*/  SHFL.BFLY PT, R156, R5, 0x1, 0x1f ;  /* 0x0c201f00059c7f89 */ /* 0x000ea200000e0000 */
[----:B-1----:R-:W-:Y:S05]  /*19ba0*/  FMNMX.FTZ R0, R6, R11, !PT ;  /* 0x0000000b06007209 */ /* 0x002fea0007810000 */
[C---:B------:R-:W-:Y:S02]  /*19bb0*/  FADD.FTZ R2, -R0.reuse, R3 ;  /* 0x0000000300027221 */ /* 0x040fe40000010100 */
[----:B------:R-:W-:Y:S01]  /*19bc0*/  FMUL.FTZ R190, R0, c[0x0][0x2d0] ;  /* 0x0000b40000be7a20 */ /* 0x000fe20000410000 */
[----:B--2---:R-:W-:Y:S01]  /*19bd0*/  FMNMX.FTZ R156, R156, R5, !PT ;  /* 0x000000059c9c7209 */ /* 0x004fe20007810000 */
[----:B------:R-:W-:Y:S02]  /*19be0*/  FMUL.FTZ R3, R2, c[0x0][0x2d0] ;  /* 0x0000b40002037a20 */ /* 0x000fe40000410000 */
[--C-:B------:R-:W-:Y:S02]  /*19bf0*/  FFMA.FTZ R182, R175, c[0x0][0x2d0], -R190.reuse ;  /* 0x0000b400afb67a23 */ /* 0x100fe400000108be */
[C---:B------:R-:W-:Y:S02]  /*19c00*/  FMUL.FTZ R185, R156.reuse, c[0x0][0x2d0] ;  /* 0x0000b4009cb97a20 */ /* 0x040fe40000410000 */
[----:B------:R-:W-:Y:S01]  /*19c10*/  FADD.FTZ R2, -R156, R159 ;  /* 0x0000009f9c027221 */ /* 0x000fe20000010100 */
[----:B------:R-:W1:Y:S01]  /*19c20*/  MUFU.EX2 R3, R3 ;  /* 0x0000000300037308 */ /* 0x000e620000000800 */
        /* <DEDUP_REMOVED lines=8> */
[--C-:B------:R-:W-:Y:S02]  /*19cb0*/  FFMA.FTZ R159, R8, c[0x0][0x2d0], -R185.reuse ;  /* 0x0000b400089f7a23 */ /* 0x100fe400000108b9 */
[----:B------:R-:W-:Y:S02]  /*19cc0*/  FMUL.FTZ R4, R2, c[0x0][0x2d0] ;  /* 0x0000b40002047a20 */ /* 0x000fe40000410000 */
[--C-:B------:R-:W-:Y:S02]  /*19cd0*/  FFMA.FTZ R191, R171, c[0x0][0x2d0], -R190.reuse ;  /* 0x0000b400abbf7a23 */ /* 0x100fe400000108be */
[--C-:B------:R-:W-:Y:S01]  /*19ce0*/  FFMA.FTZ R192, R169, c[0x0][0x2d0], -R190.reuse ;  /* 0x0000b400a9c07a23 */ /* 0x100fe200000108be */
[----:B------:R2:W3:Y:S01]  /*19cf0*/  MUFU.EX2 R2, R4 ;  /* 0x0000000400027308 */ /* 0x0004e20000000800 */
        /* <DEDUP_REMOVED lines=9> */
[C---:B------:R-:W-:Y:S02]  /*19d90*/  FMUL.FTZ R24, R3.reuse, R132 ;  /* 0x0000008403187220 */ /* 0x040fe40000410000 */
[----:B------:R-:W-:Y:S02]  /*19da0*/  FMUL.FTZ R25, R3, R133 ;  /* 0x0000008503197220 */ /* 0x000fe40000410000 */
[--C-:B------:R-:W-:Y:S01]  /*19db0*/  FFMA.FTZ R196, R167, c[0x0][0x2d0], -R190.reuse ;  /* 0x0000b400a7c47a23 */ /* 0x100fe200000108be */
[----:B------:R-:W-:Y:S01]  /*19dc0*/  MUFU.EX2 R180, R180 ;  /* 0x000000b400b47308 */ /* 0x000fe20000000800 */
[--C-:B------:R-:W-:Y:S02]  /*19dd0*/  FFMA.FTZ R195, R165, c[0x0][0x2d0], -R190.reuse ;  /* 0x0000b400a5c37a23 */ /* 0x100fe400000108be */
[--C-:B------:R-:W-:Y:S02]  /*19de0*/  FFMA.FTZ R197, R166, c[0x0][0x2d0], -R185.reuse ;  /* 0x0000b400a6c57a23 */ /* 0x100fe400000108b9 */
[----:B--2---:R-:W-:Y:S02]  /*19df0*/  FMUL.FTZ R4, R3, R152 ;  /* 0x0000009803047220 */ /* 0x004fe40000410000 */
[C---:B---3--:R-:W-:Y:S02]  /*19e00*/  FMUL.FTZ R6, R2.reuse, R154 ;  /* 0x0000009a02067220 */ /* 0x048fe40000410000 */
[C---:B------:R-:W-:Y:S01]  /*19e10*/  FMUL.FTZ R7, R2.reuse, R155 ;  /* 0x0000009b02077220 */ /* 0x040fe20000410000 */
[----:B------:R-:W2:Y:S01]  /*19e20*/  MUFU.EX2 R179, R179 ;  /* 0x000000b300b37308 */ /* 0x000ea20000000800 */
[C---:B------:R-:W-:Y:S02]  /*19e30*/  FMUL.FTZ R10, R2.reuse, R150 ;  /* 0x00000096020a7220 */ /* 0x040fe40000410000 */
[C---:B------:R-:W-:Y:S01]  /*19e40*/  FMUL.FTZ R11, R2.reuse, R151 ;  /* 0x00000097020b7220 */ /* 0x040fe20000410000 */
[----:B-1----:R-:W-:Y:S01]  /*19e50*/  F2FP.PACK_AB R152, R181, R182 ;  /* 0x000000b6b598723e */ /* 0x002fe200000000ff */
[C---:B------:R-:W-:Y:S01]  /*19e60*/  FMUL.FTZ R18, R2.reuse, R142 ;  /* 0x0000008e02127220 */ /* 0x040fe20000410000 */
[----:B------:R-:W-:Y:S01]  /*19e70*/  LDSM.16.MT88.4 R148, [R213+0x4880] ;  /* 0x00488000d594783b */ /* 0x000fe20000004200 */
[C---:B------:R-:W-:Y:S02]  /*19e80*/  FMUL.FTZ R19, R2.reuse, R143 ;  /* 0x0000008f02137220 */ /* 0x040fe40000410000 */
[C---:B------:R-:W-:Y:S01]  /*19e90*/  FMUL.FTZ R26, R2.reuse, R134 ;  /* 0x00000086021a7220 */ /* 0x040fe20000410000 */
[----:B------:R-:W-:Y:S01]  /*19ea0*/  MUFU.EX2 R178, R178 ;  /* 0x000000b200b27308 */ /* 0x000fe20000000800 */
[----:B------:R-:W-:Y:S02]  /*19eb0*/  FMUL.FTZ R27, R2, R135 ;  /* 0x00000087021b7220 */ /* 0x000fe40000410000 */
[--C-:B------:R-:W-:Y:S01]  /*19ec0*/  FFMA.FTZ R198, R164, c[0x0][0x2d0], -R185.reuse ;  /* 0x0000b400a4c67a23 */ /* 0x100fe200000108b9 */
[----:B------:R-:W-:Y:S01]  /*19ed0*/  LDSM.16.MT88.4 R132, [R214+0x5880] ;  /* 0x00588000d684783b */ /* 0x000fe20000004200 */
[C---:B------:R-:W-:Y:S02]  /*19ee0*/  FMUL.FTZ R28, R3.reuse, R28 ;  /* 0x0000001c031c7220 */ /* 0x040fe40000410000 */
[C---:B------:R-:W-:Y:S02]  /*19ef0*/  FMUL.FTZ R29, R3.reuse, R29 ;  /* 0x0000001d031d7220 */ /* 0x040fe40000410000 */
[C---:B------:R-:W-:Y:S01]  /*19f00*/  FMUL.FTZ R30, R2.reuse, R30 ;  /* 0x0000001e021e7220 */ /* 0x040fe20000410000 */
[----:B------:R-:W1:Y:S01]  /*19f10*/  MUFU.EX2 R177, R177 ;  /* 0x000000b100b17308 */ /* 0x000e620000000800 */
[C---:B------:R-:W-:Y:S01]  /*19f20*/  FMUL.FTZ R31, R2.reuse, R31 ;  /* 0x0000001f021f7220 */ /* 0x040fe20000410000 */
[----:B------:R-:W-:Y:S01]  /*19f30*/  LDSM.16.MT88.4 R140, [R213+0x5880] ;  /* 0x00588000d58c783b */ /* 0x000fe20000004200 */
[----:B------:R-:W-:Y:S01]  /*19f40*/  FMUL.FTZ R32, R3, R32 ;  /* 0x0000002003207220 */ /* 0x000fe20000410000 */
[----:B--2---:R-:W-:Y:S01]  /*19f50*/  F2FP.PACK_AB R154, R179, R180 ;  /* 0x000000b4b39a723e */ /* 0x004fe200000000ff */
[C---:B------:R-:W-:Y:S02]  /*19f60*/  FMUL.FTZ R33, R3.reuse, R33 ;  /* 0x0000002103217220 */ /* 0x040fe40000410000 */
[C---:B------:R-:W-:Y:S02]  /*19f70*/  FMUL.FTZ R34, R2.reuse, R34 ;  /* 0x0000002202227220 */ /* 0x040fe40000410000 */
[C---:B------:R-:W-:Y:S01]  /*19f80*/  FMUL.FTZ R35, R2.reuse, R35 ;  /* 0x0000002302237220 */ /* 0x040fe20000410000 */
[----:B------:R-:W-:Y:S01]  /*19f90*/  MUFU.EX2 R176, R176 ;  /* 0x000000b000b07308 */ /* 0x000fe20000000800 */
[----:B------:R-:W-:Y:S01]  /*19fa0*/  LDSM.16.MT88.4 R164, [R213+0x6080] ;  /* 0x00608000d5a4783b */ /* 0x000fe20000004200 */
[C---:B------:R-:W-:Y:S02]  /*19fb0*/  FMUL.FTZ R36, R3.reuse, R36 ;  /* 0x0000002403247220 */ /* 0x040fe40000410000 */
[C---:B------:R-:W-:Y:S02]  /*19fc0*/  FMUL.FTZ R37, R3.reuse, R37 ;  /* 0x0000002503257220 */ /* 0x040fe40000410000 */
[C---:B------:R-:W-:Y:S02]  /*19fd0*/  FMUL.FTZ R38, R2.reuse, R38 ;  /* 0x0000002602267220 */ /* 0x040fe40000410000 */
[C---:B------:R-:W-:Y:S02]  /*19fe0*/  FMUL.FTZ R39, R2.reuse, R39 ;  /* 0x0000002702277220 */ /* 0x040fe40000410000 */
[----:B------:R-:W2:Y:S01]  /*19ff0*/  MUFU.EX2 R159, R159 ;  /* 0x0000009f009f7308 */ /* 0x000ea20000000800 */
        /* <DEDUP_REMOVED lines=13> */
[C---:B------:R-:W-:Y:S02]  /*1a0d0*/  FMUL.FTZ R50, R2.reuse, R50 ;  /* 0x0000003202327220 */ /* 0x040fe40000410000 */
[C---:B------:R-:W-:Y:S01]  /*1a0e0*/  FMUL.FTZ R51, R2.reuse, R51 ;  /* 0x0000003302337220 */ /* 0x040fe20000410000 */
        /* <DEDUP_REMOVED lines=126> */
[C---:B------:R-:W-:Y:S03]  /*1a8d0*/  FMUL.FTZ R121, R3.reuse, R121 ;  /* 0x0000007903797220 */ /* 0x040fe60000410000 */
[C---:B-----5:R-:W-:Y:S03]  /*1a8e0*/  HMMA.16816.F32 R116, R152.reuse, R132, R116 ;  /* 0x000000849874723c */ /* 0x060fe60000001874 */
[C---:B------:R-:W-:Y:S02]  /*1a8f0*/  FMUL.FTZ R122, R2.reuse, R122 ;  /* 0x0000007a027a7220 */ /* 0x040fe40000410000 */
[----:B------:R-:W-:Y:S02]  /*1a900*/  FMUL.FTZ R123, R2, R123 ;  /* 0x0000007b027b7220 */ /* 0x000fe40000410000 */
[C---:B------:R-:W-:Y:S01]  /*1a910*/  FMUL.FTZ R124, R3.reuse, R124 ;  /* 0x0000007c037c7220 */ /* 0x040fe20000410000 */
[----:B------:R-:W-:Y:S01]  /*1a920*/  F2FP.PACK_AB R132, R192, R191 ;  /* 0x000000bfc084723e */ /* 0x000fe200000000ff */
[C---:B------:R-:W-:Y:S03]  /*1a930*/  FMUL.FTZ R125, R3.reuse, R125 ;  /* 0x0000007d037d7220 */ /* 0x040fe60000410000 */
[C---:B------:R-:W-:Y:S03]  /*1a940*/  HMMA.16816.F32 R120, R152.reuse, R134, R120 ;  /* 0x000000869878723c */ /* 0x040fe60000001878 */
[----:B------:R-:W-:Y:S01]  /*1a950*/  FMUL.FTZ R126, R2, R126 ;  /* 0x0000007e027e7220 */ /* 0x000fe20000410000 */
[----:B--2---:R-:W-:Y:S01]  /*1a960*/  F2FP.PACK_AB R133, R194, R193 ;  /* 0x000000c1c285723e */ /* 0x004fe200000000ff */
[C---:B------:R-:W-:Y:S02]  /*1a970*/  FMUL.FTZ R127, R2.reuse, R127 ;  /* 0x0000007f027f7220 */ /* 0x040fe40000410000 */
[----:B------:R-:W-:Y:S01]  /*1a980*/  FMUL.FTZ R128, R3, R128 ;  /* 0x0000008003807220 */ /* 0x000fe20000410000 */
[----:B----4-:R-:W-:Y:S01]  /*1a990*/  F2FP.PACK_AB R134, R195, R196 ;  /* 0x000000c4c386723e */ /* 0x010fe200000000ff */
[----:B------:R-:W-:Y:S03]  /*1a9a0*/  FMUL.FTZ R129, R3, R129 ;  /* 0x0000008103817220 */ /* 0x000fe60000410000 */
[C---:B-1----:R-:W-:Y:S03]  /*1a9b0*/  HMMA.16816.F32 R124, R152.reuse, R140, R124 ;  /* 0x0000008c987c723c */ /* 0x042fe6000000187c */
[----:B------:R-:W-:Y:S01]  /*1a9c0*/  FMUL.FTZ R130, R2, R130 ;  /* 0x0000008202827220 */ /* 0x000fe20000410000 */
[----:B------:R-:W-:Y:S01]  /*1a9d0*/  F2FP.PACK_AB R135, R198, R197 ;  /* 0x000000c5c687723e */ /* 0x000fe200000000ff */
[----:B------:R-:W-:Y:S02]  /*1a9e0*/  FMUL.FTZ R131, R2, R131 ;  /* 0x0000008302837220 */ /* 0x000fe40000410000 */
[--C-:B------:R-:W-:Y:S02]  /*1a9f0*/  FFMA.FTZ R189, R189, c[0x0][0x2d0], -R190.reuse ;  /* 0x0000b400bdbd7a23 */ /* 0x100fe400000108be */
[--C-:B------:R-:W-:Y:S03]  /*1aa00*/  FFMA.FTZ R242, R187, c[0x0][0x2d0], -R190.reuse ;  /* 0x0000b400bbf27a23 */ /* 0x100fe600000108be */
[----:B------:R-:W-:Y:S01]  /*1aa10*/  HMMA.16816.F32 R128, R152, R142, R128 ;  /* 0x0000008e9880723c */ /* 0x000fe20000001880 */
[----:B------:R-:W1:Y:S01]  /*1aa20*/  LDSM.16.MT88.4 R140, [R216+0x6080] ;  /* 0x00608000d88c783b */ /* 0x000e620000004200 */
[----:B------:R-:W-:Y:S01]  /*1aa30*/  MUFU.EX2 R189, R189 ;  /* 0x000000bd00bd7308 */ /* 0x000fe20000000800 */
[--C-:B------:R-:W-:Y:S02]  /*1aa40*/  FFMA.FTZ R187, R188, c[0x0][0x2d0], -R185.reuse ;  /* 0x0000b400bcbb7a23 */ /* 0x100fe400000108b9 */
[--C-:B------:R-:W-:Y:S02]  /*1aa50*/  FFMA.FTZ R186, R186, c[0x0][0x2d0], -R185.reuse ;  /* 0x0000b400baba7a23 */ /* 0x100fe400000108b9 */
[--C-:B------:R-:W-:Y:S01]  /*1aa60*/  FFMA.FTZ R184, R184, c[0x0][0x2d0], -R190.reuse ;  /* 0x0000b400b8b87a23 */ /* 0x100fe200000108be */
[C---:B---3--:R-:W-:Y:S01]  /*1aa70*/  HMMA.16816.F32 R4, R132.reuse, R136, R4 ;  /* 0x000000888404723c */ /* 0x048fe20000001804 */
[----:B------:R-:W2:Y:S03]  /*1aa80*/  LDSM.16.MT88.4 R152, [R214+0x6080] ;  /* 0x00608000d698783b */ /* 0x000ea60000004200 */
[----:B------:R-:W3:Y:S01]  /*1aa90*/  MUFU.EX2 R242, R242 ;  /* 0x000000f200f27308 */ /* 0x000ee20000000800 */
[--C-:B------:R-:W-:Y:S02]  /*1aaa0*/  FFMA.FTZ R158, R158, c[0x0][0x2d0], -R185.reuse ;  /* 0x0000b4009e9e7a23 */ /* 0x100fe400000108b9 */
[----:B------:R-:W-:Y:S01]  /*1aab0*/  FFMA.FTZ R185, R157, c[0x0][0x2d0], -R185 ;  /* 0x0000b4009db97a23 */ /* 0x000fe200000108b9 */
        /* <DEDUP_REMOVED lines=15> */
[----:B------:R-:W-:Y:S03]  /*1abb0*/  FADD.FTZ R2, R179, R2 ;  /* 0x00000002b3027221 */ /* 0x000fe60000010000 */
[C---:B------:R-:W-:Y:S01]  /*1abc0*/  HMMA.16816.F32 R24, R132.reuse, R150, R24 ;  /* 0x000000968418723c */ /* 0x040fe20000001818 */
[----:B------:R-:W-:Y:S03]  /*1abd0*/  LDSM.16.MT88.4 R148, [R216+0x9080] ;  /* 0x00908000d894783b */ /* 0x000fe60000004200 */
[----:B------:R-:W-:Y:S02]  /*1abe0*/  FADD.FTZ R3, R191, R2 ;  /* 0x00000002bf037221 */ /* 0x000fe40000010000 */
[----:B------:R-:W2:Y:S02]  /*1abf0*/  MUFU.EX2 R183, R190 ;  /* 0x000000be00b77308 */ /* 0x000ea40000000800 */
[C---:B------:R-:W-:Y:S04]  /*1ac00*/  HMMA.16816.F32 R28, R132.reuse, R160, R28 ;  /* 0x000000a0841c723c */ /* 0x040fe8000000181c */
[----:B------:R-:W-:Y:S03]  /*1ac10*/  FADD.FTZ R3, R192, R3 ;  /* 0x00000003c0037221 */ /* 0x000fe60000010000 */
[----:B---3--:R-:W-:Y:S01]  /*1ac20*/  F2FP.PACK_AB R160, R242, R189 ;  /* 0x000000bdf2a0723e */ /* 0x008fe200000000ff */
[C---:B------:R-:W-:Y:S01]  /*1ac30*/  HMMA.16816.F32 R32, R132.reuse, R162, R32 ;  /* 0x000000a28420723c */ /* 0x040fe20000001820 */
[----:B------:R-:W-:Y:S03]  /*1ac40*/  MUFU.EX2 R158, R158 ;  /* 0x0000009e009e7308 */ /* 0x000fe60000000800 */
[----:B-1----:R-:W-:Y:S01]  /*1ac50*/  F2FP.PACK_AB R161, R186, R187 ;  /* 0x000000bbbaa1723e */ /* 0x002fe200000000ff */
[----:B------:R-:W-:Y:S03]  /*1ac60*/  FADD.FTZ R2, R196, R3 ;  /* 0x00000003c4027221 */ /* 0x000fe60000010000 */
[C---:B------:R-:W-:Y:S03]  /*1ac70*/  HMMA.16816.F32 R36, R132.reuse, R140, R36 ;  /* 0x0000008c8424723c */ /* 0x040fe60000001824 */
[----:B------:R-:W1:Y:S01]  /*1ac80*/  MUFU.EX2 R185, R185 ;  /* 0x000000b900b97308 */ /* 0x000e620000000800 */
[----:B------:R-:W-:Y:S01]  /*1ac90*/  FADD.FTZ R2, R195, R2 ;  /* 0x00000002c3027221 */ /* 0x000fe20000010000 */
[----:B--2---:R-:W-:Y:S03]  /*1aca0*/  F2FP.PACK_AB R162, R183, R184 ;  /* 0x000000b8b7a2723e */ /* 0x004fe600000000ff */
[C---:B------:R-:W-:Y:S01]  /*1acb0*/  HMMA.16816.F32 R40, R132.reuse, R142, R40 ;  /* 0x0000008e8428723c */ /* 0x040fe20000001828 */
[----:B------:R-:W2:Y:S03]  /*1acc0*/  LDSM.16.MT88.4 R140, [R212+0x7880] ;  /* 0x00788000d48c783b */ /* 0x000ea60000004200 */
[----:B------:R-:W-:Y:S04]  /*1acd0*/  FADD.FTZ R3, R189, R2 ;  /* 0x00000002bd037221 */ /* 0x000fe80000010000 */
[C---:B------:R-:W-:Y:S04]  /*1ace0*/  HMMA.16816.F32 R44, R132.reuse, R152, R44 ;  /* 0x00000098842c723c */ /* 0x040fe8000000182c */
[----:B------:R-:W-:Y:S04]  /*1acf0*/  FADD.FTZ R3, R242, R3 ;  /* 0x00000003f2037221 */ /* 0x000fe80000010000 */
[C---:B------:R-:W-:Y:S04]  /*1ad00*/  HMMA.16816.F32 R48, R132.reuse, R154, R48 ;  /* 0x0000009a8430723c */ /* 0x040fe80000001830 */
[----:B-1----:R-:W-:Y:S01]  /*1ad10*/  F2FP.PACK_AB R163, R185, R158 ;  /* 0x0000009eb9a3723e */ /* 0x002fe200000000ff */
[----:B------:R-:W-:Y:S03]  /*1ad20*/  FADD.FTZ R184, R184, R3 ;  /* 0x00000003b8b87221 */ /* 0x000fe60000010000 */
[C---:B------:R-:W-:Y:S04]  /*1ad30*/  HMMA.16816.F32 R52, R132.reuse, R164, R52 ;  /* 0x000000a48434723c */ /* 0x040fe80000001834 */
[----:B------:R-:W-:Y:S04]  /*1ad40*/  FADD.FTZ R238, R183, R184 ;  /* 0x000000b8b7ee7221 */ /* 0x000fe80000010000 */
[C---:B------:R-:W-:Y:S01]  /*1ad50*/  HMMA.16816.F32 R56, R132.reuse, R166, R56 ;  /* 0x000000a68438723c */ /* 0x040fe20000001838 */
[----:B------:R-:W-:Y:S07]  /*1ad60*/  LDSM.16.MT88.4 R164, [R213+0x5080] ;  /* 0x00508000d5a4783b */ /* 0x000fee0000004200 */
        /* <DEDUP_REMOVED lines=65> */
[----:B------:R-:W-:Y:S01]  /*1b180*/  FADD.FTZ R4, R159, R4 ;  /* 0x000000049f047221 */ /* 0x000fe20000010000 */
[----:B------:R-:W-:Y:S03]  /*1b190*/  MOV R159, R156 ;  /* 0x0000009c009f7202 */ /* 0x000fe60000000f00 */
        /* <DEDUP_REMOVED lines=13> */
.L_x_1739:
[----:B------:R-:W1:Y:S01]  /*1b270*/  SHFL.BFLY PT, R3, R238, 0x2, 0x1f ;  /* 0x0c401f00ee037f89 */ /* 0x000e6200000e0000 */
[----:B------:R-:W-:-:S02]  /*1b280*/  MOV R4, RZ ;  /* 0x000000ff00047202 */ /* 0x000fc40000000f00 */
[----:B------:R-:W-:Y:S01]  /*1b290*/  PLOP3.LUT P2, PT, PT, PT, PT, 0x8, 0x0 ;  /* 0x000000000000781c */ /* 0x000fe20003f4e170 */
[----:B------:R-:W2:Y:S01]  /*1b2a0*/  SHFL.BFLY PT, R2, R237, 0x2, 0x1f ;  /* 0x0c401f00ed027f89 */ /* 0x000ea200000e0000 */
        /* <DEDUP_REMOVED lines=8> */
[----:B------:R-:W-:Y:S02]  /*1b330*/  MOV R7, 0xff800000 ;  /* 0xff80000000077802 */ /* 0x000fe40000000f00 */
        /* <DEDUP_REMOVED lines=74> */
[----:B------:R-:W-:Y:S01]  /*1b7e0*/  FMUL.FTZ R129, R4, R129 ;  /* 0x0000008104817220 */ /* 0x000fe20000410000 */
        /* <DEDUP_REMOVED lines=67> */
.L_x_1655:
        /* <DEDUP_REMOVED lines=20> */
[----:B-12---:R-:W-:Y:S02]  /*1bd60*/  SHF.R.S32.HI R5, RZ, 0x1f, R0 ;  /* 0x0000001fff057819 */ /* 0x006fe40000011400 */
        /* <DEDUP_REMOVED lines=27> */
[----:B------:R-:W-:Y:S01]  /*1bf20*/  F2FP.PACK_AB R44, R45, R44 ;  /* 0x0000002c2d2c723e */ /* 0x000fe200000000ff */
[----:B------:R-:W-:Y:S01]  /*1bf30*/  IMAD.SHL.U32 R13, R12, 0x2, RZ ;  /* 0x000000020c0d7824 */ /* 0x000fe200078e00ff */
[----:B------:R-:W-:Y:S01]  /*1bf40*/  BAR.SYNC.DEFER_BLOCKING 0x1, 0x100 ;  /* 0x0044000000007b1d */ /* 0x000fe20000010000 */
[----:B------:R-:W-:-:S02]  /*1bf50*/  F2FP.PACK_AB R46, R47, R46 ;  /* 0x0000002e2f2e723e */ /* 0x000fc400000000ff */
[----:B------:R-:W-:Y:S02]  /*1bf60*/  F2FP.PACK_AB R48, R49, R48 ;  /* 0x000000303130723e */ /* 0x000fe400000000ff */
[C---:B------:R-:W-:Y:S02]  /*1bf70*/  IADD3 R10, R13.reuse, 0x80, RZ ;  /* 0x000000800d0a7810 */ /* 0x040fe40007ffe0ff */
[----:B------:R-:W-:Y:S02]  /*1bf80*/  IADD3 R15, R13, 0x70, RZ ;  /* 0x000000700d0f7810 */ /* 0x000fe40007ffe0ff */
[----:B------:R-:W-:Y:S02]  /*1bf90*/  @P0 IADD3 R15, R10, 0x10, RZ ;  /* 0x000000100a0f0810 */ /* 0x000fe40007ffe0ff */
[----:B------:R-:W-:Y:S01]  /*1bfa0*/  SEL R10, R9, 0xffffffe0, !P1 ;  /* 0xffffffe0090a7807 */ /* 0x000fe20004800000 */
[----:B------:R-:W-:Y:S01]  /*1bfb0*/  IMAD.MOV.U32 R9, RZ, RZ, 0x40 ;  /* 0x00000040ff097424 */ /* 0x000fe200078e00ff */
[----:B------:R-:W-:-:S02]  /*1bfc0*/  F2FP.PACK_AB R50, R51, R50 ;  /* 0x000000323332723e */ /* 0x000fc400000000ff */
[----:B------:R-:W-:Y:S01]  /*1bfd0*/  F2FP.PACK_AB R52, R53, R52 ;  /* 0x000000343534723e */ /* 0x000fe200000000ff */
[----:B------:R-:W-:Y:S01]  /*1bfe0*/  IMAD.IADD R17, R13, 0x1, R10 ;  /* 0x000000010d117824 */ /* 0x000fe200078e020a */
[----:B------:R-:W-:Y:S01]  /*1bff0*/  SEL R12, R9, 0xffffffc0, !P2 ;  /* 0xffffffc0090c7807 */ /* 0x000fe20005000000 */
[--C-:B------:R-:W-:Y:S01]  /*1c000*/  IMAD.IADD R9, R10, 0x1, R15.reuse ;  /* 0x000000010a097824 */ /* 0x100fe200078e020f */
[----:B------:R-:W-:Y:S02]  /*1c010*/  F2FP.PACK_AB R54, R55, R54 ;  /* 0x000000363736723e */ /* 0x000fe400000000ff */
[----:B------:R-:W-:Y:S01]  /*1c020*/  F2FP.PACK_AB R56, R57, R56 ;  /* 0x000000383938723e */ /* 0x000fe200000000ff */
[--C-:B------:R-:W-:Y:S01]  /*1c030*/  IMAD.IADD R19, R13, 0x1, R12.reuse ;  /* 0x000000010d137824 */ /* 0x100fe200078e020c */
[----:B------:R-:W-:Y:S01]  /*1c040*/  F2FP.PACK_AB R58, R59, R58 ;  /* 0x0000003a3b3a723e */ /* 0x000fe200000000ff */
[----:B------:R-:W-:Y:S01]  /*1c050*/  STS [R13+0x80], R152 ;  /* 0x000080980d007388 */ /* 0x000fe20000000800 */
[C---:B------:R-:W-:Y:S01]  /*1c060*/  IMAD.IADD R21, R12.reuse, 0x1, R15 ;  /* 0x000000010c157824 */ /* 0x040fe200078e020f */
[----:B------:R-:W-:Y:S01]  /*1c070*/  F2FP.PACK_AB R60, R61, R60 ;  /* 0x0000003c3d3c723e */ /* 0x000fe200000000ff */
[----:B------:R-:W-:Y:S01]  /*1c080*/  IMAD.IADD R23, R12, 0x1, R17 ;  /* 0x000000010c177824 */ /* 0x000fe200078e0211 */
[----:B------:R-:W-:Y:S01]  /*1c090*/  STS [R13+0x480], R154 ;  /* 0x0004809a0d007388 */ /* 0x000fe20000000800 */
[----:B------:R-:W-:Y:S01]  /*1c0a0*/  IMAD.IADD R25, R9, 0x1, R12 ;  /* 0x0000000109197824 */ /* 0x000fe200078e020c */
[----:B------:R-:W-:Y:S01]  /*1c0b0*/  F2FP.PACK_AB R62, R63, R62 ;  /* 0x0000003e3f3e723e */ /* 0x000fe200000000ff */
[----:B------:R-:W-:Y:S01]  /*1c0c0*/  IMAD.U32 R12, RZ, RZ, UR4 ;  /* 0x00000004ff0c7e24 */ /* 0x000fe2000f8e00ff */
        /* <DEDUP_REMOVED lines=102> */
[----:B--2---:R-:W2:Y:S02]  /*1c730*/  @P0 LDG.E R9, [R12.64] ;  /* 0x0000001a0c090981 */ /* 0x004ea4000c1e1900 */
[----:B------:R-:W-:-:S03]  /*1c740*/  ULDC.64 UR4, c[0x0][0x508] ;  /* 0x0001420000047ab9 */ /* 0x000fc60000000a00 */
[----:B------:R-:W-:-:S05]  /*1c750*/  PLOP3.LUT P1, PT, PT, PT, UP0, 0x80, 0x0 ;  /* 0x000000000000781c */ /* 0x000fca0003f2f008 */
[----:B------:R-:W-:Y:S01]  /*1c760*/  @UP0 UIMAD.WIDE UR4, UR22, UR6, UR4 ;  /* 0x00000006160402a5 */ /* 0x000fe2000f8e0204 */
[----:B------:R-:W-:-:S05]  /*1c770*/  IMAD.MOV.U32 R6, RZ, RZ, c[0x0][0x388] ;  /* 0x0000e200ff067624 */ /* 0x000fca00078e00ff */
        /* <DEDUP_REMOVED lines=14> */
.L_x_1746:
[----:B-1----:R-:W-:Y:S01]  /*1c860*/  SHF.R.S32.HI R9, RZ, 0x1f, R2 ;  /* 0x0000001fff097819 */ /* 0x002fe20000011402 */
        /* <DEDUP_REMOVED lines=11> */
[----:B------:R-:W-:Y:S01]  /*1c920*/  SHF.R.S32.HI R10, RZ, 0x1f, R3 ;  /* 0x0000001fff0a7819 */ /* 0x000fe20000011403 */
[----:B------:R-:W-:Y:S01]  /*1c930*/  IMAD.IADD R2, R2, 0x1, -R9 ;  /* 0x0000000102027824 */ /* 0x000fe200078e0a09 */
[----:B------:R-:W-:Y:S01]  /*1c940*/  LEA.HI R8, R11, R11, RZ, 0x1 ;  /* 0x0000000b0b087211 */ /* 0x000fe200078f08ff */
[----:B------:R-:W-:Y:S01]  /*1c950*/  UMOV UR10, UR20 ;  /* 0x00000014000a7c82 */ /* 0x000fe20008000000 */
[----:B------:R-:W-:Y:S01]  /*1c960*/  LEA.HI R9, R10, R3, RZ, 0x2 ;  /* 0x000000030a097211 */ /* 0x000fe200078f10ff */
[----:B------:R-:W-:Y:S01]  /*1c970*/  UMOV UR11, UR21 ;  /* 0x00000015000b7c82 */ /* 0x000fe20008000000 */
        /* <DEDUP_REMOVED lines=8> */
[----:B------:R-:W-:Y:S01]  /*1ca00*/  USEL UR22, UR22, URZ, !UP1 ;  /* 0x0000003f16167287 */ /* 0x000fe2000c800000 */
[----:B------:R-:W-:Y:S01]  /*1ca10*/  LEA.HI R5, R5, R0, RZ, 0x6 ;  /* 0x0000000005057211 */ /* 0x000fe200078f30ff */
[----:B------:R-:W-:Y:S01]  /*1ca20*/  ULDC.64 UR6, c[0x0][0x498] ;  /* 0x0001260000067ab9 */ /* 0x000fe20000000a00 */
[----:B------:R-:W-:Y:S01]  /*1ca30*/  IMAD R8, R11, 0x8, R2 ;  /* 0x000000080b087824 */ /* 0x000fe200078e0202 */
[----:B------:R-:W-:Y:S01]  /*1ca40*/  UIMAD UR13, UR9, UR6, URZ ;  /* 0x00000006090d72a4 */ /* 0x000fe2000f8e023f */
[----:B------:R-:W-:Y:S01]  /*1ca50*/  BSSY B0, `(.L_x_1747) ;  /* 0x000007e000007945 */ /* 0x000fe20003800000 */
[----:B------:R-:W-:-:S02]  /*1ca60*/  UIADD3 UR11, UR11, UR8, URZ ;  /* 0x000000080b0b7290 */ /* 0x000fc4000fffe03f */
[----:B-1----:R-:W-:Y:S01]  /*1ca70*/  LEA R8, R75, R8, 0x7 ;  /* 0x000000084b087211 */ /* 0x002fe200078e38ff */
[----:B------:R-:W-:Y:S02]  /*1ca80*/  UIMAD UR7, UR22, UR7, UR13 ;  /* 0x00000007160772a4 */ /* 0x000fe4000f8e020d */
[----:B------:R-:W-:Y:S02]  /*1ca90*/  UIMAD.WIDE.U32 UR10, UR22, UR6, UR10 ;  /* 0x00000006160a72a5 */ /* 0x000fe4000f8e000a */
[----:B------:R-:W-:Y:S01]  /*1caa0*/  @P1 IMAD.HI.U32 R3, R8, c[0x0][0x4ec], RZ ;  /* 0x00013b0008031a27 */ /* 0x000fe200078e00ff */
[----:B------:R-:W-:Y:S02]  /*1cab0*/  ULDC.64 UR4, c[0x0][0x3a0] ;  /* 0x0000e80000047ab9 */ /* 0x000fe40000000a00 */
[----:B------:R-:W-:Y:S01]  /*1cac0*/  UIMAD UR12, UR21, UR4, URZ ;  /* 0x00000004150c72a4 */ /* 0x000fe2000f8e023f */
[----:B------:R-:W-:Y:S01]  /*1cad0*/  IMAD.MOV.U32 R10, RZ, RZ, R8 ;  /* 0x000000ffff0a7224 */ /* 0x000fe200078e0008 */
[----:B------:R-:W-:Y:S01]  /*1cae0*/  @P1 SHF.R.U32.HI R10, RZ, c[0x0][0x4f0], R3 ;  /* 0x00013c00ff0a1a19 */ /* 0x000fe20000011603 */
[----:B------:R-:W-:Y:S01]  /*1caf0*/  UIMAD.WIDE.U32 UR18, UR20, UR4, URZ ;  /* 0x00000004141272a5 */ /* 0x000fe2000f8e003f */
[----:B------:R-:W-:Y:S01]  /*1cb00*/  LOP3.LUT R3, R16, 0xfffffff8, RZ, 0xc0, !PT ;  /* 0xfffffff810037812 */ /* 0x000fe200078ec0ff */
[----:B------:R-:W-:Y:S01]  /*1cb10*/  UIMAD UR12, UR20, UR5, UR12 ;  /* 0x00000005140c72a4 */ /* 0x000fe2000f8e020c */
[----:B------:R-:W-:Y:S01]  /*1cb20*/  SHF.R.S32.HI R16, RZ, 0x3, R16 ;  /* 0x00000003ff107819 */ /* 0x000fe20000011410 */
[----:B------:R-:W-:Y:S01]  /*1cb30*/  IMAD.MOV R9, RZ, RZ, -R10 ;  /* 0x000000ffff097224 */ /* 0x000fe200078e0a0a */
        /* <DEDUP_REMOVED lines=29> */
[----:B------:R-:W-:Y:S01]  /*1cd10*/  UIMAD.WIDE.U32 UR16, UR22, UR6, UR16 ;  /* 0x00000006161072a5 */ /* 0x000fe2000f8e0010 */
[----:B------:R-:W-:Y:S01]  /*1cd20*/  IMAD.MOV.U32 R12, RZ, RZ, R15 ;  /* 0x000000ffff0c7224 */ /* 0x000fe200078e000f */
[----:B------:R-:W-:-:S02]  /*1cd30*/  @P1 SHF.R.U32.HI R12, RZ, c[0x0][0x4f0], R9 ;  /* 0x00013c00ff0c1a19 */ /* 0x000fc40000011609 */
[----:B------:R-:W-:Y:S01]  /*1cd40*/  LEA.HI.X R14, R10, c[0x0][0x454], R14, 0x2, P0 ;  /* 0x000115000a0e7a11 */ /* 0x000fe200000f140e */
[----:B------:R-:W-:Y:S01]  /*1cd50*/  UIADD3 UR7, UR17, UR7, URZ ;  /* 0x0000000711077290 */ /* 0x000fe2000fffe03f */
[----:B------:R-:W-:Y:S01]  /*1cd60*/  LOP3.LUT R3, R8, R3, RZ, 0x3c, !PT ;  /* 0x0000000308037212 */ /* 0x000fe200078e3cff */
[--C-:B------:R-:W-:Y:S01]  /*1cd70*/  IMAD.MOV R18, RZ, RZ, -R12.reuse ;  /* 0x000000ffff127224 */ /* 0x100fe200078e0a0c */
[----:B------:R-:W-:Y:S01]  /*1cd80*/  SHFL.IDX PT, R10, R17, RZ, 0x1c1f ;  /* 0x001c1fff110a7589 */ /* 0x000fe200000e0000 */
[----:B------:R-:W-:Y:S01]  /*1cd90*/  SHF.R.S32.HI R13, RZ, 0x1f, R12 ;  /* 0x0000001fff0d7819 */ /* 0x000fe2000001140c */
[----:B------:R-:W-:Y:S01]  /*1cda0*/  IMAD.U32 R21, RZ, RZ, UR17 ;  /* 0x00000011ff157e24 */ /* 0x000fe2000f8e00ff */
[----:B------:R-:W-:Y:S01]  /*1cdb0*/  MOV R20, UR16 ;  /* 0x0000001000147c02 */ /* 0x000fe20008000f00 */
[----:B------:R-:W1:Y:S01]  /*1cdc0*/  SHFL.IDX PT, R11, R14, RZ, 0x1c1f ;  /* 0x001c1fff0e0b7589 */ /* 0x000e6200000e0000 */
[----:B------:R-:W-:Y:S02]  /*1cdd0*/  IMAD R18, R18, c[0x0][0x4e8], R15 ;  /* 0x00013a0012127a24 */ /* 0x000fe400078e020f */
[----:B------:R-:W-:Y:S01]  /*1cde0*/  IMAD R15, R75, 0x80, R2 ;  /* 0x000000804b0f7824 */ /* 0x000fe200078e0202 */
[----:B------:R-:W-:Y:S01]  /*1cdf0*/  SHFL.IDX PT, R8, R17, 0x1, 0x1c1f ;  /* 0x003c1f0011087f89 */ /* 0x000fe200000e0000 */
[----:B------:R-:W-:-:S02]  /*1ce00*/  IMAD.U32 R21, RZ, RZ, UR7 ;  /* 0x00000007ff157e24 */ /* 0x000fc4000f8e00ff */
[----:B------:R-:W-:Y:S01]  /*1ce10*/  IMAD R13, R13, c[0x0][0x3e0], RZ ;  /* 0x0000f8000d0d7a24 */ /* 0x000fe200078e02ff */
[----:B------:R-:W2:Y:S01]  /*1ce20*/  SHFL.IDX PT, R9, R14, 0x1, 0x1c1f ;  /* 0x003c1f000e097f89 */ /* 0x000ea200000e0000 */
[----:B-----5:R-:W-:Y:S01]  /*1ce30*/  IMAD R2, R6, c[0x0][0x4e8], RZ ;  /* 0x00013a0006027a24 */ /* 0x020fe200078e02ff */
[C---:B------:R-:W-:Y:S01]  /*1ce40*/  IADD3 R19, R15.reuse, 0x8, RZ ;  /* 0x000000080f137810 */ /* 0x040fe20007ffe0ff */
[C---:B------:R-:W-:Y:S01]  /*1ce50*/  IMAD R13, R12.reuse, c[0x0][0x3e4], R13 ;  /* 0x0000f9000c0d7a24 */ /* 0x040fe200078e020d */
[----:B------:R-:W-:Y:S01]  /*1ce60*/  SHF.R.S32.HI R6, RZ, 0x1f, R18 ;  /* 0x0000001fff067819 */ /* 0x000fe20000011412 */
[----:B------:R-:W-:Y:S01]  /*1ce70*/  IMAD.WIDE.U32 R20, R12, c[0x0][0x3e0], R20 ;  /* 0x0000f8000c147a25 */ /* 0x000fe200078e0014 */
[-C--:B------:R-:W-:Y:S02]  /*1ce80*/  ISETP.GE.OR P1, PT, R15, R2.reuse, P2 ;  /* 0x000000020f00720c */ /* 0x080fe40001726670 */
[----:B------:R-:W-:Y:S01]  /*1ce90*/  ISETP.GE.OR P0, PT, R19, R2, P2 ;  /* 0x000000021300720c */ /* 0x000fe20001706670 */
[----:B------:R-:W-:Y:S01]  /*1cea0*/  IMAD.SHL.U32 R12, R5, 0x8, RZ ;  /* 0x00000008050c7824 */ /* 0x000fe200078e00ff */
[----:B------:R-:W-:Y:S01]  /*1ceb0*/  IADD3 R21, R21, R13, RZ ;  /* 0x0000000d15157210 */ /* 0x000fe20007ffe0ff */
[----:B------:R-:W-:-:S02]  /*1cec0*/  IMAD R5, R6, c[0x0][0x3d8], RZ ;  /* 0x0000f60006057a24 */ /* 0x000fc400078e02ff */
[----:B------:R-:W-:Y:S01]  /*1ced0*/  IMAD R75, R75, 0x80, R16 ;  /* 0x000000804b4b7824 */ /* 0x000fe200078e0210 */
[----:B------:R-:W-:Y:S01]  /*1cee0*/  LOP3.LUT R12, R3, 0x7ffffe00, R12, 0xf8, !PT ;  /* 0x7ffffe00030c7812 */ /* 0x000fe200078ef80c */
[C---:B------:R-:W-:Y:S02]  /*1cef0*/  IMAD R3, R18.reuse, c[0x0][0x3dc], R5 ;  /* 0x0000f70012037a24 */ /* 0x040fe400078e0205 */
[----:B------:R-:W-:Y:S02]  /*1cf00*/  IMAD.WIDE.U32 R18, R18, c[0x0][0x3d8], R20 ;  /* 0x0000f60012127a25 */ /* 0x000fe400078e0014 */
[----:B-1----:R1:W-:Y:S02]  /*1cf10*/  @!P1 ST.E [R10.64], R4 ;  /* 0x000000040a009985 */ /* 0x0023e4000c10191a */
[----:B------:R-:W-:Y:S02]  /*1cf20*/  IMAD.SHL.U32 R76, R12, 0x2, RZ ;  /* 0x000000020c4c7824 */ /* 0x000fe400078e00ff */
        /* <DEDUP_REMOVED lines=48> */
.L_x_1748:
[----:B--234-:R-:W-:Y:S05]  /*1d230*/  BSYNC B0 ;  /* 0x0000000000007941 */ /* 0x01cfea0003800000 */
.L_x_1747:
        /* <DEDUP_REMOVED lines=30> */
.L_x_1750:
[----:B------:R-:W-:Y:S05]  /*1d420*/  BSYNC B0 ;  /* 0x0000000000007941 */ /* 0x000fea0003800000 */
.L_x_1749:
        /* <DEDUP_REMOVED lines=30> */
.L_x_1752:
[----:B------:R-:W-:Y:S05]  /*1d610*/  BSYNC B0 ;  /* 0x0000000000007941 */ /* 0x000fea0003800000 */
.L_x_1751:
        /* <DEDUP_REMOVED lines=31> */
.L_x_1745:
        /* <DEDUP_REMOVED lines=31> */
.L_x_1753:
        /* <DEDUP_REMOVED lines=28> */
[C---:B--2---:R-:W-:Y:S02]  /*1dbc0*/  IADD3 R5, -R6.reuse, RZ, RZ ;  /* 0x000000ff06057210 */ /* 0x044fe40007ffe1ff */
        /* <DEDUP_REMOVED lines=14> */
.L_x_1755:
[----:B------:R-:W-:Y:S05]  /*1dcb0*/  BSYNC B0 ;  /* 0x0000000000007941 */ /* 0x000fea0003800000 */
.L_x_1754:
[----:B-12---:R-:W1:Y:S01]  /*1dcc0*/  S2R R5, SR_CTAID.X ;  /* 0x0000000000057919 */ /* 0x006e620000002500 */
        /* <DEDUP_REMOVED lines=76> */
.L_x_1757:
[----:B------:R-:W-:Y:S05]  /*1e190*/  BSYNC B0 ;  /* 0x0000000000007941 */ /* 0x000fea0003800000 */
.L_x_1756:
        /* <DEDUP_REMOVED lines=27> */
.L_x_1759:
[----:B------:R-:W-:Y:S05]  /*1e350*/  BSYNC B0 ;  /* 0x0000000000007941 */ /* 0x000fea0003800000 */
.L_x_1758:
        /* <DEDUP_REMOVED lines=27> */
.L_x_1761:
[----:B------:R-:W-:Y:S05]  /*1e510*/  BSYNC B0 ;  /* 0x0000000000007941 */ /* 0x000fea0003800000 */
.L_x_1760:
        /* <DEDUP_REMOVED lines=28> */
.L_x_1728:
[----:B------:R-:W-:Y:S01]  /*1e6e0*/  IMAD.MOV.U32 R14, RZ, RZ, 0x1 ;  /* 0x00000001ff0e7424 */ /* 0x000fe200078e00ff */
[----:B-1----:R-:W-:Y:S02]  /*1e6f0*/  MOV R13, 0x181f ;  /* 0x0000181f000d7802 */ /* 0x002fe40000000f00 */
[----:B------:R-:W-:Y:S02]  /*1e700*/  MOV R12, 0x1e720 ;  /* 0x0001e720000c7802 */ /* 0x000fe40000000f00 */
[----:B------:R-:W-:Y:S05]  /*1e710*/  CALL.REL.NOINC `($__internal_9_$__cuda_sm70_shflsync_idx_p) ;  /* 0x000001d000007944 */ /* 0x000fea0003c00000 */
[----:B--2---:R-:W-:Y:S01]  /*1e720*/  IMAD.MOV.U32 R0, RZ, RZ, R13 ;  /* 0x000000ffff007224 */ /* 0x004fe200078e000d */
[----:B-1----:R-:W-:Y:S01]  /*1e730*/  MOV R14, 0x1 ;  /* 0x00000001000e7802 */ /* 0x002fe20000000f00 */
[----:B------:R-:W-:Y:S01]  /*1e740*/  IMAD.MOV.U32 R15, RZ, RZ, R8 ;  /* 0x000000ffff0f7224 */ /* 0x000fe200078e0008 */
[----:B------:R-:W-:Y:S02]  /*1e750*/  MOV R13, 0x181f ;  /* 0x0000181f000d7802 */ /* 0x000fe40000000f00 */
[----:B------:R-:W-:Y:S02]  /*1e760*/  MOV R12, 0x1e780 ;  /* 0x0001e780000c7802 */ /* 0x000fe40000000f00 */
[----:B------:R-:W-:Y:S05]  /*1e770*/  CALL.REL.NOINC `($__internal_9_$__cuda_sm70_shflsync_idx_p) ;  /* 0x0000017000007944 */ /* 0x000fea0003c00000 */
[----:B-12---:R-:W-:Y:S05]  /*1e780*/  BRA `(.L_x_1762) ;  /* 0xffff3ee000007947 */ /* 0x006fea000383ffff */
.L_x_1736:
[----:B----4-:R-:W-:Y:S01]  /*1e790*/  MOV R13, 0x181f ;  /* 0x0000181f000d7802 */ /* 0x010fe20000000f00 */
[----:B------:R-:W-:Y:S01]  /*1e7a0*/  IMAD.MOV.U32 R14, RZ, RZ, 0x1 ;  /* 0x00000001ff0e7424 */ /* 0x000fe200078e00ff */
[----:B------:R-:W-:Y:S02]  /*1e7b0*/  MOV R12, 0x1e7d0 ;  /* 0x0001e7d0000c7802 */ /* 0x000fe40000000f00 */
[----:B-123--:R-:W-:Y:S05]  /*1e7c0*/  CALL.REL.NOINC `($__internal_9_$__cuda_sm70_shflsync_idx_p) ;  /* 0x0000012000007944 */ /* 0x00efea0003c00000 */
[----:B-1----:R-:W-:Y:S01]  /*1e7d0*/  MOV R14, 0x1 ;  /* 0x00000001000e7802 */ /* 0x002fe20000000f00 */
[----:B--2---:R-:W-:Y:S01]  /*1e7e0*/  IMAD.MOV.U32 R8, RZ, RZ, R13 ;  /* 0x000000ffff087224 */ /* 0x004fe200078e000d */
[----:B------:R-:W-:Y:S01]  /*1e7f0*/  MOV R13, 0x181f ;  /* 0x0000181f000d7802 */ /* 0x000fe20000000f00 */
[----:B------:R-:W-:Y:S01]  /*1e800*/  IMAD.MOV.U32 R15, RZ, RZ, R0 ;  /* 0x000000ffff0f7224 */ /* 0x000fe200078e0000 */
[----:B------:R-:W-:Y:S02]  /*1e810*/  MOV R12, 0x1e830 ;  /* 0x0001e830000c7802 */ /* 0x000fe40000000f00 */
[----:B------:R-:W-:Y:S05]  /*1e820*/  CALL.REL.NOINC `($__internal_9_$__cuda_sm70_shflsync_idx_p) ;  /* 0x000000c000007944 */ /* 0x000fea0003c00000 */
[----:B-12---:R-:W-:-:S05]  /*1e830*/  BRA `(.L_x_1763) ;  /* 0xffff6c2000007947 */ /* 0x006fca000383ffff */
.L_x_1742:
[----:B-1----:R-:W-:Y:S01]  /*1e840*/  MOV R13, 0x181f ;  /* 0x0000181f000d7802 */ /* 0x002fe20000000f00 */
[----:B------:R-:W-:Y:S01]  /*1e850*/  IMAD.MOV.U32 R14, RZ, RZ, 0x1 ;  /* 0x00000001ff0e7424 */ /* 0x000fe200078e00ff */
[----:B------:R-:W-:Y:S02]  /*1e860*/  MOV R12, 0x1e880 ;  /* 0x0001e880000c7802 */ /* 0x000fe40000000f00 */
[----:B---3--:R-:W-:Y:S05]  /*1e870*/  CALL.REL.NOINC `($__internal_9_$__cuda_sm70_shflsync_idx_p) ;  /* 0x0000007000007944 */ /* 0x008fea0003c00000 */
[----:B-1----:R-:W-:Y:S01]  /*1e880*/  MOV R14, 0x1 ;  /* 0x00000001000e7802 */ /* 0x002fe20000000f00 */
[----:B--2---:R-:W-:Y:S01]  /*1e890*/  IMAD.MOV.U32 R5, RZ, RZ, R13 ;  /* 0x000000ffff057224 */ /* 0x004fe200078e000d */
[----:B------:R-:W-:Y:S01]  /*1e8a0*/  MOV R13, 0x181f ;  /* 0x0000181f000d7802 */ /* 0x000fe20000000f00 */
[----:B------:R-:W-:Y:S01]  /*1e8b0*/  IMAD.MOV.U32 R15, RZ, RZ, R4 ;  /* 0x000000ffff0f7224 */ /* 0x000fe200078e0004 */
[----:B------:R-:W-:Y:S02]  /*1e8c0*/  MOV R12, 0x1e8e0 ;  /* 0x0001e8e0000c7802 */ /* 0x000fe40000000f00 */
[----:B------:R-:W-:Y:S05]  /*1e8d0*/  CALL.REL.NOINC `($__internal_9_$__cuda_sm70_shflsync_idx_p) ;  /* 0x0000001000007944 */ /* 0x000fea0003c00000 */
[----:B-12---:R-:W-:-:S05]  /*1e8e0*/  BRA `(.L_x_1764) ;  /* 0xffff9e9000007947 */ /* 0x006fca000383ffff */
        .weak           $__internal_9_$__cuda_sm70_shflsync_idx_p
        .type           $__internal_9_$__cuda_sm70_shflsync_idx_p,@function
        .size           $__internal_9_$__cuda_sm70_shflsync_idx_p,(.L_x_3559 - $__internal_9_$__cuda_sm70_shflsync_idx_p)
$__internal_9_$__cuda_sm70_shflsync_idx_p:
[----:B------:R-:W-:Y:S01]  /*1e8f0*/  MOV R184, R12 ;  /* 0x0000000c00b87202 */ /* 0x000fe20000000f00 */
[----:B------:R-:W-:Y:S04]  /*1e900*/  WARPSYNC R226 ;  /* 0x000000e200007348 */ /* 0x000fe80003800000 */
[----:B------:R-:W-:Y:S01]  /*1e910*/  MOV R185, 0x0 ;  /* 0x0000000000b97802 */ /* 0x000fe20000000f00 */
[----:B------:R1:W2:Y:S03]  /*1e920*/  SHFL.IDX PT, R13, R15, R14, R13 ;  /* 0x0000000e0f0d7389 */ /* 0x0002a600000e000d */
[----:B------:R-:W-:Y:S05]  /*1e930*/  RET.REL.NODEC R184 `(_ZN7cutlass13device_kernelIN5flash19enable_sm80_to_sm89INS1_16FlashAttnFwdSm80INS1_25CollectiveMainloopFwdSm80ILi8ELi1ELb0EN4cute5tupleIJNS5_1CILi128EEENS7_ILi48EEENS7_ILi256EEEEEELi256ENS_6half_tEfNS_4arch4Sm80ELb1ELb0ELb1ELb1ELb1ELb1ELb1ELb0EEENS1_21CollectiveEpilogueFwdINS6_IJS8_SA_S9_EEENS6_IJNS7_ILi1EEESI_SI_EEESC_SE_Li256ELb1ELb1ELb0ELb0EEENS1_19SingleTileSchedulerILb1ELb0ELb1ELi128EEEEEEEEEvNT_6ParamsE) ;  /* 0xfffe16c0b8007950 */ /* 0x000fea0003c3ffff */
.L_x_1765:
        /* <DEDUP_REMOVED lines=12> */
.L_x_3559:


//--------------------- .text._ZN7cutlass13device_kernelIN5flash19enable_sm80_to_sm89INS1_16FlashAttnFwdSm80INS1_25CollectiveMainloopFwdSm80ILi8ELi1ELb1EN4cute5tupleIJNS5_1CILi128EEENS7_ILi64EEENS7_ILi256EEEEEELi256ENS_6half_tEfNS_4arch4Sm80ELb0ELb0ELb0ELb0ELb1ELb0ELb1ELb0EEENS1_21CollectiveEpilogueFwdINS6_IJS8_SA_S9_EEENS6_IJNS7_ILi1EEESI_SI_EEESC_SE_Li256ELb0ELb1ELb0ELb0EEENS1_19SingleTileSchedulerILb0ELb0ELb1ELi128EEEEEEEEEvNT_6ParamsE --------------------------
	.section	.text._ZN7cutlass13device_kernelIN5flash19enable_sm80_to_sm89INS1_16FlashAttnFwdSm80INS1_25CollectiveMainloopFwdSm80ILi8ELi1ELb1EN4cute5tupleIJNS5_1CILi128EEENS7_ILi64EEENS7_ILi256EEEEEELi256ENS_6half_tEfNS_4arch4Sm80ELb0ELb0ELb0ELb0ELb1ELb0ELb1ELb0EEENS1_21CollectiveEpilogueFwdINS6_IJS8_SA_S9_EEENS6_IJNS7_ILi1EEESI_SI_EEESC_SE_Li256ELb0ELb1ELb0ELb0EEENS1_19SingleTileSchedulerILb0ELb0ELb1ELi128EEEEEEEEEvNT_6ParamsE,"ax",@progbits
	.sectioninfo	@"SHI_REGISTERS=255"
	.align	128
.text._ZN7cutlass13device_kernelIN5flash19enable_sm80_to_sm89INS1_16FlashAttnFwdSm80INS1_25CollectiveMainloopFwdSm80ILi8ELi1ELb1EN4cute5tupleIJNS5_1CILi128EEENS7_ILi64EEENS7_ILi256EEEEEELi256ENS_6half_tEfNS_4arch4Sm80ELb0ELb0ELb0ELb0ELb1ELb0ELb1ELb0EEENS1_21CollectiveEpilogueFwdINS6_IJS8_SA_S9_EEENS6_IJNS7_ILi1EEESI_SI_EEESC_SE_Li256ELb0ELb1ELb0ELb0EEENS1_19SingleTileSchedulerILb0ELb0ELb1ELi128EEEEEEEEEvNT_6ParamsE:
        .type           _ZN7cutlass13device_kernelIN5flash19enable_sm80_to_sm89INS1_16FlashAttnFwdSm80INS1_25CollectiveMainloopFwdSm80ILi8ELi1ELb1EN4cute5tupleIJNS5_1CILi128EEENS7_ILi64EEENS7_ILi256EEEEEELi256ENS_6half_tEfNS_4arch4Sm80ELb0ELb0ELb0ELb0ELb1ELb0ELb1ELb0EEENS1_21CollectiveEpilogueFwdINS6_IJS8_SA_S9_EEENS6_IJNS7_ILi1EEESI_SI_EEESC_SE_Li256ELb0ELb1ELb0ELb0EEENS1_19SingleTileSchedulerILb0ELb0ELb1ELi128EEEEEEEEEvNT_6ParamsE,@function
        .size           _ZN7cutlass13device_kernelIN5flash19enable_sm80_to_sm89INS1_16FlashAttnFwdSm80INS1_25CollectiveMainloopFwdSm80ILi8ELi1ELb1EN4cute5tupleIJNS5_1CILi128EEENS7_ILi64EEENS7_ILi256EEEEEELi256ENS_6half_tEfNS_4arch4Sm80ELb0ELb0ELb0ELb0ELb1ELb0ELb1ELb0EEENS1_21CollectiveEpilogueFwdINS6_IJS8_SA_S9_EEENS6_IJNS7_ILi1EEESI_SI_EEESC_SE_Li256ELb0ELb1ELb0ELb0EEENS1_19SingleTileSchedulerILb0ELb0ELb1ELi128EEEEEEEEEvNT_6ParamsE,(.L_x_3561 - _ZN7cutlass13device_kernelIN5flash19enable_sm80_to_sm89INS1_16FlashAttnFwdSm80INS1_25CollectiveMainloopFwdSm80ILi8ELi1ELb1EN4cute5tupleIJNS5_1CILi128EEENS7_ILi64EEENS7_ILi256EEEEEELi256ENS_6half_tEfNS_4arch4Sm80ELb0ELb0ELb0ELb0ELb1ELb0ELb1ELb0EEENS1_21CollectiveEpilogueFwdINS6_IJS8_SA_S9_EEENS6_IJNS7_ILi1EEESI_SI_EEESC_SE_Li256ELb0ELb1ELb0ELb0EEENS1_19SingleTileSchedulerILb0ELb0ELb1ELi128EEEEEEEEEvNT_6ParamsE)
        .other          _ZN7cutlass13device_kernelIN5flash19enable_sm80_to_sm89INS1_16FlashAttnFwdSm80INS1_25CollectiveMainloopFwdSm80ILi8ELi1ELb1EN4cute5tupleIJNS5_1CILi128EEENS7_ILi64EEENS7_ILi256EEEEEELi256ENS_6half_tEfNS_4arch4Sm80ELb0ELb0ELb0ELb0ELb1ELb0ELb1ELb0EEENS1_21CollectiveEpilogueFwdINS6_IJS8_SA_S9_EEENS6_IJNS7_ILi1EEESI_SI_EEESC_SE_Li256ELb0ELb1ELb0ELb0EEENS1_19SingleTileSchedulerILb0ELb0ELb1ELi128EEEEEEEEEvNT_6ParamsE,@"STO_CUDA_ENTRY STV_DEFAULT"
_ZN7cutlass13device_kernelIN5flash19enable_sm80_to_sm89INS1_16FlashAttnFwdSm80INS1_25CollectiveMainloopFwdSm80ILi8ELi1ELb1EN4cute5tupleIJNS5_1CILi128EEENS7_ILi64EEENS7_ILi256EEEEEELi256ENS_6half_tEfNS_4arch4Sm80ELb0ELb0ELb0ELb0ELb1ELb0ELb1ELb0EEENS1_21CollectiveEpilogueFwdINS6_IJS8_SA_S9_EEENS6_IJNS7_ILi1EEESI_SI_EEESC_SE_Li256ELb0ELb1ELb0ELb0EEENS1_19SingleTileSchedulerILb0ELb0ELb1ELi128EEEEEEEEEvNT_6ParamsE:
        /* <DEDUP_REMOVED lines=194> */
[----:B------:R-:W-:Y:S01]  /*0c20*/  IMAD.WIDE.U32 R4, R40, c[0x0][0x1e0], RZ ;  /* 0x0000780028047a25 */ /* 0x000fe200078e00ff */
        /* <DEDUP_REMOVED lines=166> */
[----:B------:R2:W-:Y:S01]  /*1690*/  STL [R1], R89 ;  /* 0x0000005901007387 */ /* 0x0005e20000100800 */
        /* <DEDUP_REMOVED lines=92> */
.L_x_1766:
[C---:B-1-34-:R-:W-:Y:S01]  /*1c60*/  HMMA.16816.F32 R8, R168.reuse, R28, RZ ;  /* 0x0000001ca808723c */ /* 0x05afe200000018ff */
[----:B--2---:R-:W-:Y:S01]  /*1c70*/  IMAD.MOV.U32 R2, RZ, RZ, 0x40 ;  /* 0x00000040ff027424 */ /* 0x004fe200078e00ff */
[----:B------:R-:W-:Y:S01]  /*1c80*/  LOP3.LUT P0, RZ, R20, 0x4, RZ, 0xc0, !PT ;  /* 0x0000000414ff7812 */ /* 0x000fe2000780c0ff */
[----:B------:R-:W-:Y:S01]  /*1c90*/  LDSM.16.M88.4 R80, [R89+0x7800] ;  /* 0x007800005950783b */ /* 0x000fe20000000200 */
[C---:B------:R-:W-:Y:S01]  /*1ca0*/  IADD3 R6, R89.reuse, 0x2000, RZ ;  /* 0x0000200059067810 */ /* 0x040fe20007ffe0ff */
[----:B------:R-:W-:Y:S01]  /*1cb0*/  UISETP.GE.AND UP0, UPT, UR10, 0x41, UPT ;  /* 0x000000410a00788c */ /* 0x000fe2000bf06270 */
[----:B------:R-:W-:Y:S01]  /*1cc0*/  SEL R2, R2, 0xffffffc0, !P0 ;  /* 0xffffffc002027807 */ /* 0x000fe20004000000 */
[----:B------:R-:W0:Y:S01]  /*1cd0*/  LDGDEPBAR ;  /* 0x00000000000079af */ /* 0x000e220000000000 */
[----:B------:R-:W-:Y:S01]  /*1ce0*/  HMMA.16816.F32 R12, R168, R32, RZ ;  /* 0x00000020a80c723c */ /* 0x000fe200000018ff */
[----:B------:R-:W-:-:S02]  /*1cf0*/  IADD3 R5, R89, 0x2800, RZ ;  /* 0x0000280059057810 */ /* 0x000fc40007ffe0ff */
[--C-:B------:R-:W-:Y:S01]  /*1d00*/  IMAD.IADD R252, R134, 0x1, R2.reuse ;  /* 0x0000000186fc7824 */ /* 0x100fe200078e0202 */
[----:B------:R1:W-:Y:S01]  /*1d10*/  STL [R1+0x30], R6 ;  /* 0x0000300601007387 */ /* 0x0003e20000100800 */
[C---:B------:R-:W-:Y:S01]  /*1d20*/  IMAD.IADD R249, R89.reuse, 0x1, R2 ;  /* 0x0000000159f97824 */ /* 0x040fe200078e0202 */
[----:B------:R-:W-:Y:S02]  /*1d30*/  IADD3 R2, R89, 0x3000, RZ ;  /* 0x0000300059027810 */ /* 0x000fe40007ffe0ff */
[----:B------:R-:W-:Y:S01]  /*1d40*/  HMMA.16816.F32 R16, R168, R30, RZ ;  /* 0x0000001ea810723c */ /* 0x000fe200000018ff */
[----:B------:R-:W2:Y:S01]  /*1d50*/  LDSM.16.M88.4 R52, [R252+0x10900] ;  /* 0x01090000fc34783b */ /* 0x000ea20000000200 */
[----:B------:R-:W-:-:S03]  /*1d60*/  PLOP3.LUT P0, PT, PT, PT, UP0, 0x40, 0x0 ;  /* 0x000000000000781c */ /* 0x000fc60003f0e808 */
[----:B------:R-:W-:Y:S03]  /*1d70*/  LDSM.16.M88.4 R56, [R252+0x11100] ;  /* 0x01110000fc38783b */ /* 0x000fe60000000200 */
[----:B------:R-:W-:Y:S01]  /*1d80*/  HMMA.16816.F32 R40, R172, R48, R8 ;  /* 0x00000030ac28723c */ /* 0x000fe20000001808 */
[----:B------:R-:W-:Y:S04]  /*1d90*/  LDSM.16.M88.4 R60, [R252+0x11900] ;  /* 0x01190000fc3c783b */ /* 0x000fe80000000200 */
[----:B------:R-:W-:Y:S03]  /*1da0*/  LDSM.16.M88.4 R76, [R249+0x1800] ;  /* 0x00180000f94c783b */ /* 0x000fe60000000200 */
[----:B------:R-:W-:Y:S01]  /*1db0*/  HMMA.16816.F32 R8, R168, R34, RZ ;  /* 0x00000022a808723c */ /* 0x000fe200000018ff */
[----:B------:R3:W-:Y:S01]  /*1dc0*/  STL [R1+0x2c], R5 ;  /* 0x00002c0501007387 */ /* 0x0007e20000100800 */
[----:B-1----:R-:W-:-:S03]  /*1dd0*/  IADD3 R6, R89, 0x3800, RZ ;  /* 0x0000380059067810 */ /* 0x002fc60007ffe0ff */
[----:B------:R1:W-:Y:S03]  /*1de0*/  STL [R1+0x28], R2 ;  /* 0x0000280201007387 */ /* 0x0003e60000100800 */
[C---:B------:R-:W-:Y:S01]  /*1df0*/  HMMA.16816.F32 R24, R168.reuse, R36, RZ ;  /* 0x00000024a818723c */ /* 0x040fe200000018ff */
[----:B------:R4:W-:Y:S07]  /*1e00*/  STL [R1+0x24], R6 ;  /* 0x0000240601007387 */ /* 0x0009ee0000100800 */
[C---:B------:R-:W-:Y:S08]  /*1e10*/  HMMA.16816.F32 R28, R168.reuse, R38, RZ ;  /* 0x00000026a81c723c */ /* 0x040ff000000018ff */
[----:B------:R-:W-:Y:S01]  /*1e20*/  HMMA.16816.F32 R32, R168, R44, RZ ;  /* 0x0000002ca820723c */ /* 0x000fe200000018ff */
[----:B---3--:R-:W-:-:S02]  /*1e30*/  IADD3 R5, R89, 0x4000, RZ ;  /* 0x0000400059057810 */ /* 0x008fc40007ffe0ff */
[----:B-1----:R-:W-:-:S05]  /*1e40*/  IADD3 R2, R89, 0x4800, RZ ;  /* 0x0000480059027810 */ /* 0x002fca0007ffe0ff */
[----:B------:R-:W-:Y:S01]  /*1e50*/  HMMA.16816.F32 R36, R168, R46, RZ ;  /* 0x0000002ea824723c */ /* 0x000fe200000018ff */
[----:B------:R-:W1:Y:S01]  /*1e60*/  LDSM.16.M88.4 R44, [R252+0x10100] ;  /* 0x01010000fc2c783b */ /* 0x000e620000000200 */
[----:B----4-:R-:W-:-:S03]  /*1e70*/  IADD3 R6, R89, 0x5000, RZ ;  /* 0x0000500059067810 */ /* 0x010fc60007ffe0ff */
[----:B------:R3:W-:Y:S03]  /*1e80*/  STL [R1+0x20], R5 ;  /* 0x0000200501007387 */ /* 0x0007e60000100800 */
[C---:B------:R-:W-:Y:S01]  /*1e90*/  HMMA.16816.F32 R12, R172.reuse, R64, R12 ;  /* 0x00000040ac0c723c */ /* 0x040fe2000000180c */
[----:B------:R4:W-:Y:S04]  /*1ea0*/  STL [R1+0x1c], R2 ;  /* 0x00001c0201007387 */ /* 0x0009e80000100800 */
[----:B------:R5:W-:Y:S03]  /*1eb0*/  STL [R1+0x18], R6 ;  /* 0x0000180601007387 */ /* 0x000be60000100800 */
[C---:B------:R-:W-:Y:S01]  /*1ec0*/  HMMA.16816.F32 R8, R172.reuse, R66, R8 ;  /* 0x00000042ac08723c */ /* 0x040fe20000001808 */
[----:B------:R-:W1:Y:S07]  /*1ed0*/  LDSM.16.M88.4 R64, [R249+0x800] ;  /* 0x00080000f940783b */ /* 0x000e6e0000000200 */
[----:B------:R-:W-:Y:S01]  /*1ee0*/  HMMA.16816.F32 R20, R172, R68, R24 ;  /* 0x00000044ac14723c */ /* 0x000fe20000001818 */
[----:B---3--:R-:W-:-:S07]  /*1ef0*/  IADD3 R5, R89, 0x5800, RZ ;  /* 0x0000580059057810 */ /* 0x008fce0007ffe0ff */
[----:B------:R-:W-:Y:S01]  /*1f00*/  HMMA.16816.F32 R16, R172, R50, R16 ;  /* 0x00000032ac10723c */ /* 0x000fe20000001810 */
[----:B------:R-:W3:Y:S01]  /*1f10*/  LDSM.16.M88.4 R48, [R249] ;  /* 0x00000000f930783b */ /* 0x000ee20000000200 */
[----:B----4-:R-:W-:-:S03]  /*1f20*/  IADD3 R2, R89, 0x6000, RZ ;  /* 0x0000600059027810 */ /* 0x010fc60007ffe0ff */
[----:B------:R4:W-:Y:S01]  /*1f30*/  STL [R1+0x14], R5 ;  /* 0x0000140501007387 */ /* 0x0009e20000100800 */
[C---:B-----5:R-:W-:Y:S02]  /*1f40*/  IADD3 R6, R89.reuse, 0x6800, RZ ;  /* 0x0000680059067810 */ /* 0x060fe40007ffe0ff */
[C---:B------:R-:W-:Y:S01]  /*1f50*/  HMMA.16816.F32 R24, R172.reuse, R70, R28 ;  /* 0x00000046ac18723c */ /* 0x040fe2000000181c */
[----:B------:R-:W5:Y:S04]  /*1f60*/  LDSM.16.M88.4 R68, [R249+0x1000] ;  /* 0x00100000f944783b */ /* 0x000f680000000200 */
[----:B------:R1:W-:Y:S03]  /*1f70*/  STL [R1+0x10], R2 ;  /* 0x0000100201007387 */ /* 0x0003e60000100800 */
[C---:B------:R-:W-:Y:S01]  /*1f80*/  HMMA.16816.F32 R28, R172.reuse, R72, R32 ;  /* 0x00000048ac1c723c */ /* 0x040fe20000001820 */
[----:B------:R-:W-:Y:S07]  /*1f90*/  STL [R1+0xc], R6 ;  /* 0x00000c0601007387 */ /* 0x000fee0000100800 */
[----:B------:R-:W-:Y:S01]  /*1fa0*/  HMMA.16816.F32 R36, R172, R74, R36 ;  /* 0x0000004aac24723c */ /* 0x000fe20000001824 */
[----:B------:R-:W-:Y:S01]  /*1fb0*/  LDSM.16.M88.4 R72, [R134+0x13900] ;  /* 0x013900008648783b */ /* 0x000fe20000000200 */
[----:B----4-:R-:W-:-:S06]  /*1fc0*/  IADD3 R5, R89, 0x7000, RZ ;  /* 0x0000700059057810 */ /* 0x010fcc0007ffe0ff */
[----:B--2---:R-:W-:Y:S01]  /*1fd0*/  HMMA.16816.F32 R12, R192, R52, R12 ;  /* 0x00000034c00c723c */ /* 0x004fe2000000180c */
[----:B-1----:R-:W-:-:S07]  /*1fe0*/  IADD3 R2, R89, 0x7800, RZ ;  /* 0x0000780059027810 */ /* 0x002fce0007ffe0ff */
[C---:B------:R-:W-:Y:S01]  /*1ff0*/  HMMA.16816.F32 R8, R192.reuse, R54, R8 ;  /* 0x00000036c008723c */ /* 0x040fe20000001808 */
[----:B------:R-:W1:Y:S04]  /*2000*/  LDSM.16.M88.4 R52, [R134+0x12900] ;  /* 0x012900008634783b */ /* 0x000e680000000200 */
[----:B------:R-:W-:Y:S03]  /*2010*/  STL [R1+0x4], R2 ;  /* 0x0000040201007387 */ /* 0x000fe60000100800 */
[C---:B------:R-:W-:Y:S01]  /*2020*/  HMMA.16816.F32 R40, R192.reuse, R44, R40 ;  /* 0x0000002cc028723c */ /* 0x040fe20000001828 */
[----:B------:R-:W-:Y:S07]  /*2030*/  STL [R1+0x8], R5 ;  /* 0x0000080501007387 */ /* 0x000fee0000100800 */
[C---:B------:R-:W-:Y:S08]  /*2040*/  HMMA.16816.F32 R20, R192.reuse, R56, R20 ;  /* 0x00000038c014723c */ /* 0x040ff00000001814 */
[C---:B------:R-:W-:Y:S01]  /*2050*/  HMMA.16816.F32 R32, R192.reuse, R46, R16 ;  /* 0x0000002ec020723c */ /* 0x040fe20000001810 */
[----:B------:R-:W2:Y:S04]  /*2060*/  LDSM.16.M88.4 R16, [R134+0x12100] ;  /* 0x012100008610783b */ /* 0x000ea80000000200 */
[----:B------:R-:W-:Y:S03]  /*2070*/  LDSM.16.M88.4 R44, [R89+0x2000] ;  /* 0x00200000592c783b */ /* 0x000fe60000000200 */
[C---:B------:R-:W-:Y:S01]  /*2080*/  HMMA.16816.F32 R24, R192.reuse, R58, R24 ;  /* 0x0000003ac018723c */ /* 0x040fe20000001818 */
[----:B------:R-:W-:Y:S07]  /*2090*/  LDSM.16.M88.4 R56, [R89+0x2800] ;  /* 0x002800005938783b */ /* 0x000fee0000000200 */
[C---:B------:R-:W-:Y:S08]  /*20a0*/  HMMA.16816.F32 R28, R192.reuse, R60, R28 ;  /* 0x0000003cc01c723c */ /* 0x040ff0000000181c */
[----:B------:R-:W-:Y:S01]  /*20b0*/  HMMA.16816.F32 R36, R192, R62, R36 ;  /* 0x0000003ec024723c */ /* 0x000fe20000001824 */
[----:B------:R-:W4:Y:S07]  /*20c0*/  LDSM.16.M88.4 R60, [R134+0x13100] ;  /* 0x01310000863c783b */ /* 0x000f2e0000000200 */
[C---:B------:R-:W-:Y:S08]  /*20d0*/  HMMA.16816.F32 R12, R196.reuse, R64, R12 ;  /* 0x00000040c40c723c */ /* 0x040ff0000000180c */
[C---:B------:R-:W-:Y:S01]  /*20e0*/  HMMA.16816.F32 R8, R196.reuse, R66, R8 ;  /* 0x00000042c408723c */ /* 0x040fe20000001808 */
[----:B------:R-:W1:Y:S07]  /*20f0*/  LDSM.16.M88.4 R64, [R89+0x3000] ;  /* 0x003000005940783b */ /* 0x000e6e0000000200 */
[C---:B---3--:R-:W-:Y:S08]  /*2100*/  HMMA.16816.F32 R40, R196.reuse, R48, R40 ;  /* 0x00000030c428723c */ /* 0x048ff00000001828 */
[C---:B-----5:R-:W-:Y:S08]  /*2110*/  HMMA.16816.F32 R20, R196.reuse, R68, R20 ;  /* 0x00000044c414723c */ /* 0x060ff00000001814 */
[C---:B------:R-:W-:Y:S01]  /*2120*/  HMMA.16816.F32 R32, R196.reuse, R50, R32 ;  /* 0x00000032c420723c */ /* 0x040fe20000001820 */
[----:B------:R-:W-:Y:S07]  /*2130*/  LDSM.16.M88.4 R48, [R252+0x12900] ;  /* 0x01290000fc30783b */ /* 0x000fee0000000200 */
[C---:B------:R-:W-:Y:S01]  /*2140*/  HMMA.16816.F32 R24, R196.reuse, R70, R24 ;  /* 0x00000046c418723c */ /* 0x040fe20000001818 */
[----:B------:R-:W-:Y:S07]  /*2150*/  LDSM.16.M88.4 R68, [R252+0x13900] ;  /* 0x01390000fc44783b */ /* 0x000fee0000000200 */
[C---:B------:R-:W-:Y:S08]  /*2160*/  HMMA.16816.F32 R28, R196.reuse, R76, R28 ;  /* 0x0000004cc41c723c */ /* 0x040ff0000000181c */
[----:B------:R-:W-:Y:S01]  /*2170*/  HMMA.16816.F32 R36, R196, R78, R36 ;  /* 0x0000004ec424723c */ /* 0x000fe20000001824 */
[----:B------:R-:W3:Y:S07]  /*2180*/  LDSM.16.M88.4 R76, [R89+0x3800] ;  /* 0x00380000594c783b */ /* 0x000eee0000000200 */
[C---:B-1----:R-:W-:Y:S08]  /*2190*/  HMMA.16816.F32 R12, R200.reuse, R52, R12 ;  /* 0x00000034c80c723c */ /* 0x042ff0000000180c */
[C---:B------:R-:W-:Y:S01]  /*21a0*/  HMMA.16816.F32 R8, R200.reuse, R54, R8 ;  /* 0x00000036c808723c */ /* 0x040fe20000001808 */
[----:B------:R-:W-:Y:S07]  /*21b0*/  LDSM.16.M88.4 R52, [R249+0x2800] ;  /* 0x00280000f934783b */ /* 0x000fee0000000200 */
[C---:B--2---:R-:W-:Y:S08]  /*21c0*/  HMMA.16816.F32 R40, R200.reuse, R16, R40 ;  /* 0x00000010c828723c */ /* 0x044ff00000001828 */
[C---:B----4-:R-:W-:Y:S08]  /*21d0*/  HMMA.16816.F32 R20, R200.reuse, R60, R20 ;  /* 0x0000003cc814723c */ /* 0x050ff00000001814 */
[C---:B------:R-:W-:Y:S01]  /*21e0*/  HMMA.16816.F32 R32, R200.reuse, R18, R32 ;  /* 0x00000012c820723c */ /* 0x040fe20000001820 */
[----:B------:R-:W1:Y:S07]  /*21f0*/  LDSM.16.M88.4 R16, [R252+0x12100] ;  /* 0x01210000fc10783b */ /* 0x000e6e0000000200 */
[C---:B------:R-:W-:Y:S01]  /*2200*/  HMMA.16816.F32 R24, R200.reuse, R62, R24 ;  /* 0x0000003ec818723c */ /* 0x040fe20000001818 */
[----:B------:R-:W2:Y:S07]  /*2210*/  LDSM.16.M88.4 R60, [R252+0x13100] ;  /* 0x01310000fc3c783b */ /* 0x000eae0000000200 */
[C---:B------:R-:W-:Y:S08]  /*2220*/  HMMA.16816.F32 R28, R200.reuse, R72, R28 ;  /* 0x00000048c81c723c */ /* 0x040ff0000000181c */
[----:B------:R-:W-:Y:S01]  /*2230*/  HMMA.16816.F32 R36, R200, R74, R36 ;  /* 0x0000004ac824723c */ /* 0x000fe20000001824 */
[----:B------:R-:W-:Y:S07]  /*2240*/  LDSM.16.M88.4 R72, [R249+0x3800] ;  /* 0x00380000f948783b */ /* 0x000fee0000000200 */
[C---:B------:R-:W-:Y:S08]  /*2250*/  HMMA.16816.F32 R12, R204.reuse, R56, R12 ;  /* 0x00000038cc0c723c */ /* 0x040ff0000000180c */
[C---:B------:R-:W-:Y:S01]  /*2260*/  HMMA.16816.F32 R8, R204.reuse, R58, R8 ;  /* 0x0000003acc08723c */ /* 0x040fe20000001808 */
[----:B------:R-:W-:Y:S07]  /*2270*/  LDSM.16.M88.4 R56, [R134+0x15100] ;  /* 0x015100008638783b */ /* 0x000fee0000000200 */
[C---:B------:R-:W-:Y:S08]  /*2280*/  HMMA.16816.F32 R40, R204.reuse, R44, R40 ;  /* 0x0000002ccc28723c */ /* 0x040ff00000001828 */
[C---:B------:R-:W-:Y:S08]  /*2290*/  HMMA.16816.F32 R20, R204.reuse, R64, R20 ;  /* 0x00000040cc14723c */ /* 0x040ff00000001814 */
[C---:B------:R-:W-:Y:S01]  /*22a0*/  HMMA.16816.F32 R32, R204.reuse, R46, R32 ;  /* 0x0000002ecc20723c */ /* 0x040fe20000001820 */
[----:B------:R-:W4:Y:S07]  /*22b0*/  LDSM.16.M88.4 R44, [R249+0x2000] ;  /* 0x00200000f92c783b */ /* 0x000f2e0000000200 */
[C---:B------:R-:W-:Y:S01]  /*22c0*/  HMMA.16816.F32 R24, R204.reuse, R66, R24 ;  /* 0x00000042cc18723c */ /* 0x040fe20000001818 */
[----:B------:R-:W5:Y:S07]  /*22d0*/  LDSM.16.M88.4 R64, [R249+0x3000] ;  /* 0x00300000f940783b */ /* 0x000f6e0000000200 */
[C---:B---3--:R-:W-:Y:S08]  /*22e0*/  HMMA.16816.F32 R28, R204.reuse, R76, R28 ;  /* 0x0000004ccc1c723c */ /* 0x048ff0000000181c */
[----:B------:R-:W-:Y:S01]  /*22f0*/  HMMA.16816.F32 R36, R204, R78, R36 ;  /* 0x0000004ecc24723c */ /* 0x000fe20000001824 */
[----:B------:R-:W-:Y:S07]  /*2300*/  LDSM.16.M88.4 R76, [R249+0x5800] ;  /* 0x00580000f94c783b */ /* 0x000fee0000000200 */
[C---:B------:R-:W-:Y:S08]  /*2310*/  HMMA.16816.F32 R12, R208.reuse, R48, R12 ;  /* 0x00000030d00c723c */ /* 0x040ff0000000180c */
[C---:B------:R-:W-:Y:S01]  /*2320*/  HMMA.16816.F32 R8, R208.reuse, R50, R8 ;  /* 0x00000032d008723c */ /* 0x040fe20000001808 */
[----:B------:R-:W3:Y:S07]  /*2330*/  LDSM.16.M88.4 R48, [R134+0x14900] ;  /* 0x014900008630783b */ /* 0x000eee0000000200 */
[C---:B-1----:R-:W-:Y:S08]  /*2340*/  HMMA.16816.F32 R40, R208.reuse, R16, R40 ;  /* 0x00000010d028723c */ /* 0x042ff00000001828 */
[C---:B--2---:R-:W-:Y:S08]  /*2350*/  HMMA.16816.F32 R20, R208.reuse, R60, R20 ;  /* 0x0000003cd014723c */ /* 0x044ff00000001814 */
[C---:B------:R-:W-:Y:S01]  /*2360*/  HMMA.16816.F32 R32, R208.reuse, R18, R32 ;  /* 0x00000012d020723c */ /* 0x040fe20000001820 */
[----:B------:R-:W1:Y:S07]  /*2370*/  LDSM.16.M88.4 R16, [R134+0x14100] ;  /* 0x014100008610783b */ /* 0x000e6e0000000200 */
[C---:B------:R-:W-:Y:S01]  /*2380*/  HMMA.16816.F32 R24, R208.reuse, R62, R24 ;  /* 0x0000003ed018723c */ /* 0x040fe20000001818 */
[----:B------:R-:W-:Y:S07]  /*2390*/  LDSM.16.M88.4 R60, [R89+0x5000] ;  /* 0x00500000593c783b */ /* 0x000fee0000000200 */
[C---:B------:R-:W-:Y:S08]  /*23a0*/  HMMA.16816.F32 R28, R208.reuse, R68, R28 ;  /* 0x00000044d01c723c */ /* 0x040ff0000000181c */
[----:B------:R-:W-:Y:S01]  /*23b0*/  HMMA.16816.F32 R36, R208, R70, R36 ;  /* 0x00000046d024723c */ /* 0x000fe20000001824 */
[----:B------:R-:W2:Y:S07]  /*23c0*/  LDSM.16.M88.4 R68, [R134+0x15900] ;  /* 0x015900008644783b */ /* 0x000eae0000000200 */
[C---:B------:R-:W-:Y:S08]  /*23d0*/  HMMA.16816.F32 R12, R212.reuse, R52, R12 ;  /* 0x00000034d40c723c */ /* 0x040ff0000000180c */
[C---:B------:R-:W-:Y:S01]  /*23e0*/  HMMA.16816.F32 R8, R212.reuse, R54, R8 ;  /* 0x00000036d408723c */ /* 0x040fe20000001808 */
[----:B------:R-:W1:Y:S07]  /*23f0*/  LDSM.16.M88.4 R52, [R89+0x4800] ;  /* 0x004800005934783b */ /* 0x000e6e0000000200 */
[C---:B----4-:R-:W-:Y:S08]  /*2400*/  HMMA.16816.F32 R40, R212.reuse, R44, R40 ;  /* 0x0000002cd428723c */ /* 0x050ff00000001828 */
[C---:B-----5:R-:W-:Y:S08]  /*2410*/  HMMA.16816.F32 R20, R212.reuse, R64, R20 ;  /* 0x00000040d414723c */ /* 0x060ff00000001814 */
[C---:B------:R-:W-:Y:S01]  /*2420*/  HMMA.16816.F32 R32, R212.reuse, R46, R32 ;  /* 0x0000002ed420723c */ /* 0x040fe20000001820 */
[----:B------:R-:W4:Y:S07]  /*2430*/  LDSM.16.M88.4 R44, [R89+0x4000] ;  /* 0x00400000592c783b */ /* 0x000f2e0000000200 */
[C---:B------:R-:W-:Y:S01]  /*2440*/  HMMA.16816.F32 R24, R212.reuse, R66, R24 ;  /* 0x00000042d418723c */ /* 0x040fe20000001818 */
[----:B------:R-:W5:Y:S07]  /*2450*/  LDSM.16.M88.4 R64, [R89+0x5800] ;  /* 0x005800005940783b */ /* 0x000f6e0000000200 */
[C---:B------:R-:W-:Y:S08]  /*2460*/  HMMA.16816.F32 R28, R212.reuse, R72, R28 ;  /* 0x00000048d41c723c */ /* 0x040ff0000000181c */
[----:B------:R-:W-:Y:S01]  /*2470*/  HMMA.16816.F32 R36, R212, R74, R36 ;  /* 0x0000004ad424723c */ /* 0x000fe20000001824 */
[----:B------:R-:W-:Y:S07]  /*2480*/  LDSM.16.M88.4 R72, [R134+0x17900] ;  /* 0x017900008648783b */ /* 0x000fee0000000200 */
[C---:B---3--:R-:W-:Y:S08]  /*2490*/  HMMA.16816.F32 R12, R216.reuse, R48, R12 ;  /* 0x00000030d80c723c */ /* 0x048ff0000000180c */
[C---:B------:R-:W-:Y:S01]  /*24a0*/  HMMA.16816.F32 R8, R216.reuse, R50, R8 ;  /* 0x00000032d808723c */ /* 0x040fe20000001808 */
[----:B------:R-:W3:Y:S07]  /*24b0*/  LDSM.16.M88.4 R48, [R252+0x14900] ;  /* 0x01490000fc30783b */ /* 0x000eee0000000200 */
[C---:B-1----:R-:W-:Y:S08]  /*24c0*/  HMMA.16816.F32 R40, R216.reuse, R16, R40 ;  /* 0x00000010d828723c */ /* 0x042ff00000001828 */
[C---:B------:R-:W-:Y:S08]  /*24d0*/  HMMA.16816.F32 R20, R216.reuse, R56, R20 ;  /* 0x00000038d814723c */ /* 0x040ff00000001814 */
[C---:B------:R-:W-:Y:S01]  /*24e0*/  HMMA.16816.F32 R32, R216.reuse, R18, R32 ;  /* 0x00000012d820723c */ /* 0x040fe20000001820 */
[----:B------:R-:W1:Y:S07]  /*24f0*/  LDSM.16.M88.4 R16, [R252+0x14100] ;  /* 0x01410000fc10783b */ /* 0x000e6e0000000200 */
[C---:B------:R-:W-:Y:S01]  /*2500*/  HMMA.16816.F32 R24, R216.reuse, R58, R24 ;  /* 0x0000003ad818723c */ /* 0x040fe20000001818 */
[----:B------:R-:W1:Y:S07]  /*2510*/  LDSM.16.M88.4 R56, [R252+0x15100] ;  /* 0x01510000fc38783b */ /* 0x000e6e0000000200 */
[C---:B--2---:R-:W-:Y:S08]  /*2520*/  HMMA.16816.F32 R28, R216.reuse, R68, R28 ;  /* 0x00000044d81c723c */ /* 0x044ff0000000181c */
[----:B------:R-:W-:Y:S01]  /*2530*/  HMMA.16816.F32 R36, R216, R70, R36 ;  /* 0x00000046d824723c */ /* 0x000fe20000001824 */
[----:B------:R-:W2:Y:S07]  /*2540*/  LDSM.16.M88.4 R68, [R252+0x15900] ;  /* 0x01590000fc44783b */ /* 0x000eae0000000200 */
[C---:B------:R-:W-:Y:S08]  /*2550*/  HMMA.16816.F32 R12, R220.reuse, R52, R12 ;  /* 0x00000034dc0c723c */ /* 0x040ff0000000180c */
[C---:B------:R-:W-:Y:S01]  /*2560*/  HMMA.16816.F32 R8, R220.reuse, R54, R8 ;  /* 0x00000036dc08723c */ /* 0x040fe20000001808 */
[----:B------:R-:W1:Y:S07]  /*2570*/  LDSM.16.M88.4 R52, [R249+0x4800] ;  /* 0x00480000f934783b */ /* 0x000e6e0000000200 */
[C---:B----4-:R-:W-:Y:S08]  /*2580*/  HMMA.16816.F32 R40, R220.reuse, R44, R40 ;  /* 0x0000002cdc28723c */ /* 0x050ff00000001828 */
[C---:B------:R-:W-:Y:S08]  /*2590*/  HMMA.16816.F32 R20, R220.reuse, R60, R20 ;  /* 0x0000003cdc14723c */ /* 0x040ff00000001814 */
[C---:B------:R-:W-:Y:S01]  /*25a0*/  HMMA.16816.F32 R32, R220.reuse, R46, R32 ;  /* 0x0000002edc20723c */ /* 0x040fe20000001820 */
[----:B------:R-:W4:Y:S07]  /*25b0*/  LDSM.16.M88.4 R44, [R249+0x4000] ;  /* 0x00400000f92c783b */ /* 0x000f2e0000000200 */
[C---:B------:R-:W-:Y:S01]  /*25c0*/  HMMA.16816.F32 R24, R220.reuse, R62, R24 ;  /* 0x0000003edc18723c */ /* 0x040fe20000001818 */
[----:B------:R-:W-:Y:S07]  /*25d0*/  LDSM.16.M88.4 R60, [R134+0x17100] ;  /* 0x01710000863c783b */ /* 0x000fee0000000200 */
[C---:B-----5:R-:W-:Y:S08]  /*25e0*/  HMMA.16816.F32 R28, R220.reuse, R64, R28 ;  /* 0x00000040dc1c723c */ /* 0x060ff0000000181c */
[----:B------:R-:W-:Y:S01]  /*25f0*/  HMMA.16816.F32 R36, R220, R66, R36 ;  /* 0x00000042dc24723c */ /* 0x000fe20000001824 */
[----:B------:R-:W5:Y:S07]  /*2600*/  LDSM.16.M88.4 R64, [R249+0x5000] ;  /* 0x00500000f940783b */ /* 0x000f6e0000000200 */
[C---:B---3--:R-:W-:Y:S08]  /*2610*/  HMMA.16816.F32 R12, R224.reuse, R48, R12 ;  /* 0x00000030e00c723c */ /* 0x048ff0000000180c */
[C---:B------:R-:W-:Y:S01]  /*2620*/  HMMA.16816.F32 R8, R224.reuse, R50, R8 ;  /* 0x00000032e008723c */ /* 0x040fe20000001808 */
[----:B------:R-:W-:Y:S07]  /*2630*/  LDSM.16.M88.4 R48, [R134+0x16100] ;  /* 0x016100008630783b */ /* 0x000fee0000000200 */
[C---:B-1----:R-:W-:Y:S08]  /*2640*/  HMMA.16816.F32 R40, R224.reuse, R16, R40 ;  /* 0x00000010e028723c */ /* 0x042ff00000001828 */
[C---:B------:R-:W-:Y:S08]  /*2650*/  HMMA.16816.F32 R20, R224.reuse, R56, R20 ;  /* 0x00000038e014723c */ /* 0x040ff00000001814 */
[C---:B------:R-:W-:Y:S08]  /*2660*/  HMMA.16816.F32 R32, R224.reuse, R18, R32 ;  /* 0x00000012e020723c */ /* 0x040ff00000001820 */
[C---:B------:R-:W-:Y:S01]  /*2670*/  HMMA.16816.F32 R24, R224.reuse, R58, R24 ;  /* 0x0000003ae018723c */ /* 0x040fe20000001818 */
[----:B------:R-:W1:Y:S07]  /*2680*/  LDSM.16.M88.4 R56, [R134+0x16900] ;  /* 0x016900008638783b */ /* 0x000e6e0000000200 */
[C---:B--2---:R-:W-:Y:S08]  /*2690*/  HMMA.16816.F32 R28, R224.reuse, R68, R28 ;  /* 0x00000044e01c723c */ /* 0x044ff0000000181c */
[----:B------:R-:W-:Y:S01]  /*26a0*/  HMMA.16816.F32 R36, R224, R70, R36 ;  /* 0x00000046e024723c */ /* 0x000fe20000001824 */
[----:B------:R-:W-:Y:S07]  /*26b0*/  LDSM.16.M88.4 R68, [R89+0x7000] ;  /* 0x007000005944783b */ /* 0x000fee0000000200 */
[C---:B------:R-:W-:Y:S08]  /*26c0*/  HMMA.16816.F32 R16, R228.reuse, R52, R12 ;  /* 0x00000034e410723c */ /* 0x040ff0000000180c */
[C---:B------:R-:W-:Y:S01]  /*26d0*/  HMMA.16816.F32 R12, R228.reuse, R54, R8 ;  /* 0x00000036e40c723c */ /* 0x040fe20000001808 */
[----:B------:R-:W2:Y:S07]  /*26e0*/  LDSM.16.M88.4 R52, [R89+0x6800] ;  /* 0x006800005934783b */ /* 0x000eae0000000200 */
[C---:B----4-:R-:W-:Y:S08]  /*26f0*/  HMMA.16816.F32 R40, R228.reuse, R44, R40 ;  /* 0x0000002ce428723c */ /* 0x050ff00000001828 */
[C---:B-----5:R-:W-:Y:S08]  /*2700*/  HMMA.16816.F32 R8, R228.reuse, R64, R20 ;  /* 0x00000040e408723c */ /* 0x060ff00000001814 */
[C---:B------:R-:W-:Y:S01]  /*2710*/  HMMA.16816.F32 R32, R228.reuse, R46, R32 ;  /* 0x0000002ee420723c */ /* 0x040fe20000001820 */
[----:B------:R-:W3:Y:S07]  /*2720*/  LDSM.16.M88.4 R44, [R89+0x6000] ;  /* 0x00600000592c783b */ /* 0x000eee0000000200 */
        /* <DEDUP_REMOVED lines=8> */
[C---:B------:R-:W-:Y:S08]  /*27b0*/  HMMA.16816.F32 R40, R232.reuse, R48, R40 ;  /* 0x00000030e828723c */ /* 0x040ff00000001828 */
[C---:B------:R-:W-:Y:S08]  /*27c0*/  HMMA.16816.F32 R12, R232.reuse, R60, R8 ;  /* 0x0000003ce80c723c */ /* 0x040ff00000001808 */
[C---:B------:R-:W-:Y:S01]  /*27d0*/  HMMA.16816.F32 R32, R232.reuse, R50, R32 ;  /* 0x00000032e820723c */ /* 0x040fe20000001820 */
[----:B------:R-:W-:Y:S07]  /*27e0*/  LDSM.16.M88.4 R48, [R249+0x7000] ;  /* 0x00700000f930783b */ /* 0x000fee0000000200 */
[C---:B------:R-:W-:Y:S01]  /*27f0*/  HMMA.16816.F32 R8, R232.reuse, R62, R24 ;  /* 0x0000003ee808723c */ /* 0x040fe20000001818 */
[----:B------:R-:W1:Y:S07]  /*2800*/  LDSM.16.M88.4 R60, [R252+0x16100] ;  /* 0x01610000fc3c783b */ /* 0x000e6e0000000200 */
[C---:B------:R-:W-:Y:S08]  /*2810*/  HMMA.16816.F32 R28, R232.reuse, R72, R28 ;  /* 0x00000048e81c723c */ /* 0x040ff0000000181c */
[----:B------:R-:W-:Y:S01]  /*2820*/  HMMA.16816.F32 R36, R232, R74, R36 ;  /* 0x0000004ae824723c */ /* 0x000fe20000001824 */
[----:B------:R-:W5:Y:S07]  /*2830*/  LDSM.16.M88.4 R72, [R252+0x17100] ;  /* 0x01710000fc48783b */ /* 0x000f6e0000000200 */
[C---:B--2---:R-:W-:Y:S08]  /*2840*/  HMMA.16816.F32 R24, R236.reuse, R52, R20 ;  /* 0x00000034ec18723c */ /* 0x044ff00000001814 */
[C---:B------:R-:W-:Y:S01]  /*2850*/  HMMA.16816.F32 R20, R236.reuse, R54, R16 ;  /* 0x00000036ec14723c */ /* 0x040fe20000001810 */
[----:B------:R-:W2:Y:S07]  /*2860*/  LDSM.16.M88.4 R52, [R249+0x6800] ;  /* 0x00680000f934783b */ /* 0x000eae0000000200 */
[C---:B---3--:R-:W-:Y:S08]  /*2870*/  HMMA.16816.F32 R40, R236.reuse, R44, R40 ;  /* 0x0000002cec28723c */ /* 0x048ff00000001828 */
[C---:B------:R-:W-:Y:S08]  /*2880*/  HMMA.16816.F32 R16, R236.reuse, R68, R12 ;  /* 0x00000044ec10723c */ /* 0x040ff0000000180c */
[----:B------:R-:W-:Y:S01]  /*2890*/  HMMA.16816.F32 R32, R236, R46, R32 ;  /* 0x0000002eec20723c */ /* 0x000fe20000001820 */
[----:B------:R-:W3:Y:S01]  /*28a0*/  LDSM.16.M88.4 R44, [R249+0x7800] ;  /* 0x00780000f92c783b */ /* 0x000ee20000000200 */
[----:B------:R-:W-:-:S06]  /*28b0*/  DEPBAR.LE SB0, 0x0 ;  /* 0x000080000000791a */ /* 0x000fcc0000000000 */
[C---:B------:R-:W-:Y:S08]  /*28c0*/  HMMA.16816.F32 R12, R236.reuse, R70, R8 ;  /* 0x00000046ec0c723c */ /* 0x040ff00000001808 */
[C---:B------:R-:W-:Y:S08]  /*28d0*/  HMMA.16816.F32 R8, R236.reuse, R80, R28 ;  /* 0x00000050ec08723c */ /* 0x040ff0000000181c */
[----:B------:R-:W-:Y:S08]  /*28e0*/  HMMA.16816.F32 R36, R236, R82, R36 ;  /* 0x00000052ec24723c */ /* 0x000ff00000001824 */
[C---:B----4-:R-:W-:Y:S08]  /*28f0*/  HMMA.16816.F32 R28, R240.reuse, R64, R24 ;  /* 0x00000040f01c723c */ /* 0x050ff00000001818 */
[C---:B------:R-:W-:Y:S08]  /*2900*/  HMMA.16816.F32 R24, R240.reuse, R66, R20 ;  /* 0x00000042f018723c */ /* 0x040ff00000001814 */
[C---:B-1----:R-:W-:Y:S08]  /*2910*/  HMMA.16816.F32 R40, R240.reuse, R60, R40 ;  /* 0x0000003cf028723c */ /* 0x042ff00000001828 */
[C---:B-----5:R-:W-:Y:S08]  /*2920*/  HMMA.16816.F32 R20, R240.reuse, R72, R16 ;  /* 0x00000048f014723c */ /* 0x060ff00000001810 */
[C---:B------:R-:W-:Y:S08]  /*2930*/  HMMA.16816.F32 R32, R240.reuse, R62, R32 ;  /* 0x0000003ef020723c */ /* 0x040ff00000001820 */
[C---:B------:R-:W-:Y:S08]  /*2940*/  HMMA.16816.F32 R16, R240.reuse, R74, R12 ;  /* 0x0000004af010723c */ /* 0x040ff0000000180c */
[C---:B------:R-:W-:Y:S08]  /*2950*/  HMMA.16816.F32 R12, R240.reuse, R76, R8 ;  /* 0x0000004cf00c723c */ /* 0x040ff00000001808 */
[----:B------:R-:W-:Y:S08]  /*2960*/  HMMA.16816.F32 R8, R240, R78, R36 ;  /* 0x0000004ef008723c */ /* 0x000ff00000001824 */
[C---:B------:R-:W-:Y:S08]  /*2970*/  HMMA.16816.F32 R40, R244.reuse, R56, R40 ;  /* 0x00000038f428723c */ /* 0x040ff00000001828 */
[C---:B------:R-:W-:Y:S08]  /*2980*/  HMMA.16816.F32 R56, R244.reuse, R58, R32 ;  /* 0x0000003af438723c */ /* 0x040ff00000001820 */
[C---:B--2---:R-:W-:Y:S08]  /*2990*/  HMMA.16816.F32 R36, R244.reuse, R52, R28 ;  /* 0x00000034f424723c */ /* 0x044ff0000000181c */
[C---:B------:R-:W-:Y:S08]  /*29a0*/  HMMA.16816.F32 R32, R244.reuse, R48, R20 ;  /* 0x00000030f420723c */ /* 0x040ff00000001814 */
[C---:B---3--:R-:W-:Y:S08]  /*29b0*/  HMMA.16816.F32 R28, R244.reuse, R44, R12 ;  /* 0x0000002cf41c723c */ /* 0x048ff0000000180c */
[C---:B------:R-:W-:Y:S08]  /*29c0*/  HMMA.16816.F32 R52, R244.reuse, R54, R24 ;  /* 0x00000036f434723c */ /* 0x040ff00000001818 */
[C---:B------:R-:W-:Y:S08]  /*29d0*/  HMMA.16816.F32 R48, R244.reuse, R50, R16 ;  /* 0x00000032f430723c */ /* 0x040ff00000001810 */
[----:B------:R-:W-:Y:S01]  /*29e0*/  HMMA.16816.F32 R44, R244, R46, R8 ;  /* 0x0000002ef42c723c */ /* 0x000fe20000001808 */
[----:B------:R-:W-:Y:S06]  /*29f0*/  BAR.SYNC.DEFER_BLOCKING 0x0 ;  /* 0x0000000000007b1d */ /* 0x000fec0000010000 */
[----:B------:R-:W-:Y:S05]  /*2a00*/  @P0 BRA `(.L_x_1767) ;  /* 0x0000057000000947 */ /* 0x000fea0003800000 */
[----:B------:R-:W-:Y:S01]  /*2a10*/  ULEA UR4, UR8, UR11, 0x6 ;  /* 0x0000000b08047291 */ /* 0x000fe2000f8e303f */
        /* <DEDUP_REMOVED lines=14> */
[----:B------:R-:W-:Y:S01]  /*2b00*/  IMAD.WIDE R26, R86, 0x2, RZ ;  /* 0x00000002561a7825 */ /* 0x000fe200078e02ff */
[----:B------:R-:W-:Y:S02]  /*2b10*/  SEL R23, RZ, 0x10, P4 ;  /* 0x00000010ff177807 */ /* 0x000fe40002000000 */
[----:B------:R-:W-:Y:S01]  /*2b20*/  SEL R22, RZ, 0x10, P3 ;  /* 0x00000010ff167807 */ /* 0x000fe20001800000 */
[----:B------:R-:W-:Y:S01]  /*2b30*/  IMAD R10, R2, c[0x0][0x2b8], R5 ;  /* 0x0000ae00020a7a24 */ /* 0x000fe200078e0205 */
[----:B------:R-:W-:-:S04]  /*2b40*/  IADD3 R14, -R85, 0x10, RZ ;  /* 0x00000010550e7810 */ /* 0x000fc80007ffe1ff */
[----:B------:R-:W-:Y:S01]  /*2b50*/  SHF.R.S32.HI R2, RZ, 0x1f, R10 ;  /* 0x0000001fff027819 */ /* 0x000fe2000001140a */
[----:B------:R-:W-:Y:S01]  /*2b60*/  STL [R1+0x50], R10 ;  /* 0x0000500a01007387 */ /* 0x000fe20000100800 */
[----:B------:R-:W-:-:S03]  /*2b70*/  LOP3.LUT R14, R14, 0xf, RZ, 0xc0, !PT ;  /* 0x0000000f0e0e7812 */ /* 0x000fc600078ec0ff */
[----:B------:R-:W-:-:S04]  /*2b80*/  IMAD R2, R2, c[0x0][0x1e0], RZ ;  /* 0x0000780002027a24 */ /* 0x000fc800078e02ff */
[C---:B------:R-:W-:Y:S02]  /*2b90*/  IMAD R2, R10.reuse, c[0x0][0x1e4], R2 ;  /* 0x000079000a027a24 */ /* 0x040fe400078e0202 */
[----:B-1----:R-:W-:-:S04]  /*2ba0*/  IMAD.WIDE.U32 R6, R10, c[0x0][0x1e0], RZ ;  /* 0x000078000a067a25 */ /* 0x002fc800078e00ff */
[----:B------:R-:W-:Y:S01]  /*2bb0*/  IMAD.IADD R7, R7, 0x1, R2 ;  /* 0x0000000107077824 */ /* 0x000fe200078e0202 */
[----:B--2---:R-:W-:-:S03]  /*2bc0*/  SHF.R.S32.HI R2, RZ, 0x1f, R9 ;  /* 0x0000001fff027819 */ /* 0x004fc60000011409 */
[----:B------:R-:W-:Y:S01]  /*2bd0*/  IMAD.WIDE.U32 R6, R9, c[0x0][0x1f0], R6 ;  /* 0x00007c0009067a25 */ /* 0x000fe200078e0006 */
[----:B------:R-:W-:Y:S03]  /*2be0*/  STL [R1+0x44], R9 ;  /* 0x0000440901007387 */ /* 0x000fe60000100800 */
        /* <DEDUP_REMOVED lines=8> */
[----:B------:R-:W-:-:S03]  /*2c70*/  IADD3 R6, -R24, 0x10, RZ ;  /* 0x0000001018067810 */ /* 0x000fc60007ffe1ff */
[----:B------:R-:W2:Y:S01]  /*2c80*/  SHFL.IDX PT, R5, R12, 0x1, 0x181f ;  /* 0x00381f000c057f89 */ /* 0x000ea200000e0000 */
[----:B------:R-:W-:-:S04]  /*2c90*/  LOP3.LUT R6, R6, 0xf, RZ, 0xc0, !PT ;  /* 0x0000000f06067812 */ /* 0x000fc800078ec0ff */
[----:B-1----:R-:W-:Y:S02]  /*2ca0*/  IADD3 R20, P1, P0, R6, R2, R26 ;  /* 0x0000000206147210 */ /* 0x002fe4000783e01a */
[----:B------:R-:W-:Y:S02]  /*2cb0*/  SHF.R.S32.HI R6, RZ, 0x1f, R177 ;  /* 0x0000001fff067819 */ /* 0x000fe400000114b1 */
[----:B--2---:R-:W-:Y:S02]  /*2cc0*/  IADD3.X R21, RZ, R5, R27, P1, P0 ;  /* 0x00000005ff157210 */ /* 0x004fe40000fe041b */
[----:B------:R-:W-:-:S04]  /*2cd0*/  LEA.HI R6, R6, R177, RZ, 0x3 ;  /* 0x000000b106067211 */ /* 0x000fc800078f18ff */
[----:B------:R-:W-:-:S05]  /*2ce0*/  LOP3.LUT R6, R6, 0xfffffff8, RZ, 0xc0, !PT ;  /* 0xfffffff806067812 */ /* 0x000fca00078ec0ff */
[----:B------:R-:W-:Y:S01]  /*2cf0*/  IMAD.WIDE R10, R6, 0x2, RZ ;  /* 0x00000002060a7825 */ /* 0x000fe200078e02ff */
[----:B------:R-:W-:Y:S02]  /*2d00*/  LOP3.LUT R6, R7, 0xf, RZ, 0xc0, !PT ;  /* 0x0000000f07067812 */ /* 0x000fe400078ec0ff */
[----:B------:R-:W-:Y:S02]  /*2d10*/  IADD3 R7, -R22, 0x10, RZ ;  /* 0x0000001016077810 */ /* 0x000fe40007ffe1ff */
[----:B------:R-:W-:Y:S02]  /*2d20*/  IADD3 R18, P1, P0, R6, R2, R10 ;  /* 0x0000000206127210 */ /* 0x000fe4000783e00a */
[----:B------:R-:W-:Y:S02]  /*2d30*/  SHF.R.S32.HI R6, RZ, 0x1f, R133 ;  /* 0x0000001fff067819 */ /* 0x000fe40000011485 */
[----:B------:R-:W-:Y:S02]  /*2d40*/  IADD3.X R19, RZ, R5, R11, P1, P0 ;  /* 0x00000005ff137210 */ /* 0x000fe40000fe040b */
[----:B------:R-:W-:-:S04]  /*2d50*/  LEA.HI R6, R6, R133, RZ, 0x3 ;  /* 0x0000008506067211 */ /* 0x000fc800078f18ff */
[----:B------:R-:W-:-:S05]  /*2d60*/  LOP3.LUT R6, R6, 0xfffffff8, RZ, 0xc0, !PT ;  /* 0xfffffff806067812 */ /* 0x000fca00078ec0ff */
[----:B------:R-:W-:Y:S01]  /*2d70*/  IMAD.WIDE R8, R6, 0x2, RZ ;  /* 0x0000000206087825 */ /* 0x000fe200078e02ff */
[----:B------:R-:W-:-:S04]  /*2d80*/  LOP3.LUT R6, R7, 0xf, RZ, 0xc0, !PT ;  /* 0x0000000f07067812 */ /* 0x000fc800078ec0ff */
[----:B------:R-:W-:Y:S02]  /*2d90*/  IADD3 R16, P1, P0, R6, R2, R8 ;  /* 0x0000000206107210 */ /* 0x000fe4000783e008 */
[----:B------:R-:W-:Y:S02]  /*2da0*/  SHF.R.S32.HI R6, RZ, 0x1f, R178 ;  /* 0x0000001fff067819 */ /* 0x000fe400000114b2 */
[----:B------:R-:W-:Y:S02]  /*2db0*/  IADD3.X R17, RZ, R5, R9, P1, P0 ;  /* 0x00000005ff117210 */ /* 0x000fe40000fe0409 */
[----:B------:R-:W-:-:S04]  /*2dc0*/  LEA.HI R6, R6, R178, RZ, 0x3 ;  /* 0x000000b206067211 */ /* 0x000fc800078f18ff */
[----:B------:R-:W-:-:S05]  /*2dd0*/  LOP3.LUT R6, R6, 0xfffffff8, RZ, 0xc0, !PT ;  /* 0xfffffff806067812 */ /* 0x000fca00078ec0ff */
[----:B------:R-:W-:-:S05]  /*2de0*/  IMAD.WIDE R6, R6, 0x2, RZ ;  /* 0x0000000206067825 */ /* 0x000fca00078e02ff */
[----:B------:R-:W-:Y:S02]  /*2df0*/  IADD3 R14, P1, P0, R14, R2, R6 ;  /* 0x000000020e0e7210 */ /* 0x000fe4000783e006 */
[----:B------:R-:W1:Y:S02]  /*2e00*/  SHFL.IDX PT, R2, R13, RZ, 0x181f ;  /* 0x00181fff0d027589 */ /* 0x000e6400000e0000 */
[----:B------:R-:W-:Y:S02]  /*2e10*/  IADD3.X R15, RZ, R5, R7, P1, P0 ;  /* 0x00000005ff0f7210 */ /* 0x000fe40000fe0407 */
[----:B------:R1:W2:Y:S02]  /*2e20*/  SHFL.IDX PT, R5, R12, RZ, 0x181f ;  /* 0x00181fff0c057589 */ /* 0x0002a400000e0000 */
[----:B-1----:R-:W-:-:S05]  /*2e30*/  IADD3 R12, P0, R26, R2, RZ ;  /* 0x000000021a0c7210 */ /* 0x002fca0007f1e0ff */
[----:B--2---:R-:W-:Y:S01]  /*2e40*/  IMAD.X R13, R27, 0x1, R5, P0 ;  /* 0x000000011b0d7824 */ /* 0x004fe200000e0605 */
        /* <DEDUP_REMOVED lines=19> */
.L_x_1767:
[----:B-1----:R-:W-:Y:S01]  /*2f80*/  SHF.R.S32.HI R2, RZ, 0x1f, R84 ;  /* 0x0000001fff027819 */ /* 0x002fe20000011454 */
        /* <DEDUP_REMOVED lines=10> */
[----:B------:R-:W-:Y:S04]  /*3030*/  LDSM.16.MT88.4 R24, [R251+0x100] ;  /* 0x00010000fb18783b */ /* 0x000fe80000004200 */
[----:B------:R-:W-:Y:S04]  /*3040*/  LDSM.16.MT88.4 R60, [R248+0x900] ;  /* 0x00090000f83c783b */ /* 0x000fe80000004200 */
[----:B------:R-:W-:Y:S01]  /*3050*/  LDSM.16.MT88.4 R72, [R248+0x2100] ;  /* 0x00210000f848783b */ /* 0x000fe20000004200 */
[----:B-1----:R-:W-:-:S04]  /*3060*/  IMAD.U32 R5, RZ, RZ, UR17 ;  /* 0x00000011ff057e24 */ /* 0x002fc8000f8e00ff */
        /* <DEDUP_REMOVED lines=11> */
[C---:B------:R-:W-:Y:S02]  /*3120*/  ISETP.GT.AND P0, PT, R2.reuse, 0x9, PT ;  /* 0x000000090200780c */ /* 0x040fe40003f04270 */
        /* <DEDUP_REMOVED lines=54> */
[----:B------:R-:W-:Y:S02]  /*3490*/  FMNMX.FTZ R12, R97, R12, !PT ;  /* 0x0000000c610c7209 */ /* 0x000fe40007810000 */
[----:B------:R-:W-:Y:S02]  /*34a0*/  FMNMX.FTZ R2, R17, R2, !PT ;  /* 0x0000000211027209 */ /* 0x000fe40007810000 */
[----:B------:R-:W-:Y:S02]  /*34b0*/  FMNMX.FTZ R132, R96, R12, !PT ;  /* 0x0000000c60847209 */ /* 0x000fe40007810000 */
[----:B------:R-:W-:-:S02]  /*34c0*/  FMNMX.FTZ R2, R16, R2, !PT ;  /* 0x0000000210027209 */ /* 0x000fc40007810000 */
[----:B------:R-:W-:Y:S02]  /*34d0*/  FSEL R94, R45, -INF , P0 ;  /* 0xff8000002d5e7808 */ /* 0x000fe40000000000 */
[----:B------:R-:W-:Y:S02]  /*34e0*/  FMNMX.FTZ R2, R21, R2, !PT ;  /* 0x0000000215027209 */ /* 0x000fe40007810000 */
[----:B------:R-:W-:Y:S02]  /*34f0*/  FMNMX.FTZ R132, R95, R132, !PT ;  /* 0x000000845f847209 */ /* 0x000fe40007810000 */
[----:B------:R-:W-:Y:S02]  /*3500*/  FMNMX.FTZ R2, R23, R2, !PT ;  /* 0x0000000217027209 */ /* 0x000fe40007810000 */
[----:B------:R-:W-:Y:S02]  /*3510*/  FMNMX.FTZ R132, R94, R132, !PT ;  /* 0x000000845e847209 */ /* 0x000fe40007810000 */
[----:B------:R-:W-:-:S02]  /*3520*/  FMNMX.FTZ R2, R113, R2, !PT ;  /* 0x0000000271027209 */ /* 0x000fc40007810000 */
        /* <DEDUP_REMOVED lines=463> */
[----:B------:R-:W-:Y:S02]  /*5220*/  LEA.HI R0, R0, R177, RZ, 0x3 ;  /* 0x000000b100007211 */ /* 0x000fe400078f18ff */
[----:B------:R-:W-:Y:S01]  /*5230*/  LEA.HI R3, R3, R133, RZ, 0x3 ;  /* 0x0000008503037211 */ /* 0x000fe200078f18ff */
[----:B------:R-:W-:Y:S01]  /*5240*/  IMAD.MOV.U32 R133, RZ, RZ, R2 ;  /* 0x000000ffff857224 */ /* 0x000fe200078e0002 */
[----:B------:R-:W-:Y:S02]  /*5250*/  LEA.HI R4, R4, R178, RZ, 0x3 ;  /* 0x000000b204047211 */ /* 0x000fe400078f18ff */
[----:B------:R-:W-:Y:S01]  /*5260*/  LOP3.LUT R2, R0, 0xfffffff8, RZ, 0xc0, !PT ;  /* 0xfffffff800027812 */ /* 0x000fe200078ec0ff */
[----:B------:R-:W-:Y:S01]  /*5270*/  IMAD.MOV.U32 R0, RZ, RZ, R132 ;  /* 0x000000ffff007224 */ /* 0x000fe200078e0084 */
[----:B------:R-:W-:-:S02]  /*5280*/  LOP3.LUT R3, R3, 0xfffffff8, RZ, 0xc0, !PT ;  /* 0xfffffff803037812 */ /* 0x000fc400078ec0ff */
[----:B------:R-:W-:Y:S02]  /*5290*/  LOP3.LUT R4, R4, 0xfffffff8, RZ, 0xc0, !PT ;  /* 0xfffffff804047812 */ /* 0x000fe400078ec0ff */
[----:B------:R-:W-:Y:S02]  /*52a0*/  SHF.R.S32.HI R5, RZ, 0x1f, R2 ;  /* 0x0000001fff057819 */ /* 0x000fe40000011402 */
[----:B------:R-:W-:Y:S02]  /*52b0*/  SHF.R.S32.HI R6, RZ, 0x1f, R3 ;  /* 0x0000001fff067819 */ /* 0x000fe40000011403 */
[----:B------:R-:W-:Y:S02]  /*52c0*/  SHF.R.S32.HI R7, RZ, 0x1f, R4 ;  /* 0x0000001fff077819 */ /* 0x000fe40000011404 */
[----:B------:R-:W2:Y:S01]  /*52d0*/  LDL R29, [R1+0x74] ;  /* 0x00007400011d7983 */ /* 0x000ea20000100800 */
[C---:B------:R-:W-:Y:S01]  /*52e0*/  SHF.L.U64.HI R5, R2.reuse, 0x1, R5 ;  /* 0x0000000102057819 */ /* 0x040fe20000010205 */
[----:B------:R-:W-:-:S04]  /*52f0*/  IMAD.SHL.U32 R2, R2, 0x2, RZ ;  /* 0x0000000202027824 */ /* 0x000fc800078e00ff */
[----:B------:R1:W-:Y:S04]  /*5300*/  STL [R1+0x58], R5 ;  /* 0x0000580501007387 */ /* 0x0003e80000100800 */
[----:B------:R3:W-:Y:S01]  /*5310*/  STL [R1+0x5c], R2 ;  /* 0x00005c0201007387 */ /* 0x0007e20000100800 */
[----:B-1----:R-:W-:Y:S02]  /*5320*/  SEL R5, RZ, 0x10, P5 ;  /* 0x00000010ff057807 */ /* 0x002fe40002800000 */
[----:B---3--:R-:W-:-:S03]  /*5330*/  SHF.L.U64.HI R2, R3, 0x1, R6 ;  /* 0x0000000103027819 */ /* 0x008fc60000010206 */
[----:B------:R-:W-:Y:S01]  /*5340*/  STL [R1+0x98], R5 ;  /* 0x0000980501007387 */ /* 0x000fe20000100800 */
[----:B------:R-:W-:Y:S02]  /*5350*/  IMAD.SHL.U32 R6, R3, 0x2, RZ ;  /* 0x0000000203067824 */ /* 0x000fe400078e00ff */
[----:B------:R-:W-:Y:S01]  /*5360*/  IMAD.SHL.U32 R3, R4, 0x2, RZ ;  /* 0x0000000204037824 */ /* 0x000fe200078e00ff */
[----:B------:R1:W-:Y:S02]  /*5370*/  STL [R1+0x60], R2 ;  /* 0x0000600201007387 */ /* 0x0003e40000100800 */
[----:B-1----:R-:W-:-:S04]  /*5380*/  IADD3 R2, -R5, 0x10, RZ ;  /* 0x0000001005027810 */ /* 0x002fc80007ffe1ff */
[----:B------:R-:W-:Y:S02]  /*5390*/  LOP3.LUT R2, R2, 0xf, RZ, 0xc0, !PT ;  /* 0x0000000f02027812 */ /* 0x000fe400078ec0ff */
[----:B--2---:R-:W-:-:S04]  /*53a0*/  LEA R8, P0, R29, RZ, 0x1 ;  /* 0x000000ff1d087211 */ /* 0x004fc800078008ff */
[----:B------:R-:W-:Y:S02]  /*53b0*/  LEA.HI.X.SX32 R9, R29, RZ, 0x1, P0 ;  /* 0x000000ff1d097211 */ /* 0x000fe400000f0eff */
[----:B------:R-:W-:Y:S02]  /*53c0*/  ISETP.NE.U32.AND P0, PT, R5, RZ, PT ;  /* 0x000000ff0500720c */ /* 0x000fe40003f05070 */
[----:B------:R-:W-:Y:S01]  /*53d0*/  SHF.L.U64.HI R5, R4, 0x1, R7 ;  /* 0x0000000104057819 */ /* 0x000fe20000010207 */
[----:B------:R-:W-:Y:S01]  /*53e0*/  STL.64 [R1+0x48], R8 ;  /* 0x0000480801007387 */ /* 0x000fe20000100a00 */
[----:B------:R-:W-:-:S03]  /*53f0*/  SEL R7, RZ, 0x10, P4 ;  /* 0x00000010ff077807 */ /* 0x000fc60002000000 */
[----:B------:R1:W-:Y:S01]  /*5400*/  STL [R1+0x64], R6 ;  /* 0x0000640601007387 */ /* 0x0003e20000100800 */
[----:B------:R-:W-:-:S03]  /*5410*/  ISETP.NE.U32.AND P0, PT, R7, RZ, PT ;  /* 0x000000ff0700720c */ /* 0x000fc60003f05070 */
[----:B------:R2:W-:Y:S04]  /*5420*/  STL [R1+0x68], R5 ;  /* 0x0000680501007387 */ /* 0x0005e80000100800 */
[----:B------:R3:W-:Y:S04]  /*5430*/  STL [R1+0x6c], R3 ;  /* 0x00006c0301007387 */ /* 0x0007e80000100800 */
[----:B------:R4:W-:Y:S04]  /*5440*/  STL [R1+0x88], R2 ;  /* 0x0000880201007387 */ /* 0x0009e80000100800 */
[----:B------:R-:W-:Y:S01]  /*5450*/  STL [R1+0x94], R7 ;  /* 0x0000940701007387 */ /* 0x000fe20000100800 */
[----:B-1----:R-:W-:-:S02]  /*5460*/  SEL R6, RZ, 0x10, P3 ;  /* 0x00000010ff067807 */ /* 0x002fc40001800000 */
[----:B--2---:R-:W-:-:S03]  /*5470*/  SEL R5, RZ, 0x10, P6 ;  /* 0x00000010ff057807 */ /* 0x004fc60003000000 */
[----:B------:R-:W-:Y:S01]  /*5480*/  STL [R1+0x90], R6 ;  /* 0x0000900601007387 */ /* 0x000fe20000100800 */
[C---:B------:R-:W-:Y:S02]  /*5490*/  ISETP.NE.U32.AND P1, PT, R6.reuse, RZ, PT ;  /* 0x000000ff0600720c */ /* 0x040fe40003f25070 */
[----:B---3--:R-:W-:Y:S01]  /*54a0*/  IADD3 R3, -R6, 0x10, RZ ;  /* 0x0000001006037810 */ /* 0x008fe20007ffe1ff */
[----:B------:R-:W-:Y:S01]  /*54b0*/  STL [R1+0x8c], R5 ;  /* 0x00008c0501007387 */ /* 0x000fe20000100800 */
[----:B------:R-:W-:Y:S02]  /*54c0*/  IADD3 R4, -R5, 0x10, RZ ;  /* 0x0000001005047810 */ /* 0x000fe40007ffe1ff */
[----:B----4-:R-:W-:Y:S02]  /*54d0*/  IADD3 R2, -R7, 0x10, RZ ;  /* 0x0000001007027810 */ /* 0x010fe40007ffe1ff */
[----:B------:R-:W-:Y:S02]  /*54e0*/  LOP3.LUT R8, R3, 0xf, RZ, 0xc0, !PT ;  /* 0x0000000f03087812 */ /* 0x000fe400078ec0ff */
[----:B------:R-:W-:-:S02]  /*54f0*/  LOP3.LUT R2, R2, 0xf, RZ, 0xc0, !PT ;  /* 0x0000000f02027812 */ /* 0x000fc400078ec0ff */
        /* <DEDUP_REMOVED lines=8> */
.L_x_1771:
        /* <DEDUP_REMOVED lines=21> */
[----:B------:R-:W-:Y:S03]  /*56d0*/  @!P2 LEA R176, P0, R132, c[0x0][0x2a0], 0x2 ;  /* 0x0000a80084b0aa11 */ /* 0x000fe600078010ff */
[----:B------:R-:W-:Y:S01]  /*56e0*/  IMAD R179, R2, c[0x0][0x2b8], R3 ;  /* 0x0000ae0002b37a24 */ /* 0x000fe200078e0203 */
[----:B------:R-:W-:Y:S04]  /*56f0*/  @!P2 LEA.HI.X R177, R132, c[0x0][0x2a4], R177, 0x2, P0 ;  /* 0x0000a90084b1aa11 */ /* 0x000fe800000f14b1 */
[----:B------:R-:W-:Y:S01]  /*5700*/  STL [R1+0x50], R179 ;  /* 0x000050b301007387 */ /* 0x000fe20000100800 */
[----:B------:R-:W-:Y:S03]  /*5710*/  SHF.R.S32.HI R2, RZ, 0x1f, R179 ;  /* 0x0000001fff027819 */ /* 0x000fe600000114b3 */
[----:B------:R-:W2:Y:S02]  /*5720*/  @!P2 LDG.E R178, [R176.64] ;  /* 0x0000000eb0b2a981 */ /* 0x000ea4000c1e1900 */
[----:B------:R-:W-:Y:S02]  /*5730*/  IMAD R132, R2, c[0x0][0x1e0], RZ ;  /* 0x0000780002847a24 */ /* 0x000fe400078e02ff */
[C---:B------:R-:W-:Y:S04]  /*5740*/  IMAD.WIDE.U32 R2, R179.reuse, c[0x0][0x1e0], RZ ;  /* 0x00007800b3027a25 */ /* 0x040fe800078e00ff */
[----:B------:R-:W-:Y:S04]  /*5750*/  IMAD R132, R179, c[0x0][0x1e4], R132 ;  /* 0x00007900b3847a24 */ /* 0x000fe800078e0284 */
        /* <DEDUP_REMOVED lines=13> */
[----:B-1----:R-:W-:Y:S05]  /*5830*/  IMAD.X R177, R183, 0x1, R3, P0 ;  /* 0x00000001b7b17824 */ /* 0x002fea00000e0603 */
[----:B------:R-:W-:Y:S01]  /*5840*/  @!PT LDS RZ, [RZ] ;  /* 0x00000000fffff984 */ /* 0x000fe20000000800 */
[----:B----4-:R5:W-:Y:S02]  /*5850*/  LDGSTS.E.BYPASS.LTC128B.128 [R189+0x10100], [R176.64], !P5 ;  /* 0x10100000b0bd7fae */ /* 0x010be4000e901d4e */
[C---:B-----5:R-:W-:Y:S04]  /*5860*/  IADD3 R176, P0, R2.reuse, R187, RZ ;  /* 0x000000bb02b07210 */ /* 0x060fe80007f1e0ff */
[C---:B------:R-:W-:Y:S05]  /*5870*/  IADD3.X R177, R3.reuse, R184, RZ, P0, !PT ;  /* 0x000000b803b17210 */ /* 0x040fea00007fe4ff */
[----:B------:R1:W-:Y:S02]  /*5880*/  LDGSTS.E.BYPASS.LTC128B.128 [R189+0x12100], [R176.64], !P4 ;  /* 0x12100000b0bd7fae */ /* 0x0003e4000e101d4e */
[C---:B-1----:R-:W-:Y:S05]  /*5890*/  IADD3 R176, P0, R2.reuse, R185, RZ ;  /* 0x000000b902b07210 */ /* 0x042fea0007f1e0ff */
[C---:B------:R-:W-:Y:S01]  /*58a0*/  IMAD.X R177, R3.reuse, 0x1, R190, P0 ;  /* 0x0000000103b17824 */ /* 0x040fe200000e06be */
[----:B------:R-:W-:Y:S02]  /*58b0*/  IADD3 R178, P0, R2, R191, RZ ;  /* 0x000000bf02b27210 */ /* 0x000fe40007f1e0ff */
[----:B------:R-:W1:Y:S03]  /*58c0*/  SHFL.IDX PT, R2, R180, 0x1, 0x181f ;  /* 0x00381f00b4027f89 */ /* 0x000e6600000e0000 */
[----:B------:R-:W-:Y:S01]  /*58d0*/  IMAD.X R179, R3, 0x1, R188, P0 ;  /* 0x0000000103b37824 */ /* 0x000fe200000e06bc */
[----:B------:R1:W-:Y:S04]  /*58e0*/  LDGSTS.E.BYPASS.LTC128B.128 [R189+0x14100], [R176.64], !P3 ;  /* 0x14100000b0bd7fae */ /* 0x0003e8000d901d4e */
[----:B------:R-:W2:Y:S04]  /*58f0*/  SHFL.IDX PT, R3, R132, 0x1, 0x181f ;  /* 0x00381f0084037f89 */ /* 0x000ea800000e0000 */
[----:B------:R3:W-:Y:S01]  /*5900*/  LDGSTS.E.BYPASS.LTC128B.128 [R189+0x16100], [R178.64], !P6 ;  /* 0x16100000b2bd7fae */ /* 0x0007e2000f101d4e */
[----:B-1----:R-:W-:Y:S05]  /*5910*/  IADD3 R176, P0, R182, R2, RZ ;  /* 0x00000002b6b07210 */ /* 0x002fea0007f1e0ff */
[----:B--2---:R-:W-:Y:S05]  /*5920*/  IMAD.X R177, R183, 0x1, R3, P0 ;  /* 0x00000001b7b17824 */ /* 0x004fea00000e0603 */
[----:B------:R1:W-:Y:S02]  /*5930*/  LDGSTS.E.BYPASS.LTC128B.128 [R189+0x11100], [R176.64], !P5 ;  /* 0x11100000b0bd7fae */ /* 0x0003e4000e901d4e */
[C---:B-1----:R-:W-:Y:S04]  /*5940*/  IADD3 R176, P0, R2.reuse, R187, RZ ;  /* 0x000000bb02b07210 */ /* 0x042fe80007f1e0ff */
[C---:B------:R-:W-:Y:S05]  /*5950*/  IADD3.X R177, R3.reuse, R184, RZ, P0, !PT ;  /* 0x000000b803b17210 */ /* 0x040fea00007fe4ff */
[----:B------:R1:W-:Y:S02]  /*5960*/  LDGSTS.E.BYPASS.LTC128B.128 [R189+0x13100], [R176.64], !P4 ;  /* 0x13100000b0bd7fae */ /* 0x0003e4000e101d4e */
[C---:B-1----:R-:W-:Y:S05]  /*5970*/  IADD3 R176, P0, R2.reuse, R185, RZ ;  /* 0x000000b902b07210 */ /* 0x042fea0007f1e0ff */
[C---:B------:R-:W-:Y:S01]  /*5980*/  IMAD.X R177, R3.reuse, 0x1, R190, P0 ;  /* 0x0000000103b17824 */ /* 0x040fe200000e06be */
[----:B------:R-:W-:Y:S04]  /*5990*/  IADD3 R2, P0, R2, R191, RZ ;  /* 0x000000bf02027210 */ /* 0x000fe80007f1e0ff */
[----:B------:R3:W-:Y:S01]  /*59a0*/  LDGSTS.E.BYPASS.LTC128B.128 [R189+0x15100], [R176.64], !P3 ;  /* 0x15100000b0bd7fae */ /* 0x0007e2000d901d4e */
[----:B------:R-:W-:Y:S05]  /*59b0*/  IMAD.X R3, R3, 0x1, R188, P0 ;  /* 0x0000000103037824 */ /* 0x000fea00000e06bc */
[----:B------:R3:W-:Y:S01]  /*59c0*/  LDGSTS.E.BYPASS.LTC128B.128 [R189+0x17100], [R2.64], !P6 ;  /* 0x1710000002bd7fae */ /* 0x0007e2000f101d4e */
[----:B------:R-:W-:-:S05]  /*59d0*/  BRA `(.L_x_1770) ;  /* 0x000011a000007947 */ /* 0x000fca0003800000 */
.L_x_1769:
[----:B------:R-:W3:Y:S01]  /*59e0*/  LDL R5, [R1+0x50] ;  /* 0x0000500001057983 */ /* 0x000ee20000100800 */
[----:B------:R-:W-:Y:S04]  /*59f0*/  DEPBAR.LE SB0, 0x0 ;  /* 0x000080000000791a */ /* 0x000fe80000000000 */
[----:B------:R-:W4:Y:S01]  /*5a00*/  LDL R15, [R1+0x44] ;  /* 0x00004400010f7983 */ /* 0x000f220000100800 */
[----:B------:R-:W-:Y:S03]  /*5a10*/  UISETP.GE.AND UP0, UPT, UR8, 0x1, UPT ;  /* 0x000000010800788c */ /* 0x000fe6000bf06270 */
[----:B------:R-:W5:Y:S04]  /*5a20*/  LDL.64 R18, [R1+0x48] ;  /* 0x0000480001127983 */ /* 0x000f680000100a00 */
[----:B------:R-:W5:Y:S04]  /*5a30*/  LDL R14, [R1+0x88] ;  /* 0x00008800010e7983 */ /* 0x000f680000100800 */
[----:B--2---:R-:W2:Y:S04]  /*5a40*/  LDL R13, [R1+0x84] ;  /* 0x00008400010d7983 */ /* 0x004ea80000100800 */
[----:B------:R-:W2:Y:S04]  /*5a50*/  LDL R6, [R1+0x5c] ;  /* 0x00005c0001067983 */ /* 0x000ea80000100800 */
[----:B------:R-:W2:Y:S04]  /*5a60*/  LDL R16, [R1+0x58] ;  /* 0x0000580001107983 */ /* 0x000ea80000100800 */
[----:B------:R-:W2:Y:S04]  /*5a70*/  LDL R12, [R1+0x80] ;  /* 0x00008000010c7983 */ /* 0x000ea80000100800 */
[----:B------:R-:W2:Y:S04]  /*5a80*/  LDL R11, [R1+0x64] ;  /* 0x00006400010b7983 */ /* 0x000ea80000100800 */
[----:B------:R-:W2:Y:S04]  /*5a90*/  LDL R7, [R1+0x7c] ;  /* 0x00007c0001077983 */ /* 0x000ea80000100800 */
[----:B------:R-:W2:Y:S04]  /*5aa0*/  LDL R10, [R1+0x60] ;  /* 0x00006000010a7983 */ /* 0x000ea80000100800 */
[----:B------:R-:W2:Y:S04]  /*5ab0*/  LDL R9, [R1+0x6c] ;  /* 0x00006c0001097983 */ /* 0x000ea80000100800 */
[----:B------:R-:W2:Y:S04]  /*5ac0*/  LDL R8, [R1+0x68] ;  /* 0x0000680001087983 */ /* 0x000ea80000100800 */
[----:B------:R-:W2:Y:S04]  /*5ad0*/  LDL R176, [R1] ;  /* 0x0000000001b07983 */ /* 0x000ea80000100800 */
[----:B------:R-:W5:Y:S04]  /*5ae0*/  LDL R180, [R1+0x3c] ;  /* 0x00003c0001b47983 */ /* 0x000f680000100800 */
[----:B------:R-:W5:Y:S04]  /*5af0*/  LDL R184, [R1+0x38] ;  /* 0x0000380001b87983 */ /* 0x000f680000100800 */
[----:B------:R-:W5:Y:S04]  /*5b00*/  LDL R188, [R1+0x34] ;  /* 0x0000340001bc7983 */ /* 0x000f680000100800 */
[----:B------:R-:W5:Y:S04]  /*5b10*/  LDL R30, [R1+0x40] ;  /* 0x00004000011e7983 */ /* 0x000f680000100800 */
[----:B------:R-:W-:Y:S06]  /*5b20*/  BAR.SYNC.DEFER_BLOCKING 0x0 ;  /* 0x0000000000007b1d */ /* 0x000fec0000010000 */
[----:B------:R-:W-:Y:S04]  /*5b30*/  LDSM.16.M88.4 R24, [R134+0x11100] ;  /* 0x011100008618783b */ /* 0x000fe80000000200 */
[----:B------:R-:W-:Y:S04]  /*5b40*/  LDSM.16.M88.4 R32, [R134+0x11900] ;  /* 0x011900008620783b */ /* 0x000fe80000000200 */
[----:B------:R-:W5:Y:S04]  /*5b50*/  LDL R132, [R1+0x90] ;  /* 0x0000900001847983 */ /* 0x000f680000100800 */
[----:B------:R-:W5:Y:S01]  /*5b60*/  LDL R31, [R1+0x8c] ;  /* 0x00008c00011f7983 */ /* 0x000f620000100800 */
[----:B---3--:R-:W-:Y:S05]  /*5b70*/  SHF.R.S32.HI R2, RZ, 0x1f, R5 ;  /* 0x0000001fff027819 */ /* 0x008fea0000011405 */
[----:B------:R-:W-:Y:S02]  /*5b80*/  IMAD R4, R2, c[0x0][0x208], RZ ;  /* 0x0000820002047a24 */ /* 0x000fe400078e02ff */
[C---:B------:R-:W-:Y:S04]  /*5b90*/  IMAD.WIDE.U32 R2, R5.reuse, c[0x0][0x208], RZ ;  /* 0x0000820005027a25 */ /* 0x040fe800078e00ff */
        /* <DEDUP_REMOVED lines=9> */
[----:B------:R-:W-:Y:S02]  /*5c30*/  LEA.HI.X R4, R2, c[0x0][0x1fc], R4, 0x1, P0 ;  /* 0x00007f0002047a11 */ /* 0x000fe400000f0c04 */
[----:B------:R-:W1:Y:S04]  /*5c40*/  SHFL.IDX PT, R2, R5, 0x1, 0x181f ;  /* 0x00381f0005027f89 */ /* 0x000e6800000e0000 */
[----:B------:R-:W3:Y:S04]  /*5c50*/  SHFL.IDX PT, R3, R4, 0x1, 0x181f ;  /* 0x00381f0004037f89 */ /* 0x000ee800000e0000 */
[----:B--2---:R-:W-:Y:S04]  /*5c60*/  LDSM.16.M88.4 R176, [R176] ;  /* 0x00000000b0b0783b */ /* 0x004fe80000000200 */
[----:B-----5:R-:W-:Y:S01]  /*5c70*/  LDSM.16.M88.4 R180, [R180] ;  /* 0x00000000b4b4783b */ /* 0x020fe20000000200 */
[-C--:B-1----:R-:W-:Y:S03]  /*5c80*/  IADD3 R14, P1, P0, R14, R2.reuse, R18 ;  /* 0x000000020e0e7210 */ /* 0x082fe6000783e012 */
[----:B------:R-:W-:Y:S01]  /*5c90*/  LDSM.16.M88.4 R184, [R184] ;  /* 0x00000000b8b8783b */ /* 0x000fe20000000200 */
[-C--:B---3--:R-:W-:Y:S03]  /*5ca0*/  IADD3.X R15, RZ, R3.reuse, R19, P1, P0 ;  /* 0x00000003ff0f7210 */ /* 0x088fe60000fe0413 */
[----:B------:R-:W-:Y:S01]  /*5cb0*/  LDSM.16.M88.4 R188, [R188] ;  /* 0x00000000bcbc783b */ /* 0x000fe20000000200 */
[-C--:B------:R-:W-:Y:S04]  /*5cc0*/  IADD3 R20, P1, P0, R13, R2.reuse, R6 ;  /* 0x000000020d147210 */ /* 0x080fe8000783e006 */
[-C--:B------:R-:W-:Y:S02]  /*5cd0*/  IADD3.X R21, RZ, R3.reuse, R16, P1, P0 ;  /* 0x00000003ff157210 */ /* 0x080fe40000fe0410 */
[-C--:B------:R-:W-:Y:S04]  /*5ce0*/  IADD3 R22, P1, P0, R12, R2.reuse, R11 ;  /* 0x000000020c167210 */ /* 0x080fe8000783e00b */
[-C--:B------:R-:W-:Y:S02]  /*5cf0*/  IADD3.X R23, RZ, R3.reuse, R10, P1, P0 ;  /* 0x00000003ff177210 */ /* 0x080fe40000fe040a */
[----:B------:R-:W-:Y:S02]  /*5d00*/  IADD3 R28, P1, P0, R7, R2, R9 ;  /* 0x00000002071c7210 */ /* 0x000fe4000783e009 */
[----:B------:R-:W1:Y:S02]  /*5d10*/  SHFL.IDX PT, R2, R5, RZ, 0x181f ;  /* 0x00181fff05027589 */ /* 0x000e6400000e0000 */
[----:B------:R-:W-:Y:S02]  /*5d20*/  IADD3.X R29, RZ, R3, R8, P1, P0 ;  /* 0x00000003ff1d7210 */ /* 0x000fe40000fe0408 */
[----:B------:R-:W2:Y:S01]  /*5d30*/  SHFL.IDX PT, R3, R4, RZ, 0x181f ;  /* 0x00181fff04037589 */ /* 0x000ea200000e0000 */
[----:B-1----:R-:W-:Y:S05]  /*5d40*/  IADD3 R12, P0, R18, R2, RZ ;  /* 0x00000002120c7210 */ /* 0x002fea0007f1e0ff */
[----:B--2---:R-:W-:Y:S01]  /*5d50*/  IMAD.X R13, R19, 0x1, R3, P0 ;  /* 0x00000001130d7824 */ /* 0x004fe200000e0603 */
[C---:B------:R-:W-:Y:S05]  /*5d60*/  IADD3 R6, P0, R2.reuse, R6, RZ ;  /* 0x0000000602067210 */ /* 0x040fea0007f1e0ff */
[C---:B------:R-:W-:Y:S01]  /*5d70*/  IMAD.X R7, R3.reuse, 0x1, R16, P0 ;  /* 0x0000000103077824 */ /* 0x040fe200000e0610 */
[C---:B------:R-:W-:Y:S01]  /*5d80*/  IADD3 R4, P0, R2.reuse, R11, RZ ;  /* 0x0000000b02047210 */ /* 0x040fe20007f1e0ff */
[----:B------:R-:W-:Y:S04]  /*5d90*/  LDSM.16.M88.4 R16, [R134+0x10900] ;  /* 0x010900008610783b */ /* 0x000fe80000000200 */
[C---:B------:R-:W-:Y:S01]  /*5da0*/  IMAD.X R5, R3.reuse, 0x1, R10, P0 ;  /* 0x0000000103057824 */ /* 0x040fe200000e060a */
[----:B------:R-:W-:Y:S05]  /*5db0*/  IADD3 R2, P0, R2, R9, RZ ;  /* 0x0000000902027210 */ /* 0x000fea0007f1e0ff */
[----:B------:R-:W-:Y:S02]  /*5dc0*/  IMAD.X R3, R3, 0x1, R8, P0 ;  /* 0x0000000103037824 */ /* 0x000fe400000e0608 */
[----:B------:R-:W1:Y:S04]  /*5dd0*/  LDSM.16.M88.4 R8, [R134+0x10100] ;  /* 0x010100008608783b */ /* 0x000e680000000200 */
[----:B------:R-:W-:Y:S01]  /*5de0*/  @!PT LDS RZ, [RZ] ;  /* 0x00000000fffff984 */ /* 0x000fe20000000800 */
[----:B------:R-:W-:Y:S01]  /*5df0*/  @!PT LDS RZ, [RZ] ;  /* 0x00000000fffff984 */ /* 0x000fe20000000800 */
[----:B------:R-:W-:Y:S01]  /*5e00*/  @!PT LDS RZ, [RZ] ;  /* 0x00000000fffff984 */ /* 0x000fe20000000800 */
[----:B------:R2:W-:Y:S04]  /*5e10*/  LDGSTS.E.BYPASS.LTC128B.128 [R30+0x100], [R12.64], !P5 ;  /* 0x001000000c1e7fae */ /* 0x0005e8000e901d4e */
[----:B------:R1:W-:Y:S04]  /*5e20*/  LDGSTS.E.BYPASS.LTC128B.128 [R30+0x2100], [R6.64], !P4 ;  /* 0x02100000061e7fae */ /* 0x0003e8000e101d4e */
[----:B------:R1:W-:Y:S04]  /*5e30*/  LDGSTS.E.BYPASS.LTC128B.128 [R30+0x4100], [R4.64], !P3 ;  /* 0x04100000041e7fae */ /* 0x0003e8000d901d4e */
[----:B------:R3:W-:Y:S04]  /*5e40*/  LDGSTS.E.BYPASS.LTC128B.128 [R30+0x6100], [R2.64], !P6 ;  /* 0x06100000021e7fae */ /* 0x0007e8000f101d4e */
[----:B--2---:R-:W2:Y:S04]  /*5e50*/  LDL R12, [R1+0x98] ;  /* 0x00009800010c7983 */ /* 0x004ea80000100800 */
[----:B------:R-:W4:Y:S01]  /*5e60*/  LDL R13, [R1+0x94] ;  /* 0x00009400010d7983 */ /* 0x000f220000100800 */
[C---:B-1----:R-:W-:Y:S03]  /*5e70*/  HMMA.16816.F32 R4, R168.reuse, R8, RZ ;  /* 0x00000008a804723c */ /* 0x042fe600000018ff */
[----:B---3--:R-:W3:Y:S04]  /*5e80*/  LDL R3, [R1+0x28] ;  /* 0x0000280001037983 */ /* 0x008ee80000100800 */
[----:B------:R-:W5:Y:S01]  /*5e90*/  LDL R2, [R1+0x24] ;  /* 0x0000240001027983 */ /* 0x000f620000100800 */
[C---:B------:R-:W-:Y:S01]  /*5ea0*/  HMMA.16816.F32 R8, R168.reuse, R10, RZ ;  /* 0x0000000aa808723c */ /* 0x040fe200000018ff */
[----:B--2---:R-:W-:Y:S02]  /*5eb0*/  ISETP.NE.U32.AND P0, PT, R12, RZ, PT ;  /* 0x000000ff0c00720c */ /* 0x004fe40003f05070 */
[----:B----4-:R-:W-:Y:S11]  /*5ec0*/  ISETP.NE.U32.AND P1, PT, R13, RZ, PT ;  /* 0x000000ff0d00720c */ /* 0x010ff60003f25070 */
[----:B------:R1:W-:Y:S01]  /*5ed0*/  LDGSTS.E.BYPASS.LTC128B.128.ZFILL [R30+0x1100], [R14.64], P0 ;  /* 0x011000000e1e7fae */ /* 0x0003e20008141d4e */
[----:B------:R-:W-:Y:S03]  /*5ee0*/  ISETP.NE.U32.AND P0, PT, R132, RZ, PT ;  /* 0x000000ff8400720c */ /* 0x000fe60003f05070 */
[----:B------:R2:W-:Y:S01]  /*5ef0*/  LDGSTS.E.BYPASS.LTC128B.128.ZFILL [R30+0x3100], [R20.64], P1 ;  /* 0x03100000141e7fae */ /* 0x0005e20008941d4e */
[----:B------:R-:W-:Y:S03]  /*5f00*/  ISETP.NE.U32.AND P1, PT, R31, RZ, PT ;  /* 0x000000ff1f00720c */ /* 0x000fe60003f25070 */
[----:B------:R-:W4:Y:S06]  /*5f10*/  LDL R132, [R1+0x2c] ;  /* 0x00002c0001847983 */ /* 0x000f2c0000100800 */
[----:B------:R2:W-:Y:S01]  /*5f20*/  LDGSTS.E.BYPASS.LTC128B.128.ZFILL [R30+0x5100], [R22.64], P0 ;  /* 0x05100000161e7fae */ /* 0x0005e20008141d4e */
[----:B------:R-:W-:Y:S03]  /*5f30*/  PLOP3.LUT P0, PT, PT, PT, UP0, 0x80, 0x0 ;  /* 0x000000000000781c */ /* 0x000fe60003f0f008 */
[----:B------:R3:W-:Y:S04]  /*5f40*/  LDGSTS.E.BYPASS.LTC128B.128.ZFILL [R30+0x7100], [R28.64], P1 ;  /* 0x071000001c1e7fae */ /* 0x0007e80008941d4e */
[----:B------:R-:W0:Y:S01]  /*5f50*/  LDGDEPBAR ;  /* 0x00000000000079af */ /* 0x000e220000000000 */
[C---:B-1----:R-:W-:Y:S08]  /*5f60*/  HMMA.16816.F32 R12, R168.reuse, R16, RZ ;  /* 0x00000010a80c723c */ /* 0x042ff000000018ff */
[C---:B------:R-:W-:Y:S08]  /*5f70*/  HMMA.16816.F32 R16, R168.reuse, R18, RZ ;  /* 0x00000012a810723c */ /* 0x040ff000000018ff */
[C---:B--2---:R-:W-:Y:S08]  /*5f80*/  HMMA.16816.F32 R20, R168.reuse, R24, RZ ;  /* 0x00000018a814723c */ /* 0x044ff000000018ff */
[C---:B------:R-:W-:Y:S08]  /*5f90*/  HMMA.16816.F32 R24, R168.reuse, R26, RZ ;  /* 0x0000001aa818723c */ /* 0x040ff000000018ff */
[C---:B---3--:R-:W-:Y:S08]  /*5fa0*/  HMMA.16816.F32 R28, R168.reuse, R32, RZ ;  /* 0x00000020a81c723c */ /* 0x048ff000000018ff */
        /* <DEDUP_REMOVED lines=9> */
[----:B------:R-:W-:Y:S07]  /*6040*/  LDSM.16.M88.4 R184, [R252+0x11900] ;  /* 0x01190000fcb8783b */ /* 0x000fee0000000200 */
[C---:B------:R-:W-:Y:S01]  /*6050*/  HMMA.16816.F32 R28, R172.reuse, R188, R28 ;  /* 0x000000bcac1c723c */ /* 0x040fe2000000181c */
[----:B------:R-:W3:Y:S04]  /*6060*/  LDL R189, [R1+0x30] ;  /* 0x0000300001bd7983 */ /* 0x000ee80000100800 */
[----:B------:R-:W5:Y:S03]  /*6070*/  LDL R188, [R1+0x20] ;  /* 0x0000200001bc7983 */ /* 0x000f660000100800 */
        /* <DEDUP_REMOVED lines=22> */
[C---:B--2---:R-:W-:Y:S08]  /*61e0*/  HMMA.16816.F32 R28, R196.reuse, R180, R28 ;  /* 0x000000b4c41c723c */ /* 0x044ff0000000181c */
[----:B------:R-:W-:Y:S01]  /*61f0*/  HMMA.16816.F32 R32, R196, R182, R32 ;  /* 0x000000b6c420723c */ /* 0x000fe20000001820 */
[----:B------:R-:W2:Y:S07]  /*6200*/  LDSM.16.M88.4 R180, [R134+0x13100] ;  /* 0x0131000086b4783b */ /* 0x000eae0000000200 */
[C---:B-1----:R-:W-:Y:S08]  /*6210*/  HMMA.16816.F32 R4, R200.reuse, R176, R4 ;  /* 0x000000b0c804723c */ /* 0x042ff00000001804 */
[C---:B------:R-:W-:Y:S01]  /*6220*/  HMMA.16816.F32 R8, R200.reuse, R178, R8 ;  /* 0x000000b2c808723c */ /* 0x040fe20000001808 */
[----:B------:R-:W1:Y:S07]  /*6230*/  LDSM.16.M88.4 R176, [R134+0x13900] ;  /* 0x0139000086b0783b */ /* 0x000e6e0000000200 */
[C---:B----4-:R-:W-:Y:S08]  /*6240*/  HMMA.16816.F32 R12, R200.reuse, R184, R12 ;  /* 0x000000b8c80c723c */ /* 0x050ff0000000180c */
[C---:B------:R-:W-:Y:S08]  /*6250*/  HMMA.16816.F32 R16, R200.reuse, R186, R16 ;  /* 0x000000bac810723c */ /* 0x040ff00000001810 */
[C---:B--2---:R-:W-:Y:S08]  /*6260*/  HMMA.16816.F32 R20, R200.reuse, R180, R20 ;  /* 0x000000b4c814723c */ /* 0x044ff00000001814 */
[C---:B------:R-:W-:Y:S01]  /*6270*/  HMMA.16816.F32 R24, R200.reuse, R182, R24 ;  /* 0x000000b6c818723c */ /* 0x040fe20000001818 */
[----:B------:R2:W-:Y:S07]  /*6280*/  LDSM.16.M88.4 R180, [R132] ;  /* 0x0000000084b4783b */ /* 0x0005ee0000000200 */
[C---:B-1----:R-:W-:Y:S08]  /*6290*/  HMMA.16816.F32 R28, R200.reuse, R176, R28 ;  /* 0x000000b0c81c723c */ /* 0x042ff0000000181c */
[----:B------:R-:W-:Y:S01]  /*62a0*/  HMMA.16816.F32 R32, R200, R178, R32 ;  /* 0x000000b2c820723c */ /* 0x000fe20000001820 */
[----:B------:R1:W-:Y:S04]  /*62b0*/  LDSM.16.M88.4 R176, [R3] ;  /* 0x0000000003b0783b */ /* 0x0003e80000000200 */
[----:B--2---:R-:W2:Y:S04]  /*62c0*/  LDL R132, [R1+0x1c] ;  /* 0x00001c0001847983 */ /* 0x004ea80000100800 */
[----:B-1----:R-:W4:Y:S04]  /*62d0*/  LDL R3, [R1+0x18] ;  /* 0x0000180001037983 */ /* 0x002f280000100800 */
[----:B---3--:R-:W1:Y:S02]  /*62e0*/  LDSM.16.M88.4 R184, [R189] ;  /* 0x00000000bdb8783b */ /* 0x008e640000000200 */
[C---:B-1----:R-:W-:Y:S08]  /*62f0*/  HMMA.16816.F32 R4, R204.reuse, R184, R4 ;  /* 0x000000b8cc04723c */ /* 0x042ff00000001804 */
[C---:B------:R-:W-:Y:S01]  /*6300*/  HMMA.16816.F32 R8, R204.reuse, R186, R8 ;  /* 0x000000bacc08723c */ /* 0x040fe20000001808 */
[----:B-----5:R1:W3:Y:S07]  /*6310*/  LDSM.16.M88.4 R184, [R2] ;  /* 0x0000000002b8783b */ /* 0x0202ee0000000200 */
[C---:B------:R-:W-:Y:S08]  /*6320*/  HMMA.16816.F32 R12, R204.reuse, R180, R12 ;  /* 0x000000b4cc0c723c */ /* 0x040ff0000000180c */
[C---:B------:R-:W-:Y:S01]  /*6330*/  HMMA.16816.F32 R16, R204.reuse, R182, R16 ;  /* 0x000000b6cc10723c */ /* 0x040fe20000001810 */
[----:B------:R-:W5:Y:S07]  /*6340*/  LDSM.16.M88.4 R180, [R252+0x12100] ;  /* 0x01210000fcb4783b */ /* 0x000f6e0000000200 */
[C---:B------:R-:W-:Y:S01]  /*6350*/  HMMA.16816.F32 R20, R204.reuse, R176, R20 ;  /* 0x000000b0cc14723c */ /* 0x040fe20000001814 */
[----:B-1----:R-:W4:Y:S07]  /*6360*/  LDL R2, [R1+0x14] ;  /* 0x0000140001027983 */ /* 0x002f2e0000100800 */
[C---:B------:R-:W-:Y:S01]  /*6370*/  HMMA.16816.F32 R24, R204.reuse, R178, R24 ;  /* 0x000000b2cc18723c */ /* 0x040fe20000001818 */
[----:B------:R-:W1:Y:S07]  /*6380*/  LDSM.16.M88.4 R176, [R252+0x12900] ;  /* 0x01290000fcb0783b */ /* 0x000e6e0000000200 */
[C---:B---3--:R-:W-:Y:S08]  /*6390*/  HMMA.16816.F32 R28, R204.reuse, R184, R28 ;  /* 0x000000b8cc1c723c */ /* 0x048ff0000000181c */
[----:B------:R-:W-:Y:S01]  /*63a0*/  HMMA.16816.F32 R32, R204, R186, R32 ;  /* 0x000000bacc20723c */ /* 0x000fe20000001820 */
[----:B------:R-:W3:Y:S07]  /*63b0*/  LDSM.16.M88.4 R184, [R252+0x13100] ;  /* 0x01310000fcb8783b */ /* 0x000eee0000000200 */
[C---:B-----5:R-:W-:Y:S08]  /*63c0*/  HMMA.16816.F32 R4, R208.reuse, R180, R4 ;  /* 0x000000b4d004723c */ /* 0x060ff00000001804 */
[C---:B------:R-:W-:Y:S01]  /*63d0*/  HMMA.16816.F32 R8, R208.reuse, R182, R8 ;  /* 0x000000b6d008723c */ /* 0x040fe20000001808 */
[----:B------:R-:W5:Y:S07]  /*63e0*/  LDSM.16.M88.4 R180, [R252+0x13900] ;  /* 0x01390000fcb4783b */ /* 0x000f6e0000000200 */
[C---:B-1----:R-:W-:Y:S08]  /*63f0*/  HMMA.16816.F32 R12, R208.reuse, R176, R12 ;  /* 0x000000b0d00c723c */ /* 0x042ff0000000180c */
[C---:B------:R-:W-:Y:S01]  /*6400*/  HMMA.16816.F32 R16, R208.reuse, R178, R16 ;  /* 0x000000b2d010723c */ /* 0x040fe20000001810 */
[----:B------:R-:W1:Y:S07]  /*6410*/  LDSM.16.M88.4 R176, [R249+0x2000] ;  /* 0x00200000f9b0783b */ /* 0x000e6e0000000200 */
[C---:B---3--:R-:W-:Y:S08]  /*6420*/  HMMA.16816.F32 R20, R208.reuse, R184, R20 ;  /* 0x000000b8d014723c */ /* 0x048ff00000001814 */
[C---:B------:R-:W-:Y:S01]  /*6430*/  HMMA.16816.F32 R24, R208.reuse, R186, R24 ;  /* 0x000000bad018723c */ /* 0x040fe20000001818 */
[----:B------:R-:W3:Y:S07]  /*6440*/  LDSM.16.M88.4 R184, [R249+0x2800] ;  /* 0x00280000f9b8783b */ /* 0x000eee0000000200 */
[C---:B-----5:R-:W-:Y:S08]  /*6450*/  HMMA.16816.F32 R28, R208.reuse, R180, R28 ;  /* 0x000000b4d01c723c */ /* 0x060ff0000000181c */
[----:B------:R-:W-:Y:S01]  /*6460*/  HMMA.16816.F32 R32, R208, R182, R32 ;  /* 0x000000b6d020723c */ /* 0x000fe20000001820 */
        /* <DEDUP_REMOVED lines=8> */
[C---:B------:R-:W-:Y:S01]  /*64f0*/  HMMA.16816.F32 R24, R212.reuse, R182, R24 ;  /* 0x000000b6d418723c */ /* 0x040fe20000001818 */
[----:B------:R-:W5:Y:S07]  /*6500*/  LDSM.16.M88.4 R180, [R134+0x14900] ;  /* 0x0149000086b4783b */ /* 0x000f6e0000000200 */
[C---:B-1----:R-:W-:Y:S08]  /*6510*/  HMMA.16816.F32 R28, R212.reuse, R176, R28 ;  /* 0x000000b0d41c723c */ /* 0x042ff0000000181c */
[----:B------:R-:W-:Y:S01]  /*6520*/  HMMA.16816.F32 R32, R212, R178, R32 ;  /* 0x000000b2d420723c */ /* 0x000fe20000001820 */
[----:B------:R-:W1:Y:S07]  /*6530*/  LDSM.16.M88.4 R176, [R134+0x15100] ;  /* 0x0151000086b0783b */ /* 0x000e6e0000000200 */
[C---:B---3--:R-:W-:Y:S08]  /*6540*/  HMMA.16816.F32 R4, R216.reuse, R184, R4 ;  /* 0x000000b8d804723c */ /* 0x048ff00000001804 */
[C---:B------:R-:W-:Y:S01]  /*6550*/  HMMA.16816.F32 R8, R216.reuse, R186, R8 ;  /* 0x000000bad808723c */ /* 0x040fe20000001808 */
[----:B------:R-:W3:Y:S07]  /*6560*/  LDSM.16.M88.4 R184, [R134+0x15900] ;  /* 0x0159000086b8783b */ /* 0x000eee0000000200 */
[C---:B-----5:R-:W-:Y:S08]  /*6570*/  HMMA.16816.F32 R12, R216.reuse, R180, R12 ;  /* 0x000000b4d80c723c */ /* 0x060ff0000000180c */
[C---:B------:R-:W-:Y:S01]  /*6580*/  HMMA.16816.F32 R16, R216.reuse, R182, R16 ;  /* 0x000000b6d810723c */ /* 0x040fe20000001810 */
[----:B------:R5:W4:Y:S07]  /*6590*/  LDSM.16.M88.4 R180, [R188] ;  /* 0x00000000bcb4783b */ /* 0x000b2e0000000200 */
[C---:B-1----:R-:W-:Y:S08]  /*65a0*/  HMMA.16816.F32 R20, R216.reuse, R176, R20 ;  /* 0x000000b0d814723c */ /* 0x042ff00000001814 */
[C---:B------:R-:W-:Y:S01]  /*65b0*/  HMMA.16816.F32 R24, R216.reuse, R178, R24 ;  /* 0x000000b2d818723c */ /* 0x040fe20000001818 */
[----:B--2---:R1:W2:Y:S04]  /*65c0*/  LDSM.16.M88.4 R176, [R132] ;  /* 0x0000000084b0783b */ /* 0x0042a80000000200 */
[----:B-----5:R-:W5:Y:S03]  /*65d0*/  LDL R188, [R1+0x10] ;  /* 0x0000100001bc7983 */ /* 0x020f660000100800 */
[C---:B---3--:R-:W-:Y:S08]  /*65e0*/  HMMA.16816.F32 R28, R216.reuse, R184, R28 ;  /* 0x000000b8d81c723c */ /* 0x048ff0000000181c */
[----:B------:R-:W-:Y:S01]  /*65f0*/  HMMA.16816.F32 R32, R216, R186, R32 ;  /* 0x000000bad820723c */ /* 0x000fe20000001820 */
[----:B----4-:R3:W4:Y:S04]  /*6600*/  LDSM.16.M88.4 R184, [R3] ;  /* 0x0000000003b8783b */ /* 0x0107280000000200 */
[----:B-1----:R-:W5:Y:S03]  /*6610*/  LDL R132, [R1+0xc] ;  /* 0x00000c0001847983 */ /* 0x002f660000100800 */
[C---:B------:R-:W-:Y:S08]  /*6620*/  HMMA.16816.F32 R4, R220.reuse, R180, R4 ;  /* 0x000000b4dc04723c */ /* 0x040ff00000001804 */
[C---:B------:R-:W-:Y:S08]  /*6630*/  HMMA.16816.F32 R8, R220.reuse, R182, R8 ;  /* 0x000000b6dc08723c */ /* 0x040ff00000001808 */
[C---:B--2---:R-:W-:Y:S01]  /*6640*/  HMMA.16816.F32 R12, R220.reuse, R176, R12 ;  /* 0x000000b0dc0c723c */ /* 0x044fe2000000180c */
[----:B---3--:R-:W2:Y:S07]  /*6650*/  LDL R3, [R1+0x8] ;  /* 0x0000080001037983 */ /* 0x008eae0000100800 */
[C---:B------:R-:W-:Y:S01]  /*6660*/  HMMA.16816.F32 R16, R220.reuse, R178, R16 ;  /* 0x000000b2dc10723c */ /* 0x040fe20000001810 */
[----:B------:R-:W-:Y:S07]  /*6670*/  LDSM.16.M88.4 R176, [R252+0x14100] ;  /* 0x01410000fcb0783b */ /* 0x000fee0000000200 */
[C---:B----4-:R-:W-:Y:S08]  /*6680*/  HMMA.16816.F32 R20, R220.reuse, R184, R20 ;  /* 0x000000b8dc14723c */ /* 0x050ff00000001814 */
[C---:B------:R-:W-:Y:S01]  /*6690*/  HMMA.16816.F32 R24, R220.reuse, R186, R24 ;  /* 0x000000badc18723c */ /* 0x040fe20000001818 */
[----:B------:R-:W-:Y:S04]  /*66a0*/  LDSM.16.M88.4 R184, [R252+0x14900] ;  /* 0x01490000fcb8783b */ /* 0x000fe80000000200 */
[----:B------:R1:W3:Y:S04]  /*66b0*/  LDSM.16.M88.4 R180, [R2] ;  /* 0x0000000002b4783b */ /* 0x0002e80000000200 */
[----:B-1----:R-:W4:Y:S01]  /*66c0*/  LDL R2, [R1+0x4] ;  /* 0x0000040001027983 */ /* 0x002f220000100800 */
[C---:B---3--:R-:W-:Y:S08]  /*66d0*/  HMMA.16816.F32 R28, R220.reuse, R180, R28 ;  /* 0x000000b4dc1c723c */ /* 0x048ff0000000181c */
[----:B------:R-:W-:Y:S01]  /*66e0*/  HMMA.16816.F32 R32, R220, R182, R32 ;  /* 0x000000b6dc20723c */ /* 0x000fe20000001820 */
[----:B------:R-:W1:Y:S07]  /*66f0*/  LDSM.16.M88.4 R180, [R252+0x15100] ;  /* 0x01510000fcb4783b */ /* 0x000e6e0000000200 */
[C---:B------:R-:W-:Y:S08]  /*6700*/  HMMA.16816.F32 R4, R224.reuse, R176, R4 ;  /* 0x000000b0e004723c */ /* 0x040ff00000001804 */
[C---:B------:R-:W-:Y:S01]  /*6710*/  HMMA.16816.F32 R8, R224.reuse, R178, R8 ;  /* 0x000000b2e008723c */ /* 0x040fe20000001808 */
        /* <DEDUP_REMOVED lines=21> */
[----:B------:R-:W5:Y:S07]  /*6870*/  LDSM.16.M88.4 R184, [R134+0x17100] ;  /* 0x0171000086b8783b */ /* 0x000f6e0000000200 */
[C---:B-1----:R-:W-:Y:S08]  /*6880*/  HMMA.16816.F32 R4, R232.reuse, R180, R4 ;  /* 0x000000b4e804723c */ /* 0x042ff00000001804 */
[C---:B------:R-:W-:Y:S01]  /*6890*/  HMMA.16816.F32 R8, R232.reuse, R182, R8 ;  /* 0x000000b6e808723c */ /* 0x040fe20000001808 */
[----:B------:R-:W1:Y:S07]  /*68a0*/  LDSM.16.M88.4 R180, [R134+0x17900] ;  /* 0x0179000086b4783b */ /* 0x000e6e0000000200 */
[C---:B---3--:R-:W-:Y:S08]  /*68b0*/  HMMA.16816.F32 R12, R232.reuse, R176, R12 ;  /* 0x000000b0e80c723c */ /* 0x048ff0000000180c */
[C---:B------:R-:W-:Y:S01]  /*68c0*/  HMMA.16816.F32 R16, R232.reuse, R178, R16 ;  /* 0x000000b2e810723c */ /* 0x040fe20000001810 */
[----:B-----5:R-:W3:Y:S07]  /*68d0*/  LDSM.16.M88.4 R176, [R188] ;  /* 0x00000000bcb0783b */ /* 0x020eee0000000200 */
[C---:B------:R-:W-:Y:S08]  /*68e0*/  HMMA.16816.F32 R20, R232.reuse, R184, R20 ;  /* 0x000000b8e814723c */ /* 0x040ff00000001814 */
[C---:B------:R-:W-:Y:S01]  /*68f0*/  HMMA.16816.F32 R24, R232.reuse, R186, R24 ;  /* 0x000000bae818723c */ /* 0x040fe20000001818 */
[----:B------:R-:W5:Y:S07]  /*6900*/  LDSM.16.M88.4 R184, [R132] ;  /* 0x0000000084b8783b */ /* 0x000f6e0000000200 */
[C---:B-1----:R-:W-:Y:S08]  /*6910*/  HMMA.16816.F32 R28, R232.reuse, R180, R28 ;  /* 0x000000b4e81c723c */ /* 0x042ff0000000181c */
[----:B------:R-:W-:Y:S01]  /*6920*/  HMMA.16816.F32 R32, R232, R182, R32 ;  /* 0x000000b6e820723c */ /* 0x000fe20000001820 */
[----:B--2---:R-:W1:Y:S07]  /*6930*/  LDSM.16.M88.4 R180, [R3] ;  /* 0x0000000003b4783b */ /* 0x004e6e0000000200 */
[C---:B---3--:R-:W-:Y:S08]  /*6940*/  HMMA.16816.F32 R4, R236.reuse, R176, R4 ;  /* 0x000000b0ec04723c */ /* 0x048ff00000001804 */
[C---:B------:R-:W-:Y:S08]  /*6950*/  HMMA.16816.F32 R8, R236.reuse, R178, R8 ;  /* 0x000000b2ec08723c */ /* 0x040ff00000001808 */
[C---:B-----5:R-:W-:Y:S08]  /*6960*/  HMMA.16816.F32 R12, R236.reuse, R184, R12 ;  /* 0x000000b8ec0c723c */ /* 0x060ff0000000180c */
[C---:B------:R-:W-:Y:S01]  /*6970*/  HMMA.16816.F32 R16, R236.reuse, R186, R16 ;  /* 0x000000baec10723c */ /* 0x040fe20000001810 */
[----:B------:R-:W-:Y:S07]  /*6980*/  LDSM.16.M88.4 R184, [R252+0x16100] ;  /* 0x01610000fcb8783b */ /* 0x000fee0000000200 */
[C---:B-1----:R-:W-:Y:S08]  /*6990*/  HMMA.16816.F32 R20, R236.reuse, R180, R20 ;  /* 0x000000b4ec14723c */ /* 0x042ff00000001814 */
[C---:B------:R-:W-:Y:S01]  /*69a0*/  HMMA.16816.F32 R24, R236.reuse, R182, R24 ;  /* 0x000000b6ec18723c */ /* 0x040fe20000001818 */
[----:B------:R-:W-:Y:S04]  /*69b0*/  LDSM.16.M88.4 R180, [R252+0x16900] ;  /* 0x01690000fcb4783b */ /* 0x000fe80000000200 */
[----:B----4-:R-:W1:Y:S03]  /*69c0*/  LDSM.16.M88.4 R176, [R2] ;  /* 0x0000000002b0783b */ /* 0x010e660000000200 */
[C---:B-1----:R-:W-:Y:S08]  /*69d0*/  HMMA.16816.F32 R28, R236.reuse, R176, R28 ;  /* 0x000000b0ec1c723c */ /* 0x042ff0000000181c */
[----:B------:R-:W-:Y:S01]  /*69e0*/  HMMA.16816.F32 R32, R236, R178, R32 ;  /* 0x000000b2ec20723c */ /* 0x000fe20000001820 */
[----:B------:R-:W1:Y:S07]  /*69f0*/  LDSM.16.M88.4 R176, [R252+0x17100] ;  /* 0x01710000fcb0783b */ /* 0x000e6e0000000200 */
[C---:B------:R-:W-:Y:S08]  /*6a00*/  HMMA.16816.F32 R4, R240.reuse, R184, R4 ;  /* 0x000000b8f004723c */ /* 0x040ff00000001804 */
[C---:B------:R-:W-:Y:S01]  /*6a10*/  HMMA.16816.F32 R8, R240.reuse, R186, R8 ;  /* 0x000000baf008723c */ /* 0x040fe20000001808 */
[----:B------:R-:W2:Y:S07]  /*6a20*/  LDSM.16.M88.4 R184, [R252+0x17900] ;  /* 0x01790000fcb8783b */ /* 0x000eae0000000200 */
[C---:B------:R-:W-:Y:S08]  /*6a30*/  HMMA.16816.F32 R12, R240.reuse, R180, R12 ;  /* 0x000000b4f00c723c */ /* 0x040ff0000000180c */
[C---:B------:R-:W-:Y:S01]  /*6a40*/  HMMA.16816.F32 R16, R240.reuse, R182, R16 ;  /* 0x000000b6f010723c */ /* 0x040fe20000001810 */
[----:B------:R-:W3:Y:S07]  /*6a50*/  LDSM.16.M88.4 R180, [R249+0x6000] ;  /* 0x00600000f9b4783b */ /* 0x000eee0000000200 */
[C---:B-1----:R-:W-:Y:S08]  /*6a60*/  HMMA.16816.F32 R20, R240.reuse, R176, R20 ;  /* 0x000000b0f014723c */ /* 0x042ff00000001814 */
[C---:B------:R-:W-:Y:S01]  /*6a70*/  HMMA.16816.F32 R24, R240.reuse, R178, R24 ;  /* 0x000000b2f018723c */ /* 0x040fe20000001818 */
[----:B------:R-:W1:Y:S07]  /*6a80*/  LDSM.16.M88.4 R176, [R249+0x6800] ;  /* 0x00680000f9b0783b */ /* 0x000e6e0000000200 */
[C---:B--2---:R-:W-:Y:S08]  /*6a90*/  HMMA.16816.F32 R28, R240.reuse, R184, R28 ;  /* 0x000000b8f01c723c */ /* 0x044ff0000000181c */
[----:B------:R-:W-:Y:S01]  /*6aa0*/  HMMA.16816.F32 R32, R240, R186, R32 ;  /* 0x000000baf020723c */ /* 0x000fe20000001820 */
[----:B------:R-:W2:Y:S07]  /*6ab0*/  LDSM.16.M88.4 R184, [R249+0x7000] ;  /* 0x00700000f9b8783b */ /* 0x000eae0000000200 */
[C---:B---3--:R-:W-:Y:S08]  /*6ac0*/  HMMA.16816.F32 R4, R244.reuse, R180, R4 ;  /* 0x000000b4f404723c */ /* 0x048ff00000001804 */
[C---:B------:R-:W-:Y:S01]  /*6ad0*/  HMMA.16816.F32 R8, R244.reuse, R182, R8 ;  /* 0x000000b6f408723c */ /* 0x040fe20000001808 */
[----:B------:R-:W3:Y:S01]  /*6ae0*/  LDSM.16.M88.4 R180, [R249+0x7800] ;  /* 0x00780000f9b4783b */ /* 0x000ee20000000200 */
[----:B------:R-:W-:Y:S04]  /*6af0*/  DEPBAR.LE SB0, 0x0 ;  /* 0x000080000000791a */ /* 0x000fe80000000000 */
[----:B------:R-:W-:Y:S02]  /*6b00*/  BAR.SYNC.DEFER_BLOCKING 0x0 ;  /* 0x0000000000007b1d */ /* 0x000fe40000010000 */
[C---:B-1----:R-:W-:Y:S08]  /*6b10*/  HMMA.16816.F32 R12, R244.reuse, R176, R12 ;  /* 0x000000b0f40c723c */ /* 0x042ff0000000180c */
[C---:B------:R-:W-:Y:S08]  /*6b20*/  HMMA.16816.F32 R16, R244.reuse, R178, R16 ;  /* 0x000000b2f410723c */ /* 0x040ff00000001810 */
[C---:B--2---:R-:W-:Y:S08]  /*6b30*/  HMMA.16816.F32 R20, R244.reuse, R184, R20 ;  /* 0x000000b8f414723c */ /* 0x044ff00000001814 */
[C---:B------:R-:W-:Y:S08]  /*6b40*/  HMMA.16816.F32 R24, R244.reuse, R186, R24 ;  /* 0x000000baf418723c */ /* 0x040ff00000001818 */
[C---:B---3--:R-:W-:Y:S08]  /*6b50*/  HMMA.16816.F32 R28, R244.reuse, R180, R28 ;  /* 0x000000b4f41c723c */ /* 0x048ff0000000181c */
[----:B------:R-:W-:Y:S01]  /*6b60*/  HMMA.16816.F32 R32, R244, R182, R32 ;  /* 0x000000b6f420723c */ /* 0x000fe20000001820 */
[----:B------:R-:W-:-:S07]  /*6b70*/  @P0 BRA `(.L_x_1771) ;  /* 0xffffea0000000947 */ /* 0x000fce000383ffff */
.L_x_1770:
[----:B---3--:R-:W2:Y:S01]  /*6b80*/  LDL.LU R176, [R1+0x54] ;  /* 0x0000540001b07983 */ /* 0x008ea20000300800 */
[----:B------:R-:W-:Y:S01]  /*6b90*/  FMNMX.FTZ R132, R4, R0, !PT ;  /* 0x0000000004847209 */ /* 0x000fe20007810000 */
[----:B------:R-:W-:Y:S01]  /*6ba0*/  UIADD3 UR4, UR8, -0x1, URZ ;  /* 0xffffffff08047890 */ /* 0x000fe2000fffe03f */
[----:B------:R-:W-:Y:S01]  /*6bb0*/  ISETP.LT.AND P0, PT, RZ, UR8, PT ;  /* 0x00000008ff007c0c */ /* 0x000fe2000bf01270 */
[----:B------:R-:W0:Y:S01]  /*6bc0*/  LDGDEPBAR ;  /* 0x00000000000079af */ /* 0x000e220000000000 */
[----:B------:R-:W-:Y:S04]  /*6bd0*/  FMNMX.FTZ R132, R5, R132, !PT ;  /* 0x0000008405847209 */ /* 0x000fe80007810000 */
[----:B------:R-:W-:Y:S01]  /*6be0*/  FMNMX.FTZ R132, R8, R132, !PT ;  /* 0x0000008408847209 */ /* 0x000fe20007810000 */
[----:B------:R-:W-:Y:S03]  /*6bf0*/  UMOV UR8, UR4 ;  /* 0x0000000400087c82 */ /* 0x000fe60008000000 */
        /* <DEDUP_REMOVED lines=20> */
[----:B------:R-:W3:Y:S01]  /*6d40*/  LDL.LU R12, [R1+0x70] ;  /* 0x00007000010c7983 */ /* 0x000ee20000300800 */
[--C-:B------:R-:W-:Y:S02]  /*6d50*/  FFMA.FTZ R4, R4, c[0x0][0x2d0], -R2.reuse ;  /* 0x0000b40004047a23 */ /* 0x100fe40000010802 */
[----:B------:R-:W-:Y:S02]  /*6d60*/  FMUL.FTZ R0, R0, c[0x0][0x2d0] ;  /* 0x0000b40000007a20 */ /* 0x000fe40000410000 */
[--C-:B------:R-:W-:Y:S02]  /*6d70*/  FFMA.FTZ R5, R5, c[0x0][0x2d0], -R2.reuse ;  /* 0x0000b40005057a23 */ /* 0x100fe40000010802 */
        /* <DEDUP_REMOVED lines=15> */
[----:B------:R-:W-:Y:S02]  /*6e70*/  FFMA.FTZ R25, R25, c[0x0][0x2d0], -R2 ;  /* 0x0000b40019197a23 */ /* 0x000fe40000010802 */
[C---:B-1----:R-:W-:Y:S02]  /*6e80*/  FMUL.FTZ R16, R3.reuse, R152 ;  /* 0x0000009803107220 */ /* 0x042fe40000410000 */
        /* <DEDUP_REMOVED lines=56> */
[----:B------:R-:W-:Y:S02]  /*7210*/  FADD.FTZ R0, R5, R0 ;  /* 0x0000000005007221 */ /* 0x000fe40000010000 */
[C---:B------:R-:W-:Y:S02]  /*7220*/  FMUL.FTZ R5, R3.reuse, R165 ;  /* 0x000000a503057220 */ /* 0x040fe40000410000 */
[----:B------:R-:W-:Y:S02]  /*7230*/  FADD.FTZ R0, R8, R0 ;  /* 0x0000000008007221 */ /* 0x000fe40000010000 */
[----:B------:R-:W-:Y:S02]  /*7240*/  FMUL.FTZ R8, R3, R160 ;  /* 0x000000a003087220 */ /* 0x000fe40000410000 */
[----:B------:R-:W-:Y:S01]  /*7250*/  FADD.FTZ R189, R9, R0 ;  /* 0x0000000009bd7221 */ /* 0x000fe20000010000 */
[----:B------:R-:W-:Y:S01]  /*7260*/  FMNMX.FTZ R0, R6, R133, !PT ;  /* 0x0000008506007209 */ /* 0x000fe20007810000 */
[----:B------:R-:W-:Y:S03]  /*7270*/  FMUL.FTZ R9, R3, R161 ;  /* 0x000000a103097220 */ /* 0x000fe60000410000 */
        /* <DEDUP_REMOVED lines=27> */
[--C-:B------:R-:W-:Y:S01]  /*7430*/  FFMA.FTZ R182, R14, c[0x0][0x2d0], -R4.reuse ;  /* 0x0000b4000eb67a23 */ /* 0x100fe20000010804 */
[----:B------:R-:W-:Y:S01]  /*7440*/  MOV R165, R34 ;  /* 0x0000002200a57202 */ /* 0x000fe20000000f00 */
[--C-:B------:R-:W-:Y:S01]  /*7450*/  FFMA.FTZ R183, R18, c[0x0][0x2d0], -R4.reuse ;  /* 0x0000b40012b77a23 */ /* 0x100fe20000010804 */
[----:B------:R-:W-:Y:S01]  /*7460*/  MOV R14, R24 ;  /* 0x00000018000e7202 */ /* 0x000fe20000000f00 */
[--C-:B------:R-:W-:Y:S01]  /*7470*/  FFMA.FTZ R184, R19, c[0x0][0x2d0], -R4.reuse ;  /* 0x0000b40013b87a23 */ /* 0x100fe20000010804 */
[----:B------:R-:W3:Y:S01]  /*7480*/  MUFU.EX2 R0, R0 ;  /* 0x0000000000007308 */ /* 0x000ee20000000800 */
[--C-:B------:R-:W-:Y:S01]  /*7490*/  FFMA.FTZ R26, R26, c[0x0][0x2d0], -R4.reuse ;  /* 0x0000b4001a1a7a23 */ /* 0x100fe20000010804 */
[----:B------:R-:W-:Y:S01]  /*74a0*/  MOV R18, R20 ;  /* 0x0000001400127202 */ /* 0x000fe20000000f00 */
[--C-:B------:R-:W-:Y:S01]  /*74b0*/  FFMA.FTZ R27, R27, c[0x0][0x2d0], -R4.reuse ;  /* 0x0000b4001b1b7a23 */ /* 0x100fe20000010804 */
[----:B------:R-:W-:Y:S01]  /*74c0*/  MOV R19, R25 ;  /* 0x0000001900137202 */ /* 0x000fe20000000f00 */
[--C-:B------:R-:W-:Y:S02]  /*74d0*/  FFMA.FTZ R30, R30, c[0x0][0x2d0], -R4.reuse ;  /* 0x0000b4001e1e7a23 */ /* 0x100fe40000010804 */
[--C-:B------:R-:W-:Y:S02]  /*74e0*/  FFMA.FTZ R31, R31, c[0x0][0x2d0], -R4.reuse ;  /* 0x0000b4001f1f7a23 */ /* 0x100fe40000010804 */
[--C-:B------:R-:W-:Y:S01]  /*74f0*/  FFMA.FTZ R179, R10, c[0x0][0x2d0], -R4.reuse ;  /* 0x0000b4000ab37a23 */ /* 0x100fe20000010804 */
[----:B------:R-:W1:Y:S01]  /*7500*/  MUFU.EX2 R7, R7 ;  /* 0x0000000700077308 */ /* 0x000e620000000800 */
[--C-:B------:R-:W-:Y:S01]  /*7510*/  FFMA.FTZ R180, R11, c[0x0][0x2d0], -R4.reuse ;  /* 0x0000b4000bb47a23 */ /* 0x100fe20000010804 */
[----:B------:R-:W-:Y:S01]  /*7520*/  MOV R10, R33 ;  /* 0x00000021000a7202 */ /* 0x000fe20000000f00 */
[--C-:B------:R-:W-:Y:S01]  /*7530*/  FFMA.FTZ R181, R15, c[0x0][0x2d0], -R4.reuse ;  /* 0x0000b4000fb57a23 */ /* 0x100fe20000010804 */
[----:B------:R-:W-:Y:S01]  /*7540*/  MOV R11, R32 ;  /* 0x00000020000b7202 */ /* 0x000fe20000000f00 */
[--C-:B------:R-:W-:Y:S01]  /*7550*/  FFMA.FTZ R191, R22, c[0x0][0x2d0], -R4.reuse ;  /* 0x0000b40016bf7a23 */ /* 0x100fe20000010804 */
[----:B------:R-:W-:Y:S01]  /*7560*/  MOV R157, R10 ;  /* 0x0000000a009d7202 */ /* 0x000fe20000000f00 */
[----:B------:R-:W-:Y:S01]  /*7570*/  FFMA.FTZ R190, R23, c[0x0][0x2d0], -R4 ;  /* 0x0000b40017be7a23 */ /* 0x000fe20000010804 */
[----:B------:R-:W-:Y:S01]  /*7580*/  MOV R23, R177 ;  /* 0x000000b100177202 */ /* 0x000fe20000000f00 */
[C---:B------:R-:W-:Y:S01]  /*7590*/  FMUL.FTZ R32, R3.reuse, R136 ;  /* 0x0000008803207220 */ /* 0x040fe20000410000 */
[----:B------:R-:W2:Y:S01]  /*75a0*/  MUFU.EX2 R179, R179 ;  /* 0x000000b300b37308 */ /* 0x000ea20000000800 */
[C---:B------:R-:W-:Y:S01]  /*75b0*/  FMUL.FTZ R33, R3.reuse, R137 ;  /* 0x0000008903217220 */ /* 0x040fe20000410000 */
[----:B------:R-:W-:Y:S01]  /*75c0*/  MOV R153, R11 ;  /* 0x0000000b00997202 */ /* 0x000fe20000000f00 */
[C---:B------:R-:W-:Y:S01]  /*75d0*/  FMUL.FTZ R20, R3.reuse, R148 ;  /* 0x0000009403147220 */ /* 0x040fe20000410000 */
[----:B------:R-:W-:Y:S01]  /*75e0*/  MOV R15, R21 ;  /* 0x00000015000f7202 */ /* 0x000fe20000000f00 */
[C---:B---3--:R-:W-:Y:S01]  /*75f0*/  FFMA.FTZ R4, R0.reuse, R12, R6 ;  /* 0x0000000c00047223 */ /* 0x048fe20000010006 */
[----:B------:R-:W-:Y:S01]  /*7600*/  MOV R148, R19 ;  /* 0x0000001300947202 */ /* 0x000fe20000000f00 */
[C---:B------:R-:W-:Y:S01]  /*7610*/  FMUL.FTZ R34, R0.reuse, R138 ;  /* 0x0000008a00227220 */ /* 0x040fe20000410000 */
[----:B------:R-:W-:Y:S01]  /*7620*/  MOV R22, R29 ;  /* 0x0000001d00167202 */ /* 0x000fe20000000f00 */
[C---:B------:R-:W-:Y:S01]  /*7630*/  FMUL.FTZ R10, R0.reuse, R162 ;  /* 0x000000a2000a7220 */ /* 0x040fe20000410000 */
[----:B------:R-:W3:Y:S01]  /*7640*/  MUFU.EX2 R180, R180 ;  /* 0x000000b400b47308 */ /* 0x000ee20000000800 */
[C---:B------:R-:W-:Y:S01]  /*7650*/  FMUL.FTZ R11, R0.reuse, R163 ;  /* 0x000000a3000b7220 */ /* 0x040fe20000410000 */
[----:B------:R-:W-:Y:S01]  /*7660*/  MOV R162, R27 ;  /* 0x0000001b00a27202 */ /* 0x000fe20000000f00 */
[----:B------:R-:W-:Y:S01]  /*7670*/  FMUL.FTZ R12, R3, R156 ;  /* 0x0000009c030c7220 */ /* 0x000fe20000410000 */
[C---:B-1----:R-:W-:Y:S01]  /*7680*/  F2FP.PACK_AB R177, R7.reuse, R6 ;  /* 0x0000000607b1723e */ /* 0x042fe200000000ff */
[----:B------:R-:W-:Y:S01]  /*7690*/  FADD.FTZ R133, R7, R4 ;  /* 0x0000000407857221 */ /* 0x000fe20000010000 */
[----:B------:R-:W-:Y:S01]  /*76a0*/  MOV R163, R26 ;  /* 0x0000001a00a37202 */ /* 0x000fe20000000f00 */
[----:B------:R-:W-:Y:S01]  /*76b0*/  FMUL.FTZ R4, R3, R164 ;  /* 0x000000a403047220 */ /* 0x000fe20000410000 */
[----:B------:R-:W-:Y:S01]  /*76c0*/  MOV R164, R35 ;  /* 0x0000002300a47202 */ /* 0x000fe20000000f00 */
[C---:B------:R-:W-:Y:S01]  /*76d0*/  FMUL.FTZ R35, R0.reuse, R139 ;  /* 0x0000008b00237220 */ /* 0x040fe20000410000 */
[----:B------:R-:W-:Y:S01]  /*76e0*/  MOV R161, R30 ;  /* 0x0000001e00a17202 */ /* 0x000fe20000000f00 */
[----:B------:R-:W1:Y:S01]  /*76f0*/  LDSM.16.MT88.4 R136, [R135+0x100] ;  /* 0x000100008788783b */ /* 0x000e620000004200 */
[C---:B------:R-:W-:Y:S01]  /*7700*/  FMUL.FTZ R6, R0.reuse, R166 ;  /* 0x000000a600067220 */ /* 0x040fe20000410000 */
[----:B------:R-:W-:Y:S01]  /*7710*/  MOV R166, R22 ;  /* 0x0000001600a67202 */ /* 0x000fe20000000f00 */
[----:B--2---:R-:W-:Y:S01]  /*7720*/  FADD.FTZ R152, R179, R133 ;  /* 0x00000085b3987221 */ /* 0x004fe20000010000 */
        /* <DEDUP_REMOVED lines=9> */
[----:B------:R-:W-:Y:S01]  /*77c0*/  FMUL.FTZ R18, R0, R154 ;  /* 0x0000009a00127220 */ /* 0x000fe20000410000 */
[----:B---3--:R-:W-:Y:S01]  /*77d0*/  F2FP.PACK_AB R179, R180, R179 ;  /* 0x000000b3b4b3723e */ /* 0x008fe200000000ff */
        /* <DEDUP_REMOVED lines=10> */
[----:B------:R-:W-:Y:S01]  /*7880*/  LDSM.16.MT88.4 R140, [R135+0x900] ;  /* 0x00090000878c783b */ /* 0x000fe20000004200 */
[C---:B------:R-:W-:Y:S02]  /*7890*/  FMUL.FTZ R24, R3.reuse, R144 ;  /* 0x0000009003187220 */ /* 0x040fe40000410000 */
[----:B------:R-:W-:Y:S02]  /*78a0*/  FMUL.FTZ R25, R3, R145 ;  /* 0x0000009103197220 */ /* 0x000fe40000410000 */
[----:B------:R-:W-:Y:S01]  /*78b0*/  MUFU.EX2 R145, R186 ;  /* 0x000000ba00917308 */ /* 0x000fe20000000800 */
[C---:B------:R-:W-:Y:S02]  /*78c0*/  FMUL.FTZ R38, R0.reuse, R38 ;  /* 0x0000002600267220 */ /* 0x040fe40000410000 */
[C---:B------:R-:W-:Y:S01]  /*78d0*/  FMUL.FTZ R39, R0.reuse, R39 ;  /* 0x0000002700277220 */ /* 0x040fe20000410000 */
        /* <DEDUP_REMOVED lines=8> */
[----:B------:R-:W-:Y:S01]  /*7960*/  MUFU.EX2 R185, R163 ;  /* 0x000000a300b97308 */ /* 0x000fe20000000800 */
[C---:B------:R-:W-:Y:S03]  /*7970*/  FMUL.FTZ R50, R0.reuse, R50 ;  /* 0x0000003200327220 */ /* 0x040fe60000410000 */
        /* <DEDUP_REMOVED lines=24> */
[----:B------:R-:W-:Y:S02]  /*7b00*/  MUFU.EX2 R184, R162 ;  /* 0x000000a200b87308 */ /* 0x000fe40000000800 */
        /* <DEDUP_REMOVED lines=27> */
[----:B------:R-:W3:Y:S03]  /*7cc0*/  LDSM.16.MT88.4 R136, [R250+0x100] ;  /* 0x00010000fa88783b */ /* 0x000ee60000004200 */
[----:B------:R-:W-:Y:S01]  /*7cd0*/  MUFU.EX2 R187, R183 ;  /* 0x000000b700bb7308 */ /* 0x000fe20000000800 */
[C---:B------:R-:W-:Y:S02]  /*7ce0*/  FMUL.FTZ R130, R0.reuse, R130 ;  /* 0x0000008200827220 */ /* 0x040fe40000410000 */
[----:B------:R-:W-:Y:S02]  /*7cf0*/  FMUL.FTZ R131, R0, R131 ;  /* 0x0000008300837220 */ /* 0x000fe40000410000 */
[----:B--2---:R-:W-:Y:S05]  /*7d00*/  FADD.FTZ R0, R133, R189 ;  /* 0x000000bd85007221 */ /* 0x004fea0000010000 */
[----:B------:R2:W-:Y:S01]  /*7d10*/  MUFU.EX2 R183, R160 ;  /* 0x000000a000b77308 */ /* 0x0005e20000000800 */
[----:B-1----:R-:W-:Y:S04]  /*7d20*/  FADD.FTZ R0, R3, R0 ;  /* 0x0000000003007221 */ /* 0x002fe80000010000 */
[----:B------:R-:W-:Y:S05]  /*7d30*/  FADD.FTZ R0, R145, R0 ;  /* 0x0000000091007221 */ /* 0x000fea0000010000 */
[----:B------:R-:W1:Y:S01]  /*7d40*/  MUFU.EX2 R188, R181 ;  /* 0x000000b500bc7308 */ /* 0x000e620000000800 */
[----:B------:R-:W-:Y:S09]  /*7d50*/  FADD.FTZ R0, R144, R0 ;  /* 0x0000000090007221 */ /* 0x000ff20000010000 */
[----:B------:R-:W-:Y:S01]  /*7d60*/  MUFU.EX2 R181, R165 ;  /* 0x000000a500b57308 */ /* 0x000fe20000000800 */
[----:B--2---:R-:W-:Y:S01]  /*7d70*/  LDSM.16.MT88.4 R160, [R135+0x1900] ;  /* 0x0019000087a0783b */ /* 0x004fe20000004200 */
        /* <DEDUP_REMOVED lines=39> */
[----:B------:R-:W2:Y:S03]  /*7ff0*/  MUFU.EX2 R133, R159 ;  /* 0x0000009f00857308 */ /* 0x000ea60000000800 */
[----:B-1----:R-:W-:Y:S03]  /*8000*/  F2FP.PACK_AB R137, R188, R156 ;  /* 0x0000009cbc89723e */ /* 0x002fe600000000ff */
[----:B------:R-:W-:Y:S02]  /*8010*/  F2FP.PACK_AB R138, R144, R145 ;  /* 0x00000091908a723e */ /* 0x000fe400000000ff */
[----:B------:R-:W1:Y:S02]  /*8020*/  LDSM.16.MT88.4 R144, [R248+0x900] ;  /* 0x00090000f890783b */ /* 0x000e640000004200 */
[----:B------:R-:W3:Y:S01]  /*8030*/  MUFU.EX2 R3, R158 ;  /* 0x0000009e00037308 */ /* 0x000ee20000000800 */
[----:B------:R-:W-:Y:S02]  /*8040*/  F2FP.PACK_AB R139, R186, R187 ;  /* 0x000000bbba8b723e */ /* 0x000fe400000000ff */
[----:B------:R-:W-:Y:S05]  /*8050*/  F2FP.PACK_AB R177, R183, R182 ;  /* 0x000000b6b7b1723e */ /* 0x000fea00000000ff */
[C---:B------:R-:W-:Y:S02]  /*8060*/  HMMA.16816.F32 R4, R136.reuse, R140, R4 ;  /* 0x0000008c8804723c */ /* 0x040fe40000001804 */
[----:B------:R-:W-:Y:S03]  /*8070*/  MUFU.EX2 R176, R166 ;  /* 0x000000a600b07308 */ /* 0x000fe60000000800 */
[----:B--2---:R-:W-:Y:S03]  /*8080*/  FADD.FTZ R0, R133, R0 ;  /* 0x0000000085007221 */ /* 0x004fe60000010000 */
[C---:B------:R-:W-:Y:S01]  /*8090*/  HMMA.16816.F32 R8, R136.reuse, R142, R8 ;  /* 0x0000008e8808723c */ /* 0x040fe20000001808 */
[----:B------:R-:W2:Y:S03]  /*80a0*/  LDSM.16.MT88.4 R140, [R251+0x900] ;  /* 0x00090000fb8c783b */ /* 0x000ea60000004200 */
[----:B------:R-:W-:Y:S01]  /*80b0*/  MUFU.EX2 R178, R157 ;  /* 0x0000009d00b27308 */ /* 0x000fe20000000800 */
[----:B---3--:R-:W-:Y:S04]  /*80c0*/  FADD.FTZ R0, R3, R0 ;  /* 0x0000000003007221 */ /* 0x008fe80000010000 */
[----:B------:R-:W-:Y:S04]  /*80d0*/  FADD.FTZ R0, R149, R0 ;  /* 0x0000000095007221 */ /* 0x000fe80000010000 */
[C---:B------:R-:W-:Y:S01]  /*80e0*/  FADD.FTZ R0, R148.reuse, R0 ;  /* 0x0000000094007221 */ /* 0x040fe20000010000 */
        /* <DEDUP_REMOVED lines=46> */
[----:B------:R-:W3:Y:S03]  /*83d0*/  LDSM.16.MT88.4 R148, [R251+0x1100] ;  /* 0x00110000fb94783b */ /* 0x000ee60000004200 */
[----:B------:R-:W-:Y:S02]  /*83e0*/  F2FP.PACK_AB R136, R3, R133 ;  /* 0x000000850388723e */ /* 0x000fe400000000ff */
[----:B------:R-:W-:Y:S01]  /*83f0*/  F2FP.PACK_AB R137, R190, R191 ;  /* 0x000000bfbe89723e */ /* 0x000fe200000000ff */
[----:B------:R-:W-:Y:S01]  /*8400*/  MUFU.EX2 R133, R153 ;  /* 0x0000009900857308 */ /* 0x000fe20000000800 */
[----:B------:R-:W-:Y:S07]  /*8410*/  F2FP.PACK_AB R139, R184, R185 ;  /* 0x000000b9b88b723e */ /* 0x000fee00000000ff */
[C---:B--2---:R-:W-:Y:S02]  /*8420*/  HMMA.16816.F32 R4, R136.reuse, R140, R4 ;  /* 0x0000008c8804723c */ /* 0x044fe40000001804 */
[----:B------:R-:W2:Y:S06]  /*8430*/  MUFU.EX2 R3, R167 ;  /* 0x000000a700037308 */ /* 0x000eac0000000800 */
[C---:B------:R-:W-:Y:S01]  /*8440*/  HMMA.16816.F32 R8, R136.reuse, R142, R8 ;  /* 0x0000008e8808723c */ /* 0x040fe20000001808 */
[----:B------:R-:W4:Y:S07]  /*8450*/  LDSM.16.MT88.4 R140, [R250+0x1100] ;  /* 0x00110000fa8c783b */ /* 0x000f2e0000004200 */
[C---:B-1----:R-:W-:Y:S08]  /*8460*/  HMMA.16816.F32 R12, R136.reuse, R144, R12 ;  /* 0x00000090880c723c */ /* 0x042ff0000000180c */
[C---:B------:R-:W-:Y:S01]  /*8470*/  HMMA.16816.F32 R16, R136.reuse, R146, R16 ;  /* 0x000000928810723c */ /* 0x040fe20000001810 */
[----:B------:R-:W1:Y:S03]  /*8480*/  LDSM.16.MT88.4 R144, [R135+0x3100] ;  /* 0x003100008790783b */ /* 0x000e660000004200 */
[----:B--2---:R-:W-:Y:S04]  /*8490*/  FADD.FTZ R0, R3, R0 ;  /* 0x0000000003007221 */ /* 0x004fe80000010000 */
[C---:B---3--:R-:W-:Y:S04]  /*84a0*/  HMMA.16816.F32 R20, R136.reuse, R148, R20 ;  /* 0x000000948814723c */ /* 0x048fe80000001814 */
[C---:B------:R-:W-:Y:S01]  /*84b0*/  FADD.FTZ R0, R176.reuse, R0 ;  /* 0x00000000b0007221 */ /* 0x040fe20000010000 */
[----:B------:R-:W-:Y:S01]  /*84c0*/  F2FP.PACK_AB R176, R176, R3 ;  /* 0x00000003b0b0723e */ /* 0x000fe200000000ff */
[----:B------:R-:W-:Y:S02]  /*84d0*/  FADD.FTZ R3, R180, R152 ;  /* 0x00000098b4037221 */ /* 0x000fe40000010000 */
[C---:B------:R-:W-:Y:S01]  /*84e0*/  HMMA.16816.F32 R24, R136.reuse, R150, R24 ;  /* 0x000000968818723c */ /* 0x040fe20000001818 */
[----:B------:R-:W2:Y:S01]  /*84f0*/  LDSM.16.MT88.4 R148, [R248+0x3100] ;  /* 0x00310000f894783b */ /* 0x000ea20000004200 */
[----:B------:R-:W3:Y:S02]  /*8500*/  MUFU.EX2 R180, R164 ;  /* 0x000000a400b47308 */ /* 0x000ee40000000800 */
[----:B------:R-:W-:Y:S04]  /*8510*/  FADD.FTZ R0, R133, R0 ;  /* 0x0000000085007221 */ /* 0x000fe80000010000 */
[C---:B----4-:R-:W-:Y:S01]  /*8520*/  HMMA.16816.F32 R28, R136.reuse, R140, R28 ;  /* 0x0000008c881c723c */ /* 0x050fe2000000181c */
[----:B------:R-:W-:Y:S03]  /*8530*/  LDSM.16.MT88.4 R152, [R248+0x1900] ;  /* 0x00190000f898783b */ /* 0x000fe60000004200 */
[C---:B------:R-:W-:Y:S01]  /*8540*/  FADD.FTZ R0, R178.reuse, R0 ;  /* 0x00000000b2007221 */ /* 0x040fe20000010000 */
[----:B------:R-:W-:Y:S02]  /*8550*/  F2FP.PACK_AB R178, R178, R133 ;  /* 0x00000085b2b2723e */ /* 0x000fe400000000ff */
[----:B------:R-:W-:Y:S01]  /*8560*/  MOV R133, R2 ;  /* 0x0000000200857202 */ /* 0x000fe20000000f00 */
[C---:B------:R-:W-:Y:S01]  /*8570*/  HMMA.16816.F32 R32, R136.reuse, R142, R32 ;  /* 0x0000008e8820723c */ /* 0x040fe20000001820 */
[----:B------:R-:W4:Y:S07]  /*8580*/  LDSM.16.MT88.4 R140, [R251+0x3100] ;  /* 0x00310000fb8c783b */ /* 0x000f2e0000004200 */
[C---:B-1----:R-:W-:Y:S01]  /*8590*/  HMMA.16816.F32 R36, R136.reuse, R144, R36 ;  /* 0x000000908824723c */ /* 0x042fe20000001824 */
[----:B------:R1:W-:Y:S03]  /*85a0*/  STL [R1+0x54], R0 ;  /* 0x0000540001007387 */ /* 0x0003e60000100800 */
[----:B---3--:R-:W-:Y:S04]  /*85b0*/  F2FP.PACK_AB R179, R180, R181 ;  /* 0x000000b5b4b3723e */ /* 0x008fe800000000ff */
[C---:B------:R-:W-:Y:S01]  /*85c0*/  HMMA.16816.F32 R40, R136.reuse, R146, R40 ;  /* 0x000000928828723c */ /* 0x040fe20000001828 */
[----:B------:R-:W3:Y:S07]  /*85d0*/  LDSM.16.MT88.4 R144, [R250+0x3100] ;  /* 0x00310000fa90783b */ /* 0x000eee0000004200 */
[C---:B--2---:R-:W-:Y:S08]  /*85e0*/  HMMA.16816.F32 R44, R136.reuse, R148, R44 ;  /* 0x00000094882c723c */ /* 0x044ff0000000182c */
[C---:B------:R-:W-:Y:S01]  /*85f0*/  HMMA.16816.F32 R48, R136.reuse, R150, R48 ;  /* 0x000000968830723c */ /* 0x040fe20000001830 */
[----:B------:R-:W2:Y:S03]  /*8600*/  LDSM.16.MT88.4 R148, [R135+0x5100] ;  /* 0x005100008794783b */ /* 0x000ea60000004200 */
[----:B-1----:R-:W-:Y:S04]  /*8610*/  FADD.FTZ R0, R156, R3 ;  /* 0x000000039c007221 */ /* 0x002fe80000010000 */
[C---:B----4-:R-:W-:Y:S04]  /*8620*/  HMMA.16816.F32 R52, R136.reuse, R140, R52 ;  /* 0x0000008c8834723c */ /* 0x050fe80000001834 */
[----:B------:R-:W-:Y:S04]  /*8630*/  FADD.FTZ R0, R188, R0 ;  /* 0x00000000bc007221 */ /* 0x000fe80000010000 */
[C---:B------:R-:W-:Y:S01]  /*8640*/  HMMA.16816.F32 R56, R136.reuse, R142, R56 ;  /* 0x0000008e8838723c */ /* 0x040fe20000001838 */
[----:B------:R-:W1:Y:S03]  /*8650*/  LDSM.16.MT88.4 R140, [R248+0x5100] ;  /* 0x00510000f88c783b */ /* 0x000e660000004200 */
[----:B------:R-:W-:Y:S04]  /*8660*/  FADD.FTZ R0, R187, R0 ;  /* 0x00000000bb007221 */ /* 0x000fe80000010000 */
[----:B------:R-:W-:Y:S01]  /*8670*/  FADD.FTZ R0, R186, R0 ;  /* 0x00000000ba007221 */ /* 0x000fe20000010000 */
[C---:B---3--:R-:W-:Y:S03]  /*8680*/  HMMA.16816.F32 R60, R136.reuse, R144, R60 ;  /* 0x00000090883c723c */ /* 0x048fe6000000183c */
[----:B------:R-:W-:Y:S04]  /*8690*/  FADD.FTZ R0, R191, R0 ;  /* 0x00000000bf007221 */ /* 0x000fe80000010000 */
[----:B------:R-:W-:Y:S01]  /*86a0*/  FADD.FTZ R0, R190, R0 ;  /* 0x00000000be007221 */ /* 0x000fe20000010000 */
[C---:B------:R-:W-:Y:S01]  /*86b0*/  HMMA.16816.F32 R64, R136.reuse, R146, R64 ;  /* 0x000000928840723c */ /* 0x040fe20000001840 */
[----:B------:R-:W3:Y:S03]  /*86c0*/  LDSM.16.MT88.4 R144, [R251+0x5100] ;  /* 0x00510000fb90783b */ /* 0x000ee60000004200 */
[----:B------:R-:W-:Y:S04]  /*86d0*/  FADD.FTZ R0, R185, R0 ;  /* 0x00000000b9007221 */ /* 0x000fe80000010000 */
[C---:B--2---:R-:W-:Y:S04]  /*86e0*/  HMMA.16816.F32 R68, R136.reuse, R148, R68 ;  /* 0x000000948844723c */ /* 0x044fe80000001844 */
        /* <DEDUP_REMOVED lines=9> */
[----:B------:R-:W-:Y:S01]  /*8780*/  FADD.FTZ R0, R180, R0 ;  /* 0x00000000b4007221 */ /* 0x000fe20000010000 */
[C---:B---3--:R-:W-:Y:S04]  /*8790*/  HMMA.16816.F32 R84, R136.reuse, R144, R84 ;  /* 0x000000908854723c */ /* 0x048fe80000001854 */
[----:B------:R3:W-:Y:S04]  /*87a0*/  STL [R1+0x70], R0 ;  /* 0x0000700001007387 */ /* 0x0007e80000100800 */
[C---:B------:R-:W-:Y:S01]  /*87b0*/  HMMA.16816.F32 R88, R136.reuse, R146, R88 ;  /* 0x000000928858723c */ /* 0x040fe20000001858 */
[----:B------:R-:W4:Y:S07]  /*87c0*/  LDSM.16.MT88.4 R144, [R248+0x7100] ;  /* 0x00710000f890783b */ /* 0x000f2e0000004200 */
[C---:B--2---:R-:W-:Y:S08]  /*87d0*/  HMMA.16816.F32 R92, R136.reuse, R148, R92 ;  /* 0x00000094885c723c */ /* 0x044ff0000000185c */
[C---:B------:R-:W-:Y:S01]  /*87e0*/  HMMA.16816.F32 R96, R136.reuse, R150, R96 ;  /* 0x000000968860723c */ /* 0x040fe20000001860 */
[----:B------:R-:W2:Y:S03]  /*87f0*/  LDSM.16.MT88.4 R148, [R251+0x7100] ;  /* 0x00710000fb94783b */ /* 0x000ea60000004200 */
[----:B---3--:R-:W-:Y:S04]  /*8800*/  MOV R0, R132 ;  /* 0x0000008400007202 */ /* 0x008fe80000000f00 */
[C---:B-1----:R-:W-:Y:S08]  /*8810*/  HMMA.16816.F32 R100, R136.reuse, R140, R100 ;  /* 0x0000008c8864723c */ /* 0x042ff00000001864 */
[C---:B------:R-:W-:Y:S01]  /*8820*/  HMMA.16816.F32 R104, R136.reuse, R142, R104 ;  /* 0x0000008e8868723c */ /* 0x040fe20000001868 */
[----:B------:R-:W1:Y:S07]  /*8830*/  LDSM.16.MT88.4 R140, [R250+0x7100] ;  /* 0x00710000fa8c783b */ /* 0x000e6e0000004200 */
[C---:B----4-:R-:W-:Y:S08]  /*8840*/  HMMA.16816.F32 R108, R136.reuse, R144, R108 ;  /* 0x00000090886c723c */ /* 0x050ff0000000186c */
[C---:B------:R-:W-:Y:S01]  /*8850*/  HMMA.16816.F32 R112, R136.reuse, R146, R112 ;  /* 0x000000928870723c */ /* 0x040fe20000001870 */
[----:B------:R-:W3:Y:S07]  /*8860*/  LDSM.16.MT88.4 R144, [R251+0x1900] ;  /* 0x00190000fb90783b */ /* 0x000eee0000004200 */
[C---:B--2---:R-:W-:Y:S08]  /*8870*/  HMMA.16816.F32 R116, R136.reuse, R148, R116 ;  /* 0x000000948874723c */ /* 0x044ff00000001874 */
[C---:B------:R-:W-:Y:S08]  /*8880*/  HMMA.16816.F32 R120, R136.reuse, R150, R120 ;  /* 0x000000968878723c */ /* 0x040ff00000001878 */
[C---:B-1----:R-:W-:Y:S08]  /*8890*/  HMMA.16816.F32 R124, R136.reuse, R140, R124 ;  /* 0x0000008c887c723c */ /* 0x042ff0000000187c */
[----:B------:R-:W-:Y:S01]  /*88a0*/  HMMA.16816.F32 R128, R136, R142, R128 ;  /* 0x0000008e8880723c */ /* 0x000fe20000001880 */
[----:B------:R-:W1:Y:S07]  /*88b0*/  LDSM.16.MT88.4 R136, [R250+0x1900] ;  /* 0x00190000fa88783b */ /* 0x000e6e0000004200 */
[C---:B------:R-:W-:Y:S01]  /*88c0*/  HMMA.16816.F32 R164, R176.reuse, R160, R4 ;  /* 0x000000a0b0a4723c */ /* 0x040fe20000001804 */
[----:B------:R-:W2:Y:S07]  /*88d0*/  LDSM.16.MT88.4 R4, [R135+0x3900] ;  /* 0x003900008704783b */ /* 0x000eae0000004200 */
[C---:B------:R-:W-:Y:S01]  /*88e0*/  HMMA.16816.F32 R160, R176.reuse, R162, R8 ;  /* 0x000000a2b0a0723c */ /* 0x040fe20000001808 */
[----:B------:R-:W4:Y:S07]  /*88f0*/  LDSM.16.MT88.4 R8, [R248+0x3900] ;  /* 0x00390000f808783b */ /* 0x000f2e0000004200 */
[C---:B------:R-:W-:Y:S01]  /*8900*/  HMMA.16816.F32 R156, R176.reuse, R152, R12 ;  /* 0x00000098b09c723c */ /* 0x040fe2000000180c */
[----:B------:R-:W5:Y:S07]  /*8910*/  LDSM.16.MT88.4 R12, [R251+0x3900] ;  /* 0x00390000fb0c783b */ /* 0x000f6e0000004200 */
[C---:B------:R-:W-:Y:S01]  /*8920*/  HMMA.16816.F32 R152, R176.reuse, R154, R16 ;  /* 0x0000009ab098723c */ /* 0x040fe20000001810 */
[----:B------:R-:W4:Y:S07]  /*8930*/  LDSM.16.MT88.4 R16, [R250+0x3900] ;  /* 0x00390000fa10783b */ /* 0x000f2e0000004200 */
[C---:B---3--:R-:W-:Y:S08]  /*8940*/  HMMA.16816.F32 R148, R176.reuse, R144, R20 ;  /* 0x00000090b094723c */ /* 0x048ff00000001814 */
[C---:B------:R-:W-:Y:S08]  /*8950*/  HMMA.16816.F32 R144, R176.reuse, R146, R24 ;  /* 0x00000092b090723c */ /* 0x040ff00000001818 */
[C---:B-1----:R-:W-:Y:S08]  /*8960*/  HMMA.16816.F32 R140, R176.reuse, R136, R28 ;  /* 0x00000088b08c723c */ /* 0x042ff0000000181c */
[C---:B------:R-:W-:Y:S08]  /*8970*/  HMMA.16816.F32 R136, R176.reuse, R138, R32 ;  /* 0x0000008ab088723c */ /* 0x040ff00000001820 */
[C---:B--2---:R-:W-:Y:S08]  /*8980*/  HMMA.16816.F32 R36, R176.reuse, R4, R36 ;  /* 0x00000004b024723c */ /* 0x044ff00000001824 */
        /* <DEDUP_REMOVED lines=32> */
.L_x_1768:
        /* <DEDUP_REMOVED lines=11> */
[----:B------:R-:W-:Y:S01]  /*8c40*/  LEA.HI R5, R5, R8, RZ, 0x2 ;  /* 0x0000000805057211 */ /* 0x000fe200078f10ff */
[----:B---3--:R-:W-:Y:S02]  /*8c50*/  USHF.R.S32.HI UR6, URZ, 0x1f, UR7 ;  /* 0x0000001f3f067899 */ /* 0x008fe40008011407 */
[----:B------:R-:W-:Y:S01]  /*8c60*/  UIMAD.WIDE.U32 UR10, UR7, UR4, URZ ;  /* 0x00000004070a72a5 */ /* 0x000fe2000f8e003f */
[----:B------:R-:W-:Y:S01]  /*8c70*/  LOP3.LUT R17, R5, 0xfffffffc, RZ, 0xc0, !PT ;  /* 0xfffffffc05117812 */ /* 0x000fe200078ec0ff */
[----:B------:R-:W-:-:S03]  /*8c80*/  UIMAD UR8, UR6, UR4, URZ ;  /* 0x00000004060872a4 */ /* 0x000fc6000f8e023f */
[----:B------:R-:W-:Y:S01]  /*8c90*/  IADD3 R17, -R17, R8, RZ ;  /* 0x0000000811117210 */ /* 0x000fe20007ffe1ff */
[----:B------:R-:W-:-:S03]  /*8ca0*/  UIMAD UR8, UR7, UR5, UR8 ;  /* 0x00000005070872a4 */ /* 0x000fc6000f8e0208 */
[----:B------:R-:W-:Y:S02]  /*8cb0*/  ULDC.64 UR4, c[0x0][0x3e8] ;  /* 0x0000fa0000047ab9 */ /* 0x000fe40000000a00 */
[----:B------:R-:W-:Y:S01]  /*8cc0*/  UIMAD.WIDE.U32 UR12, UR7, UR4, URZ ;  /* 0x00000004070c72a5 */ /* 0x000fe2000f8e003f */
[----:B------:R-:W-:Y:S06]  /*8cd0*/  BAR.SYNC.DEFER_BLOCKING 0x1, 0x100 ;  /* 0x0044000000007b1d */ /* 0x000fec0000010000 */
[----:B--2---:R-:W1:Y:S04]  /*8ce0*/  SHFL.BFLY PT, R11, R4, 0x2, 0x1f ;  /* 0x0c401f00040b7f89 */ /* 0x004e6800000e0000 */
[----:B----4-:R-:W2:Y:S01]  /*8cf0*/  SHFL.BFLY PT, R6, R3, 0x2, 0x1f ;  /* 0x0c401f0003067f89 */ /* 0x010ea200000e0000 */
[----:B------:R-:W-:Y:S01]  /*8d00*/  MOV R15, R9 ;  /* 0x00000009000f7202 */ /* 0x000fe20000000f00 */
[----:B-1----:R-:W-:Y:S01]  /*8d10*/  FADD.FTZ R11, R11, R4 ;  /* 0x000000040b0b7221 */ /* 0x002fe20000010000 */
[----:B------:R-:W-:-:S04]  /*8d20*/  LOP3.LUT R4, R177, 0xffffffe0, RZ, 0xc0, !PT ;  /* 0xffffffe0b1047812 */ /* 0x000fc800078ec0ff */
        /* <DEDUP_REMOVED lines=434> */
.L_x_1773:
[----:B----4-:R-:W-:Y:S05]  /*a850*/  BSYNC B0 ;  /* 0x0000000000007941 */ /* 0x010fea0003800000 */
.L_x_1772:
        /* <DEDUP_REMOVED lines=30> */
.L_x_1775:
[----:B------:R-:W-:Y:S05]  /*aa40*/  BSYNC B0 ;  /* 0x0000000000007941 */ /* 0x000fea0003800000 */
.L_x_1774:
        /* <DEDUP_REMOVED lines=30> */
.L_x_1777:
[----:B------:R-:W-:Y:S05]  /*ac30*/  BSYNC B0 ;  /* 0x0000000000007941 */ /* 0x000fea0003800000 */
.L_x_1776:
        /* <DEDUP_REMOVED lines=31> */
.L_x_1778:
        /* <DEDUP_REMOVED lines=13> */
.L_x_3561:


//--------------------- .text._ZN7cutlass13device_kernelIN5flash19enable_sm80_to_sm89INS1_16FlashAttnFwdSm80INS1_25CollectiveMainloopFwdSm80ILi8ELi1ELb1EN4cute5tupleIJNS5_1CILi128EEENS7_ILi64EEENS7_ILi256EEEEEELi256ENS_6half_tEfNS_4arch4Sm80ELb0ELb0ELb0ELb1ELb1ELb0ELb1ELb0EEENS1_21CollectiveEpilogueFwdINS6_IJS8_SA_S9_EEENS6_IJNS7_ILi1EEESI_SI_EEESC_SE_Li256ELb1ELb1ELb0ELb0EEENS1_19SingleTileSchedulerILb1ELb0ELb1ELi128EEEEEEEEEvNT_6ParamsE --------------------------
	.section	.text._ZN7cutlass13device_kernelIN5flash19enable_sm80_to_sm89INS1_16FlashAttnFwdSm80INS1_25CollectiveMainloopFwdSm80ILi8ELi1ELb1EN4cute5tupleIJNS5_1CILi128EEENS7_ILi64EEENS7_ILi256EEEEEELi256ENS_6half_tEfNS_4arch4Sm80ELb0ELb0ELb0ELb1ELb1ELb0ELb1ELb0EEENS1_21CollectiveEpilogueFwdINS6_IJS8_SA_S9_EEENS6_IJNS7_ILi1EEESI_SI_EEESC_SE_Li256ELb1ELb1ELb0ELb0EEENS1_19SingleTileSchedulerILb1ELb0ELb1ELi128EEEEEEEEEvNT_6ParamsE,"ax",@progbits
	.sectioninfo	@"SHI_REGISTERS=255"
	.align	128
.text._ZN7cutlass13device_kernelIN5flash19enable_sm80_to_sm89INS1_16FlashAttnFwdSm80INS1_25CollectiveMainloopFwdSm80ILi8ELi1ELb1EN4cute5tupleIJNS5_1CILi128EEENS7_ILi64EEENS7_ILi256EEEEEELi256ENS_6half_tEfNS_4arch4Sm80ELb0ELb0ELb0ELb1ELb1ELb0ELb1ELb0EEENS1_21CollectiveEpilogueFwdINS6_IJS8_SA_S9_EEENS6_IJNS7_ILi1EEESI_SI_EEESC_SE_Li256ELb1ELb1ELb0ELb0EEENS1_19SingleTileSchedulerILb1ELb0ELb1ELi128EEEEEEEEEvNT_6ParamsE:
        .type           _ZN7cutlass13device_kernelIN5flash19enable_sm80_to_sm89INS1_16FlashAttnFwdSm80INS1_25CollectiveMainloopFwdSm80ILi8ELi1ELb1EN4cute5tupleIJNS5_1CILi128EEENS7_ILi64EEENS7_ILi256EEEEEELi256ENS_6half_tEfNS_4arch4Sm80ELb0ELb0ELb0ELb1ELb1ELb0ELb1ELb0EEENS1_21CollectiveEpilogueFwdINS6_IJS8_SA_S9_EEENS6_IJNS7_ILi1EEESI_SI_EEESC_SE_Li256ELb1ELb1ELb0ELb0EEENS1_19SingleTileSchedulerILb1ELb0ELb1ELi128EEEEEEEEEvNT_6ParamsE,@function
        .size           _ZN7cutlass13device_kernelIN5flash19enable_sm80_to_sm89INS1_16FlashAttnFwdSm80INS1_25CollectiveMainloopFwdSm80ILi8ELi1ELb1EN4cute5tupleIJNS5_1CILi128EEENS7_ILi64EEENS7_ILi256EEEEEELi256ENS_6half_tEfNS_4arch4Sm80ELb0ELb0ELb0ELb1ELb1ELb0ELb1ELb0EEENS1_21CollectiveEpilogueFwdINS6_IJS8_SA_S9_EEENS6_IJNS7_ILi1EEESI_SI_EEESC_SE_Li256ELb1ELb1ELb0ELb0EEENS1_19SingleTileSchedulerILb1ELb0ELb1ELi128EEEEEEEEEvNT_6ParamsE,(.L_x_3562 - _ZN7cutlass13device_kernelIN5flash19enable_sm80_to_sm89INS1_16FlashAttnFwdSm80INS1_25CollectiveMainloopFwdSm80ILi8ELi1ELb1EN4cute5tupleIJNS5_1CILi128EEENS7_ILi64EEENS7_ILi256EEEEEELi256ENS_6half_tEfNS_4arch4Sm80ELb0ELb0ELb0ELb1ELb1ELb0ELb1ELb0EEENS1_21CollectiveEpilogueFwdINS6_IJS8_SA_S9_EEENS6_IJNS7_ILi1EEESI_SI_EEESC_SE_Li256ELb1ELb1ELb0ELb0EEENS1_19SingleTileSchedulerILb1ELb0ELb1ELi128EEEEEEEEEvNT_6ParamsE)
        .other          _ZN7cutlass13device_kernelIN5flash19enable_sm80_to_sm89INS1_16FlashAttnFwdSm80INS1_25CollectiveMainloopFwdSm80ILi8ELi1ELb1EN4cute5tupleIJNS5_1CILi128EEENS7_ILi64EEENS7_ILi256EEEEEELi256ENS_6half_tEfNS_4arch4Sm80ELb0ELb0ELb0ELb1ELb1ELb0ELb1ELb0EEENS1_21CollectiveEpilogueFwdINS6_IJS8_SA_S9_EEENS6_IJNS7_ILi1EEESI_SI_EEESC_SE_Li256ELb1ELb1ELb0ELb0EEENS1_19SingleTileSchedulerILb1ELb0ELb1ELi128EEEEEEEEEvNT_6ParamsE,@"STO_CUDA_ENTRY STV_DEFAULT"
_ZN7cutlass13device_kernelIN5flash19enable_sm80_to_sm89INS1_16FlashAttnFwdSm80INS1_25CollectiveMainloopFwdSm80ILi8ELi1ELb1EN4cute5tupleIJNS5_1CILi128EEENS7_ILi64EEENS7_ILi256EEEEEELi256ENS_6half_tEfNS_4arch4Sm80ELb0ELb0ELb0ELb1ELb1ELb0ELb1ELb0EEENS1_21CollectiveEpilogueFwdINS6_IJS8_SA_S9_EEENS6_IJNS7_ILi1EEESI_SI_EEESC_SE_Li256ELb1ELb1ELb0ELb0EEENS1_19SingleTileSchedulerILb1ELb0ELb1ELi128EEEEEEEEEvNT_6ParamsE:
        /* <DEDUP_REMOVED lines=21> */
.L_x_1780:
        /* <DEDUP_REMOVED lines=13> */
.L_x_1782:
[----:B------:R-:W-:Y:S02]  /*0220*/  ULDC UR6, c[0x0][0x54c] ;  /* 0x0001530000067ab9 */ /* 0x000fe40000000800 */
.L_x_1781:
[----:B------:R-:W-:Y:S02]  /*0230*/  ULDC UR4, c[0x0][0x548] ;  /* 0x0001520000047ab9 */ /* 0x000fe40000000800 */
[----:B------:R-:W-:-:S02]  /*0240*/  USHF.L.U32 UR5, UR5, 0x7, URZ ;  /* 0x0000000705057899 */ /* 0x000fc4000800063f */
[----:B------:R-:W-:-:S04]  /*0250*/  UIMAD UR4, UR6, UR4, URZ ;  /* 0x00000004060472a4 */ /* 0x000fc8000f8e023f */
[----:B------:R-:W-:-:S04]  /*0260*/  UISETP.GE.AND UP0, UPT, UR5, UR4, UPT ;  /* 0x000000040500728c */ /* 0x000fc8000bf06270 */
[----:B------:R-:W-:Y:S01]  /*0270*/  USEL UR11, UR11, 0xffffffff, !UP0 ;  /* 0xffffffff0b0b7887 */ /* 0x000fe2000c000000 */
[----:B------:R-:W-:Y:S05]  /*0280*/  BRA `(.L_x_1783) ;  /* 0x000001b000007947 */ /* 0x000fea0003800000 */
.L_x_1779:
        /* <DEDUP_REMOVED lines=8> */
.L_x_1784:
        /* <DEDUP_REMOVED lines=13> */
.L_x_1786:
[----:B------:R-:W-:Y:S02]  /*03e0*/  ULDC UR6, c[0x0][0x54c] ;  /* 0x0001530000067ab9 */ /* 0x000fe40000000800 */
.L_x_1785:
[----:B------:R-:W-:Y:S02]  /*03f0*/  ULDC UR4, c[0x0][0x548] ;  /* 0x0001520000047ab9 */ /* 0x000fe40000000800 */
[----:B------:R-:W-:-:S02]  /*0400*/  USHF.L.U32 UR5, UR5, 0x7, URZ ;  /* 0x0000000705057899 */ /* 0x000fc4000800063f */
[----:B------:R-:W-:-:S04]  /*0410*/  UIMAD UR4, UR6, UR4, URZ ;  /* 0x00000004060472a4 */ /* 0x000fc8000f8e023f */
[----:B------:R-:W-:-:S04]  /*0420*/  UISETP.GE.AND UP0, UPT, UR5, UR4, UPT ;  /* 0x000000040500728c */ /* 0x000fc8000bf06270 */
[----:B------:R-:W-:-:S06]  /*0430*/  USEL UR11, UR11, 0xffffffff, !UP0 ;  /* 0xffffffff0b0b7887 */ /* 0x000fcc000c000000 */
.L_x_1783:
        /* <DEDUP_REMOVED lines=44> */
.L_x_1787:
        /* <DEDUP_REMOVED lines=10> */
.L_x_1788:
        /* <DEDUP_REMOVED lines=12> */
.L_x_1789:
        /* <DEDUP_REMOVED lines=161> */
[----:B------:R-:W-:Y:S01]  /*1270*/  UIMAD UR5, UR19, UR5, UR18 ;  /* 0x00000005130572a4 */ /* 0x000fe2000f8e0212 */
[----:B------:R-:W-:Y:S01]  /*1280*/  SHF.R.S32.HI R93, RZ, 0x1f, R133 ;  /* 0x0000001fff5d7819 */ /* 0x000fe20000011485 */
[----:B------:R-:W-:Y:S01]  /*1290*/  UIMAD.WIDE.U32 UR20, UR19, UR4, UR20 ;  /* 0x00000004131472a5 */ /* 0x000fe2000f8e0014 */
[----:B------:R-:W-:Y:S01]  /*12a0*/  IMAD.SHL.U32 R232, R88, 0x20, RZ ;  /* 0x0000002058e87824 */ /* 0x000fe200078e00ff */
[----:B------:R-:W-:Y:S01]  /*12b0*/  @P0 SHF.R.U32.HI R0, RZ, c[0x0][0x2cc], R2 ;  /* 0x0000b300ff000a19 */ /* 0x000fe20000011602 */
[----:B------:R-:W-:-:S02]  /*12c0*/  UISETP.GE.AND UP0, UPT, UR7, 0x41, UPT ;  /* 0x000000410700788c */ /* 0x000fc4000bf06270 */
[----:B------:R-:W-:Y:S01]  /*12d0*/  UIADD3 UR5, UR21, UR5, URZ ;  /* 0x0000000515057290 */ /* 0x000fe2000fffe03f */
[--C-:B------:R-:W-:Y:S01]  /*12e0*/  SHF.R.S32.HI R6, RZ, 0x1f, R0.reuse ;  /* 0x0000001fff067819 */ /* 0x100fe20000011400 */
[----:B------:R-:W-:Y:S01]  /*12f0*/  IMAD.MOV R5, RZ, RZ, -R0 ;  /* 0x000000ffff057224 */ /* 0x000fe200078e0a00 */
[----:B------:R-:W-:Y:S01]  /*1300*/  LOP3.LUT R232, R232, 0x7ffffc00, RZ, 0xc0, !PT ;  /* 0x7ffffc00e8e87812 */ /* 0x000fe200078ec0ff */
[----:B------:R-:W-:Y:S02]  /*1310*/  IMAD.U32 R3, RZ, RZ, UR21 ;  /* 0x00000015ff037e24 */ /* 0x000fe4000f8e00ff */
[----:B------:R-:W-:Y:S02]  /*1320*/  IMAD.U32 R2, RZ, RZ, UR20 ;  /* 0x00000014ff027e24 */ /* 0x000fe4000f8e00ff */
        /* <DEDUP_REMOVED lines=55> */
[----:B------:R-:W-:Y:S01]  /*16a0*/  @!P0 IMAD.WIDE R6, R177, 0x2, R2 ;  /* 0x00000002b1068825 */ /* 0x000fe200078e0202 */
[----:B------:R3:W-:Y:S01]  /*16b0*/  @!P0 LDGSTS.E.BYPASS.LTC128B.128 [R90+0x4100], [R8.64], !P3 ;  /* 0x04100000085a8fae */ /* 0x0007e2000d901d4c */
[----:B------:R-:W-:Y:S02]  /*16c0*/  SHF.R.S32.HI R91, RZ, 0x1f, R178 ;  /* 0x0000001fff5b7819 */ /* 0x000fe400000114b2 */
        /* <DEDUP_REMOVED lines=98> */
[----:B------:R-:W-:Y:S01]  /*1cf0*/  STL [R1], R96 ;  /* 0x0000006001007387 */ /* 0x000fe20000100800 */
        /* <DEDUP_REMOVED lines=37> */
[C---:B------:R-:W-:Y:S01]  /*1f50*/  @P0 IMAD.WIDE R2, R178.reuse, 0x2, R2 ;  /* 0x00000002b2020825 */ /* 0x040fe200078e0202 */
        /* <DEDUP_REMOVED lines=74> */
[----:B-1----:R-:W-:Y:S11]  /*2400*/  HMMA.16816.F32 R12, R168, R34, RZ ;  /* 0x00000022a80c723c */ /* 0x002ff600000018ff */
[----:B------:R-:W-:Y:S01]  /*2410*/  @!UPT UIADD3 URZ, URZ, URZ, URZ ;  /* 0x0000003f3f3ff290 */ /* 0x000fe2000fffe03f */
[----:B------:R1:W-:Y:S01]  /*2420*/  LDGSTS.E.BYPASS.LTC128B.128 [R90+0x1100], [R28.64], !P0 ;  /* 0x011000001c5a7fae */ /* 0x0003e2000c101d4c */
[----:B------:R-:W-:Y:S02]  /*2430*/  ISETP.LT.OR P0, PT, R21, 0x21, P1 ;  /* 0x000000211500780c */ /* 0x000fe40000f01670 */
[----:B------:R-:W-:Y:S01]  /*2440*/  ISETP.GE.AND P1, PT, R57, c[0x0][0x1d4], PT ;  /* 0x0000750039007a0c */ /* 0x000fe20003f26270 */
[----:B---3--:R-:W-:Y:S03]  /*2450*/  HMMA.16816.F32 R60, R172, R52, R16 ;  /* 0x00000034ac3c723c */ /* 0x008fe60000001810 */
[----:B------:R-:W-:-:S07]  /*2460*/  ISETP.LT.OR P1, PT, R21, 0x21, P1 ;  /* 0x000000211500780c */ /* 0x000fce0000f21670 */
[----:B------:R3:W-:Y:S01]  /*2470*/  LDGSTS.E.BYPASS.LTC128B.128 [R90+0x3100], [R24.64], !P0 ;  /* 0x03100000185a7fae */ /* 0x0007e2000c101d4c */
[----:B------:R-:W-:-:S04]  /*2480*/  LOP3.LUT P0, RZ, R20, 0x4, RZ, 0xc0, !PT ;  /* 0x0000000414ff7812 */ /* 0x000fc8000780c0ff */
[----:B------:R-:W-:Y:S01]  /*2490*/  SEL R2, R2, 0xffffffc0, !P0 ;  /* 0xffffffc002027807 */ /* 0x000fe20004000000 */
[----:B------:R2:W-:Y:S01]  /*24a0*/  LDGSTS.E.BYPASS.LTC128B.128 [R90+0x5100], [R10.64], !P1 ;  /* 0x051000000a5a7fae */ /* 0x0005e2000c901d4c */
[----:B------:R-:W-:Y:S01]  /*24b0*/  ISETP.LT.OR P0, PT, R21, 0x21, P6 ;  /* 0x000000211500780c */ /* 0x000fe20003701670 */
[----:B------:R-:W-:Y:S01]  /*24c0*/  HMMA.16816.F32 R68, R172, R38, R12 ;  /* 0x00000026ac44723c */ /* 0x000fe2000000180c */
[----:B------:R-:W-:Y:S01]  /*24d0*/  ISETP.GT.AND P1, PT, R94, 0x3f, PT ;  /* 0x0000003f5e00780c */ /* 0x000fe20003f24270 */
[----:B------:R-:W-:Y:S02]  /*24e0*/  IMAD.IADD R252, R134, 0x1, R2 ;  /* 0x0000000186fc7824 */ /* 0x000fe400078e0202 */
[----:B------:R-:W-:Y:S01]  /*24f0*/  IMAD.IADD R249, R2, 0x1, R96 ;  /* 0x0000000102f97824 */ /* 0x000fe200078e0260 */
[----:B------:R-:W-:-:S03]  /*2500*/  IADD3 R2, R96, 0x800, RZ ;  /* 0x0000080060027810 */ /* 0x000fc60007ffe0ff */
[----:B------:R-:W-:Y:S04]  /*2510*/  HMMA.16816.F32 R20, R168, R44, RZ ;  /* 0x0000002ca814723c */ /* 0x000fe800000018ff */
[----:B------:R1:W-:Y:S01]  /*2520*/  LDGSTS.E.BYPASS.LTC128B.128 [R90+0x7100], [R6.64], !P0 ;  /* 0x07100000065a7fae */ /* 0x0003e2000c101d4c */
[----:B------:R-:W-:-:S03]  /*2530*/  PLOP3.LUT P0, PT, PT, PT, UP0, 0x40, 0x0 ;  /* 0x000000000000781c */ /* 0x000fc60003f0e808 */
[----:B------:R-:W4:Y:S01]  /*2540*/  LDSM.16.M88.4 R56, [R252+0x10100] ;  /* 0x01010000fc38783b */ /* 0x000f220000000200 */
[C---:B------:R-:W-:Y:S03]  /*2550*/  HMMA.16816.F32 R12, R168.reuse, R46, RZ ;  /* 0x0000002ea80c723c */ /* 0x040fe600000018ff */
[----:B------:R-:W-:Y:S04]  /*2560*/  LDSM.16.M88.4 R16, [R252+0x11100] ;  /* 0x01110000fc10783b */ /* 0x000fe80000000200 */
[----:B------:R-:W-:Y:S01]  /*2570*/  LDSM.16.M88.4 R44, [R249] ;  /* 0x00000000f92c783b */ /* 0x000fe20000000200 */
[C---:B---3--:R-:W-:Y:S03]  /*2580*/  HMMA.16816.F32 R24, R168.reuse, R42, RZ ;  /* 0x0000002aa818723c */ /* 0x048fe600000018ff */
[----:B------:R-:W3:Y:S04]  /*2590*/  LDSM.16.M88.4 R40, [R252+0x10900] ;  /* 0x01090000fc28783b */ /* 0x000ee80000000200 */
[----:B------:R-:W-:Y:S01]  /*25a0*/  LDSM.16.M88.4 R80, [R96+0x5800] ;  /* 0x005800006050783b */ /* 0x000fe20000000200 */
[----:B--2---:R-:W-:Y:S03]  /*25b0*/  HMMA.16816.F32 R8, R168, R48, RZ ;  /* 0x00000030a808723c */ /* 0x004fe600000018ff */
[----:B------:R-:W-:Y:S01]  /*25c0*/  LDSM.16.M88.4 R84, [R252+0x16100] ;  /* 0x01610000fc54783b */ /* 0x000fe20000000200 */
[----:B-1----:R-:W-:-:S03]  /*25d0*/  IADD3 R6, R90, 0x100, RZ ;  /* 0x000001005a067810 */ /* 0x002fc60007ffe0ff */
[----:B------:R-:W0:Y:S01]  /*25e0*/  LDGDEPBAR ;  /* 0x00000000000079af */ /* 0x000e220000000000 */
[----:B------:R-:W-:Y:S03]  /*25f0*/  HMMA.16816.F32 R28, R168, R50, RZ ;  /* 0x00000032a81c723c */ /* 0x000fe600000018ff */
[----:B------:R1:W-:Y:S04]  /*2600*/  STL [R1+0x50], R6 ;  /* 0x0000500601007387 */ /* 0x0003e80000100800 */
[----:B------:R2:W-:Y:S01]  /*2610*/  STL [R1+0x3c], R2 ;  /* 0x00003c0201007387 */ /* 0x0005e20000100800 */
[C---:B----4-:R-:W-:Y:S03]  /*2620*/  HMMA.16816.F32 R32, R172.reuse, R72, R20 ;  /* 0x00000048ac20723c */ /* 0x050fe60000001814 */
[----:B------:R-:W4:Y:S04]  /*2630*/  LDSM.16.M88.4 R20, [R252+0x11900] ;  /* 0x01190000fc14783b */ /* 0x000f280000000200 */
[----:B------:R3:W-:Y:S01]  /*2640*/  STL [R1+0x38], R5 ;  /* 0x0000380501007387 */ /* 0x0007e20000100800 */
[C---:B------:R-:W-:Y:S08]  /*2650*/  HMMA.16816.F32 R36, R172.reuse, R54, R24 ;  /* 0x00000036ac24723c */ /* 0x040ff00000001818 */
[----:B------:R-:W-:Y:S01]  /*2660*/  HMMA.16816.F32 R12, R172, R74, R12 ;  /* 0x0000004aac0c723c */ /* 0x000fe2000000180c */
[----:B------:R-:W4:Y:S01]  /*2670*/  LDSM.16.M88.4 R72, [R249+0x800] ;  /* 0x00080000f948783b */ /* 0x000f220000000200 */
[----:B-1----:R-:W-:-:S06]  /*2680*/  IADD3 R6, R96, 0x2000, RZ ;  /* 0x0000200060067810 */ /* 0x002fcc0007ffe0ff */
[----:B------:R-:W-:Y:S01]  /*2690*/  HMMA.16816.F32 R8, R172, R76, R8 ;  /* 0x0000004cac08723c */ /* 0x000fe20000001808 */
[----:B--2---:R-:W-:-:S05]  /*26a0*/  IADD3 R2, R96, 0x1800, RZ ;  /* 0x0000180060027810 */ /* 0x004fca0007ffe0ff */
[----:B------:R1:W-:Y:S02]  /*26b0*/  STL [R1+0x34], R2 ;  /* 0x0000340201007387 */ /* 0x0003e40000100800 */
[----:B------:R-:W-:Y:S01]  /*26c0*/  HMMA.16816.F32 R24, R172, R78, R28 ;  /* 0x0000004eac18723c */ /* 0x000fe2000000181c */
[C---:B---3--:R-:W-:Y:S01]  /*26d0*/  IADD3 R5, R96.reuse, 0x2800, RZ ;  /* 0x0000280060057810 */ /* 0x048fe20007ffe0ff */
[----:B------:R-:W-:Y:S04]  /*26e0*/  LDSM.16.M88.4 R76, [R249+0x2800] ;  /* 0x00280000f94c783b */ /* 0x000fe80000000200 */
[----:B------:R2:W-:Y:S02]  /*26f0*/  STL [R1+0x30], R6 ;  /* 0x0000300601007387 */ /* 0x0005e40000100800 */
[C---:B------:R-:W-:Y:S02]  /*2700*/  HMMA.16816.F32 R28, R192.reuse, R56, R64 ;  /* 0x00000038c01c723c */ /* 0x040fe40000001840 */
[----:B------:R-:W-:Y:S04]  /*2710*/  LDSM.16.M88.4 R64, [R249+0x1800] ;  /* 0x00180000f940783b */ /* 0x000fe80000000200 */
[----:B------:R3:W-:Y:S02]  /*2720*/  STL [R1+0x2c], R5 ;  /* 0x00002c0501007387 */ /* 0x0007e40000100800 */
[C---:B------:R-:W-:Y:S02]  /*2730*/  HMMA.16816.F32 R48, R192.reuse, R58, R68 ;  /* 0x0000003ac030723c */ /* 0x040fe40000001844 */
[----:B------:R-:W4:Y:S04]  /*2740*/  LDSM.16.M88.4 R68, [R249+0x1000] ;  /* 0x00100000f944783b */ /* 0x000f280000000200 */
[----:B------:R-:W-:Y:S01]  /*2750*/  LDSM.16.M88.4 R56, [R134+0x12900] ;  /* 0x012900008638783b */ /* 0x000fe20000000200 */
[C---:B-1----:R-:W-:Y:S01]  /*2760*/  IADD3 R2, R96.reuse, 0x3000, RZ ;  /* 0x0000300060027810 */ /* 0x042fe20007ffe0ff */
[C---:B------:R-:W-:Y:S02]  /*2770*/  HMMA.16816.F32 R52, R192.reuse, R40, R60 ;  /* 0x00000028c034723c */ /* 0x040fe4000000183c */
[----:B------:R-:W1:Y:S04]  /*2780*/  LDSM.16.M88.4 R60, [R134+0x12100] ;  /* 0x01210000863c783b */ /* 0x000e680000000200 */
[----:B------:R4:W-:Y:S01]  /*2790*/  STL [R1+0x28], R2 ;  /* 0x0000280201007387 */ /* 0x0009e20000100800 */
[C---:B--2---:R-:W-:Y:S01]  /*27a0*/  IADD3 R6, R96.reuse, 0x3800, RZ ;  /* 0x0000380060067810 */ /* 0x044fe20007ffe0ff */
[----:B------:R-:W-:Y:S04]  /*27b0*/  HMMA.16816.F32 R40, R192, R42, R36 ;  /* 0x0000002ac028723c */ /* 0x000fe80000001824 */
[----:B------:R2:W-:Y:S01]  /*27c0*/  STL [R1+0x24], R6 ;  /* 0x0000240601007387 */ /* 0x0005e20000100800 */
[----:B---3--:R-:W-:-:S03]  /*27d0*/  IADD3 R5, R96, 0x4000, RZ ;  /* 0x0000400060057810 */ /* 0x008fc60007ffe0ff */
[C---:B------:R-:W-:Y:S02]  /*27e0*/  HMMA.16816.F32 R12, R192.reuse, R18, R12 ;  /* 0x00000012c00c723c */ /* 0x040fe4000000180c */
[----:B------:R3:W-:Y:S06]  /*27f0*/  STL [R1+0x20], R5 ;  /* 0x0000200501007387 */ /* 0x0007ec0000100800 */
[----:B----4-:R-:W-:Y:S01]  /*2800*/  HMMA.16816.F32 R8, R192, R20, R8 ;  /* 0x00000014c008723c */ /* 0x010fe20000001808 */
[----:B------:R-:W-:-:S07]  /*2810*/  IADD3 R2, R96, 0x4800, RZ ;  /* 0x0000480060027810 */ /* 0x000fce0007ffe0ff */
[----:B------:R-:W-:Y:S01]  /*2820*/  HMMA.16816.F32 R20, R192, R22, R24 ;  /* 0x00000016c014723c */ /* 0x000fe20000001818 */
[----:B------:R4:W-:Y:S01]  /*2830*/  STL [R1+0x1c], R2 ;  /* 0x00001c0201007387 */ /* 0x0009e20000100800 */
[----:B--2---:R-:W-:-:S06]  /*2840*/  IADD3 R6, R96, 0x5000, RZ ;  /* 0x0000500060067810 */ /* 0x004fcc0007ffe0ff */
[----:B------:R-:W-:Y:S01]  /*2850*/  HMMA.16816.F32 R24, R196, R44, R28 ;  /* 0x0000002cc418723c */ /* 0x000fe2000000181c */
[----:B------:R2:W-:Y:S01]  /*2860*/  STL [R1+0x18], R6 ;  /* 0x0000180601007387 */ /* 0x0005e20000100800 */
[----:B---3--:R-:W-:-:S06]  /*2870*/  IADD3 R5, R96, 0x5800, RZ ;  /* 0x0000580060057810 */ /* 0x008fcc0007ffe0ff */
[----:B------:R-:W-:Y:S01]  /*2880*/  HMMA.16816.F32 R28, R196, R46, R48 ;  /* 0x0000002ec41c723c */ /* 0x000fe20000001830 */
[----:B------:R-:W-:Y:S04]  /*2890*/  LDSM.16.M88.4 R48, [R134+0x13900] ;  /* 0x013900008630783b */ /* 0x000fe80000000200 */
[----:B------:R3:W-:Y:S03]  /*28a0*/  STL [R1+0x14], R5 ;  /* 0x0000140501007387 */ /* 0x0007e60000100800 */
[----:B------:R-:W-:Y:S01]  /*28b0*/  HMMA.16816.F32 R32, R192, R16, R32 ;  /* 0x00000010c020723c */ /* 0x000fe20000001820 */
[----:B----4-:R-:W-:-:S07]  /*28c0*/  IADD3 R2, R96, 0x6000, RZ ;  /* 0x0000600060027810 */ /* 0x010fce0007ffe0ff */
[----:B------:R-:W-:Y:S01]  /*28d0*/  HMMA.16816.F32 R36, R196, R72, R52 ;  /* 0x00000048c424723c */ /* 0x000fe20000001834 */
[----:B------:R-:W4:Y:S01]  /*28e0*/  LDSM.16.M88.4 R52, [R134+0x13100] ;  /* 0x013100008634783b */ /* 0x000f220000000200 */
[----:B--2---:R-:W-:-:S03]  /*28f0*/  IADD3 R6, R96, 0x6800, RZ ;  /* 0x0000680060067810 */ /* 0x004fc60007ffe0ff */
[----:B------:R2:W-:Y:S03]  /*2900*/  STL [R1+0x10], R2 ;  /* 0x0000100201007387 */ /* 0x0005e60000100800 */
[C---:B------:R-:W-:Y:S01]  /*2910*/  HMMA.16816.F32 R44, R196.reuse, R74, R40 ;  /* 0x0000004ac42c723c */ /* 0x040fe20000001828 */
[----:B------:R-:W4:Y:S04]  /*2920*/  LDSM.16.M88.4 R40, [R96+0x2000] ;  /* 0x002000006028783b */ /* 0x000f280000000200 */
[----:B------:R-:W4:Y:S01]  /*2930*/  LDSM.16.M88.4 R72, [R96+0x2800] ;  /* 0x002800006048783b */ /* 0x000f220000000200 */
[C---:B---3--:R-:W-:Y:S02]  /*2940*/  IADD3 R5, R96.reuse, 0x7000, RZ ;  /* 0x0000700060057810 */ /* 0x048fe40007ffe0ff */
[C---:B------:R-:W-:Y:S01]  /*2950*/  HMMA.16816.F32 R16, R196.reuse, R70, R12 ;  /* 0x00000046c410723c */ /* 0x040fe2000000180c */
[----:B------:R-:W-:Y:S07]  /*2960*/  STL [R1+0xc], R6 ;  /* 0x00000c0601007387 */ /* 0x000fee0000100800 */
[----:B------:R-:W-:Y:S01]  /*2970*/  HMMA.16816.F32 R12, R196, R64, R8 ;  /* 0x00000040c40c723c */ /* 0x000fe20000001808 */
[----:B--2---:R-:W-:-:S07]  /*2980*/  IADD3 R2, R96, 0x7800, RZ ;  /* 0x0000780060027810 */ /* 0x004fce0007ffe0ff */
[----:B------:R-:W-:Y:S01]  /*2990*/  HMMA.16816.F32 R8, R196, R66, R20 ;  /* 0x00000042c408723c */ /* 0x000fe20000001814 */
[----:B------:R-:W-:Y:S04]  /*29a0*/  LDSM.16.M88.4 R64, [R96+0x3800] ;  /* 0x003800006040783b */ /* 0x000fe80000000200 */
[----:B------:R-:W-:Y:S03]  /*29b0*/  STL [R1+0x4], R2 ;  /* 0x0000040201007387 */ /* 0x000fe60000100800 */
[C---:B-1----:R-:W-:Y:S01]  /*29c0*/  HMMA.16816.F32 R24, R200.reuse, R60, R24 ;  /* 0x0000003cc818723c */ /* 0x042fe20000001818 */
[----:B------:R-:W-:Y:S07]  /*29d0*/  STL [R1+0x8], R5 ;  /* 0x0000080501007387 */ /* 0x000fee0000100800 */
[----:B------:R-:W-:Y:S01]  /*29e0*/  HMMA.16816.F32 R28, R200, R62, R28 ;  /* 0x0000003ec81c723c */ /* 0x000fe2000000181c */
[----:B------:R-:W-:Y:S07]  /*29f0*/  LDSM.16.M88.4 R60, [R252+0x12100] ;  /* 0x01210000fc3c783b */ /* 0x000fee0000000200 */
[----:B------:R-:W-:Y:S01]  /*2a00*/  HMMA.16816.F32 R32, R196, R68, R32 ;  /* 0x00000044c420723c */ /* 0x000fe20000001820 */
[----:B------:R-:W1:Y:S07]  /*2a10*/  LDSM.16.M88.4 R68, [R96+0x3000] ;  /* 0x003000006044783b */ /* 0x000e6e0000000200 */
[C---:B------:R-:W-:Y:S08]  /*2a20*/  HMMA.16816.F32 R36, R200.reuse, R56, R36 ;  /* 0x00000038c824723c */ /* 0x040ff00000001824 */
[C---:B------:R-:W-:Y:S01]  /*2a30*/  HMMA.16816.F32 R44, R200.reuse, R58, R44 ;  /* 0x0000003ac82c723c */ /* 0x040fe2000000182c */
[----:B------:R-:W2:Y:S07]  /*2a40*/  LDSM.16.M88.4 R56, [R252+0x12900] ;  /* 0x01290000fc38783b */ /* 0x000eae0000000200 */
[C---:B----4-:R-:W-:Y:S08]  /*2a50*/  HMMA.16816.F32 R20, R200.reuse, R54, R16 ;  /* 0x00000036c814723c */ /* 0x050ff00000001810 */
[C---:B------:R-:W-:Y:S08]  /*2a60*/  HMMA.16816.F32 R16, R200.reuse, R48, R12 ;  /* 0x00000030c810723c */ /* 0x040ff0000000180c */
[----:B------:R-:W-:Y:S01]  /*2a70*/  HMMA.16816.F32 R12, R200, R50, R8 ;  /* 0x00000032c80c723c */ /* 0x000fe20000001808 */
[----:B------:R-:W-:Y:S07]  /*2a80*/  LDSM.16.M88.4 R48, [R252+0x13900] ;  /* 0x01390000fc30783b */ /* 0x000fee0000000200 */
[C---:B------:R-:W-:Y:S08]  /*2a90*/  HMMA.16816.F32 R8, R204.reuse, R40, R24 ;  /* 0x00000028cc08723c */ /* 0x040ff00000001818 */
[----:B------:R-:W-:Y:S01]  /*2aa0*/  HMMA.16816.F32 R28, R204, R42, R28 ;  /* 0x0000002acc1c723c */ /* 0x000fe2000000181c */
[----:B------:R-:W-:Y:S07]  /*2ab0*/  LDSM.16.M88.4 R40, [R249+0x2000] ;  /* 0x00200000f928783b */ /* 0x000fee0000000200 */
[----:B------:R-:W-:Y:S01]  /*2ac0*/  HMMA.16816.F32 R32, R200, R52, R32 ;  /* 0x00000034c820723c */ /* 0x000fe20000001820 */
[----:B------:R-:W3:Y:S07]  /*2ad0*/  LDSM.16.M88.4 R52, [R252+0x13100] ;  /* 0x01310000fc34783b */ /* 0x000eee0000000200 */
[C---:B------:R-:W-:Y:S08]  /*2ae0*/  HMMA.16816.F32 R36, R204.reuse, R72, R36 ;  /* 0x00000048cc24723c */ /* 0x040ff00000001824 */
[C---:B------:R-:W-:Y:S01]  /*2af0*/  HMMA.16816.F32 R44, R204.reuse, R74, R44 ;  /* 0x0000004acc2c723c */ /* 0x040fe2000000182c */
[----:B------:R-:W4:Y:S07]  /*2b00*/  LDSM.16.M88.4 R72, [R249+0x3000] ;  /* 0x00300000f948783b */ /* 0x000f2e0000000200 */
[C---:B-1----:R-:W-:Y:S08]  /*2b10*/  HMMA.16816.F32 R24, R204.reuse, R70, R20 ;  /* 0x00000046cc18723c */ /* 0x042ff00000001814 */
[C---:B------:R-:W-:Y:S08]  /*2b20*/  HMMA.16816.F32 R20, R204.reuse, R64, R16 ;  /* 0x00000040cc14723c */ /* 0x040ff00000001810 */
[----:B------:R-:W-:Y:S01]  /*2b30*/  HMMA.16816.F32 R16, R204, R66, R12 ;  /* 0x00000042cc10723c */ /* 0x000fe2000000180c */
[----:B------:R-:W-:Y:S07]  /*2b40*/  LDSM.16.M88.4 R64, [R134+0x14900] ;  /* 0x014900008640783b */ /* 0x000fee0000000200 */
[C---:B------:R-:W-:Y:S08]  /*2b50*/  HMMA.16816.F32 R12, R208.reuse, R60, R8 ;  /* 0x0000003cd00c723c */ /* 0x040ff00000001808 */
[----:B------:R-:W-:Y:S01]  /*2b60*/  HMMA.16816.F32 R8, R208, R62, R28 ;  /* 0x0000003ed008723c */ /* 0x000fe2000000181c */
[----:B------:R-:W1:Y:S07]  /*2b70*/  LDSM.16.M88.4 R60, [R249+0x3800] ;  /* 0x00380000f93c783b */ /* 0x000e6e0000000200 */
[----:B------:R-:W-:Y:S01]  /*2b80*/  HMMA.16816.F32 R32, R204, R68, R32 ;  /* 0x00000044cc20723c */ /* 0x000fe20000001820 */
[----:B------:R-:W1:Y:S07]  /*2b90*/  LDSM.16.M88.4 R68, [R134+0x14100] ;  /* 0x014100008644783b */ /* 0x000e6e0000000200 */
[C---:B--2---:R-:W-:Y:S08]  /*2ba0*/  HMMA.16816.F32 R36, R208.reuse, R56, R36 ;  /* 0x00000038d024723c */ /* 0x044ff00000001824 */
[C---:B------:R-:W-:Y:S01]  /*2bb0*/  HMMA.16816.F32 R44, R208.reuse, R58, R44 ;  /* 0x0000003ad02c723c */ /* 0x040fe2000000182c */
[----:B------:R-:W2:Y:S07]  /*2bc0*/  LDSM.16.M88.4 R56, [R134+0x15100] ;  /* 0x015100008638783b */ /* 0x000eae0000000200 */
[C---:B---3--:R-:W-:Y:S08]  /*2bd0*/  HMMA.16816.F32 R28, R208.reuse, R54, R24 ;  /* 0x00000036d01c723c */ /* 0x048ff00000001818 */
[C---:B------:R-:W-:Y:S08]  /*2be0*/  HMMA.16816.F32 R24, R208.reuse, R48, R20 ;  /* 0x00000030d018723c */ /* 0x040ff00000001814 */
[----:B------:R-:W-:Y:S08]  /*2bf0*/  HMMA.16816.F32 R20, R208, R50, R16 ;  /* 0x00000032d014723c */ /* 0x000ff00000001810 */
[C---:B------:R-:W-:Y:S08]  /*2c00*/  HMMA.16816.F32 R16, R212.reuse, R40, R12 ;  /* 0x00000028d410723c */ /* 0x040ff0000000180c */
[----:B------:R-:W-:Y:S08]  /*2c10*/  HMMA.16816.F32 R12, R212, R42, R8 ;  /* 0x0000002ad40c723c */ /* 0x000ff00000001808 */
[----:B------:R-:W-:Y:S01]  /*2c20*/  HMMA.16816.F32 R32, R208, R52, R32 ;  /* 0x00000034d020723c */ /* 0x000fe20000001820 */
[----:B------:R-:W3:Y:S07]  /*2c30*/  LDSM.16.M88.4 R52, [R134+0x15900] ;  /* 0x015900008634783b */ /* 0x000eee0000000200 */
[C---:B------:R-:W-:Y:S08]  /*2c40*/  HMMA.16816.F32 R8, R212.reuse, R76, R36 ;  /* 0x0000004cd408723c */ /* 0x040ff00000001824 */
[C---:B------:R-:W-:Y:S01]  /*2c50*/  HMMA.16816.F32 R44, R212.reuse, R78, R44 ;  /* 0x0000004ed42c723c */ /* 0x040fe2000000182c */
[----:B------:R-:W-:Y:S07]  /*2c60*/  LDSM.16.M88.4 R76, [R252+0x14100] ;  /* 0x01410000fc4c783b */ /* 0x000fee0000000200 */
[C---:B----4-:R-:W-:Y:S08]  /*2c70*/  HMMA.16816.F32 R36, R212.reuse, R74, R28 ;  /* 0x0000004ad424723c */ /* 0x050ff0000000181c */
[----:B-1----:R-:W-:Y:S08]  /*2c80*/  HMMA.16816.F32 R48, R212, R60, R24 ;  /* 0x0000003cd430723c */ /* 0x002ff00000001818 */
[C---:B------:R-:W-:Y:S08]  /*2c90*/  HMMA.16816.F32 R28, R216.reuse, R68, R16 ;  /* 0x00000044d81c723c */ /* 0x040ff00000001810 */
[----:B------:R-:W-:Y:S01]  /*2ca0*/  HMMA.16816.F32 R24, R216, R70, R12 ;  /* 0x00000046d818723c */ /* 0x000fe2000000180c */
[----:B------:R-:W1:Y:S07]  /*2cb0*/  LDSM.16.M88.4 R68, [R96+0x4800] ;  /* 0x004800006044783b */ /* 0x000e6e0000000200 */
[C---:B------:R-:W-:Y:S01]  /*2cc0*/  HMMA.16816.F32 R40, R212.reuse, R72, R32 ;  /* 0x00000048d428723c */ /* 0x040fe20000001820 */
[----:B------:R-:W-:Y:S07]  /*2cd0*/  LDSM.16.M88.4 R72, [R252+0x14900] ;  /* 0x01490000fc48783b */ /* 0x000fee0000000200 */
[----:B------:R-:W-:Y:S01]  /*2ce0*/  HMMA.16816.F32 R32, R212, R62, R20 ;  /* 0x0000003ed420723c */ /* 0x000fe20000001814 */
[----:B------:R-:W4:Y:S07]  /*2cf0*/  LDSM.16.M88.4 R60, [R96+0x4000] ;  /* 0x00400000603c783b */ /* 0x000f2e0000000200 */
[C---:B------:R-:W-:Y:S08]  /*2d00*/  HMMA.16816.F32 R20, R216.reuse, R64, R8 ;  /* 0x00000040d814723c */ /* 0x040ff00000001808 */
[C---:B------:R-:W-:Y:S01]  /*2d10*/  HMMA.16816.F32 R16, R216.reuse, R66, R44 ;  /* 0x00000042d810723c */ /* 0x040fe2000000182c */
[----:B------:R-:W4:Y:S07]  /*2d20*/  LDSM.16.M88.4 R64, [R96+0x5000] ;  /* 0x005000006040783b */ /* 0x000f2e0000000200 */
[C---:B--2---:R-:W-:Y:S08]  /*2d30*/  HMMA.16816.F32 R12, R216.reuse, R56, R40 ;  /* 0x00000038d80c723c */ /* 0x044ff00000001828 */
[C---:B------:R-:W-:Y:S08]  /*2d40*/  HMMA.16816.F32 R8, R216.reuse, R58, R36 ;  /* 0x0000003ad808723c */ /* 0x040ff00000001824 */
[C---:B---3--:R-:W-:Y:S08]  /*2d50*/  HMMA.16816.F32 R48, R216.reuse, R52, R48 ;  /* 0x00000034d830723c */ /* 0x048ff00000001830 */
[----:B------:R-:W-:Y:S08]  /*2d60*/  HMMA.16816.F32 R44, R216, R54, R32 ;  /* 0x00000036d82c723c */ /* 0x000ff00000001820 */
[C---:B-1----:R-:W-:Y:S01]  /*2d70*/  HMMA.16816.F32 R56, R220.reuse, R68, R20 ;  /* 0x00000044dc38723c */ /* 0x042fe20000001814 */
[----:B------:R-:W-:Y:S07]  /*2d80*/  LDSM.16.M88.4 R20, [R249+0x4000] ;  /* 0x00400000f914783b */ /* 0x000fee0000000200 */
[C---:B------:R-:W-:Y:S01]  /*2d90*/  HMMA.16816.F32 R52, R220.reuse, R70, R16 ;  /* 0x00000046dc34723c */ /* 0x040fe20000001810 */
[----:B------:R-:W1:Y:S07]  /*2da0*/  LDSM.16.M88.4 R68, [R252+0x15100] ;  /* 0x01510000fc44783b */ /* 0x000e6e0000000200 */
[C---:B----4-:R-:W-:Y:S08]  /*2db0*/  HMMA.16816.F32 R40, R220.reuse, R60, R28 ;  /* 0x0000003cdc28723c */ /* 0x050ff0000000181c */
[C---:B------:R-:W-:Y:S08]  /*2dc0*/  HMMA.16816.F32 R60, R220.reuse, R62, R24 ;  /* 0x0000003edc3c723c */ /* 0x040ff00000001818 */
[C---:B------:R-:W-:Y:S08]  /*2dd0*/  HMMA.16816.F32 R36, R220.reuse, R64, R12 ;  /* 0x00000040dc24723c */ /* 0x040ff0000000180c */
[C---:B------:R-:W-:Y:S01]  /*2de0*/  HMMA.16816.F32 R32, R220.reuse, R66, R8 ;  /* 0x00000042dc20723c */ /* 0x040fe20000001808 */
[----:B------:R-:W2:Y:S07]  /*2df0*/  LDSM.16.M88.4 R64, [R252+0x15900] ;  /* 0x01590000fc40783b */ /* 0x000eae0000000200 */
[C---:B------:R-:W-:Y:S08]  /*2e00*/  HMMA.16816.F32 R28, R220.reuse, R80, R48 ;  /* 0x00000050dc1c723c */ /* 0x040ff00000001830 */
[----:B------:R-:W-:Y:S01]  /*2e10*/  HMMA.16816.F32 R24, R220, R82, R44 ;  /* 0x00000052dc18723c */ /* 0x000fe2000000182c */
[----:B------:R-:W3:Y:S07]  /*2e20*/  LDSM.16.M88.4 R80, [R249+0x4800] ;  /* 0x00480000f950783b */ /* 0x000eee0000000200 */
[C---:B------:R-:W-:Y:S08]  /*2e30*/  HMMA.16816.F32 R16, R224.reuse, R76, R40 ;  /* 0x0000004ce010723c */ /* 0x040ff00000001828 */
[C---:B------:R-:W-:Y:S01]  /*2e40*/  HMMA.16816.F32 R12, R224.reuse, R78, R60 ;  /* 0x0000004ee00c723c */ /* 0x040fe2000000183c */
[----:B------:R-:W4:Y:S04]  /*2e50*/  LDSM.16.M88.4 R76, [R249+0x5000] ;  /* 0x00500000f94c783b */ /* 0x000f280000000200 */
[----:B------:R-:W-:Y:S03]  /*2e60*/  LDSM.16.M88.4 R60, [R134+0x16900] ;  /* 0x01690000863c783b */ /* 0x000fe60000000200 */
[C---:B------:R-:W-:Y:S08]  /*2e70*/  HMMA.16816.F32 R8, R224.reuse, R72, R56 ;  /* 0x00000048e008723c */ /* 0x040ff00000001838 */
[C---:B------:R-:W-:Y:S01]  /*2e80*/  HMMA.16816.F32 R48, R224.reuse, R74, R52 ;  /* 0x0000004ae030723c */ /* 0x040fe20000001834 */
[----:B------:R-:W3:Y:S07]  /*2e90*/  LDSM.16.M88.4 R72, [R249+0x5800] ;  /* 0x00580000f948783b */ /* 0x000eee0000000200 */
[C---:B-1----:R-:W-:Y:S08]  /*2ea0*/  HMMA.16816.F32 R44, R224.reuse, R68, R36 ;  /* 0x00000044e02c723c */ /* 0x042ff00000001824 */
[C---:B------:R-:W-:Y:S01]  /*2eb0*/  HMMA.16816.F32 R40, R224.reuse, R70, R32 ;  /* 0x00000046e028723c */ /* 0x040fe20000001820 */
[----:B------:R-:W1:Y:S07]  /*2ec0*/  LDSM.16.M88.4 R68, [R134+0x16100] ;  /* 0x016100008644783b */ /* 0x000e6e0000000200 */
[----:B--2---:R-:W-:Y:S08]  /*2ed0*/  HMMA.16816.F32 R32, R224, R64, R28 ;  /* 0x00000040e020723c */ /* 0x004ff0000000181c */
[C---:B------:R-:W-:Y:S08]  /*2ee0*/  HMMA.16816.F32 R52, R228.reuse, R20, R16 ;  /* 0x00000014e434723c */ /* 0x040ff00000001810 */
[----:B------:R-:W-:Y:S08]  /*2ef0*/  HMMA.16816.F32 R36, R228, R22, R12 ;  /* 0x00000016e424723c */ /* 0x000ff0000000180c */
[----:B------:R-:W-:Y:S01]  /*2f00*/  HMMA.16816.F32 R56, R224, R66, R24 ;  /* 0x00000042e038723c */ /* 0x000fe20000001818 */
[----:B------:R-:W2:Y:S07]  /*2f10*/  LDSM.16.M88.4 R64, [R134+0x17100] ;  /* 0x017100008640783b */ /* 0x000eae0000000200 */
[C---:B---3--:R-:W-:Y:S08]  /*2f20*/  HMMA.16816.F32 R24, R228.reuse, R82, R48 ;  /* 0x00000052e418723c */ /* 0x048ff00000001830 */
[C---:B------:R-:W-:Y:S01]  /*2f30*/  HMMA.16816.F32 R28, R228.reuse, R80, R8 ;  /* 0x00000050e41c723c */ /* 0x040fe20000001808 */
[----:B------:R-:W-:Y:S07]  /*2f40*/  LDSM.16.M88.4 R80, [R96+0x7800] ;  /* 0x007800006050783b */ /* 0x000fee0000000200 */
[C---:B----4-:R-:W-:Y:S08]  /*2f50*/  HMMA.16816.F32 R20, R228.reuse, R76, R44 ;  /* 0x0000004ce414723c */ /* 0x050ff0000000182c */
[C---:B------:R-:W-:Y:S01]  /*2f60*/  HMMA.16816.F32 R16, R228.reuse, R78, R40 ;  /* 0x0000004ee410723c */ /* 0x040fe20000001828 */
[----:B------:R-:W-:Y:S07]  /*2f70*/  LDSM.16.M88.4 R76, [R252+0x17100] ;  /* 0x01710000fc4c783b */ /* 0x000fee0000000200 */
[----:B------:R-:W-:Y:S01]  /*2f80*/  HMMA.16816.F32 R12, R228, R72, R32 ;  /* 0x00000048e40c723c */ /* 0x000fe20000001820 */
[----:B------:R-:W3:Y:S07]  /*2f90*/  LDSM.16.M88.4 R32, [R134+0x17900] ;  /* 0x017900008620783b */ /* 0x000eee0000000200 */
[C---:B-1----:R-:W-:Y:S08]  /*2fa0*/  HMMA.16816.F32 R52, R232.reuse, R68, R52 ;  /* 0x00000044e834723c */ /* 0x042ff00000001834 */
[----:B------:R-:W-:Y:S01]  /*2fb0*/  HMMA.16816.F32 R48, R232, R70, R36 ;  /* 0x00000046e830723c */ /* 0x000fe20000001824 */
[----:B------:R-:W1:Y:S07]  /*2fc0*/  LDSM.16.M88.4 R68, [R96+0x6800] ;  /* 0x006800006044783b */ /* 0x000e6e0000000200 */
[----:B------:R-:W-:Y:S01]  /*2fd0*/  HMMA.16816.F32 R8, R228, R74, R56 ;  /* 0x0000004ae408723c */ /* 0x000fe20000001838 */
[----:B------:R-:W4:Y:S04]  /*2fe0*/  LDSM.16.M88.4 R72, [R96+0x7000] ;  /* 0x007000006048783b */ /* 0x000f280000000200 */
[----:B------:R-:W1:Y:S03]  /*2ff0*/  LDSM.16.M88.4 R56, [R96+0x6000] ;  /* 0x006000006038783b */ /* 0x000e660000000200 */
[C---:B------:R-:W-:Y:S08]  /*3000*/  HMMA.16816.F32 R24, R232.reuse, R62, R24 ;  /* 0x0000003ee818723c */ /* 0x040ff00000001818 */
[C---:B------:R-:W-:Y:S08]  /*3010*/  HMMA.16816.F32 R44, R232.reuse, R60, R28 ;  /* 0x0000003ce82c723c */ /* 0x040ff0000000181c */
[C---:B--2---:R-:W-:Y:S08]  /*3020*/  HMMA.16816.F32 R60, R232.reuse, R64, R20 ;  /* 0x00000040e83c723c */ /* 0x044ff00000001814 */
[C---:B------:R-:W-:Y:S08]  /*3030*/  HMMA.16816.F32 R40, R232.reuse, R66, R16 ;  /* 0x00000042e828723c */ /* 0x040ff00000001810 */
[C---:B---3--:R-:W-:Y:S08]  /*3040*/  HMMA.16816.F32 R36, R232.reuse, R32, R12 ;  /* 0x00000020e824723c */ /* 0x048ff0000000180c */
[----:B------:R-:W-:Y:S08]  /*3050*/  HMMA.16816.F32 R28, R232, R34, R8 ;  /* 0x00000022e81c723c */ /* 0x000ff00000001808 */
[C---:B-1----:R-:W-:Y:S01]  /*3060*/  HMMA.16816.F32 R8, R236.reuse, R70, R24 ;  /* 0x00000046ec08723c */ /* 0x042fe20000001818 */
[----:B------:R-:W1:Y:S07]  /*3070*/  LDSM.16.M88.4 R24, [R252+0x16900] ;  /* 0x01690000fc18783b */ /* 0x000e6e0000000200 */
[C---:B------:R-:W-:Y:S08]  /*3080*/  HMMA.16816.F32 R12, R236.reuse, R68, R44 ;  /* 0x00000044ec0c723c */ /* 0x040ff0000000182c */
[C---:B----4-:R-:W-:Y:S08]  /*3090*/  HMMA.16816.F32 R68, R236.reuse, R72, R60 ;  /* 0x00000048ec44723c */ /* 0x050ff0000000183c */
[C---:B------:R-:W-:Y:S01]  /*30a0*/  HMMA.16816.F32 R64, R236.reuse, R74, R40 ;  /* 0x0000004aec40723c */ /* 0x040fe20000001828 */
[----:B------:R-:W2:Y:S04]  /*30b0*/  LDSM.16.M88.4 R72, [R252+0x17900] ;  /* 0x01790000fc48783b */ /* 0x000ea80000000200 */
[----:B------:R-:W-:Y:S03]  /*30c0*/  LDSM.16.M88.4 R40, [R249+0x7000] ;  /* 0x00700000f928783b */ /* 0x000fe60000000200 */
[C---:B------:R-:W-:Y:S01]  /*30d0*/  HMMA.16816.F32 R20, R236.reuse, R56, R52 ;  /* 0x00000038ec14723c */ /* 0x040fe20000001834 */
[----:B------:R-:W3:Y:S07]  /*30e0*/  LDSM.16.M88.4 R52, [R249+0x6000] ;  /* 0x00600000f934783b */ /* 0x000eee0000000200 */
[C---:B------:R-:W-:Y:S01]  /*30f0*/  HMMA.16816.F32 R16, R236.reuse, R58, R48 ;  /* 0x0000003aec10723c */ /* 0x040fe20000001830 */
[----:B------:R-:W4:Y:S07]  /*3100*/  LDSM.16.M88.4 R48, [R249+0x6800] ;  /* 0x00680000f930783b */ /* 0x000f2e0000000200 */
[C---:B------:R-:W-:Y:S08]  /*3110*/  HMMA.16816.F32 R60, R236.reuse, R80, R36 ;  /* 0x00000050ec3c723c */ /* 0x040ff00000001824 */
[----:B------:R-:W-:Y:S01]  /*3120*/  HMMA.16816.F32 R56, R236, R82, R28 ;  /* 0x00000052ec38723c */ /* 0x000fe2000000181c */
[----:B------:R-:W2:Y:S01]  /*3130*/  LDSM.16.M88.4 R28, [R249+0x7800] ;  /* 0x00780000f91c783b */ /* 0x000ea20000000200 */
[----:B------:R-:W-:-:S06]  /*3140*/  DEPBAR.LE SB0, 0x0 ;  /* 0x000080000000791a */ /* 0x000fcc0000000000 */
[C---:B------:R-:W-:Y:S08]  /*3150*/  HMMA.16816.F32 R44, R240.reuse, R84, R20 ;  /* 0x00000054f02c723c */ /* 0x040ff00000001814 */
[C---:B------:R-:W-:Y:S08]  /*3160*/  HMMA.16816.F32 R36, R240.reuse, R86, R16 ;  /* 0x00000056f024723c */ /* 0x040ff00000001810 */
[C---:B-1----:R-:W-:Y:S08]  /*3170*/  HMMA.16816.F32 R32, R240.reuse, R24, R12 ;  /* 0x00000018f020723c */ /* 0x042ff0000000180c */
[C---:B------:R-:W-:Y:S08]  /*3180*/  HMMA.16816.F32 R24, R240.reuse, R26, R8 ;  /* 0x0000001af018723c */ /* 0x040ff00000001808 */
[C---:B------:R-:W-:Y:S08]  /*3190*/  HMMA.16816.F32 R20, R240.reuse, R76, R68 ;  /* 0x0000004cf014723c */ /* 0x040ff00000001844 */
[C---:B------:R-:W-:Y:S08]  /*31a0*/  HMMA.16816.F32 R16, R240.reuse, R78, R64 ;  /* 0x0000004ef010723c */ /* 0x040ff00000001840 */
[C---:B--2---:R-:W-:Y:S08]  /*31b0*/  HMMA.16816.F32 R12, R240.reuse, R72, R60 ;  /* 0x00000048f00c723c */ /* 0x044ff0000000183c */
[----:B------:R-:W-:Y:S08]  /*31c0*/  HMMA.16816.F32 R8, R240, R74, R56 ;  /* 0x0000004af008723c */ /* 0x000ff00000001838 */
[C---:B---3--:R-:W-:Y:S08]  /*31d0*/  HMMA.16816.F32 R60, R244.reuse, R52, R44 ;  /* 0x00000034f43c723c */ /* 0x048ff0000000182c */
[C---:B------:R-:W-:Y:S08]  /*31e0*/  HMMA.16816.F32 R56, R244.reuse, R54, R36 ;  /* 0x00000036f438723c */ /* 0x040ff00000001824 */
[C---:B----4-:R-:W-:Y:S08]  /*31f0*/  HMMA.16816.F32 R52, R244.reuse, R48, R32 ;  /* 0x00000030f434723c */ /* 0x050ff00000001820 */
[C---:B------:R-:W-:Y:S08]  /*3200*/  HMMA.16816.F32 R44, R244.reuse, R40, R20 ;  /* 0x00000028f42c723c */ /* 0x040ff00000001814 */
[C---:B------:R-:W-:Y:S08]  /*3210*/  HMMA.16816.F32 R48, R244.reuse, R50, R24 ;  /* 0x00000032f430723c */ /* 0x040ff00000001818 */
        /* <DEDUP_REMOVED lines=20> */
[C---:B------:R-:W-:Y:S01]  /*3360*/  IMAD.SHL.U32 R13, R133.reuse, 0x2, RZ ;  /* 0x00000002850d7824 */ /* 0x040fe200078e00ff */
[----:B------:R-:W-:Y:S01]  /*3370*/  SEL R27, RZ, 0x10, P4 ;  /* 0x00000010ff1b7807 */ /* 0x000fe20002000000 */
[----:B------:R-:W-:Y:S01]  /*3380*/  IMAD R10, R2, c[0x0][0x2b8], R5 ;  /* 0x0000ae00020a7a24 */ /* 0x000fe200078e0205 */
[----:B------:R-:W-:Y:S01]  /*3390*/  SEL R26, RZ, 0x10, P3 ;  /* 0x00000010ff1a7807 */ /* 0x000fe20001800000 */
[----:B------:R-:W-:Y:S01]  /*33a0*/  IMAD.SHL.U32 R22, R178, 0x2, RZ ;  /* 0x00000002b2167824 */ /* 0x000fe200078e00ff */
[----:B------:R-:W-:Y:S02]  /*33b0*/  SHF.L.U64.HI R8, R133, 0x1, R93 ;  /* 0x0000000185087819 */ /* 0x000fe4000001025d */
[----:B------:R-:W-:Y:S01]  /*33c0*/  SHF.R.S32.HI R2, RZ, 0x1f, R10 ;  /* 0x0000001fff027819 */ /* 0x000fe2000001140a */
[----:B------:R3:W-:Y:S01]  /*33d0*/  STL [R1+0x48], R10 ;  /* 0x0000480a01007387 */ /* 0x0007e20000100800 */
[----:B------:R-:W-:-:S02]  /*33e0*/  IADD3 R12, -R26, 0x10, RZ ;  /* 0x000000101a0c7810 */ /* 0x000fc40007ffe1ff */
[----:B------:R-:W-:Y:S01]  /*33f0*/  SEL R25, RZ, 0x10, P2 ;  /* 0x00000010ff197807 */ /* 0x000fe20001000000 */
[----:B------:R-:W-:Y:S01]  /*3400*/  IMAD R2, R2, c[0x0][0x1e0], RZ ;  /* 0x0000780002027a24 */ /* 0x000fe200078e02ff */
[----:B------:R-:W-:Y:S02]  /*3410*/  SHF.L.U64.HI R11, R176, 0x1, R179 ;  /* 0x00000001b00b7819 */ /* 0x000fe400000102b3 */
[----:B------:R-:W-:Y:S01]  /*3420*/  LOP3.LUT R12, R12, 0xf, RZ, 0xc0, !PT ;  /* 0x0000000f0c0c7812 */ /* 0x000fe200078ec0ff */
[----:B------:R-:W-:Y:S01]  /*3430*/  IMAD R2, R10, c[0x0][0x1e4], R2 ;  /* 0x000079000a027a24 */ /* 0x000fe200078e0202 */
[----:B------:R-:W-:Y:S02]  /*3440*/  IADD3 R14, -R25, 0x10, RZ ;  /* 0x00000010190e7810 */ /* 0x000fe40007ffe1ff */
[----:B------:R-:W-:Y:S02]  /*3450*/  SHF.L.U64.HI R23, R177, 0x1, R92 ;  /* 0x00000001b1177819 */ /* 0x000fe4000001025c */
[----:B------:R-:W-:Y:S01]  /*3460*/  LOP3.LUT R14, R14, 0xf, RZ, 0xc0, !PT ;  /* 0x0000000f0e0e7812 */ /* 0x000fe200078ec0ff */
[----:B-1----:R-:W-:Y:S01]  /*3470*/  IMAD.WIDE.U32 R6, R10, c[0x0][0x1e0], RZ ;  /* 0x000078000a067a25 */ /* 0x002fe200078e00ff */
[----:B------:R-:W-:-:S03]  /*3480*/  SHF.L.U64.HI R24, R178, 0x1, R91 ;  /* 0x00000001b2187819 */ /* 0x000fc6000001025b */
[----:B------:R-:W-:Y:S02]  /*3490*/  IMAD.IADD R7, R7, 0x1, R2 ;  /* 0x0000000107077824 */ /* 0x000fe400078e0202 */
        /* <DEDUP_REMOVED lines=12> */
[----:B-1----:R-:W-:-:S04]  /*3560*/  IADD3 R9, -R28, 0x10, RZ ;  /* 0x000000101c097810 */ /* 0x002fc80007ffe1ff */
[----:B------:R-:W-:-:S04]  /*3570*/  LOP3.LUT R9, R9, 0xf, RZ, 0xc0, !PT ;  /* 0x0000000f09097812 */ /* 0x000fc800078ec0ff */
[----:B--2---:R-:W-:Y:S02]  /*3580*/  IADD3 R20, P6, P0, R9, R2, R13 ;  /* 0x0000000209147210 */ /* 0x004fe400078de00d */
[----:B------:R-:W-:Y:S02]  /*3590*/  IADD3 R9, -R27, 0x10, RZ ;  /* 0x000000101b097810 */ /* 0x000fe40007ffe1ff */
[----:B---3--:R-:W-:Y:S02]  /*35a0*/  IADD3.X R21, RZ, R5, R8, P6, P0 ;  /* 0x00000005ff157210 */ /* 0x008fe400037e0408 */
[----:B------:R-:W-:-:S04]  /*35b0*/  LOP3.LUT R9, R9, 0xf, RZ, 0xc0, !PT ;  /* 0x0000000f09097812 */ /* 0x000fc800078ec0ff */
[----:B------:R-:W-:Y:S01]  /*35c0*/  IADD3 R18, P6, P0, R9, R2, R10 ;  /* 0x0000000209127210 */ /* 0x000fe200078de00a */
[----:B------:R-:W-:-:S03]  /*35d0*/  IMAD.SHL.U32 R9, R177, 0x2, RZ ;  /* 0x00000002b1097824 */ /* 0x000fc600078e00ff */
        /* <DEDUP_REMOVED lines=27> */
.L_x_1791:
[----:B------:R-:W-:Y:S01]  /*3790*/  LOP3.LUT R2, R88, 0xffffffe0, RZ, 0xc0, !PT ;  /* 0xffffffe058027812 */ /* 0x000fe200078ec0ff */
[----:B-1----:R-:W-:Y:S01]  /*37a0*/  IMAD.U32 R6, RZ, RZ, UR4 ;  /* 0x00000004ff067e24 */ /* 0x002fe2000f8e00ff */
[----:B------:R-:W0:Y:S01]  /*37b0*/  LDGDEPBAR ;  /* 0x00000000000079af */ /* 0x000e220000000000 */
[----:B------:R-:W-:Y:S02]  /*37c0*/  IMAD.SHL.U32 R135, R3, 0x2, RZ ;  /* 0x0000000203877824 */ /* 0x000fe400078e00ff */
[----:B------:R-:W-:Y:S02]  /*37d0*/  IMAD.IADD R2, R89, 0x1, -R2 ;  /* 0x0000000159027824 */ /* 0x000fe400078e0a02 */
[----:B------:R-:W-:Y:S01]  /*37e0*/  IMAD R248, R4, 0x2, R135 ;  /* 0x0000000204f87824 */ /* 0x000fe200078e0287 */
[C---:B------:R-:W-:Y:S02]  /*37f0*/  LEA R251, R0.reuse, R135, 0x1 ;  /* 0x0000008700fb7211 */ /* 0x040fe400078e08ff */
[----:B------:R-:W-:Y:S01]  /*3800*/  SHF.R.S32.HI R5, RZ, 0x1f, R2 ;  /* 0x0000001fff057819 */ /* 0x000fe20000011402 */
[----:B------:R-:W-:Y:S01]  /*3810*/  IMAD R250, R0, 0x2, R248 ;  /* 0x0000000200fa7824 */ /* 0x000fe200078e02f8 */
[----:B------:R-:W-:Y:S02]  /*3820*/  LDSM.16.MT88.4 R80, [R248+0x2100] ;  /* 0x00210000f850783b */ /* 0x000fe40000004200 */
[----:B------:R-:W-:-:S02]  /*3830*/  LEA.HI R5, R5, R2, RZ, 0x2 ;  /* 0x0000000205057211 */ /* 0x000fc400078f10ff */
[----:B------:R-:W-:Y:S02]  /*3840*/  LDSM.16.MT88.4 R24, [R251+0x100] ;  /* 0x00010000fb18783b */ /* 0x000fe40000004200 */
[----:B------:R-:W-:Y:S02]  /*3850*/  LOP3.LUT R5, R5, 0x7ffffffc, RZ, 0xc0, !PT ;  /* 0x7ffffffc05057812 */ /* 0x000fe400078ec0ff */
[----:B------:R-:W-:Y:S02]  /*3860*/  LDSM.16.MT88.4 R28, [R248+0x100] ;  /* 0x00010000f81c783b */ /* 0x000fe40000004200 */
[----:B------:R-:W-:Y:S02]  /*3870*/  IADD3 R2, R2, -R5, RZ ;  /* 0x8000000502027210 */ /* 0x000fe40007ffe0ff */
        /* <DEDUP_REMOVED lines=8> */
[----:B------:R-:W-:-:S04]  /*3900*/  ISETP.GT.AND P0, PT, R2, 0x1, PT ;  /* 0x000000010200780c */ /* 0x000fc80003f04270 */
        /* <DEDUP_REMOVED lines=53> */
[----:B------:R-:W-:Y:S01]  /*3c60*/  FMNMX.FTZ R13, R19, R13, !PT ;  /* 0x0000000d130d7209 */ /* 0x000fe20007810000 */
[----:B------:R-:W-:Y:S01]  /*3c70*/  LDSM.16.MT88.4 R32, [R135+0x900] ;  /* 0x000900008720783b */ /* 0x000fe20000004200 */
        /* <DEDUP_REMOVED lines=9> */
[----:B------:R-:W-:Y:S02]  /*3d10*/  FMNMX.FTZ R5, R16, R5, !PT ;  /* 0x0000000510057209 */ /* 0x000fe40007810000 */
        /* <DEDUP_REMOVED lines=86> */
[C---:B------:R-:W-:Y:S01]  /*4280*/  HMMA.16816.F32 R24, R4.reuse, R60, R24 ;  /* 0x0000003c0418723c */ /* 0x040fe20000001818 */
[----:B------:R-:W2:Y:S07]  /*4290*/  LDSM.16.MT88.4 R72, [R250+0x2100] ;  /* 0x00210000fa48783b */ /* 0x000eae0000004200 */
        /* <DEDUP_REMOVED lines=8> */
[----:B------:R-:W3:Y:S03]  /*4320*/  LDSM.16.MT88.4 R24, [R251+0x2900] ;  /* 0x00290000fb18783b */ /* 0x000ee60000004200 */
[----:B------:R-:W-:Y:S01]  /*4330*/  IMAD.MOV.U32 R137, RZ, RZ, R19 ;  /* 0x000000ffff897224 */ /* 0x000fe200078e0013 */
[----:B------:R-:W-:Y:S01]  /*4340*/  MOV R131, R17 ;  /* 0x0000001100837202 */ /* 0x000fe20000000f00 */
[----:B------:R-:W-:Y:S01]  /*4350*/  IMAD.MOV.U32 R136, RZ, RZ, R18 ;  /* 0x000000ffff887224 */ /* 0x000fe200078e0012 */
[----:B------:R-:W-:Y:S01]  /*4360*/  LDSM.16.MT88.4 R52, [R248+0x4100] ;  /* 0x00410000f834783b */ /* 0x000fe20000004200 */
[----:B------:R-:W-:Y:S01]  /*4370*/  HMMA.16816.F32 R120, R4, R68, R40 ;  /* 0x000000440478723c */ /* 0x000fe20000001828 */
[----:B------:R-:W-:-:S02]  /*4380*/  IMAD.MOV.U32 R80, RZ, RZ, R16 ;  /* 0x000000ffff507224 */ /* 0x000fc400078e0010 */
[----:B------:R-:W4:Y:S05]  /*4390*/  LDSM.16.MT88.4 R40, [R250+0x2900] ;  /* 0x00290000fa28783b */ /* 0x000f2a0000004200 */
        /* <DEDUP_REMOVED lines=19> */
[----:B------:R-:W5:Y:S07]  /*44d0*/  LDSM.16.MT88.4 R60, [R251+0x4100] ;  /* 0x00410000fb3c783b */ /* 0x000f6e0000004200 */
[C---:B------:R-:W-:Y:S08]  /*44e0*/  HMMA.16816.F32 R20, R8.reuse, R82, RZ ;  /* 0x000000520814723c */ /* 0x040ff000000018ff */
[C---:B------:R-:W-:Y:S01]  /*44f0*/  HMMA.16816.F32 R36, R8.reuse, R50, RZ ;  /* 0x000000320824723c */ /* 0x040fe200000018ff */
[----:B------:R-:W1:Y:S07]  /*4500*/  LDSM.16.MT88.4 R48, [R248+0x4900] ;  /* 0x00490000f830783b */ /* 0x000e6e0000004200 */
[C---:B--2---:R-:W-:Y:S08]  /*4510*/  HMMA.16816.F32 R28, R8.reuse, R74, RZ ;  /* 0x0000004a081c723c */ /* 0x044ff000000018ff */
[----:B------:R-:W-:Y:S08]  /*4520*/  HMMA.16816.F32 R32, R8, R72, RZ ;  /* 0x000000480820723c */ /* 0x000ff000000018ff */
[----:B---3--:R-:W-:Y:S08]  /*4530*/  HMMA.16816.F32 R72, R4, R24, R16 ;  /* 0x000000180448723c */ /* 0x008ff00000001810 */
[----:B------:R-:W-:Y:S07]  /*4540*/  HMMA.16816.F32 R16, R8, R44, RZ ;  /* 0x0000002c0810723c */ /* 0x000fee00000018ff */
[----:B------:R-:W-:Y:S01]  /*4550*/  IMAD.MOV.U32 R44, RZ, RZ, R130 ;  /* 0x000000ffff2c7224 */ /* 0x000fe200078e0082 */
[----:B------:R-:W-:Y:S01]  /*4560*/  HMMA.16816.F32 R68, R4, R86, R20 ;  /* 0x000000560444723c */ /* 0x000fe20000001814 */
[----:B------:R-:W-:-:S07]  /*4570*/  IMAD.MOV.U32 R45, RZ, RZ, R129 ;  /* 0x000000ffff2d7224 */ /* 0x000fce00078e0081 */
[C---:B------:R-:W-:Y:S01]  /*4580*/  HMMA.16816.F32 R76, R4.reuse, R26, R36 ;  /* 0x0000001a044c723c */ /* 0x040fe20000001824 */
[----:B------:R-:W2:Y:S07]  /*4590*/  LDSM.16.MT88.4 R36, [R251+0x4900] ;  /* 0x00490000fb24783b */ /* 0x000eae0000004200 */
[C---:B----4-:R-:W-:Y:S08]  /*45a0*/  HMMA.16816.F32 R160, R4.reuse, R42, R28 ;  /* 0x0000002a04a0723c */ /* 0x050ff0000000181c */
        /* <DEDUP_REMOVED lines=10> */
[C---:B-----5:R-:W-:Y:S07]  /*4650*/  HMMA.16816.F32 R20, R8.reuse, R60, RZ ;  /* 0x0000003c0814723c */ /* 0x060fee00000018ff */
[----:B------:R-:W-:Y:S01]  /*4660*/  IMAD.MOV.U32 R61, RZ, RZ, R153 ;  /* 0x000000ffff3d7224 */ /* 0x000fe200078e0099 */
[----:B------:R-:W-:Y:S01]  /*4670*/  HMMA.16816.F32 R28, R8, R52, RZ ;  /* 0x00000034081c723c */ /* 0x000fe200000018ff */
[----:B------:R-:W-:-:S06]  /*4680*/  IMAD.MOV.U32 R60, RZ, RZ, R146 ;  /* 0x000000ffff3c7224 */ /* 0x000fcc00078e0092 */
[----:B------:R-:W-:Y:S01]  /*4690*/  IMAD.MOV.U32 R53, RZ, RZ, R145 ;  /* 0x000000ffff357224 */ /* 0x000fe200078e0091 */
[----:B------:R-:W-:Y:S01]  /*46a0*/  HMMA.16816.F32 R160, R4, R50, R24 ;  /* 0x0000003204a0723c */ /* 0x000fe20000001818 */
        /* <DEDUP_REMOVED lines=305> */
[----:B------:R-:W-:Y:S01]  /*59c0*/  UIADD3 UR6, UR6, -0x2, URZ ;  /* 0xfffffffe06067890 */ /* 0x000fe2000fffe03f */
[----:B------:R-:W-:Y:S01]  /*59d0*/  IMAD.SHL.U32 R4, R176, 0x2, RZ ;  /* 0x00000002b0047824 */ /* 0x000fe200078e00ff */
[----:B------:R-:W-:Y:S01]  /*59e0*/  SHF.L.U64.HI R3, R133, 0x1, R15 ;  /* 0x0000000185037819 */ /* 0x000fe2000001020f */
[----:B------:R-:W-:Y:S01]  /*59f0*/  IMAD.MOV.U32 R133, RZ, RZ, R2 ;  /* 0x000000ffff857224 */ /* 0x000fe200078e0002 */
[----:B------:R-:W-:Y:S01]  /*5a00*/  SHF.R.S32.HI R15, RZ, 0x1f, R177 ;  /* 0x0000001fff0f7819 */ /* 0x000fe200000114b1 */
[----:B------:R-:W-:-:S02]  /*5a10*/  IMAD.SHL.U32 R2, R178, 0x2, RZ ;  /* 0x00000002b2027824 */ /* 0x000fc400078e00ff */
[----:B------:R1:W-:Y:S04]  /*5a20*/  STL [R1+0x70], R3 ;  /* 0x0000700301007387 */ /* 0x0003e80000100800 */
[----:B------:R2:W-:Y:S01]  /*5a30*/  STL [R1+0x6c], R0 ;  /* 0x00006c0001007387 */ /* 0x0005e20000100800 */
[----:B-1----:R-:W-:Y:S02]  /*5a40*/  SHF.L.U64.HI R3, R176, 0x1, R179 ;  /* 0x00000001b0037819 */ /* 0x002fe400000102b3 */
[----:B--2---:R-:W-:-:S03]  /*5a50*/  SHF.L.U64.HI R0, R177, 0x1, R15 ;  /* 0x00000001b1007819 */ /* 0x004fc6000001020f */
[----:B------:R1:W-:Y:S01]  /*5a60*/  STL [R1+0x68], R3 ;  /* 0x0000680301007387 */ /* 0x0003e20000100800 */
[----:B------:R-:W-:-:S03]  /*5a70*/  SHF.R.S32.HI R15, RZ, 0x1f, R178 ;  /* 0x0000001fff0f7819 */ /* 0x000fc600000114b2 */
[----:B------:R-:W-:Y:S04]  /*5a80*/  STL [R1+0x64], R4 ;  /* 0x0000640401007387 */ /* 0x000fe80000100800 */
[----:B------:R2:W-:Y:S01]  /*5a90*/  STL [R1+0x60], R0 ;  /* 0x0000600001007387 */ /* 0x0005e20000100800 */
[----:B-1----:R-:W-:-:S05]  /*5aa0*/  IMAD.SHL.U32 R3, R177, 0x2, RZ ;  /* 0x00000002b1037824 */ /* 0x002fca00078e00ff */
[----:B------:R1:W-:Y:S01]  /*5ab0*/  STL [R1+0x5c], R3 ;  /* 0x00005c0301007387 */ /* 0x0003e20000100800 */
[----:B--2---:R-:W-:-:S03]  /*5ac0*/  IMAD.MOV.U32 R0, RZ, RZ, R132 ;  /* 0x000000ffff007224 */ /* 0x004fc600078e0084 */
[----:B------:R2:W-:Y:S01]  /*5ad0*/  STL [R1+0x54], R2 ;  /* 0x0000540201007387 */ /* 0x0005e20000100800 */
[----:B-1----:R-:W-:-:S05]  /*5ae0*/  SHF.L.U64.HI R3, R178, 0x1, R15 ;  /* 0x00000001b2037819 */ /* 0x002fca000001020f */
[----:B------:R2:W-:Y:S01]  /*5af0*/  STL [R1+0x58], R3 ;  /* 0x0000580301007387 */ /* 0x0005e20000100800 */
[----:B------:R-:W-:Y:S05]  /*5b00*/  BRA `(.L_x_1793) ;  /* 0x0000047000007947 */ /* 0x000fea0003800000 */
.L_x_1795:
        /* <DEDUP_REMOVED lines=42> */
[----:B------:R-:W4:Y:S01]  /*5db0*/  SHFL.IDX PT, R176, R180, RZ, 0x181f ;  /* 0x00181fffb4b07589 */ /* 0x000f2200000e0000 */
[----:B---3--:R-:W-:Y:S05]  /*5dc0*/  IADD3 R2, P0, R132, R181, RZ ;  /* 0x000000b584027210 */ /* 0x008fea0007f1e0ff */
[----:B----4-:R-:W-:Y:S01]  /*5dd0*/  IMAD.X R3, R176, 0x1, R186, P0 ;  /* 0x00000001b0037824 */ /* 0x010fe200000e06ba */
[----:B-----5:R-:W-:Y:S04]  /*5de0*/  IADD3 R178, P0, R132, R187, RZ ;  /* 0x000000bb84b27210 */ /* 0x020fe80007f1e0ff */
[----:B------:R-:W-:Y:S01]  /*5df0*/  @!PT LDS RZ, [RZ] ;  /* 0x00000000fffff984 */ /* 0x000fe20000000800 */
[----:B------:R1:W-:Y:S01]  /*5e00*/  LDGSTS.E.BYPASS.LTC128B.128 [R189+0x10100], [R2.64], !P5 ;  /* 0x1010000002bd7fae */ /* 0x0003e2000e901d4c */
[-C--:B------:R-:W-:Y:S05]  /*5e10*/  IADD3.X R179, R176, R184.reuse, RZ, P0, !PT ;  /* 0x000000b8b0b37210 */ /* 0x080fea00007fe4ff */
[----:B------:R2:W-:Y:S04]  /*5e20*/  LDGSTS.E.BYPASS.LTC128B.128 [R189+0x12100], [R178.64], !P4 ;  /* 0x12100000b2bd7fae */ /* 0x0005e8000e101d4c */
[----:B-1----:R-:W1:Y:S04]  /*5e30*/  SHFL.IDX PT, R2, R177, 0x1, 0x181f ;  /* 0x00381f00b1027f89 */ /* 0x002e6800000e0000 */
[----:B------:R-:W3:Y:S01]  /*5e40*/  SHFL.IDX PT, R3, R180, 0x1, 0x181f ;  /* 0x00381f00b4037f89 */ /* 0x000ee200000e0000 */
[----:B--2---:R-:W-:Y:S05]  /*5e50*/  IADD3 R178, P0, R132, R185, RZ ;  /* 0x000000b984b27210 */ /* 0x004fea0007f1e0ff */
[----:B------:R-:W-:Y:S05]  /*5e60*/  IMAD.X R179, R176, 0x1, R190, P0 ;  /* 0x00000001b0b37824 */ /* 0x000fea00000e06be */
[----:B------:R2:W-:Y:S02]  /*5e70*/  LDGSTS.E.BYPASS.LTC128B.128 [R189+0x14100], [R178.64], !P3 ;  /* 0x14100000b2bd7fae */ /* 0x0005e4000d901d4c */
[----:B--2---:R-:W-:Y:S05]  /*5e80*/  IADD3 R178, P0, R132, R191, RZ ;  /* 0x000000bf84b27210 */ /* 0x004fea0007f1e0ff */
[----:B------:R-:W-:Y:S01]  /*5e90*/  IMAD.X R179, R176, 0x1, R188, P0 ;  /* 0x00000001b0b37824 */ /* 0x000fe200000e06bc */
[C---:B-1----:R-:W-:Y:S04]  /*5ea0*/  IADD3 R176, P0, R2.reuse, R181, RZ ;  /* 0x000000b502b07210 */ /* 0x042fe80007f1e0ff */
[----:B------:R1:W-:Y:S01]  /*5eb0*/  LDGSTS.E.BYPASS.LTC128B.128 [R189+0x16100], [R178.64], !P2 ;  /* 0x16100000b2bd7fae */ /* 0x0003e2000d101d4c */
[C---:B---3--:R-:W-:Y:S05]  /*5ec0*/  IMAD.X R177, R3.reuse, 0x1, R186, P0 ;  /* 0x0000000103b17824 */ /* 0x048fea00000e06ba */
[----:B------:R2:W-:Y:S02]  /*5ed0*/  LDGSTS.E.BYPASS.LTC128B.128 [R189+0x11100], [R176.64], !P5 ;  /* 0x11100000b0bd7fae */ /* 0x0005e4000e901d4c */
[C---:B--2---:R-:W-:Y:S04]  /*5ee0*/  IADD3 R176, P0, R2.reuse, R187, RZ ;  /* 0x000000bb02b07210 */ /* 0x044fe80007f1e0ff */
[C---:B------:R-:W-:Y:S05]  /*5ef0*/  IADD3.X R177, R3.reuse, R184, RZ, P0, !PT ;  /* 0x000000b803b17210 */ /* 0x040fea00007fe4ff */
[----:B------:R2:W-:Y:S02]  /*5f00*/  LDGSTS.E.BYPASS.LTC128B.128 [R189+0x13100], [R176.64], !P4 ;  /* 0x13100000b0bd7fae */ /* 0x0005e4000e101d4c */
[C---:B--2---:R-:W-:Y:S05]  /*5f10*/  IADD3 R176, P0, R2.reuse, R185, RZ ;  /* 0x000000b902b07210 */ /* 0x044fea0007f1e0ff */
[C---:B------:R-:W-:Y:S01]  /*5f20*/  IMAD.X R177, R3.reuse, 0x1, R190, P0 ;  /* 0x0000000103b17824 */ /* 0x040fe200000e06be */
[----:B------:R-:W-:Y:S04]  /*5f30*/  IADD3 R2, P0, R2, R191, RZ ;  /* 0x000000bf02027210 */ /* 0x000fe80007f1e0ff */
[----:B------:R1:W-:Y:S01]  /*5f40*/  LDGSTS.E.BYPASS.LTC128B.128 [R189+0x15100], [R176.64], !P3 ;  /* 0x15100000b0bd7fae */ /* 0x0003e2000d901d4c */
[----:B------:R-:W-:Y:S05]  /*5f50*/  IMAD.X R3, R3, 0x1, R188, P0 ;  /* 0x0000000103037824 */ /* 0x000fea00000e06bc */
[----:B------:R1:W-:Y:S01]  /*5f60*/  LDGSTS.E.BYPASS.LTC128B.128 [R189+0x17100], [R2.64], !P2 ;  /* 0x1710000002bd7fae */ /* 0x0003e2000d101d4c */
[----:B------:R-:W-:-:S05]  /*5f70*/  BRA `(.L_x_1794) ;  /* 0x000011c000007947 */ /* 0x000fca0003800000 */
.L_x_1793:
[----:B------:R-:W3:Y:S01]  /*5f80*/  LDL R5, [R1+0x48] ;  /* 0x0000480001057983 */ /* 0x000ee20000100800 */
[----:B------:R-:W-:Y:S04]  /*5f90*/  DEPBAR.LE SB0, 0x0 ;  /* 0x000080000000791a */ /* 0x000fe80000000000 */
[----:B------:R-:W4:Y:S01]  /*5fa0*/  LDL R7, [R1+0x44] ;  /* 0x0000440001077983 */ /* 0x000f220000100800 */
[----:B------:R-:W-:Y:S03]  /*5fb0*/  UISETP.GE.AND UP0, UPT, UR6, 0x1, UPT ;  /* 0x000000010600788c */ /* 0x000fe6000bf06270 */
[----:B------:R1:W-:Y:S04]  /*5fc0*/  STL [R1+0x90], R40 ;  /* 0x0000902801007387 */ /* 0x0003e80000100800 */
[----:B------:R2:W-:Y:S04]  /*5fd0*/  STL [R1+0x8c], R39 ;  /* 0x00008c2701007387 */ /* 0x0005e80000100800 */
[----:B------:R2:W-:Y:S04]  /*5fe0*/  STL [R1+0x88], R38 ;  /* 0x0000882601007387 */ /* 0x0005e80000100800 */
[----:B------:R2:W-:Y:S04]  /*5ff0*/  STL [R1+0x84], R37 ;  /* 0x0000842501007387 */ /* 0x0005e80000100800 */
[----:B------:R2:W-:Y:S04]  /*6000*/  STL [R1+0x80], R36 ;  /* 0x0000802401007387 */ /* 0x0005e80000100800 */
[----:B------:R2:W-:Y:S04]  /*6010*/  STL [R1+0x7c], R0 ;  /* 0x00007c0001007387 */ /* 0x0005e80000100800 */
[----:B------:R-:W4:Y:S04]  /*6020*/  LDL R6, [R1] ;  /* 0x0000000001067983 */ /* 0x000f280000100800 */
[----:B-1----:R-:W4:Y:S04]  /*6030*/  LDL R40, [R1+0x6c] ;  /* 0x00006c0001287983 */ /* 0x002f280000100800 */
[----:B--2---:R-:W2:Y:S04]  /*6040*/  LDL R39, [R1+0x70] ;  /* 0x0000700001277983 */ /* 0x004ea80000100800 */
[----:B------:R-:W2:Y:S04]  /*6050*/  LDL R30, [R1+0x3c] ;  /* 0x00003c00011e7983 */ /* 0x000ea80000100800 */
[----:B------:R-:W2:Y:S04]  /*6060*/  LDL R23, [R1+0x38] ;  /* 0x0000380001177983 */ /* 0x000ea80000100800 */
[----:B------:R-:W2:Y:S04]  /*6070*/  LDL R22, [R1+0x34] ;  /* 0x0000340001167983 */ /* 0x000ea80000100800 */
[----:B------:R-:W2:Y:S04]  /*6080*/  LDL R29, [R1+0x50] ;  /* 0x00005000011d7983 */ /* 0x000ea80000100800 */
[----:B------:R-:W-:Y:S06]  /*6090*/  BAR.SYNC.DEFER_BLOCKING 0x0 ;  /* 0x0000000000007b1d */ /* 0x000fec0000010000 */
[----:B------:R-:W1:Y:S04]  /*60a0*/  LDSM.16.M88.4 R8, [R134+0x10100] ;  /* 0x010100008608783b */ /* 0x000e680000000200 */
[----:B------:R-:W-:Y:S04]  /*60b0*/  LDSM.16.M88.4 R16, [R134+0x10900] ;  /* 0x010900008610783b */ /* 0x000fe80000000200 */
[----:B------:R-:W-:Y:S04]  /*60c0*/  LDSM.16.M88.4 R24, [R134+0x11100] ;  /* 0x011100008618783b */ /* 0x000fe80000000200 */
[----:B------:R-:W-:Y:S04]  /*60d0*/  LDSM.16.M88.4 R32, [R134+0x11900] ;  /* 0x011900008620783b */ /* 0x000fe80000000200 */
[----:B------:R-:W2:Y:S04]  /*60e0*/  LDL R38, [R1+0x64] ;  /* 0x0000640001267983 */ /* 0x000ea80000100800 */
[----:B------:R-:W2:Y:S04]  /*60f0*/  LDL R37, [R1+0x68] ;  /* 0x0000680001257983 */ /* 0x000ea80000100800 */
[----:B------:R-:W2:Y:S04]  /*6100*/  LDL R36, [R1+0x5c] ;  /* 0x00005c0001247983 */ /* 0x000ea80000100800 */
[----:B------:R-:W2:Y:S04]  /*6110*/  LDL R0, [R1+0x60] ;  /* 0x0000600001007983 */ /* 0x000ea80000100800 */
[----:B------:R-:W2:Y:S04]  /*6120*/  LDL R21, [R1+0x54] ;  /* 0x0000540001157983 */ /* 0x000ea80000100800 */
[----:B------:R-:W2:Y:S01]  /*6130*/  LDL R132, [R1+0x58] ;  /* 0x0000580001847983 */ /* 0x000ea20000100800 */
        /* <DEDUP_REMOVED lines=11> */
[C---:B------:R-:W-:Y:S01]  /*61f0*/  LEA R20, P0, R2.reuse, c[0x0][0x1f8], 0x1 ;  /* 0x00007e0002147a11 */ /* 0x040fe200078008ff */
[----:B------:R1:W-:Y:S03]  /*6200*/  LDSM.16.M88.4 R176, [R6] ;  /* 0x0000000006b0783b */ /* 0x0003e60000000200 */
[----:B------:R-:W-:Y:S02]  /*6210*/  LEA.HI.X R28, R2, c[0x0][0x1fc], R28, 0x1, P0 ;  /* 0x00007f00021c7a11 */ /* 0x000fe400000f0c1c */
[----:B------:R-:W3:Y:S04]  /*6220*/  SHFL.IDX PT, R2, R20, RZ, 0x181f ;  /* 0x00181fff14027589 */ /* 0x000ee800000e0000 */
[----:B------:R-:W4:Y:S04]  /*6230*/  SHFL.IDX PT, R3, R28, RZ, 0x181f ;  /* 0x00181fff1c037589 */ /* 0x000f2800000e0000 */
[----:B--2---:R-:W-:Y:S04]  /*6240*/  LDSM.16.M88.4 R180, [R30] ;  /* 0x000000001eb4783b */ /* 0x004fe80000000200 */
[----:B------:R-:W-:Y:S04]  /*6250*/  LDSM.16.M88.4 R184, [R23] ;  /* 0x0000000017b8783b */ /* 0x000fe80000000200 */
[----:B------:R2:W-:Y:S01]  /*6260*/  LDSM.16.M88.4 R188, [R22] ;  /* 0x0000000016bc783b */ /* 0x0005e20000000200 */
[C---:B-1----:R-:W-:Y:S03]  /*6270*/  HMMA.16816.F32 R4, R168.reuse, R8, RZ ;  /* 0x00000008a804723c */ /* 0x042fe600000018ff */
[----:B------:R-:W1:Y:S01]  /*6280*/  SHFL.IDX PT, R20, R20, 0x1, 0x181f ;  /* 0x00381f0014147f89 */ /* 0x000e6200000e0000 */
[C---:B---3--:R-:W-:Y:S03]  /*6290*/  IADD3 R12, P0, R2.reuse, R40, RZ ;  /* 0x00000028020c7210 */ /* 0x048fe60007f1e0ff */
[----:B------:R-:W3:Y:S01]  /*62a0*/  SHFL.IDX PT, R28, R28, 0x1, 0x181f ;  /* 0x00381f001c1c7f89 */ /* 0x000ee200000e0000 */
[C---:B------:R-:W-:Y:S01]  /*62b0*/  HMMA.16816.F32 R8, R168.reuse, R10, RZ ;  /* 0x0000000aa808723c */ /* 0x040fe200000018ff */
[C---:B----4-:R-:W-:Y:S05]  /*62c0*/  IMAD.X R13, R3.reuse, 0x1, R39, P0 ;  /* 0x00000001030d7824 */ /* 0x050fea00000e0627 */
[----:B------:R-:W-:Y:S01]  /*62d0*/  @!PT LDS RZ, [RZ] ;  /* 0x00000000fffff984 */ /* 0x000fe20000000800 */
[----:B------:R4:W-:Y:S04]  /*62e0*/  LDGSTS.E.BYPASS.LTC128B.128 [R29], [R12.64], !P5 ;  /* 0x000000000c1d7fae */ /* 0x0009e8000e901d4c */
[----:B----4-:R-:W4:Y:S02]  /*62f0*/  LDL R13, [R1+0x40] ;  /* 0x00004000010d7983 */ /* 0x010f240000100800 */
[C---:B------:R-:W-:Y:S05]  /*6300*/  IADD3 R14, P0, R2.reuse, R38, RZ ;  /* 0x00000026020e7210 */ /* 0x040fea0007f1e0ff */
[C---:B------:R-:W-:Y:S01]  /*6310*/  IMAD.X R15, R3.reuse, 0x1, R37, P0 ;  /* 0x00000001030f7824 */ /* 0x040fe200000e0625 */
[C---:B--2---:R-:W-:Y:S05]  /*6320*/  IADD3 R22, P0, R2.reuse, R36, RZ ;  /* 0x0000002402167210 */ /* 0x044fea0007f1e0ff */
[C---:B------:R-:W-:Y:S01]  /*6330*/  IMAD.X R23, R3.reuse, 0x1, R0, P0 ;  /* 0x0000000103177824 */ /* 0x040fe200000e0600 */
[----:B------:R-:W-:Y:S05]  /*6340*/  IADD3 R30, P0, R2, R21, RZ ;  /* 0x00000015021e7210 */ /* 0x000fea0007f1e0ff */
[--C-:B------:R-:W-:Y:S01]  /*6350*/  IMAD.X R31, R3, 0x1, R132.reuse, P0 ;  /* 0x00000001031f7824 */ /* 0x100fe200000e0684 */
[----:B-1----:R-:W-:Y:S02]  /*6360*/  IADD3 R2, P0, R20, R40, RZ ;  /* 0x0000002814027210 */ /* 0x002fe40007f1e0ff */
[----:B------:R1:W5:Y:S04]  /*6370*/  LDL.LU R40, [R1+0x90] ;  /* 0x0000900001287983 */ /* 0x0003680000300800 */
[----:B----4-:R2:W-:Y:S01]  /*6380*/  LDGSTS.E.BYPASS.LTC128B.128 [R13+0x2100], [R14.64], !P4 ;  /* 0x021000000e0d7fae */ /* 0x0105e2000e101d4c */
[----:B------:R-:W-:Y:S05]  /*6390*/  MOV R3, R13 ;  /* 0x0000000d00037202 */ /* 0x000fea0000000f00 */
[----:B------:R3:W-:Y:S01]  /*63a0*/  LDGSTS.E.BYPASS.LTC128B.128 [R3+0x4100], [R22.64], !P3 ;  /* 0x0410000016037fae */ /* 0x0007e2000d901d4c */
[C---:B--2---:R-:W-:Y:S07]  /*63b0*/  HMMA.16816.F32 R12, R168.reuse, R16, RZ ;  /* 0x00000010a80c723c */ /* 0x044fee00000018ff */
[----:B------:R-:W-:Y:S02]  /*63c0*/  IMAD.MOV.U32 R17, RZ, RZ, R3 ;  /* 0x000000ffff117224 */ /* 0x000fe400078e0003 */
[----:B---3--:R-:W-:Y:S02]  /*63d0*/  IMAD.X R3, R28, 0x1, R39, P0 ;  /* 0x000000011c037824 */ /* 0x008fe400000e0627 */
[----:B------:R1:W5:Y:S01]  /*63e0*/  LDL.LU R39, [R1+0x8c] ;  /* 0x00008c0001277983 */ /* 0x0003620000300800 */
[----:B------:R-:W-:Y:S03]  /*63f0*/  IADD3 R22, P0, R20, R38, RZ ;  /* 0x0000002614167210 */ /* 0x000fe60007f1e0ff */
[----:B------:R2:W-:Y:S02]  /*6400*/  LDGSTS.E.BYPASS.LTC128B.128 [R17+0x6100], [R30.64], !P2 ;  /* 0x061000001e117fae */ /* 0x0005e4000d101d4c */
[----:B------:R-:W-:Y:S02]  /*6410*/  IMAD.X R23, R28, 0x1, R37, P0 ;  /* 0x000000011c177824 */ /* 0x000fe400000e0625 */
[----:B------:R3:W-:Y:S04]  /*6420*/  LDGSTS.E.BYPASS.LTC128B.128 [R29+0x1000], [R2.64], !P5 ;  /* 0x01000000021d7fae */ /* 0x0007e8000e901d4c */
[----:B------:R4:W-:Y:S04]  /*6430*/  LDGSTS.E.BYPASS.LTC128B.128 [R29+0x3000], [R22.64], !P4 ;  /* 0x03000000161d7fae */ /* 0x0009e8000e101d4c */
[----:B------:R1:W5:Y:S04]  /*6440*/  LDL.LU R38, [R1+0x88] ;  /* 0x0000880001267983 */ /* 0x0003680000300800 */
[----:B------:R1:W5:Y:S01]  /*6450*/  LDL.LU R37, [R1+0x84] ;  /* 0x0000840001257983 */ /* 0x0003620000300800 */
[C---:B--2---:R-:W-:Y:S01]  /*6460*/  HMMA.16816.F32 R16, R168.reuse, R18, RZ ;  /* 0x00000012a810723c */ /* 0x044fe200000018ff */
[----:B---3--:R-:W-:Y:S02]  /*6470*/  IADD3 R2, P0, R20, R36, RZ ;  /* 0x0000002414027210 */ /* 0x008fe40007f1e0ff */
[----:B------:R1:W5:Y:S02]  /*6480*/  LDL.LU R36, [R1+0x80] ;  /* 0x0000800001247983 */ /* 0x0003640000300800 */
[----:B------:R-:W-:Y:S02]  /*6490*/  IADD3.X R3, R28, R0, RZ, P0, !PT ;  /* 0x000000001c037210 */ /* 0x000fe400007fe4ff */
[----:B------:R1:W5:Y:S01]  /*64a0*/  LDL.LU R0, [R1+0x7c] ;  /* 0x00007c0001007983 */ /* 0x0003620000300800 */
[----:B------:R-:W-:Y:S02]  /*64b0*/  IADD3 R30, P0, R20, R21, RZ ;  /* 0x00000015141e7210 */ /* 0x000fe40007f1e0ff */
[C---:B----4-:R-:W-:Y:S01]  /*64c0*/  HMMA.16816.F32 R20, R168.reuse, R24, RZ ;  /* 0x00000018a814723c */ /* 0x050fe200000018ff */
[----:B------:R2:W-:Y:S02]  /*64d0*/  LDGSTS.E.BYPASS.LTC128B.128 [R29+0x5000], [R2.64], !P3 ;  /* 0x05000000021d7fae */ /* 0x0005e4000d901d4c */
[----:B------:R-:W-:Y:S01]  /*64e0*/  IMAD.X R31, R28, 0x1, R132, P0 ;  /* 0x000000011c1f7824 */ /* 0x000fe200000e0684 */
[----:B------:R-:W-:Y:S01]  /*64f0*/  PLOP3.LUT P0, PT, PT, PT, UP0, 0x80, 0x0 ;  /* 0x000000000000781c */ /* 0x000fe20003f0f008 */
[----:B------:R-:W3:Y:S03]  /*6500*/  LDL R132, [R1+0x2c] ;  /* 0x00002c0001847983 */ /* 0x000ee60000100800 */
[C---:B------:R-:W-:Y:S01]  /*6510*/  HMMA.16816.F32 R24, R168.reuse, R26, RZ ;  /* 0x0000001aa818723c */ /* 0x040fe200000018ff */
[----:B------:R4:W-:Y:S04]  /*6520*/  LDGSTS.E.BYPASS.LTC128B.128 [R29+0x7000], [R30.64], !P2 ;  /* 0x070000001e1d7fae */ /* 0x0009e8000d101d4c */
[----:B------:R-:W0:Y:S04]  /*6530*/  LDGDEPBAR ;  /* 0x00000000000079af */ /* 0x000e280000000000 */
[----:B--2---:R-:W2:Y:S04]  /*6540*/  LDL R3, [R1+0x28] ;  /* 0x0000280001037983 */ /* 0x004ea80000100800 */
[----:B------:R-:W2:Y:S01]  /*6550*/  LDL R2, [R1+0x24] ;  /* 0x0000240001027983 */ /* 0x000ea20000100800 */
[C---:B----4-:R-:W-:Y:S08]  /*6560*/  HMMA.16816.F32 R28, R168.reuse, R32, RZ ;  /* 0x00000020a81c723c */ /* 0x050ff000000018ff */
[----:B------:R-:W-:Y:S08]  /*6570*/  HMMA.16816.F32 R32, R168, R34, RZ ;  /* 0x00000022a820723c */ /* 0x000ff000000018ff */
        /* <DEDUP_REMOVED lines=9> */
[C---:B------:R-:W-:Y:S01]  /*6610*/  HMMA.16816.F32 R28, R172.reuse, R188, R28 ;  /* 0x000000bcac1c723c */ /* 0x040fe2000000181c */
[----:B------:R-:W2:Y:S04]  /*6620*/  LDL R189, [R1+0x30] ;  /* 0x0000300001bd7983 */ /* 0x000ea80000100800 */
[----:B------:R-:W2:Y:S03]  /*6630*/  LDL R188, [R1+0x20] ;  /* 0x0000200001bc7983 */ /* 0x000ea60000100800 */
[----:B------:R-:W-:Y:S08]  /*6640*/  HMMA.16816.F32 R32, R172, R190, R32 ;  /* 0x000000beac20723c */ /* 0x000ff00000001820 */
[C---:B----4-:R-:W-:Y:S08]  /*6650*/  HMMA.16816.F32 R4, R192.reuse, R176, R4 ;  /* 0x000000b0c004723c */ /* 0x050ff00000001804 */
[C---:B------:R-:W-:Y:S01]  /*6660*/  HMMA.16816.F32 R8, R192.reuse, R178, R8 ;  /* 0x000000b2c008723c */ /* 0x040fe20000001808 */
[----:B------:R-:W4:Y:S07]  /*6670*/  LDSM.16.M88.4 R176, [R252+0x11100] ;  /* 0x01110000fcb0783b */ /* 0x000f2e0000000200 */
[C---:B-1----:R-:W-:Y:S08]  /*6680*/  HMMA.16816.F32 R12, R192.reuse, R180, R12 ;  /* 0x000000b4c00c723c */ /* 0x042ff0000000180c */
[C---:B------:R-:W-:Y:S01]  /*6690*/  HMMA.16816.F32 R16, R192.reuse, R182, R16 ;  /* 0x000000b6c010723c */ /* 0x040fe20000001810 */
[----:B------:R-:W1:Y:S07]  /*66a0*/  LDSM.16.M88.4 R180, [R249] ;  /* 0x00000000f9b4783b */ /* 0x000e6e0000000200 */
        /* <DEDUP_REMOVED lines=24> */
[C---:B------:R-:W-:Y:S01]  /*6830*/  HMMA.16816.F32 R24, R200.reuse, R182, R24 ;  /* 0x000000b6c818723c */ /* 0x040fe20000001818 */
[----:B---3--:R1:W-:Y:S07]  /*6840*/  LDSM.16.M88.4 R180, [R132] ;  /* 0x0000000084b4783b */ /* 0x0083ee0000000200 */
[C---:B----4-:R-:W-:Y:S08]  /*6850*/  HMMA.16816.F32 R28, R200.reuse, R176, R28 ;  /* 0x000000b0c81c723c */ /* 0x050ff0000000181c */
[----:B------:R-:W-:Y:S01]  /*6860*/  HMMA.16816.F32 R32, R200, R178, R32 ;  /* 0x000000b2c820723c */ /* 0x000fe20000001820 */
[----:B--2---:R2:W-:Y:S04]  /*6870*/  LDSM.16.M88.4 R176, [R3] ;  /* 0x0000000003b0783b */ /* 0x0045e80000000200 */
[----:B-1----:R-:W3:Y:S04]  /*6880*/  LDL R132, [R1+0x1c] ;  /* 0x00001c0001847983 */ /* 0x002ee80000100800 */
[----:B--2---:R-:W2:Y:S04]  /*6890*/  LDL R3, [R1+0x18] ;  /* 0x0000180001037983 */ /* 0x004ea80000100800 */
[----:B------:R-:W1:Y:S02]  /*68a0*/  LDSM.16.M88.4 R184, [R189] ;  /* 0x00000000bdb8783b */ /* 0x000e640000000200 */
[C---:B-1----:R-:W-:Y:S08]  /*68b0*/  HMMA.16816.F32 R4, R204.reuse, R184, R4 ;  /* 0x000000b8cc04723c */ /* 0x042ff00000001804 */
[C---:B------:R-:W-:Y:S01]  /*68c0*/  HMMA.16816.F32 R8, R204.reuse, R186, R8 ;  /* 0x000000bacc08723c */ /* 0x040fe20000001808 */
[----:B------:R1:W4:Y:S07]  /*68d0*/  LDSM.16.M88.4 R184, [R2] ;  /* 0x0000000002b8783b */ /* 0x00032e0000000200 */
[C---:B------:R-:W-:Y:S08]  /*68e0*/  HMMA.16816.F32 R12, R204.reuse, R180, R12 ;  /* 0x000000b4cc0c723c */ /* 0x040ff0000000180c */
[C---:B------:R-:W-:Y:S01]  /*68f0*/  HMMA.16816.F32 R16, R204.reuse, R182, R16 ;  /* 0x000000b6cc10723c */ /* 0x040fe20000001810 */
[----:B------:R-:W4:Y:S07]  /*6900*/  LDSM.16.M88.4 R180, [R252+0x12100] ;  /* 0x01210000fcb4783b */ /* 0x000f2e0000000200 */
[C---:B------:R-:W-:Y:S01]  /*6910*/  HMMA.16816.F32 R20, R204.reuse, R176, R20 ;  /* 0x000000b0cc14723c */ /* 0x040fe20000001814 */
[----:B-1----:R-:W2:Y:S07]  /*6920*/  LDL R2, [R1+0x14] ;  /* 0x0000140001027983 */ /* 0x002eae0000100800 */
        /* <DEDUP_REMOVED lines=25> */
[----:B------:R-:W3:Y:S07]  /*6ac0*/  LDSM.16.M88.4 R180, [R134+0x14900] ;  /* 0x0149000086b4783b */ /* 0x000eee0000000200 */
[C---:B-1----:R-:W-:Y:S08]  /*6ad0*/  HMMA.16816.F32 R28, R212.reuse, R176, R28 ;  /* 0x000000b0d41c723c */ /* 0x042ff0000000181c */
[----:B------:R-:W-:Y:S01]  /*6ae0*/  HMMA.16816.F32 R32, R212, R178, R32 ;  /* 0x000000b2d420723c */ /* 0x000fe20000001820 */
[----:B------:R-:W1:Y:S07]  /*6af0*/  LDSM.16.M88.4 R176, [R134+0x15100] ;  /* 0x0151000086b0783b */ /* 0x000e6e0000000200 */
[C---:B----4-:R-:W-:Y:S08]  /*6b00*/  HMMA.16816.F32 R4, R216.reuse, R184, R4 ;  /* 0x000000b8d804723c */ /* 0x050ff00000001804 */
[C---:B------:R-:W-:Y:S01]  /*6b10*/  HMMA.16816.F32 R8, R216.reuse, R186, R8 ;  /* 0x000000bad808723c */ /* 0x040fe20000001808 */
[----:B------:R-:W4:Y:S07]  /*6b20*/  LDSM.16.M88.4 R184, [R134+0x15900] ;  /* 0x0159000086b8783b */ /* 0x000f2e0000000200 */
[C---:B---3--:R-:W-:Y:S08]  /*6b30*/  HMMA.16816.F32 R12, R216.reuse, R180, R12 ;  /* 0x000000b4d80c723c */ /* 0x048ff0000000180c */
[C---:B------:R-:W-:Y:S01]  /*6b40*/  HMMA.16816.F32 R16, R216.reuse, R182, R16 ;  /* 0x000000b6d810723c */ /* 0x040fe20000001810 */
[----:B------:R3:W2:Y:S07]  /*6b50*/  LDSM.16.M88.4 R180, [R188] ;  /* 0x00000000bcb4783b */ /* 0x0006ae0000000200 */
[C---:B-1----:R-:W-:Y:S08]  /*6b60*/  HMMA.16816.F32 R20, R216.reuse, R176, R20 ;  /* 0x000000b0d814723c */ /* 0x042ff00000001814 */
[C---:B------:R-:W-:Y:S01]  /*6b70*/  HMMA.16816.F32 R24, R216.reuse, R178, R24 ;  /* 0x000000b2d818723c */ /* 0x040fe20000001818 */
[----:B------:R1:W2:Y:S04]  /*6b80*/  LDSM.16.M88.4 R176, [R132] ;  /* 0x0000000084b0783b */ /* 0x0002a80000000200 */
[----:B---3--:R-:W3:Y:S03]  /*6b90*/  LDL R188, [R1+0x10] ;  /* 0x0000100001bc7983 */ /* 0x008ee60000100800 */
[C---:B----4-:R-:W-:Y:S08]  /*6ba0*/  HMMA.16816.F32 R28, R216.reuse, R184, R28 ;  /* 0x000000b8d81c723c */ /* 0x050ff0000000181c */
[----:B------:R-:W-:Y:S01]  /*6bb0*/  HMMA.16816.F32 R32, R216, R186, R32 ;  /* 0x000000bad820723c */ /* 0x000fe20000001820 */
[----:B--2---:R2:W4:Y:S04]  /*6bc0*/  LDSM.16.M88.4 R184, [R3] ;  /* 0x0000000003b8783b */ /* 0x0045280000000200 */
[----:B-1----:R-:W3:Y:S03]  /*6bd0*/  LDL R132, [R1+0xc] ;  /* 0x00000c0001847983 */ /* 0x002ee60000100800 */
[C---:B------:R-:W-:Y:S08]  /*6be0*/  HMMA.16816.F32 R4, R220.reuse, R180, R4 ;  /* 0x000000b4dc04723c */ /* 0x040ff00000001804 */
[C---:B------:R-:W-:Y:S08]  /*6bf0*/  HMMA.16816.F32 R8, R220.reuse, R182, R8 ;  /* 0x000000b6dc08723c */ /* 0x040ff00000001808 */
[C---:B------:R-:W-:Y:S01]  /*6c00*/  HMMA.16816.F32 R12, R220.reuse, R176, R12 ;  /* 0x000000b0dc0c723c */ /* 0x040fe2000000180c */
[----:B--2---:R-:W2:Y:S07]  /*6c10*/  LDL R3, [R1+0x8] ;  /* 0x0000080001037983 */ /* 0x004eae0000100800 */
[C---:B------:R-:W-:Y:S01]  /*6c20*/  HMMA.16816.F32 R16, R220.reuse, R178, R16 ;  /* 0x000000b2dc10723c */ /* 0x040fe20000001810 */
[----:B------:R-:W-:Y:S07]  /*6c30*/  LDSM.16.M88.4 R176, [R252+0x14100] ;  /* 0x01410000fcb0783b */ /* 0x000fee0000000200 */
[C---:B----4-:R-:W-:Y:S08]  /*6c40*/  HMMA.16816.F32 R20, R220.reuse, R184, R20 ;  /* 0x000000b8dc14723c */ /* 0x050ff00000001814 */
[C---:B------:R-:W-:Y:S01]  /*6c50*/  HMMA.16816.F32 R24, R220.reuse, R186, R24 ;  /* 0x000000badc18723c */ /* 0x040fe20000001818 */
[----:B------:R-:W-:Y:S04]  /*6c60*/  LDSM.16.M88.4 R184, [R252+0x14900] ;  /* 0x01490000fcb8783b */ /* 0x000fe80000000200 */
[----:B------:R1:W4:Y:S04]  /*6c70*/  LDSM.16.M88.4 R180, [R2] ;  /* 0x0000000002b4783b */ /* 0x0003280000000200 */
[----:B-1----:R-:W2:Y:S01]  /*6c80*/  LDL R2, [R1+0x4] ;  /* 0x0000040001027983 */ /* 0x002ea20000100800 */
[C---:B----4-:R-:W-:Y:S08]  /*6c90*/  HMMA.16816.F32 R28, R220.reuse, R180, R28 ;  /* 0x000000b4dc1c723c */ /* 0x050ff0000000181c */
[----:B------:R-:W-:Y:S01]  /*6ca0*/  HMMA.16816.F32 R32, R220, R182, R32 ;  /* 0x000000b6dc20723c */ /* 0x000fe20000001820 */
[----:B------:R-:W1:Y:S07]  /*6cb0*/  LDSM.16.M88.4 R180, [R252+0x15100] ;  /* 0x01510000fcb4783b */ /* 0x000e6e0000000200 */
[C---:B------:R-:W-:Y:S08]  /*6cc0*/  HMMA.16816.F32 R4, R224.reuse, R176, R4 ;  /* 0x000000b0e004723c */ /* 0x040ff00000001804 */
[C---:B------:R-:W-:Y:S01]  /*6cd0*/  HMMA.16816.F32 R8, R224.reuse, R178, R8 ;  /* 0x000000b2e008723c */ /* 0x040fe20000001808 */
        /* <DEDUP_REMOVED lines=21> */
[----:B------:R-:W3:Y:S07]  /*6e30*/  LDSM.16.M88.4 R184, [R134+0x17100] ;  /* 0x0171000086b8783b */ /* 0x000eee0000000200 */
[C---:B-1----:R-:W-:Y:S08]  /*6e40*/  HMMA.16816.F32 R4, R232.reuse, R180, R4 ;  /* 0x000000b4e804723c */ /* 0x042ff00000001804 */
[C---:B------:R-:W-:Y:S01]  /*6e50*/  HMMA.16816.F32 R8, R232.reuse, R182, R8 ;  /* 0x000000b6e808723c */ /* 0x040fe20000001808 */
[----:B------:R-:W1:Y:S07]  /*6e60*/  LDSM.16.M88.4 R180, [R134+0x17900] ;  /* 0x0179000086b4783b */ /* 0x000e6e0000000200 */
[C---:B----4-:R-:W-:Y:S08]  /*6e70*/  HMMA.16816.F32 R12, R232.reuse, R176, R12 ;  /* 0x000000b0e80c723c */ /* 0x050ff0000000180c */
[C---:B------:R-:W-:Y:S01]  /*6e80*/  HMMA.16816.F32 R16, R232.reuse, R178, R16 ;  /* 0x000000b2e810723c */ /* 0x040fe20000001810 */
[----:B---3--:R-:W3:Y:S07]  /*6e90*/  LDSM.16.M88.4 R176, [R188] ;  /* 0x00000000bcb0783b */ /* 0x008eee0000000200 */
[C---:B------:R-:W-:Y:S08]  /*6ea0*/  HMMA.16816.F32 R20, R232.reuse, R184, R20 ;  /* 0x000000b8e814723c */ /* 0x040ff00000001814 */
[C---:B------:R-:W-:Y:S01]  /*6eb0*/  HMMA.16816.F32 R24, R232.reuse, R186, R24 ;  /* 0x000000bae818723c */ /* 0x040fe20000001818 */
[----:B------:R-:W4:Y:S07]  /*6ec0*/  LDSM.16.M88.4 R184, [R132] ;  /* 0x0000000084b8783b */ /* 0x000f2e0000000200 */
[C---:B-1----:R-:W-:Y:S08]  /*6ed0*/  HMMA.16816.F32 R28, R232.reuse, R180, R28 ;  /* 0x000000b4e81c723c */ /* 0x042ff0000000181c */
[----:B------:R-:W-:Y:S01]  /*6ee0*/  HMMA.16816.F32 R32, R232, R182, R32 ;  /* 0x000000b6e820723c */ /* 0x000fe20000001820 */
[----:B--2---:R-:W1:Y:S07]  /*6ef0*/  LDSM.16.M88.4 R180, [R3] ;  /* 0x0000000003b4783b */ /* 0x004e6e0000000200 */
[C---:B---3--:R-:W-:Y:S08]  /*6f00*/  HMMA.16816.F32 R4, R236.reuse, R176, R4 ;  /* 0x000000b0ec04723c */ /* 0x048ff00000001804 */
[C---:B------:R-:W-:Y:S08]  /*6f10*/  HMMA.16816.F32 R8, R236.reuse, R178, R8 ;  /* 0x000000b2ec08723c */ /* 0x040ff00000001808 */
[C---:B----4-:R-:W-:Y:S08]  /*6f20*/  HMMA.16816.F32 R12, R236.reuse, R184, R12 ;  /* 0x000000b8ec0c723c */ /* 0x050ff0000000180c */
[C---:B------:R-:W-:Y:S01]  /*6f30*/  HMMA.16816.F32 R16, R236.reuse, R186, R16 ;  /* 0x000000baec10723c */ /* 0x040fe20000001810 */
[----:B------:R-:W-:Y:S07]  /*6f40*/  LDSM.16.M88.4 R184, [R252+0x16100] ;  /* 0x01610000fcb8783b */ /* 0x000fee0000000200 */
[C---:B-1----:R-:W-:Y:S08]  /*6f50*/  HMMA.16816.F32 R20, R236.reuse, R180, R20 ;  /* 0x000000b4ec14723c */ /* 0x042ff00000001814 */
[C---:B------:R-:W-:Y:S01]  /*6f60*/  HMMA.16816.F32 R24, R236.reuse, R182, R24 ;  /* 0x000000b6ec18723c */ /* 0x040fe20000001818 */
[----:B------:R-:W-:Y:S04]  /*6f70*/  LDSM.16.M88.4 R180, [R252+0x16900] ;  /* 0x01690000fcb4783b */ /* 0x000fe80000000200 */
[----:B------:R-:W1:Y:S03]  /*6f80*/  LDSM.16.M88.4 R176, [R2] ;  /* 0x0000000002b0783b */ /* 0x000e660000000200 */
        /* <DEDUP_REMOVED lines=26> */
[----:B-----5:R-:W-:-:S07]  /*7130*/  @P0 BRA `(.L_x_1795) ;  /* 0xffffe9d000000947 */ /* 0x020fce000383ffff */
.L_x_1794:
[----:B-1----:R-:W2:Y:S01]  /*7140*/  LDL.LU R176, [R1+0x4c] ;  /* 0x00004c0001b07983 */ /* 0x002ea20000300800 */
[----:B------:R-:W-:Y:S02]  /*7150*/  FMNMX.FTZ R2, R4, R0, !PT ;  /* 0x0000000004027209 */ /* 0x000fe40007810000 */
[----:B------:R-:W-:Y:S01]  /*7160*/  ISETP.LT.AND P0, PT, RZ, UR6, PT ;  /* 0x00000006ff007c0c */ /* 0x000fe2000bf01270 */
[----:B------:R-:W0:Y:S01]  /*7170*/  LDGDEPBAR ;  /* 0x00000000000079af */ /* 0x000e220000000000 */
[----:B------:R-:W-:Y:S01]  /*7180*/  FMNMX.FTZ R2, R5, R2, !PT ;  /* 0x0000000205027209 */ /* 0x000fe20007810000 */
[----:B------:R-:W-:Y:S03]  /*7190*/  UIADD3 UR6, UR6, -0x1, URZ ;  /* 0xffffffff06067890 */ /* 0x000fe6000fffe03f */
        /* <DEDUP_REMOVED lines=44> */
[C---:B------:R-:W-:Y:S01]  /*7460*/  FMUL.FTZ R16, R3.reuse, R152 ;  /* 0x0000009803107220 */ /* 0x040fe20000410000 */
[----:B------:R-:W-:Y:S01]  /*7470*/  MOV R152, R28 ;  /* 0x0000001c00987202 */ /* 0x000fe20000000f00 */
        /* <DEDUP_REMOVED lines=98> */
[--C-:B------:R-:W-:Y:S01]  /*7aa0*/  FFMA.FTZ R26, R26, c[0x0][0x2d0], -R4.reuse ;  /* 0x0000b4001a1a7a23 */ /* 0x100fe20000010804 */
[----:B------:R-:W-:Y:S01]  /*7ab0*/  MOV R18, R25 ;  /* 0x0000001900127202 */ /* 0x000fe20000000f00 */
[--C-:B------:R-:W-:Y:S02]  /*7ac0*/  FFMA.FTZ R27, R27, c[0x0][0x2d0], -R4.reuse ;  /* 0x0000b4001b1b7a23 */ /* 0x100fe40000010804 */
[--C-:B------:R-:W-:Y:S01]  /*7ad0*/  FFMA.FTZ R30, R30, c[0x0][0x2d0], -R4.reuse ;  /* 0x0000b4001e1e7a23 */ /* 0x100fe20000010804 */
[----:B------:R-:W1:Y:S01]  /*7ae0*/  MUFU.EX2 R7, R7 ;  /* 0x0000000700077308 */ /* 0x000e620000000800 */
[--C-:B------:R-:W-:Y:S02]  /*7af0*/  FFMA.FTZ R31, R31, c[0x0][0x2d0], -R4.reuse ;  /* 0x0000b4001f1f7a23 */ /* 0x100fe40000010804 */
[--C-:B------:R-:W-:Y:S01]  /*7b00*/  FFMA.FTZ R179, R10, c[0x0][0x2d0], -R4.reuse ;  /* 0x0000b4000ab37a23 */ /* 0x100fe20000010804 */
[----:B------:R-:W-:Y:S01]  /*7b10*/  MOV R10, R33 ;  /* 0x00000021000a7202 */ /* 0x000fe20000000f00 */
[--C-:B------:R-:W-:Y:S01]  /*7b20*/  FFMA.FTZ R184, R19, c[0x0][0x2d0], -R4.reuse ;  /* 0x0000b40013b87a23 */ /* 0x100fe20000010804 */
[----:B------:R-:W-:Y:S01]  /*7b30*/  MOV R19, R32 ;  /* 0x0000002000137202 */ /* 0x000fe20000000f00 */
[----:B------:R-:W-:Y:S01]  /*7b40*/  FFMA.FTZ R191, R22, c[0x0][0x2d0], -R4 ;  /* 0x0000b40016bf7a23 */ /* 0x000fe20000010804 */
[----:B------:R-:W-:Y:S01]  /*7b50*/  MOV R22, R29 ;  /* 0x0000001d00167202 */ /* 0x000fe20000000f00 */
[C---:B------:R-:W-:Y:S01]  /*7b60*/  FMUL.FTZ R32, R3.reuse, R136 ;  /* 0x0000008803207220 */ /* 0x040fe20000410000 */
[----:B------:R-:W-:Y:S01]  /*7b70*/  MOV R157, R19 ;  /* 0x00000013009d7202 */ /* 0x000fe20000000f00 */
[C---:B------:R-:W-:Y:S01]  /*7b80*/  FMUL.FTZ R33, R3.reuse, R137 ;  /* 0x0000008903217220 */ /* 0x040fe20000410000 */
[----:B------:R-:W2:Y:S01]  /*7b90*/  MUFU.EX2 R179, R179 ;  /* 0x000000b300b37308 */ /* 0x000ea20000000800 */
[C---:B------:R-:W-:Y:S01]  /*7ba0*/  FMUL.FTZ R21, R3.reuse, R149 ;  /* 0x0000009503157220 */ /* 0x040fe20000410000 */
[----:B------:R-:W-:Y:S01]  /*7bb0*/  MOV R149, R11 ;  /* 0x0000000b00957202 */ /* 0x000fe20000000f00 */
[C---:B---3--:R-:W-:Y:S01]  /*7bc0*/  FFMA.FTZ R4, R0.reuse, R12, R6 ;  /* 0x0000000c00047223 */ /* 0x048fe20000010006 */
[----:B------:R-:W-:Y:S01]  /*7bd0*/  MOV R161, R30 ;  /* 0x0000001e00a17202 */ /* 0x000fe20000000f00 */
[C---:B------:R-:W-:Y:S01]  /*7be0*/  FMUL.FTZ R34, R0.reuse, R138 ;  /* 0x0000008a00227220 */ /* 0x040fe20000410000 */
[----:B------:R-:W-:Y:S01]  /*7bf0*/  MOV R160, R31 ;  /* 0x0000001f00a07202 */ /* 0x000fe20000000f00 */
[C---:B------:R-:W-:Y:S02]  /*7c00*/  FMUL.FTZ R19, R0.reuse, R155 ;  /* 0x0000009b00137220 */ /* 0x040fe40000410000 */
[----:B------:R-:W-:Y:S01]  /*7c10*/  FMUL.FTZ R12, R3, R156 ;  /* 0x0000009c030c7220 */ /* 0x000fe20000410000 */
[----:B------:R-:W3:Y:S01]  /*7c20*/  MUFU.EX2 R155, R180 ;  /* 0x000000b4009b7308 */ /* 0x000ee20000000800 */
[----:B------:R-:W-:Y:S01]  /*7c30*/  MOV R156, R10 ;  /* 0x0000000a009c7202 */ /* 0x000fe20000000f00 */
[C---:B-1----:R-:W-:Y:S01]  /*7c40*/  FADD.FTZ R133, R7.reuse, R4 ;  /* 0x0000000407857221 */ /* 0x042fe20000010000 */
[----:B------:R-:W-:Y:S01]  /*7c50*/  F2FP.PACK_AB R177, R7, R6 ;  /* 0x0000000607b1723e */ /* 0x000fe200000000ff */
[----:B------:R-:W-:Y:S01]  /*7c60*/  FMUL.FTZ R4, R3, R164 ;  /* 0x000000a403047220 */ /* 0x000fe20000410000 */
[----:B------:R-:W-:Y:S01]  /*7c70*/  MOV R164, R35 ;  /* 0x0000002300a47202 */ /* 0x000fe20000000f00 */
[C---:B------:R-:W-:Y:S02]  /*7c80*/  FMUL.FTZ R35, R0.reuse, R139 ;  /* 0x0000008b00237220 */ /* 0x040fe40000410000 */
[----:B------:R-:W1:Y:S01]  /*7c90*/  LDSM.16.MT88.4 R136, [R135+0x100] ;  /* 0x000100008788783b */ /* 0x000e620000004200 */
[C---:B------:R-:W-:Y:S01]  /*7ca0*/  FMUL.FTZ R6, R0.reuse, R166 ;  /* 0x000000a600067220 */ /* 0x040fe20000410000 */
[----:B------:R-:W-:Y:S01]  /*7cb0*/  MOV R166, R22 ;  /* 0x0000001600a67202 */ /* 0x000fe20000000f00 */
[C---:B------:R-:W-:Y:S01]  /*7cc0*/  FMUL.FTZ R7, R0.reuse, R167 ;  /* 0x000000a700077220 */ /* 0x040fe20000410000 */
[----:B------:R-:W-:Y:S01]  /*7cd0*/  MOV R167, R27 ;  /* 0x0000001b00a77202 */ /* 0x000fe20000000f00 */
[C---:B------:R-:W-:Y:S01]  /*7ce0*/  FMUL.FTZ R10, R0.reuse, R162 ;  /* 0x000000a2000a7220 */ /* 0x040fe20000410000 */
[----:B------:R-:W-:Y:S01]  /*7cf0*/  MOV R162, R26 ;  /* 0x0000001a00a27202 */ /* 0x000fe20000000f00 */
[----:B--2---:R-:W-:Y:S01]  /*7d00*/  FADD.FTZ R153, R179, R133 ;  /* 0x00000085b3997221 */ /* 0x004fe20000010000 */
[----:B------:R-:W-:Y:S01]  /*7d10*/  MUFU.EX2 R149, R149 ;  /* 0x0000009500957308 */ /* 0x000fe20000000800 */
[C---:B------:R-:W-:Y:S01]  /*7d20*/  FMUL.FTZ R11, R0.reuse, R163 ;  /* 0x000000a3000b7220 */ /* 0x040fe20000410000 */
[----:B------:R-:W-:Y:S01]  /*7d30*/  MOV R163, R14 ;  /* 0x0000000e00a37202 */ /* 0x000fe20000000f00 */
[C---:B------:R-:W-:Y:S01]  /*7d40*/  FMUL.FTZ R14, R0.reuse, R158 ;  /* 0x0000009e000e7220 */ /* 0x040fe20000410000 */
[----:B------:R-:W-:Y:S01]  /*7d50*/  MOV R158, R15 ;  /* 0x0000000f009e7202 */ /* 0x000fe20000000f00 */
[C---:B------:R-:W-:Y:S02]  /*7d60*/  FMUL.FTZ R15, R0.reuse, R159 ;  /* 0x0000009f000f7220 */ /* 0x040fe40000410000 */
[----:B------:R-:W-:Y:S01]  /*7d70*/  FMUL.FTZ R20, R3, R148 ;  /* 0x0000009403147220 */ /* 0x000fe20000410000 */
[----:B---3--:R-:W-:Y:S01]  /*7d80*/  F2FP.PACK_AB R179, R155, R179 ;  /* 0x000000b39bb3723e */ /* 0x008fe200000000ff */
        /* <DEDUP_REMOVED lines=13> */
[----:B------:R-:W-:Y:S02]  /*7e60*/  FMUL.FTZ R25, R3, R145 ;  /* 0x0000009103197220 */ /* 0x000fe40000410000 */
[----:B------:R-:W-:Y:S01]  /*7e70*/  MUFU.EX2 R145, R186 ;  /* 0x000000ba00917308 */ /* 0x000fe20000000800 */
[C---:B------:R-:W-:Y:S01]  /*7e80*/  FMUL.FTZ R38, R0.reuse, R38 ;  /* 0x0000002600267220 */ /* 0x040fe20000410000 */
[C---:B-1----:R-:W-:Y:S05]  /*7e90*/  HMMA.16816.F32 R4, R176.reuse, R136, R4 ;  /* 0x00000088b004723c */ /* 0x042fea0000001804 */
        /* <DEDUP_REMOVED lines=26> */
[----:B------:R-:W-:Y:S01]  /*8040*/  MUFU.EX2 R181, R161 ;  /* 0x000000a100b57308 */ /* 0x000fe20000000800 */
[C---:B------:R-:W-:Y:S02]  /*8050*/  FMUL.FTZ R78, R0.reuse, R78 ;  /* 0x0000004e004e7220 */ /* 0x040fe40000410000 */
[C---:B------:R-:W-:Y:S02]  /*8060*/  FMUL.FTZ R79, R0.reuse, R79 ;  /* 0x0000004f004f7220 */ /* 0x040fe40000410000 */
[C---:B------:R-:W-:Y:S01]  /*8070*/  FMUL.FTZ R82, R0.reuse, R82 ;  /* 0x0000005200527220 */ /* 0x040fe20000410000 */
[C---:B------:R-:W-:Y:S01]  /*8080*/  HMMA.16816.F32 R16, R176.reuse, R138, R16 ;  /* 0x0000008ab010723c */ /* 0x040fe20000001810 */
[----:B------:R-:W1:Y:S03]  /*8090*/  LDSM.16.MT88.4 R136, [R251+0x100] ;  /* 0x00010000fb88783b */ /* 0x000e660000004200 */
[----:B------:R-:W-:Y:S01]  /*80a0*/  MUFU.EX2 R185, R183 ;  /* 0x000000b700b97308 */ /* 0x000fe20000000800 */
[C---:B------:R-:W-:Y:S02]  /*80b0*/  FMUL.FTZ R83, R0.reuse, R83 ;  /* 0x0000005300537220 */ /* 0x040fe40000410000 */
[C---:B------:R-:W-:Y:S02]  /*80c0*/  FMUL.FTZ R86, R0.reuse, R86 ;  /* 0x0000005600567220 */ /* 0x040fe40000410000 */
[C---:B------:R-:W-:Y:S03]  /*80d0*/  FMUL.FTZ R87, R0.reuse, R87 ;  /* 0x0000005700577220 */ /* 0x040fe60000410000 */
        /* <DEDUP_REMOVED lines=25> */
[----:B------:R-:W2:Y:S01]  /*8270*/  MUFU.EX2 R133, R188 ;  /* 0x000000bc00857308 */ /* 0x000ea20000000800 */
[C---:B------:R-:W-:Y:S02]  /*8280*/  FMUL.FTZ R126, R0.reuse, R126 ;  /* 0x0000007e007e7220 */ /* 0x040fe40000410000 */
[C---:B------:R-:W-:Y:S02]  /*8290*/  FMUL.FTZ R127, R0.reuse, R127 ;  /* 0x0000007f007f7220 */ /* 0x040fe40000410000 */
[C---:B------:R-:W-:Y:S03]  /*82a0*/  FMUL.FTZ R130, R0.reuse, R130 ;  /* 0x0000008200827220 */ /* 0x040fe60000410000 */
[----:B------:R-:W-:Y:S02]  /*82b0*/  FMUL.FTZ R131, R0, R131 ;  /* 0x0000008300837220 */ /* 0x000fe40000410000 */
[----:B------:R-:W3:Y:S01]  /*82c0*/  MUFU.EX2 R184, R184 ;  /* 0x000000b800b87308 */ /* 0x000ee20000000800 */
[----:B--2---:R-:W-:Y:S04]  /*82d0*/  FADD.FTZ R0, R133, R189 ;  /* 0x000000bd85007221 */ /* 0x004fe80000010000 */
[----:B------:R-:W-:Y:S04]  /*82e0*/  FADD.FTZ R0, R3, R0 ;  /* 0x0000000003007221 */ /* 0x000fe80000010000 */
[----:B------:R-:W-:Y:S04]  /*82f0*/  FADD.FTZ R0, R145, R0 ;  /* 0x0000000091007221 */ /* 0x000fe80000010000 */
        /* <DEDUP_REMOVED lines=45> */
[----:B---3--:R-:W-:Y:S02]  /*85d0*/  F2FP.PACK_AB R139, R184, R185 ;  /* 0x000000b9b88b723e */ /* 0x008fe400000000ff */
[----:B------:R-:W-:Y:S05]  /*85e0*/  F2FP.PACK_AB R177, R180, R181 ;  /* 0x000000b5b4b1723e */ /* 0x000fea00000000ff */
[C---:B------:R-:W-:Y:S02]  /*85f0*/  HMMA.16816.F32 R4, R136.reuse, R140, R4 ;  /* 0x0000008c8804723c */ /* 0x040fe40000001804 */
[----:B------:R-:W3:Y:S06]  /*8600*/  MUFU.EX2 R133, R158 ;  /* 0x0000009e00857308 */ /* 0x000eec0000000800 */
[C---:B------:R-:W-:Y:S01]  /*8610*/  HMMA.16816.F32 R8, R136.reuse, R142, R8 ;  /* 0x0000008e8808723c */ /* 0x040fe20000001808 */
[----:B------:R-:W4:Y:S03]  /*8620*/  LDSM.16.MT88.4 R140, [R251+0x900] ;  /* 0x00090000fb8c783b */ /* 0x000f260000004200 */
[----:B------:R-:W-:Y:S05]  /*8630*/  MUFU.EX2 R178, R156 ;  /* 0x0000009c00b27308 */ /* 0x000fea0000000800 */
[----:B--2---:R-:W-:Y:S03]  /*8640*/  LDSM.16.MT88.4 R160, [R135+0x1900] ;  /* 0x0019000087a0783b */ /* 0x004fe60000004200 */
[----:B---3--:R-:W-:Y:S01]  /*8650*/  FADD.FTZ R0, R133, R0 ;  /* 0x0000000085007221 */ /* 0x008fe20000010000 */
[C---:B-1----:R-:W-:Y:S03]  /*8660*/  HMMA.16816.F32 R12, R136.reuse, R144, R12 ;  /* 0x00000090880c723c */ /* 0x042fe6000000180c */
[----:B------:R-:W-:Y:S04]  /*8670*/  FADD.FTZ R0, R3, R0 ;  /* 0x0000000003007221 */ /* 0x000fe80000010000 */
[----:B------:R-:W-:Y:S01]  /*8680*/  FADD.FTZ R0, R149, R0 ;  /* 0x0000000095007221 */ /* 0x000fe20000010000 */
[C---:B------:R-:W-:Y:S01]  /*8690*/  HMMA.16816.F32 R16, R136.reuse, R146, R16 ;  /* 0x000000928810723c */ /* 0x040fe20000001810 */
[----:B------:R-:W1:Y:S03]  /*86a0*/  LDSM.16.MT88.4 R144, [R250+0x900] ;  /* 0x00090000fa90783b */ /* 0x000e660000004200 */
[----:B------:R-:W-:Y:S04]  /*86b0*/  FADD.FTZ R0, R148, R0 ;  /* 0x0000000094007221 */ /* 0x000fe80000010000 */
[----:B------:R-:W-:Y:S01]  /*86c0*/  FADD.FTZ R0, R152, R0 ;  /* 0x0000000098007221 */ /* 0x000fe20000010000 */
[C---:B----4-:R-:W-:Y:S03]  /*86d0*/  HMMA.16816.F32 R20, R136.reuse, R140, R20 ;  /* 0x0000008c8814723c */ /* 0x050fe60000001814 */
[C---:B------:R-:W-:Y:S01]  /*86e0*/  FADD.FTZ R0, R176.reuse, R0 ;  /* 0x00000000b0007221 */ /* 0x040fe20000010000 */
[----:B------:R-:W-:Y:S04]  /*86f0*/  F2FP.PACK_AB R176, R176, R152 ;  /* 0x00000098b0b0723e */ /* 0x000fe800000000ff */
        /* <DEDUP_REMOVED lines=45> */
[----:B------:R-:W4:Y:S01]  /*89d0*/  MUFU.EX2 R133, R157 ;  /* 0x0000009d00857308 */ /* 0x000f220000000800 */
[----:B------:R-:W-:Y:S07]  /*89e0*/  F2FP.PACK_AB R139, R182, R183 ;  /* 0x000000b7b68b723e */ /* 0x000fee00000000ff */
[C---:B--2---:R-:W-:Y:S08]  /*89f0*/  HMMA.16816.F32 R4, R136.reuse, R140, R4 ;  /* 0x0000008c8804723c */ /* 0x044ff00000001804 */
[C---:B------:R-:W-:Y:S01]  /*8a00*/  HMMA.16816.F32 R8, R136.reuse, R142, R8 ;  /* 0x0000008e8808723c */ /* 0x040fe20000001808 */
[----:B------:R-:W2:Y:S03]  /*8a10*/  LDSM.16.MT88.4 R140, [R250+0x1100] ;  /* 0x00110000fa8c783b */ /* 0x000ea60000004200 */
[----:B----4-:R-:W-:Y:S04]  /*8a20*/  FADD.FTZ R3, R133, R0 ;  /* 0x0000000085037221 */ /* 0x010fe80000010000 */
[C---:B-1----:R-:W-:Y:S04]  /*8a30*/  HMMA.16816.F32 R12, R136.reuse, R144, R12 ;  /* 0x00000090880c723c */ /* 0x042fe8000000180c */
[C---:B------:R-:W-:Y:S01]  /*8a40*/  FADD.FTZ R3, R178.reuse, R3 ;  /* 0x00000003b2037221 */ /* 0x040fe20000010000 */
[----:B------:R-:W-:Y:S01]  /*8a50*/  F2FP.PACK_AB R178, R178, R133 ;  /* 0x00000085b2b2723e */ /* 0x000fe200000000ff */
[----:B------:R-:W-:Y:S01]  /*8a60*/  FADD.FTZ R0, R155, R153 ;  /* 0x000000999b007221 */ /* 0x000fe20000010000 */
[----:B------:R-:W1:Y:S01]  /*8a70*/  MUFU.EX2 R133, R165 ;  /* 0x000000a500857308 */ /* 0x000e620000000800 */
[C---:B------:R-:W-:Y:S01]  /*8a80*/  HMMA.16816.F32 R16, R136.reuse, R146, R16 ;  /* 0x000000928810723c */ /* 0x040fe20000001810 */
[----:B------:R-:W4:Y:S03]  /*8a90*/  LDSM.16.MT88.4 R144, [R135+0x3100] ;  /* 0x003100008790783b */ /* 0x000f260000004200 */
[----:B------:R-:W-:Y:S04]  /*8aa0*/  FADD.FTZ R0, R154, R0 ;  /* 0x000000009a007221 */ /* 0x000fe80000010000 */
[C---:B---3--:R-:W-:Y:S01]  /*8ab0*/  HMMA.16816.F32 R20, R136.reuse, R148, R20 ;  /* 0x000000948814723c */ /* 0x048fe20000001814 */
[----:B------:R-:W-:Y:S03]  /*8ac0*/  LDSM.16.MT88.4 R152, [R248+0x1900] ;  /* 0x00190000f898783b */ /* 0x000fe60000004200 */
[----:B------:R-:W-:Y:S04]  /*8ad0*/  FADD.FTZ R0, R186, R0 ;  /* 0x00000000ba007221 */ /* 0x000fe80000010000 */
[C---:B------:R-:W-:Y:S01]  /*8ae0*/  HMMA.16816.F32 R24, R136.reuse, R150, R24 ;  /* 0x000000968818723c */ /* 0x040fe20000001818 */
[----:B------:R-:W3:Y:S03]  /*8af0*/  LDSM.16.MT88.4 R148, [R248+0x3100] ;  /* 0x00310000f894783b */ /* 0x000ee60000004200 */
[----:B------:R-:W-:Y:S04]  /*8b00*/  FADD.FTZ R0, R185, R0 ;  /* 0x00000000b9007221 */ /* 0x000fe80000010000 */
[C---:B--2---:R-:W-:Y:S01]  /*8b10*/  HMMA.16816.F32 R28, R136.reuse, R140, R28 ;  /* 0x0000008c881c723c */ /* 0x044fe2000000181c */
[----:B------:R2:W-:Y:S03]  /*8b20*/  STL [R1+0x4c], R3 ;  /* 0x00004c0301007387 */ /* 0x0005e60000100800 */
[----:B------:R-:W-:Y:S04]  /*8b30*/  FADD.FTZ R0, R184, R0 ;  /* 0x00000000b8007221 */ /* 0x000fe80000010000 */
[C---:B------:R-:W-:Y:S01]  /*8b40*/  HMMA.16816.F32 R32, R136.reuse, R142, R32 ;  /* 0x0000008e8820723c */ /* 0x040fe20000001820 */
[----:B------:R-:W5:Y:S03]  /*8b50*/  LDSM.16.MT88.4 R140, [R251+0x3100] ;  /* 0x00310000fb8c783b */ /* 0x000f660000004200 */
[----:B------:R-:W-:Y:S04]  /*8b60*/  FADD.FTZ R0, R191, R0 ;  /* 0x00000000bf007221 */ /* 0x000fe80000010000 */
[----:B------:R-:W-:Y:S01]  /*8b70*/  FADD.FTZ R0, R190, R0 ;  /* 0x00000000be007221 */ /* 0x000fe20000010000 */
[C---:B----4-:R-:W-:Y:S03]  /*8b80*/  HMMA.16816.F32 R36, R136.reuse, R144, R36 ;  /* 0x000000908824723c */ /* 0x050fe60000001824 */
[----:B------:R-:W-:Y:S04]  /*8b90*/  FADD.FTZ R0, R183, R0 ;  /* 0x00000000b7007221 */ /* 0x000fe80000010000 */
[----:B------:R-:W-:Y:S01]  /*8ba0*/  FADD.FTZ R0, R182, R0 ;  /* 0x00000000b6007221 */ /* 0x000fe20000010000 */
[C---:B------:R-:W-:Y:S01]  /*8bb0*/  HMMA.16816.F32 R40, R136.reuse, R146, R40 ;  /* 0x000000928828723c */ /* 0x040fe20000001828 */
[----:B------:R-:W4:Y:S01]  /*8bc0*/  LDSM.16.MT88.4 R144, [R250+0x3100] ;  /* 0x00310000fa90783b */ /* 0x000f220000004200 */
[----:B--2---:R-:W2:Y:S02]  /*8bd0*/  MUFU.EX2 R3, R164 ;  /* 0x000000a400037308 */ /* 0x004ea40000000800 */
[----:B------:R-:W-:Y:S04]  /*8be0*/  FADD.FTZ R0, R181, R0 ;  /* 0x00000000b5007221 */ /* 0x000fe80000010000 */
[C---:B---3--:R-:W-:Y:S04]  /*8bf0*/  HMMA.16816.F32 R44, R136.reuse, R148, R44 ;  /* 0x00000094882c723c */ /* 0x048fe8000000182c */
[----:B------:R-:W-:Y:S04]  /*8c00*/  FADD.FTZ R0, R180, R0 ;  /* 0x00000000b4007221 */ /* 0x000fe80000010000 */
[C---:B------:R-:W-:Y:S01]  /*8c10*/  HMMA.16816.F32 R48, R136.reuse, R150, R48 ;  /* 0x000000968830723c */ /* 0x040fe20000001830 */
[----:B------:R-:W3:Y:S03]  /*8c20*/  LDSM.16.MT88.4 R148, [R135+0x5100] ;  /* 0x005100008794783b */ /* 0x000ee60000004200 */
[----:B-1----:R-:W-:Y:S04]  /*8c30*/  FADD.FTZ R0, R133, R0 ;  /* 0x0000000085007221 */ /* 0x002fe80000010000 */
[C---:B-----5:R-:W-:Y:S04]  /*8c40*/  HMMA.16816.F32 R52, R136.reuse, R140, R52 ;  /* 0x0000008c8834723c */ /* 0x060fe80000001834 */
[C---:B--2---:R-:W-:Y:S01]  /*8c50*/  FADD.FTZ R0, R3.reuse, R0 ;  /* 0x0000000003007221 */ /* 0x044fe20000010000 */
[----:B------:R-:W-:Y:S02]  /*8c60*/  F2FP.PACK_AB R179, R3, R133 ;  /* 0x0000008503b3723e */ /* 0x000fe400000000ff */
[----:B------:R-:W-:Y:S01]  /*8c70*/  MOV R133, R2 ;  /* 0x0000000200857202 */ /* 0x000fe20000000f00 */
[C---:B------:R-:W-:Y:S01]  /*8c80*/  HMMA.16816.F32 R56, R136.reuse, R142, R56 ;  /* 0x0000008e8838723c */ /* 0x040fe20000001838 */
[----:B------:R-:W1:Y:S07]  /*8c90*/  LDSM.16.MT88.4 R140, [R248+0x5100] ;  /* 0x00510000f88c783b */ /* 0x000e6e0000004200 */
[C---:B----4-:R-:W-:Y:S01]  /*8ca0*/  HMMA.16816.F32 R60, R136.reuse, R144, R60 ;  /* 0x00000090883c723c */ /* 0x050fe2000000183c */
[----:B------:R2:W-:Y:S07]  /*8cb0*/  STL [R1+0x74], R0 ;  /* 0x0000740001007387 */ /* 0x0005ee0000100800 */
[C---:B------:R-:W-:Y:S01]  /*8cc0*/  HMMA.16816.F32 R64, R136.reuse, R146, R64 ;  /* 0x000000928840723c */ /* 0x040fe20000001840 */
[----:B------:R-:W4:Y:S07]  /*8cd0*/  LDSM.16.MT88.4 R144, [R251+0x5100] ;  /* 0x00510000fb90783b */ /* 0x000f2e0000004200 */
[C---:B---3--:R-:W-:Y:S08]  /*8ce0*/  HMMA.16816.F32 R68, R136.reuse, R148, R68 ;  /* 0x000000948844723c */ /* 0x048ff00000001844 */
[C---:B------:R-:W-:Y:S01]  /*8cf0*/  HMMA.16816.F32 R72, R136.reuse, R150, R72 ;  /* 0x000000968848723c */ /* 0x040fe20000001848 */
[----:B------:R-:W3:Y:S03]  /*8d00*/  LDSM.16.MT88.4 R148, [R250+0x5100] ;  /* 0x00510000fa94783b */ /* 0x000ee60000004200 */
[----:B--2---:R-:W-:Y:S04]  /*8d10*/  MOV R0, R132 ;  /* 0x0000008400007202 */ /* 0x004fe80000000f00 */
[C---:B-1----:R-:W-:Y:S08]  /*8d20*/  HMMA.16816.F32 R76, R136.reuse, R140, R76 ;  /* 0x0000008c884c723c */ /* 0x042ff0000000184c */
[C---:B------:R-:W-:Y:S01]  /*8d30*/  HMMA.16816.F32 R80, R136.reuse, R142, R80 ;  /* 0x0000008e8850723c */ /* 0x040fe20000001850 */
[----:B------:R-:W1:Y:S07]  /*8d40*/  LDSM.16.MT88.4 R140, [R135+0x7100] ;  /* 0x00710000878c783b */ /* 0x000e6e0000004200 */
[C---:B----4-:R-:W-:Y:S08]  /*8d50*/  HMMA.16816.F32 R84, R136.reuse, R144, R84 ;  /* 0x000000908854723c */ /* 0x050ff00000001854 */
        /* <DEDUP_REMOVED lines=61> */
.L_x_1792:
        /* <DEDUP_REMOVED lines=157> */
.L_x_1790:
        /* <DEDUP_REMOVED lines=197> */
.L_x_1797:
        /* <DEDUP_REMOVED lines=157> */
.L_x_1799:
[----:B--234-:R-:W-:Y:S05]  /*b120*/  BSYNC B0 ;  /* 0x0000000000007941 */ /* 0x01cfea0003800000 */
.L_x_1798:
        /* <DEDUP_REMOVED lines=30> */
.L_x_1801:
[----:B------:R-:W-:Y:S05]  /*b310*/  BSYNC B0 ;  /* 0x0000000000007941 */ /* 0x000fea0003800000 */
.L_x_1800:
        /* <DEDUP_REMOVED lines=30> */
.L_x_1803:
[----:B------:R-:W-:Y:S05]  /*b500*/  BSYNC B0 ;  /* 0x0000000000007941 */ /* 0x000fea0003800000 */
.L_x_1802:
        /* <DEDUP_REMOVED lines=31> */
.L_x_1796:
        /* <DEDUP_REMOVED lines=31> */
.L_x_1804:
        /* <DEDUP_REMOVED lines=43> */
.L_x_1806:
[----:B------:R-:W-:Y:S05]  /*bba0*/  BSYNC B0 ;  /* 0x0000000000007941 */ /* 0x000fea0003800000 */
.L_x_1805:
        /* <DEDUP_REMOVED lines=77> */
.L_x_1808:
[----:B------:R-:W-:Y:S05]  /*c080*/  BSYNC B0 ;  /* 0x0000000000007941 */ /* 0x000fea0003800000 */
.L_x_1807:
        /* <DEDUP_REMOVED lines=27> */
.L_x_1810:
[----:B------:R-:W-:Y:S05]  /*c240*/  BSYNC B0 ;  /* 0x0000000000007941 */ /* 0x000fea0003800000 */
.L_x_1809:
        /* <DEDUP_REMOVED lines=27> */
.L_x_1812:
[----:B------:R-:W-:Y:S05]  /*c400*/  BSYNC B0 ;  /* 0x0000000000007941 */ /* 0x000fea0003800000 */
.L_x_1811:
        /* <DEDUP_REMOVED lines=28> */
.L_x_1813:
        /* <DEDUP_REMOVED lines=11> */
.L_x_3562:


//--------------------- .text._ZN7cutlass13device_kernelIN5flash19enable_sm80_to_sm89INS1_16FlashAttnFwdSm80INS1_25CollectiveMainloopFwdSm80ILi8ELi1ELb0EN4cute5tupleIJNS5_1CILi128EEENS7_ILi32EEENS7_ILi256EEEEEELi256ENS_6half_tEfNS_4arch4Sm80ELb0ELb0ELb0ELb1ELb1ELb1ELb1ELb0EEENS1_21CollectiveEpilogueFwdINS6_IJS8_SA_S9_EEENS6_IJNS7_ILi1EEESI_SI_EEESC_SE_Li256ELb1ELb1ELb0ELb0EEENS1_19SingleTileSchedulerILb1ELb0ELb1ELi128EEEEEEEEEvNT_6ParamsE --------------------------
	.section	.text._ZN7cutlass13device_kernelIN5flash19enable_sm80_to_sm89INS1_16FlashAttnFwdSm80INS1_25CollectiveMainloopFwdSm80ILi8ELi1ELb0EN4cute5tupleIJNS5_1CILi128EEENS7_ILi32EEENS7_ILi256EEEEEELi256ENS_6half_tEfNS_4arch4Sm80ELb0ELb0ELb0ELb1ELb1ELb1ELb1ELb0EEENS1_21CollectiveEpilogueFwdINS6_IJS8_SA_S9_EEENS6_IJNS7_ILi1EEESI_SI_EEESC_SE_Li256ELb1ELb1ELb0ELb0EEENS1_19SingleTileSchedulerILb1ELb0ELb1ELi128EEEEEEEEEvNT_6ParamsE,"ax",@progbits
	.sectioninfo	@"SHI_REGISTERS=248"
	.align	128
.text._ZN7cutlass13device_kernelIN5flash19enable_sm80_to_sm89INS1_16FlashAttnFwdSm80INS1_25CollectiveMainloopFwdSm80ILi8ELi1ELb0EN4cute5tupleIJNS5_1CILi128EEENS7_ILi32EEENS7_ILi256EEEEEELi256ENS_6half_tEfNS_4arch4Sm80ELb0ELb0ELb0ELb1ELb1ELb1ELb1ELb0EEENS1_21CollectiveEpilogueFwdINS6_IJS8_SA_S9_EEENS6_IJNS7_ILi1EEESI_SI_EEESC_SE_Li256ELb1ELb1ELb0ELb0EEENS1_19SingleTileSchedulerILb1ELb0ELb1ELi128EEEEEEEEEvNT_6ParamsE:
        .type           _ZN7cutlass13device_kernelIN5flash19enable_sm80_to_sm89INS1_16FlashAttnFwdSm80INS1_25CollectiveMainloopFwdSm80ILi8ELi1ELb0EN4cute5tupleIJNS5_1CILi128EEENS7_ILi32EEENS7_ILi256EEEEEELi256ENS_6half_tEfNS_4arch4Sm80ELb0ELb0ELb0ELb1ELb1ELb1ELb1ELb0EEENS1_21CollectiveEpilogueFwdINS6_IJS8_SA_S9_EEENS6_IJNS7_ILi1EEESI_SI_EEESC_SE_Li256ELb1ELb1ELb0ELb0EEENS1_19SingleTileSchedulerILb1ELb0ELb1ELi128EEEEEEEEEvNT_6ParamsE,@function
        .size           _ZN7cutlass13device_kernelIN5flash19enable_sm80_to_sm89INS1_16FlashAttnFwdSm80INS1_25CollectiveMainloopFwdSm80ILi8ELi1ELb0EN4cute5tupleIJNS5_1CILi128EEENS7_ILi32EEENS7_ILi256EEEEEELi256ENS_6half_tEfNS_4arch4Sm80ELb0ELb0ELb0ELb1ELb1ELb1ELb1ELb0EEENS1_21CollectiveEpilogueFwdINS6_IJS8_SA_S9_EEENS6_IJNS7_ILi1EEESI_SI_EEESC_SE_Li256ELb1ELb1ELb0ELb0EEENS1_19SingleTileSchedulerILb1ELb0ELb1ELi128EEEEEEEEEvNT_6ParamsE,(.L_x_3563 - _ZN7cutlass13device_kernelIN5flash19enable_sm80_to_sm89INS1_16FlashAttnFwdSm80INS1_25CollectiveMainloopFwdSm80ILi8ELi1ELb0EN4cute5tupleIJNS5_1CILi128EEENS7_ILi32EEENS7_ILi256EEEEEELi256ENS_6half_tEfNS_4arch4Sm80ELb0ELb0ELb0ELb1ELb1ELb1ELb1ELb0EEENS1_21CollectiveEpilogueFwdINS6_IJS8_SA_S9_EEENS6_IJNS7_ILi1EEESI_SI_EEESC_SE_Li256ELb1ELb1ELb0ELb0EEENS1_19SingleTileSchedulerILb1ELb0ELb1ELi128EEEEEEEEEvNT_6ParamsE)
        .other          _ZN7cutlass13device_kernelIN5flash19enable_sm80_to_sm89INS1_16FlashAttnFwdSm80INS1_25CollectiveMainloopFwdSm80ILi8ELi1ELb0EN4cute5tupleIJNS5_1CILi128EEENS7_ILi32EEENS7_ILi256EEEEEELi256ENS_6half_tEfNS_4arch4Sm80ELb0ELb0ELb0ELb1ELb1ELb1ELb1ELb0EEENS1_21CollectiveEpilogueFwdINS6_IJS8_SA_S9_EEENS6_IJNS7_ILi1EEESI_SI_EEESC_SE_Li256ELb1ELb1ELb0ELb0EEENS1_19SingleTileSchedulerILb1ELb0ELb1ELi128EEEEEEEEEvNT_6ParamsE,@"STO_CUDA_ENTRY STV_DEFAULT"
_ZN7cutlass13device_kernelIN5flash19enable_sm80_to_sm89INS1_16FlashAttnFwdSm80INS1_25CollectiveMainloopFwdSm80ILi8ELi1ELb0EN4cute5tupleIJNS5_1CILi128EEENS7_ILi32EEENS7_ILi256EEEEEELi256ENS_6half_tEfNS_4arch4Sm80ELb0ELb0ELb0ELb1ELb1ELb1ELb1ELb0EEENS1_21CollectiveEpilogueFwdINS6_IJS8_SA_S9_EEENS6_IJNS7_ILi1EEESI_SI_EEESC_SE_Li256ELb1ELb1ELb0ELb0EEENS1_19SingleTileSchedulerILb1ELb0ELb1ELi128EEEEEEEEEvNT_6ParamsE:
        /* <DEDUP_REMOVED lines=20> */
.L_x_1815:
        /* <DEDUP_REMOVED lines=13> */
.L_x_1817:
[----:B------:R-:W-:Y:S02]  /*0210*/  ULDC UR7, c[0x0][0x54c] ;  /* 0x0001530000077ab9 */ /* 0x000fe40000000800 */
.L_x_1816:
[----:B------:R-:W-:Y:S02]  /*0220*/  ULDC UR4, c[0x0][0x548] ;  /* 0x0001520000047ab9 */ /* 0x000fe40000000800 */
[----:B------:R-:W-:-:S02]  /*0230*/  USHF.L.U32 UR5, UR14, 0x7, URZ ;  /* 0x000000070e057899 */ /* 0x000fc4000800063f */
[----:B------:R-:W-:-:S04]  /*0240*/  UIMAD UR4, UR7, UR4, URZ ;  /* 0x00000004070472a4 */ /* 0x000fc8000f8e023f */
[----:B------:R-:W-:-:S04]  /*0250*/  UISETP.GE.AND UP0, UPT, UR5, UR4, UPT ;  /* 0x000000040500728c */ /* 0x000fc8000bf06270 */
[----:B------:R-:W-:Y:S01]  /*0260*/  USEL UR20, UR20, 0xffffffff, !UP0 ;  /* 0xffffffff14147887 */ /* 0x000fe2000c000000 */
[----:B------:R-:W-:Y:S05]  /*0270*/  BRA `(.L_x_1818) ;  /* 0x000001b000007947 */ /* 0x000fea0003800000 */
.L_x_1814:
        /* <DEDUP_REMOVED lines=8> */
.L_x_1819:
        /* <DEDUP_REMOVED lines=13> */
.L_x_1821:
[----:B------:R-:W-:Y:S02]  /*03d0*/  ULDC UR7, c[0x0][0x54c] ;  /* 0x0001530000077ab9 */ /* 0x000fe40000000800 */
.L_x_1820:
[----:B------:R-:W-:Y:S02]  /*03e0*/  ULDC UR4, c[0x0][0x548] ;  /* 0x0001520000047ab9 */ /* 0x000fe40000000800 */
[----:B------:R-:W-:-:S02]  /*03f0*/  USHF.L.U32 UR5, UR14, 0x7, URZ ;  /* 0x000000070e057899 */ /* 0x000fc4000800063f */
[----:B------:R-:W-:-:S04]  /*0400*/  UIMAD UR4, UR7, UR4, URZ ;  /* 0x00000004070472a4 */ /* 0x000fc8000f8e023f */
[----:B------:R-:W-:-:S04]  /*0410*/  UISETP.GE.AND UP0, UPT, UR5, UR4, UPT ;  /* 0x000000040500728c */ /* 0x000fc8000bf06270 */
[----:B------:R-:W-:-:S06]  /*0420*/  USEL UR20, UR20, 0xffffffff, !UP0 ;  /* 0xffffffff14147887 */ /* 0x000fcc000c000000 */
.L_x_1818:
        /* <DEDUP_REMOVED lines=64> */
.L_x_1822:
        /* <DEDUP_REMOVED lines=10> */
.L_x_1823:
[----:B------:R-:W-:Y:S05]  /*08d0*/  @!P4 BRA `(.L_x_1824) ;  /* 0x000000500000c947 */ /* 0x000fea0003800000 */
[----:B-1--4-:R-:W4:Y:S04]  /*08e0*/  LDG.E R0, [R8.64] ;  /* 0x0000001608007981 */ /* 0x012f28000c1e1900 */
[----:B---3--:R-:W3:Y:S01]  /*08f0*/  LDG.E R3, [R8.64+0x4] ;  /* 0x0000041608037981 */ /* 0x008ee2000c1e1900 */
[----:B----4-:R-:W1:Y:S08]  /*0900*/  R2UR UR18, R0 ;  /* 0x00000000001273c2 */ /* 0x010e7000000e0000 */
[----:B---3--:R-:W1:Y:S02]  /*0910*/  R2UR UR4, R3 ;  /* 0x00000000030473c2 */ /* 0x008e6400000e0000 */
[----:B-1----:R-:W-:-:S06]  /*0920*/  UIADD3 UR18, -UR18, UR4, URZ ;  /* 0x0000000412127290 */ /* 0x002fcc000fffe13f */
.L_x_1824:
        /* <DEDUP_REMOVED lines=140> */
.L_x_1827:
[----:B------:R-:W-:Y:S05]  /*11f0*/  BSYNC B0 ;  /* 0x0000000000007941 */ /* 0x000fea0003800000 */
.L_x_1826:
        /* <DEDUP_REMOVED lines=128> */
.L_x_1846:
        /* <DEDUP_REMOVED lines=85> */
.L_x_1832:
[----:B------:R-:W-:Y:S05]  /*1f50*/  BSYNC B0 ;  /* 0x0000000000007941 */ /* 0x000fea0003800000 */
.L_x_1831:
        /* <DEDUP_REMOVED lines=81> */
.L_x_1835:
[----:B------:R-:W-:Y:S05]  /*2470*/  BSYNC B0 ;  /* 0x0000000000007941 */ /* 0x000fea0003800000 */
.L_x_1834:
        /* <DEDUP_REMOVED lines=57> */
.L_x_1837:
[----:B------:R-:W-:Y:S05]  /*2810*/  BSYNC B0 ;  /* 0x0000000000007941 */ /* 0x000fea0003800000 */
.L_x_1836:
        /* <DEDUP_REMOVED lines=57> */
.L_x_1839:
[----:B------:R-:W-:Y:S05]  /*2bb0*/  BSYNC B0 ;  /* 0x0000000000007941 */ /* 0x000fea0003800000 */
.L_x_1838:
        /* <DEDUP_REMOVED lines=57> */
.L_x_1830:
        /* <DEDUP_REMOVED lines=29> */
.L_x_1841:
[----:B------:R-:W-:Y:S05]  /*3120*/  BSYNC B0 ;  /* 0x0000000000007941 */ /* 0x000fea0003800000 */
.L_x_1840:
        /* <DEDUP_REMOVED lines=145> */
.L_x_1843:
[----:B------:R-:W-:Y:S05]  /*3a40*/  BSYNC B0 ;  /* 0x0000000000007941 */ /* 0x000fea0003800000 */
.L_x_1842:
        /* <DEDUP_REMOVED lines=124> */
.L_x_1829:
        /* <DEDUP_REMOVED lines=27> */
.L_x_1833:
[----:B------:R-:W-:Y:S05]  /*43c0*/  BSYNC B1 ;  /* 0x0000000000017941 */ /* 0x000fea0003800000 */
.L_x_1828:
        /* <DEDUP_REMOVED lines=61> */
.L_x_1845:
[----:B-1-3--:R-:W-:Y:S05]  /*47a0*/  BSYNC B0 ;  /* 0x0000000000007941 */ /* 0x00afea0003800000 */
.L_x_1844:
        /* <DEDUP_REMOVED lines=25> */
.L_x_1825:
        /* <DEDUP_REMOVED lines=192> */
.L_x_1849:
[----:B-123--:R-:W-:Y:S05]  /*5540*/  BSYNC B0 ;  /* 0x0000000000007941 */ /* 0x00efea0003800000 */
.L_x_1848:
        /* <DEDUP_REMOVED lines=25> */
.L_x_1851:
[----:B------:R-:W-:Y:S05]  /*56e0*/  BSYNC B0 ;  /* 0x0000000000007941 */ /* 0x000fea0003800000 */
.L_x_1850:
        /* <DEDUP_REMOVED lines=25> */
.L_x_1853:
[----:B------:R-:W-:Y:S05]  /*5880*/  BSYNC B0 ;  /* 0x0000000000007941 */ /* 0x000fea0003800000 */
.L_x_1852:
        /* <DEDUP_REMOVED lines=111> */
.L_x_1854:
        /* <DEDUP_REMOVED lines=70> */
.L_x_1858:
[----:B------:R-:W-:Y:S05]  /*63e0*/  BSYNC B0 ;  /* 0x0000000000007941 */ /* 0x000fea0003800000 */
.L_x_1857:
        /* <DEDUP_REMOVED lines=97> */
.L_x_1862:
[----:B------:R-:W-:Y:S05]  /*6a00*/  BSYNC B0 ;  /* 0x0000000000007941 */ /* 0x000fea0003800000 */
.L_x_1861:
        /* <DEDUP_REMOVED lines=42> */
.L_x_1864:
[----:B------:R-:W-:Y:S05]  /*6cb0*/  BSYNC B0 ;  /* 0x0000000000007941 */ /* 0x000fea0003800000 */
.L_x_1863:
        /* <DEDUP_REMOVED lines=42> */
.L_x_1866:
[----:B------:R-:W-:Y:S05]  /*6f60*/  BSYNC B0 ;  /* 0x0000000000007941 */ /* 0x000fea0003800000 */
.L_x_1865:
        /* <DEDUP_REMOVED lines=41> */
.L_x_1860:
[----:B------:R-:W-:Y:S05]  /*7200*/  BSYNC B1 ;  /* 0x0000000000017941 */ /* 0x000fea0003800000 */
.L_x_1859:
        /* <DEDUP_REMOVED lines=45> */
.L_x_1870:
[----:B------:R-:W-:Y:S05]  /*74e0*/  BSYNC B0 ;  /* 0x0000000000007941 */ /* 0x000fea0003800000 */
.L_x_1869:
        /* <DEDUP_REMOVED lines=42> */
.L_x_1872:
[----:B------:R-:W-:Y:S05]  /*7790*/  BSYNC B0 ;  /* 0x0000000000007941 */ /* 0x000fea0003800000 */
.L_x_1871:
        /* <DEDUP_REMOVED lines=42> */
.L_x_1874:
[----:B------:R-:W-:Y:S05]  /*7a40*/  BSYNC B0 ;  /* 0x0000000000007941 */ /* 0x000fea0003800000 */
.L_x_1873:
        /* <DEDUP_REMOVED lines=41> */
.L_x_1868:
[----:B------:R-:W-:Y:S05]  /*7ce0*/  BSYNC B1 ;  /* 0x0000000000017941 */ /* 0x000fea0003800000 */
.L_x_1867:
        /* <DEDUP_REMOVED lines=45> */
.L_x_1878:
[----:B------:R-:W-:Y:S05]  /*7fc0*/  BSYNC B0 ;  /* 0x0000000000007941 */ /* 0x000fea0003800000 */
.L_x_1877:
        /* <DEDUP_REMOVED lines=42> */
.L_x_1880:
[----:B------:R-:W-:Y:S05]  /*8270*/  BSYNC B0 ;  /* 0x0000000000007941 */ /* 0x000fea0003800000 */
.L_x_1879:
        /* <DEDUP_REMOVED lines=42> */
.L_x_1882:
[----:B------:R-:W-:Y:S05]  /*8520*/  BSYNC B0 ;  /* 0x0000000000007941 */ /* 0x000fea0003800000 */
.L_x_1881:
        /* <DEDUP_REMOVED lines=41> */
.L_x_1876:
[----:B------:R-:W-:Y:S05]  /*87c0*/  BSYNC B1 ;  /* 0x0000000000017941 */ /* 0x000fea0003800000 */
.L_x_1875:
        /* <DEDUP_REMOVED lines=44> */
.L_x_1885:
[----:B------:R-:W-:Y:S05]  /*8a90*/  BSYNC B0 ;  /* 0x0000000000007941 */ /* 0x000fea0003800000 */
.L_x_1884:
        /* <DEDUP_REMOVED lines=42> */
.L_x_1887:
[----:B------:R-:W-:Y:S05]  /*8d40*/  BSYNC B0 ;  /* 0x0000000000007941 */ /* 0x000fea0003800000 */
.L_x_1886:
        /* <DEDUP_REMOVED lines=42> */
.L_x_1889:
[----:B------:R-:W-:Y:S05]  /*8ff0*/  BSYNC B0 ;  /* 0x0000000000007941 */ /* 0x000fea0003800000 */
.L_x_1888:
        /* <DEDUP_REMOVED lines=42> */
.L_x_1856:
        /* <DEDUP_REMOVED lines=28> */
.L_x_1891:
[----:B------:R-:W-:Y:S05]  /*9460*/  BSYNC B0 ;  /* 0x0000000000007941 */ /* 0x000fea0003800000 */
.L_x_1890:
        /* <DEDUP_REMOVED lines=147> */
.L_x_1895:
[----:B------:R-:W-:Y:S05]  /*9da0*/  BSYNC B0 ;  /* 0x0000000000007941 */ /* 0x000fea0003800000 */
.L_x_1894:
        /* <DEDUP_REMOVED lines=97> */
.L_x_1893:
[----:B------:R-:W-:Y:S05]  /*a3c0*/  BSYNC B1 ;  /* 0x0000000000017941 */ /* 0x000fea0003800000 */
.L_x_1892:
        /* <DEDUP_REMOVED lines=106> */
.L_x_1899:
[----:B------:R-:W-:Y:S05]  /*aa70*/  BSYNC B0 ;  /* 0x0000000000007941 */ /* 0x000fea0003800000 */
.L_x_1898:
        /* <DEDUP_REMOVED lines=97> */
.L_x_1897:
[----:B------:R-:W-:Y:S05]  /*b090*/  BSYNC B1 ;  /* 0x0000000000017941 */ /* 0x000fea0003800000 */
.L_x_1896:
        /* <DEDUP_REMOVED lines=106> */
.L_x_1903:
[----:B------:R-:W-:Y:S05]  /*b740*/  BSYNC B0 ;  /* 0x0000000000007941 */ /* 0x000fea0003800000 */
.L_x_1902:
        /* <DEDUP_REMOVED lines=97> */
.L_x_1901:
[----:B------:R-:W-:Y:S05]  /*bd60*/  BSYNC B1 ;  /* 0x0000000000017941 */ /* 0x000fea0003800000 */
.L_x_1900:
        /* <DEDUP_REMOVED lines=105> */
.L_x_1905:
[----:B------:R-:W-:Y:S05]  /*c400*/  BSYNC B0 ;  /* 0x0000000000007941 */ /* 0x000fea0003800000 */
.L_x_1904:
        /* <DEDUP_REMOVED lines=97> */
.L_x_1883:
[----:B------:R-:W-:Y:S05]  /*ca20*/  BSYNC B2 ;  /* 0x0000000000027941 */ /* 0x000fea0003800000 */
.L_x_1855:
        /* <DEDUP_REMOVED lines=16> */
[----:B------:R-:W-:Y:S01]  /*cb30*/  IMAD.SHL.U32 R7, R7, 0x40, RZ ;  /* 0x0000004007077824 */ /* 0x000fe200078e00ff */
[----:B------:R-:W-:Y:S01]  /*cb40*/  LEA.HI R3, R3, R62, RZ, 0x5 ;  /* 0x0000003e03037211 */ /* 0x000fe200078f28ff */
[----:B------:R-:W-:Y:S01]  /*cb50*/  IMAD.IADD R12, R9, 0x1, -R12 ;  /* 0x00000001090c7824 */ /* 0x000fe200078e0a0c */
[----:B------:R-:W-:Y:S01]  /*cb60*/  SHF.R.S32.HI R149, RZ, 0x1f, R20 ;  /* 0x0000001fff957819 */ /* 0x000fe20000011414 */
[----:B------:R-:W-:Y:S01]  /*cb70*/  IMAD.WIDE.U32 R8, R221, c[0x0][0x218], R10 ;  /* 0x00008600dd087a25 */ /* 0x000fe200078e000a */
[----:B------:R-:W-:Y:S01]  /*cb80*/  LOP3.LUT R7, R7, 0x1c0, RZ, 0xc0, !PT ;  /* 0x000001c007077812 */ /* 0x000fe200078ec0ff */
[----:B------:R-:W-:Y:S01]  /*cb90*/  UISETP.GE.AND UP0, UPT, UR11, 0x21, UPT ;  /* 0x000000210b00788c */ /* 0x000fe2000bf06270 */
[----:B------:R-:W-:Y:S01]  /*cba0*/  SHF.R.S32.HI R13, RZ, 0x1f, R6 ;  /* 0x0000001fff0d7819 */ /* 0x000fe20000011406 */
[C---:B------:R-:W-:Y:S01]  /*cbb0*/  IMAD R217, R12.reuse, 0x200, R15 ;  /* 0x000002000cd97824 */ /* 0x040fe200078e020f */
[----:B------:R-:W-:Y:S01]  /*cbc0*/  LEA.HI R149, R149, R20, RZ, 0x3 ;  /* 0x0000001495957211 */ /* 0x000fe200078f18ff */
[----:B------:R-:W-:Y:S01]  /*cbd0*/  IMAD R11, R221, c[0x0][0x21c], R18 ;  /* 0x00008700dd0b7a24 */ /* 0x000fe200078e0212 */
[----:B------:R-:W-:Y:S01]  /*cbe0*/  LEA.HI R224, R13, R6, RZ, 0x3 ;  /* 0x000000060de07211 */ /* 0x000fe200078f18ff */
[----:B------:R-:W-:Y:S01]  /*cbf0*/  IMAD.SHL.U32 R217, R217, 0x2, RZ ;  /* 0x00000002d9d97824 */ /* 0x000fe200078e00ff */
[----:B------:R-:W-:Y:S01]  /*cc00*/  BAR.SYNC.DEFER_BLOCKING 0x0 ;  /* 0x0000000000007b1d */ /* 0x000fe20000010000 */
[----:B------:R-:W-:Y:S01]  /*cc10*/  IMAD.SHL.U32 R12, R12, 0x8, RZ ;  /* 0x000000080c0c7824 */ /* 0x000fe200078e00ff */
[----:B------:R-:W-:Y:S01]  /*cc20*/  LOP3.LUT R149, R149, 0xfffffff8, RZ, 0xc0, !PT ;  /* 0xfffffff895957812 */ /* 0x000fe200078ec0ff */
[----:B------:R-:W-:Y:S01]  /*cc30*/  IMAD.SHL.U32 R223, R16, 0x2, RZ ;  /* 0x0000000210df7824 */ /* 0x000fe200078e00ff */
[----:B------:R-:W-:-:S02]  /*cc40*/  IADD3 R10, R217, 0xc080, RZ ;  /* 0x0000c080d90a7810 */ /* 0x000fc40007ffe0ff */
[----:B------:R-:W-:Y:S02]  /*cc50*/  IADD3 R216, R217, 0xc0a0, RZ ;  /* 0x0000c0a0d9d87810 */ /* 0x000fe40007ffe0ff */
[----:B------:R-:W-:Y:S01]  /*cc60*/  @P0 IADD3 R216, R10, -0x20, RZ ;  /* 0xffffffe00ad80810 */ /* 0x000fe20007ffe0ff */
[----:B------:R-:W-:Y:S01]  /*cc70*/  IMAD.SHL.U32 R10, R4, 0x40, RZ ;  /* 0x00000040040a7824 */ /* 0x000fe200078e00ff */
[----:B------:R-:W-:Y:S02]  /*cc80*/  IADD3 R8, P0, R8, UR26, RZ ;  /* 0x0000001a08087c10 */ /* 0x000fe4000ff1e0ff */
[----:B------:R-:W-:Y:S02]  /*cc90*/  LOP3.LUT R12, R7, 0x8, R12, 0xf8, !PT ;  /* 0x00000008070c7812 */ /* 0x000fe400078ef80c */
[----:B------:R-:W-:Y:S02]  /*cca0*/  IADD3.X R11, R9, UR5, R11, P0, !PT ;  /* 0x00000005090b7c10 */ /* 0x000fe400087fe40b */
[----:B------:R-:W-:-:S02]  /*ccb0*/  LEA R9, P0, R8, c[0x0][0x1f8], 0x1 ;  /* 0x00007e0008097a11 */ /* 0x000fc400078008ff */
[----:B------:R-:W-:Y:S02]  /*ccc0*/  SHF.R.U32.HI R7, RZ, 0x3, R7 ;  /* 0x00000003ff077819 */ /* 0x000fe40000011607 */
[----:B------:R-:W-:Y:S01]  /*ccd0*/  LEA.HI.X R8, R8, c[0x0][0x1fc], R11, 0x1, P0 ;  /* 0x00007f0008087a11 */ /* 0x000fe200000f0c0b */
[----:B------:R-:W-:Y:S01]  /*cce0*/  SHFL.IDX PT, R28, R9, RZ, 0x181f ;  /* 0x00181fff091c7589 */ /* 0x000fe200000e0000 */
[----:B------:R-:W-:Y:S01]  /*ccf0*/  LOP3.LUT P0, RZ, R2, 0x4, RZ, 0xc0, !PT ;  /* 0x0000000402ff7812 */ /* 0x000fe2000780c0ff */
[----:B------:R-:W-:Y:S01]  /*cd00*/  IMAD.SHL.U32 R2, R3, 0x20, RZ ;  /* 0x0000002003027824 */ /* 0x000fe200078e00ff */
[----:B------:R-:W-:Y:S01]  /*cd10*/  LOP3.LUT R4, R12, R7, RZ, 0x3c, !PT ;  /* 0x000000070c047212 */ /* 0x000fe200078e3cff */
[----:B------:R-:W1:Y:S01]  /*cd20*/  SHFL.IDX PT, R29, R8, RZ, 0x181f ;  /* 0x00181fff081d7589 */ /* 0x000e6200000e0000 */
[----:B------:R-:W-:Y:S01]  /*cd30*/  LOP3.LUT R7, R10, 0xfffffe00, RZ, 0xc0, !PT ;  /* 0xfffffe000a077812 */ /* 0x000fe200078ec0ff */
[----:B------:R-:W-:Y:S01]  /*cd40*/  IMAD.MOV.U32 R11, RZ, RZ, 0x40 ;  /* 0x00000040ff0b7424 */ /* 0x000fe200078e00ff */
[----:B------:R-:W-:Y:S01]  /*cd50*/  LOP3.LUT R218, R2, 0x7ffffc00, RZ, 0xc0, !PT ;  /* 0x7ffffc0002da7812 */ /* 0x000fe200078ec0ff */
[----:B------:R-:W-:Y:S01]  /*cd60*/  LDSM.16.M88.4 R24, [R217+0xc880] ;  /* 0x00c88000d918783b */ /* 0x000fe20000000200 */
[----:B------:R-:W-:-:S02]  /*cd70*/  SHF.R.S32.HI R12, RZ, 0x1f, R21 ;  /* 0x0000001fff0c7819 */ /* 0x000fc40000011415 */
[----:B------:R-:W-:Y:S01]  /*cd80*/  IADD3 R218, R4, R7, R218 ;  /* 0x0000000704da7210 */ /* 0x000fe20007ffe0da */
[----:B------:R-:W-:Y:S01]  /*cd90*/  LDSM.16.M88.4 R44, [R216] ;  /* 0x00000000d82c783b */ /* 0x000fe20000000200 */
[----:B------:R-:W-:Y:S02]  /*cda0*/  SEL R2, R11, 0xffffffc0, !P0 ;  /* 0xffffffc00b027807 */ /* 0x000fe40004000000 */
[----:B------:R-:W-:Y:S01]  /*cdb0*/  ISETP.LT.AND P0, PT, R17, UR8, PT ;  /* 0x0000000811007c0c */ /* 0x000fe2000bf01270 */
[----:B------:R-:W-:Y:S01]  /*cdc0*/  IMAD.SHL.U32 R218, R218, 0x2, RZ ;  /* 0x00000002dada7824 */ /* 0x000fe200078e00ff */
[----:B------:R-:W-:Y:S01]  /*cdd0*/  LDSM.16.M88.4 R16, [R217+0xc080] ;  /* 0x00c08000d910783b */ /* 0x000fe20000000200 */
[----:B------:R-:W-:Y:S01]  /*cde0*/  LEA.HI R151, R12, R21, RZ, 0x3 ;  /* 0x000000150c977211 */ /* 0x000fe200078f18ff */
[----:B------:R-:W-:Y:S01]  /*cdf0*/  IMAD.IADD R212, R217, 0x1, R2 ;  /* 0x00000001d9d47824 */ /* 0x000fe200078e0202 */
[----:B------:R-:W-:Y:S01]  /*ce00*/  ISETP.GE.OR P6, PT, R150, c[0x0][0x1d4], !P0 ;  /* 0x0000750096007a0c */ /* 0x000fe200047c6670 */
[----:B------:R-:W2:Y:S01]  /*ce10*/  LDSM.16.M88.4 R8, [R218+0x10080] ;  /* 0x01008000da08783b */ /* 0x000ea20000000200 */
[--C-:B------:R-:W-:Y:S01]  /*ce20*/  IMAD R214, R0, 0x2, R218.reuse ;  /* 0x0000000200d67824 */ /* 0x100fe200078e02da */
[----:B------:R-:W-:Y:S01]  /*ce30*/  LOP3.LUT R151, R151, 0xfffffff8, RZ, 0xc0, !PT ;  /* 0xfffffff897977812 */ /* 0x000fe200078ec0ff */
[C---:B------:R-:W-:Y:S01]  /*ce40*/  IMAD R213, R5.reuse, 0x2, R218 ;  /* 0x0000000205d57824 */ /* 0x040fe200078e02da */
[----:B------:R-:W-:Y:S01]  /*ce50*/  LDSM.16.M88.4 R40, [R216+0x800] ;  /* 0x00080000d828783b */ /* 0x000fe20000000200 */
[----:B------:R-:W-:Y:S01]  /*ce60*/  LOP3.LUT R224, R224, 0xfffffff8, RZ, 0xc0, !PT ;  /* 0xfffffff8e0e07812 */ /* 0x000fe200078ec0ff */
[----:B------:R-:W-:Y:S01]  /*ce70*/  IMAD R211, R5, 0x2, R214 ;  /* 0x0000000205d37824 */ /* 0x000fe200078e02d6 */
[----:B------:R-:W-:Y:S01]  /*ce80*/  SHF.R.S32.HI R197, RZ, 0x1f, R150 ;  /* 0x0000001fffc57819 */ /* 0x000fe20000011496 */
[----:B-1----:R-:W-:Y:S01]  /*ce90*/  IMAD.WIDE R22, R150, 0x2, R28 ;  /* 0x0000000296167825 */ /* 0x002fe200078e021c */
        /* <DEDUP_REMOVED lines=8> */
[----:B------:R-:W-:Y:S01]  /*cf20*/  IMAD.WIDE R30, R149, 0x2, R28 ;  /* 0x00000002951e7825 */ /* 0x000fe200078e021c */
[----:B------:R-:W-:Y:S02]  /*cf30*/  SHF.R.S32.HI R196, RZ, 0x1f, R149 ;  /* 0x0000001fffc47819 */ /* 0x000fe40000011495 */
[----:B------:R-:W-:Y:S01]  /*cf40*/  IADD3 R207, R216, 0x800, RZ ;  /* 0x00000800d8cf7810 */ /* 0x000fe20007ffe0ff */
[----:B------:R-:W-:Y:S01]  /*cf50*/  IMAD.WIDE R48, R224, 0x2, R28 ;  /* 0x00000002e0307825 */ /* 0x000fe200078e021c */
[C---:B------:R-:W-:Y:S02]  /*cf60*/  IADD3 R205, R216.reuse, 0x1000, RZ ;  /* 0x00001000d8cd7810 */ /* 0x040fe40007ffe0ff */
[----:B------:R-:W-:Y:S01]  /*cf70*/  IADD3 R204, R216, 0x1800, RZ ;  /* 0x00001800d8cc7810 */ /* 0x000fe20007ffe0ff */
[----:B------:R-:W-:Y:S01]  /*cf80*/  IMAD.IADD R206, R2, 0x1, R216 ;  /* 0x0000000102ce7824 */ /* 0x000fe200078e02d8 */
[----:B------:R-:W-:-:S02]  /*cf90*/  LOP3.LUT R2, R4, R7, RZ, 0xfc, !PT ;  /* 0x0000000704027212 */ /* 0x000fc400078efcff */
[----:B------:R3:W-:Y:S01]  /*cfa0*/  LDGSTS.E.BYPASS.LTC128B.128 [R223+0x9080], [R14.64], !P6 ;  /* 0x090800000edf7fae */ /* 0x0007e2000f101d56 */
[----:B------:R-:W-:Y:S02]  /*cfb0*/  ISETP.GE.OR P6, PT, R20, c[0x0][0x1d4], !P0 ;  /* 0x0000750014007a0c */ /* 0x000fe400047c6670 */
[----:B------:R-:W-:Y:S02]  /*cfc0*/  ISETP.GE.OR P0, PT, R6, c[0x0][0x1d4], !P0 ;  /* 0x0000750006007a0c */ /* 0x000fe40004706670 */
[----:B------:R-:W-:Y:S02]  /*cfd0*/  SHF.R.S32.HI R7, RZ, 0x1f, R224 ;  /* 0x0000001fff077819 */ /* 0x000fe400000114e0 */
[C---:B------:R-:W-:Y:S02]  /*cfe0*/  IADD3 R203, R216.reuse, 0x2000, RZ ;  /* 0x00002000d8cb7810 */ /* 0x040fe40007ffe0ff */
[C---:B------:R-:W-:Y:S02]  /*cff0*/  IADD3 R202, R216.reuse, 0x2800, RZ ;  /* 0x00002800d8ca7810 */ /* 0x040fe40007ffe0ff */
[C---:B------:R-:W-:Y:S01]  /*d000*/  IADD3 R201, R216.reuse, 0x3000, RZ ;  /* 0x00003000d8c97810 */ /* 0x040fe20007ffe0ff */
[----:B--2---:R-:W-:Y:S02]  /*d010*/  HMMA.16816.F32 R20, R8, R16, RZ ;  /* 0x000000100814723c */ /* 0x004fe400000018ff */
[----:B------:R2:W-:Y:S01]  /*d020*/  LDGSTS.E.BYPASS.LTC128B.128 [R223+0xa080], [R30.64], !P6 ;  /* 0x0a0800001edf7fae */ /* 0x0005e2000f101d56 */
[----:B------:R-:W-:-:S03]  /*d030*/  IADD3 R200, R216, 0x3800, RZ ;  /* 0x00003800d8c87810 */ /* 0x000fc60007ffe0ff */
[----:B------:R4:W-:Y:S01]  /*d040*/  LDGSTS.E.BYPASS.LTC128B.128 [R223+0xb080], [R48.64], !P0 ;  /* 0x0b08000030df7fae */ /* 0x0009e2000c101d56 */
[----:B------:R-:W-:Y:S01]  /*d050*/  PLOP3.LUT P0, PT, PT, PT, UP0, 0x40, 0x0 ;  /* 0x000000000000781c */ /* 0x000fe20003f0e808 */
[C---:B------:R-:W-:Y:S02]  /*d060*/  HMMA.16816.F32 R16, R8.reuse, R18, RZ ;  /* 0x000000120810723c */ /* 0x040fe400000018ff */
[----:B------:R-:W-:Y:S04]  /*d070*/  LDSM.16.M88.4 R32, [R213+0x10080] ;  /* 0x01008000d520783b */ /* 0x000fe80000000200 */
[----:B------:R-:W0:Y:S02]  /*d080*/  LDGDEPBAR ;  /* 0x00000000000079af */ /* 0x000e240000000000 */
[C---:B---3--:R-:W-:Y:S08]  /*d090*/  HMMA.16816.F32 R12, R8.reuse, R24, RZ ;  /* 0x00000018080c723c */ /* 0x048ff000000018ff */
[----:B------:R-:W-:Y:S01]  /*d0a0*/  HMMA.16816.F32 R8, R8, R26, RZ ;  /* 0x0000001a0808723c */ /* 0x000fe200000018ff */
[----:B------:R-:W-:Y:S04]  /*d0b0*/  LDSM.16.M88.4 R24, [R212+0xc880] ;  /* 0x00c88000d418783b */ /* 0x000fe80000000200 */
[----:B--2---:R-:W2:Y:S03]  /*d0c0*/  LDSM.16.M88.4 R28, [R212+0xc080] ;  /* 0x00c08000d41c783b */ /* 0x004ea60000000200 */
[C---:B-1----:R-:W-:Y:S08]  /*d0d0*/  HMMA.16816.F32 R20, R36.reuse, R44, R20 ;  /* 0x0000002c2414723c */ /* 0x042ff00000001814 */
[C---:B------:R-:W-:Y:S01]  /*d0e0*/  HMMA.16816.F32 R16, R36.reuse, R46, R16 ;  /* 0x0000002e2410723c */ /* 0x040fe20000001810 */
[----:B------:R-:W-:Y:S07]  /*d0f0*/  LDSM.16.M88.4 R44, [R211+0x10080] ;  /* 0x01008000d32c783b */ /* 0x000fee0000000200 */
[C---:B------:R-:W-:Y:S08]  /*d100*/  HMMA.16816.F32 R12, R36.reuse, R40, R12 ;  /* 0x00000028240c723c */ /* 0x040ff0000000180c */
[----:B------:R-:W-:Y:S01]  /*d110*/  HMMA.16816.F32 R8, R36, R42, R8 ;  /* 0x0000002a2408723c */ /* 0x000fe20000001808 */
[----:B------:R-:W1:Y:S04]  /*d120*/  LDSM.16.M88.4 R40, [R206] ;  /* 0x00000000ce28783b */ /* 0x000e680000000200 */
[----:B------:R-:W3:Y:S03]  /*d130*/  LDSM.16.M88.4 R36, [R206+0x800] ;  /* 0x00080000ce24783b */ /* 0x000ee60000000200 */
[C---:B--2---:R-:W-:Y:S08]  /*d140*/  HMMA.16816.F32 R20, R32.reuse, R28, R20 ;  /* 0x0000001c2014723c */ /* 0x044ff00000001814 */
[C---:B------:R-:W-:Y:S01]  /*d150*/  HMMA.16816.F32 R16, R32.reuse, R30, R16 ;  /* 0x0000001e2010723c */ /* 0x040fe20000001810 */
[----:B------:R-:W-:Y:S07]  /*d160*/  LDSM.16.M88.4 R28, [R218+0x14080] ;  /* 0x01408000da1c783b */ /* 0x000fee0000000200 */
[C---:B------:R-:W-:Y:S08]  /*d170*/  HMMA.16816.F32 R12, R32.reuse, R24, R12 ;  /* 0x00000018200c723c */ /* 0x040ff0000000180c */
[----:B------:R-:W-:Y:S01]  /*d180*/  HMMA.16816.F32 R32, R32, R26, R8 ;  /* 0x0000001a2020723c */ /* 0x000fe20000001808 */
[----:B------:R-:W2:Y:S04]  /*d190*/  LDSM.16.M88.4 R24, [R217+0xd080] ;  /* 0x00d08000d918783b */ /* 0x000ea80000000200 */
[----:B------:R-:W5:Y:S03]  /*d1a0*/  LDSM.16.M88.4 R8, [R217+0xd880] ;  /* 0x00d88000d908783b */ /* 0x000f660000000200 */
[C---:B-1----:R-:W-:Y:S08]  /*d1b0*/  HMMA.16816.F32 R20, R44.reuse, R40, R20 ;  /* 0x000000282c14723c */ /* 0x042ff00000001814 */
[C---:B------:R-:W-:Y:S01]  /*d1c0*/  HMMA.16816.F32 R16, R44.reuse, R42, R16 ;  /* 0x0000002a2c10723c */ /* 0x040fe20000001810 */
[----:B------:R-:W-:Y:S07]  /*d1d0*/  LDSM.16.M88.4 R40, [R214+0x14080] ;  /* 0x01408000d628783b */ /* 0x000fee0000000200 */
[C---:B---3--:R-:W-:Y:S08]  /*d1e0*/  HMMA.16816.F32 R12, R44.reuse, R36, R12 ;  /* 0x000000242c0c723c */ /* 0x048ff0000000180c */
[----:B------:R-:W-:Y:S01]  /*d1f0*/  HMMA.16816.F32 R44, R44, R38, R32 ;  /* 0x000000262c2c723c */ /* 0x000fe20000001820 */
[----:B------:R-:W1:Y:S04]  /*d200*/  LDSM.16.M88.4 R36, [R216+0x1000] ;  /* 0x00100000d824783b */ /* 0x000e680000000200 */
[----:B------:R-:W3:Y:S03]  /*d210*/  LDSM.16.M88.4 R32, [R216+0x1800] ;  /* 0x00180000d820783b */ /* 0x000ee60000000200 */
[C---:B--2---:R-:W-:Y:S08]  /*d220*/  HMMA.16816.F32 R20, R28.reuse, R24, R20 ;  /* 0x000000181c14723c */ /* 0x044ff00000001814 */
[C---:B------:R-:W-:Y:S01]  /*d230*/  HMMA.16816.F32 R16, R28.reuse, R26, R16 ;  /* 0x0000001a1c10723c */ /* 0x040fe20000001810 */
[----:B------:R-:W-:Y:S07]  /*d240*/  LDSM.16.M88.4 R24, [R212+0xd080] ;  /* 0x00d08000d418783b */ /* 0x000fee0000000200 */
[C---:B-----5:R-:W-:Y:S08]  /*d250*/  HMMA.16816.F32 R12, R28.reuse, R8, R12 ;  /* 0x000000081c0c723c */ /* 0x060ff0000000180c */
        /* <DEDUP_REMOVED lines=65> */
[----:B------:R-:W3:Y:S01]  /*d670*/  LDSM.16.M88.4 R32, [R206+0x3800] ;  /* 0x00380000ce20783b */ /* 0x000ee20000000200 */
[----:B------:R-:W-:-:S04]  /*d680*/  DEPBAR.LE SB0, 0x0 ;  /* 0x000080000000791a */ /* 0x000fc80000000000 */
[C---:B--2---:R-:W-:Y:S08]  /*d690*/  HMMA.16816.F32 R20, R28.reuse, R24, R20 ;  /* 0x000000181c14723c */ /* 0x044ff00000001814 */
[C---:B------:R-:W-:Y:S08]  /*d6a0*/  HMMA.16816.F32 R16, R28.reuse, R26, R16 ;  /* 0x0000001a1c10723c */ /* 0x040ff00000001810 */
[C---:B-----5:R-:W-:Y:S08]  /*d6b0*/  HMMA.16816.F32 R12, R28.reuse, R8, R12 ;  /* 0x000000081c0c723c */ /* 0x060ff0000000180c */
[----:B------:R-:W-:Y:S08]  /*d6c0*/  HMMA.16816.F32 R44, R28, R10, R44 ;  /* 0x0000000a1c2c723c */ /* 0x000ff0000000182c */
[C---:B-1----:R-:W-:Y:S08]  /*d6d0*/  HMMA.16816.F32 R20, R40.reuse, R36, R20 ;  /* 0x000000242814723c */ /* 0x042ff00000001814 */
[C---:B------:R-:W-:Y:S08]  /*d6e0*/  HMMA.16816.F32 R16, R40.reuse, R38, R16 ;  /* 0x000000262810723c */ /* 0x040ff00000001810 */
[C---:B---3--:R-:W-:Y:S08]  /*d6f0*/  HMMA.16816.F32 R12, R40.reuse, R32, R12 ;  /* 0x00000020280c723c */ /* 0x048ff0000000180c */
[----:B------:R-:W-:Y:S01]  /*d700*/  HMMA.16816.F32 R44, R40, R34, R44 ;  /* 0x00000022282c723c */ /* 0x000fe2000000182c */
[----:B------:R-:W-:Y:S06]  /*d710*/  BAR.SYNC.DEFER_BLOCKING 0x0 ;  /* 0x0000000000007b1d */ /* 0x000fec0000010000 */
[----:B------:R-:W-:Y:S05]  /*d720*/  @P0 BRA `(.L_x_1906) ;  /* 0x000002b000000947 */ /* 0x000fea0003800000 */
[----:B----4-:R-:W-:Y:S01]  /*d730*/  IMAD.U32 R9, RZ, RZ, UR9 ;  /* 0x00000009ff097e24 */ /* 0x010fe2000f8e00ff */
        /* <DEDUP_REMOVED lines=27> */
[----:B------:R-:W1:Y:S04]  /*d8f0*/  SHFL.IDX PT, R4, R4, RZ, 0x181f ;  /* 0x00181fff04047589 */ /* 0x000e6800000e0000 */
[----:B------:R-:W2:Y:S01]  /*d900*/  SHFL.IDX PT, R6, R6, RZ, 0x181f ;  /* 0x00181fff06067589 */ /* 0x000ea200000e0000 */
[----:B-1----:R-:W-:-:S04]  /*d910*/  LEA R24, P0, R150, R4, 0x1 ;  /* 0x0000000496187211 */ /* 0x002fc800078008ff */
        /* <DEDUP_REMOVED lines=12> */
.L_x_1906:
[----:B----4-:R-:W-:Y:S01]  /*d9e0*/  LOP3.LUT R3, R3, 0xffffffe0, RZ, 0xc0, !PT ;  /* 0xffffffe003037812 */ /* 0x010fe200078ec0ff */
[----:B-1----:R-:W-:Y:S01]  /*d9f0*/  IMAD.U32 R8, RZ, RZ, UR8 ;  /* 0x00000008ff087e24 */ /* 0x002fe2000f8e00ff */
        /* <DEDUP_REMOVED lines=90> */
[----:B------:R-:W-:Y:S01]  /*dfa0*/  MUFU.EX2 R228, R228 ;  /* 0x000000e400e47308 */ /* 0x000fe20000000800 */
[--C-:B------:R-:W-:Y:S02]  /*dfb0*/  FFMA.FTZ R199, R19, c[0x0][0x2d0], -R12.reuse ;  /* 0x0000b40013c77a23 */ /* 0x100fe4000001080c */
[--C-:B------:R-:W-:Y:S01]  /*dfc0*/  FFMA.FTZ R232, R7, c[0x0][0x2d0], -R12.reuse ;  /* 0x0000b40007e87a23 */ /* 0x100fe2000001080c */
[----:B------:R-:W-:Y:S01]  /*dfd0*/  FSEL R9, R9, RZ, P0 ;  /* 0x000000ff09097208 */ /* 0x000fe20000000000 */
[--C-:B------:R-:W-:Y:S01]  /*dfe0*/  FFMA.FTZ R230, R17, c[0x0][0x2d0], -R12.reuse ;  /* 0x0000b40011e67a23 */ /* 0x100fe2000001080c */
[----:B------:R-:W-:Y:S01]  /*dff0*/  PLOP3.LUT P0, PT, PT, PT, UP0, 0x40, 0x0 ;  /* 0x000000000000781c */ /* 0x000fe20003f0e808 */
[----:B------:R-:W-:Y:S01]  /*e000*/  FFMA.FTZ R231, R13, c[0x0][0x2d0], -R12 ;  /* 0x0000b4000de77a23 */ /* 0x000fe2000001080c */
[----:B------:R-:W1:Y:S01]  /*e010*/  MUFU.EX2 R225, R225 ;  /* 0x000000e100e17308 */ /* 0x000e620000000800 */
[----:B------:R-:W-:-:S02]  /*e020*/  FFMA.FTZ R2, R22, c[0x0][0x2d0], -R9 ;  /* 0x0000b40016027a23 */ /* 0x000fc40000010809 */
[----:B------:R-:W2:Y:S01]  /*e030*/  LDSM.16.MT88.4 R20, [R215+0x8080] ;  /* 0x00808000d714783b */ /* 0x000ea20000004200 */
[--C-:B------:R-:W-:Y:S02]  /*e040*/  FFMA.FTZ R229, R6, c[0x0][0x2d0], -R9.reuse ;  /* 0x0000b40006e57a23 */ /* 0x100fe40000010809 */
[--C-:B------:R-:W-:Y:S02]  /*e050*/  FFMA.FTZ R227, R18, c[0x0][0x2d0], -R9.reuse ;  /* 0x0000b40012e37a23 */ /* 0x100fe40000010809 */
[--C-:B------:R-:W-:Y:S01]  /*e060*/  FFMA.FTZ R0, R4, c[0x0][0x2d0], -R9.reuse ;  /* 0x0000b40004007a23 */ /* 0x100fe20000010809 */
[----:B------:R-:W-:Y:S01]  /*e070*/  MUFU.EX2 R226, R226 ;  /* 0x000000e200e27308 */ /* 0x000fe20000000800 */
[----:B------:R-:W3:Y:S01]  /*e080*/  LDSM.16.MT88.4 R4, [R208+0xb080] ;  /* 0x00b08000d004783b */ /* 0x000ee20000004200 */
[----:B------:R-:W-:Y:S02]  /*e090*/  FFMA.FTZ R235, R11, c[0x0][0x2d0], -R12 ;  /* 0x0000b4000beb7a23 */ /* 0x000fe4000001080c */
[----:B------:R-:W-:-:S02]  /*e0a0*/  FFMA.FTZ R233, R14, c[0x0][0x2d0], -R9 ;  /* 0x0000b4000ee97a23 */ /* 0x000fc40000010809 */
[--C-:B------:R-:W-:Y:S01]  /*e0b0*/  FFMA.FTZ R234, R16, c[0x0][0x2d0], -R9.reuse ;  /* 0x0000b40010ea7a23 */ /* 0x100fe20000010809 */
[----:B------:R-:W4:Y:S01]  /*e0c0*/  LDSM.16.MT88.4 R12, [R215+0x8880] ;  /* 0x00888000d70c783b */ /* 0x000f220000004200 */
[----:B------:R-:W5:Y:S01]  /*e0d0*/  MUFU.EX2 R199, R199 ;  /* 0x000000c700c77308 */ /* 0x000f620000000800 */
[--C-:B------:R-:W-:Y:S01]  /*e0e0*/  FFMA.FTZ R236, R10, c[0x0][0x2d0], -R9.reuse ;  /* 0x0000b4000aec7a23 */ /* 0x100fe20000010809 */
[----:B-1----:R-:W-:Y:S01]  /*e0f0*/  F2FP.PACK_AB R132, R225, R228 ;  /* 0x000000e4e184723e */ /* 0x002fe200000000ff */
[----:B------:R-:W-:Y:S01]  /*e100*/  FFMA.FTZ R237, R8, c[0x0][0x2d0], -R9 ;  /* 0x0000b40008ed7a23 */ /* 0x000fe20000010809 */
[----:B------:R-:W-:Y:S01]  /*e110*/  LDSM.16.MT88.4 R16, [R210+0xb880] ;  /* 0x00b88000d210783b */ /* 0x000fe20000004200 */
[----:B------:R-:W-:-:S03]  /*e120*/  FADD.FTZ R225, R228, R225 ;  /* 0x000000e1e4e17221 */ /* 0x000fc60000010000 */
[----:B------:R-:W-:Y:S01]  /*e130*/  MUFU.EX2 R2, R2 ;  /* 0x0000000200027308 */ /* 0x000fe20000000800 */
[----:B------:R-:W1:Y:S07]  /*e140*/  LDSM.16.MT88.4 R8, [R210+0x8880] ;  /* 0x00888000d208783b */ /* 0x000e6e0000004200 */
[----:B------:R-:W2:Y:S01]  /*e150*/  MUFU.EX2 R229, R229 ;  /* 0x000000e500e57308 */ /* 0x000ea20000000800 */
[----:B-----5:R-:W-:Y:S01]  /*e160*/  F2FP.PACK_AB R134, R199, R226 ;  /* 0x000000e2c786723e */ /* 0x020fe200000000ff */
[----:B------:R-:W-:-:S04]  /*e170*/  FADD.FTZ R226, R226, R225 ;  /* 0x000000e1e2e27221 */ /* 0x000fc80000010000 */
[----:B------:R-:W-:Y:S02]  /*e180*/  FADD.FTZ R199, R199, R226 ;  /* 0x000000e2c7c77221 */ /* 0x000fe40000010000 */
[----:B------:R-:W-:Y:S08]  /*e190*/  MUFU.EX2 R227, R227 ;  /* 0x000000e300e37308 */ /* 0x000ff00000000800 */
[----:B------:R-:W5:Y:S01]  /*e1a0*/  MUFU.EX2 R0, R0 ;  /* 0x0000000000007308 */ /* 0x000f620000000800 */
[----:B--2---:R-:W-:Y:S01]  /*e1b0*/  F2FP.PACK_AB R133, R229, R2 ;  /* 0x00000002e585723e */ /* 0x004fe200000000ff */
[----:B------:R-:W-:-:S06]  /*e1c0*/  FADD.FTZ R2, R2, R229 ;  /* 0x000000e502027221 */ /* 0x000fcc0000010000 */
[----:B------:R-:W-:Y:S01]  /*e1d0*/  MUFU.EX2 R230, R230 ;  /* 0x000000e600e67308 */ /* 0x000fe20000000800 */
[----:B-----5:R-:W-:-:S07]  /*e1e0*/  F2FP.PACK_AB R135, R0, R227 ;  /* 0x000000e30087723e */ /* 0x020fce00000000ff */
        /* <DEDUP_REMOVED lines=39> */
[C---:B---3--:R-:W-:Y:S07]  /*e460*/  HMMA.16816.F32 R136, R132.reuse, R4, RZ ;  /* 0x000000048488723c */ /* 0x048fee00000018ff */
[----:B--2---:R-:W-:Y:S01]  /*e470*/  F2FP.PACK_AB R4, R231, R230 ;  /* 0x000000e6e704723e */ /* 0x004fe200000000ff */
        /* <DEDUP_REMOVED lines=48> */
[C---:B------:R-:W-:Y:S01]  /*e780*/  IMAD.SHL.U32 R227, R150.reuse, 0x2, RZ ;  /* 0x0000000296e37824 */ /* 0x040fe200078e00ff */
[----:B------:R-:W-:Y:S01]  /*e790*/  SHF.L.U32 R231, R149, 0x1, RZ ;  /* 0x0000000195e77819 */ /* 0x000fe200000006ff */
[C---:B------:R-:W-:Y:S01]  /*e7a0*/  IMAD.SHL.U32 R229, R151.reuse, 0x2, RZ ;  /* 0x0000000297e57824 */ /* 0x040fe200078e00ff */
[----:B------:R-:W-:Y:S01]  /*e7b0*/  SHF.L.U64.HI R226, R150, 0x1, R197 ;  /* 0x0000000196e27819 */ /* 0x000fe200000102c5 */
        /* <DEDUP_REMOVED lines=11> */
.L_x_1910:
        /* <DEDUP_REMOVED lines=44> */
.L_x_1908:
        /* <DEDUP_REMOVED lines=9> */
[----:B------:R-:W-:Y:S02]  /*ebc0*/  IMAD R150, R221, c[0x0][0x21c], R150 ;  /* 0x00008700dd967a24 */ /* 0x000fe400078e0296 */
[----:B------:R-:W-:Y:S04]  /*ebd0*/  IMAD.IADD R177, R177, 0x1, R3 ;  /* 0x00000001b1b17824 */ /* 0x000fe800078e0203 */
[----:B------:R-:W-:Y:S05]  /*ebe0*/  IMAD.WIDE.U32 R176, R221, c[0x0][0x218], R176 ;  /* 0x00008600ddb07a25 */ /* 0x000fea00078e00b0 */
[----:B------:R-:W-:Y:S01]  /*ebf0*/  IADD3 R148, P0, R176, UR8, RZ ;  /* 0x00000008b0947c10 */ /* 0x000fe2000ff1e0ff */
[----:B------:R-:W-:Y:S03]  /*ec00*/  LDSM.16.M88.4 R152, [R218+0x10080] ;  /* 0x01008000da98783b */ /* 0x000fe60000000200 */
[----:B------:R-:W-:Y:S01]  /*ec10*/  IADD3.X R177, R177, UR5, R150, P0, !PT ;  /* 0x00000005b1b17c10 */ /* 0x000fe200087fe496 */
[----:B------:R-:W1:Y:S01]  /*ec20*/  LDSM.16.M88.4 R156, [R217+0xc080] ;  /* 0x00c08000d99c783b */ /* 0x000e620000000200 */
[C---:B------:R-:W-:Y:S03]  /*ec30*/  LEA R2, P0, R148.reuse, c[0x0][0x1f8], 0x1 ;  /* 0x00007e0094027a11 */ /* 0x040fe600078008ff */
[----:B------:R-:W-:Y:S01]  /*ec40*/  LDSM.16.M88.4 R160, [R217+0xc880] ;  /* 0x00c88000d9a0783b */ /* 0x000fe20000000200 */
[----:B------:R-:W-:Y:S03]  /*ec50*/  LEA.HI.X R3, R148, c[0x0][0x1fc], R177, 0x1, P0 ;  /* 0x00007f0094037a11 */ /* 0x000fe600000f0cb1 */
[----:B------:R-:W2:Y:S04]  /*ec60*/  SHFL.IDX PT, R2, R2, RZ, 0x181f ;  /* 0x00181fff02027589 */ /* 0x000ea800000e0000 */
[----:B------:R-:W3:Y:S04]  /*ec70*/  SHFL.IDX PT, R3, R3, RZ, 0x181f ;  /* 0x00181fff03037589 */ /* 0x000ee800000e0000 */
[----:B------:R-:W-:Y:S04]  /*ec80*/  LDSM.16.M88.4 R164, [R216] ;  /* 0x00000000d8a4783b */ /* 0x000fe80000000200 */
[----:B------:R-:W-:Y:S01]  /*ec90*/  LDSM.16.M88.4 R168, [R207] ;  /* 0x00000000cfa8783b */ /* 0x000fe20000000200 */
[C---:B-1----:R-:W-:Y:S03]  /*eca0*/  HMMA.16816.F32 R4, R152.reuse, R156, RZ ;  /* 0x0000009c9804723c */ /* 0x042fe600000018ff */
[C---:B--2---:R-:W-:Y:S05]  /*ecb0*/  IADD3 R176, P0, R2.reuse, R227, RZ ;  /* 0x000000e302b07210 */ /* 0x044fea0007f1e0ff */
[C---:B------:R-:W-:Y:S01]  /*ecc0*/  HMMA.16816.F32 R8, R152.reuse, R158, RZ ;  /* 0x0000009e9808723c */ /* 0x040fe200000018ff */
[----:B------:R-:W1:Y:S03]  /*ecd0*/  LDSM.16.M88.4 R156, [R214+0x10080] ;  /* 0x01008000d69c783b */ /* 0x000e660000000200 */
[C---:B---3--:R-:W-:Y:S01]  /*ece0*/  IMAD.X R177, R3.reuse, 0x1, R226, P0 ;  /* 0x0000000103b17824 */ /* 0x048fe200000e06e2 */
[C---:B------:R-:W-:Y:S03]  /*ecf0*/  IADD3 R150, P0, R2.reuse, R229, RZ ;  /* 0x000000e502967210 */ /* 0x040fe60007f1e0ff */
[C---:B------:R-:W-:Y:S01]  /*ed00*/  HMMA.16816.F32 R12, R152.reuse, R160, RZ ;  /* 0x000000a0980c723c */ /* 0x040fe200000018ff */
[----:B------:R-:W-:Y:S01]  /*ed10*/  @!PT LDS RZ, [RZ] ;  /* 0x00000000fffff984 */ /* 0x000fe20000000800 */
[----:B------:R-:W-:Y:S01]  /*ed20*/  @!PT LDS RZ, [RZ] ;  /* 0x00000000fffff984 */ /* 0x000fe20000000800 */
[----:B------:R-:W-:Y:S01]  /*ed30*/  @!PT LDS RZ, [RZ] ;  /* 0x00000000fffff984 */ /* 0x000fe20000000800 */
[----:B------:R2:W-:Y:S03]  /*ed40*/  LDGSTS.E.BYPASS.LTC128B.128 [R223+0x8080], [R176.64], !P4 ;  /* 0x08080000b0df7fae */ /* 0x0005e6000e101d52 */
[C---:B------:R-:W-:Y:S01]  /*ed50*/  IMAD.X R151, R3.reuse, 0x1, R228, P0 ;  /* 0x0000000103977824 */ /* 0x040fe200000e06e4 */
[----:B------:R-:W-:Y:S03]  /*ed60*/  IADD3 R178, P0, R2, R231, RZ ;  /* 0x000000e702b27210 */ /* 0x000fe60007f1e0ff */
[----:B------:R-:W-:Y:S01]  /*ed70*/  HMMA.16816.F32 R16, R152, R162, RZ ;  /* 0x000000a29810723c */ /* 0x000fe200000018ff */
[----:B------:R2:W-:Y:S03]  /*ed80*/  LDGSTS.E.BYPASS.LTC128B.128 [R223+0x9080], [R150.64], !P5 ;  /* 0x0908000096df7fae */ /* 0x0005e6000e901d52 */
[----:B------:R-:W-:Y:S01]  /*ed90*/  IMAD.X R179, R3, 0x1, R230, P0 ;  /* 0x0000000103b37824 */ /* 0x000fe200000e06e6 */
[C---:B------:R-:W-:Y:S04]  /*eda0*/  LEA R2, P0, R224.reuse, R2, 0x1 ;  /* 0x00000002e0027211 */ /* 0x040fe800078008ff */
[----:B------:R-:W-:Y:S01]  /*edb0*/  LEA.HI.X R3, R224, R3, R225, 0x1, P0 ;  /* 0x00000003e0037211 */ /* 0x000fe200000f0ce1 */
[----:B------:R2:W-:Y:S01]  /*edc0*/  LDGSTS.E.BYPASS.LTC128B.128 [R223+0xa080], [R178.64], !P3 ;  /* 0x0a080000b2df7fae */ /* 0x0005e2000d901d52 */
[----:B------:R-:W-:Y:S03]  /*edd0*/  PLOP3.LUT P0, PT, PT, PT, UP0, 0x80, 0x0 ;  /* 0x000000000000781c */ /* 0x000fe60003f0f008 */
[----:B------:R2:W-:Y:S04]  /*ede0*/  LDGSTS.E.BYPASS.LTC128B.128 [R223+0xb080], [R2.64], !P2 ;  /* 0x0b08000002df7fae */ /* 0x0005e8000d101d52 */
[----:B------:R-:W-:Y:S04]  /*edf0*/  LDSM.16.M88.4 R152, [R213+0x10080] ;  /* 0x01008000d598783b */ /* 0x000fe80000000200 */
[----:B------:R-:W3:Y:S01]  /*ee00*/  LDSM.16.M88.4 R160, [R212+0xc080] ;  /* 0x00c08000d4a0783b */ /* 0x000ee20000000200 */
[C---:B-1----:R-:W-:Y:S03]  /*ee10*/  HMMA.16816.F32 R4, R156.reuse, R164, R4 ;  /* 0x000000a49c04723c */ /* 0x042fe60000001804 */
[----:B------:R-:W0:Y:S04]  /*ee20*/  LDGDEPBAR ;  /* 0x00000000000079af */ /* 0x000e280000000000 */
[----:B------:R-:W1:Y:S01]  /*ee30*/  LDSM.16.M88.4 R172, [R212+0xc880] ;  /* 0x00c88000d4ac783b */ /* 0x000e620000000200 */
[C---:B------:R-:W-:Y:S03]  /*ee40*/  HMMA.16816.F32 R8, R156.reuse, R166, R8 ;  /* 0x000000a69c08723c */ /* 0x040fe60000001808 */
[----:B------:R-:W-:Y:S05]  /*ee50*/  LDSM.16.M88.4 R164, [R206] ;  /* 0x00000000cea4783b */ /* 0x000fea0000000200 */
[C---:B------:R-:W-:Y:S08]  /*ee60*/  HMMA.16816.F32 R12, R156.reuse, R168, R12 ;  /* 0x000000a89c0c723c */ /* 0x040ff0000000180c */
[----:B------:R-:W-:Y:S01]  /*ee70*/  HMMA.16816.F32 R16, R156, R170, R16 ;  /* 0x000000aa9c10723c */ /* 0x000fe20000001810 */
[----:B------:R-:W4:Y:S04]  /*ee80*/  LDSM.16.M88.4 R156, [R211+0x10080] ;  /* 0x01008000d39c783b */ /* 0x000f280000000200 */
[----:B------:R-:W5:Y:S03]  /*ee90*/  LDSM.16.M88.4 R168, [R206+0x800] ;  /* 0x00080000cea8783b */ /* 0x000f660000000200 */
[C---:B---3--:R-:W-:Y:S08]  /*eea0*/  HMMA.16816.F32 R4, R152.reuse, R160, R4 ;  /* 0x000000a09804723c */ /* 0x048ff00000001804 */
[C---:B------:R-:W-:Y:S01]  /*eeb0*/  HMMA.16816.F32 R8, R152.reuse, R162, R8 ;  /* 0x000000a29808723c */ /* 0x040fe20000001808 */
[----:B------:R-:W-:Y:S07]  /*eec0*/  LDSM.16.M88.4 R160, [R217+0xd080] ;  /* 0x00d08000d9a0783b */ /* 0x000fee0000000200 */
[C---:B-1----:R-:W-:Y:S08]  /*eed0*/  HMMA.16816.F32 R12, R152.reuse, R172, R12 ;  /* 0x000000ac980c723c */ /* 0x042ff0000000180c */
[----:B------:R-:W-:Y:S01]  /*eee0*/  HMMA.16816.F32 R16, R152, R174, R16 ;  /* 0x000000ae9810723c */ /* 0x000fe20000001810 */
[----:B------:R-:W1:Y:S04]  /*eef0*/  LDSM.16.M88.4 R152, [R218+0x14080] ;  /* 0x01408000da98783b */ /* 0x000e680000000200 */
[----:B------:R-:W3:Y:S03]  /*ef00*/  LDSM.16.M88.4 R172, [R217+0xd880] ;  /* 0x00d88000d9ac783b */ /* 0x000ee60000000200 */
[C---:B----4-:R-:W-:Y:S08]  /*ef10*/  HMMA.16816.F32 R4, R156.reuse, R164, R4 ;  /* 0x000000a49c04723c */ /* 0x050ff00000001804 */
[C---:B------:R-:W-:Y:S01]  /*ef20*/  HMMA.16816.F32 R8, R156.reuse, R166, R8 ;  /* 0x000000a69c08723c */ /* 0x040fe20000001808 */
[----:B------:R-:W-:Y:S07]  /*ef30*/  LDSM.16.M88.4 R164, [R205] ;  /* 0x00000000cda4783b */ /* 0x000fee0000000200 */
[C---:B-----5:R-:W-:Y:S08]  /*ef40*/  HMMA.16816.F32 R12, R156.reuse, R168, R12 ;  /* 0x000000a89c0c723c */ /* 0x060ff0000000180c */
[----:B------:R-:W-:Y:S01]  /*ef50*/  HMMA.16816.F32 R16, R156, R170, R16 ;  /* 0x000000aa9c10723c */ /* 0x000fe20000001810 */
[----:B------:R-:W4:Y:S04]  /*ef60*/  LDSM.16.M88.4 R156, [R214+0x14080] ;  /* 0x01408000d69c783b */ /* 0x000f280000000200 */
[----:B------:R-:W5:Y:S03]  /*ef70*/  LDSM.16.M88.4 R168, [R204] ;  /* 0x00000000cca8783b */ /* 0x000f660000000200 */
[C---:B-1----:R-:W-:Y:S08]  /*ef80*/  HMMA.16816.F32 R4, R152.reuse, R160, R4 ;  /* 0x000000a09804723c */ /* 0x042ff00000001804 */
[C---:B------:R-:W-:Y:S01]  /*ef90*/  HMMA.16816.F32 R8, R152.reuse, R162, R8 ;  /* 0x000000a29808723c */ /* 0x040fe20000001808 */
[----:B------:R-:W-:Y:S07]  /*efa0*/  LDSM.16.M88.4 R160, [R212+0xd080] ;  /* 0x00d08000d4a0783b */ /* 0x000fee0000000200 */
[C---:B---3--:R-:W-:Y:S08]  /*efb0*/  HMMA.16816.F32 R12, R152.reuse, R172, R12 ;  /* 0x000000ac980c723c */ /* 0x048ff0000000180c */
[----:B------:R-:W-:Y:S01]  /*efc0*/  HMMA.16816.F32 R16, R152, R174, R16 ;  /* 0x000000ae9810723c */ /* 0x000fe20000001810 */
[----:B------:R-:W1:Y:S04]  /*efd0*/  LDSM.16.M88.4 R152, [R213+0x14080] ;  /* 0x01408000d598783b */ /* 0x000e680000000200 */
[----:B------:R-:W3:Y:S03]  /*efe0*/  LDSM.16.M88.4 R172, [R212+0xd880] ;  /* 0x00d88000d4ac783b */ /* 0x000ee60000000200 */
[C---:B----4-:R-:W-:Y:S08]  /*eff0*/  HMMA.16816.F32 R4, R156.reuse, R164, R4 ;  /* 0x000000a49c04723c */ /* 0x050ff00000001804 */
[C---:B------:R-:W-:Y:S01]  /*f000*/  HMMA.16816.F32 R8, R156.reuse, R166, R8 ;  /* 0x000000a69c08723c */ /* 0x040fe20000001808 */
[----:B------:R-:W-:Y:S07]  /*f010*/  LDSM.16.M88.4 R164, [R206+0x1000] ;  /* 0x00100000cea4783b */ /* 0x000fee0000000200 */
[C---:B-----5:R-:W-:Y:S08]  /*f020*/  HMMA.16816.F32 R12, R156.reuse, R168, R12 ;  /* 0x000000a89c0c723c */ /* 0x060ff0000000180c */
[----:B------:R-:W-:Y:S01]  /*f030*/  HMMA.16816.F32 R16, R156, R170, R16 ;  /* 0x000000aa9c10723c */ /* 0x000fe20000001810 */
[----:B------:R-:W4:Y:S04]  /*f040*/  LDSM.16.M88.4 R156, [R211+0x14080] ;  /* 0x01408000d39c783b */ /* 0x000f280000000200 */
        /* <DEDUP_REMOVED lines=57> */
[----:B------:R-:W-:Y:S04]  /*f3e0*/  DEPBAR.LE SB0, 0x0 ;  /* 0x000080000000791a */ /* 0x000fe80000000000 */
[C---:B-1----:R-:W-:Y:S01]  /*f3f0*/  HMMA.16816.F32 R4, R152.reuse, R160, R4 ;  /* 0x000000a09804723c */ /* 0x042fe20000001804 */
[----:B------:R-:W-:Y:S07]  /*f400*/  BAR.SYNC.DEFER_BLOCKING 0x0 ;  /* 0x0000000000007b1d */ /* 0x000fee0000010000 */
[C---:B------:R-:W-:Y:S08]  /*f410*/  HMMA.16816.F32 R8, R152.reuse, R162, R8 ;  /* 0x000000a29808723c */ /* 0x040ff00000001808 */
[C---:B---3--:R-:W-:Y:S08]  /*f420*/  HMMA.16816.F32 R12, R152.reuse, R172, R12 ;  /* 0x000000ac980c723c */ /* 0x048ff0000000180c */
[----:B------:R-:W-:Y:S08]  /*f430*/  HMMA.16816.F32 R16, R152, R174, R16 ;  /* 0x000000ae9810723c */ /* 0x000ff00000001810 */
[C---:B----4-:R-:W-:Y:S08]  /*f440*/  HMMA.16816.F32 R4, R156.reuse, R164, R4 ;  /* 0x000000a49c04723c */ /* 0x050ff00000001804 */
[C---:B------:R-:W-:Y:S08]  /*f450*/  HMMA.16816.F32 R8, R156.reuse, R166, R8 ;  /* 0x000000a69c08723c */ /* 0x040ff00000001808 */
[C---:B-----5:R-:W-:Y:S08]  /*f460*/  HMMA.16816.F32 R12, R156.reuse, R168, R12 ;  /* 0x000000a89c0c723c */ /* 0x060ff0000000180c */
[----:B------:R-:W-:Y:S01]  /*f470*/  HMMA.16816.F32 R16, R156, R170, R16 ;  /* 0x000000aa9c10723c */ /* 0x000fe20000001810 */
[----:B--2---:R-:W-:-:S07]  /*f480*/  @P0 BRA `(.L_x_1910) ;  /* 0xfffff3e000000947 */ /* 0x004fce000383ffff */
.L_x_1909:
        /* <DEDUP_REMOVED lines=14> */
[----:B------:R-:W-:Y:S01]  /*f570*/  ISETP.LT.AND P0, PT, RZ, UR10, PT ;  /* 0x0000000aff007c0c */ /* 0x000fe2000bf01270 */
[----:B------:R-:W-:Y:S01]  /*f580*/  UIADD3 UR10, UR10, -0x1, URZ ;  /* 0xffffffff0a0a7890 */ /* 0x000fe2000fffe03f */
[----:B------:R-:W-:Y:S01]  /*f590*/  FMNMX.FTZ R2, R16, R3, !PT ;  /* 0x0000000310027209 */ /* 0x000fe20007810000 */
[----:B------:R-:W-:Y:S01]  /*f5a0*/  LDSM.16.MT88.4 R172, [R215+0xa880] ;  /* 0x00a88000d7ac783b */ /* 0x000fe20000004200 */
[----:B------:R-:W-:Y:S02]  /*f5b0*/  FMNMX.FTZ R3, R15, R148, !PT ;  /* 0x000000940f037209 */ /* 0x000fe40007810000 */
        /* <DEDUP_REMOVED lines=20> */
[--C-:B------:R-:W-:Y:S02]  /*f700*/  FFMA.FTZ R152, R4, c[0x0][0x2d0], -R165.reuse ;  /* 0x0000b40004987a23 */ /* 0x100fe400000108a5 */
[----:B------:R-:W-:Y:S02]  /*f710*/  FMUL.FTZ R151, R2, c[0x0][0x2d0] ;  /* 0x0000b40002977a20 */ /* 0x000fe40000410000 */
[----:B------:R1:W-:Y:S01]  /*f720*/  MUFU.EX2 R150, R152 ;  /* 0x0000009800967308 */ /* 0x0003e20000000800 */
[C---:B------:R-:W-:Y:S02]  /*f730*/  FMUL.FTZ R164, R3.reuse, c[0x0][0x2d0] ;  /* 0x0000b40003a47a20 */ /* 0x040fe40000410000 */
[----:B------:R-:W-:Y:S02]  /*f740*/  FADD.FTZ R149, -R3, R0 ;  /* 0x0000000003957221 */ /* 0x000fe40000010100 */
[--C-:B------:R-:W-:Y:S02]  /*f750*/  FFMA.FTZ R5, R5, c[0x0][0x2d0], -R165.reuse ;  /* 0x0000b40005057a23 */ /* 0x100fe400000108a5 */
[--C-:B------:R-:W-:Y:S02]  /*f760*/  FFMA.FTZ R232, R8, c[0x0][0x2d0], -R165.reuse ;  /* 0x0000b40008e87a23 */ /* 0x100fe400000108a5 */
[--C-:B------:R-:W-:Y:S01]  /*f770*/  FFMA.FTZ R6, R6, c[0x0][0x2d0], -R164.reuse ;  /* 0x0000b40006067a23 */ /* 0x100fe200000108a4 */
[----:B------:R2:W3:Y:S01]  /*f780*/  MUFU.EX2 R2, R151 ;  /* 0x0000009700027308 */ /* 0x0004e20000000800 */
[--C-:B------:R-:W-:Y:S02]  /*f790*/  FFMA.FTZ R7, R7, c[0x0][0x2d0], -R164.reuse ;  /* 0x0000b40007077a23 */ /* 0x100fe400000108a4 */
[--C-:B------:R-:W-:Y:S02]  /*f7a0*/  FFMA.FTZ R234, R10, c[0x0][0x2d0], -R164.reuse ;  /* 0x0000b4000aea7a23 */ /* 0x100fe400000108a4 */
[--C-:B------:R-:W-:Y:S02]  /*f7b0*/  FFMA.FTZ R237, R11, c[0x0][0x2d0], -R164.reuse ;  /* 0x0000b4000bed7a23 */ /* 0x100fe400000108a4 */
[----:B------:R-:W-:Y:S01]  /*f7c0*/  FMUL.FTZ R0, R149, c[0x0][0x2d0] ;  /* 0x0000b40095007a20 */ /* 0x000fe20000410000 */
[----:B------:R-:W-:Y:S01]  /*f7d0*/  MOV R149, R148 ;  /* 0x0000009400957202 */ /* 0x000fe20000000f00 */
[--C-:B------:R-:W-:Y:S01]  /*f7e0*/  FFMA.FTZ R236, R12, c[0x0][0x2d0], -R165.reuse ;  /* 0x0000b4000cec7a23 */ /* 0x100fe200000108a5 */
[----:B------:R-:W4:Y:S01]  /*f7f0*/  MUFU.EX2 R5, R5 ;  /* 0x0000000500057308 */ /* 0x000f220000000800 */
[--C-:B------:R-:W-:Y:S02]  /*f800*/  FFMA.FTZ R239, R13, c[0x0][0x2d0], -R165.reuse ;  /* 0x0000b4000def7a23 */ /* 0x100fe400000108a5 */
[--C-:B------:R-:W-:Y:S01]  /*f810*/  FFMA.FTZ R238, R14, c[0x0][0x2d0], -R164.reuse ;  /* 0x0000b4000eee7a23 */ /* 0x100fe200000108a4 */
[----:B-1----:R-:W1:Y:S01]  /*f820*/  LDSM.16.MT88.4 R152, [R215+0x8080] ;  /* 0x00808000d798783b */ /* 0x002e620000004200 */
[--C-:B------:R-:W-:Y:S02]  /*f830*/  FFMA.FTZ R241, R15, c[0x0][0x2d0], -R164.reuse ;  /* 0x0000b4000ff17a23 */ /* 0x100fe400000108a4 */
[--C-:B------:R-:W-:Y:S02]  /*f840*/  FFMA.FTZ R240, R16, c[0x0][0x2d0], -R165.reuse ;  /* 0x0000b40010f07a23 */ /* 0x100fe400000108a5 */
[--C-:B------:R-:W-:Y:S01]  /*f850*/  FFMA.FTZ R242, R18, c[0x0][0x2d0], -R164.reuse ;  /* 0x0000b40012f27a23 */ /* 0x100fe200000108a4 */
[----:B------:R-:W5:Y:S01]  /*f860*/  MUFU.EX2 R0, R0 ;  /* 0x0000000000007308 */ /* 0x000f620000000800 */
[----:B------:R-:W-:Y:S02]  /*f870*/  FFMA.FTZ R164, R19, c[0x0][0x2d0], -R164 ;  /* 0x0000b40013a47a23 */ /* 0x000fe400000108a4 */
[--C-:B--2---:R-:W-:Y:S02]  /*f880*/  FFMA.FTZ R151, R9, c[0x0][0x2d0], -R165.reuse ;  /* 0x0000b40009977a23 */ /* 0x104fe400000108a5 */
[C---:B---3--:R-:W-:Y:S02]  /*f890*/  FMUL.FTZ R8, R2.reuse, R144 ;  /* 0x0000009002087220 */ /* 0x048fe40000410000 */
[C---:B------:R-:W-:Y:S03]  /*f8a0*/  FMUL.FTZ R9, R2.reuse, R145 ;  /* 0x0000009102097220 */ /* 0x040fe60000410000 */
[----:B------:R-:W-:Y:S01]  /*f8b0*/  MUFU.EX2 R232, R232 ;  /* 0x000000e800e87308 */ /* 0x000fe20000000800 */
[C---:B------:R-:W-:Y:S02]  /*f8c0*/  FMUL.FTZ R20, R2.reuse, R20 ;  /* 0x0000001402147220 */ /* 0x040fe40000410000 */
[C---:B------:R-:W-:Y:S01]  /*f8d0*/  FMUL.FTZ R21, R2.reuse, R21 ;  /* 0x0000001502157220 */ /* 0x040fe20000410000 */
[----:B----4-:R-:W-:Y:S01]  /*f8e0*/  F2FP.PACK_AB R144, R5, R150 ;  /* 0x000000960590723e */ /* 0x010fe200000000ff */
[C---:B------:R-:W-:Y:S02]  /*f8f0*/  FMUL.FTZ R24, R2.reuse, R24 ;  /* 0x0000001802187220 */ /* 0x040fe40000410000 */
[C---:B------:R-:W-:Y:S02]  /*f900*/  FMUL.FTZ R25, R2.reuse, R25 ;  /* 0x0000001902197220 */ /* 0x040fe40000410000 */
[C---:B------:R-:W-:Y:S01]  /*f910*/  FMUL.FTZ R12, R2.reuse, R140 ;  /* 0x0000008c020c7220 */ /* 0x040fe20000410000 */
[----:B------:R-:W2:Y:S01]  /*f920*/  MUFU.EX2 R151, R151 ;  /* 0x0000009700977308 */ /* 0x000ea20000000800 */
[----:B------:R-:W-:Y:S02]  /*f930*/  FMUL.FTZ R13, R2, R141 ;  /* 0x0000008d020d7220 */ /* 0x000fe40000410000 */
[----:B------:R-:W-:Y:S02]  /*f940*/  FFMA.FTZ R165, R17, c[0x0][0x2d0], -R165 ;  /* 0x0000b40011a57a23 */ /* 0x000fe400000108a5 */
[C---:B-----5:R-:W-:Y:S02]  /*f950*/  FMUL.FTZ R10, R0.reuse, R146 ;  /* 0x00000092000a7220 */ /* 0x060fe40000410000 */
        /* <DEDUP_REMOVED lines=8> */
[----:B------:R-:W3:Y:S01]  /*f9e0*/  MUFU.EX2 R7, R7 ;  /* 0x0000000700077308 */ /* 0x000ee20000000800 */
[----:B------:R-:W-:Y:S01]  /*f9f0*/  LDSM.16.MT88.4 R140, [R208+0xb080] ;  /* 0x00b08000d08c783b */ /* 0x000fe20000004200 */
[C---:B------:R-:W-:Y:S01]  /*fa00*/  FMUL.FTZ R16, R2.reuse, R136 ;  /* 0x0000008802107220 */ /* 0x040fe20000410000 */
[----:B--2---:R-:W-:Y:S01]  /*fa10*/  F2FP.PACK_AB R146, R151, R232 ;  /* 0x000000e89792723e */ /* 0x004fe200000000ff */
[----:B------:R-:W-:Y:S02]  /*fa20*/  FMUL.FTZ R17, R2, R137 ;  /* 0x0000008902117220 */ /* 0x000fe40000410000 */
[C---:B------:R-:W-:Y:S02]  /*fa30*/  FMUL.FTZ R18, R0.reuse, R138 ;  /* 0x0000008a00127220 */ /* 0x040fe40000410000 */
[----:B------:R-:W-:Y:S02]  /*fa40*/  FMUL.FTZ R19, R0, R139 ;  /* 0x0000008b00137220 */ /* 0x000fe40000410000 */
[----:B------:R-:W-:Y:S01]  /*fa50*/  MUFU.EX2 R234, R234 ;  /* 0x000000ea00ea7308 */ /* 0x000fe20000000800 */
[----:B------:R-:W-:Y:S01]  /*fa60*/  LDSM.16.MT88.4 R136, [R210+0x8880] ;  /* 0x00888000d288783b */ /* 0x000fe20000004200 */
[C---:B------:R-:W-:Y:S02]  /*fa70*/  FMUL.FTZ R28, R2.reuse, R28 ;  /* 0x0000001c021c7220 */ /* 0x040fe40000410000 */
[----:B------:R-:W-:Y:S02]  /*fa80*/  FMUL.FTZ R29, R2, R29 ;  /* 0x0000001d021d7220 */ /* 0x000fe40000410000 */
[C---:B------:R-:W-:Y:S02]  /*fa90*/  FMUL.FTZ R30, R0.reuse, R30 ;  /* 0x0000001e001e7220 */ /* 0x040fe40000410000 */
[----:B------:R-:W-:Y:S02]  /*faa0*/  FMUL.FTZ R31, R0, R31 ;  /* 0x0000001f001f7220 */ /* 0x000fe40000410000 */
[----:B------:R-:W2:Y:S01]  /*fab0*/  MUFU.EX2 R237, R237 ;  /* 0x000000ed00ed7308 */ /* 0x000ea20000000800 */
[C---:B------:R-:W-:Y:S02]  /*fac0*/  FMUL.FTZ R32, R2.reuse, R32 ;  /* 0x0000002002207220 */ /* 0x040fe40000410000 */
[----:B------:R-:W-:Y:S01]  /*fad0*/  FMUL.FTZ R33, R2, R33 ;  /* 0x0000002102217220 */ /* 0x000fe20000410000 */
[----:B---3--:R-:W-:Y:S01]  /*fae0*/  F2FP.PACK_AB R145, R7, R6 ;  /* 0x000000060791723e */ /* 0x008fe200000000ff */
[C---:B------:R-:W-:Y:S02]  /*faf0*/  FMUL.FTZ R34, R0.reuse, R34 ;  /* 0x0000002200227220 */ /* 0x040fe40000410000 */
[----:B------:R-:W-:Y:S02]  /*fb00*/  FMUL.FTZ R35, R0, R35 ;  /* 0x0000002300237220 */ /* 0x000fe40000410000 */
[C---:B------:R-:W-:Y:S01]  /*fb10*/  FMUL.FTZ R36, R2.reuse, R36 ;  /* 0x0000002402247220 */ /* 0x040fe20000410000 */
[----:B------:R-:W-:Y:S01]  /*fb20*/  MUFU.EX2 R243, R165 ;  /* 0x000000a500f37308 */ /* 0x000fe20000000800 */
[----:B------:R-:W-:Y:S02]  /*fb30*/  FMUL.FTZ R37, R2, R37 ;  /* 0x0000002502257220 */ /* 0x000fe40000410000 */
[C---:B------:R-:W-:Y:S02]  /*fb40*/  FMUL.FTZ R38, R0.reuse, R38 ;  /* 0x0000002600267220 */ /* 0x040fe40000410000 */
[----:B------:R-:W-:Y:S02]  /*fb50*/  FMUL.FTZ R39, R0, R39 ;  /* 0x0000002700277220 */ /* 0x000fe40000410000 */
[C---:B------:R-:W-:Y:S02]  /*fb60*/  FMUL.FTZ R40, R2.reuse, R40 ;  /* 0x0000002802287220 */ /* 0x040fe40000410000 */
[----:B------:R-:W-:Y:S01]  /*fb70*/  FMUL.FTZ R41, R2, R41 ;  /* 0x0000002902297220 */ /* 0x000fe20000410000 */
[----:B------:R3:W-:Y:S01]  /*fb80*/  MUFU.EX2 R245, R164 ;  /* 0x000000a400f57308 */ /* 0x0007e20000000800 */
[C---:B------:R-:W-:Y:S02]  /*fb90*/  FMUL.FTZ R42, R0.reuse, R42 ;  /* 0x0000002a002a7220 */ /* 0x040fe40000410000 */
[----:B------:R-:W-:Y:S01]  /*fba0*/  FMUL.FTZ R43, R0, R43 ;  /* 0x0000002b002b7220 */ /* 0x000fe20000410000 */
[----:B--2---:R-:W-:Y:S01]  /*fbb0*/  F2FP.PACK_AB R147, R237, R234 ;  /* 0x000000eaed93723e */ /* 0x004fe200000000ff */
[C---:B------:R-:W-:Y:S02]  /*fbc0*/  FMUL.FTZ R44, R2.reuse, R44 ;  /* 0x0000002c022c7220 */ /* 0x040fe40000410000 */
[----:B------:R-:W-:Y:S02]  /*fbd0*/  FMUL.FTZ R45, R2, R45 ;  /* 0x0000002d022d7220 */ /* 0x000fe40000410000 */
[C---:B------:R-:W-:Y:S01]  /*fbe0*/  FMUL.FTZ R46, R0.reuse, R46 ;  /* 0x0000002e002e7220 */ /* 0x040fe20000410000 */
[----:B------:R-:W-:Y:S01]  /*fbf0*/  MUFU.EX2 R236, R236 ;  /* 0x000000ec00ec7308 */ /* 0x000fe20000000800 */
[C---:B-1----:R-:W-:Y:S05]  /*fc00*/  HMMA.16816.F32 R8, R144.reuse, R152, R8 ;  /* 0x000000989008723c */ /* 0x042fea0000001808 */
[----:B------:R-:W-:Y:S02]  /*fc10*/  FMUL.FTZ R47, R0, R47 ;  /* 0x0000002f002f7220 */ /* 0x000fe40000410000 */
[C---:B------:R-:W-:Y:S01]  /*fc20*/  FMUL.FTZ R48, R2.reuse, R48 ;  /* 0x0000003002307220 */ /* 0x040fe20000410000 */
[C---:B------:R-:W-:Y:S01]  /*fc30*/  HMMA.16816.F32 R20, R144.reuse, R154, R20 ;  /* 0x0000009a9014723c */ /* 0x040fe20000001814 */
[----:B------:R-:W1:Y:S01]  /*fc40*/  LDSM.16.MT88.4 R152, [R208+0x8080] ;  /* 0x00808000d098783b */ /* 0x000e620000004200 */
[----:B------:R-:W2:Y:S02]  /*fc50*/  MUFU.EX2 R239, R239 ;  /* 0x000000ef00ef7308 */ /* 0x000ea40000000800 */
[----:B------:R-:W-:Y:S02]  /*fc60*/  FMUL.FTZ R49, R2, R49 ;  /* 0x0000003102317220 */ /* 0x000fe40000410000 */
[C---:B------:R-:W-:Y:S02]  /*fc70*/  FMUL.FTZ R50, R0.reuse, R50 ;  /* 0x0000003200327220 */ /* 0x040fe40000410000 */
[C---:B------:R-:W-:Y:S01]  /*fc80*/  HMMA.16816.F32 R24, R144.reuse, R156, R24 ;  /* 0x0000009c9018723c */ /* 0x040fe20000001818 */
[----:B---3--:R-:W-:Y:S03]  /*fc90*/  LDSM.16.MT88.4 R164, [R210+0x9880] ;  /* 0x00988000d2a4783b */ /* 0x008fe60000004200 */
[----:B------:R-:W-:Y:S01]  /*fca0*/  FMUL.FTZ R51, R0, R51 ;  /* 0x0000003300337220 */ /* 0x000fe20000410000 */
[----:B------:R-:W-:Y:S01]  /*fcb0*/  MUFU.EX2 R238, R238 ;  /* 0x000000ee00ee7308 */ /* 0x000fe20000000800 */
[C---:B------:R-:W-:Y:S02]  /*fcc0*/  FMUL.FTZ R52, R2.reuse, R52 ;  /* 0x0000003402347220 */ /* 0x040fe40000410000 */
[C---:B------:R-:W-:Y:S01]  /*fcd0*/  HMMA.16816.F32 R28, R144.reuse, R158, R28 ;  /* 0x0000009e901c723c */ /* 0x040fe2000000181c */
[----:B------:R-:W3:Y:S03]  /*fce0*/  LDSM.16.MT88.4 R156, [R215+0x9080] ;  /* 0x00908000d79c783b */ /* 0x000ee60000004200 */
[----:B------:R-:W-:Y:S02]  /*fcf0*/  FMUL.FTZ R53, R2, R53 ;  /* 0x0000003502357220 */ /* 0x000fe40000410000 */
[C---:B------:R-:W-:Y:S01]  /*fd00*/  FMUL.FTZ R54, R0.reuse, R54 ;  /* 0x0000003600367220 */ /* 0x040fe20000410000 */
[----:B------:R-:W4:Y:S01]  /*fd10*/  MUFU.EX2 R241, R241 ;  /* 0x000000f100f17308 */ /* 0x000f220000000800 */
[C---:B------:R-:W-:Y:S04]  /*fd20*/  HMMA.16816.F32 R32, R144.reuse, R160, R32 ;  /* 0x000000a09020723c */ /* 0x040fe80000001820 */
[----:B------:R-:W-:Y:S02]  /*fd30*/  FMUL.FTZ R55, R0, R55 ;  /* 0x0000003700377220 */ /* 0x000fe40000410000 */
[C---:B------:R-:W-:Y:S02]  /*fd40*/  FMUL.FTZ R56, R2.reuse, R56 ;  /* 0x0000003802387220 */ /* 0x040fe40000410000 */
[C---:B------:R-:W-:Y:S01]  /*fd50*/  HMMA.16816.F32 R36, R144.reuse, R162, R36 ;  /* 0x000000a29024723c */ /* 0x040fe20000001824 */
[----:B------:R-:W5:Y:S01]  /*fd60*/  LDSM.16.MT88.4 R160, [R210+0x9080] ;  /* 0x00908000d2a0783b */ /* 0x000f620000004200 */
[----:B------:R-:W2:Y:S02]  /*fd70*/  MUFU.EX2 R240, R240 ;  /* 0x000000f000f07308 */ /* 0x000ea40000000800 */
[----:B------:R-:W-:Y:S02]  /*fd80*/  FMUL.FTZ R57, R2, R57 ;  /* 0x0000003902397220 */ /* 0x000fe40000410000 */
[C---:B------:R-:W-:Y:S02]  /*fd90*/  FMUL.FTZ R58, R0.reuse, R58 ;  /* 0x0000003a003a7220 */ /* 0x040fe40000410000 */
[----:B------:R-:W-:Y:S01]  /*fda0*/  FMUL.FTZ R59, R0, R59 ;  /* 0x0000003b003b7220 */ /* 0x000fe20000410000 */
[C---:B-1----:R-:W-:Y:S03]  /*fdb0*/  HMMA.16816.F32 R40, R144.reuse, R152, R40 ;  /* 0x000000989028723c */ /* 0x042fe60000001828 */
[C---:B------:R-:W-:Y:S01]  /*fdc0*/  FMUL.FTZ R60, R2.reuse, R60 ;  /* 0x0000003c023c7220 */ /* 0x040fe20000410000 */
[----:B------:R-:W1:Y:S01]  /*fdd0*/  MUFU.EX2 R242, R242 ;  /* 0x000000f200f27308 */ /* 0x000e620000000800 */
[----:B------:R-:W-:Y:S02]  /*fde0*/  FMUL.FTZ R61, R2, R61 ;  /* 0x0000003d023d7220 */ /* 0x000fe40000410000 */
[C---:B------:R-:W-:Y:S01]  /*fdf0*/  FMUL.FTZ R62, R0.reuse, R62 ;  /* 0x0000003e003e7220 */ /* 0x040fe20000410000 */
[C---:B------:R-:W-:Y:S01]  /*fe00*/  HMMA.16816.F32 R44, R144.reuse, R154, R44 ;  /* 0x0000009a902c723c */ /* 0x040fe2000000182c */
[----:B------:R-:W1:Y:S03]  /*fe10*/  LDSM.16.MT88.4 R152, [R209+0x9080] ;  /* 0x00908000d198783b */ /* 0x000e660000004200 */
        /* <DEDUP_REMOVED lines=9> */
[C---:B-----5:R-:W-:Y:S04]  /*feb0*/  HMMA.16816.F32 R56, R144.reuse, R160, R56 ;  /* 0x000000a09038723c */ /* 0x060fe80000001838 */
[----:B------:R-:W-:Y:S02]  /*fec0*/  FMUL.FTZ R69, R2, R69 ;  /* 0x0000004502457220 */ /* 0x000fe40000410000 */
[C---:B------:R-:W-:Y:S02]  /*fed0*/  FMUL.FTZ R70, R0.reuse, R70 ;  /* 0x0000004600467220 */ /* 0x040fe40000410000 */
[C---:B------:R-:W-:Y:S01]  /*fee0*/  HMMA.16816.F32 R60, R144.reuse, R162, R60 ;  /* 0x000000a2903c723c */ /* 0x040fe2000000183c */
[----:B------:R-:W5:Y:S03]  /*fef0*/  LDSM.16.MT88.4 R160, [R215+0xa080] ;  /* 0x00a08000d7a0783b */ /* 0x000f660000004200 */
        /* <DEDUP_REMOVED lines=58> */
[C---:B------:R-:W-:Y:S03]  /*102a0*/  FMUL.FTZ R121, R2.reuse, R121 ;  /* 0x0000007902797220 */ /* 0x040fe60000410000 */
[C---:B------:R-:W-:Y:S01]  /*102b0*/  HMMA.16816.F32 R108, R144.reuse, R162, R108 ;  /* 0x000000a2906c723c */ /* 0x040fe2000000186c */
[----:B------:R-:W5:Y:S02]  /*102c0*/  LDSM.16.MT88.4 R160, [R209+0xb080] ;  /* 0x00b08000d1a0783b */ /* 0x000f640000004200 */
[C---:B------:R-:W-:Y:S02]  /*102d0*/  FMUL.FTZ R112, R2.reuse, R112 ;  /* 0x0000007002707220 */ /* 0x040fe40000410000 */
[----:B------:R-:W-:Y:S02]  /*102e0*/  FMUL.FTZ R113, R2, R113 ;  /* 0x0000007102717220 */ /* 0x000fe40000410000 */
[C---:B------:R-:W-:Y:S02]  /*102f0*/  FMUL.FTZ R114, R0.reuse, R114 ;  /* 0x0000007200727220 */ /* 0x040fe40000410000 */
[C---:B------:R-:W-:Y:S03]  /*10300*/  FMUL.FTZ R115, R0.reuse, R115 ;  /* 0x0000007300737220 */ /* 0x040fe60000410000 */
[C---:B------:R-:W-:Y:S02]  /*10310*/  FMUL.FTZ R122, R0.reuse, R122 ;  /* 0x0000007a007a7220 */ /* 0x040fe40000410000 */
[----:B------:R-:W-:Y:S02]  /*10320*/  FMUL.FTZ R123, R0, R123 ;  /* 0x0000007b007b7220 */ /* 0x000fe40000410000 */
[C---:B-1----:R-:W-:Y:S03]  /*10330*/  HMMA.16816.F32 R112, R144.reuse, R152, R112 ;  /* 0x000000989070723c */ /* 0x042fe60000001870 */
[C---:B------:R-:W-:Y:S02]  /*10340*/  FMUL.FTZ R116, R2.reuse, R116 ;  /* 0x0000007402747220 */ /* 0x040fe40000410000 */
[----:B------:R-:W-:Y:S02]  /*10350*/  FMUL.FTZ R117, R2, R117 ;  /* 0x0000007502757220 */ /* 0x000fe40000410000 */
[C---:B------:R-:W-:Y:S01]  /*10360*/  FMUL.FTZ R118, R0.reuse, R118 ;  /* 0x0000007600767220 */ /* 0x040fe20000410000 */
[----:B--2---:R-:W-:Y:S01]  /*10370*/  F2FP.PACK_AB R152, R239, R236 ;  /* 0x000000ecef98723e */ /* 0x004fe200000000ff */
[----:B------:R-:W-:Y:S03]  /*10380*/  FMUL.FTZ R119, R0, R119 ;  /* 0x0000007700777220 */ /* 0x000fe60000410000 */
[C---:B------:R-:W-:Y:S01]  /*10390*/  FMUL.FTZ R124, R2.reuse, R124 ;  /* 0x0000007c027c7220 */ /* 0x040fe20000410000 */
[----:B----4-:R-:W-:Y:S01]  /*103a0*/  F2FP.PACK_AB R153, R241, R238 ;  /* 0x000000eef199723e */ /* 0x010fe200000000ff */
[----:B------:R-:W-:Y:S02]  /*103b0*/  FMUL.FTZ R125, R2, R125 ;  /* 0x0000007d027d7220 */ /* 0x000fe40000410000 */
[C---:B------:R-:W-:Y:S03]  /*103c0*/  HMMA.16816.F32 R116, R144.reuse, R154, R116 ;  /* 0x0000009a9074723c */ /* 0x040fe60000001874 */
[C---:B------:R-:W-:Y:S02]  /*103d0*/  FMUL.FTZ R126, R0.reuse, R126 ;  /* 0x0000007e007e7220 */ /* 0x040fe40000410000 */
[----:B------:R-:W-:Y:S02]  /*103e0*/  FMUL.FTZ R127, R0, R127 ;  /* 0x0000007f007f7220 */ /* 0x000fe40000410000 */
[C---:B------:R-:W-:Y:S01]  /*103f0*/  FMUL.FTZ R128, R2.reuse, R128 ;  /* 0x0000008002807220 */ /* 0x040fe20000410000 */
[C---:B---3--:R-:W-:Y:S04]  /*10400*/  HMMA.16816.F32 R12, R144.reuse, R156, R12 ;  /* 0x0000009c900c723c */ /* 0x048fe8000000180c */
[----:B------:R-:W-:Y:S01]  /*10410*/  FMUL.FTZ R129, R2, R129 ;  /* 0x0000008102817220 */ /* 0x000fe20000410000 */
[----:B------:R-:W-:Y:S01]  /*10420*/  F2FP.PACK_AB R154, R243, R240 ;  /* 0x000000f0f39a723e */ /* 0x000fe200000000ff */
[C---:B------:R-:W-:Y:S01]  /*10430*/  FMUL.FTZ R130, R0.reuse, R130 ;  /* 0x0000008200827220 */ /* 0x040fe20000410000 */
[----:B------:R-:W-:Y:S01]  /*10440*/  F2FP.PACK_AB R155, R245, R242 ;  /* 0x000000f2f59b723e */ /* 0x000fe200000000ff */
[C---:B------:R-:W-:Y:S01]  /*10450*/  HMMA.16816.F32 R120, R144.reuse, R158, R120 ;  /* 0x0000009e9078723c */ /* 0x040fe20000001878 */
[----:B------:R-:W1:Y:S03]  /*10460*/  LDSM.16.MT88.4 R156, [R215+0x8880] ;  /* 0x00888000d79c783b */ /* 0x000e660000004200 */
[----:B------:R-:W-:Y:S02]  /*10470*/  FMUL.FTZ R131, R0, R131 ;  /* 0x0000008300837220 */ /* 0x000fe40000410000 */
[C---:B------:R-:W-:Y:S02]  /*10480*/  FMUL.FTZ R132, R2.reuse, R132 ;  /* 0x0000008402847220 */ /* 0x040fe40000410000 */
[C---:B-----5:R-:W-:Y:S04]  /*10490*/  HMMA.16816.F32 R124, R144.reuse, R160, R124 ;  /* 0x000000a0907c723c */ /* 0x060fe8000000187c */
[----:B------:R-:W-:Y:S02]  /*104a0*/  FMUL.FTZ R133, R2, R133 ;  /* 0x0000008502857220 */ /* 0x000fe40000410000 */
[C---:B------:R-:W-:Y:S02]  /*104b0*/  FMUL.FTZ R134, R0.reuse, R134 ;  /* 0x0000008600867220 */ /* 0x040fe40000410000 */
[C---:B------:R-:W-:Y:S01]  /*104c0*/  HMMA.16816.F32 R128, R144.reuse, R162, R128 ;  /* 0x000000a29080723c */ /* 0x040fe20000001880 */
[----:B------:R-:W-:Y:S03]  /*104d0*/  LDSM.16.MT88.4 R160, [R215+0x9880] ;  /* 0x00988000d7a0783b */ /* 0x000fe60000004200 */
[----:B------:R-:W-:Y:S02]  /*104e0*/  FMUL.FTZ R135, R0, R135 ;  /* 0x0000008700877220 */ /* 0x000fe40000410000 */
[----:B------:R-:W-:Y:S02]  /*104f0*/  FFMA.FTZ R150, R2, R235, R150 ;  /* 0x000000eb02967223 */ /* 0x000fe40000010096 */
[C---:B------:R-:W-:Y:S04]  /*10500*/  HMMA.16816.F32 R16, R144.reuse, R140, R16 ;  /* 0x0000008c9010723c */ /* 0x040fe80000001810 */
[----:B------:R-:W-:Y:S01]  /*10510*/  FFMA.FTZ R6, R0, R233, R6 ;  /* 0x000000e900067223 */ /* 0x000fe20000010006 */
[----:B------:R-:W-:Y:S01]  /*10520*/  MOV R0, R3 ;  /* 0x0000000300007202 */ /* 0x000fe20000000f00 */
[----:B------:R-:W-:Y:S02]  /*10530*/  FADD.FTZ R5, R5, R150 ;  /* 0x0000009605057221 */ /* 0x000fe40000010000 */
[----:B------:R-:W-:Y:S01]  /*10540*/  HMMA.16816.F32 R132, R144, R142, R132 ;  /* 0x0000008e9084723c */ /* 0x000fe20000001884 */
[----:B------:R-:W2:Y:S03]  /*10550*/  LDSM.16.MT88.4 R140, [R209+0x8880] ;  /* 0x00888000d18c783b */ /* 0x000ea60000004200 */
[----:B------:R-:W-:Y:S02]  /*10560*/  FADD.FTZ R7, R7, R6 ;  /* 0x0000000607077221 */ /* 0x000fe40000010000 */
[----:B------:R-:W-:Y:S02]  /*10570*/  FADD.FTZ R232, R232, R5 ;  /* 0x00000005e8e87221 */ /* 0x000fe40000010000 */
[----:B------:R-:W-:Y:S01]  /*10580*/  FADD.FTZ R234, R234, R7 ;  /* 0x00000007eaea7221 */ /* 0x000fe20000010000 */
[C---:B-1----:R-:W-:Y:S01]  /*10590*/  HMMA.16816.F32 R144, R152.reuse, R156, R8 ;  /* 0x0000009c9890723c */ /* 0x042fe20000001808 */
[----:B------:R-:W1:Y:S04]  /*105a0*/  LDSM.16.MT88.4 R8, [R208+0x8880] ;  /* 0x00888000d008783b */ /* 0x000e680000004200 */
[----:B------:R-:W-:Y:S02]  /*105b0*/  FADD.FTZ R151, R151, R232 ;  /* 0x000000e897977221 */ /* 0x000fe40000010000 */
[----:B------:R-:W-:Y:S01]  /*105c0*/  FADD.FTZ R237, R237, R234 ;  /* 0x000000eaeded7221 */ /* 0x000fe20000010000 */
        /* <DEDUP_REMOVED lines=11> */
[C---:B--2---:R-:W-:Y:S04]  /*10680*/  HMMA.16816.F32 R32, R152.reuse, R140, R32 ;  /* 0x0000008c9820723c */ /* 0x044fe80000001820 */
[----:B------:R-:W-:Y:S02]  /*10690*/  FADD.FTZ R235, R243, R240 ;  /* 0x000000f0f3eb7221 */ /* 0x000fe40000010000 */
[----:B------:R-:W-:Y:S02]  /*106a0*/  FADD.FTZ R233, R245, R242 ;  /* 0x000000f2f5e97221 */ /* 0x000fe40000010000 */
[C---:B------:R-:W-:Y:S08]  /*106b0*/  HMMA.16816.F32 R36, R152.reuse, R142, R36 ;  /* 0x0000008e9824723c */ /* 0x040ff00000001824 */
[C---:B-1----:R-:W-:Y:S08]  /*106c0*/  HMMA.16816.F32 R40, R152.reuse, R8, R40 ;  /* 0x000000089828723c */ /* 0x042ff00000001828 */
        /* <DEDUP_REMOVED lines=24> */
[----:B------:R-:W-:Y:S01]  /*10850*/  HMMA.16816.F32 R132, R152, R198, R132 ;  /* 0x000000c69884723c */ /* 0x000fe20000001884 */
[----:B------:R-:W-:-:S07]  /*10860*/  @P0 BRA `(.L_x_1908) ;  /* 0xffffe2c000000947 */ /* 0x000fce000383ffff */
.L_x_1907:
        /* <DEDUP_REMOVED lines=155> */
.L_x_1847:
        /* <DEDUP_REMOVED lines=198> */
.L_x_1912:
        /* <DEDUP_REMOVED lines=157> */
.L_x_1914:
[----:B--234-:R-:W-:Y:S05]  /*12850*/  BSYNC B0 ;  /* 0x0000000000007941 */ /* 0x01cfea0003800000 */
.L_x_1913:
        /* <DEDUP_REMOVED lines=30> */
.L_x_1916:
[----:B------:R-:W-:Y:S05]  /*12a40*/  BSYNC B0 ;  /* 0x0000000000007941 */ /* 0x000fea0003800000 */
.L_x_1915:
        /* <DEDUP_REMOVED lines=30> */
.L_x_1918:
[----:B------:R-:W-:Y:S05]  /*12c30*/  BSYNC B0 ;  /* 0x0000000000007941 */ /* 0x000fea0003800000 */
.L_x_1917:
        /* <DEDUP_REMOVED lines=31> */
.L_x_1911:
        /* <DEDUP_REMOVED lines=31> */
.L_x_1919:
        /* <DEDUP_REMOVED lines=43> */
.L_x_1921:
[----:B------:R-:W-:Y:S05]  /*132d0*/  BSYNC B0 ;  /* 0x0000000000007941 */ /* 0x000fea0003800000 */
.L_x_1920:
        /* <DEDUP_REMOVED lines=77> */
.L_x_1923:
[----:B------:R-:W-:Y:S05]  /*137b0*/  BSYNC B0 ;  /* 0x0000000000007941 */ /* 0x000fea0003800000 */
.L_x_1922:
        /* <DEDUP_REMOVED lines=27> */
.L_x_1925:
[----:B------:R-:W-:Y:S05]  /*13970*/  BSYNC B0 ;  /* 0x0000000000007941 */ /* 0x000fea0003800000 */
.L_x_1924:
        /* <DEDUP_REMOVED lines=27> */
.L_x_1927:
[----:B------:R-:W-:Y:S05]  /*13b30*/  BSYNC B0 ;  /* 0x0000000000007941 */ /* 0x000fea0003800000 */
.L_x_1926:
        /* <DEDUP_REMOVED lines=28> */
.L_x_1928:
        /* <DEDUP_REMOVED lines=16> */
.L_x_3563:


//--------------------- .text._ZN7cutlass13device_kernelIN5flash19enable_sm80_to_sm89INS1_16FlashAttnFwdSm80INS1_25CollectiveMainloopFwdSm80ILi8ELi1ELb1EN4cute5tupleIJNS5_1CILi128EEENS7_ILi48EEENS7_ILi256EEEEEELi256ENS_6half_tEfNS_4arch4Sm80ELb0ELb1ELb0ELb0ELb1ELb0ELb1ELb0EEENS1_21CollectiveEpilogueFwdINS6_IJS8_SA_S9_EEENS6_IJNS7_ILi1EEESI_SI_EEESC_SE_Li256ELb0ELb1ELb0ELb0EEENS1_19SingleTileSchedulerILb0ELb0ELb1ELi128EEEEEEEEEvNT_6ParamsE --------------------------
	.section	.text._ZN7cutlass13device_kernelIN5flash19enable_sm80_to_sm89INS1_16FlashAttnFwdSm80INS1_25CollectiveMainloopFwdSm80ILi8ELi1ELb1EN4cute5tupleIJNS5_1CILi128EEENS7_ILi48EEENS7_ILi256EEEEEELi256ENS_6half_tEfNS_4arch4Sm80ELb0ELb1ELb0ELb0ELb1ELb0ELb1ELb0EEENS1_21CollectiveEpilogueFwdINS6_IJS8_SA_S9_EEENS6_IJNS7_ILi1EEESI_SI_EEESC_SE_Li256ELb0ELb1ELb0ELb0EEENS1_19SingleTileSchedulerILb0ELb0ELb1ELi128EEEEEEEEEvNT_6ParamsE,"ax",@progbits
	.sectioninfo	@"SHI_REGISTERS=255"
	.align	128
.text._ZN7cutlass13device_kernelIN5flash19enable_sm80_to_sm89INS1_16FlashAttnFwdSm80INS1_25CollectiveMainloopFwdSm80ILi8ELi1ELb1EN4cute5tupleIJNS5_1CILi128EEENS7_ILi48EEENS7_ILi256EEEEEELi256ENS_6half_tEfNS_4arch4Sm80ELb0ELb1ELb0ELb0ELb1ELb0ELb1ELb0EEENS1_21CollectiveEpilogueFwdINS6_IJS8_SA_S9_EEENS6_IJNS7_ILi1EEESI_SI_EEESC_SE_Li256ELb0ELb1ELb0ELb0EEENS1_19SingleTileSchedulerILb0ELb0ELb1ELi128EEEEEEEEEvNT_6ParamsE:
        .type           _ZN7cutlass13device_kernelIN5flash19enable_sm80_to_sm89INS1_16FlashAttnFwdSm80INS1_25CollectiveMainloopFwdSm80ILi8ELi1ELb1EN4cute5tupleIJNS5_1CILi128EEENS7_ILi48EEENS7_ILi256EEEEEELi256ENS_6half_tEfNS_4arch4Sm80ELb0ELb1ELb0ELb0ELb1ELb0ELb1ELb0EEENS1_21CollectiveEpilogueFwdINS6_IJS8_SA_S9_EEENS6_IJNS7_ILi1EEESI_SI_EEESC_SE_Li256ELb0ELb1ELb0ELb0EEENS1_19SingleTileSchedulerILb0ELb0ELb1ELi128EEEEEEEEEvNT_6ParamsE,@function
        .size           _ZN7cutlass13device_kernelIN5flash19enable_sm80_to_sm89INS1_16FlashAttnFwdSm80INS1_25CollectiveMainloopFwdSm80ILi8ELi1ELb1EN4cute5tupleIJNS5_1CILi128EEENS7_ILi48EEENS7_ILi256EEEEEELi256ENS_6half_tEfNS_4arch4Sm80ELb0ELb1ELb0ELb0ELb1ELb0ELb1ELb0EEENS1_21CollectiveEpilogueFwdINS6_IJS8_SA_S9_EEENS6_IJNS7_ILi1EEESI_SI_EEESC_SE_Li256ELb0ELb1ELb0ELb0EEENS1_19SingleTileSchedulerILb0ELb0ELb1ELi128EEEEEEEEEvNT_6ParamsE,(.L_x_3564 - _ZN7cutlass13device_kernelIN5flash19enable_sm80_to_sm89INS1_16FlashAttnFwdSm80INS1_25CollectiveMainloopFwdSm80ILi8ELi1ELb1EN4cute5tupleIJNS5_1CILi128EEENS7_ILi48EEENS7_ILi256EEEEEELi256ENS_6half_tEfNS_4arch4Sm80ELb0ELb1ELb0ELb0ELb1ELb0ELb1ELb0EEENS1_21CollectiveEpilogueFwdINS6_IJS8_SA_S9_EEENS6_IJNS7_ILi1EEESI_SI_EEESC_SE_Li256ELb0ELb1ELb0ELb0EEENS1_19SingleTileSchedulerILb0ELb0ELb1ELi128EEEEEEEEEvNT_6ParamsE)
        .other          _ZN7cutlass13device_kernelIN5flash19enable_sm80_to_sm89INS1_16FlashAttnFwdSm80INS1_25CollectiveMainloopFwdSm80ILi8ELi1ELb1EN4cute5tupleIJNS5_1CILi128EEENS7_ILi48EEENS7_ILi256EEEEEELi256ENS_6half_tEfNS_4arch4Sm80ELb0ELb1ELb0ELb0ELb1ELb0ELb1ELb0EEENS1_21CollectiveEpilogueFwdINS6_IJS8_SA_S9_EEENS6_IJNS7_ILi1EEESI_SI_EEESC_SE_Li256ELb0ELb1ELb0ELb0EEENS1_19SingleTileSchedulerILb0ELb0ELb1ELi128EEEEEEEEEvNT_6ParamsE,@"STO_CUDA_ENTRY STV_DEFAULT"
_ZN7cutlass13device_kernelIN5flash19enable_sm80_to_sm89INS1_16FlashAttnFwdSm80INS1_25CollectiveMainloopFwdSm80ILi8ELi1ELb1EN4cute5tupleIJNS5_1CILi128EEENS7_ILi48EEENS7_ILi256EEEEEELi256ENS_6half_tEfNS_4arch4Sm80ELb0ELb1ELb0ELb0ELb1ELb0ELb1ELb0EEENS1_21CollectiveEpilogueFwdINS6_IJS8_SA_S9_EEENS6_IJNS7_ILi1EEESI_SI_EEESC_SE_Li256ELb0ELb1ELb0ELb0EEENS1_19SingleTileSchedulerILb0ELb0ELb1ELi128EEEEEEEEEvNT_6ParamsE:
        /* <DEDUP_REMOVED lines=57> */
.L_x_1930:
[----:B------:R-:W-:Y:S02]  /*0390*/  ULDC UR4, c[0x0][0x32c] ;  /* 0x0000cb0000047ab9 */ /* 0x000fe40000000800 */
[----:B------:R-:W-:-:S03]  /*03a0*/  UISETP.NE.AND UP0, UPT, UR7, UR4, UPT ;  /* 0x000000040700728c */ /* 0x000fc6000bf05270 */
[----:B------:R-:W-:Y:S02]  /*03b0*/  ULDC.64 UR4, c[0x0][0x330] ;  /* 0x0000cc0000047ab9 */ /* 0x000fe40000000a00 */
[----:B------:R-:W-:-:S07]  /*03c0*/  UIMAD.WIDE.U32 UR20, UR16, UR4, URZ ;  /* 0x00000004101472a5 */ /* 0x000fce000f8e003f */
[----:B------:R-:W-:Y:S02]  /*03d0*/  @UP0 UMOV UR7, UR21 ;  /* 0x0000001500070c82 */ /* 0x000fe40008000000 */
[----:B------:R-:W-:Y:S02]  /*03e0*/  @UP0 USHF.R.U32.HI UR16, URZ, UR5, UR7 ;  /* 0x000000053f100299 */ /* 0x000fe40008011607 */
.L_x_1931:
[----:B------:R-:W-:Y:S02]  /*03f0*/  ULDC UR4, c[0x0][0x32c] ;  /* 0x0000cb0000047ab9 */ /* 0x000fe40000000800 */
[----:B------:R-:W-:-:S04]  /*0400*/  UIMAD UR4, UR16, UR4, UR4 ;  /* 0x00000004100472a4 */ /* 0x000fc8000f8e0204 */
[----:B------:R-:W-:-:S04]  /*0410*/  UISETP.LT.AND UP0, UPT, UR6, UR4, UPT ;  /* 0x000000040600728c */ /* 0x000fc8000bf01270 */
[----:B------:R-:W-:Y:S02]  /*0420*/  USEL UR6, UR6, UR4, UP0 ;  /* 0x0000000406067287 */ /* 0x000fe40008000000 */
.L_x_1929:
        /* <DEDUP_REMOVED lines=36> */
.L_x_1933:
[----:B------:R-:W-:Y:S02]  /*0670*/  ULDC UR4, c[0x0][0x32c] ;  /* 0x0000cb0000047ab9 */ /* 0x000fe40000000800 */
[----:B------:R-:W-:-:S03]  /*0680*/  UISETP.NE.AND UP0, UPT, UR4, 0x1, UPT ;  /* 0x000000010400788c */ /* 0x000fc6000bf05270 */
[----:B------:R-:W-:Y:S02]  /*0690*/  ULDC.64 UR4, c[0x0][0x330] ;  /* 0x0000cc0000047ab9 */ /* 0x000fe40000000a00 */
[----:B------:R-:W-:-:S06]  /*06a0*/  UIMAD.WIDE.U32 UR16, UR7, UR4, URZ ;  /* 0x00000004071072a5 */ /* 0x000fcc000f8e003f */
[----:B------:R-:W-:Y:S02]  /*06b0*/  @UP0 USHF.R.U32.HI UR7, URZ, UR5, UR17 ;  /* 0x000000053f070299 */ /* 0x000fe40008011611 */
.L_x_1934:
[----:B------:R-:W-:Y:S02]  /*06c0*/  ULDC UR4, c[0x0][0x32c] ;  /* 0x0000cb0000047ab9 */ /* 0x000fe40000000800 */
[----:B------:R-:W-:-:S04]  /*06d0*/  UIMAD UR4, UR7, UR4, URZ ;  /* 0x00000004070472a4 */ /* 0x000fc8000f8e023f */
[----:B------:R-:W-:-:S04]  /*06e0*/  UISETP.LT.AND UP0, UPT, UR6, UR4, UPT ;  /* 0x000000040600728c */ /* 0x000fc8000bf01270 */
[----:B------:R-:W-:-:S04]  /*06f0*/  USEL UR6, UR6, UR4, !UP0 ;  /* 0x0000000406067287 */ /* 0x000fc8000c000000 */
.L_x_1932:
        /* <DEDUP_REMOVED lines=91> */
[----:B------:R-:W-:Y:S01]  /*0cb0*/  SHF.R.S32.HI R66, RZ, 0x1f, R44 ;  /* 0x0000001fff427819 */ /* 0x000fe2000001142c */
[----:B------:R-:W-:Y:S02]  /*0cc0*/  UMOV UR29, 0x30 ;  /* 0x00000030001d7882 */ /* 0x000fe40000000000 */
[----:B------:R-:W-:Y:S01]  /*0cd0*/  UIMAD UR22, UR23, UR29, -0x30 ;  /* 0xffffffd0171674a4 */ /* 0x000fe2000f8e021d */
[----:B------:R-:W3:Y:S01]  /*0ce0*/  @P0 LDG.E R2, [R2.64] ;  /* 0x0000001202020981 */ /* 0x000ee2000c1e1900 */
[----:B------:R-:W-:Y:S01]  /*0cf0*/  IMAD.MOV.U32 R4, RZ, RZ, c[0x0][0x2b8] ;  /* 0x0000ae00ff047624 */ /* 0x000fe200078e00ff */
[----:B------:R-:W-:Y:S01]  /*0d00*/  ULDC.64 UR4, c[0x0][0x2b0] ;  /* 0x0000ac0000047ab9 */ /* 0x000fe20000000a00 */
[----:B------:R-:W-:Y:S01]  /*0d10*/  IMAD.MOV.U32 R22, RZ, RZ, RZ ;  /* 0x000000ffff167224 */ /* 0x000fe200078e00ff */
[----:B------:R-:W-:Y:S02]  /*0d20*/  BAR.SYNC.DEFER_BLOCKING 0x0 ;  /* 0x0000000000007b1d */ /* 0x000fe40000010000 */
[----:B------:R-:W-:Y:S01]  /*0d30*/  ISETP.NE.AND P1, PT, R4, 0x1, PT ;  /* 0x000000010400780c */ /* 0x000fe20003f25270 */
[----:B------:R-:W-:-:S03]  /*0d40*/  USHF.R.S32.HI UR21, URZ, 0x1f, UR15 ;  /* 0x0000001f3f157899 */ /* 0x000fc6000801140f */
        /* <DEDUP_REMOVED lines=13> */
[C---:B------:R-:W-:Y:S01]  /*0e20*/  IADD3 R0, R31.reuse, UR22, RZ ;  /* 0x000000161f007c10 */ /* 0x040fe2000fffe0ff */
[----:B------:R-:W-:Y:S01]  /*0e30*/  UIMAD UR20, UR9, UR4, URZ ;  /* 0x00000004091472a4 */ /* 0x000fe2000f8e023f */
[----:B------:R-:W-:Y:S01]  /*0e40*/  IADD3 R5, R31, UR27, RZ ;  /* 0x0000001b1f057c10 */ /* 0x000fe2000fffe0ff */
[----:B------:R-:W-:Y:S01]  /*0e50*/  UIMAD.WIDE.U32 UR24, UR11, UR4, URZ ;  /* 0x000000040b1872a5 */ /* 0x000fe2000f8e003f */
[C---:B------:R-:W-:Y:S01]  /*0e60*/  ISETP.GE.AND P0, PT, R0.reuse, UR10, PT ;  /* 0x0000000a00007c0c */ /* 0x040fe2000bf06270 */
[----:B------:R-:W-:Y:S01]  /*0e70*/  IMAD.SHL.U32 R39, R19, 0x8, RZ ;  /* 0x0000000813277824 */ /* 0x000fe200078e00ff */
[----:B--2---:R-:W-:Y:S01]  /*0e80*/  IADD3 R10, R0, UR12, RZ ;  /* 0x0000000c000a7c10 */ /* 0x004fe2000fffe0ff */
[----:B------:R-:W-:Y:S01]  /*0e90*/  UIMAD UR29, UR23, -0x30, UR29 ;  /* 0xffffffd0171d78a4 */ /* 0x000fe2000f8e021d */
[----:B------:R-:W-:Y:S01]  /*0ea0*/  ISETP.GT.OR P0, PT, R31, 0x2f, P0 ;  /* 0x0000002f1f00780c */ /* 0x000fe20000704670 */
[----:B------:R-:W-:Y:S02]  /*0eb0*/  STL [R1+0x48], R31 ;  /* 0x0000481f01007387 */ /* 0x000fe40000100800 */
        /* <DEDUP_REMOVED lines=11> */
[--C-:B------:R-:W-:Y:S01]  /*0f70*/  IMAD.MOV.U32 R4, RZ, RZ, R5.reuse ;  /* 0x000000ffff047224 */ /* 0x100fe200078e0005 */
[----:B------:R-:W-:Y:S01]  /*0f80*/  ULDC.64 UR4, c[0x0][0x1c0] ;  /* 0x0000700000047ab9 */ /* 0x000fe20000000a00 */
[----:B------:R-:W-:Y:S01]  /*0f90*/  IADD3 R29, R39, 0x80, RZ ;  /* 0x00000080271d7810 */ /* 0x000fe20007ffe0ff */
[----:B------:R-:W-:Y:S01]  /*0fa0*/  UIADD3 UR25, UR25, UR20, URZ ;  /* 0x0000001419197290 */ /* 0x000fe2000fffe03f */
[----:B------:R-:W-:Y:S01]  /*0fb0*/  IADD3 R17, R21, UR27, RZ ;  /* 0x0000001b15117c10 */ /* 0x000fe2000fffe0ff */
[----:B------:R-:W-:Y:S01]  /*0fc0*/  UIMAD UR21, UR21, UR4, URZ ;  /* 0x00000004151572a4 */ /* 0x000fe2000f8e023f */
[C---:B------:R-:W-:Y:S01]  /*0fd0*/  IADD3 R30, R39.reuse, 0x40, RZ ;  /* 0x00000040271e7810 */ /* 0x040fe20007ffe0ff */
[----:B------:R-:W-:Y:S01]  /*0fe0*/  UIMAD.WIDE.U32 UR24, UR15, UR4, UR24 ;  /* 0x000000040f1872a5 */ /* 0x000fe2000f8e0018 */
[----:B------:R-:W-:Y:S01]  /*0ff0*/  ISETP.GE.AND P3, PT, R39, c[0x0][0x198], PT ;  /* 0x0000660027007a0c */ /* 0x000fe20003f66270 */
[----:B------:R-:W-:Y:S01]  /*1000*/  UIMAD UR5, UR15, UR5, UR21 ;  /* 0x000000050f0572a4 */ /* 0x000fe2000f8e0215 */
[----:B------:R-:W-:Y:S01]  /*1010*/  @P1 IMAD.HI.U32 R0, R5, c[0x0][0x2c8], RZ ;  /* 0x0000b20005001a27 */ /* 0x000fe200078e00ff */
[----:B------:R-:W-:Y:S01]  /*1020*/  IADD3 R28, R39, 0xc0, RZ ;  /* 0x000000c0271c7810 */ /* 0x000fe20007ffe0ff */
[----:B------:R-:W-:Y:S01]  /*1030*/  ULDC UR15, c[0x0][0x168] ;  /* 0x00005a00000f7ab9 */ /* 0x000fe20000000800 */
[----:B------:R-:W-:Y:S01]  /*1040*/  ISETP.GE.AND P4, PT, R30, c[0x0][0x198], PT ;  /* 0x000066001e007a0c */ /* 0x000fe20003f86270 */
[----:B------:R-:W-:Y:S01]  /*1050*/  UIADD3 UR5, UR25, UR5, URZ ;  /* 0x0000000519057290 */ /* 0x000fe2000fffe03f */
[----:B------:R-:W-:Y:S01]  /*1060*/  @P0 SHF.R.U32.HI R4, RZ, c[0x0][0x2cc], R0 ;  /* 0x0000b300ff040a19 */ /* 0x000fe20000011600 */
[----:B------:R-:W-:Y:S01]  /*1070*/  UIMAD UR15, UR8, UR15, URZ ;  /* 0x0000000f080f72a4 */ /* 0x000fe2000f8e023f */
[----:B------:R-:W-:Y:S01]  /*1080*/  SHF.R.S32.HI R8, RZ, 0x1f, R28 ;  /* 0x0000001fff087819 */ /* 0x000fe2000001141c */
[----:B------:R-:W-:Y:S01]  /*1090*/  UIADD3 UR28, UR29, UR10, URZ ;  /* 0x0000000a1d1c7290 */ /* 0x000fe2000fffe03f */
[--C-:B------:R-:W-:Y:S01]  /*10a0*/  SHF.R.S32.HI R6, RZ, 0x1f, R4.reuse ;  /* 0x0000001fff067819 */ /* 0x100fe20000011404 */
[----:B------:R-:W-:Y:S01]  /*10b0*/  IMAD.MOV R0, RZ, RZ, -R4 ;  /* 0x000000ffff007224 */ /* 0x000fe200078e0a04 */
[----:B------:R-:W-:Y:S01]  /*10c0*/  ISETP.GE.AND P5, PT, R29, c[0x0][0x198], PT ;  /* 0x000066001d007a0c */ /* 0x000fe20003fa6270 */
[----:B-1----:R-:W-:Y:S01]  /*10d0*/  IMAD.U32 R3, RZ, RZ, UR25 ;  /* 0x00000019ff037e24 */ /* 0x002fe2000f8e00ff */
[----:B------:R-:W-:Y:S01]  /*10e0*/  LEA.HI R8, R8, R28, RZ, 0x3 ;  /* 0x0000001c08087211 */ /* 0x000fe200078f18ff */
[----:B------:R-:W-:Y:S01]  /*10f0*/  IMAD.U32 R2, RZ, RZ, UR24 ;  /* 0x00000018ff027e24 */ /* 0x000fe2000f8e00ff */
[----:B------:R-:W-:Y:S01]  /*1100*/  ISETP.GE.AND P6, PT, R28, c[0x0][0x198], PT ;  /* 0x000066001c007a0c */ /* 0x000fe20003fc6270 */
[----:B------:R-:W-:Y:S01]  /*1110*/  IMAD.U32 R3, RZ, RZ, UR5 ;  /* 0x00000005ff037e24 */ /* 0x000fe2000f8e00ff */
[----:B------:R-:W-:Y:S01]  /*1120*/  LOP3.LUT R36, R8, 0xfffffff8, RZ, 0xc0, !PT ;  /* 0xfffffff808247812 */ /* 0x000fe200078ec0ff */
[----:B------:R-:W-:Y:S01]  /*1130*/  IMAD R0, R0, c[0x0][0x2c4], R5 ;  /* 0x0000b10000007a24 */ /* 0x000fe200078e0205 */
[----:B------:R-:W-:Y:S01]  /*1140*/  ULDC.64 UR4, c[0x0][0x1e8] ;  /* 0x00007a0000047ab9 */ /* 0x000fe20000000a00 */
[----:B------:R-:W-:Y:S01]  /*1150*/  IMAD R6, R6, c[0x0][0x1b0], RZ ;  /* 0x00006c0006067a24 */ /* 0x000fe200078e02ff */
[----:B------:R-:W-:Y:S01]  /*1160*/  UIMAD UR8, UR9, UR4, URZ ;  /* 0x00000004090872a4 */ /* 0x000fe2000f8e023f */
[----:B------:R-:W-:Y:S01]  /*1170*/  IMAD.WIDE.U32 R2, R4, c[0x0][0x1b0], R2 ;  /* 0x00006c0004027a25 */ /* 0x000fe200078e0002 */
[----:B------:R-:W-:Y:S01]  /*1180*/  SHF.R.S32.HI R5, RZ, 0x1f, R0 ;  /* 0x0000001fff057819 */ /* 0x000fe20000011400 */
[----:B------:R-:W-:Y:S01]  /*1190*/  UIMAD.WIDE.U32 UR20, UR11, UR4, URZ ;  /* 0x000000040b1472a5 */ /* 0x000fe2000f8e003f */
[----:B------:R-:W-:Y:S01]  /*11a0*/  LEA.HI R65, R66, R44, RZ, 0x5 ;  /* 0x0000002c42417211 */ /* 0x000fe200078f28ff */
[----:B------:R-:W-:Y:S01]  /*11b0*/  IMAD R4, R4, c[0x0][0x1b4], R6 ;  /* 0x00006d0004047a24 */ /* 0x000fe200078e0206 */
[----:B------:R-:W-:Y:S01]  /*11c0*/  UIMAD UR8, UR11, UR5, UR8 ;  /* 0x000000050b0872a4 */ /* 0x000fe2000f8e0208 */
[----:B------:R-:W-:Y:S01]  /*11d0*/  BSSY B0, `(.L_x_1936) ;  /* 0x0000121000007945 */ /* 0x000fe20003800000 */
[----:B------:R-:W-:Y:S01]  /*11e0*/  UISETP.LT.AND UP0, UPT, UR28, 0x30, UPT ;  /* 0x000000301c00788c */ /* 0x000fe2000bf01270 */
[----:B------:R-:W-:Y:S01]  /*11f0*/  IMAD.IADD R3, R3, 0x1, R4 ;  /* 0x0000000103037824 */ /* 0x000fe200078e0204 */
[----:B------:R-:W-:Y:S01]  /*1200*/  UIADD3 UR8, UR21, UR8, URZ ;  /* 0x0000000815087290 */ /* 0x000fe2000fffe03f */
[----:B------:R-:W-:Y:S01]  /*1210*/  IMAD R4, R5, c[0x0][0x1a8], RZ ;  /* 0x00006a0005047a24 */ /* 0x000fe200078e02ff */
[----:B------:R-:W-:Y:S01]  /*1220*/  USEL UR4, UR28, 0x30, UP0 ;  /* 0x000000301c047887 */ /* 0x000fe20008000000 */
[----:B------:R-:W-:Y:S01]  /*1230*/  IMAD.SHL.U32 R5, R21, 0x40, RZ ;  /* 0x0000004015057824 */ /* 0x000fe200078e00ff */
[----:B------:R-:W-:Y:S01]  /*1240*/  SHF.R.S32.HI R64, RZ, 0x5, R65 ;  /* 0x00000005ff407819 */ /* 0x000fe20000011441 */
[----:B------:R-:W-:-:S02]  /*1250*/  IMAD R4, R0, c[0x0][0x1ac], R4 ;  /* 0x00006b0000047a24 */ /* 0x000fc400078e0204 */
[----:B------:R-:W-:Y:S01]  /*1260*/  IMAD.WIDE.U32 R2, R0, c[0x0][0x1a8], R2 ;  /* 0x00006a0000027a25 */ /* 0x000fe200078e0002 */
[----:B------:R-:W-:-:S03]  /*1270*/  LOP3.LUT R0, R5, 0x1c0, RZ, 0xc0, !PT ;  /* 0x000001c005007812 */ /* 0x000fc600078ec0ff */
[----:B------:R-:W-:Y:S01]  /*1280*/  IMAD.IADD R3, R3, 0x1, R4 ;  /* 0x0000000103037824 */ /* 0x000fe200078e0204 */
[C---:B------:R-:W-:Y:S02]  /*1290*/  LEA R14, P0, R2.reuse, c[0x0][0x160], 0x1 ;  /* 0x00005800020e7a11 */ /* 0x040fe400078008ff */
[----:B------:R-:W-:Y:S02]  /*12a0*/  SHF.R.U32.HI R4, RZ, 0x3, R0 ;  /* 0x00000003ff047819 */ /* 0x000fe40000011600 */
[----:B------:R-:W-:Y:S01]  /*12b0*/  LEA.HI.X R15, R2, c[0x0][0x164], R3, 0x1, P0 ;  /* 0x00005900020f7a11 */ /* 0x000fe200000f0c03 */
[----:B------:R-:W-:Y:S01]  /*12c0*/  SHFL.IDX PT, R6, R14, 0x1, 0x181f ;  /* 0x00381f000e067f89 */ /* 0x000fe200000e0000 */
[----:B------:R-:W-:Y:S02]  /*12d0*/  LOP3.LUT R0, R0, 0x38, R39, 0xf8, !PT ;  /* 0x0000003800007812 */ /* 0x000fe400078ef827 */
[----:B------:R-:W-:Y:S01]  /*12e0*/  LEA.HI R2, R66, R44, RZ, 0x6 ;  /* 0x0000002c42027211 */ /* 0x000fe200078f30ff */
[----:B------:R-:W-:Y:S01]  /*12f0*/  SHFL.IDX PT, R3, R15, RZ, 0x181f ;  /* 0x00181fff0f037589 */ /* 0x000fe200000e0000 */
[----:B------:R-:W-:-:S02]  /*1300*/  LOP3.LUT R0, R0, R4, RZ, 0x3c, !PT ;  /* 0x0000000400007212 */ /* 0x000fc400078e3cff */
[----:B------:R-:W-:Y:S01]  /*1310*/  ISETP.GE.AND P0, PT, R17, UR15, PT ;  /* 0x0000000f11007c0c */ /* 0x000fe2000bf06270 */
[----:B------:R-:W-:Y:S02]  /*1320*/  IMAD.SHL.U32 R4, R2, 0x8, RZ ;  /* 0x0000000802047824 */ /* 0x000fe400078e00ff */
[----:B------:R-:W1:Y:S03]  /*1330*/  SHFL.IDX PT, R2, R14, RZ, 0x181f ;  /* 0x00181fff0e027589 */ /* 0x000e6600000e0000 */
[----:B------:R-:W-:Y:S02]  /*1340*/  LOP3.LUT R5, R0, 0xfffffe00, R4, 0xf8, !PT ;  /* 0xfffffe0000057812 */ /* 0x000fe400078ef804 */
[----:B------:R-:W-:Y:S02]  /*1350*/  SHF.R.S32.HI R0, RZ, 0x1f, R29 ;  /* 0x0000001fff007819 */ /* 0x000fe4000001141d */
[----:B------:R-:W-:Y:S01]  /*1360*/  SHF.R.S32.HI R4, RZ, 0x1f, R30 ;  /* 0x0000001fff047819 */ /* 0x000fe2000001141e */
[----:B------:R-:W-:Y:S01]  /*1370*/  IMAD.SHL.U32 R45, R5, 0x2, RZ ;  /* 0x00000002052d7824 */ /* 0x000fe200078e00ff */
[----:B------:R-:W-:-:S02]  /*1380*/  LEA.HI R0, R0, R29, RZ, 0x3 ;  /* 0x0000001d00007211 */ /* 0x000fc400078f18ff */
[----:B------:R-:W-:Y:S02]  /*1390*/  LEA.HI R4, R4, R30, RZ, 0x3 ;  /* 0x0000001e04047211 */ /* 0x000fe400078f18ff */
[----:B------:R-:W-:Y:S01]  /*13a0*/  LOP3.LUT R37, R0, 0xfffffff8, RZ, 0xc0, !PT ;  /* 0xfffffff800257812 */ /* 0x000fe200078ec0ff */
[----:B------:R-:W-:Y:S01]  /*13b0*/  IMAD.MOV R0, RZ, RZ, -R7 ;  /* 0x000000ffff007224 */ /* 0x000fe200078e0a07 */
[----:B------:R-:W-:Y:S01]  /*13c0*/  LOP3.LUT R38, R4, 0xfffffff8, RZ, 0xc0, !PT ;  /* 0xfffffff804267812 */ /* 0x000fe200078ec0ff */
[----:B------:R-:W3:Y:S02]  /*13d0*/  SHFL.IDX PT, R7, R15, 0x1, 0x181f ;  /* 0x00381f000f077f89 */ /* 0x000ee400000e0000 */
[----:B------:R-:W-:Y:S01]  /*13e0*/  IMAD R23, R0, c[0x0][0x2b8], R10 ;  /* 0x0000ae0000177a24 */ /* 0x000fe200078e020a */
[----:B------:R-:W-:-:S04]  /*13f0*/  IADD3 R0, R17, 0x20, RZ ;  /* 0x0000002011007810 */ /* 0x000fc80007ffe0ff */
[----:B------:R-:W-:Y:S01]  /*1400*/  ISETP.GE.AND P1, PT, R0, UR15, PT ;  /* 0x0000000f00007c0c */ /* 0x000fe2000bf26270 */
[----:B-1----:R-:W-:Y:S01]  /*1410*/  @!P0 IMAD.WIDE R4, R39, 0x2, R2 ;  /* 0x0000000227048825 */ /* 0x002fe200078e0202 */
[----:B------:R-:W-:Y:S02]  /*1420*/  SHF.R.S32.HI R18, RZ, 0x1f, R23 ;  /* 0x0000001fff127819 */ /* 0x000fe40000011417 */
[----:B------:R-:W-:Y:S01]  /*1430*/  IADD3 R0, R17, 0x40, RZ ;  /* 0x0000004011007810 */ /* 0x000fe20007ffe0ff */
[----:B------:R-:W-:Y:S01]  /*1440*/  @!P0 IMAD.WIDE R8, R38, 0x2, R2 ;  /* 0x0000000226088825 */ /* 0x000fe200078e0202 */
[----:B------:R1:W-:Y:S04]  /*1450*/  @!P0 LDGSTS.E.BYPASS.LTC128B.128 [R45+0x4080], [R4.64], !P3 ;  /* 0x04080000042d8fae */ /* 0x0003e8000d901d52 */
[----:B------:R4:W-:Y:S03]  /*1460*/  @!P0 LDGSTS.E.BYPASS.LTC128B.128 [R45+0x8080], [R8.64], !P4 ;  /* 0x08080000082d8fae */ /* 0x0009e6000e101d52 */
[----:B---3--:R-:W-:-:S04]  /*1470*/  @!P1 IMAD.WIDE R12, R39, 0x2, R6 ;  /* 0x00000002270c9825 */ /* 0x008fc800078e0206 */
[----:B------:R-:W-:-:S04]  /*1480*/  @!P1 IMAD.WIDE R10, R38, 0x2, R6 ;  /* 0x00000002260a9825 */ /* 0x000fc800078e0206 */
[----:B-1----:R-:W-:-:S04]  /*1490*/  @!P0 IMAD.WIDE R4, R37, 0x2, R2 ;  /* 0x0000000225048825 */ /* 0x002fc800078e0202 */
[----:B------:R-:W-:Y:S01]  /*14a0*/  @!P0 IMAD.WIDE R2, R36, 0x2, R2 ;  /* 0x0000000224028825 */ /* 0x000fe200078e0202 */
[----:B------:R1:W-:Y:S03]  /*14b0*/  @!P0 LDGSTS.E.BYPASS.LTC128B.128 [R45+0xc080], [R4.64], !P5 ;  /* 0x0c080000042d8fae */ /* 0x0003e6000e901d52 */
[----:B----4-:R-:W-:Y:S01]  /*14c0*/  @!P1 IMAD.WIDE R8, R37, 0x2, R6 ;  /* 0x0000000225089825 */ /* 0x010fe200078e0206 */
[----:B------:R3:W-:Y:S01]  /*14d0*/  @!P0 LDGSTS.E.BYPASS.LTC128B.128 [R45+0x10080], [R2.64], !P6 ;  /* 0x10080000022d8fae */ /* 0x0007e2000f101d52 */
[----:B------:R-:W-:-:S03]  /*14e0*/  ISETP.GE.AND P0, PT, R0, UR15, PT ;  /* 0x0000000f00007c0c */ /* 0x000fc6000bf06270 */
[----:B------:R4:W-:Y:S04]  /*14f0*/  @!P1 LDGSTS.E.BYPASS.LTC128B.128 [R45+0x5080], [R12.64], !P3 ;  /* 0x050800000c2d9fae */ /* 0x0009e8000d901d52 */
[----:B------:R5:W-:Y:S04]  /*1500*/  @!P1 LDGSTS.E.BYPASS.LTC128B.128 [R45+0x9080], [R10.64], !P4 ;  /* 0x090800000a2d9fae */ /* 0x000be8000e101d52 */
[----:B------:R4:W-:Y:S01]  /*1510*/  @!P1 LDGSTS.E.BYPASS.LTC128B.128 [R45+0xd080], [R8.64], !P5 ;  /* 0x0d080000082d9fae */ /* 0x0009e2000e901d52 */
[----:B-1----:R-:W-:Y:S02]  /*1520*/  IMAD R4, R18, c[0x0][0x1e0], RZ ;  /* 0x0000780012047a24 */ /* 0x002fe400078e02ff */
[----:B---3--:R-:W-:-:S04]  /*1530*/  IMAD.WIDE.U32 R2, R23, c[0x0][0x1e0], RZ ;  /* 0x0000780017027a25 */ /* 0x008fc800078e00ff */
[----:B------:R-:W-:-:S04]  /*1540*/  IMAD R4, R23, c[0x0][0x1e4], R4 ;  /* 0x0000790017047a24 */ /* 0x000fc800078e0204 */
[----:B------:R-:W-:Y:S02]  /*1550*/  IMAD.IADD R5, R3, 0x1, R4 ;  /* 0x0000000103057824 */ /* 0x000fe400078e0204 */
[----:B------:R-:W-:Y:S01]  /*1560*/  IMAD.MOV.U32 R4, RZ, RZ, R2 ;  /* 0x000000ffff047224 */ /* 0x000fe200078e0002 */
[----:B------:R-:W-:Y:S01]  /*1570*/  SHFL.IDX PT, R3, R15, 0x2, 0x181f ;  /* 0x00581f000f037f89 */ /* 0x000fe200000e0000 */
[----:B----4-:R-:W-:-:S03]  /*1580*/  @!P1 IMAD.WIDE R8, R36, 0x2, R6 ;  /* 0x0000000224089825 */ /* 0x010fc600078e0206 */
[----:B------:R-:W1:Y:S04]  /*1590*/  SHFL.IDX PT, R2, R14, 0x2, 0x181f ;  /* 0x00581f000e027f89 */ /* 0x000e6800000e0000 */
[----:B------:R-:W-:Y:S04]  /*15a0*/  SHFL.IDX PT, R6, R14, 0x3, 0x181f ;  /* 0x00781f000e067f89 */ /* 0x000fe800000e0000 */
[----:B------:R3:W4:Y:S04]  /*15b0*/  SHFL.IDX PT, R7, R15, 0x3, 0x181f ;  /* 0x00781f000f077f89 */ /* 0x00072800000e0000 */
[----:B------:R2:W-:Y:S01]  /*15c0*/  @!P1 LDGSTS.E.BYPASS.LTC128B.128 [R45+0x11080], [R8.64], !P6 ;  /* 0x11080000082d9fae */ /* 0x0005e2000f101d52 */
[----:B-1----:R-:W-:-:S04]  /*15d0*/  @!P0 IMAD.WIDE R12, R38, 0x2, R2 ;  /* 0x00000002260c8825 */ /* 0x002fc800078e0202 */
[----:B-----5:R-:W-:Y:S01]  /*15e0*/  @!P0 IMAD.WIDE R10, R37, 0x2, R2 ;  /* 0x00000002250a8825 */ /* 0x020fe200078e0202 */
[----:B--2---:R-:W-:-:S03]  /*15f0*/  SHF.R.S32.HI R20, RZ, 0x1f, R22 ;  /* 0x0000001fff147819 */ /* 0x004fc60000011416 */
[----:B------:R-:W-:Y:S01]  /*1600*/  IMAD.WIDE.U32 R4, R22, c[0x0][0x1f0], R4 ;  /* 0x00007c0016047a25 */ /* 0x000fe200078e0004 */
[----:B------:R-:W-:Y:S03]  /*1610*/  STL [R1+0x24], R22 ;  /* 0x0000241601007387 */ /* 0x000fe60000100800 */
[----:B------:R-:W-:Y:S01]  /*1620*/  IMAD R0, R20, c[0x0][0x1f0], RZ ;  /* 0x00007c0014007a24 */ /* 0x000fe200078e02ff */
[----:B------:R-:W-:Y:S03]  /*1630*/  STL [R1+0x30], R39 ;  /* 0x0000302701007387 */ /* 0x000fe60000100800 */
[----:B------:R-:W-:Y:S01]  /*1640*/  IMAD R8, R22, c[0x0][0x1f4], R0 ;  /* 0x00007d0016087a24 */ /* 0x000fe200078e0200 */
[----:B------:R-:W-:Y:S01]  /*1650*/  IADD3 R0, P1, R4, UR20, RZ ;  /* 0x0000001404007c10 */ /* 0x000fe2000ff3e0ff */
[----:B------:R-:W-:Y:S03]  /*1660*/  STL [R1+0x8], R45 ;  /* 0x0000082d01007387 */ /* 0x000fe60000100800 */
[----:B------:R-:W-:Y:S01]  /*1670*/  IADD3.X R4, R5, UR8, R8, P1, !PT ;  /* 0x0000000805047c10 */ /* 0x000fe20008ffe408 */
[----:B------:R-:W-:Y:S01]  /*1680*/  @!P0 IMAD.WIDE R8, R36, 0x2, R2 ;  /* 0x0000000224088825 */ /* 0x000fe200078e0202 */
[----:B------:R-:W-:Y:S01]  /*1690*/  IADD3 R5, R17, 0x60, RZ ;  /* 0x0000006011057810 */ /* 0x000fe20007ffe0ff */
[----:B------:R-:W-:Y:S01]  /*16a0*/  STL [R1+0x60], R38 ;  /* 0x0000602601007387 */ /* 0x000fe20000100800 */
[----:B---3--:R-:W-:-:S02]  /*16b0*/  LEA R15, P1, R0, c[0x0][0x1c8], 0x1 ;  /* 0x00007200000f7a11 */ /* 0x008fc400078208ff */
[----:B------:R-:W-:Y:S01]  /*16c0*/  ISETP.GE.AND P2, PT, R5, UR15, PT ;  /* 0x0000000f05007c0c */ /* 0x000fe2000bf46270 */
[----:B------:R-:W-:Y:S01]  /*16d0*/  STL [R1+0x5c], R37 ;  /* 0x00005c2501007387 */ /* 0x000fe20000100800 */
[----:B------:R-:W-:Y:S01]  /*16e0*/  LEA.HI.X R14, R0, c[0x0][0x1cc], R4, 0x1, P1 ;  /* 0x00007300000e7a11 */ /* 0x000fe200008f0c04 */
[----:B------:R-:W-:Y:S02]  /*16f0*/  @!P0 IMAD.WIDE R4, R39, 0x2, R2 ;  /* 0x0000000227048825 */ /* 0x000fe400078e0202 */
[----:B------:R-:W-:Y:S02]  /*1700*/  SHFL.IDX PT, R2, R15, RZ, 0x181f ;  /* 0x00181fff0f027589 */ /* 0x000fe400000e0000 */
[----:B------:R-:W-:Y:S02]  /*1710*/  IMAD R0, R18, c[0x0][0x208], RZ ;  /* 0x0000820012007a24 */ /* 0x000fe400078e02ff */
[----:B------:R-:W1:Y:S02]  /*1720*/  SHFL.IDX PT, R3, R14, RZ, 0x181f ;  /* 0x00181fff0e037589 */ /* 0x000e6400000e0000 */
[----:B------:R-:W-:-:S02]  /*1730*/  IMAD R0, R23, c[0x0][0x20c], R0 ;  /* 0x0000830017007a24 */ /* 0x000fc400078e0200 */
[----:B------:R4:W-:Y:S04]  /*1740*/  @!P0 LDGSTS.E.BYPASS.LTC128B.128 [R45+0x6080], [R4.64], !P3 ;  /* 0x06080000042d8fae */ /* 0x0009e8000d901d52 */
[----:B------:R2:W-:Y:S04]  /*1750*/  @!P0 LDGSTS.E.BYPASS.LTC128B.128 [R45+0xa080], [R12.64], !P4 ;  /* 0x0a0800000c2d8fae */ /* 0x0005e8000e101d52 */
[----:B------:R3:W-:Y:S04]  /*1760*/  @!P0 LDGSTS.E.BYPASS.LTC128B.128 [R45+0xe080], [R10.64], !P5 ;  /* 0x0e0800000a2d8fae */ /* 0x0007e8000e901d52 */
[----:B------:R5:W-:Y:S01]  /*1770*/  @!P0 LDGSTS.E.BYPASS.LTC128B.128 [R45+0x12080], [R8.64], !P6 ;  /* 0x12080000082d8fae */ /* 0x000be2000f101d52 */
[----:B------:R-:W-:-:S03]  /*1780*/  ISETP.GE.AND P6, PT, R30, c[0x0][0x1d4], PT ;  /* 0x000075001e007a0c */ /* 0x000fc60003fc6270 */
[----:B------:R-:W-:Y:S04]  /*1790*/  STL [R1+0x34], R36 ;  /* 0x0000342401007387 */ /* 0x000fe80000100800 */
[----:B------:R-:W-:Y:S01]  /*17a0*/  STL [R1+0x28], R23 ;  /* 0x0000281701007387 */ /* 0x000fe20000100800 */
[----:B----4-:R-:W-:Y:S01]  /*17b0*/  @!P2 IMAD.WIDE R4, R39, 0x2, R6 ;  /* 0x000000022704a825 */ /* 0x010fe200078e0206 */
[----:B--2---:R-:W-:-:S04]  /*17c0*/  IADD3 R12, -R21, UR4, RZ ;  /* 0x00000004150c7c10 */ /* 0x004fc8000fffe1ff */
[----:B------:R2:W-:Y:S01]  /*17d0*/  @!P2 LDGSTS.E.BYPASS.LTC128B.128 [R45+0x7080], [R4.64], !P3 ;  /* 0x07080000042dafae */ /* 0x0005e2000d901d52 */
[----:B------:R-:W-:Y:S01]  /*17e0*/  ISETP.GE.AND P3, PT, R39, c[0x0][0x1d4], PT ;  /* 0x0000750027007a0c */ /* 0x000fe20003f66270 */
[----:B------:R-:W-:Y:S01]  /*17f0*/  ULDC.64 UR4, c[0x0][0x210] ;  /* 0x0000840000047ab9 */ /* 0x000fe20000000a00 */
[C---:B------:R-:W-:Y:S01]  /*1800*/  ISETP.GE.AND P1, PT, R12.reuse, 0x1, PT ;  /* 0x000000010c00780c */ /* 0x040fe20003f26270 */
[--C-:B---3--:R-:W-:Y:S01]  /*1810*/  @!P2 IMAD.WIDE R10, R37, 0x2, R6.reuse ;  /* 0x00000002250aa825 */ /* 0x108fe200078e0206 */
[----:B------:R-:W-:Y:S01]  /*1820*/  UIMAD.WIDE.U32 UR24, UR11, UR4, URZ ;  /* 0x000000040b1872a5 */ /* 0x000fe2000f8e003f */
[----:B------:R-:W-:Y:S01]  /*1830*/  ISETP.GT.AND P0, PT, R12, 0x20, PT ;  /* 0x000000200c00780c */ /* 0x000fe20003f04270 */
[----:B------:R-:W-:Y:S01]  /*1840*/  UIMAD UR4, UR9, UR4, URZ ;  /* 0x00000004090472a4 */ /* 0x000fe2000f8e023f */
[----:B-----5:R-:W-:-:S03]  /*1850*/  @!P2 IMAD.WIDE R8, R38, 0x2, R6 ;  /* 0x000000022608a825 */ /* 0x020fc600078e0206 */
[----:B------:R-:W-:Y:S01]  /*1860*/  UIMAD UR4, UR11, UR5, UR4 ;  /* 0x000000050b0472a4 */ /* 0x000fe2000f8e0204 */
[----:B------:R-:W-:Y:S01]  /*1870*/  @!P2 IMAD.WIDE R6, R36, 0x2, R6 ;  /* 0x000000022406a825 */ /* 0x000fe200078e0206 */
[----:B------:R1:W-:Y:S01]  /*1880*/  @!P2 LDGSTS.E.BYPASS.LTC128B.128 [R45+0xb080], [R8.64], !P4 ;  /* 0x0b080000082dafae */ /* 0x0003e2000e101d52 */
[----:B------:R-:W-:Y:S01]  /*1890*/  ISETP.GE.AND P4, PT, R28, c[0x0][0x198], PT ;  /* 0x000066001c007a0c */ /* 0x000fe20003f86270 */
[----:B------:R-:W-:Y:S02]  /*18a0*/  UIADD3 UR15, UR25, UR4, URZ ;  /* 0x00000004190f7290 */ /* 0x000fe4000fffe03f */
[----:B------:R3:W-:Y:S01]  /*18b0*/  @!P2 LDGSTS.E.BYPASS.LTC128B.128 [R45+0xf080], [R10.64], !P5 ;  /* 0x0f0800000a2dafae */ /* 0x0007e2000e901d52 */
[----:B------:R-:W-:Y:S01]  /*18c0*/  ISETP.GE.AND P5, PT, R29, c[0x0][0x1d4], PT ;  /* 0x000075001d007a0c */ /* 0x000fe20003fa6270 */
[----:B------:R-:W-:-:S08]  /*18d0*/  UIADD3 UR4, UR23, -0x1, URZ ;  /* 0xffffffff17047890 */ /* 0x000fd0000fffe03f */
[----:B------:R4:W-:Y:S01]  /*18e0*/  @!P2 LDGSTS.E.BYPASS.LTC128B.128 [R45+0x13080], [R6.64], !P4 ;  /* 0x13080000062dafae */ /* 0x0009e2000e101d52 */
[----:B------:R-:W-:Y:S01]  /*18f0*/  ISETP.GE.AND P4, PT, R28, c[0x0][0x1d4], PT ;  /* 0x000075001c007a0c */ /* 0x000fe20003f86270 */
[----:B--2---:R-:W-:Y:S02]  /*1900*/  IMAD.WIDE.U32 R4, R23, c[0x0][0x208], RZ ;  /* 0x0000820017047a25 */ /* 0x004fe400078e00ff */
[----:B------:R-:W0:Y:S02]  /*1910*/  LDGDEPBAR ;  /* 0x00000000000079af */ /* 0x000e240000000000 */
[----:B------:R-:W-:-:S04]  /*1920*/  IMAD.IADD R5, R5, 0x1, R0 ;  /* 0x0000000105057824 */ /* 0x000fc800078e0200 */
[----:B------:R-:W-:-:S04]  /*1930*/  IMAD.WIDE.U32 R4, R22, c[0x0][0x218], R4 ;  /* 0x0000860016047a25 */ /* 0x000fc800078e0004 */
[----:B-1----:R-:W-:Y:S01]  /*1940*/  @P1 IMAD.WIDE R8, R39, 0x2, R2 ;  /* 0x0000000227081825 */ /* 0x002fe200078e0202 */
[----:B---3--:R-:W-:-:S03]  /*1950*/  LEA.HI R10, R66, R44, RZ, 0x4 ;  /* 0x0000002c420a7211 */ /* 0x008fc600078f20ff */
[----:B------:R-:W-:Y:S01]  /*1960*/  IMAD.SHL.U32 R11, R21, 0x8, RZ ;  /* 0x00000008150b7824 */ /* 0x000fe200078e00ff */
[----:B------:R1:W-:Y:S01]  /*1970*/  @P1 LDGSTS.E.BYPASS.LTC128B.128 [R45+0x14080], [R8.64], !P3 ;  /* 0x14080000082d1fae */ /* 0x0003e2000d901d52 */
[----:B------:R-:W-:-:S05]  /*1980*/  LOP3.LUT R0, R10, 0xfffffff0, RZ, 0xc0, !PT ;  /* 0xfffffff00a007812 */ /* 0x000fca00078ec0ff */
[----:B------:R-:W-:Y:S02]  /*1990*/  IMAD.IADD R0, R44, 0x1, -R0 ;  /* 0x000000012c007824 */ /* 0x000fe400078e0a00 */
[----:B----4-:R-:W-:-:S05]  /*19a0*/  @P1 IMAD.WIDE R6, R38, 0x2, R2 ;  /* 0x0000000226061825 */ /* 0x010fca00078e0202 */
[----:B------:R2:W-:Y:S01]  /*19b0*/  @P1 LDGSTS.E.BYPASS.LTC128B.128 [R45+0x15880], [R6.64], !P6 ;  /* 0x15880000062d1fae */ /* 0x0005e2000f101d52 */
[----:B-1----:R-:W-:-:S05]  /*19c0*/  @P1 IMAD.WIDE R8, R37, 0x2, R2 ;  /* 0x0000000225081825 */ /* 0x002fca00078e0202 */
[----:B------:R1:W-:Y:S01]  /*19d0*/  @P1 LDGSTS.E.BYPASS.LTC128B.128 [R45+0x17080], [R8.64], !P5 ;  /* 0x17080000082d1fae */ /* 0x0003e2000e901d52 */
[----:B--2---:R-:W-:-:S03]  /*19e0*/  @P1 IMAD.WIDE R6, R36, 0x2, R2 ;  /* 0x0000000224061825 */ /* 0x004fc600078e0202 */
[----:B------:R-:W-:Y:S04]  /*19f0*/  SHFL.IDX PT, R2, R15, 0x1, 0x181f ;  /* 0x00381f000f027f89 */ /* 0x000fe800000e0000 */
[----:B------:R2:W3:Y:S04]  /*1a00*/  SHFL.IDX PT, R3, R14, 0x1, 0x181f ;  /* 0x00381f000e037f89 */ /* 0x0004e800000e0000 */
[----:B------:R4:W-:Y:S01]  /*1a10*/  @P1 LDGSTS.E.BYPASS.LTC128B.128 [R45+0x18880], [R6.64], !P4 ;  /* 0x18880000062d1fae */ /* 0x0009e2000e101d52 */
[----:B-1----:R-:W-:-:S04]  /*1a20*/  SHF.R.S32.HI R9, RZ, 0x4, R10 ;  /* 0x00000004ff097819 */ /* 0x002fc8000001140a */
[----:B------:R-:W-:Y:S01]  /*1a30*/  LEA.HI R8, R10, R9, RZ, 0x1 ;  /* 0x000000090a087211 */ /* 0x000fe200078f08ff */
[----:B------:R-:W-:-:S03]  /*1a40*/  IMAD.SHL.U32 R10, R19, 0x40, RZ ;  /* 0x00000040130a7824 */ /* 0x000fc600078e00ff */
[----:B------:R-:W-:Y:S02]  /*1a50*/  LOP3.LUT R8, R8, 0xfffffffe, RZ, 0xc0, !PT ;  /* 0xfffffffe08087812 */ /* 0x000fe400078ec0ff */
[----:B--2---:R-:W-:-:S03]  /*1a60*/  SHF.R.S32.HI R14, RZ, 0x1f, R0 ;  /* 0x0000001fff0e7819 */ /* 0x004fc60000011400 */
[----:B------:R-:W-:Y:S01]  /*1a70*/  IMAD.IADD R8, R9, 0x1, -R8 ;  /* 0x0000000109087824 */ /* 0x000fe200078e0a08 */
[----:B------:R-:W-:Y:S01]  /*1a80*/  LEA.HI R14, R14, R0, RZ, 0x3 ;  /* 0x000000000e0e7211 */ /* 0x000fe200078f18ff */
[----:B----4-:R-:W-:Y:S01]  /*1a90*/  IMAD R6, R20, c[0x0][0x218], RZ ;  /* 0x0000860014067a24 */ /* 0x010fe200078e02ff */
[----:B------:R-:W-:Y:S02]  /*1aa0*/  IADD3 R7, P1, R4, UR24, RZ ;  /* 0x0000001804077c10 */ /* 0x000fe4000ff3e0ff */
[----:B------:R-:W-:Y:S01]  /*1ab0*/  LOP3.LUT R4, R10, 0x1c0, RZ, 0xc0, !PT ;  /* 0x000001c00a047812 */ /* 0x000fe200078ec0ff */
[----:B------:R-:W-:-:S03]  /*1ac0*/  IMAD R6, R22, c[0x0][0x21c], R6 ;  /* 0x0000870016067a24 */ /* 0x000fc600078e0206 */
[----:B------:R-:W-:Y:S02]  /*1ad0*/  LOP3.LUT R10, R4, 0x8, R11, 0xf8, !PT ;  /* 0x00000008040a7812 */ /* 0x000fe400078ef80b */
[----:B------:R-:W-:Y:S02]  /*1ae0*/  IADD3.X R12, R5, UR15, R6, P1, !PT ;  /* 0x0000000f050c7c10 */ /* 0x000fe40008ffe406 */
[----:B------:R-:W-:Y:S01]  /*1af0*/  SHF.R.U32.HI R6, RZ, 0x3, R4 ;  /* 0x00000003ff067819 */ /* 0x000fe20000011604 */
[----:B---3--:R-:W-:Y:S01]  /*1b00*/  @P0 IMAD.WIDE R4, R39, 0x2, R2 ;  /* 0x0000000227040825 */ /* 0x008fe200078e0202 */
[----:B------:R-:W-:Y:S02]  /*1b10*/  LOP3.LUT R11, R14, 0xfffffff8, RZ, 0xc0, !PT ;  /* 0xfffffff80e0b7812 */ /* 0x000fe400078ec0ff */
[----:B------:R-:W-:Y:S02]  /*1b20*/  LOP3.LUT R6, R10, R6, RZ, 0x3c, !PT ;  /* 0x000000060a067212 */ /* 0x000fe400078e3cff */
[C---:B------:R-:W-:Y:S01]  /*1b30*/  LEA R15, P1, R7.reuse, c[0x0][0x1f8], 0x1 ;  /* 0x00007e00070f7a11 */ /* 0x040fe200078208ff */
[----:B------:R-:W-:Y:S01]  /*1b40*/  IMAD.IADD R13, R0, 0x1, -R11 ;  /* 0x00000001000d7824 */ /* 0x000fe200078e0a0b */
[----:B------:R1:W-:Y:S01]  /*1b50*/  @P0 LDGSTS.E.BYPASS.LTC128B.128 [R45+0x15080], [R4.64], !P3 ;  /* 0x15080000042d0fae */ /* 0x0003e2000d901d52 */
[----:B------:R-:W-:Y:S01]  /*1b60*/  IMAD R0, R8, 0x200, R6 ;  /* 0x0000020008007824 */ /* 0x000fe200078e0206 */
[----:B------:R-:W-:Y:S01]  /*1b70*/  LEA.HI.X R12, R7, c[0x0][0x1fc], R12, 0x1, P1 ;  /* 0x00007f00070c7a11 */ /* 0x000fe200008f0c0c */
[----:B------:R-:W-:-:S04]  /*1b80*/  @P0 IMAD.WIDE R6, R38, 0x2, R2 ;  /* 0x0000000226060825 */ /* 0x000fc800078e0202 */
[----:B------:R-:W-:Y:S01]  /*1b90*/  IMAD.SHL.U32 R11, R8, 0x8, RZ ;  /* 0x00000008080b7824 */ /* 0x000fe200078e00ff */
[----:B------:R2:W-:Y:S01]  /*1ba0*/  @P0 LDGSTS.E.BYPASS.LTC128B.128 [R45+0x16880], [R6.64], !P6 ;  /* 0x16880000062d0fae */ /* 0x0005e2000f101d52 */
[----:B------:R-:W-:-:S04]  /*1bb0*/  @P0 IMAD.WIDE R8, R36, 0x2, R2 ;  /* 0x0000000224080825 */ /* 0x000fc800078e0202 */
[----:B------:R-:W-:Y:S02]  /*1bc0*/  IMAD.SHL.U32 R10, R13, 0x40, RZ ;  /* 0x000000400d0a7824 */ /* 0x000fe400078e00ff */
[----:B------:R-:W-:-:S03]  /*1bd0*/  IMAD.SHL.U32 R236, R0, 0x2, RZ ;  /* 0x0000000200ec7824 */ /* 0x000fc600078e00ff */
[----:B------:R-:W-:Y:S02]  /*1be0*/  LOP3.LUT R10, R10, 0x1c0, RZ, 0xc0, !PT ;  /* 0x000001c00a0a7812 */ /* 0x000fe400078ec0ff */
[C---:B------:R-:W-:Y:S02]  /*1bf0*/  IADD3 R0, R236.reuse, 0x14080, RZ ;  /* 0x00014080ec007810 */ /* 0x040fe40007ffe0ff */
[----:B------:R-:W-:Y:S01]  /*1c00*/  IADD3 R243, R236, 0x140a0, RZ ;  /* 0x000140a0ecf37810 */ /* 0x000fe20007ffe0ff */
[----:B-1----:R-:W-:Y:S01]  /*1c10*/  @P0 IMAD.WIDE R4, R37, 0x2, R2 ;  /* 0x0000000225040825 */ /* 0x002fe200078e0202 */
[----:B------:R-:W-:Y:S02]  /*1c20*/  LOP3.LUT R3, R10, 0x8, R11, 0xf8, !PT ;  /* 0x000000080a037812 */ /* 0x000fe400078ef80b */
[----:B------:R-:W-:Y:S02]  /*1c30*/  SHF.R.U32.HI R2, RZ, 0x3, R10 ;  /* 0x00000003ff027819 */ /* 0x000fe4000001160a */
[----:B------:R1:W-:Y:S02]  /*1c40*/  @P0 LDGSTS.E.BYPASS.LTC128B.128 [R45+0x18080], [R4.64], !P5 ;  /* 0x18080000042d0fae */ /* 0x0003e4000e901d52 */
[----:B------:R-:W-:-:S02]  /*1c50*/  LOP3.LUT R2, R3, R2, RZ, 0x3c, !PT ;  /* 0x0000000203027212 */ /* 0x000fc400078e3cff */
[----:B------:R3:W-:Y:S01]  /*1c60*/  @P0 LDGSTS.E.BYPASS.LTC128B.128 [R45+0x19880], [R8.64], !P4 ;  /* 0x19880000082d0fae */ /* 0x0007e2000e101d52 */
[----:B------:R-:W-:Y:S02]  /*1c70*/  LOP3.LUT P0, RZ, R19, 0x2, RZ, 0xc0, !PT ;  /* 0x0000000213ff7812 */ /* 0x000fe4000780c0ff */
[----:B--2---:R-:W-:Y:S01]  /*1c80*/  IADD3 R6, -R21, UR28, RZ ;  /* 0x0000001c15067c10 */ /* 0x004fe2000fffe1ff */
[----:B------:R-:W0:Y:S01]  /*1c90*/  LDGDEPBAR ;  /* 0x00000000000079af */ /* 0x000e220000000000 */
[----:B------:R-:W-:Y:S02]  /*1ca0*/  R2P PR, R13, 0x6 ;  /* 0x000000060d007804 */ /* 0x000fe40000000000 */
[----:B------:R-:W-:Y:S02]  /*1cb0*/  ISETP.GE.AND P3, PT, R39, c[0x0][0x1d4], PT ;  /* 0x0000750027007a0c */ /* 0x000fe40003f66270 */
[----:B------:R-:W-:-:S05]  /*1cc0*/  SHF.R.S32.HI R7, RZ, 0x1f, R39 ;  /* 0x0000001fff077819 */ /* 0x000fca0000011427 */
[----:B------:R-:W-:Y:S01]  /*1cd0*/  @P0 IADD3 R243, R0, -0x20, RZ ;  /* 0xffffffe000f30810 */ /* 0x000fe20007ffe0ff */
[----:B------:R-:W-:Y:S01]  /*1ce0*/  IMAD.MOV.U32 R0, RZ, RZ, 0x20 ;  /* 0x00000020ff007424 */ /* 0x000fe200078e00ff */
[----:B------:R-:W-:Y:S01]  /*1cf0*/  ISETP.LT.OR P0, PT, R6, 0x1, P3 ;  /* 0x000000010600780c */ /* 0x000fe20001f01670 */
[----:B------:R2:W-:Y:S01]  /*1d00*/  STL [R1+0x70], R7 ;  /* 0x0000700701007387 */ /* 0x0005e20000100800 */
[----:B------:R-:W-:Y:S02]  /*1d10*/  ISETP.GT.AND P3, PT, R31, 0x2f, PT ;  /* 0x0000002f1f00780c */ /* 0x000fe40003f64270 */
[----:B------:R-:W-:Y:S02]  /*1d20*/  SEL R0, R0, 0xffffffe0, !P2 ;  /* 0xffffffe000007807 */ /* 0x000fe40005000000 */
[----:B------:R-:W-:Y:S01]  /*1d30*/  ISETP.GE.AND P2, PT, R29, c[0x0][0x1d4], PT ;  /* 0x000075001d007a0c */ /* 0x000fe20003f46270 */
[----:B-1----:R-:W-:Y:S02]  /*1d40*/  IMAD.SHL.U32 R4, R14, 0x40, RZ ;  /* 0x000000400e047824 */ /* 0x002fe400078e00ff */
[----:B------:R-:W-:Y:S01]  /*1d50*/  IMAD.MOV.U32 R5, RZ, RZ, 0x10 ;  /* 0x00000010ff057424 */ /* 0x000fe200078e00ff */
[----:B---3--:R-:W-:Y:S01]  /*1d60*/  SHFL.IDX PT, R8, R15, RZ, 0x181f ;  /* 0x00181fff0f087589 */ /* 0x008fe200000e0000 */
[----:B------:R-:W-:-:S04]  /*1d70*/  DEPBAR.LE SB0, 0x1 ;  /* 0x000080400000791a */ /* 0x000fc80000000000 */
[----:B------:R-:W-:Y:S01]  /*1d80*/  LOP3.LUT R4, R2, 0xfffffe00, R4, 0xf8, !PT ;  /* 0xfffffe0002047812 */ /* 0x000fe200078ef804 */
[----:B------:R-:W1:Y:S01]  /*1d90*/  SHFL.IDX PT, R9, R12, RZ, 0x181f ;  /* 0x00181fff0c097589 */ /* 0x000e6200000e0000 */
[----:B------:R-:W-:-:S03]  /*1da0*/  SEL R5, R5, 0xfffffff0, !P1 ;  /* 0xfffffff005057807 */ /* 0x000fc60004800000 */
[----:B------:R-:W-:Y:S01]  /*1db0*/  BAR.SYNC.DEFER_BLOCKING 0x0 ;  /* 0x0000000000007b1d */ /* 0x000fe20000010000 */
[----:B------:R-:W-:Y:S01]  /*1dc0*/  IMAD R220, R64, 0x400, R4 ;  /* 0x0000040040dc7824 */ /* 0x000fe200078e0204 */
[----:B------:R-:W-:Y:S02]  /*1dd0*/  ISETP.GE.AND P1, PT, R30, c[0x0][0x1d4], PT ;  /* 0x000075001e007a0c */ /* 0x000fe40003f26270 */
[----:B--2---:R-:W-:Y:S02]  /*1de0*/  SHF.R.S32.HI R7, RZ, 0x1f, R36 ;  /* 0x0000001fff077819 */ /* 0x004fe40000011424 */
[C---:B------:R-:W-:Y:S01]  /*1df0*/  LEA R228, R220.reuse, 0x4080, 0x1 ;  /* 0x00004080dce47811 */ /* 0x040fe200078e08ff */
[----:B------:R-:W-:-:S04]  /*1e00*/  IMAD.SHL.U32 R220, R220, 0x2, RZ ;  /* 0x00000002dcdc7824 */ /* 0x000fc800078e00ff */
[--C-:B------:R-:W-:Y:S02]  /*1e10*/  IMAD R224, R5, 0x2, R228.reuse ;  /* 0x0000000205e07824 */ /* 0x100fe400078e02e4 */
[C---:B------:R-:W-:Y:S02]  /*1e20*/  IMAD R228, R0.reuse, 0x2, R228 ;  /* 0x0000000200e47824 */ /* 0x040fe400078e02e4 */
[----:B------:R-:W-:Y:S02]  /*1e30*/  IMAD R232, R0, 0x2, R224 ;  /* 0x0000000200e87824 */ /* 0x000fe400078e02e0 */
[----:B-1----:R-:W-:Y:S01]  /*1e40*/  IMAD.WIDE R2, R39, 0x2, R8 ;  /* 0x0000000227027825 */ /* 0x002fe200078e0208 */
[----:B------:R-:W1:Y:S04]  /*1e50*/  LDSM.16.M88.4 R160, [R220+0x4080] ;  /* 0x00408000dca0783b */ /* 0x000e680000000200 */
[----:B------:R-:W2:Y:S04]  /*1e60*/  LDSM.16.M88.4 R188, [R220+0x8080] ;  /* 0x00808000dcbc783b */ /* 0x000ea80000000200 */
[----:B------:R-:W3:Y:S04]  /*1e70*/  LDSM.16.M88.4 R204, [R220+0xc080] ;  /* 0x00c08000dccc783b */ /* 0x000ee80000000200 */
[----:B------:R-:W4:Y:S04]  /*1e80*/  LDSM.16.M88.4 R164, [R224] ;  /* 0x00000000e0a4783b */ /* 0x000f280000000200 */
[----:B------:R-:W1:Y:S04]  /*1e90*/  LDSM.16.M88.4 R192, [R224+0x4000] ;  /* 0x00400000e0c0783b */ /* 0x000e680000000200 */
[----:B------:R-:W1:Y:S04]  /*1ea0*/  LDSM.16.M88.4 R208, [R224+0x8000] ;  /* 0x00800000e0d0783b */ /* 0x000e680000000200 */
[----:B------:R-:W1:Y:S04]  /*1eb0*/  LDSM.16.M88.4 R180, [R228] ;  /* 0x00000000e4b4783b */ /* 0x000e680000000200 */
[----:B------:R-:W1:Y:S04]  /*1ec0*/  LDSM.16.M88.4 R196, [R228+0x4000] ;  /* 0x00400000e4c4783b */ /* 0x000e680000000200 */
[----:B------:R-:W1:Y:S04]  /*1ed0*/  LDSM.16.M88.4 R212, [R228+0x8000] ;  /* 0x00800000e4d4783b */ /* 0x000e680000000200 */
[----:B------:R-:W1:Y:S04]  /*1ee0*/  LDSM.16.M88.4 R184, [R232] ;  /* 0x00000000e8b8783b */ /* 0x000e680000000200 */
[----:B------:R-:W1:Y:S04]  /*1ef0*/  LDSM.16.M88.4 R200, [R232+0x4000] ;  /* 0x00400000e8c8783b */ /* 0x000e680000000200 */
[----:B------:R-:W1:Y:S04]  /*1f00*/  LDSM.16.M88.4 R216, [R232+0x8000] ;  /* 0x00800000e8d8783b */ /* 0x000e680000000200 */
[----:B------:R-:W1:Y:S04]  /*1f10*/  LDSM.16.M88.4 R220, [R220+0x10080] ;  /* 0x01008000dcdc783b */ /* 0x000e680000000200 */
[----:B------:R-:W1:Y:S04]  /*1f20*/  LDSM.16.M88.4 R224, [R224+0xc000] ;  /* 0x00c00000e0e0783b */ /* 0x000e680000000200 */
[----:B------:R-:W1:Y:S04]  /*1f30*/  LDSM.16.M88.4 R228, [R228+0xc000] ;  /* 0x00c00000e4e4783b */ /* 0x000e680000000200 */
[----:B------:R-:W1:Y:S04]  /*1f40*/  LDSM.16.M88.4 R232, [R232+0xc000] ;  /* 0x00c00000e8e8783b */ /* 0x000e680000000200 */
[----:B------:R-:W-:Y:S06]  /*1f50*/  BAR.SYNC.DEFER_BLOCKING 0x0 ;  /* 0x0000000000007b1d */ /* 0x000fec0000010000 */
[----:B------:R-:W-:-:S04]  /*1f60*/  DEPBAR.LE SB0, 0x0 ;  /* 0x000080000000791a */ /* 0x000fc80000000000 */
[----:B------:R-:W-:Y:S06]  /*1f70*/  BAR.SYNC.DEFER_BLOCKING 0x0 ;  /* 0x0000000000007b1d */ /* 0x000fec0000010000 */
[----:B------:R-:W1:Y:S04]  /*1f80*/  LDSM.16.M88.4 R20, [R236+0x14080] ;  /* 0x01408000ec14783b */ /* 0x000e680000000200 */
[----:B------:R-:W1:Y:S04]  /*1f90*/  LDSM.16.M88.4 R24, [R236+0x14880] ;  /* 0x01488000ec18783b */ /* 0x000e680000000200 */
[----:B------:R-:W1:Y:S04]  /*1fa0*/  LDSM.16.M88.4 R32, [R236+0x15080] ;  /* 0x01508000ec20783b */ /* 0x000e680000000200 */
[----:B------:R-:W1:Y:S04]  /*1fb0*/  LDSM.16.M88.4 R40, [R243] ;  /* 0x00000000f328783b */ /* 0x000e680000000200 */
[----:B------:R-:W1:Y:S04]  /*1fc0*/  LDSM.16.M88.4 R48, [R243+0x800] ;  /* 0x00080000f330783b */ /* 0x000e680000000200 */
[----:B------:R-:W1:Y:S04]  /*1fd0*/  LDSM.16.M88.4 R56, [R243+0x1000] ;  /* 0x00100000f338783b */ /* 0x000e680000000200 */
[----:B------:R-:W-:Y:S01]  /*1fe0*/  @!PT LDS RZ, [RZ] ;  /* 0x00000000fffff984 */ /* 0x000fe20000000800 */
[----:B------:R-:W-:Y:S01]  /*1ff0*/  @!PT LDS RZ, [RZ] ;  /* 0x00000000fffff984 */ /* 0x000fe20000000800 */
[----:B------:R-:W-:Y:S01]  /*2000*/  @!PT LDS RZ, [RZ] ;  /* 0x00000000fffff984 */ /* 0x000fe20000000800 */
[----:B------:R5:W-:Y:S01]  /*2010*/  LDGSTS.E.BYPASS.LTC128B.128 [R45+0x4080], [R2.64], !P0 ;  /* 0x04080000022d7fae */ /* 0x000be2000c101d52 */
[----:B------:R-:W-:-:S02]  /*2020*/  ISETP.LT.OR P0, PT, R6, 0x1, P1 ;  /* 0x000000010600780c */ /* 0x000fc40000f01670 */
[----:B------:R-:W-:Y:S01]  /*2030*/  ISETP.GE.AND P1, PT, R28, c[0x0][0x1d4], PT ;  /* 0x000075001c007a0c */ /* 0x000fe20003f26270 */
[----:B-----5:R-:W-:-:S10]  /*2040*/  IMAD.WIDE R2, R38, 0x2, R8 ;  /* 0x0000000226027825 */ /* 0x020fd400078e0208 */
[----:B------:R5:W-:Y:S01]  /*2050*/  LDGSTS.E.BYPASS.LTC128B.128 [R45+0x5880], [R2.64], !P0 ;  /* 0x05880000022d7fae */ /* 0x000be2000c101d52 */
[----:B------:R-:W-:Y:S01]  /*2060*/  ISETP.LT.OR P0, PT, R6, 0x1, P2 ;  /* 0x000000010600780c */ /* 0x000fe20001701670 */
[----:B-----5:R-:W-:-:S12]  /*2070*/  IMAD.WIDE R2, R37, 0x2, R8 ;  /* 0x0000000225027825 */ /* 0x020fd800078e0208 */
[----:B------:R5:W-:Y:S01]  /*2080*/  LDGSTS.E.BYPASS.LTC128B.128 [R45+0x7080], [R2.64], !P0 ;  /* 0x07080000022d7fae */ /* 0x000be2000c101d52 */
[----:B------:R-:W-:Y:S01]  /*2090*/  ISETP.LT.OR P0, PT, R6, 0x1, P1 ;  /* 0x000000010600780c */ /* 0x000fe20000f01670 */
[----:B-----5:R-:W-:-:S12]  /*20a0*/  IMAD.WIDE R2, R36, 0x2, R8 ;  /* 0x0000000224027825 */ /* 0x020fd800078e0208 */
[----:B------:R5:W-:Y:S01]  /*20b0*/  LDGSTS.E.BYPASS.LTC128B.128 [R45+0x8880], [R2.64], !P0 ;  /* 0x08880000022d7fae */ /* 0x000be2000c101d52 */
[----:B------:R-:W-:Y:S02]  /*20c0*/  ISETP.GT.AND P0, PT, R44, 0x7f, PT ;  /* 0x0000007f2c00780c */ /* 0x000fe40003f04270 */
[----:B-----5:R-:W-:Y:S02]  /*20d0*/  SHF.R.S32.HI R3, RZ, 0x1f, R38 ;  /* 0x0000001fff037819 */ /* 0x020fe40000011426 */
[----:B------:R-:W-:-:S03]  /*20e0*/  SHF.R.S32.HI R2, RZ, 0x1f, R37 ;  /* 0x0000001fff027819 */ /* 0x000fc60000011425 */
[----:B------:R5:W-:Y:S04]  /*20f0*/  STL [R1+0x68], R3 ;  /* 0x0000680301007387 */ /* 0x000be80000100800 */
[----:B------:R1:W-:Y:S04]  /*2100*/  STL [R1+0x64], R2 ;  /* 0x0000640201007387 */ /* 0x0003e80000100800 */
[----:B------:R2:W-:Y:S01]  /*2110*/  STL [R1+0x50], R7 ;  /* 0x0000500701007387 */ /* 0x0005e20000100800 */
[C---:B-----5:R-:W-:Y:S02]  /*2120*/  IADD3 R3, R243.reuse, 0x800, RZ ;  /* 0x00000800f3037810 */ /* 0x060fe40007ffe0ff */
[----:B-1----:R-:W-:-:S03]  /*2130*/  IADD3 R2, R243, 0x1000, RZ ;  /* 0x00001000f3027810 */ /* 0x002fc60007ffe0ff */
[----:B------:R1:W-:Y:S04]  /*2140*/  STL [R1+0x4], R3 ;  /* 0x0000040301007387 */ /* 0x0003e80000100800 */
[----:B------:R1:W-:Y:S01]  /*2150*/  STL [R1], R2 ;  /* 0x0000000201007387 */ /* 0x0003e20000100800 */
[----:B------:R-:W-:Y:S05]  /*2160*/  @P0 BRA `(.L_x_1937) ;  /* 0x0000027000000947 */ /* 0x000fea0003800000 */
[----:B--234-:R-:W-:Y:S05]  /*2170*/  BRA.DIV ~URZ, `(.L_x_1938) ;  /* 0x000117627f007947 */ /* 0x01cfea000b800000 */
[----:B------:R2:W3:Y:S04]  /*2180*/  SHFL.IDX PT, R7, R12, 0x1, 0x181f ;  /* 0x00381f000c077f89 */ /* 0x0004e800000e0000 */
[----:B-1----:R2:W1:Y:S02]  /*2190*/  SHFL.IDX PT, R2, R15, 0x1, 0x181f ;  /* 0x00381f000f027f89 */ /* 0x00246400000e0000 */
.L_x_2003:
[----:B------:R-:W4:Y:S04]  /*21a0*/  LDL R8, [R1+0x5c] ;  /* 0x00005c0001087983 */ /* 0x000f280000100800 */
[----:B------:R-:W5:Y:S04]  /*21b0*/  LDL R9, [R1+0x64] ;  /* 0x0000640001097983 */ /* 0x000f680000100800 */
[----:B--2---:R-:W2:Y:S04]  /*21c0*/  LDL R14, [R1+0x8] ;  /* 0x00000800010e7983 */ /* 0x004ea80000100800 */
[----:B---3--:R-:W3:Y:S04]  /*21d0*/  LDL R15, [R1+0x34] ;  /* 0x00003400010f7983 */ /* 0x008ee80000100800 */
[----:B------:R-:W2:Y:S01]  /*21e0*/  LDL R16, [R1+0x50] ;  /* 0x0000500001107983 */ /* 0x000ea20000100800 */
[----:B------:R-:W-:-:S02]  /*21f0*/  SHF.R.S32.HI R10, RZ, 0x1f, R30 ;  /* 0x0000001fff0a7819 */ /* 0x000fc4000001141e */
[----:B------:R-:W-:Y:S02]  /*2200*/  SHF.R.S32.HI R11, RZ, 0x1f, R30 ;  /* 0x0000001fff0b7819 */ /* 0x000fe4000001141e */
[-C--:B------:R-:W-:Y:S02]  /*2210*/  LEA.HI R10, R10, R30.reuse, RZ, 0x3 ;  /* 0x0000001e0a0a7211 */ /* 0x080fe400078f18ff */
[----:B------:R-:W-:Y:S02]  /*2220*/  LEA.HI R11, R11, R30, RZ, 0x3 ;  /* 0x0000001e0b0b7211 */ /* 0x000fe400078f18ff */
[----:B------:R-:W-:Y:S02]  /*2230*/  LOP3.LUT R10, R10, 0xfffffff8, RZ, 0xc0, !PT ;  /* 0xfffffff80a0a7812 */ /* 0x000fe400078ec0ff */
[----:B------:R-:W-:Y:S02]  /*2240*/  LOP3.LUT R11, R11, 0xfffffff8, RZ, 0xc0, !PT ;  /* 0xfffffff80b0b7812 */ /* 0x000fe400078ec0ff */
[----:B-1----:R-:W-:-:S02]  /*2250*/  LEA R12, P0, R10, R2, 0x1 ;  /* 0x000000020a0c7211 */ /* 0x002fc400078008ff */
[----:B------:R-:W-:Y:S01]  /*2260*/  SHF.R.S32.HI R11, RZ, 0x1f, R11 ;  /* 0x0000001fff0b7819 */ /* 0x000fe2000001140b */
[C---:B------:R-:W-:Y:S02]  /*2270*/  IMAD.SHL.U32 R3, R19.reuse, 0x8, RZ ;  /* 0x0000000813037824 */ /* 0x040fe400078e00ff */
[----:B------:R-:W-:Y:S01]  /*2280*/  IMAD.SHL.U32 R17, R19, 0x8, RZ ;  /* 0x0000000813117824 */ /* 0x000fe200078e00ff */
[----:B------:R-:W-:-:S04]  /*2290*/  LEA.HI.X R13, R10, R7, R11, 0x1, P0 ;  /* 0x000000070a0d7211 */ /* 0x000fc800000f0c0b */
[----:B------:R-:W-:Y:S02]  /*22a0*/  SHF.R.S32.HI R17, RZ, 0x1f, R17 ;  /* 0x0000001fff117819 */ /* 0x000fe40000011411 */
[----:B----4-:R-:W-:-:S04]  /*22b0*/  LEA R10, P0, R8, R2, 0x1 ;  /* 0x00000002080a7211 */ /* 0x010fc800078008ff */
[----:B-----5:R-:W-:Y:S02]  /*22c0*/  LEA.HI.X R11, R8, R7, R9, 0x1, P0 ;  /* 0x00000007080b7211 */ /* 0x020fe400000f0c09 */
[----:B------:R-:W-:-:S04]  /*22d0*/  LEA R8, P0, R3, R2, 0x1 ;  /* 0x0000000203087211 */ /* 0x000fc800078008ff */
[C---:B------:R-:W-:Y:S02]  /*22e0*/  LEA.HI.X R9, R3.reuse, R7, R17, 0x1, P0 ;  /* 0x0000000703097211 */ /* 0x040fe400000f0c11 */
[----:B------:R-:W-:-:S04]  /*22f0*/  ISETP.GE.AND P0, PT, R3, c[0x0][0x1d4], PT ;  /* 0x0000750003007a0c */ /* 0x000fc80003f06270 */
[----:B------:R-:W-:-:S13]  /*2300*/  ISETP.LT.OR P0, PT, R6, 0x21, P0 ;  /* 0x000000210600780c */ /* 0x000fda0000701670 */
[----:B------:R-:W-:Y:S01]  /*2310*/  @!PT LDS RZ, [RZ] ;  /* 0x00000000fffff984 */ /* 0x000fe20000000800 */
[----:B------:R-:W-:Y:S01]  /*2320*/  @!PT LDS RZ, [RZ] ;  /* 0x00000000fffff984 */ /* 0x000fe20000000800 */
[----:B------:R-:W-:Y:S01]  /*2330*/  @!PT LDS RZ, [RZ] ;  /* 0x00000000fffff984 */ /* 0x000fe20000000800 */
[----:B--2---:R1:W-:Y:S01]  /*2340*/  LDGSTS.E.BYPASS.LTC128B.128 [R14+0x5080], [R8.64], !P0 ;  /* 0x05080000080e7fae */ /* 0x0043e2000c101d52 */
[----:B---3--:R-:W-:-:S04]  /*2350*/  LEA R2, P0, R15, R2, 0x1 ;  /* 0x000000020f027211 */ /* 0x008fc800078008ff */
        /* <DEDUP_REMOVED lines=8> */
.L_x_1937:
[----:B--234-:R-:W-:Y:S05]  /*23e0*/  BSYNC B0 ;  /* 0x0000000000007941 */ /* 0x01cfea0003800000 */
.L_x_1936:
[----:B-1----:R-:W-:Y:S01]  /*23f0*/  IMAD.MOV.U32 R2, RZ, RZ, 0x40 ;  /* 0x00000040ff027424 */ /* 0x002fe200078e00ff */
[----:B------:R-:W-:Y:S01]  /*2400*/  LOP3.LUT P0, RZ, R19, 0x4, RZ, 0xc0, !PT ;  /* 0x0000000413ff7812 */ /* 0x000fe2000780c0ff */
[----:B------:R-:W0:Y:S01]  /*2410*/  LDGDEPBAR ;  /* 0x00000000000079af */ /* 0x000e220000000000 */
[----:B------:R-:W-:Y:S01]  /*2420*/  WARPSYNC 0xffffffff ;  /* 0xffffffff00007948 */ /* 0x000fe20003800000 */
[C---:B------:R-:W-:Y:S01]  /*2430*/  HMMA.16816.F32 R8, R160.reuse, R22, RZ ;  /* 0x00000016a008723c */ /* 0x040fe200000018ff */
[----:B------:R-:W-:Y:S01]  /*2440*/  SEL R2, R2, 0xffffffc0, !P0 ;  /* 0xffffffc002027807 */ /* 0x000fe20004000000 */
[----:B------:R-:W-:Y:S01]  /*2450*/  LDSM.16.M88.4 R60, [R243+0x5800] ;  /* 0x00580000f33c783b */ /* 0x000fe20000000200 */
[----:B------:R-:W-:Y:S01]  /*2460*/  UISETP.GT.AND UP0, UPT, UR4, UR7, UPT ;  /* 0x000000070400728c */ /* 0x000fe2000bf04270 */
[C---:B------:R-:W-:Y:S02]  /*2470*/  IADD3 R252, R243.reuse, 0x1800, RZ ;  /* 0x00001800f3fc7810 */ /* 0x040fe40007ffe0ff */
[--C-:B------:R-:W-:Y:S01]  /*2480*/  IMAD.IADD R242, R236, 0x1, R2.reuse ;  /* 0x00000001ecf27824 */ /* 0x100fe200078e0202 */
[C---:B------:R-:W-:Y:S01]  /*2490*/  IADD3 R251, R243.reuse, 0x2000, RZ ;  /* 0x00002000f3fb7810 */ /* 0x040fe20007ffe0ff */
[----:B------:R-:W-:Y:S01]  /*24a0*/  HMMA.16816.F32 R12, R160, R20, RZ ;  /* 0x00000014a00c723c */ /* 0x000fe200000018ff */
[C---:B------:R-:W-:Y:S01]  /*24b0*/  IMAD.IADD R239, R243.reuse, 0x1, R2 ;  /* 0x00000001f3ef7824 */ /* 0x040fe200078e0202 */
[----:B------:R-:W-:Y:S01]  /*24c0*/  PLOP3.LUT P0, PT, PT, PT, UP0, 0x40, 0x0 ;  /* 0x000000000000781c */ /* 0x000fe20003f0e808 */
[----:B------:R-:W1:Y:S01]  /*24d0*/  LDSM.16.M88.4 R36, [R242+0x14080] ;  /* 0x01408000f224783b */ /* 0x000e620000000200 */
[----:B------:R-:W-:-:S02]  /*24e0*/  IADD3 R250, R243, 0x2800, RZ ;  /* 0x00002800f3fa7810 */ /* 0x000fc40007ffe0ff */
[C---:B------:R-:W-:Y:S01]  /*24f0*/  IADD3 R249, R243.reuse, 0x3000, RZ ;  /* 0x00003000f3f97810 */ /* 0x040fe20007ffe0ff */
[----:B------:R-:W2:Y:S01]  /*2500*/  LDSM.16.M88.4 R44, [R242+0x14880] ;  /* 0x01488000f22c783b */ /* 0x000ea20000000200 */
[C---:B------:R-:W-:Y:S01]  /*2510*/  HMMA.16816.F32 R16, R160.reuse, R24, RZ ;  /* 0x00000018a010723c */ /* 0x040fe200000018ff */
[C---:B------:R-:W-:Y:S02]  /*2520*/  IADD3 R248, R243.reuse, 0x3800, RZ ;  /* 0x00003800f3f87810 */ /* 0x040fe40007ffe0ff */
[----:B------:R-:W3:Y:S01]  /*2530*/  LDSM.16.M88.4 R52, [R242+0x15080] ;  /* 0x01508000f234783b */ /* 0x000ee20000000200 */
[C---:B------:R-:W-:Y:S02]  /*2540*/  IADD3 R247, R243.reuse, 0x4000, RZ ;  /* 0x00004000f3f77810 */ /* 0x040fe40007ffe0ff */
[C---:B------:R-:W-:Y:S02]  /*2550*/  IADD3 R246, R243.reuse, 0x4800, RZ ;  /* 0x00004800f3f67810 */ /* 0x040fe40007ffe0ff */
[----:B------:R-:W-:Y:S01]  /*2560*/  HMMA.16816.F32 R20, R160, R26, RZ ;  /* 0x0000001aa014723c */ /* 0x000fe200000018ff */
[----:B------:R-:W-:-:S02]  /*2570*/  IADD3 R245, R243, 0x5000, RZ ;  /* 0x00005000f3f57810 */ /* 0x000fc40007ffe0ff */
[----:B------:R-:W-:-:S05]  /*2580*/  IADD3 R244, R243, 0x5800, RZ ;  /* 0x00005800f3f47810 */ /* 0x000fca0007ffe0ff */
[C---:B------:R-:W-:Y:S08]  /*2590*/  HMMA.16816.F32 R24, R160.reuse, R32, RZ ;  /* 0x00000020a018723c */ /* 0x040ff000000018ff */
[----:B------:R-:W-:Y:S08]  /*25a0*/  HMMA.16816.F32 R32, R160, R34, RZ ;  /* 0x00000022a020723c */ /* 0x000ff000000018ff */
[C---:B------:R-:W-:Y:S08]  /*25b0*/  HMMA.16816.F32 R8, R164.reuse, R42, R8 ;  /* 0x0000002aa408723c */ /* 0x040ff00000001808 */
[C---:B------:R-:W-:Y:S01]  /*25c0*/  HMMA.16816.F32 R12, R164.reuse, R40, R12 ;  /* 0x00000028a40c723c */ /* 0x040fe2000000180c */
[----:B------:R-:W4:Y:S07]  /*25d0*/  LDSM.16.M88.4 R40, [R239] ;  /* 0x00000000ef28783b */ /* 0x000f2e0000000200 */
[C---:B------:R-:W-:Y:S08]  /*25e0*/  HMMA.16816.F32 R16, R164.reuse, R48, R16 ;  /* 0x00000030a410723c */ /* 0x040ff00000001810 */
[C---:B------:R-:W-:Y:S01]  /*25f0*/  HMMA.16816.F32 R20, R164.reuse, R50, R20 ;  /* 0x00000032a414723c */ /* 0x040fe20000001814 */
[----:B------:R-:W5:Y:S07]  /*2600*/  LDSM.16.M88.4 R48, [R239+0x800] ;  /* 0x00080000ef30783b */ /* 0x000f6e0000000200 */
[C---:B------:R-:W-:Y:S08]  /*2610*/  HMMA.16816.F32 R24, R164.reuse, R56, R24 ;  /* 0x00000038a418723c */ /* 0x040ff00000001818 */
[----:B------:R-:W-:Y:S01]  /*2620*/  HMMA.16816.F32 R32, R164, R58, R32 ;  /* 0x0000003aa420723c */ /* 0x000fe20000001820 */
[----:B------:R-:W4:Y:S07]  /*2630*/  LDSM.16.M88.4 R56, [R239+0x1000] ;  /* 0x00100000ef38783b */ /* 0x000f2e0000000200 */
[C---:B-1----:R-:W-:Y:S08]  /*2640*/  HMMA.16816.F32 R8, R180.reuse, R38, R8 ;  /* 0x00000026b408723c */ /* 0x042ff00000001808 */
[C---:B------:R-:W-:Y:S01]  /*2650*/  HMMA.16816.F32 R28, R180.reuse, R36, R12 ;  /* 0x00000024b41c723c */ /* 0x040fe2000000180c */
[----:B------:R-:W1:Y:S04]  /*2660*/  LDSM.16.M88.4 R12, [R236+0x15880] ;  /* 0x01588000ec0c783b */ /* 0x000e680000000200 */
[----:B------:R-:W-:Y:S03]  /*2670*/  LDSM.16.M88.4 R36, [R243+0x1800] ;  /* 0x00180000f324783b */ /* 0x000fe60000000200 */
[C---:B--2---:R-:W-:Y:S08]  /*2680*/  HMMA.16816.F32 R16, R180.reuse, R44, R16 ;  /* 0x0000002cb410723c */ /* 0x044ff00000001810 */
[C---:B------:R-:W-:Y:S01]  /*2690*/  HMMA.16816.F32 R20, R180.reuse, R46, R20 ;  /* 0x0000002eb414723c */ /* 0x040fe20000001814 */
[----:B------:R-:W2:Y:S07]  /*26a0*/  LDSM.16.M88.4 R44, [R236+0x16080] ;  /* 0x01608000ec2c783b */ /* 0x000eae0000000200 */
[C---:B---3--:R-:W-:Y:S08]  /*26b0*/  HMMA.16816.F32 R24, R180.reuse, R52, R24 ;  /* 0x00000034b418723c */ /* 0x048ff00000001818 */
[----:B------:R-:W-:Y:S01]  /*26c0*/  HMMA.16816.F32 R32, R180, R54, R32 ;  /* 0x00000036b420723c */ /* 0x000fe20000001820 */
[----:B------:R-:W3:Y:S07]  /*26d0*/  LDSM.16.M88.4 R52, [R236+0x16880] ;  /* 0x01688000ec34783b */ /* 0x000eee0000000200 */
[C---:B----4-:R-:W-:Y:S08]  /*26e0*/  HMMA.16816.F32 R8, R184.reuse, R42, R8 ;  /* 0x0000002ab808723c */ /* 0x050ff00000001808 */
[C---:B------:R-:W-:Y:S01]  /*26f0*/  HMMA.16816.F32 R28, R184.reuse, R40, R28 ;  /* 0x00000028b81c723c */ /* 0x040fe2000000181c */
[----:B------:R-:W-:Y:S07]  /*2700*/  LDSM.16.M88.4 R40, [R242+0x16080] ;  /* 0x01608000f228783b */ /* 0x000fee0000000200 */
[C---:B-----5:R-:W-:Y:S08]  /*2710*/  HMMA.16816.F32 R16, R184.reuse, R48, R16 ;  /* 0x00000030b810723c */ /* 0x060ff00000001810 */
[C---:B------:R-:W-:Y:S01]  /*2720*/  HMMA.16816.F32 R20, R184.reuse, R50, R20 ;  /* 0x00000032b814723c */ /* 0x040fe20000001814 */
[----:B------:R-:W4:Y:S07]  /*2730*/  LDSM.16.M88.4 R48, [R243+0x2000] ;  /* 0x00200000f330783b */ /* 0x000f2e0000000200 */
[C---:B------:R-:W-:Y:S08]  /*2740*/  HMMA.16816.F32 R24, R184.reuse, R56, R24 ;  /* 0x00000038b818723c */ /* 0x040ff00000001818 */
[----:B------:R-:W-:Y:S01]  /*2750*/  HMMA.16816.F32 R32, R184, R58, R32 ;  /* 0x0000003ab820723c */ /* 0x000fe20000001820 */
[----:B------:R-:W5:Y:S07]  /*2760*/  LDSM.16.M88.4 R56, [R243+0x2800] ;  /* 0x00280000f338783b */ /* 0x000f6e0000000200 */
[C---:B-1----:R-:W-:Y:S08]  /*2770*/  HMMA.16816.F32 R8, R188.reuse, R14, R8 ;  /* 0x0000000ebc08723c */ /* 0x042ff00000001808 */
[C---:B------:R-:W-:Y:S01]  /*2780*/  HMMA.16816.F32 R28, R188.reuse, R12, R28 ;  /* 0x0000000cbc1c723c */ /* 0x040fe2000000181c */
[----:B------:R-:W1:Y:S07]  /*2790*/  LDSM.16.M88.4 R12, [R242+0x15880] ;  /* 0x01588000f20c783b */ /* 0x000e6e0000000200 */
[C---:B--2---:R-:W-:Y:S08]  /*27a0*/  HMMA.16816.F32 R16, R188.reuse, R44, R16 ;  /* 0x0000002cbc10723c */ /* 0x044ff00000001810 */
[C---:B------:R-:W-:Y:S01]  /*27b0*/  HMMA.16816.F32 R20, R188.reuse, R46, R20 ;  /* 0x0000002ebc14723c */ /* 0x040fe20000001814 */
[----:B------:R-:W-:Y:S07]  /*27c0*/  LDSM.16.M88.4 R44, [R239+0x2000] ;  /* 0x00200000ef2c783b */ /* 0x000fee0000000200 */
[C---:B---3--:R-:W-:Y:S08]  /*27d0*/  HMMA.16816.F32 R24, R188.reuse, R52, R24 ;  /* 0x00000034bc18723c */ /* 0x048ff00000001818 */
[----:B------:R-:W-:Y:S01]  /*27e0*/  HMMA.16816.F32 R32, R188, R54, R32 ;  /* 0x00000036bc20723c */ /* 0x000fe20000001820 */
[----:B------:R-:W2:Y:S07]  /*27f0*/  LDSM.16.M88.4 R52, [R242+0x16880] ;  /* 0x01688000f234783b */ /* 0x000eae0000000200 */
[C---:B------:R-:W-:Y:S08]  /*2800*/  HMMA.16816.F32 R8, R192.reuse, R38, R8 ;  /* 0x00000026c008723c */ /* 0x040ff00000001808 */
[C---:B------:R-:W-:Y:S01]  /*2810*/  HMMA.16816.F32 R28, R192.reuse, R36, R28 ;  /* 0x00000024c01c723c */ /* 0x040fe2000000181c */
[----:B------:R-:W3:Y:S07]  /*2820*/  LDSM.16.M88.4 R36, [R239+0x1800] ;  /* 0x00180000ef24783b */ /* 0x000eee0000000200 */
[C---:B----4-:R-:W-:Y:S08]  /*2830*/  HMMA.16816.F32 R16, R192.reuse, R48, R16 ;  /* 0x00000030c010723c */ /* 0x050ff00000001810 */
[C---:B------:R-:W-:Y:S01]  /*2840*/  HMMA.16816.F32 R20, R192.reuse, R50, R20 ;  /* 0x00000032c014723c */ /* 0x040fe20000001814 */
[----:B------:R-:W-:Y:S07]  /*2850*/  LDSM.16.M88.4 R48, [R236+0x18080] ;  /* 0x01808000ec30783b */ /* 0x000fee0000000200 */
[C---:B-----5:R-:W-:Y:S08]  /*2860*/  HMMA.16816.F32 R24, R192.reuse, R56, R24 ;  /* 0x00000038c018723c */ /* 0x060ff00000001818 */
[----:B------:R-:W-:Y:S01]  /*2870*/  HMMA.16816.F32 R32, R192, R58, R32 ;  /* 0x0000003ac020723c */ /* 0x000fe20000001820 */
[----:B------:R-:W4:Y:S07]  /*2880*/  LDSM.16.M88.4 R56, [R239+0x2800] ;  /* 0x00280000ef38783b */ /* 0x000f2e0000000200 */
[C---:B-1----:R-:W-:Y:S08]  /*2890*/  HMMA.16816.F32 R8, R196.reuse, R14, R8 ;  /* 0x0000000ec408723c */ /* 0x042ff00000001808 */
[C---:B------:R-:W-:Y:S01]  /*28a0*/  HMMA.16816.F32 R28, R196.reuse, R12, R28 ;  /* 0x0000000cc41c723c */ /* 0x040fe2000000181c */
[----:B------:R-:W1:Y:S07]  /*28b0*/  LDSM.16.M88.4 R12, [R236+0x17080] ;  /* 0x01708000ec0c783b */ /* 0x000e6e0000000200 */
[C---:B------:R-:W-:Y:S08]  /*28c0*/  HMMA.16816.F32 R16, R196.reuse, R40, R16 ;  /* 0x00000028c410723c */ /* 0x040ff00000001810 */
[C---:B------:R-:W-:Y:S01]  /*28d0*/  HMMA.16816.F32 R20, R196.reuse, R42, R20 ;  /* 0x0000002ac414723c */ /* 0x040fe20000001814 */
[----:B------:R-:W5:Y:S07]  /*28e0*/  LDSM.16.M88.4 R40, [R236+0x17880] ;  /* 0x01788000ec28783b */ /* 0x000f6e0000000200 */
[C---:B--2---:R-:W-:Y:S08]  /*28f0*/  HMMA.16816.F32 R24, R196.reuse, R52, R24 ;  /* 0x00000034c418723c */ /* 0x044ff00000001818 */
[----:B------:R-:W-:Y:S01]  /*2900*/  HMMA.16816.F32 R32, R196, R54, R32 ;  /* 0x00000036c420723c */ /* 0x000fe20000001820 */
[----:B------:R-:W-:Y:S07]  /*2910*/  LDSM.16.M88.4 R52, [R243+0x4000] ;  /* 0x00400000f334783b */ /* 0x000fee0000000200 */
[C---:B---3--:R-:W-:Y:S08]  /*2920*/  HMMA.16816.F32 R8, R200.reuse, R38, R8 ;  /* 0x00000026c808723c */ /* 0x048ff00000001808 */
[C---:B------:R-:W-:Y:S01]  /*2930*/  HMMA.16816.F32 R28, R200.reuse, R36, R28 ;  /* 0x00000024c81c723c */ /* 0x040fe2000000181c */
[----:B------:R-:W2:Y:S07]  /*2940*/  LDSM.16.M88.4 R36, [R243+0x3000] ;  /* 0x00300000f324783b */ /* 0x000eae0000000200 */
[C---:B------:R-:W-:Y:S08]  /*2950*/  HMMA.16816.F32 R16, R200.reuse, R44, R16 ;  /* 0x0000002cc810723c */ /* 0x040ff00000001810 */
[C---:B------:R-:W-:Y:S01]  /*2960*/  HMMA.16816.F32 R20, R200.reuse, R46, R20 ;  /* 0x0000002ec814723c */ /* 0x040fe20000001814 */
[----:B------:R-:W3:Y:S07]  /*2970*/  LDSM.16.M88.4 R44, [R243+0x3800] ;  /* 0x00380000f32c783b */ /* 0x000eee0000000200 */
[C---:B----4-:R-:W-:Y:S08]  /*2980*/  HMMA.16816.F32 R24, R200.reuse, R56, R24 ;  /* 0x00000038c818723c */ /* 0x050ff00000001818 */
[----:B------:R-:W-:Y:S01]  /*2990*/  HMMA.16816.F32 R32, R200, R58, R32 ;  /* 0x0000003ac820723c */ /* 0x000fe20000001820 */
[----:B------:R-:W-:Y:S07]  /*29a0*/  LDSM.16.M88.4 R56, [R239+0x4000] ;  /* 0x00400000ef38783b */ /* 0x000fee0000000200 */
        /* <DEDUP_REMOVED lines=8> */
[----:B------:R-:W5:Y:S07]  /*2a30*/  LDSM.16.M88.4 R48, [R242+0x18080] ;  /* 0x01808000f230783b */ /* 0x000f6e0000000200 */
[C---:B--2---:R-:W-:Y:S08]  /*2a40*/  HMMA.16816.F32 R8, R208.reuse, R38, R8 ;  /* 0x00000026d008723c */ /* 0x044ff00000001808 */
[C---:B------:R-:W-:Y:S01]  /*2a50*/  HMMA.16816.F32 R28, R208.reuse, R36, R28 ;  /* 0x00000024d01c723c */ /* 0x040fe2000000181c */
[----:B------:R-:W2:Y:S07]  /*2a60*/  LDSM.16.M88.4 R36, [R239+0x3000] ;  /* 0x00300000ef24783b */ /* 0x000eae0000000200 */
[C---:B---3--:R-:W-:Y:S08]  /*2a70*/  HMMA.16816.F32 R16, R208.reuse, R44, R16 ;  /* 0x0000002cd010723c */ /* 0x048ff00000001810 */
[C---:B------:R-:W-:Y:S01]  /*2a80*/  HMMA.16816.F32 R20, R208.reuse, R46, R20 ;  /* 0x0000002ed014723c */ /* 0x040fe20000001814 */
[----:B------:R-:W3:Y:S07]  /*2a90*/  LDSM.16.M88.4 R44, [R239+0x3800] ;  /* 0x00380000ef2c783b */ /* 0x000eee0000000200 */
[C---:B------:R-:W-:Y:S08]  /*2aa0*/  HMMA.16816.F32 R24, R208.reuse, R52, R24 ;  /* 0x00000034d018723c */ /* 0x040ff00000001818 */
[----:B------:R-:W-:Y:S01]  /*2ab0*/  HMMA.16816.F32 R32, R208, R54, R32 ;  /* 0x00000036d020723c */ /* 0x000fe20000001820 */
[----:B------:R-:W-:Y:S07]  /*2ac0*/  LDSM.16.M88.4 R52, [R236+0x19880] ;  /* 0x01988000ec34783b */ /* 0x000fee0000000200 */
[C---:B-1----:R-:W-:Y:S08]  /*2ad0*/  HMMA.16816.F32 R8, R212.reuse, R14, R8 ;  /* 0x0000000ed408723c */ /* 0x042ff00000001808 */
[C---:B------:R-:W-:Y:S08]  /*2ae0*/  HMMA.16816.F32 R28, R212.reuse, R12, R28 ;  /* 0x0000000cd41c723c */ /* 0x040ff0000000181c */
[C---:B----4-:R-:W-:Y:S08]  /*2af0*/  HMMA.16816.F32 R16, R212.reuse, R40, R16 ;  /* 0x00000028d410723c */ /* 0x050ff00000001810 */
[C---:B------:R-:W-:Y:S01]  /*2b00*/  HMMA.16816.F32 R20, R212.reuse, R42, R20 ;  /* 0x0000002ad414723c */ /* 0x040fe20000001814 */
[----:B------:R-:W1:Y:S07]  /*2b10*/  LDSM.16.M88.4 R40, [R236+0x18880] ;  /* 0x01888000ec28783b */ /* 0x000e6e0000000200 */
[C---:B-----5:R-:W-:Y:S08]  /*2b20*/  HMMA.16816.F32 R24, R212.reuse, R48, R24 ;  /* 0x00000030d418723c */ /* 0x060ff00000001818 */
[----:B------:R-:W-:Y:S01]  /*2b30*/  HMMA.16816.F32 R32, R212, R50, R32 ;  /* 0x00000032d420723c */ /* 0x000fe20000001820 */
[----:B------:R-:W4:Y:S07]  /*2b40*/  LDSM.16.M88.4 R48, [R236+0x19080] ;  /* 0x01908000ec30783b */ /* 0x000f2e0000000200 */
        /* <DEDUP_REMOVED lines=10> */
[C---:B------:R-:W-:Y:S01]  /*2bf0*/  HMMA.16816.F32 R28, R220.reuse, R40, R28 ;  /* 0x00000028dc1c723c */ /* 0x040fe2000000181c */
[----:B------:R-:W-:Y:S07]  /*2c00*/  LDSM.16.M88.4 R40, [R239+0x5000] ;  /* 0x00500000ef28783b */ /* 0x000fee0000000200 */
[C---:B----4-:R-:W-:Y:S08]  /*2c10*/  HMMA.16816.F32 R12, R220.reuse, R48, R8 ;  /* 0x00000030dc0c723c */ /* 0x050ff00000001808 */
[C---:B------:R-:W-:Y:S01]  /*2c20*/  HMMA.16816.F32 R8, R220.reuse, R50, R20 ;  /* 0x00000032dc08723c */ /* 0x040fe20000001814 */
[----:B------:R-:W1:Y:S07]  /*2c30*/  LDSM.16.M88.4 R48, [R242+0x18880] ;  /* 0x01888000f230783b */ /* 0x000e6e0000000200 */
[C---:B------:R-:W-:Y:S08]  /*2c40*/  HMMA.16816.F32 R24, R220.reuse, R52, R24 ;  /* 0x00000034dc18723c */ /* 0x040ff00000001818 */
[----:B------:R-:W-:Y:S01]  /*2c50*/  HMMA.16816.F32 R32, R220, R54, R32 ;  /* 0x00000036dc20723c */ /* 0x000fe20000001820 */
[----:B------:R-:W4:Y:S07]  /*2c60*/  LDSM.16.M88.4 R52, [R242+0x19080] ;  /* 0x01908000f234783b */ /* 0x000f2e0000000200 */
[C---:B--2---:R-:W-:Y:S08]  /*2c70*/  HMMA.16816.F32 R20, R224.reuse, R38, R16 ;  /* 0x00000026e014723c */ /* 0x044ff00000001810 */
[C---:B------:R-:W-:Y:S01]  /*2c80*/  HMMA.16816.F32 R28, R224.reuse, R36, R28 ;  /* 0x00000024e01c723c */ /* 0x040fe2000000181c */
[----:B------:R-:W-:Y:S07]  /*2c90*/  LDSM.16.M88.4 R36, [R239+0x5800] ;  /* 0x00580000ef24783b */ /* 0x000fee0000000200 */
[C---:B---3--:R-:W-:Y:S08]  /*2ca0*/  HMMA.16816.F32 R16, R224.reuse, R44, R12 ;  /* 0x0000002ce010723c */ /* 0x048ff0000000180c */
[----:B------:R-:W-:Y:S01]  /*2cb0*/  HMMA.16816.F32 R12, R224, R46, R8 ;  /* 0x0000002ee00c723c */ /* 0x000fe20000001808 */
[----:B------:R-:W2:Y:S01]  /*2cc0*/  LDSM.16.M88.4 R44, [R239+0x4800] ;  /* 0x00480000ef2c783b */ /* 0x000ea20000000200 */
[----:B------:R-:W-:-:S06]  /*2cd0*/  DEPBAR.LE SB0, 0x0 ;  /* 0x000080000000791a */ /* 0x000fcc0000000000 */
[C---:B------:R-:W-:Y:S08]  /*2ce0*/  HMMA.16816.F32 R8, R224.reuse, R60, R24 ;  /* 0x0000003ce008723c */ /* 0x040ff00000001818 */
[----:B------:R-:W-:Y:S08]  /*2cf0*/  HMMA.16816.F32 R32, R224, R62, R32 ;  /* 0x0000003ee020723c */ /* 0x000ff00000001820 */
[C---:B-1----:R-:W-:Y:S08]  /*2d00*/  HMMA.16816.F32 R24, R228.reuse, R50, R20 ;  /* 0x00000032e418723c */ /* 0x042ff00000001814 */
[C---:B------:R-:W-:Y:S08]  /*2d10*/  HMMA.16816.F32 R28, R228.reuse, R48, R28 ;  /* 0x00000030e41c723c */ /* 0x040ff0000000181c */
[C---:B----4-:R-:W-:Y:S08]  /*2d20*/  HMMA.16816.F32 R20, R228.reuse, R52, R16 ;  /* 0x00000034e414723c */ /* 0x050ff00000001810 */
        /* <DEDUP_REMOVED lines=8> */
[----:B------:R-:W-:Y:S01]  /*2db0*/  HMMA.16816.F32 R36, R232, R38, R8 ;  /* 0x00000026e824723c */ /* 0x000fe20000001808 */
[----:B------:R-:W-:Y:S06]  /*2dc0*/  BAR.SYNC.DEFER_BLOCKING 0x0 ;  /* 0x0000000000007b1d */ /* 0x000fec0000010000 */
[----:B------:R-:W-:Y:S05]  /*2dd0*/  @P0 BRA `(.L_x_1939) ;  /* 0x0000058000000947 */ /* 0x000fea0003800000 */
[----:B------:R-:W2:Y:S04]  /*2de0*/  LDL R3, [R1+0x70] ;  /* 0x0000700001037983 */ /* 0x000ea80000100800 */
[----:B------:R-:W3:Y:S04]  /*2df0*/  LDL R6, [R1+0x68] ;  /* 0x0000680001067983 */ /* 0x000ee80000100800 */
[----:B------:R-:W4:Y:S04]  /*2e00*/  LDL R7, [R1+0x60] ;  /* 0x0000600001077983 */ /* 0x000f280000100800 */
[----:B------:R-:W1:Y:S01]  /*2e10*/  S2R R75, SR_TID.X ;  /* 0x00000000004b7919 */ /* 0x000e620000002100 */
[----:B------:R-:W-:-:S02]  /*2e20*/  IMAD.MOV.U32 R74, RZ, RZ, c[0x0][0x2b8] ;  /* 0x0000ae00ff4a7624 */ /* 0x000fc400078e00ff */
[----:B------:R-:W-:Y:S01]  /*2e30*/  IMAD.U32 R2, RZ, RZ, UR12 ;  /* 0x0000000cff027e24 */ /* 0x000fe2000f8e00ff */
[----:B------:R-:W5:Y:S02]  /*2e40*/  LDL R70, [R1+0x5c] ;  /* 0x00005c0001467983 */ /* 0x000f640000100800 */
[----:B------:R-:W-:Y:S02]  /*2e50*/  ISETP.NE.AND P1, PT, R74, 0x1, PT ;  /* 0x000000014a00780c */ /* 0x000fe40003f25270 */
[----:B------:R-:W5:Y:S04]  /*2e60*/  LDL R71, [R1+0x64] ;  /* 0x0000640001477983 */ /* 0x000f680000100800 */
[----:B------:R-:W5:Y:S04]  /*2e70*/  LDL R68, [R1+0x34] ;  /* 0x0000340001447983 */ /* 0x000f680000100800 */
[----:B------:R-:W5:Y:S04]  /*2e80*/  LDL R69, [R1+0x50] ;  /* 0x0000500001457983 */ /* 0x000f680000100800 */
[----:B------:R-:W5:Y:S01]  /*2e90*/  LDL R67, [R1+0x8] ;  /* 0x0000080001437983 */ /* 0x000f620000100800 */
[----:B-1----:R-:W-:-:S02]  /*2ea0*/  LEA.HI R72, R66, R75, RZ, 0x3 ;  /* 0x0000004b42487211 */ /* 0x002fc400078f18ff */
[----:B------:R-:W-:Y:S02]  /*2eb0*/  LEA.HI R73, R66, R75, RZ, 0x3 ;  /* 0x0000004b42497211 */ /* 0x000fe400078f18ff */
[----:B------:R-:W-:Y:S02]  /*2ec0*/  LOP3.LUT R72, R72, 0xfffffff8, RZ, 0xc0, !PT ;  /* 0xfffffff848487812 */ /* 0x000fe400078ec0ff */
[----:B------:R-:W-:-:S03]  /*2ed0*/  SHF.R.S32.HI R73, RZ, 0x3, R73 ;  /* 0x00000003ff497819 */ /* 0x000fc60000011449 */
[----:B------:R-:W-:-:S04]  /*2ee0*/  IMAD.IADD R72, R75, 0x1, -R72 ;  /* 0x000000014b487824 */ /* 0x000fc800078e0a48 */
[----:B------:R-:W-:-:S05]  /*2ef0*/  IMAD R72, R72, 0x20, R73 ;  /* 0x0000002048487824 */ /* 0x000fca00078e0249 */
[----:B------:R-:W-:Y:S01]  /*2f00*/  IADD3 R2, R72, UR22, R2 ;  /* 0x0000001648027c10 */ /* 0x000fe2000fffe002 */
[----:B------:R-:W-:Y:S02]  /*2f10*/  IMAD.MOV.U32 R9, RZ, RZ, RZ ;  /* 0x000000ffff097224 */ /* 0x000fe400078e00ff */
[----:B--2---:R-:W-:Y:S01]  /*2f20*/  IMAD.MOV.U32 R75, RZ, RZ, R3 ;  /* 0x000000ffff4b7224 */ /* 0x004fe200078e0003 */
[----:B------:R-:W-:Y:S01]  /*2f30*/  IADD3 R3, R2, -0x30, RZ ;  /* 0xffffffd002037810 */ /* 0x000fe20007ffe0ff */
[----:B---3--:R-:W-:-:S04]  /*2f40*/  IMAD.MOV.U32 R74, RZ, RZ, R6 ;  /* 0x000000ffff4a7224 */ /* 0x008fc800078e0006 */
[----:B------:R-:W-:-:S04]  /*2f50*/  @P1 IMAD.HI.U32 R6, R3, c[0x0][0x2bc], RZ ;  /* 0x0000af0003061a27 */ /* 0x000fc800078e00ff */
[----:B------:R-:W-:Y:S01]  /*2f60*/  IMAD.MOV.U32 R2, RZ, RZ, R3 ;  /* 0x000000ffff027224 */ /* 0x000fe200078e0003 */
[----:B------:R-:W-:Y:S01]  /*2f70*/  @P1 SHF.R.U32.HI R2, RZ, c[0x0][0x2c0], R6 ;  /* 0x0000b000ff021a19 */ /* 0x000fe20000011606 */
[----:B----4-:R-:W-:-:S03]  /*2f80*/  IMAD.MOV.U32 R73, RZ, RZ, R7 ;  /* 0x000000ffff497224 */ /* 0x010fc600078e0007 */
[----:B------:R-:W-:-:S04]  /*2f90*/  @!P3 IADD3 R7, P0, R2, UR16, RZ ;  /* 0x000000100207bc10 */ /* 0x000fc8000ff1e0ff */
[----:B------:R-:W-:Y:S02]  /*2fa0*/  @!P3 LEA.HI.X.SX32 R8, R2, UR6, 0x1, P0 ;  /* 0x000000060208bc11 */ /* 0x000fe400080f0eff */
[----:B------:R-:W-:-:S04]  /*2fb0*/  @!P3 LEA R6, P0, R7, c[0x0][0x2a0], 0x2 ;  /* 0x0000a8000706ba11 */ /* 0x000fc800078010ff */
[----:B------:R-:W-:-:S05]  /*2fc0*/  @!P3 LEA.HI.X R7, R7, c[0x0][0x2a4], R8, 0x2, P0 ;  /* 0x0000a9000707ba11 */ /* 0x000fca00000f1408 */
[----:B------:R1:W2:Y:S01]  /*2fd0*/  @!P3 LDG.E R9, [R6.64] ;  /* 0x000000120609b981 */ /* 0x0002a2000c1e1900 */
[----:B------:R-:W-:-:S04]  /*2fe0*/  IMAD.MOV R2, RZ, RZ, -R2 ;  /* 0x000000ffff027224 */ /* 0x000fc800078e0a02 */
[----:B------:R-:W-:-:S05]  /*2ff0*/  IMAD R10, R2, c[0x0][0x2b8], R3 ;  /* 0x0000ae00020a7a24 */ /* 0x000fca00078e0203 */
[----:B------:R-:W-:Y:S01]  /*3000*/  SHF.R.S32.HI R2, RZ, 0x1f, R10 ;  /* 0x0000001fff027819 */ /* 0x000fe2000001140a */
[----:B------:R-:W3:Y:S04]  /*3010*/  S2R R76, SR_TID.X ;  /* 0x00000000004c7919 */ /* 0x000ee80000002100 */
[----:B-1----:R-:W-:Y:S02]  /*3020*/  IMAD R6, R2, c[0x0][0x1e0], RZ ;  /* 0x0000780002067a24 */ /* 0x002fe400078e02ff */
[----:B------:R-:W-:-:S04]  /*3030*/  IMAD.WIDE.U32 R2, R10, c[0x0][0x1e0], RZ ;  /* 0x000078000a027a25 */ /* 0x000fc800078e00ff */
[----:B------:R-:W-:-:S04]  /*3040*/  IMAD R6, R10, c[0x0][0x1e4], R6 ;  /* 0x000079000a067a24 */ /* 0x000fc800078e0206 */
[----:B------:R-:W-:Y:S01]  /*3050*/  IMAD.IADD R3, R3, 0x1, R6 ;  /* 0x0000000103037824 */ /* 0x000fe200078e0206 */
[----:B------:R1:W-:Y:S01]  /*3060*/  STL [R1+0x28], R10 ;  /* 0x0000280a01007387 */ /* 0x0003e20000100800 */
[----:B---3--:R-:W-:-:S04]  /*3070*/  LEA.HI R72, R66, R76, RZ, 0x3 ;  /* 0x0000004c42487211 */ /* 0x008fc800078f18ff */
[----:B------:R-:W-:Y:S02]  /*3080*/  LOP3.LUT R72, R72, 0xfffffff8, RZ, 0xc0, !PT ;  /* 0xfffffff848487812 */ /* 0x000fe400078ec0ff */
[----:B-1----:R-:W-:-:S04]  /*3090*/  LEA.HI R10, R66, R76, RZ, 0x3 ;  /* 0x0000004c420a7211 */ /* 0x002fc800078f18ff */
[----:B------:R-:W-:-:S04]  /*30a0*/  SHF.R.S32.HI R10, RZ, 0x3, R10 ;  /* 0x00000003ff0a7819 */ /* 0x000fc8000001140a */
[----:B------:R-:W-:-:S04]  /*30b0*/  IADD3 R10, -R10, 0x30, RZ ;  /* 0x000000300a0a7810 */ /* 0x000fc80007ffe1ff */
[----:B------:R-:W-:Y:S01]  /*30c0*/  ISETP.GE.AND P1, PT, R10, 0x1, PT ;  /* 0x000000010a00780c */ /* 0x000fe20003f26270 */
        /* <DEDUP_REMOVED lines=9> */
[----:B-1----:R-:W-:-:S04]  /*3160*/  LEA R9, P0, R2, c[0x0][0x1c8], 0x1 ;  /* 0x0000720002097a11 */ /* 0x002fc800078008ff */
[----:B------:R-:W-:Y:S02]  /*3170*/  LEA.HI.X R8, R2, c[0x0][0x1cc], R3, 0x1, P0 ;  /* 0x0000730002087a11 */ /* 0x000fe400000f0c03 */
[----:B------:R-:W1:Y:S04]  /*3180*/  SHFL.IDX PT, R2, R9, RZ, 0x181f ;  /* 0x00181fff09027589 */ /* 0x000e6800000e0000 */
[----:B------:R-:W2:Y:S01]  /*3190*/  SHFL.IDX PT, R3, R8, RZ, 0x181f ;  /* 0x00181fff08037589 */ /* 0x000ea200000e0000 */
[----:B-1----:R-:W-:-:S04]  /*31a0*/  @P1 LEA R16, P0, R72, R2, 0x1 ;  /* 0x0000000248101211 */ /* 0x002fc800078008ff */
[----:B--2---:R-:W-:Y:S02]  /*31b0*/  @P1 LEA.HI.X R17, R72, R3, R75, 0x1, P0 ;  /* 0x0000000348111211 */ /* 0x004fe400000f0c4b */
[----:B------:R-:W-:-:S04]  /*31c0*/  @P1 LEA R14, P0, R73, R2, 0x1 ;  /* 0x00000002490e1211 */ /* 0x000fc800078008ff */
[----:B------:R-:W-:Y:S02]  /*31d0*/  @P1 LEA.HI.X R15, R73, R3, R74, 0x1, P0 ;  /* 0x00000003490f1211 */ /* 0x000fe400000f0c4a */
[----:B-----5:R-:W-:-:S04]  /*31e0*/  @P1 LEA R12, P0, R70, R2, 0x1 ;  /* 0x00000002460c1211 */ /* 0x020fc800078008ff */
[-C--:B------:R-:W-:Y:S02]  /*31f0*/  @P1 LEA.HI.X R13, R70, R3.reuse, R71, 0x1, P0 ;  /* 0x00000003460d1211 */ /* 0x080fe400000f0c47 */
[C---:B------:R-:W-:Y:S02]  /*3200*/  @P1 LEA R6, P0, R68.reuse, R2, 0x1 ;  /* 0x0000000244061211 */ /* 0x040fe400078008ff */
[----:B------:R-:W1:Y:S02]  /*3210*/  SHFL.IDX PT, R2, R9, 0x1, 0x181f ;  /* 0x00381f0009027f89 */ /* 0x000e6400000e0000 */
[----:B------:R-:W-:Y:S02]  /*3220*/  @P1 LEA.HI.X R7, R68, R3, R69, 0x1, P0 ;  /* 0x0000000344071211 */ /* 0x000fe400000f0c45 */
[----:B------:R-:W2:Y:S01]  /*3230*/  SHFL.IDX PT, R3, R8, 0x1, 0x181f ;  /* 0x00381f0008037f89 */ /* 0x000ea200000e0000 */
        /* <DEDUP_REMOVED lines=12> */
[----:B--2---:R-:W-:-:S04]  /*3300*/  @P0 LEA R6, P1, R70, R2, 0x1 ;  /* 0x0000000246060211 */ /* 0x004fc800078208ff */
[----:B------:R-:W-:Y:S02]  /*3310*/  @P0 LEA.HI.X R7, R70, R3, R71, 0x1, P1 ;  /* 0x0000000346070211 */ /* 0x000fe400008f0c47 */
[----:B------:R-:W-:-:S03]  /*3320*/  @P0 LEA R2, P1, R68, R2, 0x1 ;  /* 0x0000000244020211 */ /* 0x000fc600078208ff */
[----:B------:R1:W-:Y:S01]  /*3330*/  @P0 LDGSTS.E.BYPASS.LTC128B.128 [R67+0x18080], [R6.64], !P5 ;  /* 0x1808000006430fae */ /* 0x0003e2000e901d52 */
[----:B------:R-:W-:-:S05]  /*3340*/  @P0 LEA.HI.X R3, R68, R3, R69, 0x1, P1 ;  /* 0x0000000344030211 */ /* 0x000fca00008f0c45 */
[----:B------:R1:W-:Y:S04]  /*3350*/  @P0 LDGSTS.E.BYPASS.LTC128B.128 [R67+0x19880], [R2.64], !P4 ;  /* 0x1988000002430fae */ /* 0x0003e8000e101d52 */
.L_x_1939:
[----:B-1----:R-:W1:Y:S01]  /*3360*/  S2R R8, SR_TID.X ;  /* 0x0000000000087919 */ /* 0x002e620000002100 */
[----:B------:R-:W-:Y:S01]  /*3370*/  LOP3.LUT R2, R65, 0xffffffe0, RZ, 0xc0, !PT ;  /* 0xffffffe041027812 */ /* 0x000fe200078ec0ff */
[----:B------:R-:W-:Y:S01]  /*3380*/  UISETP.NE.AND UP1, UPT, UR14, URZ, UPT ;  /* 0x0000003f0e00728c */ /* 0x000fe2000bf25270 */
[----:B------:R-:W-:Y:S01]  /*3390*/  SHF.R.S32.HI R7, RZ, 0x1f, R64 ;  /* 0x0000001fff077819 */ /* 0x000fe20000011440 */
[----:B------:R-:W-:Y:S01]  /*33a0*/  UISETP.NE.AND UP0, UPT, UR13, URZ, UPT ;  /* 0x0000003f0d00728c */ /* 0x000fe2000bf05270 */
[----:B------:R-:W0:Y:S01]  /*33b0*/  LDGDEPBAR ;  /* 0x00000000000079af */ /* 0x000e220000000000 */
[----:B------:R-:W-:Y:S01]  /*33c0*/  ULDC UR22, c[0x0][0x324] ;  /* 0x0000c90000167ab9 */ /* 0x000fe20000000800 */
[----:B------:R-:W-:Y:S01]  /*33d0*/  LEA.HI R7, R7, R64, RZ, 0x3 ;  /* 0x0000004007077211 */ /* 0x000fe200078f18ff */
[----:B------:R-:W-:Y:S01]  /*33e0*/  ULDC UR4, c[0x0][0x1d0] ;  /* 0x0000740000047ab9 */ /* 0x000fe20000000800 */
[----:B------:R-:W-:Y:S01]  /*33f0*/  PLOP3.LUT P0, PT, PT, PT, UP1, 0x80, 0x0 ;  /* 0x000000000000781c */ /* 0x000fe20003f0f018 */
[----:B------:R-:W-:Y:S01]  /*3400*/  ULOP3.LUT UR22, URZ, UR22, URZ, 0x33, !UPT ;  /* 0x000000163f167292 */ /* 0x000fe2000f8e333f */
[----:B------:R-:W-:-:S05]  /*3410*/  LOP3.LUT R7, R7, 0xffffff8, RZ, 0xc0, !PT ;  /* 0x0ffffff807077812 */ /* 0x000fca00078ec0ff */
[----:B------:R-:W-:Y:S01]  /*3420*/  IMAD.IADD R9, R64, 0x1, -R7 ;  /* 0x0000000140097824 */ /* 0x000fe200078e0a07 */
[----:B-1----:R-:W-:Y:S01]  /*3430*/  LEA.HI R3, R66, R8, RZ, 0x2 ;  /* 0x0000000842037211 */ /* 0x002fe200078f10ff */
[----:B------:R-:W-:-:S03]  /*3440*/  IMAD.IADD R2, R8, 0x1, -R2 ;  /* 0x0000000108027824 */ /* 0x000fc600078e0a02 */
[----:B------:R-:W-:Y:S02]  /*3450*/  LOP3.LUT R3, R3, 0xfffffffc, RZ, 0xc0, !PT ;  /* 0xfffffffc03037812 */ /* 0x000fe400078ec0ff */
[----:B------:R-:W-:-:S03]  /*3460*/  SHF.R.S32.HI R6, RZ, 0x1f, R2 ;  /* 0x0000001fff067819 */ /* 0x000fc60000011402 */
[----:B------:R-:W-:Y:S01]  /*3470*/  IMAD.IADD R3, R8, 0x1, -R3 ;  /* 0x0000000108037824 */ /* 0x000fe200078e0a03 */
[----:B------:R-:W-:-:S04]  /*3480*/  LEA.HI R6, R6, R2, RZ, 0x2 ;  /* 0x0000000206067211 */ /* 0x000fc800078f10ff */
[----:B------:R-:W-:Y:S02]  /*3490*/  LEA.HI R8, R3, R3, RZ, 0x1 ;  /* 0x0000000303087211 */ /* 0x000fe400078f08ff */
[----:B------:R-:W-:Y:S02]  /*34a0*/  LEA.HI.SX32 R7, R6, UR27, 0x1e ;  /* 0x0000001b06077c11 */ /* 0x000fe4000f8ff2ff */
[----:B------:R-:W-:-:S03]  /*34b0*/  LOP3.LUT R8, R8, 0x1ffffffe, RZ, 0xc0, !PT ;  /* 0x1ffffffe08087812 */ /* 0x000fc600078ec0ff */
[----:B------:R-:W-:Y:S02]  /*34c0*/  IMAD R7, R9, 0x10, R7 ;  /* 0x0000001009077824 */ /* 0x000fe400078e0207 */
[----:B------:R-:W-:-:S04]  /*34d0*/  IMAD.IADD R3, R3, 0x1, -R8 ;  /* 0x0000000103037824 */ /* 0x000fc800078e0a08 */
[----:B------:R-:W-:-:S04]  /*34e0*/  IMAD R10, R3, 0x8, R7 ;  /* 0x00000008030a7824 */ /* 0x000fc800078e0207 */
[----:B------:R-:W-:Y:S01]  /*34f0*/  @P0 IMAD.HI.U32 R3, R10, c[0x0][0x2c8], RZ ;  /* 0x0000b2000a030a27 */ /* 0x000fe200078e00ff */
[----:B------:R-:W-:Y:S01]  /*3500*/  PLOP3.LUT P0, PT, PT, PT, UP1, 0x80, 0x0 ;  /* 0x000000000000781c */ /* 0x000fe20003f0f018 */
[----:B------:R1:W-:Y:S02]  /*3510*/  STL [R1+0x58], R10 ;  /* 0x0000580a01007387 */ /* 0x0003e40000100800 */
[----:B------:R-:W-:-:S10]  /*3520*/  IMAD.MOV.U32 R7, RZ, RZ, R10 ;  /* 0x000000ffff077224 */ /* 0x000fd400078e000a */
[----:B------:R-:W-:Y:S02]  /*3530*/  @P0 SHF.R.U32.HI R7, RZ, c[0x0][0x2cc], R3 ;  /* 0x0000b300ff070a19 */ /* 0x000fe40000011603 */
[----:B------:R-:W-:Y:S02]  /*3540*/  LOP3.LUT R3, R6, 0x7ffffffc, RZ, 0xc0, !PT ;  /* 0x7ffffffc06037812 */ /* 0x000fe400078ec0ff */
[----:B------:R-:W-:Y:S01]  /*3550*/  PLOP3.LUT P0, PT, PT, PT, UP0, 0x40, 0x0 ;  /* 0x000000000000781c */ /* 0x000fe20003f0e808 */
[----:B------:R-:W2:Y:S02]  /*3560*/  SHFL.IDX PT, R6, R7, RZ, 0x1c1f ;  /* 0x001c1fff07067589 */ /* 0x000ea400000e0000 */
[----:B------:R-:W-:Y:S02]  /*3570*/  IMAD.IADD R3, R2, 0x1, -R3 ;  /* 0x0000000102037824 */ /* 0x000fe400078e0a03 */
[----:B------:R-:W-:Y:S01]  /*3580*/  IMAD.U32 R2, RZ, RZ, UR28 ;  /* 0x0000001cff027e24 */ /* 0x000fe2000f8e00ff */
[----:B------:R-:W-:Y:S01]  /*3590*/  ULDC UR28, c[0x0][0x2ac] ;  /* 0x0000ab00001c7ab9 */ /* 0x000fe20000000800 */
[----:B------:R-:W-:Y:S01]  /*35a0*/  IMAD.SHL.U32 R11, R3, 0x2, RZ ;  /* 0x00000002030b7824 */ /* 0x000fe200078e00ff */
[----:B------:R-:W-:-:S04]  /*35b0*/  UIMAD UR4, UR28, UR4, UR29 ;  /* 0x000000041c0472a4 */ /* 0x000fc8000f8e021d */
[C---:B------:R-:W-:Y:S01]  /*35c0*/  IADD3 R2, -R11.reuse, 0x1, R2 ;  /* 0x000000010b027810 */ /* 0x040fe20007ffe102 */
[----:B------:R3:W-:Y:S01]  /*35d0*/  STL [R1+0x54], R11 ;  /* 0x0000540b01007387 */ /* 0x0007e20000100800 */
[----:B------:R-:W-:Y:S02]  /*35e0*/  IADD3 R9, -R11, UR4, RZ ;  /* 0x000000040b097c10 */ /* 0x000fe4000fffe1ff */
[----:B------:R-:W-:-:S04]  /*35f0*/  IADD3 R2, R2, -c[0x0][0x168], RZ ;  /* 0x80005a0002027a10 */ /* 0x000fc80007ffe0ff */
[C---:B------:R-:W-:Y:S02]  /*3600*/  IADD3 R8, R2.reuse, c[0x0][0x328], RZ ;  /* 0x0000ca0002087a10 */ /* 0x040fe40007ffe0ff */
[----:B-1----:R-:W-:-:S03]  /*3610*/  IADD3 R10, R2, UR22, RZ ;  /* 0x00000016020a7c10 */ /* 0x002fc6000fffe0ff */
[--C-:B--2---:R-:W-:Y:S02]  /*3620*/  IMAD.IADD R3, R8, 0x1, R6.reuse ;  /* 0x0000000108037824 */ /* 0x104fe400078e0206 */
[----:B------:R-:W-:-:S03]  /*3630*/  IMAD.IADD R2, R10, 0x1, R6 ;  /* 0x000000010a027824 */ /* 0x000fc600078e0206 */
[----:B------:R-:W-:Y:S02]  /*3640*/  IMNMX R3, R3, R9, PT ;  /* 0x0000000903037217 */ /* 0x000fe40003800200 */
[----:B---3--:R-:W-:Y:S01]  /*3650*/  IADD3 R11, -R11, UR29, RZ ;  /* 0x0000001d0b0b7c10 */ /* 0x008fe2000fffe1ff */
[----:B------:R-:W-:Y:S05]  /*3660*/  @P0 BRA `(.L_x_1940) ;  /* 0x0000015000000947 */ /* 0x000fea0003800000 */
[----:B------:R-:W-:Y:S01]  /*3670*/  IMAD.U32 R12, RZ, RZ, UR10 ;  /* 0x0000000aff0c7e24 */ /* 0x000fe2000f8e00ff */
        /* <DEDUP_REMOVED lines=11> */
.L_x_1942:
[----:B------:R-:W-:-:S04]  /*3730*/  MOV R12, c[0x0][0x32c] ;  /* 0x0000cb00000c7a02 */ /* 0x000fc80000000f00 */
[----:B------:R-:W-:-:S13]  /*3740*/  ISETP.NE.AND P0, PT, R12, 0x1, PT ;  /* 0x000000010c00780c */ /* 0x000fda0003f05270 */
[----:B------:R-:W-:-:S05]  /*3750*/  @P0 IMAD.HI.U32 R12, R6, c[0x0][0x330], RZ ;  /* 0x0000cc00060c0a27 */ /* 0x000fca00078e00ff */
[----:B------:R-:W-:Y:S02]  /*3760*/  @P0 SHF.R.U32.HI R6, RZ, c[0x0][0x334], R12 ;  /* 0x0000cd00ff060a19 */ /* 0x000fe4000001160c */
.L_x_1943:
[----:B------:R-:W-:Y:S05]  /*3770*/  BSYNC B0 ;  /* 0x0000000000007941 */ /* 0x000fea0003800000 */
.L_x_1941:
[----:B------:R-:W-:-:S05]  /*3780*/  IMAD R6, R6, c[0x0][0x32c], R11 ;  /* 0x0000cb0006067a24 */ /* 0x000fca00078e020b */
[----:B------:R-:W-:Y:S02]  /*3790*/  IADD3 R12, R6, c[0x0][0x32c], RZ ;  /* 0x0000cb00060c7a10 */ /* 0x000fe40007ffe0ff */
[----:B------:R-:W-:Y:S02]  /*37a0*/  IMNMX R2, R2, R6, !PT ;  /* 0x0000000602027217 */ /* 0x000fe40007800200 */
[----:B------:R-:W-:Y:S02]  /*37b0*/  IMNMX R3, R3, R12, PT ;  /* 0x0000000c03037217 */ /* 0x000fe40003800200 */
.L_x_1940:
[----:B------:R-:W-:Y:S01]  /*37c0*/  UISETP.GE.AND UP0, UPT, UR29, 0x1, UPT ;  /* 0x000000011d00788c */ /* 0x000fe2000bf06270 */
[----:B------:R-:W1:Y:S01]  /*37d0*/  SHFL.IDX PT, R6, R7, 0x1, 0x1c1f ;  /* 0x003c1f0007067f89 */ /* 0x000e6200000e0000 */
[----:B------:R-:W-:Y:S02]  /*37e0*/  UISETP.GE.AND UP6, UPT, UR29, 0x12, UPT ;  /* 0x000000121d00788c */ /* 0x000fe4000bfc6270 */
[----:B------:R-:W-:Y:S02]  /*37f0*/  UP2UR UR32, UPR, URZ, 0x1 ;  /* 0x000000013f207883 */ /* 0x000fe40008000000 */
[----:B------:R-:W-:Y:S01]  /*3800*/  PLOP3.LUT P0, PT, PT, PT, UP0, 0x40, 0x0 ;  /* 0x000000000000781c */ /* 0x000fe20003f0e808 */
[----:B------:R-:W-:-:S02]  /*3810*/  UISETP.GE.AND UP0, UPT, UR29, 0x2, UPT ;  /* 0x000000021d00788c */ /* 0x000fc4000bf06270 */
[----:B------:R-:W-:Y:S01]  /*3820*/  UISETP.GE.AND UP5, UPT, UR29, 0x19, UPT ;  /* 0x000000191d00788c */ /* 0x000fe2000bfa6270 */
[----:B------:R-:W-:Y:S01]  /*3830*/  ISETP.GT.AND P0, PT, R2, RZ, P0 ;  /* 0x000000ff0200720c */ /* 0x000fe20000704270 */
[----:B------:R-:W-:Y:S02]  /*3840*/  UP2UR UR31, UPR, URZ, 0x1 ;  /* 0x000000013f1f7883 */ /* 0x000fe40008000000 */
[----:B------:R-:W-:Y:S01]  /*3850*/  UISETP.GE.AND UP4, UPT, UR29, 0x1a, UPT ;  /* 0x0000001a1d00788c */ /* 0x000fe2000bf86270 */
[----:B------:R-:W-:Y:S01]  /*3860*/  ISETP.LT.OR P0, PT, R3, 0x1, P0 ;  /* 0x000000010300780c */ /* 0x000fe20000701670 */
[----:B------:R-:W-:Y:S02]  /*3870*/  UISETP.GE.AND UP3, UPT, UR29, 0x21, UPT ;  /* 0x000000211d00788c */ /* 0x000fe4000bf66270 */
[----:B------:R-:W-:Y:S01]  /*3880*/  UISETP.GE.AND UP2, UPT, UR29, 0x22, UPT ;  /* 0x000000221d00788c */ /* 0x000fe2000bf46270 */
[----:B------:R-:W-:Y:S01]  /*3890*/  FSEL R15, R32, -INF , !P0 ;  /* 0xff800000200f7808 */ /* 0x000fe20004000000 */
[----:B------:R-:W-:Y:S01]  /*38a0*/  UISETP.GE.AND UP1, UPT, UR29, 0x29, UPT ;  /* 0x000000291d00788c */ /* 0x000fe2000bf26270 */
[----:B------:R-:W-:Y:S01]  /*38b0*/  PLOP3.LUT P0, PT, PT, PT, UP0, 0x40, 0x0 ;  /* 0x000000000000781c */ /* 0x000fe20003f0e808 */
[----:B------:R-:W-:-:S02]  /*38c0*/  UISETP.GE.AND UP0, UPT, UR29, 0x9, UPT ;  /* 0x000000091d00788c */ /* 0x000fc4000bf06270 */
[----:B------:R-:W-:Y:S01]  /*38d0*/  UP2UR UR33, UPR, URZ, 0x40 ;  /* 0x000000403f217883 */ /* 0x000fe20008000000 */
[----:B------:R-:W-:Y:S01]  /*38e0*/  ISETP.GT.AND P0, PT, R2, 0x1, P0 ;  /* 0x000000010200780c */ /* 0x000fe20000704270 */
[----:B------:R-:W-:-:S03]  /*38f0*/  UP2UR UR30, UPR, URZ, 0x1 ;  /* 0x000000013f1e7883 */ /* 0x000fc60008000000 */
[----:B------:R-:W-:-:S04]  /*3900*/  ISETP.LT.OR P0, PT, R3, 0x2, P0 ;  /* 0x000000020300780c */ /* 0x000fc80000701670 */
[----:B------:R-:W-:Y:S02]  /*3910*/  FSEL R14, R33, -INF , !P0 ;  /* 0xff800000210e7808 */ /* 0x000fe40004000000 */
[----:B------:R-:W-:Y:S01]  /*3920*/  PLOP3.LUT P0, PT, PT, PT, UP0, 0x40, 0x0 ;  /* 0x000000000000781c */ /* 0x000fe20003f0e808 */
[----:B------:R-:W-:-:S03]  /*3930*/  UISETP.GE.AND UP0, UPT, UR29, 0xa, UPT ;  /* 0x0000000a1d00788c */ /* 0x000fc6000bf06270 */
        /* <DEDUP_REMOVED lines=12> */
[----:B------:R-:W-:-:S04]  /*3a00*/  ISETP.GT.AND P0, PT, R2, 0x10, P0 ;  /* 0x000000100200780c */ /* 0x000fc80000704270 */
[----:B------:R-:W-:-:S04]  /*3a10*/  ISETP.LT.OR P0, PT, R3, 0x11, P0 ;  /* 0x000000110300780c */ /* 0x000fc80000701670 */
[----:B------:R-:W-:Y:S02]  /*3a20*/  FSEL R19, R28, -INF , !P0 ;  /* 0xff8000001c137808 */ /* 0x000fe40004000000 */
[----:B------:R-:W-:Y:S01]  /*3a30*/  PLOP3.LUT P0, PT, PT, PT, UP6, 0x40, 0x0 ;  /* 0x000000000000781c */ /* 0x000fe20003f0e868 */
[----:B------:R-:W-:-:S03]  /*3a40*/  UISETP.NE.AND UP6, UPT, UR13, URZ, UPT ;  /* 0x0000003f0d00728c */ /* 0x000fc6000bfc5270 */
        /* <DEDUP_REMOVED lines=25> */
[----:B-1----:R-:W-:-:S03]  /*3be0*/  IMAD.IADD R2, R10, 0x1, R6 ;  /* 0x000000010a027824 */ /* 0x002fc600078e0206 */
[----:B------:R-:W-:Y:S01]  /*3bf0*/  ISETP.LT.OR P0, PT, R3, 0x2a, P0 ;  /* 0x0000002a0300780c */ /* 0x000fe20000701670 */
[----:B------:R-:W-:-:S03]  /*3c00*/  IMAD.IADD R3, R8, 0x1, R6 ;  /* 0x0000000108037824 */ /* 0x000fc600078e0206 */
[----:B------:R-:W-:Y:S02]  /*3c10*/  FSEL R93, R37, -INF , !P0 ;  /* 0xff800000255d7808 */ /* 0x000fe40004000000 */
[----:B------:R-:W-:Y:S01]  /*3c20*/  PLOP3.LUT P0, PT, PT, PT, UP6, 0x40, 0x0 ;  /* 0x000000000000781c */ /* 0x000fe20003f0e868 */
[----:B------:R-:W-:Y:S01]  /*3c30*/  UISETP.NE.AND UP6, UPT, UR33, URZ, UPT ;  /* 0x0000003f2100728c */ /* 0x000fe2000bfc5270 */
[----:B------:R-:W-:-:S11]  /*3c40*/  IMNMX R3, R3, R9, PT ;  /* 0x0000000903037217 */ /* 0x000fd60003800200 */
        /* <DEDUP_REMOVED lines=13> */
.L_x_1946:
[----:B------:R-:W-:-:S04]  /*3d20*/  MOV R7, c[0x0][0x32c] ;  /* 0x0000cb0000077a02 */ /* 0x000fc80000000f00 */
[----:B------:R-:W-:-:S13]  /*3d30*/  ISETP.NE.AND P0, PT, R7, 0x1, PT ;  /* 0x000000010700780c */ /* 0x000fda0003f05270 */
[----:B------:R-:W-:-:S05]  /*3d40*/  @P0 IMAD.HI.U32 R7, R6, c[0x0][0x330], RZ ;  /* 0x0000cc0006070a27 */ /* 0x000fca00078e00ff */
[----:B------:R-:W-:Y:S02]  /*3d50*/  @P0 SHF.R.U32.HI R6, RZ, c[0x0][0x334], R7 ;  /* 0x0000cd00ff060a19 */ /* 0x000fe40000011607 */
.L_x_1947:
[----:B------:R-:W-:Y:S05]  /*3d60*/  BSYNC B0 ;  /* 0x0000000000007941 */ /* 0x000fea0003800000 */
.L_x_1945:
[----:B------:R-:W-:-:S05]  /*3d70*/  IMAD R6, R6, c[0x0][0x32c], R11 ;  /* 0x0000cb0006067a24 */ /* 0x000fca00078e020b */
[----:B------:R-:W-:Y:S02]  /*3d80*/  IADD3 R7, R6, c[0x0][0x32c], RZ ;  /* 0x0000cb0006077a10 */ /* 0x000fe40007ffe0ff */
[----:B------:R-:W-:Y:S02]  /*3d90*/  IMNMX R2, R2, R6, !PT ;  /* 0x0000000602027217 */ /* 0x000fe40007800200 */
[----:B------:R-:W-:Y:S02]  /*3da0*/  IMNMX R3, R3, R7, PT ;  /* 0x0000000703037217 */ /* 0x000fe40003800200 */
.L_x_1944:
[----:B------:R-:W-:Y:S01]  /*3db0*/  UP2UR UR29, UPR, URZ, 0x10 ;  /* 0x000000103f1d7883 */ /* 0x000fe20008000000 */
[----:B------:R-:W-:Y:S01]  /*3dc0*/  FMNMX.FTZ R133, R15, R14, !PT ;  /* 0x0000000e0f857209 */ /* 0x000fe20007810000 */
[----:B------:R-:W-:Y:S01]  /*3dd0*/  UISETP.NE.AND UP4, UPT, UR32, URZ, UPT ;  /* 0x0000003f2000728c */ /* 0x000fe2000bf85270 */
[----:B------:R-:W-:Y:S01]  /*3de0*/  IMAD.SHL.U32 R237, R4, 0x2, RZ ;  /* 0x0000000204ed7824 */ /* 0x000fe200078e00ff */
[----:B------:R-:W-:Y:S01]  /*3df0*/  UP2UR UR32, UPR, URZ, 0x8 ;  /* 0x000000083f207883 */ /* 0x000fe20008000000 */
[----:B------:R-:W-:Y:S01]  /*3e00*/  FMNMX.FTZ R133, R21, R133, !PT ;  /* 0x0000008515857209 */ /* 0x000fe20007810000 */
[----:B------:R-:W-:Y:S01]  /*3e10*/  UISETP.NE.AND UP3, UPT, UR31, URZ, UPT ;  /* 0x0000003f1f00728c */ /* 0x000fe2000bf65270 */
[----:B------:R-:W-:Y:S01]  /*3e20*/  IMAD R238, R5, 0x2, R237 ;  /* 0x0000000205ee7824 */ /* 0x000fe200078e02ed */
[----:B------:R-:W-:Y:S01]  /*3e30*/  PLOP3.LUT P0, PT, PT, PT, UP4, 0x40, 0x0 ;  /* 0x000000000000781c */ /* 0x000fe20003f0e848 */
[----:B------:R-:W-:Y:S01]  /*3e40*/  UP2UR UR31, UPR, URZ, 0x4 ;  /* 0x000000043f1f7883 */ /* 0x000fe20008000000 */
[----:B------:R-:W-:Y:S01]  /*3e50*/  FMNMX.FTZ R133, R20, R133, !PT ;  /* 0x0000008514857209 */ /* 0x000fe20007810000 */
[----:B------:R-:W-:Y:S01]  /*3e60*/  UISETP.NE.AND UP2, UPT, UR30, URZ, UPT ;  /* 0x0000003f1e00728c */ /* 0x000fe2000bf45270 */
[----:B------:R-:W-:Y:S01]  /*3e70*/  ISETP.GT.AND P0, PT, R2, RZ, P0 ;  /* 0x000000ff0200720c */ /* 0x000fe20000704270 */
[----:B------:R-:W-:Y:S01]  /*3e80*/  UP2UR UR30, UPR, URZ, 0x2 ;  /* 0x000000023f1e7883 */ /* 0x000fe20008000000 */
[----:B------:R-:W-:Y:S01]  /*3e90*/  FMNMX.FTZ R133, R19, R133, !PT ;  /* 0x0000008513857209 */ /* 0x000fe20007810000 */
[----:B------:R-:W-:Y:S01]  /*3ea0*/  UISETP.NE.AND UP1, UPT, UR5, URZ, UPT ;  /* 0x0000003f0500728c */ /* 0x000fe2000bf25270 */
[----:B------:R-:W-:Y:S01]  /*3eb0*/  ISETP.LT.OR P0, PT, R3, 0x1, P0 ;  /* 0x000000010300780c */ /* 0x000fe20000701670 */
[----:B------:R-:W-:Y:S01]  /*3ec0*/  UP2UR UR5, UPR, URZ, 0x1 ;  /* 0x000000013f057883 */ /* 0x000fe20008000000 */
[----:B------:R-:W-:Y:S01]  /*3ed0*/  FMNMX.FTZ R133, R18, R133, !PT ;  /* 0x0000008512857209 */ /* 0x000fe20007810000 */
[----:B------:R-:W-:Y:S01]  /*3ee0*/  UISETP.NE.AND UP0, UPT, UR4, URZ, UPT ;  /* 0x0000003f0400728c */ /* 0x000fe2000bf05270 */
[----:B------:R-:W-:Y:S01]  /*3ef0*/  FSEL R6, R34, -INF , !P0 ;  /* 0xff80000022067808 */ /* 0x000fe20004000000 */
[----:B------:R-:W-:Y:S01]  /*3f00*/  UISETP.NE.AND UP4, UPT, UR29, URZ, UPT ;  /* 0x0000003f1d00728c */ /* 0x000fe2000bf85270 */
[----:B------:R-:W-:Y:S01]  /*3f10*/  PLOP3.LUT P0, PT, PT, PT, UP3, 0x40, 0x0 ;  /* 0x000000000000781c */ /* 0x000fe20003f0e838 */
[----:B------:R-:W-:Y:S01]  /*3f20*/  UISETP.NE.AND UP3, UPT, UR32, URZ, UPT ;  /* 0x0000003f2000728c */ /* 0x000fe2000bf65270 */
[----:B------:R-:W-:Y:S01]  /*3f30*/  FMNMX.FTZ R133, R17, R133, !PT ;  /* 0x0000008511857209 */ /* 0x000fe20007810000 */
[----:B------:R-:W-:Y:S01]  /*3f40*/  IMAD R240, R0, 0x2, R238 ;  /* 0x0000000200f07824 */ /* 0x000fe200078e02ee */
[----:B------:R-:W-:Y:S01]  /*3f50*/  ISETP.GT.AND P0, PT, R2, 0x1, P0 ;  /* 0x000000010200780c */ /* 0x000fe20000704270 */
[----:B------:R-:W-:Y:S01]  /*3f60*/  LDSM.16.MT88.4 R64, [R237+0x5880] ;  /* 0x00588000ed40783b */ /* 0x000fe20000004200 */
[----:B------:R-:W-:-:S02]  /*3f70*/  FMNMX.FTZ R133, R16, R133, !PT ;  /* 0x0000008510857209 */ /* 0x000fc40007810000 */
[----:B------:R-:W-:Y:S01]  /*3f80*/  ISETP.LT.OR P0, PT, R3, 0x2, P0 ;  /* 0x000000020300780c */ /* 0x000fe20000701670 */
[----:B------:R-:W-:Y:S01]  /*3f90*/  LDSM.16.MT88.4 R60, [R240+0x4880] ;  /* 0x00488000f03c783b */ /* 0x000fe20000004200 */
[----:B------:R-:W-:Y:S02]  /*3fa0*/  FMNMX.FTZ R133, R98, R133, !PT ;  /* 0x0000008562857209 */ /* 0x000fe40007810000 */
[----:B------:R-:W-:Y:S01]  /*3fb0*/  FSEL R9, R35, -INF , !P0 ;  /* 0xff80000023097808 */ /* 0x000fe20004000000 */
[----:B------:R-:W-:Y:S01]  /*3fc0*/  LDSM.16.MT88.4 R68, [R238+0x5880] ;  /* 0x00588000ee44783b */ /* 0x000fe20000004200 */
[----:B------:R-:W-:Y:S01]  /*3fd0*/  PLOP3.LUT P0, PT, PT, PT, UP2, 0x40, 0x0 ;  /* 0x000000000000781c */ /* 0x000fe20003f0e828 */
[----:B------:R-:W-:Y:S01]  /*3fe0*/  UISETP.NE.AND UP2, UPT, UR31, URZ, UPT ;  /* 0x0000003f1f00728c */ /* 0x000fe2000bf45270 */
[----:B------:R-:W-:Y:S01]  /*3ff0*/  FMNMX.FTZ R133, R97, R133, !PT ;  /* 0x0000008561857209 */ /* 0x000fe20007810000 */
[----:B------:R-:W-:Y:S01]  /*4000*/  LDSM.16.MT88.4 R32, [R238+0x4080] ;  /* 0x00408000ee20783b */ /* 0x000fe20000004200 */
[----:B------:R-:W-:-:S02]  /*4010*/  ISETP.GT.AND P0, PT, R2, 0x8, P0 ;  /* 0x000000080200780c */ /* 0x000fc40000704270 */
[----:B------:R-:W-:Y:S01]  /*4020*/  FMNMX.FTZ R133, R96, R133, !PT ;  /* 0x0000008560857209 */ /* 0x000fe20007810000 */
[----:B------:R-:W-:Y:S01]  /*4030*/  LDSM.16.MT88.4 R56, [R237+0x6080] ;  /* 0x00608000ed38783b */ /* 0x000fe20000004200 */
[----:B------:R-:W-:Y:S02]  /*4040*/  ISETP.LT.OR P0, PT, R3, 0x9, P0 ;  /* 0x000000090300780c */ /* 0x000fe40000701670 */
[----:B------:R-:W-:Y:S01]  /*4050*/  FMNMX.FTZ R133, R93, R133, !PT ;  /* 0x000000855d857209 */ /* 0x000fe20007810000 */
[----:B------:R-:W-:Y:S01]  /*4060*/  LDSM.16.MT88.4 R52, [R238+0x6080] ;  /* 0x00608000ee34783b */ /* 0x000fe20000004200 */
[----:B------:R-:W-:Y:S02]  /*4070*/  FSEL R8, R46, -INF , !P0 ;  /* 0xff8000002e087808 */ /* 0x000fe40004000000 */
[----:B------:R-:W-:Y:S01]  /*4080*/  PLOP3.LUT P0, PT, PT, PT, UP1, 0x40, 0x0 ;  /* 0x000000000000781c */ /* 0x000fe20003f0e818 */
[----:B------:R-:W-:Y:S01]  /*4090*/  UISETP.NE.AND UP1, UPT, UR30, URZ, UPT ;  /* 0x0000003f1e00728c */ /* 0x000fe2000bf25270 */
[----:B------:R-:W-:Y:S01]  /*40a0*/  FMNMX.FTZ R132, R6, R9, !PT ;  /* 0x0000000906847209 */ /* 0x000fe20007810000 */
[----:B------:R-:W-:Y:S01]  /*40b0*/  STL [R1+0x74], R160 ;  /* 0x000074a001007387 */ /* 0x000fe20000100800 */
[----:B------:R-:W-:-:S02]  /*40c0*/  ISETP.GT.AND P0, PT, R2, 0x9, P0 ;  /* 0x000000090200780c */ /* 0x000fc40000704270 */
[----:B------:R-:W-:Y:S02]  /*40d0*/  FMNMX.FTZ R132, R8, R132, !PT ;  /* 0x0000008408847209 */ /* 0x000fe40007810000 */
[----:B------:R-:W-:Y:S02]  /*40e0*/  ISETP.LT.OR P0, PT, R3, 0xa, P0 ;  /* 0x0000000a0300780c */ /* 0x000fe40000701670 */
[----:B------:R-:W-:Y:S02]  /*40f0*/  LEA R241, R0, R237, 0x1 ;  /* 0x000000ed00f17211 */ /* 0x000fe400078e08ff */
[----:B------:R-:W-:Y:S02]  /*4100*/  FSEL R7, R47, -INF , !P0 ;  /* 0xff8000002f077808 */ /* 0x000fe40004000000 */
[----:B------:R-:W-:Y:S01]  /*4110*/  PLOP3.LUT P0, PT, PT, PT, UP0, 0x40, 0x0 ;  /* 0x000000000000781c */ /* 0x000fe20003f0e808 */
[----:B------:R-:W-:Y:S01]  /*4120*/  UISETP.NE.AND UP0, UPT, UR5, URZ, UPT ;  /* 0x0000003f0500728c */ /* 0x000fe2000bf05270 */
[----:B------:R-:W-:Y:S01]  /*4130*/  FMNMX.FTZ R132, R7, R132, !PT ;  /* 0x0000008407847209 */ /* 0x000fe20007810000 */
[----:B------:R-:W-:Y:S01]  /*4140*/  LDSM.16.MT88.4 R44, [R240+0x4080] ;  /* 0x00408000f02c783b */ /* 0x000fe20000004200 */
[----:B------:R-:W-:Y:S01]  /*4150*/  ISETP.GT.AND P0, PT, R2, 0x10, P0 ;  /* 0x000000100200780c */ /* 0x000fe20000704270 */
[----:B------:R-:W-:-:S02]  /*4160*/  ULDC.64 UR4, c[0x0][0x2c8] ;  /* 0x0000b20000047ab9 */ /* 0x000fc40000000a00 */
[----:B------:R-:W-:Y:S01]  /*4170*/  LDSM.16.MT88.4 R76, [R241+0x5880] ;  /* 0x00588000f14c783b */ /* 0x000fe20000004200 */
[----:B------:R-:W-:-:S03]  /*4180*/  ISETP.LT.OR P0, PT, R3, 0x11, P0 ;  /* 0x000000110300780c */ /* 0x000fc60000701670 */
[----:B------:R-:W-:Y:S01]  /*4190*/  LDSM.16.MT88.4 R72, [R241+0x4880] ;  /* 0x00488000f148783b */ /* 0x000fe20000004200 */
[----:B------:R-:W-:Y:S02]  /*41a0*/  FSEL R12, R30, -INF , !P0 ;  /* 0xff8000001e0c7808 */ /* 0x000fe40004000000 */
[----:B------:R-:W-:Y:S01]  /*41b0*/  PLOP3.LUT P0, PT, PT, PT, UP6, 0x40, 0x0 ;  /* 0x000000000000781c */ /* 0x000fe20003f0e868 */
[----:B------:R-:W-:Y:S01]  /*41c0*/  LDSM.16.MT88.4 R80, [R241+0x6080] ;  /* 0x00608000f150783b */ /* 0x000fe20000004200 */
[----:B------:R-:W-:Y:S01]  /*41d0*/  FMNMX.FTZ R132, R12, R132, !PT ;  /* 0x000000840c847209 */ /* 0x000fe20007810000 */
[----:B------:R-:W-:Y:S01]  /*41e0*/  UISETP.NE.AND UP6, UPT, UR13, URZ, UPT ;  /* 0x0000003f0d00728c */ /* 0x000fe2000bfc5270 */
[----:B------:R-:W-:-:S04]  /*41f0*/  ISETP.GT.AND P0, PT, R2, 0x11, P0 ;  /* 0x000000110200780c */ /* 0x000fc80000704270 */
[----:B------:R-:W-:-:S04]  /*4200*/  ISETP.LT.OR P0, PT, R3, 0x12, P0 ;  /* 0x000000120300780c */ /* 0x000fc80000701670 */
        /* <DEDUP_REMOVED lines=8> */
[----:B------:R-:W-:Y:S02]  /*4290*/  PLOP3.LUT P0, PT, PT, PT, UP4, 0x40, 0x0 ;  /* 0x000000000000781c */ /* 0x000fe40003f0e848 */
[----:B------:R-:W-:Y:S02]  /*42a0*/  FMNMX.FTZ R132, R10, R132, !PT ;  /* 0x000000840a847209 */ /* 0x000fe40007810000 */
        /* <DEDUP_REMOVED lines=13> */
[----:B------:R-:W-:Y:S01]  /*4380*/  PLOP3.LUT P0, PT, PT, PT, UP1, 0x40, 0x0 ;  /* 0x000000000000781c */ /* 0x000fe20003f0e818 */
[----:B------:R-:W-:Y:S01]  /*4390*/  LDSM.16.MT88.4 R24, [R241+0x4080] ;  /* 0x00408000f118783b */ /* 0x000fe20000004200 */
[----:B------:R-:W-:Y:S02]  /*43a0*/  FMNMX.FTZ R132, R95, R132, !PT ;  /* 0x000000845f847209 */ /* 0x000fe40007810000 */
[----:B------:R-:W-:-:S04]  /*43b0*/  ISETP.GT.AND P0, PT, R2, 0x28, P0 ;  /* 0x000000280200780c */ /* 0x000fc80000704270 */
[----:B------:R-:W-:-:S04]  /*43c0*/  ISETP.LT.OR P0, PT, R3, 0x29, P0 ;  /* 0x000000290300780c */ /* 0x000fc80000701670 */
[----:B------:R-:W-:Y:S02]  /*43d0*/  FSEL R99, R38, -INF , !P0 ;  /* 0xff80000026637808 */ /* 0x000fe40004000000 */
[----:B------:R-:W-:Y:S02]  /*43e0*/  PLOP3.LUT P0, PT, PT, PT, UP0, 0x40, 0x0 ;  /* 0x000000000000781c */ /* 0x000fe40003f0e808 */
[----:B------:R-:W-:Y:S02]  /*43f0*/  FMNMX.FTZ R132, R99, R132, !PT ;  /* 0x0000008463847209 */ /* 0x000fe40007810000 */
[----:B------:R-:W-:Y:S02]  /*4400*/  ISETP.GT.AND P0, PT, R2, 0x29, P0 ;  /* 0x000000290200780c */ /* 0x000fe40000704270 */
[----:B------:R-:W1:Y:S02]  /*4410*/  SHFL.BFLY PT, R2, R133, 0x2, 0x1f ;  /* 0x0c401f0085027f89 */ /* 0x000e6400000e0000 */
[----:B------:R-:W-:-:S04]  /*4420*/  ISETP.LT.OR P0, PT, R3, 0x2a, P0 ;  /* 0x0000002a0300780c */ /* 0x000fc80000701670 */
[----:B------:R-:W-:Y:S02]  /*4430*/  FSEL R94, R39, -INF , !P0 ;  /* 0xff800000275e7808 */ /* 0x000fe40004000000 */
[----:B------:R-:W-:Y:S02]  /*4440*/  LDSM.16.MT88.4 R36, [R237+0x4880] ;  /* 0x00488000ed24783b */ /* 0x000fe40000004200 */
        /* <DEDUP_REMOVED lines=10> */
[--C-:B------:R-:W-:Y:S01]  /*44f0*/  FFMA.FTZ R17, R17, c[0x0][0x2d0], -R3.reuse ;  /* 0x0000b40011117a23 */ /* 0x100fe20000010803 */
[----:B------:R-:W-:Y:S01]  /*4500*/  MUFU.EX2 R116, R19 ;  /* 0x0000001300747308 */ /* 0x000fe20000000800 */
[--C-:B------:R-:W-:Y:S02]  /*4510*/  FFMA.FTZ R16, R16, c[0x0][0x2d0], -R3.reuse ;  /* 0x0000b40010107a23 */ /* 0x100fe40000010803 */
[--C-:B------:R-:W-:Y:S02]  /*4520*/  FFMA.FTZ R15, R15, c[0x0][0x2d0], -R3.reuse ;  /* 0x0000b4000f0f7a23 */ /* 0x100fe40000010803 */
[--C-:B------:R-:W-:Y:S01]  /*4530*/  FFMA.FTZ R14, R14, c[0x0][0x2d0], -R3.reuse ;  /* 0x0000b4000e0e7a23 */ /* 0x100fe20000010803 */
[----:B-1----:R-:W-:Y:S01]  /*4540*/  FMNMX.FTZ R132, R132, R2, !PT ;  /* 0x0000000284847209 */ /* 0x002fe20007810000 */
[--C-:B------:R-:W-:Y:S01]  /*4550*/  FFMA.FTZ R21, R21, c[0x0][0x2d0], -R3.reuse ;  /* 0x0000b40015157a23 */ /* 0x100fe20000010803 */
[----:B------:R-:W-:Y:S01]  /*4560*/  MUFU.EX2 R124, R18 ;  /* 0x00000012007c7308 */ /* 0x000fe20000000800 */
[----:B------:R-:W-:-:S02]  /*4570*/  FFMA.FTZ R20, R20, c[0x0][0x2d0], -R3 ;  /* 0x0000b40014147a23 */ /* 0x000fc40000010803 */
[----:B------:R-:W1:Y:S05]  /*4580*/  SHFL.BFLY PT, R2, R132, 0x1, 0x1f ;  /* 0x0c201f0084027f89 */ /* 0x000e6a00000e0000 */
[----:B------:R-:W-:Y:S08]  /*4590*/  MUFU.EX2 R125, R17 ;  /* 0x00000011007d7308 */ /* 0x000ff00000000800 */
[----:B------:R2:W-:Y:S08]  /*45a0*/  MUFU.EX2 R128, R16 ;  /* 0x0000001000807308 */ /* 0x0005f00000000800 */
[----:B------:R-:W-:Y:S01]  /*45b0*/  MUFU.EX2 R110, R15 ;  /* 0x0000000f006e7308 */ /* 0x000fe20000000800 */
[----:B-1----:R-:W-:-:S04]  /*45c0*/  FMNMX.FTZ R132, R132, R2, !PT ;  /* 0x0000000284847209 */ /* 0x002fc80007810000 */
[C---:B------:R-:W-:Y:S01]  /*45d0*/  FSETP.NEU.FTZ.AND P0, PT, R132.reuse, -INF , PT ;  /* 0xff8000008400780b */ /* 0x040fe20003f1d000 */
[----:B--2---:R-:W1:Y:S01]  /*45e0*/  LDSM.16.MT88.4 R16, [R237+0x4080] ;  /* 0x00408000ed10783b */ /* 0x004e620000004200 */
[----:B------:R-:W-:Y:S01]  /*45f0*/  FMUL.FTZ R2, R132, c[0x0][0x2d0] ;  /* 0x0000b40084027a20 */ /* 0x000fe20000410000 */
[----:B------:R-:W2:Y:S04]  /*4600*/  MUFU.EX2 R109, R14 ;  /* 0x0000000e006d7308 */ /* 0x000ea80000000800 */
[----:B------:R-:W-:-:S04]  /*4610*/  FSEL R2, R2, RZ, P0 ;  /* 0x000000ff02027208 */ /* 0x000fc80000000000 */
[----:B------:R-:W-:Y:S01]  /*4620*/  MUFU.EX2 R108, R21 ;  /* 0x00000015006c7308 */ /* 0x000fe20000000800 */
[--C-:B------:R-:W-:Y:S02]  /*4630*/  FFMA.FTZ R6, R6, c[0x0][0x2d0], -R2.reuse ;  /* 0x0000b40006067a23 */ /* 0x100fe40000010802 */
[--C-:B------:R-:W-:Y:S02]  /*4640*/  FFMA.FTZ R9, R9, c[0x0][0x2d0], -R2.reuse ;  /* 0x0000b40009097a23 */ /* 0x100fe40000010802 */
[--C-:B------:R-:W-:Y:S02]  /*4650*/  FFMA.FTZ R4, R8, c[0x0][0x2d0], -R2.reuse ;  /* 0x0000b40008047a23 */ /* 0x100fe40000010802 */
[----:B------:R-:W-:Y:S01]  /*4660*/  FFMA.FTZ R7, R7, c[0x0][0x2d0], -R2 ;  /* 0x0000b40007077a23 */ /* 0x000fe20000010802 */
[----:B------:R-:W-:Y:S01]  /*4670*/  MUFU.EX2 R117, R20 ;  /* 0x0000001400757308 */ /* 0x000fe20000000800 */
[----:B--2---:R-:W-:-:S07]  /*4680*/  F2FP.PACK_AB R8, R109, R110 ;  /* 0x0000006e6d08723e */ /* 0x004fce00000000ff */
[----:B------:R2:W-:Y:S08]  /*4690*/  MUFU.EX2 R86, R6 ;  /* 0x0000000600567308 */ /* 0x0005f00000000800 */
[----:B------:R-:W3:Y:S08]  /*46a0*/  MUFU.EX2 R85, R9 ;  /* 0x0000000900557308 */ /* 0x000ef00000000800 */
[----:B------:R4:W-:Y:S01]  /*46b0*/  MUFU.EX2 R84, R4 ;  /* 0x0000000400547308 */ /* 0x0009e20000000800 */
[----:B--2---:R-:W-:-:S07]  /*46c0*/  F2FP.PACK_AB R6, R128, R125 ;  /* 0x0000007d8006723e */ /* 0x004fce00000000ff */
[----:B------:R-:W2:Y:S01]  /*46d0*/  MUFU.EX2 R87, R7 ;  /* 0x0000000700577308 */ /* 0x000ea20000000800 */
[----:B---3--:R-:W-:Y:S01]  /*46e0*/  F2FP.PACK_AB R9, R85, R86 ;  /* 0x000000565509723e */ /* 0x008fe200000000ff */
[----:B----4-:R-:W-:-:S06]  /*46f0*/  FFMA.FTZ R4, R12, c[0x0][0x2d0], -R2 ;  /* 0x0000b4000c047a23 */ /* 0x010fcc0000010802 */
[----:B------:R3:W-:Y:S02]  /*4700*/  MUFU.EX2 R88, R4 ;  /* 0x0000000400587308 */ /* 0x0007e40000000800 */
[----:B---3--:R-:W-:Y:S01]  /*4710*/  FFMA.FTZ R4, R11, c[0x0][0x2d0], -R2 ;  /* 0x0000b4000b047a23 */ /* 0x008fe20000010802 */
[----:B--2---:R-:W-:-:S05]  /*4720*/  F2FP.PACK_AB R11, R87, R84 ;  /* 0x00000054570b723e */ /* 0x004fca00000000ff */
[----:B------:R2:W3:Y:S02]  /*4730*/  MUFU.EX2 R89, R4 ;  /* 0x0000000400597308 */ /* 0x0004e40000000800 */
[----:B--2---:R-:W-:Y:S01]  /*4740*/  FFMA.FTZ R4, R10, c[0x0][0x2d0], -R2 ;  /* 0x0000b4000a047a23 */ /* 0x004fe20000010802 */
[----:B------:R-:W-:Y:S02]  /*4750*/  F2FP.PACK_AB R10, R117, R108 ;  /* 0x0000006c750a723e */ /* 0x000fe400000000ff */
[----:B---3--:R-:W-:-:S03]  /*4760*/  F2FP.PACK_AB R5, R89, R88 ;  /* 0x000000585905723e */ /* 0x008fc600000000ff */
[----:B------:R2:W-:Y:S02]  /*4770*/  MUFU.EX2 R91, R4 ;  /* 0x00000004005b7308 */ /* 0x0005e40000000800 */
[C---:B-1----:R-:W-:Y:S08]  /*4780*/  HMMA.16816.F32 R20, R8.reuse, R18, RZ ;  /* 0x000000120814723c */ /* 0x042ff000000018ff */
[----:B------:R-:W-:Y:S01]  /*4790*/  HMMA.16816.F32 R40, R8, R26, RZ ;  /* 0x0000001a0828723c */ /* 0x000fe200000018ff */
[----:B--2---:R-:W-:-:S07]  /*47a0*/  FFMA.FTZ R4, R13, c[0x0][0x2d0], -R2 ;  /* 0x0000b4000d047a23 */ /* 0x004fce0000010802 */
[C---:B------:R-:W-:Y:S01]  /*47b0*/  HMMA.16816.F32 R12, R8.reuse, R16, RZ ;  /* 0x00000010080c723c */ /* 0x040fe200000018ff */
[----:B------:R1:W2:Y:S07]  /*47c0*/  MUFU.EX2 R90, R4 ;  /* 0x00000004005a7308 */ /* 0x0002ae0000000800 */
[----:B------:R-:W-:Y:S01]  /*47d0*/  HMMA.16816.F32 R16, R8, R32, RZ ;  /* 0x000000200810723c */ /* 0x000fe200000018ff */
[----:B-1----:R-:W-:Y:S02]  /*47e0*/  F2FP.PACK_AB R4, R124, R116 ;  /* 0x000000747c04723e */ /* 0x002fe400000000ff */
[----:B--2---:R-:W-:Y:S11]  /*47f0*/  F2FP.PACK_AB R7, R90, R91 ;  /* 0x0000005b5a07723e */ /* 0x004ff600000000ff */
[----:B------:R-:W-:Y:S02]  /*4800*/  @!UPT UIADD3 URZ, URZ, URZ, URZ ;  /* 0x0000003f3f3ff290 */ /* 0x000fe4000fffe03f */
[----:B------:R-:W-:Y:S08]  /*4810*/  HMMA.16816.F32 R156, R4, R36, R12 ;  /* 0x00000024049c723c */ /* 0x000ff0000000180c */
[----:B------:R-:W-:Y:S08]  /*4820*/  HMMA.16816.F32 R12, R8, R34, RZ ;  /* 0x00000022080c723c */ /* 0x000ff000000018ff */
[----:B------:R-:W-:Y:S08]  /*4830*/  HMMA.16816.F32 R48, R4, R38, R20 ;  /* 0x000000260430723c */ /* 0x000ff00000001814 */
[----:B------:R-:W-:Y:S08]  /*4840*/  HMMA.16816.F32 R36, R8, R44, RZ ;  /* 0x0000002c0824723c */ /* 0x000ff000000018ff */
[C---:B------:R-:W-:Y:S08]  /*4850*/  HMMA.16816.F32 R148, R4.reuse, R28, R16 ;  /* 0x0000001c0494723c */ /* 0x040ff00000001810 */
[----:B------:R-:W-:Y:S01]  /*4860*/  HMMA.16816.F32 R136, R4, R30, R12 ;  /* 0x0000001e0488723c */ /* 0x000fe2000000180c */
[----:B------:R-:W-:Y:S01]  /*4870*/  IMAD.MOV.U32 R178, RZ, RZ, R49 ;  /* 0x000000ffffb27224 */ /* 0x000fe200078e0031 */
[----:B------:R-:W-:Y:S01]  /*4880*/  MOV R177, R50 ;  /* 0x0000003200b17202 */ /* 0x000fe20000000f00 */
[----:B------:R-:W-:-:S02]  /*4890*/  IMAD.MOV.U32 R176, RZ, RZ, R51 ;  /* 0x000000ffffb07224 */ /* 0x000fc400078e0033 */
[----:B------:R-:W-:-:S03]  /*48a0*/  IMAD.MOV.U32 R175, RZ, RZ, R48 ;  /* 0x000000ffffaf7224 */ /* 0x000fc600078e0030 */
[C---:B------:R-:W-:Y:S08]  /*48b0*/  HMMA.16816.F32 R28, R8.reuse, R64, RZ ;  /* 0x00000040081c723c */ /* 0x040ff000000018ff */
[C---:B------:R-:W-:Y:S08]  /*48c0*/  HMMA.16816.F32 R48, R8.reuse, R24, RZ ;  /* 0x000000180830723c */ /* 0x040ff000000018ff */
[----:B------:R-:W-:Y:S01]  /*48d0*/  HMMA.16816.F32 R24, R8, R66, RZ ;  /* 0x000000420818723c */ /* 0x000fe200000018ff */
[----:B------:R-:W1:Y:S07]  /*48e0*/  LDSM.16.MT88.4 R64, [R237+0x7080] ;  /* 0x00708000ed40783b */ /* 0x000e6e0000004200 */
[----:B------:R-:W-:Y:S08]  /*48f0*/  HMMA.16816.F32 R36, R4, R60, R36 ;  /* 0x0000003c0424723c */ /* 0x000ff00000001824 */
[----:B------:R-:W-:Y:S08]  /*4900*/  HMMA.16816.F32 R20, R8, R68, RZ ;  /* 0x000000440814723c */ /* 0x000ff000000018ff */
[----:B------:R-:W-:Y:S08]  /*4910*/  HMMA.16816.F32 R28, R4, R56, R28 ;  /* 0x00000038041c723c */ /* 0x000ff0000000181c */
[----:B------:R-:W-:Y:S01]  /*4920*/  HMMA.16816.F32 R32, R8, R46, RZ ;  /* 0x0000002e0820723c */ /* 0x000fe200000018ff */
[----:B------:R-:W-:Y:S01]  /*4930*/  IMAD.MOV.U32 R154, RZ, RZ, R36 ;  /* 0x000000ffff9a7224 */ /* 0x000fe200078e0024 */
[----:B------:R-:W-:Y:S01]  /*4940*/  MOV R152, R38 ;  /* 0x0000002600987202 */ /* 0x000fe20000000f00 */
[----:B------:R-:W-:Y:S01]  /*4950*/  IMAD.MOV.U32 R153, RZ, RZ, R37 ;  /* 0x000000ffff997224 */ /* 0x000fe200078e0025 */
[----:B------:R-:W-:Y:S01]  /*4960*/  LDSM.16.MT88.4 R44, [R240+0x5880] ;  /* 0x00588000f02c783b */ /* 0x000fe20000004200 */
[----:B------:R-:W-:-:S03]  /*4970*/  IMAD.MOV.U32 R147, RZ, RZ, R39 ;  /* 0x000000ffff937224 */ /* 0x000fc600078e0027 */
[----:B------:R-:W-:Y:S01]  /*4980*/  HMMA.16816.F32 R12, R8, R76, RZ ;  /* 0x0000004c080c723c */ /* 0x000fe200000018ff */
[----:B------:R-:W2:Y:S07]  /*4990*/  LDSM.16.MT88.4 R36, [R237+0x7880] ;  /* 0x00788000ed24783b */ /* 0x000eae0000004200 */
[C---:B------:R-:W-:Y:S01]  /*49a0*/  HMMA.16816.F32 R100, R4.reuse, R74, R40 ;  /* 0x0000004a0464723c */ /* 0x040fe20000001828 */
[----:B------:R-:W-:Y:S01]  /*49b0*/  MOV R146, R28 ;  /* 0x0000001c00927202 */ /* 0x000fe20000000f00 */
[----:B------:R-:W-:Y:S01]  /*49c0*/  IMAD.MOV.U32 R145, RZ, RZ, R29 ;  /* 0x000000ffff917224 */ /* 0x000fe200078e001d */
[----:B------:R-:W-:Y:S01]  /*49d0*/  MOV R135, R31 ;  /* 0x0000001f00877202 */ /* 0x000fe20000000f00 */
[----:B------:R-:W-:Y:S01]  /*49e0*/  IMAD.MOV.U32 R144, RZ, RZ, R30 ;  /* 0x000000ffff907224 */ /* 0x000fe200078e001e */
[----:B------:R-:W-:Y:S03]  /*49f0*/  LDSM.16.MT88.4 R40, [R238+0x7080] ;  /* 0x00708000ee28783b */ /* 0x000fe60000004200 */
[C---:B------:R-:W-:Y:S08]  /*4a00*/  HMMA.16816.F32 R20, R4.reuse, R52, R20 ;  /* 0x000000340414723c */ /* 0x040ff00000001814 */
[C---:B------:R-:W-:Y:S08]  /*4a10*/  HMMA.16816.F32 R32, R4.reuse, R62, R32 ;  /* 0x0000003e0420723c */ /* 0x040ff00000001820 */
[----:B------:R-:W-:Y:S01]  /*4a20*/  HMMA.16816.F32 R12, R4, R80, R12 ;  /* 0x00000050040c723c */ /* 0x000fe2000000180c */
[----:B------:R-:W-:Y:S01]  /*4a30*/  IMAD.MOV.U32 R0, RZ, RZ, R102 ;  /* 0x000000ffff007224 */ /* 0x000fe200078e0066 */
[----:B------:R-:W-:Y:S01]  /*4a40*/  MOV R155, R103 ;  /* 0x00000067009b7202 */ /* 0x000fe20000000f00 */
[----:B------:R-:W-:-:S05]  /*4a50*/  IMAD.MOV.U32 R179, RZ, RZ, R101 ;  /* 0x000000ffffb37224 */ /* 0x000fca00078e0065 */
[----:B-1----:R-:W-:Y:S01]  /*4a60*/  HMMA.16816.F32 R28, R8, R64, RZ ;  /* 0x00000040081c723c */ /* 0x002fe200000018ff */
[----:B------:R-:W-:Y:S01]  /*4a70*/  IMAD.MOV.U32 R126, RZ, RZ, R21 ;  /* 0x000000ffff7e7224 */ /* 0x000fe200078e0015 */
[----:B------:R-:W-:Y:S01]  /*4a80*/  MOV R123, R22 ;  /* 0x00000016007b7202 */ /* 0x000fe20000000f00 */
[----:B------:R-:W-:Y:S02]  /*4a90*/  IMAD.MOV.U32 R122, RZ, RZ, R23 ;  /* 0x000000ffff7a7224 */ /* 0x000fe400078e0017 */
[----:B------:R-:W-:Y:S02]  /*4aa0*/  IMAD.MOV.U32 R121, RZ, RZ, R20 ;  /* 0x000000ffff797224 */ /* 0x000fe400078e0014 */
[----:B------:R-:W1:Y:S01]  /*4ab0*/  LDSM.16.MT88.4 R20, [R240+0x6080] ;  /* 0x00608000f014783b */ /* 0x000e620000004200 */
[----:B------:R-:W-:Y:S01]  /*4ac0*/  HMMA.16816.F32 R140, R4, R72, R48 ;  /* 0x00000048048c723c */ /* 0x000fe20000001830 */
[----:B------:R-:W-:Y:S01]  /*4ad0*/  IMAD.MOV.U32 R174, RZ, RZ, R33 ;  /* 0x000000ffffae7224 */ /* 0x000fe200078e0021 */
[----:B------:R-:W-:Y:S01]  /*4ae0*/  MOV R173, R34 ;  /* 0x0000002200ad7202 */ /* 0x000fe20000000f00 */
[----:B------:R-:W-:-:S02]  /*4af0*/  IMAD.MOV.U32 R172, RZ, RZ, R35 ;  /* 0x000000ffffac7224 */ /* 0x000fc400078e0023 */
[----:B------:R-:W-:Y:S02]  /*4b00*/  IMAD.MOV.U32 R171, RZ, RZ, R32 ;  /* 0x000000ffffab7224 */ /* 0x000fe400078e0020 */
[----:B------:R-:W-:Y:S01]  /*4b10*/  MOV R48, R100 ;  /* 0x0000006400307202 */ /* 0x000fe20000000f00 */
[----:B------:R-:W-:Y:S01]  /*4b20*/  HMMA.16816.F32 R16, R8, R70, RZ ;  /* 0x000000460810723c */ /* 0x000fe200000018ff */
[----:B------:R-:W-:Y:S01]  /*4b30*/  MOV R134, R12 ;  /* 0x0000000c00867202 */ /* 0x000fe20000000f00 */
[----:B------:R-:W-:Y:S01]  /*4b40*/  IMAD.MOV.U32 R131, RZ, RZ, R13 ;  /* 0x000000ffff837224 */ /* 0x000fe200078e000d */
[----:B------:R-:W-:Y:S01]  /*4b50*/  MOV R129, R15 ;  /* 0x0000000f00817202 */ /* 0x000fe20000000f00 */
[----:B------:R-:W-:Y:S02]  /*4b60*/  IMAD.MOV.U32 R65, RZ, RZ, R48 ;  /* 0x000000ffff417224 */ /* 0x000fe400078e0030 */
[----:B------:R-:W3:Y:S01]  /*4b70*/  LDSM.16.MT88.4 R48, [R241+0x7080] ;  /* 0x00708000f130783b */ /* 0x000ee20000004200 */
[----:B------:R-:W-:Y:S01]  /*4b80*/  IMAD.MOV.U32 R130, RZ, RZ, R14 ;  /* 0x000000ffff827224 */ /* 0x000fe200078e000e */
[C---:B------:R-:W-:Y:S01]  /*4b90*/  HMMA.16816.F32 R24, R4.reuse, R58, R24 ;  /* 0x0000003a0418723c */ /* 0x040fe20000001818 */
[----:B------:R-:W-:Y:S01]  /*4ba0*/  IMAD.MOV.U32 R64, RZ, RZ, R0 ;  /* 0x000000ffff407224 */ /* 0x000fe200078e0000 */
[----:B------:R-:W-:Y:S06]  /*4bb0*/  LDSM.16.MT88.4 R56, [R240+0x7080] ;  /* 0x00708000f038783b */ /* 0x000fec0000004200 */
[----:B--2---:R-:W-:Y:S08]  /*4bc0*/  HMMA.16816.F32 R28, R4, R36, R28 ;  /* 0x00000024041c723c */ /* 0x004ff0000000181c */
[C---:B------:R-:W-:Y:S08]  /*4bd0*/  HMMA.16816.F32 R12, R8.reuse, R44, RZ ;  /* 0x0000002c080c723c */ /* 0x040ff000000018ff */
[----:B------:R-:W-:Y:S01]  /*4be0*/  HMMA.16816.F32 R32, R8, R46, RZ ;  /* 0x0000002e0820723c */ /* 0x000fe200000018ff */
[----:B------:R-:W-:Y:S01]  /*4bf0*/  LDSM.16.MT88.4 R44, [R241+0x7880] ;  /* 0x00788000f12c783b */ /* 0x000fe20000004200 */
[----:B------:R-:W-:Y:S01]  /*4c00*/  IMAD.MOV.U32 R170, RZ, RZ, R25 ;  /* 0x000000ffffaa7224 */ /* 0x000fe200078e0019 */
[----:B------:R-:W-:Y:S01]  /*4c10*/  MOV R168, R27 ;  /* 0x0000001b00a87202 */ /* 0x000fe20000000f00 */
[----:B------:R-:W-:-:S02]  /*4c20*/  IMAD.MOV.U32 R169, RZ, RZ, R26 ;  /* 0x000000ffffa97224 */ /* 0x000fc400078e001a */
[----:B------:R-:W-:Y:S02]  /*4c30*/  IMAD.MOV.U32 R127, RZ, RZ, R24 ;  /* 0x000000ffff7f7224 */ /* 0x000fe400078e0018 */
[----:B------:R-:W-:Y:S01]  /*4c40*/  HMMA.16816.F32 R72, R4, R54, R16 ;  /* 0x000000360448723c */ /* 0x000fe20000001810 */
[----:B------:R-:W2:Y:S01]  /*4c50*/  LDSM.16.MT88.4 R52, [R238+0x7880] ;  /* 0x00788000ee34783b */ /* 0x000ea20000004200 */
[----:B------:R-:W-:Y:S01]  /*4c60*/  MOV R120, R29 ;  /* 0x0000001d00787202 */ /* 0x000fe20000000f00 */
[----:B------:R-:W-:Y:S01]  /*4c70*/  IMAD.MOV.U32 R119, RZ, RZ, R30 ;  /* 0x000000ffff777224 */ /* 0x000fe200078e001e */
[----:B------:R-:W-:Y:S01]  /*4c80*/  MOV R111, R28 ;  /* 0x0000001c006f7202 */ /* 0x000fe20000000f00 */
[----:B------:R-:W-:-:S03]  /*4c90*/  IMAD.MOV.U32 R118, RZ, RZ, R31 ;  /* 0x000000ffff767224 */ /* 0x000fc600078e001f */
[C---:B------:R-:W-:Y:S08]  /*4ca0*/  HMMA.16816.F32 R16, R8.reuse, R78, RZ ;  /* 0x0000004e0810723c */ /* 0x040ff000000018ff */
[----:B------:R-:W-:Y:S07]  /*4cb0*/  HMMA.16816.F32 R24, R8, R66, RZ ;  /* 0x000000420818723c */ /* 0x000fee00000018ff */
[----:B------:R-:W-:Y:S01]  /*4cc0*/  IMAD.MOV.U32 R66, RZ, RZ, R123 ;  /* 0x000000ffff427224 */ /* 0x000fe200078e007b */
[----:B-1----:R-:W-:Y:S01]  /*4cd0*/  HMMA.16816.F32 R60, R4, R20, R12 ;  /* 0x00000014043c723c */ /* 0x002fe2000000180c */
[----:B------:R-:W-:-:S07]  /*4ce0*/  MOV R67, R122 ;  /* 0x0000007a00437202 */ /* 0x000fce0000000f00 */
[----:B------:R-:W-:Y:S01]  /*4cf0*/  HMMA.16816.F32 R68, R4, R22, R32 ;  /* 0x000000160444723c */ /* 0x000fe20000001820 */
[----:B------:R-:W1:Y:S07]  /*4d00*/  LDSM.16.MT88.4 R32, [R240+0x7880] ;  /* 0x00788000f020783b */ /* 0x000e6e0000004200 */
[C---:B------:R-:W-:Y:S07]  /*4d10*/  HMMA.16816.F32 R28, R8.reuse, R42, RZ ;  /* 0x0000002a081c723c */ /* 0x040fee00000018ff */
[----:B------:R-:W-:Y:S01]  /*4d20*/  MOV R42, R173 ;  /* 0x000000ad002a7202 */ /* 0x000fe20000000f00 */
[----:B---3--:R-:W-:Y:S01]  /*4d30*/  HMMA.16816.F32 R20, R8, R50, RZ ;  /* 0x000000320814723c */ /* 0x008fe200000018ff */
[----:B------:R-:W-:-:S06]  /*4d40*/  IMAD.MOV.U32 R43, RZ, RZ, R172 ;  /* 0x000000ffff2b7224 */ /* 0x000fcc00078e00ac */
[----:B------:R-:W-:Y:S01]  /*4d50*/  IMAD.MOV.U32 R50, RZ, RZ, R178 ;  /* 0x000000ffff327224 */ /* 0x000fe200078e00b2 */
[----:B------:R-:W-:Y:S01]  /*4d60*/  HMMA.16816.F32 R12, R8, R40, RZ ;  /* 0x00000028080c723c */ /* 0x000fe200000018ff */
[----:B------:R-:W-:-:S06]  /*4d70*/  IMAD.MOV.U32 R51, RZ, RZ, R177 ;  /* 0x000000ffff337224 */ /* 0x000fcc00078e00b1 */
[----:B------:R-:W-:Y:S01]  /*4d80*/  IMAD.MOV.U32 R41, RZ, RZ, R174 ;  /* 0x000000ffff297224 */ /* 0x000fe200078e00ae */
[----:B------:R-:W-:Y:S01]  /*4d90*/  HMMA.16816.F32 R80, R4, R82, R16 ;  /* 0x000000520450723c */ /* 0x000fe20000001810 */
[----:B------:R-:W-:-:S07]  /*4da0*/  IMAD.MOV.U32 R40, RZ, RZ, R171 ;  /* 0x000000ffff287224 */ /* 0x000fce00078e00ab */
[----:B------:R-:W-:Y:S01]  /*4db0*/  HMMA.16816.F32 R16, R4, R38, R24 ;  /* 0x000000260410723c */ /* 0x000fe20000001818 */
[----:B------:R-:W3:Y:S07]  /*4dc0*/  LDSM.16.MT88.4 R36, [R237+0x8880] ;  /* 0x00888000ed24783b */ /* 0x000eee0000004200 */
[----:B------:R-:W-:Y:S07]  /*4dd0*/  HMMA.16816.F32 R24, R8, R48, RZ ;  /* 0x000000300818723c */ /* 0x000fee00000018ff */
[----:B------:R-:W-:Y:S01]  /*4de0*/  MOV R48, R176 ;  /* 0x000000b000307202 */ /* 0x000fe20000000f00 */
[----:B--2---:R-:W-:Y:S01]  /*4df0*/  HMMA.16816.F32 R104, R4, R54, R28 ;  /* 0x000000360468723c */ /* 0x004fe2000000181c */
[----:B------:R-:W-:-:S02]  /*4e00*/  IMAD.MOV.U32 R49, RZ, RZ, R65 ;  /* 0x000000ffff317224 */ /* 0x000fc400078e0041 */
[----:B------:R-:W-:-:S04]  /*4e10*/  IMAD.MOV.U32 R65, RZ, RZ, R126 ;  /* 0x000000ffff417224 */ /* 0x000fc800078e007e */
[----:B------:R-:W-:Y:S01]  /*4e20*/  IMAD.MOV.U32 R55, RZ, RZ, R111 ;  /* 0x000000ffff377224 */ /* 0x000fe200078e006f */
[C---:B------:R-:W-:Y:S01]  /*4e30*/  HMMA.16816.F32 R28, R4.reuse, R46, R20 ;  /* 0x0000002e041c723c */ /* 0x040fe20000001814 */
[----:B------:R-:W-:Y:S01]  /*4e40*/  IMAD.MOV.U32 R103, RZ, RZ, R17 ;  /* 0x000000ffff677224 */ /* 0x000fe200078e0011 */
[----:B------:R-:W-:Y:S01]  /*4e50*/  MOV R101, R19 ;  /* 0x0000001300657202 */ /* 0x000fe20000000f00 */
[----:B------:R-:W-:Y:S02]  /*4e60*/  IMAD.MOV.U32 R102, RZ, RZ, R18 ;  /* 0x000000ffff667224 */ /* 0x000fe400078e0012 */
[----:B------:R-:W-:Y:S02]  /*4e70*/  IMAD.MOV.U32 R100, RZ, RZ, R16 ;  /* 0x000000ffff647224 */ /* 0x000fe400078e0010 */
[----:B------:R-:W-:Y:S01]  /*4e80*/  IMAD.MOV.U32 R54, RZ, RZ, R101 ;  /* 0x000000ffff367224 */ /* 0x000fe200078e0065 */
[----:B------:R-:W-:Y:S02]  /*4e90*/  HMMA.16816.F32 R76, R4, R52, R12 ;  /* 0x00000034044c723c */ /* 0x000fe4000000180c */
[----:B------:R-:W-:-:S05]  /*4ea0*/  MOV R47, R100 ;  /* 0x00000064002f7202 */ /* 0x000fca0000000f00 */
[----:B------:R-:W-:Y:S01]  /*4eb0*/  MOV R52, R179 ;  /* 0x000000b300347202 */ /* 0x000fe20000000f00 */
[----:B------:R-:W-:Y:S01]  /*4ec0*/  HMMA.16816.F32 R12, R8, R58, RZ ;  /* 0x0000003a080c723c */ /* 0x000fe200000018ff */
[----:B------:R-:W-:Y:S02]  /*4ed0*/  IMAD.MOV.U32 R53, RZ, RZ, R64 ;  /* 0x000000ffff357224 */ /* 0x000fe400078e0040 */
[----:B------:R-:W-:-:S04]  /*4ee0*/  IMAD.MOV.U32 R64, RZ, RZ, R121 ;  /* 0x000000ffff407224 */ /* 0x000fc800078e0079 */
[----:B------:R-:W-:Y:S01]  /*4ef0*/  IMAD.MOV.U32 R58, RZ, RZ, R169 ;  /* 0x000000ffff3a7224 */ /* 0x000fe200078e00a9 */
[----:B------:R-:W-:Y:S01]  /*4f00*/  HMMA.16816.F32 R112, R4, R44, R24 ;  /* 0x0000002c0470723c */ /* 0x000fe20000001818 */
[----:B------:R-:W-:Y:S01]  /*4f10*/  MOV R21, R30 ;  /* 0x0000001e00157202 */ /* 0x000fe20000000f00 */
[----:B------:R-:W-:Y:S01]  /*4f20*/  IMAD.MOV.U32 R20, RZ, RZ, R31 ;  /* 0x000000ffff147224 */ /* 0x000fe200078e001f */
[----:B------:R-:W-:Y:S01]  /*4f30*/  MOV R0, R28 ;  /* 0x0000001c00007202 */ /* 0x000fe20000000f00 */
[----:B------:R-:W-:Y:S02]  /*4f40*/  IMAD.MOV.U32 R28, RZ, RZ, R120 ;  /* 0x000000ffff1c7224 */ /* 0x000fe400078e0078 */
[----:B------:R-:W-:Y:S01]  /*4f50*/  IMAD.MOV.U32 R30, RZ, RZ, R118 ;  /* 0x000000ffff1e7224 */ /* 0x000fe200078e0076 */
[----:B------:R-:W-:Y:S01]  /*4f60*/  MOV R44, R103 ;  /* 0x00000067002c7202 */ /* 0x000fe20000000f00 */
[----:B------:R-:W-:Y:S01]  /*4f70*/  HMMA.16816.F32 R16, R8, R56, RZ ;  /* 0x000000380810723c */ /* 0x000fe200000018ff */
[----:B------:R-:W-:-:S02]  /*4f80*/  IMAD.MOV.U32 R45, RZ, RZ, R102 ;  /* 0x000000ffff2d7224 */ /* 0x000fc400078e0066 */
[----:B------:R-:W-:Y:S01]  /*4f90*/  IMAD.MOV.U32 R24, RZ, RZ, R29 ;  /* 0x000000ffff187224 */ /* 0x000fe200078e001d */
[----:B------:R-:W-:Y:S01]  /*4fa0*/  MOV R29, R119 ;  /* 0x00000077001d7202 */ /* 0x000fe20000000f00 */
[----:B------:R-:W-:Y:S02]  /*4fb0*/  IMAD.MOV.U32 R31, RZ, RZ, R175 ;  /* 0x000000ffff1f7224 */ /* 0x000fe400078e00af */
[----:B------:R-:W-:Y:S01]  /*4fc0*/  MOV R57, R170 ;  /* 0x000000aa00397202 */ /* 0x000fe20000000f00 */
[----:B-1----:R-:W-:Y:S01]  /*4fd0*/  HMMA.16816.F32 R100, R4, R34, R12 ;  /* 0x000000220464723c */ /* 0x002fe2000000180c */
[----:B------:R-:W-:Y:S01]  /*4fe0*/  IMAD.MOV.U32 R59, RZ, RZ, R168 ;  /* 0x000000ffff3b7224 */ /* 0x000fe200078e00a8 */
[----:B------:R-:W-:-:S05]  /*4ff0*/  MOV R56, R127 ;  /* 0x0000007f00387202 */ /* 0x000fca0000000f00 */
[----:B------:R-:W-:Y:S01]  /*5000*/  IMAD.MOV.U32 R34, RZ, RZ, R21 ;  /* 0x000000ffff227224 */ /* 0x000fe200078e0015 */
[----:B------:R-:W-:Y:S01]  /*5010*/  MOV R26, R113 ;  /* 0x00000071001a7202 */ /* 0x000fe20000000f00 */
[----:B------:R-:W-:Y:S01]  /*5020*/  IMAD.MOV.U32 R35, RZ, RZ, R20 ;  /* 0x000000ffff237224 */ /* 0x000fe200078e0014 */
[----:B---3--:R-:W-:Y:S01]  /*5030*/  HMMA.16816.F32 R12, R8, R38, RZ ;  /* 0x00000026080c723c */ /* 0x008fe200000018ff */
[----:B------:R-:W1:Y:S01]  /*5040*/  LDSM.16.MT88.4 R20, [R237+0x9080] ;  /* 0x00908000ed14783b */ /* 0x000e620000004200 */
[----:B------:R-:W-:Y:S02]  /*5050*/  IMAD.MOV.U32 R27, RZ, RZ, R114 ;  /* 0x000000ffff1b7224 */ /* 0x000fe400078e0072 */
[----:B------:R-:W-:Y:S02]  /*5060*/  IMAD.MOV.U32 R25, RZ, RZ, R112 ;  /* 0x000000ffff197224 */ /* 0x000fe400078e0070 */
[----:B------:R-:W-:Y:S02]  /*5070*/  IMAD.MOV.U32 R160, RZ, RZ, R115 ;  /* 0x000000ffffa07224 */ /* 0x000fe400078e0073 */
[----:B------:R-:W-:Y:S01]  /*5080*/  HMMA.16816.F32 R112, R4, R32, R16 ;  /* 0x000000200470723c */ /* 0x000fe20000001810 */
[----:B------:R-:W-:-:S06]  /*5090*/  IMAD.MOV.U32 R46, RZ, RZ, R27 ;  /* 0x000000ffff2e7224 */ /* 0x000fcc00078e001b */
[----:B------:R-:W-:Y:S01]  /*50a0*/  IMAD.MOV.U32 R33, RZ, RZ, R26 ;  /* 0x000000ffff217224 */ /* 0x000fe200078e001a */
[----:B------:R-:W-:Y:S01]  /*50b0*/  HMMA.16816.F32 R16, R8, R36, RZ ;  /* 0x000000240810723c */ /* 0x000fe200000018ff */
[----:B------:R-:W-:-:S06]  /*50c0*/  MOV R32, R25 ;  /* 0x0000001900207202 */ /* 0x000fcc0000000f00 */
[----:B------:R-:W-:Y:S01]  /*50d0*/  MOV R37, R24 ;  /* 0x0000001800257202 */ /* 0x000fe20000000f00 */
[----:B------:R-:W-:Y:S01]  /*50e0*/  IMAD.MOV.U32 R36, RZ, RZ, R0 ;  /* 0x000000ffff247224 */ /* 0x000fe200078e0000 */
[----:B------:R-:W2:Y:S01]  /*50f0*/  LDSM.16.MT88.4 R24, [R238+0x8880] ;  /* 0x00888000ee18783b */ /* 0x000ea20000004200 */
[----:B------:R-:W-:-:S04]  /*5100*/  FADD.FTZ R0, R110, R109 ;  /* 0x0000006d6e007221 */ /* 0x000fc80000010000 */
[----:B------:R-:W-:-:S10]  /*5110*/  FADD.FTZ R0, R108, R0 ;  /* 0x000000006c007221 */ /* 0x000fd40000010000 */
[C---:B-1----:R-:W-:Y:S01]  /*5120*/  HMMA.16816.F32 R176, R4.reuse, R20, R16 ;  /* 0x0000001404b0723c */ /* 0x042fe20000001810 */
[----:B------:R-:W1:Y:S07]  /*5130*/  LDSM.16.MT88.4 R16, [R238+0x9080] ;  /* 0x00908000ee10783b */ /* 0x000e6e0000004200 */
[----:B------:R-:W-:Y:S01]  /*5140*/  HMMA.16816.F32 R120, R4, R22, R12 ;  /* 0x000000160478723c */ /* 0x000fe2000000180c */
[----:B------:R-:W3:Y:S07]  /*5150*/  LDSM.16.MT88.4 R20, [R241+0x8880] ;  /* 0x00888000f114783b */ /* 0x000eee0000004200 */
[----:B--2---:R-:W-:Y:S11]  /*5160*/  HMMA.16816.F32 R12, R8, R24, RZ ;  /* 0x00000018080c723c */ /* 0x004ff600000018ff */
[----:B------:R-:W-:Y:S11]  /*5170*/  @!UPT UIADD3 URZ, URZ, URZ, URZ ;  /* 0x0000003f3f3ff290 */ /* 0x000ff6000fffe03f */
[----:B------:R-:W-:Y:S02]  /*5180*/  @!UPT UIADD3 URZ, URZ, URZ, URZ ;  /* 0x0000003f3f3ff290 */ /* 0x000fe4000fffe03f */
[----:B-1----:R-:W-:Y:S07]  /*5190*/  HMMA.16816.F32 R108, R4, R16, R12 ;  /* 0x00000010046c723c */ /* 0x002fee000000180c */
[----:B------:R-:W-:Y:S02]  /*51a0*/  FADD.FTZ R12, R117, R0 ;  /* 0x00000000750c7221 */ /* 0x000fe40000010000 */
[----:B------:R-:W-:Y:S02]  /*51b0*/  FADD.FTZ R0, R86, R85 ;  /* 0x0000005556007221 */ /* 0x000fe40000010000 */
[----:B------:R-:W-:-:S02]  /*51c0*/  FADD.FTZ R16, R116, R12 ;  /* 0x0000000c74107221 */ /* 0x000fc40000010000 */
[----:B------:R-:W-:Y:S01]  /*51d0*/  HMMA.16816.F32 R12, R8, R26, RZ ;  /* 0x0000001a080c723c */ /* 0x000fe200000018ff */
[----:B------:R-:W-:Y:S01]  /*51e0*/  FADD.FTZ R0, R84, R0 ;  /* 0x0000000054007221 */ /* 0x000fe20000010000 */
[----:B------:R-:W-:Y:S01]  /*51f0*/  MOV R84, R32 ;  /* 0x0000002000547202 */ /* 0x000fe20000000f00 */
[----:B------:R-:W-:Y:S02]  /*5200*/  FADD.FTZ R24, R124, R16 ;  /* 0x000000107c187221 */ /* 0x000fe40000010000 */
[----:B------:R-:W-:Y:S02]  /*5210*/  FADD.FTZ R0, R87, R0 ;  /* 0x0000000057007221 */ /* 0x000fe40000010000 */
[----:B------:R-:W-:Y:S02]  /*5220*/  IMAD.MOV.U32 R86, RZ, RZ, R46 ;  /* 0x000000ffff567224 */ /* 0x000fe400078e002e */
[----:B------:R-:W-:Y:S11]  /*5230*/  IMAD.MOV.U32 R85, RZ, RZ, R33 ;  /* 0x000000ffff557224 */ /* 0x000ff600078e0021 */
[----:B------:R-:W-:Y:S04]  /*5240*/  @!UPT UIADD3 URZ, URZ, URZ, URZ ;  /* 0x0000003f3f3ff290 */ /* 0x000fe8000fffe03f */
[----:B------:R-:W-:Y:S01]  /*5250*/  HMMA.16816.F32 R116, R4, R18, R12 ;  /* 0x000000120474723c */ /* 0x000fe2000000180c */
[----:B------:R-:W1:Y:S01]  /*5260*/  LDSM.16.MT88.4 R16, [R241+0x9080] ;  /* 0x00908000f110783b */ /* 0x000e620000004200 */
[----:B------:R-:W-:Y:S01]  /*5270*/  FADD.FTZ R0, R88, R0 ;  /* 0x0000000058007221 */ /* 0x000fe20000010000 */
[----:B------:R-:W-:Y:S01]  /*5280*/  MOV R32, R31 ;  /* 0x0000001f00207202 */ /* 0x000fe20000000f00 */
[----:B------:R-:W-:Y:S01]  /*5290*/  FADD.FTZ R24, R125, R24 ;  /* 0x000000187d187221 */ /* 0x000fe20000010000 */
[----:B------:R-:W-:-:S03]  /*52a0*/  MOV R87, R160 ;  /* 0x000000a000577202 */ /* 0x000fc60000000f00 */
[----:B---3--:R-:W-:Y:S01]  /*52b0*/  HMMA.16816.F32 R12, R8, R20, RZ ;  /* 0x00000014080c723c */ /* 0x008fe200000018ff */
[----:B------:R-:W-:Y:S01]  /*52c0*/  IMAD.MOV.U32 R46, RZ, RZ, R144 ;  /* 0x000000ffff2e7224 */ /* 0x000fe200078e0090 */
[----:B------:R2:W5:Y:S01]  /*52d0*/  LDL.LU R160, [R1+0x74] ;  /* 0x0000740001a07983 */ /* 0x0005620000300800 */
[----:B------:R-:W-:-:S04]  /*52e0*/  IMAD.MOV.U32 R33, RZ, RZ, R50 ;  /* 0x000000ffff217224 */ /* 0x000fc800078e0032 */
[--C-:B------:R-:W-:Y:S02]  /*52f0*/  FFMA.FTZ R21, R97, c[0x0][0x2d0], -R3.reuse ;  /* 0x0000b40061157a23 */ /* 0x100fe40000010803 */
[----:B------:R-:W-:Y:S11]  /*5300*/  FFMA.FTZ R20, R96, c[0x0][0x2d0], -R3 ;  /* 0x0000b40060147a23 */ /* 0x000ff60000010803 */
[----:B------:R-:W-:Y:S04]  /*5310*/  @!UPT UIADD3 URZ, URZ, URZ, URZ ;  /* 0x0000003f3f3ff290 */ /* 0x000fe8000fffe03f */
[----:B-1----:R-:W-:Y:S08]  /*5320*/  HMMA.16816.F32 R172, R4, R16, R12 ;  /* 0x0000001004ac723c */ /* 0x002ff0000000180c */
[----:B------:R-:W-:Y:S01]  /*5330*/  HMMA.16816.F32 R12, R8, R22, RZ ;  /* 0x00000016080c723c */ /* 0x000fe200000018ff */
[----:B------:R-:W-:-:S06]  /*5340*/  IMAD.MOV.U32 R97, RZ, RZ, R44 ;  /* 0x000000ffff617224 */ /* 0x000fcc00078e002c */
[--C-:B------:R-:W-:Y:S02]  /*5350*/  FFMA.FTZ R22, R98, c[0x0][0x2d0], -R3.reuse ;  /* 0x0000b40062167a23 */ /* 0x100fe40000010803 */
[----:B------:R-:W-:Y:S11]  /*5360*/  FADD.FTZ R23, R89, R0 ;  /* 0x0000000059177221 */ /* 0x000ff60000010000 */
[----:B------:R-:W-:Y:S04]  /*5370*/  @!UPT UIADD3 URZ, URZ, URZ, URZ ;  /* 0x0000003f3f3ff290 */ /* 0x000fe8000fffe03f */
[----:B------:R-:W-:Y:S01]  /*5380*/  HMMA.16816.F32 R168, R4, R18, R12 ;  /* 0x0000001204a8723c */ /* 0x000fe2000000180c */
[----:B------:R-:W1:Y:S01]  /*5390*/  LDSM.16.MT88.4 R12, [R240+0x8880] ;  /* 0x00888000f00c783b */ /* 0x000e620000004200 */
[----:B------:R-:W-:Y:S01]  /*53a0*/  FFMA.FTZ R3, R93, c[0x0][0x2d0], -R3 ;  /* 0x0000b4005d037a23 */ /* 0x000fe20000010803 */
[----:B------:R-:W-:Y:S01]  /*53b0*/  MOV R98, R45 ;  /* 0x0000002d00627202 */ /* 0x000fe20000000f00 */
[----:B------:R-:W-:Y:S01]  /*53c0*/  IMAD.MOV.U32 R31, RZ, RZ, R155 ;  /* 0x000000ffff1f7224 */ /* 0x000fe200078e009b */
[----:B------:R-:W-:Y:S01]  /*53d0*/  MOV R44, R146 ;  /* 0x00000092002c7202 */ /* 0x000fe20000000f00 */
[----:B------:R-:W-:Y:S02]  /*53e0*/  IMAD.MOV.U32 R50, RZ, RZ, R152 ;  /* 0x000000ffff327224 */ /* 0x000fe400078e0098 */
[----:B------:R-:W-:Y:S01]  /*53f0*/  FFMA.FTZ R0, R92, c[0x0][0x2d0], -R2 ;  /* 0x0000b4005c007a23 */ /* 0x000fe20000010802 */
[----:B-1----:R-:W-:Y:S01]  /*5400*/  HMMA.16816.F32 R16, R8, R12, RZ ;  /* 0x0000000c0810723c */ /* 0x002fe200000018ff */
[----:B------:R-:W-:Y:S01]  /*5410*/  MOV R93, R28 ;  /* 0x0000001c005d7202 */ /* 0x000fe20000000f00 */
[----:B------:R-:W-:-:S03]  /*5420*/  IMAD.MOV.U32 R45, RZ, RZ, R145 ;  /* 0x000000ffff2d7224 */ /* 0x000fc600078e0091 */
[----:B------:R-:W-:Y:S03]  /*5430*/  MUFU.EX2 R0, R0 ;  /* 0x0000000000007308 */ /* 0x000fe60000000800 */
[----:B------:R-:W-:Y:S01]  /*5440*/  HMMA.16816.F32 R8, R8, R14, RZ ;  /* 0x0000000e0808723c */ /* 0x000fe200000018ff */
[----:B------:R-:W1:Y:S01]  /*5450*/  LDSM.16.MT88.4 R12, [R240+0x9080] ;  /* 0x00908000f00c783b */ /* 0x000e620000004200 */
[----:B------:R-:W-:Y:S01]  /*5460*/  IMAD.MOV.U32 R28, RZ, RZ, R49 ;  /* 0x000000ffff1c7224 */ /* 0x000fe200078e0031 */
[----:B------:R-:W-:Y:S01]  /*5470*/  MOV R49, R153 ;  /* 0x0000009900317202 */ /* 0x000fe20000000f00 */
[----:B------:R-:W-:Y:S11]  /*5480*/  IMAD.MOV.U32 R92, RZ, RZ, R55 ;  /* 0x000000ffff5c7224 */ /* 0x000ff600078e0037 */
[----:B------:R-:W-:Y:S01]  /*5490*/  @!UPT UIADD3 URZ, URZ, URZ, URZ ;  /* 0x0000003f3f3ff290 */ /* 0x000fe2000fffe03f */
[C---:B-1----:R-:W-:Y:S01]  /*54a0*/  HMMA.16816.F32 R124, R4.reuse, R12, R16 ;  /* 0x0000000c047c723c */ /* 0x042fe20000001810 */
[----:B------:R1:W-:Y:S07]  /*54b0*/  MUFU.EX2 R13, R3 ;  /* 0x00000003000d7308 */ /* 0x0003ee0000000800 */
[----:B------:R-:W-:Y:S01]  /*54c0*/  HMMA.16816.F32 R16, R4, R14, R8 ;  /* 0x0000000e0410723c */ /* 0x000fe20000001808 */
[----:B------:R3:W-:Y:S06]  /*54d0*/  MUFU.EX2 R9, R22 ;  /* 0x0000001600097308 */ /* 0x0007ec0000000800 */
[----:B------:R-:W-:-:S02]  /*54e0*/  FADD.FTZ R4, R91, R23 ;  /* 0x000000175b047221 */ /* 0x000fc40000010000 */
[----:B------:R-:W-:Y:S01]  /*54f0*/  IMAD.MOV.U32 R23, RZ, RZ, R35 ;  /* 0x000000ffff177224 */ /* 0x000fe200078e0023 */
[----:B------:R-:W-:Y:S01]  /*5500*/  MOV R35, R48 ;  /* 0x0000003000237202 */ /* 0x000fe20000000f00 */
[----:B------:R-:W-:Y:S01]  /*5510*/  IMAD.MOV.U32 R48, RZ, RZ, R154 ;  /* 0x000000ffff307224 */ /* 0x000fe200078e009a */
[----:B------:R4:W2:Y:S01]  /*5520*/  MUFU.EX2 R8, R21 ;  /* 0x0000001500087308 */ /* 0x0008a20000000800 */
[----:B------:R-:W-:Y:S01]  /*5530*/  LDSM.16.MT88.4 R152, [R237+0x5080] ;  /* 0x00508000ed98783b */ /* 0x000fe20000004200 */
[----:B-1----:R-:W-:Y:S02]  /*5540*/  FFMA.FTZ R3, R95, c[0x0][0x2d0], -R2 ;  /* 0x0000b4005f037a23 */ /* 0x002fe40000010802 */
[----:B---3--:R-:W-:Y:S02]  /*5550*/  IMAD.MOV.U32 R22, RZ, RZ, R34 ;  /* 0x000000ffff167224 */ /* 0x008fe400078e0022 */
[----:B------:R-:W-:Y:S02]  /*5560*/  IMAD.MOV.U32 R34, RZ, RZ, R51 ;  /* 0x000000ffff227224 */ /* 0x000fe400078e0033 */
[----:B------:R1:W-:Y:S01]  /*5570*/  MUFU.EX2 R6, R3 ;  /* 0x0000000300067308 */ /* 0x0003e20000000800 */
[----:B------:R-:W-:-:S02]  /*5580*/  IMAD.MOV.U32 R51, RZ, RZ, R147 ;  /* 0x000000ffff337224 */ /* 0x000fc400078e0093 */
[----:B------:R-:W3:Y:S01]  /*5590*/  LDSM.16.MT88.4 R144, [R238+0x5080] ;  /* 0x00508000ee90783b */ /* 0x000ee20000004200 */
[----:B------:R-:W-:-:S04]  /*55a0*/  FFMA.FTZ R5, R99, c[0x0][0x2d0], -R2 ;  /* 0x0000b40063057a23 */ /* 0x000fc80000010802 */
[----:B------:R2:W2:Y:S01]  /*55b0*/  MUFU.EX2 R7, R20 ;  /* 0x0000001400077308 */ /* 0x0004a20000000800 */
[----:B------:R-:W-:Y:S01]  /*55c0*/  MOV R55, R129 ;  /* 0x0000008100377202 */ /* 0x000fe20000000f00 */
[----:B------:R-:W-:Y:S01]  /*55d0*/  IMAD.MOV.U32 R96, RZ, RZ, R47 ;  /* 0x000000ffff607224 */ /* 0x000fe200078e002f */
[----:B----4-:R-:W-:Y:S01]  /*55e0*/  MOV R21, R37 ;  /* 0x0000002500157202 */ /* 0x010fe20000000f00 */
[----:B-1----:R-:W-:-:S04]  /*55f0*/  FFMA.FTZ R3, R94, c[0x0][0x2d0], -R2 ;  /* 0x0000b4005e037a23 */ /* 0x002fc80000010802 */
[----:B------:R-:W-:Y:S01]  /*5600*/  MUFU.EX2 R5, R5 ;  /* 0x0000000500057308 */ /* 0x000fe20000000800 */
[----:B------:R-:W-:Y:S02]  /*5610*/  IMAD.MOV.U32 R95, RZ, RZ, R30 ;  /* 0x000000ffff5f7224 */ /* 0x000fe400078e001e */
[----:B------:R-:W-:Y:S02]  /*5620*/  IMAD.MOV.U32 R99, RZ, RZ, R54 ;  /* 0x000000ffff637224 */ /* 0x000fe400078e0036 */
[----:B--2---:R-:W-:-:S03]  /*5630*/  IMAD.MOV.U32 R20, RZ, RZ, R36 ;  /* 0x000000ffff147224 */ /* 0x004fc600078e0024 */
[----:B------:R-:W1:Y:S01]  /*5640*/  MUFU.EX2 R3, R3 ;  /* 0x0000000300037308 */ /* 0x000e620000000800 */
[----:B------:R-:W-:Y:S01]  /*5650*/  MOV R30, R53 ;  /* 0x00000035001e7202 */ /* 0x000fe20000000f00 */
[----:B------:R-:W-:Y:S01]  /*5660*/  IMAD.MOV.U32 R54, RZ, RZ, R130 ;  /* 0x000000ffff367224 */ /* 0x000fe200078e0082 */
[----:B------:R-:W-:Y:S01]  /*5670*/  MOV R53, R131 ;  /* 0x0000008300357202 */ /* 0x000fe20000000f00 */
[----:B------:R-:W-:Y:S01]  /*5680*/  FADD.FTZ R2, R128, R24 ;  /* 0x0000001880027221 */ /* 0x000fe20000010000 */
[----:B------:R-:W-:Y:S02]  /*5690*/  F2FP.PACK_AB R128, R8, R9 ;  /* 0x000000090880723e */ /* 0x000fe400000000ff */
[----:B------:R-:W-:Y:S02]  /*56a0*/  F2FP.PACK_AB R130, R13, R7 ;  /* 0x000000070d82723e */ /* 0x000fe400000000ff */
[----:B------:R-:W-:Y:S02]  /*56b0*/  F2FP.PACK_AB R129, R6, R0 ;  /* 0x000000000681723e */ /* 0x000fe400000000ff */
[----:B-1----:R-:W-:-:S07]  /*56c0*/  F2FP.PACK_AB R131, R3, R5 ;  /* 0x000000050383723e */ /* 0x002fce00000000ff */
[C---:B---3--:R-:W-:Y:S08]  /*56d0*/  HMMA.16816.F32 R148, R128.reuse, R144, R148 ;  /* 0x000000908094723c */ /* 0x048ff00000001894 */
[C---:B------:R-:W-:Y:S01]  /*56e0*/  HMMA.16816.F32 R144, R128.reuse, R146, R136 ;  /* 0x000000928090723c */ /* 0x040fe20000001888 */
[----:B------:R-:W1:Y:S07]  /*56f0*/  LDSM.16.MT88.4 R136, [R241+0x5080] ;  /* 0x00508000f188783b */ /* 0x000e6e0000004200 */
[C---:B------:R-:W-:Y:S08]  /*5700*/  HMMA.16816.F32 R156, R128.reuse, R152, R156 ;  /* 0x00000098809c723c */ /* 0x040ff0000000189c */
[----:B------:R-:W-:Y:S01]  /*5710*/  HMMA.16816.F32 R152, R128, R154, R32 ;  /* 0x0000009a8098723c */ /* 0x000fe20000001820 */
[----:B------:R-:W2:Y:S01]  /*5720*/  LDSM.16.MT88.4 R32, [R240+0x5080] ;  /* 0x00508000f020783b */ /* 0x000ea20000004200 */
[----:B------:R-:W-:-:S02]  /*5730*/  IMAD.MOV.U32 R94, RZ, RZ, R29 ;  /* 0x000000ffff5e7224 */ /* 0x000fc400078e001d */
[----:B------:R-:W-:-:S04]  /*5740*/  IMAD.MOV.U32 R29, RZ, RZ, R52 ;  /* 0x000000ffff1d7224 */ /* 0x000fc800078e0034 */
[C---:B-1----:R-:W-:Y:S08]  /*5750*/  HMMA.16816.F32 R140, R128.reuse, R136, R140 ;  /* 0x00000088808c723c */ /* 0x042ff0000000188c */
[C---:B------:R-:W-:Y:S08]  /*5760*/  HMMA.16816.F32 R136, R128.reuse, R138, R28 ;  /* 0x0000008a8088723c */ /* 0x040ff0000000181c */
[C---:B--2---:R-:W-:Y:S01]  /*5770*/  HMMA.16816.F32 R28, R128.reuse, R32, R48 ;  /* 0x00000020801c723c */ /* 0x044fe20000001830 */
[----:B------:R-:W-:Y:S01]  /*5780*/  MOV R47, R135 ;  /* 0x00000087002f7202 */ /* 0x000fe20000000f00 */
[----:B------:R-:W-:Y:S06]  /*5790*/  LDSM.16.MT88.4 R48, [R238+0x6880] ;  /* 0x00688000ee30783b */ /* 0x000fec0000004200 */
[----:B------:R-:W-:Y:S01]  /*57a0*/  HMMA.16816.F32 R32, R128, R34, R40 ;  /* 0x000000228020723c */ /* 0x000fe20000001828 */
[----:B------:R-:W1:Y:S01]  /*57b0*/  LDSM.16.MT88.4 R40, [R237+0x6880] ;  /* 0x00688000ed28783b */ /* 0x000e620000004200 */
[----:B------:R-:W-:-:S06]  /*57c0*/  IMAD.MOV.U32 R52, RZ, RZ, R134 ;  /* 0x000000ffff347224 */ /* 0x000fcc00078e0086 */
[C---:B-1----:R-:W-:Y:S08]  /*57d0*/  HMMA.16816.F32 R36, R128.reuse, R40, R44 ;  /* 0x000000288024723c */ /* 0x042ff0000000182c */
[C---:B------:R-:W-:Y:S01]  /*57e0*/  HMMA.16816.F32 R40, R128.reuse, R42, R56 ;  /* 0x0000002a8028723c */ /* 0x040fe20000001838 */
[----:B------:R-:W1:Y:S07]  /*57f0*/  LDSM.16.MT88.4 R56, [R241+0x6880] ;  /* 0x00688000f138783b */ /* 0x000e6e0000004200 */
[C---:B------:R-:W-:Y:S01]  /*5800*/  HMMA.16816.F32 R44, R128.reuse, R48, R64 ;  /* 0x00000030802c723c */ /* 0x040fe20000001840 */
[----:B------:R-:W2:Y:S07]  /*5810*/  LDSM.16.MT88.4 R64, [R240+0x6880] ;  /* 0x00688000f040783b */ /* 0x000eae0000004200 */
        /* <DEDUP_REMOVED lines=8> */
[C---:B------:R-:W-:Y:S01]  /*58a0*/  HMMA.16816.F32 R72, R128.reuse, R74, R96 ;  /* 0x0000004a8048723c */ /* 0x040fe20000001860 */
[----:B------:R-:W2:Y:S07]  /*58b0*/  LDSM.16.MT88.4 R96, [R240+0x8080] ;  /* 0x00808000f060783b */ /* 0x000eae0000004200 */
[C---:B-1----:R-:W-:Y:S08]  /*58c0*/  HMMA.16816.F32 R76, R128.reuse, R80, R76 ;  /* 0x00000050804c723c */ /* 0x042ff0000000184c */
[----:B------:R-:W-:Y:S01]  /*58d0*/  HMMA.16816.F32 R80, R128, R82, R104 ;  /* 0x000000528050723c */ /* 0x000fe20000001868 */
[----:B------:R-:W1:Y:S01]  /*58e0*/  LDSM.16.MT88.4 R104, [R237+0x9880] ;  /* 0x00988000ed68783b */ /* 0x000e620000004200 */
[----:B------:R-:W-:-:S02]  /*58f0*/  FADD.FTZ R2, R9, R2 ;  /* 0x0000000209027221 */ /* 0x000fc40000010000 */
[----:B------:R-:W-:Y:S02]  /*5900*/  FADD.FTZ R4, R90, R4 ;  /* 0x000000045a047221 */ /* 0x000fe40000010000 */
[----:B------:R-:W-:Y:S01]  /*5910*/  FADD.FTZ R2, R8, R2 ;  /* 0x0000000208027221 */ /* 0x000fe20000010000 */
[----:B------:R-:W-:Y:S04]  /*5920*/  LDSM.16.MT88.4 R88, [R241+0x8080] ;  /* 0x00808000f158783b */ /* 0x000fe80000004200 */
[----:B------:R-:W-:Y:S01]  /*5930*/  LDSM.16.MT88.4 R8, [R240+0x9880] ;  /* 0x00988000f008783b */ /* 0x000fe20000004200 */
[----:B------:R-:W-:Y:S01]  /*5940*/  FADD.FTZ R12, R7, R2 ;  /* 0x00000002070c7221 */ /* 0x000fe20000010000 */
[C---:B--2---:R-:W-:Y:S02]  /*5950*/  HMMA.16816.F32 R92, R128.reuse, R96, R112 ;  /* 0x00000060805c723c */ /* 0x044fe40000001870 */
[----:B------:R-:W2:Y:S06]  /*5960*/  LDSM.16.MT88.4 R112, [R238+0x9880] ;  /* 0x00988000ee70783b */ /* 0x000eac0000004200 */
[C---:B------:R-:W-:Y:S08]  /*5970*/  HMMA.16816.F32 R96, R128.reuse, R98, R100 ;  /* 0x000000628060723c */ /* 0x040ff00000001864 */
[C---:B-1----:R-:W-:Y:S08]  /*5980*/  HMMA.16816.F32 R100, R128.reuse, R104, R176 ;  /* 0x000000688064723c */ /* 0x042ff000000018b0 */
[----:B------:R-:W-:Y:S01]  /*5990*/  HMMA.16816.F32 R104, R128, R106, R120 ;  /* 0x0000006a8068723c */ /* 0x000fe20000001878 */
[----:B------:R-:W1:Y:S01]  /*59a0*/  LDSM.16.MT88.4 R120, [R241+0x9880] ;  /* 0x00988000f178783b */ /* 0x000e620000004200 */
[----:B------:R-:W-:-:S02]  /*59b0*/  FADD.FTZ R2, R0, R4 ;  /* 0x0000000400027221 */ /* 0x000fc40000010000 */
[----:B------:R-:W-:Y:S02]  /*59c0*/  FADD.FTZ R0, R13, R12 ;  /* 0x0000000c0d007221 */ /* 0x000fe40000010000 */
[----:B------:R-:W-:-:S04]  /*59d0*/  FADD.FTZ R6, R6, R2 ;  /* 0x0000000206067221 */ /* 0x000fc80000010000 */
[----:B------:R-:W-:Y:S01]  /*59e0*/  FADD.FTZ R5, R5, R6 ;  /* 0x0000000605057221 */ /* 0x000fe20000010000 */
[----:B------:R3:W-:Y:S01]  /*59f0*/  STL [R1+0x44], R0 ;  /* 0x0000440001007387 */ /* 0x0007e20000100800 */
[----:B------:R-:W-:Y:S01]  /*5a00*/  UIMAD.WIDE.U32 UR30, UR27, UR4, URZ ;  /* 0x000000041b1e72a5 */ /* 0x000fe2000f8e003f */
[----:B------:R-:W-:-:S06]  /*5a10*/  PLOP3.LUT P0, PT, PT, PT, UP6, 0x40, 0x0 ;  /* 0x000000000000781c */ /* 0x000fcc0003f0e868 */
[----:B------:R-:W-:Y:S02]  /*5a20*/  @UP5 UMOV UR29, UR31 ;  /* 0x0000001f001d5c82 */ /* 0x000fe40008000000 */
[----:B------:R-:W-:Y:S01]  /*5a30*/  @UP5 USHF.R.U32.HI UR27, URZ, UR5, UR29 ;  /* 0x000000053f1b5299 */ /* 0x000fe2000801161d */
[----:B---3--:R-:W-:-:S05]  /*5a40*/  FADD.FTZ R0, R3, R5 ;  /* 0x0000000503007221 */ /* 0x008fca0000010000 */
[----:B------:R3:W-:Y:S01]  /*5a50*/  STL [R1+0x4c], R0 ;  /* 0x00004c0001007387 */ /* 0x0007e20000100800 */
[----:B--2---:R-:W-:Y:S01]  /*5a60*/  HMMA.16816.F32 R108, R128, R112, R108 ;  /* 0x00000070806c723c */ /* 0x004fe2000000186c */
[----:B------:R-:W-:-:S03]  /*5a70*/  UIADD3 UR4, UR26, UR27, URZ ;  /* 0x0000001b1a047290 */ /* 0x000fc6000fffe03f */
[----:B------:R-:W-:-:S04]  /*5a80*/  ULDC UR27, c[0x0][0x328] ;  /* 0x0000ca00001b7ab9 */ /* 0x000fc80000000800 */
[----:B------:R-:W-:Y:S01]  /*5a90*/  HMMA.16816.F32 R112, R128, R114, R116 ;  /* 0x000000728070723c */ /* 0x000fe20000001874 */
[----:B------:R-:W-:Y:S02]  /*5aa0*/  UIADD3 UR23, UR23, -0x2, URZ ;  /* 0xfffffffe17177890 */ /* 0x000fe4000fffe03f */
[----:B------:R-:W-:-:S05]  /*5ab0*/  UIADD3 UR27, UR4, UR27, URZ ;  /* 0x0000001b041b7290 */ /* 0x000fca000fffe03f */
[C---:B------:R-:W-:Y:S08]  /*5ac0*/  HMMA.16816.F32 R84, R128.reuse, R88, R84 ;  /* 0x000000588054723c */ /* 0x040ff00000001854 */
[C---:B-1----:R-:W-:Y:S08]  /*5ad0*/  HMMA.16816.F32 R116, R128.reuse, R120, R172 ;  /* 0x000000788074723c */ /* 0x042ff000000018ac */
[C---:B------:R-:W-:Y:S08]  /*5ae0*/  HMMA.16816.F32 R88, R128.reuse, R90, R20 ;  /* 0x0000005a8058723c */ /* 0x040ff00000001814 */
[C---:B------:R-:W-:Y:S08]  /*5af0*/  HMMA.16816.F32 R120, R128.reuse, R122, R168 ;  /* 0x0000007a8078723c */ /* 0x040ff000000018a8 */
[C---:B------:R-:W-:Y:S08]  /*5b00*/  HMMA.16816.F32 R124, R128.reuse, R8, R124 ;  /* 0x00000008807c723c */ /* 0x040ff0000000187c */
[----:B------:R-:W-:Y:S01]  /*5b10*/  HMMA.16816.F32 R128, R128, R10, R16 ;  /* 0x0000000a8080723c */ /* 0x000fe20000001810 */
[----:B------:R-:W-:Y:S07]  /*5b20*/  @P0 BRA `(.L_x_1948) ;  /* 0x0000013000000947 */ /* 0x000fee0003800000 */
[----:B---3--:R-:W-:Y:S01]  /*5b30*/  ISETP.LT.AND P0, PT, RZ, UR4, PT ;  /* 0x00000004ff007c0c */ /* 0x008fe2000bf01270 */
        /* <DEDUP_REMOVED lines=10> */
.L_x_1949:
[----:B------:R-:W-:Y:S02]  /*5be0*/  UISETP.NE.AND UP0, UPT, UR26, 0x1, UPT ;  /* 0x000000011a00788c */ /* 0x000fe4000bf05270 */
[----:B------:R-:W-:Y:S02]  /*5bf0*/  ULDC.64 UR4, c[0x0][0x330] ;  /* 0x0000cc0000047ab9 */ /* 0x000fe40000000a00 */
[----:B------:R-:W-:-:S07]  /*5c00*/  UIMAD.WIDE.U32 UR30, UR29, UR4, URZ ;  /* 0x000000041d1e72a5 */ /* 0x000fce000f8e003f */
[----:B------:R-:W-:Y:S02]  /*5c10*/  @UP0 USHF.R.U32.HI UR29, URZ, UR5, UR31 ;  /* 0x000000053f1d0299 */ /* 0x000fe4000801161f */
.L_x_1950:
[----:B------:R-:W-:Y:S02]  /*5c20*/  ULDC UR4, c[0x0][0x32c] ;  /* 0x0000cb0000047ab9 */ /* 0x000fe40000000800 */
[----:B------:R-:W-:-:S04]  /*5c30*/  UIMAD UR4, UR29, UR26, UR4 ;  /* 0x0000001a1d0472a4 */ /* 0x000fc8000f8e0204 */
[----:B------:R-:W-:-:S04]  /*5c40*/  UISETP.LT.AND UP0, UPT, UR27, UR4, UPT ;  /* 0x000000041b00728c */ /* 0x000fc8000bf01270 */
[----:B------:R-:W-:-:S04]  /*5c50*/  USEL UR27, UR27, UR4, UP0 ;  /* 0x000000041b1b7287 */ /* 0x000fc80008000000 */
.L_x_1948:
[----:B---3--:R-:W-:-:S04]  /*5c60*/  UIMAD.WIDE UR4, UR27, 0x2aaaaaab, URZ ;  /* 0x2aaaaaab1b0478a5 */ /* 0x008fc8000f8e023f */
        /* <DEDUP_REMOVED lines=13> */
[----:B------:R-:W-:-:S02]  /*5d40*/  IMAD.MOV.U32 R135, RZ, RZ, R132 ;  /* 0x000000ffff877224 */ /* 0x000fc400078e0084 */
[----:B------:R-:W-:Y:S01]  /*5d50*/  IMAD.MOV.U32 R134, RZ, RZ, R133 ;  /* 0x000000ffff867224 */ /* 0x000fe200078e0085 */
[----:B------:R-:W-:Y:S01]  /*5d60*/  UMOV UR5, UR23 ;  /* 0x0000001700057c82 */ /* 0x000fe20008000000 */
[C---:B--2---:R-:W-:Y:S02]  /*5d70*/  SHF.L.U64.HI R6, R5.reuse, 0x1, R6 ;  /* 0x0000000105067819 */ /* 0x044fe40000010206 */
[----:B------:R-:W-:-:S03]  /*5d80*/  SHF.L.U32 R5, R5, 0x1, RZ ;  /* 0x0000000105057819 */ /* 0x000fc600000006ff */
[----:B------:R1:W-:Y:S01]  /*5d90*/  STL [R1+0x1c], R6 ;  /* 0x00001c0601007387 */ /* 0x0003e20000100800 */
[C---:B---3--:R-:W-:Y:S01]  /*5da0*/  SHF.L.U64.HI R4, R3.reuse, 0x1, R4 ;  /* 0x0000000103047819 */ /* 0x048fe20000010204 */
[----:B------:R-:W-:Y:S02]  /*5db0*/  IMAD.SHL.U32 R3, R3, 0x2, RZ ;  /* 0x0000000203037824 */ /* 0x000fe400078e00ff */
[----:B------:R1:W-:Y:S01]  /*5dc0*/  STL [R1+0x6c], R5 ;  /* 0x00006c0501007387 */ /* 0x0003e20000100800 */
[C---:B----4-:R-:W-:Y:S02]  /*5dd0*/  SHF.L.U64.HI R2, R0.reuse, 0x1, R2 ;  /* 0x0000000100027819 */ /* 0x050fe40000010202 */
[----:B------:R-:W-:Y:S01]  /*5de0*/  SHF.L.U32 R0, R0, 0x1, RZ ;  /* 0x0000000100007819 */ /* 0x000fe200000006ff */
[----:B------:R1:W-:Y:S04]  /*5df0*/  STL [R1+0x20], R4 ;  /* 0x0000200401007387 */ /* 0x0003e80000100800 */
[----:B------:R1:W-:Y:S04]  /*5e00*/  STL [R1+0x2c], R3 ;  /* 0x00002c0301007387 */ /* 0x0003e80000100800 */
[----:B------:R1:W-:Y:S04]  /*5e10*/  STL [R1+0x38], R2 ;  /* 0x0000380201007387 */ /* 0x0003e80000100800 */
[----:B------:R1:W-:Y:S02]  /*5e20*/  STL [R1+0x3c], R0 ;  /* 0x00003c0001007387 */ /* 0x0003e40000100800 */
.L_x_1964:
[----:B-1----:R-:W2:Y:S01]  /*5e30*/  LDL R2, [R1+0x4] ;  /* 0x0000040001027983 */ /* 0x002ea20000100800 */
[----:B------:R-:W-:Y:S04]  /*5e40*/  DEPBAR.LE SB0, 0x0 ;  /* 0x000080000000791a */ /* 0x000fe80000000000 */
[----:B------:R-:W3:Y:S01]  /*5e50*/  LDL R0, [R1] ;  /* 0x0000000001007983 */ /* 0x000ee20000100800 */
[----:B------:R-:W-:Y:S03]  /*5e60*/  UISETP.GT.AND UP0, UPT, UR7, UR5, UPT ;  /* 0x000000050700728c */ /* 0x000fe6000bf04270 */
[----:B------:R-:W-:Y:S03]  /*5e70*/  BAR.SYNC.DEFER_BLOCKING 0x0 ;  /* 0x0000000000007b1d */ /* 0x000fe60000010000 */
[----:B------:R-:W-:Y:S03]  /*5e80*/  PLOP3.LUT P0, PT, PT, PT, UP0, 0x80, 0x0 ;  /* 0x000000000000781c */ /* 0x000fe60003f0f008 */
[----:B------:R1:W4:Y:S04]  /*5e90*/  LDSM.16.M88.4 R8, [R236+0x14080] ;  /* 0x01408000ec08783b */ /* 0x0003280000000200 */
[----:B------:R1:W1:Y:S04]  /*5ea0*/  LDSM.16.M88.4 R16, [R236+0x14880] ;  /* 0x01488000ec10783b */ /* 0x0002680000000200 */
[----:B------:R1:W1:Y:S04]  /*5eb0*/  LDSM.16.M88.4 R24, [R236+0x15080] ;  /* 0x01508000ec18783b */ /* 0x0002680000000200 */
[----:B------:R1:W1:Y:S04]  /*5ec0*/  LDSM.16.M88.4 R168, [R243] ;  /* 0x00000000f3a8783b */ /* 0x0002680000000200 */
[----:B--2---:R2:W1:Y:S04]  /*5ed0*/  LDSM.16.M88.4 R172, [R2] ;  /* 0x0000000002ac783b */ /* 0x0044680000000200 */
[----:B---3--:R2:W3:Y:S01]  /*5ee0*/  LDSM.16.M88.4 R176, [R0] ;  /* 0x0000000000b0783b */ /* 0x0084e20000000200 */
[----:B------:R-:W-:-:S05]  /*5ef0*/  @P0 BRA `(.L_x_1952) ;  /* 0x000004b000000947 */ /* 0x000fca0003800000 */
[----:B----4-:R-:W4:Y:S01]  /*5f00*/  LDL R4, [R1+0x28] ;  /* 0x0000280001047983 */ /* 0x010f220000100800 */
[----:B------:R-:W-:Y:S03]  /*5f10*/  BSSY B0, `(.L_x_1952) ;  /* 0x0000049000007945 */ /* 0x000fe60003800000 */
[----:B--2---:R-:W2:Y:S04]  /*5f20*/  LDL R12, [R1+0x24] ;  /* 0x00002400010c7983 */ /* 0x004ea80000100800 */
[----:B---3--:R-:W3:Y:S04]  /*5f30*/  LDL R7, [R1+0x30] ;  /* 0x0000300001077983 */ /* 0x008ee80000100800 */
        /* <DEDUP_REMOVED lines=8> */
[----:B------:R-:W2:Y:S01]  /*5fc0*/  LDL R21, [R1+0x50] ;  /* 0x0000500001157983 */ /* 0x000ea20000100800 */
[----:B----4-:R-:W-:Y:S01]  /*5fd0*/  SHF.R.S32.HI R0, RZ, 0x1f, R4 ;  /* 0x0000001fff007819 */ /* 0x010fe20000011404 */
[----:B------:R-:W-:Y:S04]  /*5fe0*/  IMAD.WIDE.U32 R2, R4, c[0x0][0x208], RZ ;  /* 0x0000820004027a25 */ /* 0x000fe800078e00ff */
[----:B------:R-:W-:Y:S01]  /*5ff0*/  IMAD R0, R0, c[0x0][0x208], RZ ;  /* 0x0000820000007a24 */ /* 0x000fe200078e02ff */
[----:B---3--:R-:W-:Y:S03]  /*6000*/  ISETP.GE.AND P1, PT, R7, c[0x0][0x1d4], PT ;  /* 0x0000750007007a0c */ /* 0x008fe60003f26270 */
        /* <DEDUP_REMOVED lines=12> */
[----:B--2---:R-:W-:Y:S05]  /*60d0*/  IADD3 R6, P0, R0, R6, RZ ;  /* 0x0000000600067210 */ /* 0x004fea0007f1e0ff */
[----:B---3--:R-:W-:Y:S01]  /*60e0*/  IMAD.X R7, R2, 0x1, R132, P0 ;  /* 0x0000000102077824 */ /* 0x008fe200000e0684 */
[----:B------:R-:W-:Y:S04]  /*60f0*/  IADD3 R4, P0, R0, R5, RZ ;  /* 0x0000000500047210 */ /* 0x000fe80007f1e0ff */
[----:B------:R-:W-:Y:S01]  /*6100*/  @!PT LDS RZ, [RZ] ;  /* 0x00000000fffff984 */ /* 0x000fe20000000800 */
[----:B------:R2:W-:Y:S01]  /*6110*/  LDGSTS.E.BYPASS.LTC128B.128 [R15+0x4080], [R6.64], !P1 ;  /* 0x04080000060f7fae */ /* 0x0005e2000c901d52 */
[----:B------:R-:W-:Y:S05]  /*6120*/  IMAD.X R5, R2, 0x1, R23, P0 ;  /* 0x0000000102057824 */ /* 0x000fea00000e0617 */
[----:B------:R3:W-:Y:S01]  /*6130*/  LDGSTS.E.BYPASS.LTC128B.128 [R15+0x5880], [R4.64], !P6 ;  /* 0x05880000040f7fae */ /* 0x0007e2000f101d52 */
[C---:B--2---:R-:W-:Y:S01]  /*6140*/  IMAD.SHL.U32 R7, R13.reuse, 0x2, RZ ;  /* 0x000000020d077824 */ /* 0x044fe200078e00ff */
[----:B------:R-:W-:Y:S02]  /*6150*/  SHF.L.U64.HI R13, R13, 0x1, R21 ;  /* 0x000000010d0d7819 */ /* 0x000fe40000010215 */
[----:B---3--:R-:W-:Y:S05]  /*6160*/  IADD3 R4, P0, R0, R22, RZ ;  /* 0x0000001600047210 */ /* 0x008fea0007f1e0ff */
[----:B------:R-:W-:Y:S02]  /*6170*/  IMAD.X R5, R2, 0x1, R20, P0 ;  /* 0x0000000102057824 */ /* 0x000fe400000e0614 */
[----:B------:R-:W2:Y:S04]  /*6180*/  S2R R20, SR_TID.X ;  /* 0x0000000000147919 */ /* 0x000ea80000002100 */
[----:B------:R3:W-:Y:S01]  /*6190*/  LDGSTS.E.BYPASS.LTC128B.128 [R15+0x7080], [R4.64], !P5 ;  /* 0x07080000040f7fae */ /* 0x0007e2000e901d52 */
[----:B--2---:R-:W-:Y:S02]  /*61a0*/  ISETP.GT.AND P1, PT, R20, 0x7f, PT ;  /* 0x0000007f1400780c */ /* 0x004fe40003f24270 */
[----:B---3--:R-:W-:Y:S05]  /*61b0*/  IADD3 R4, P0, R0, R7, RZ ;  /* 0x0000000700047210 */ /* 0x008fea0007f1e0ff */
[----:B------:R-:W-:Y:S05]  /*61c0*/  IMAD.X R5, R2, 0x1, R13, P0 ;  /* 0x0000000102057824 */ /* 0x000fea00000e060d */
[----:B------:R2:W-:Y:S01]  /*61d0*/  LDGSTS.E.BYPASS.LTC128B.128 [R15+0x8880], [R4.64], !P4 ;  /* 0x08880000040f7fae */ /* 0x0005e2000e101d52 */
[----:B------:R-:W-:-:S05]  /*61e0*/  @P1 BRA `(.L_x_1953) ;  /* 0x000001b000001947 */ /* 0x000fca0003800000 */
[----:B------:R-:W-:-:S05]  /*61f0*/  BRA.DIV ~URZ, `(.L_x_1954) ;  /* 0x0000d7727f007947 */ /* 0x000fca000b800000 */
[----:B--2---:R2:W3:Y:S04]  /*6200*/  SHFL.IDX PT, R4, R3, 0x1, 0x181f ;  /* 0x00381f0003047f89 */ /* 0x0044e800000e0000 */
[----:B------:R2:W4:Y:S02]  /*6210*/  SHFL.IDX PT, R0, R12, 0x1, 0x181f ;  /* 0x00381f000c007f89 */ /* 0x00052400000e0000 */
.L_x_2004:
[----:B--2---:R-:W2:Y:S04]  /*6220*/  LDL R3, [R1+0x30] ;  /* 0x0000300001037983 */ /* 0x004ea80000100800 */
[----:B----4-:R-:W4:Y:S04]  /*6230*/  LDL R2, [R1+0x6c] ;  /* 0x00006c0001027983 */ /* 0x010f280000100800 */
[----:B---3--:R-:W3:Y:S04]  /*6240*/  LDL R20, [R1+0x1c] ;  /* 0x00001c0001147983 */ /* 0x008ee80000100800 */
[----:B------:R-:W3:Y:S04]  /*6250*/  LDL R5, [R1+0x8] ;  /* 0x0000080001057983 */ /* 0x000ee80000100800 */
[----:B------:R-:W3:Y:S04]  /*6260*/  LDL R15, [R1+0x2c] ;  /* 0x00002c00010f7983 */ /* 0x000ee80000100800 */
[----:B------:R-:W3:Y:S04]  /*6270*/  LDL R14, [R1+0x20] ;  /* 0x00002000010e7983 */ /* 0x000ee80000100800 */
[----:B------:R-:W3:Y:S04]  /*6280*/  LDL R6, [R1+0x3c] ;  /* 0x00003c0001067983 */ /* 0x000ee80000100800 */
[----:B------:R-:W3:Y:S01]  /*6290*/  LDL R12, [R1+0x38] ;  /* 0x00003800010c7983 */ /* 0x000ee20000100800 */
[----:B--2---:R-:W-:Y:S02]  /*62a0*/  ISETP.GE.AND P1, PT, R3, c[0x0][0x1d4], PT ;  /* 0x0000750003007a0c */ /* 0x004fe40003f26270 */
[----:B----4-:R-:W-:Y:S05]  /*62b0*/  IADD3 R2, P0, R0, R2, RZ ;  /* 0x0000000200027210 */ /* 0x010fea0007f1e0ff */
[----:B---3--:R-:W-:Y:S06]  /*62c0*/  IMAD.X R3, R4, 0x1, R20, P0 ;  /* 0x0000000104037824 */ /* 0x008fec00000e0614 */
[----:B------:R-:W-:Y:S01]  /*62d0*/  @!PT LDS RZ, [RZ] ;  /* 0x00000000fffff984 */ /* 0x000fe20000000800 */
[----:B------:R-:W-:Y:S01]  /*62e0*/  @!PT LDS RZ, [RZ] ;  /* 0x00000000fffff984 */ /* 0x000fe20000000800 */
[----:B------:R-:W-:Y:S01]  /*62f0*/  @!PT LDS RZ, [RZ] ;  /* 0x00000000fffff984 */ /* 0x000fe20000000800 */
[----:B------:R2:W-:Y:S01]  /*6300*/  LDGSTS.E.BYPASS.LTC128B.128 [R5+0x5080], [R2.64], !P1 ;  /* 0x0508000002057fae */ /* 0x0005e2000c901d52 */
[C---:B------:R-:W-:Y:S02]  /*6310*/  IADD3 R6, P1, R0.reuse, R6, RZ ;  /* 0x0000000600067210 */ /* 0x040fe40007f3e0ff */
[----:B--2---:R-:W-:Y:S05]  /*6320*/  IADD3 R2, P0, R0, R15, RZ ;  /* 0x0000000f00027210 */ /* 0x004fea0007f1e0ff */
[----:B------:R-:W-:Y:S05]  /*6330*/  IMAD.X R3, R4, 0x1, R14, P0 ;  /* 0x0000000104037824 */ /* 0x000fea00000e060e */
[----:B------:R2:W-:Y:S02]  /*6340*/  LDGSTS.E.BYPASS.LTC128B.128 [R5+0x6880], [R2.64], !P6 ;  /* 0x0688000002057fae */ /* 0x0005e4000f101d52 */
[----:B--2---:R-:W-:Y:S01]  /*6350*/  IADD3 R2, P0, R0, R7, RZ ;  /* 0x0000000700027210 */ /* 0x004fe20007f1e0ff */
[C---:B------:R-:W-:Y:S04]  /*6360*/  IMAD.X R7, R4.reuse, 0x1, R12, P1 ;  /* 0x0000000104077824 */ /* 0x040fe800008e060c */
[----:B------:R-:W-:Y:S01]  /*6370*/  IMAD.X R3, R4, 0x1, R13, P0 ;  /* 0x0000000104037824 */ /* 0x000fe200000e060d */
[----:B------:R2:W-:Y:S04]  /*6380*/  LDGSTS.E.BYPASS.LTC128B.128 [R5+0x8080], [R6.64], !P5 ;  /* 0x0808000006057fae */ /* 0x0005e8000e901d52 */
[----:B------:R2:W-:Y:S03]  /*6390*/  LDGSTS.E.BYPASS.LTC128B.128 [R5+0x9880], [R2.64], !P4 ;  /* 0x0988000002057fae */ /* 0x0005e6000e101d52 */
.L_x_1953:
[----:B------:R-:W-:Y:S05]  /*63a0*/  BSYNC B0 ;  /* 0x0000000000007941 */ /* 0x000fea0003800000 */
.L_x_1952:
[----:B----4-:R-:W0:Y:S01]  /*63b0*/  LDGDEPBAR ;  /* 0x00000000000079af */ /* 0x010e220000000000 */
[----:B------:R-:W-:Y:S01]  /*63c0*/  WARPSYNC 0xffffffff ;  /* 0xffffffff00007948 */ /* 0x000fe20003800000 */
[C---:B--2--5:R-:W-:Y:S01]  /*63d0*/  HMMA.16816.F32 R4, R160.reuse, R8, RZ ;  /* 0x00000008a004723c */ /* 0x064fe200000018ff */
[----:B------:R-:W-:Y:S06]  /*63e0*/  UISETP.GT.AND UP0, UPT, UR5, UR7, UPT ;  /* 0x000000070500728c */ /* 0x000fec000bf04270 */
[----:B------:R-:W-:Y:S01]  /*63f0*/  PLOP3.LUT P0, PT, PT, PT, UP0, 0x40, 0x0 ;  /* 0x000000000000781c */ /* 0x000fe20003f0e808 */
[C---:B------:R-:W-:Y:S08]  /*6400*/  HMMA.16816.F32 R8, R160.reuse, R10, RZ ;  /* 0x0000000aa008723c */ /* 0x040ff000000018ff */
[C---:B-1----:R-:W-:Y:S08]  /*6410*/  HMMA.16816.F32 R12, R160.reuse, R16, RZ ;  /* 0x00000010a00c723c */ /* 0x042ff000000018ff */
        /* <DEDUP_REMOVED lines=9> */
[C---:B---3--:R-:W-:Y:S08]  /*64b0*/  HMMA.16816.F32 R20, R164.reuse, R176, R20 ;  /* 0x000000b0a414723c */ /* 0x048ff00000001814 */
        /* <DEDUP_REMOVED lines=120> */
[----:B------:R-:W2:Y:S01]  /*6c40*/  LDSM.16.M88.4 R172, [R239+0x5800] ;  /* 0x00580000efac783b */ /* 0x000ea20000000200 */
[----:B------:R-:W-:Y:S06]  /*6c50*/  DEPBAR.LE SB0, 0x0 ;  /* 0x000080000000791a */ /* 0x000fec0000000000 */
[----:B------:R-:W-:Y:S01]  /*6c60*/  BAR.SYNC.DEFER_BLOCKING 0x0 ;  /* 0x0000000000007b1d */ /* 0x000fe20000010000 */
[C---:B-1----:R-:W-:Y:S08]  /*6c70*/  HMMA.16816.F32 R12, R232.reuse, R168, R12 ;  /* 0x000000a8e80c723c */ /* 0x042ff0000000180c */
[C---:B------:R-:W-:Y:S08]  /*6c80*/  HMMA.16816.F32 R16, R232.reuse, R170, R16 ;  /* 0x000000aae810723c */ /* 0x040ff00000001810 */
[C---:B--2---:R-:W-:Y:S08]  /*6c90*/  HMMA.16816.F32 R20, R232.reuse, R172, R20 ;  /* 0x000000ace814723c */ /* 0x044ff00000001814 */
[----:B------:R-:W-:Y:S01]  /*6ca0*/  HMMA.16816.F32 R24, R232, R174, R24 ;  /* 0x000000aee818723c */ /* 0x000fe20000001818 */
[----:B------:R-:W-:-:S07]  /*6cb0*/  @P0 BRA `(.L_x_1955) ;  /* 0x0000053000000947 */ /* 0x000fce0003800000 */
[----:B------:R-:W2:Y:S01]  /*6cc0*/  LDL R0, [R1+0x48] ;  /* 0x0000480001007983 */ /* 0x000ea20000100800 */
[----:B------:R-:W-:Y:S01]  /*6cd0*/  IMAD.MOV.U32 R2, RZ, RZ, c[0x0][0x2b8] ;  /* 0x0000ae00ff027624 */ /* 0x000fe200078e00ff */
[----:B------:R-:W-:Y:S01]  /*6ce0*/  UIMAD UR23, UR5, 0x30, UR12 ;  /* 0x00000030051778a4 */ /* 0x000fe2000f8e020c */
[----:B------:R-:W-:Y:S01]  /*6cf0*/  IMAD.MOV.U32 R168, RZ, RZ, RZ ;  /* 0x000000ffffa87224 */ /* 0x000fe200078e00ff */
[----:B------:R1:W-:Y:S02]  /*6d00*/  STL [R1+0x74], R4 ;  /* 0x0000740401007387 */ /* 0x0003e40000100800 */
[----:B------:R-:W-:Y:S02]  /*6d10*/  ISETP.NE.AND P1, PT, R2, 0x1, PT ;  /* 0x000000010200780c */ /* 0x000fe40003f25270 */
[----:B------:R-:W3:Y:S01]  /*6d20*/  LDL R169, [R1+0x30] ;  /* 0x0000300001a97983 */ /* 0x000ee20000100800 */
[----:B------:R-:W-:Y:S03]  /*6d30*/  IMAD.U32 R2, RZ, RZ, UR23 ;  /* 0x00000017ff027e24 */ /* 0x000fe6000f8e00ff */
[----:B------:R-:W4:Y:S04]  /*6d40*/  LDL R174, [R1+0x1c] ;  /* 0x00001c0001ae7983 */ /* 0x000f280000100800 */
[----:B------:R-:W4:Y:S04]  /*6d50*/  LDL R177, [R1+0x8] ;  /* 0x0000080001b17983 */ /* 0x000f280000100800 */
[----:B------:R-:W4:Y:S04]  /*6d60*/  LDL R175, [R1+0x2c] ;  /* 0x00002c0001af7983 */ /* 0x000f280000100800 */
[----:B------:R-:W4:Y:S04]  /*6d70*/  LDL R178, [R1+0x20] ;  /* 0x0000200001b27983 */ /* 0x000f280000100800 */
[----:B------:R-:W4:Y:S04]  /*6d80*/  LDL R179, [R1+0x3c] ;  /* 0x00003c0001b37983 */ /* 0x000f280000100800 */
[----:B-1----:R-:W4:Y:S04]  /*6d90*/  LDL R4, [R1+0x6c] ;  /* 0x00006c0001047983 */ /* 0x002f280000100800 */
[----:B------:R-:W4:Y:S01]  /*6da0*/  LDL R176, [R1+0x38] ;  /* 0x0000380001b07983 */ /* 0x000f220000100800 */
[----:B--2---:R-:W-:Y:S05]  /*6db0*/  IADD3 R2, R2, -0x30, R0 ;  /* 0xffffffd002027810 */ /* 0x004fea0007ffe000 */
[----:B------:R-:W-:Y:S01]  /*6dc0*/  @P1 IMAD.HI.U32 R3, R2, c[0x0][0x2bc], RZ ;  /* 0x0000af0002031a27 */ /* 0x000fe200078e00ff */
[----:B---3--:R-:W-:Y:S03]  /*6dd0*/  ISETP.GE.AND P2, PT, R169, c[0x0][0x1d4], PT ;  /* 0x00007500a9007a0c */ /* 0x008fe60003f46270 */
        /* <DEDUP_REMOVED lines=9> */
[----:B------:R1:W-:Y:S01]  /*6e70*/  STL [R1+0x28], R170 ;  /* 0x000028aa01007387 */ /* 0x0003e20000100800 */
[----:B------:R-:W-:Y:S03]  /*6e80*/  SHF.R.S32.HI R0, RZ, 0x1f, R170 ;  /* 0x0000001fff007819 */ /* 0x000fe600000114aa */
[----:B------:R2:W3:Y:S02]  /*6e90*/  @!P3 LDG.E R168, [R132.64] ;  /* 0x0000001284a8b981 */ /* 0x0004e4000c1e1900 */
[----:B------:R-:W-:Y:S04]  /*6ea0*/  IMAD R0, R0, c[0x0][0x1e0], RZ ;  /* 0x0000780000007a24 */ /* 0x000fe800078e02ff */
[----:B------:R-:W-:Y:S04]  /*6eb0*/  IMAD R0, R170, c[0x0][0x1e4], R0 ;  /* 0x00007900aa007a24 */ /* 0x000fe800078e0200 */
[----:B------:R-:W-:Y:S01]  /*6ec0*/  IMAD.IADD R3, R3, 0x1, R0 ;  /* 0x0000000103037824 */ /* 0x000fe200078e0200 */
[----:B--2---:R-:W2:Y:S04]  /*6ed0*/  S2R R133, SR_TID.X ;  /* 0x0000000000857919 */ /* 0x004ea80000002100 */
[----:B---3--:R2:W-:Y:S01]  /*6ee0*/  STL [R1+0x24], R168 ;  /* 0x000024a801007387 */ /* 0x0085e20000100800 */
[----:B-1----:R-:W-:Y:S01]  /*6ef0*/  SHF.R.S32.HI R170, RZ, 0x1f, R168 ;  /* 0x0000001fffaa7819 */ /* 0x002fe200000114a8 */
[----:B------:R-:W-:Y:S02]  /*6f00*/  IMAD.WIDE.U32 R2, R168, c[0x0][0x1f0], R2 ;  /* 0x00007c00a8027a25 */ /* 0x000fe400078e0002 */
[----:B------:R-:W3:Y:S02]  /*6f10*/  LDL R172, [R1+0x34] ;  /* 0x0000340001ac7983 */ /* 0x000ee40000100800 */
[----:B------:R-:W-:Y:S01]  /*6f20*/  IMAD R170, R170, c[0x0][0x1f0], RZ ;  /* 0x00007c00aaaa7a24 */ /* 0x000fe200078e02ff */
[----:B------:R-:W-:Y:S01]  /*6f30*/  IADD3 R0, P0, R2, UR20, RZ ;  /* 0x0000001402007c10 */ /* 0x000fe2000ff1e0ff */
[----:B------:R-:W3:Y:S02]  /*6f40*/  LDL R173, [R1+0x50] ;  /* 0x0000500001ad7983 */ /* 0x000ee40000100800 */
[----:B------:R-:W-:Y:S05]  /*6f50*/  IMAD R170, R168, c[0x0][0x1f4], R170 ;  /* 0x00007d00a8aa7a24 */ /* 0x000fea00078e02aa */
[----:B------:R-:W-:Y:S02]  /*6f60*/  IADD3.X R170, R3, UR8, R170, P0, !PT ;  /* 0x0000000803aa7c10 */ /* 0x000fe400087fe4aa */
[C---:B------:R-:W-:Y:S04]  /*6f70*/  LEA R171, P0, R0.reuse, c[0x0][0x1c8], 0x1 ;  /* 0x0000720000ab7a11 */ /* 0x040fe800078008ff */
[----:B------:R-:W-:Y:S02]  /*6f80*/  LEA.HI.X R170, R0, c[0x0][0x1cc], R170, 0x1, P0 ;  /* 0x0000730000aa7a11 */ /* 0x000fe400000f0caa */
[----:B------:R-:W4:Y:S01]  /*6f90*/  SHFL.IDX PT, R0, R171, RZ, 0x181f ;  /* 0x00181fffab007589 */ /* 0x000f2200000e0000 */
[----:B--2---:R-:W-:Y:S03]  /*6fa0*/  SHF.R.S32.HI R168, RZ, 0x1f, R133 ;  /* 0x0000001fffa87819 */ /* 0x004fe60000011485 */
[----:B------:R-:W1:Y:S01]  /*6fb0*/  SHFL.IDX PT, R2, R170, RZ, 0x181f ;  /* 0x00181fffaa027589 */ /* 0x000e6200000e0000 */
[----:B------:R-:W-:Y:S04]  /*6fc0*/  LEA.HI R168, R168, R133, RZ, 0x3 ;  /* 0x00000085a8a87211 */ /* 0x000fe800078f18ff */
[----:B------:R-:W-:Y:S04]  /*6fd0*/  SHF.R.S32.HI R168, RZ, 0x3, R168 ;  /* 0x00000003ffa87819 */ /* 0x000fe800000114a8 */
[----:B------:R-:W-:Y:S04]  /*6fe0*/  IADD3 R3, -R168, 0x30, RZ ;  /* 0x00000030a8037810 */ /* 0x000fe80007ffe1ff */
[C---:B------:R-:W-:Y:S11]  /*6ff0*/  ISETP.GE.AND P0, PT, R3.reuse, 0x1, PT ;  /* 0x000000010300780c */ /* 0x040ff60003f06270 */
[----:B------:R-:W-:Y:S02]  /*7000*/  @!UPT UIADD3 URZ, URZ, URZ, URZ ;  /* 0x0000003f3f3ff290 */ /* 0x000fe4000fffe03f */
[----:B----4-:R-:W-:Y:S05]  /*7010*/  @P0 IADD3 R132, P1, R0, R4, RZ ;  /* 0x0000000400840210 */ /* 0x010fea0007f3e0ff */
[----:B-1----:R-:W-:Y:S01]  /*7020*/  @P0 IMAD.X R133, R2, 0x1, R174, P1 ;  /* 0x0000000102850824 */ /* 0x002fe200008e06ae */
[----:B------:R-:W-:Y:S04]  /*7030*/  @P0 IADD3 R168, P1, R0, R175, RZ ;  /* 0x000000af00a80210 */ /* 0x000fe80007f3e0ff */
[----:B------:R-:W-:Y:S01]  /*7040*/  @!PT LDS RZ, [RZ] ;  /* 0x00000000fffff984 */ /* 0x000fe20000000800 */
[----:B------:R1:W-:Y:S01]  /*7050*/  @P0 LDGSTS.E.BYPASS.LTC128B.128 [R177+0x14080], [R132.64], !P2 ;  /* 0x1408000084b10fae */ /* 0x0003e2000d101d52 */
[----:B------:R-:W-:Y:S05]  /*7060*/  @P0 IMAD.X R169, R2, 0x1, R178, P1 ;  /* 0x0000000102a90824 */ /* 0x000fea00008e06b2 */
[----:B------:R2:W-:Y:S01]  /*7070*/  @P0 LDGSTS.E.BYPASS.LTC128B.128 [R177+0x15880], [R168.64], !P6 ;  /* 0x15880000a8b10fae */ /* 0x0005e2000f101d52 */
[----:B-1----:R-:W-:Y:S05]  /*7080*/  @P0 IADD3 R132, P1, R0, R179, RZ ;  /* 0x000000b300840210 */ /* 0x002fea0007f3e0ff */
[----:B------:R-:W-:Y:S05]  /*7090*/  @P0 IMAD.X R133, R2, 0x1, R176, P1 ;  /* 0x0000000102850824 */ /* 0x000fea00008e06b0 */
[----:B------:R3:W-:Y:S02]  /*70a0*/  @P0 LDGSTS.E.BYPASS.LTC128B.128 [R177+0x17080], [R132.64], !P5 ;  /* 0x1708000084b10fae */ /* 0x0007e4000e901d52 */
[C---:B---3--:R-:W-:Y:S02]  /*70b0*/  @P0 LEA R132, P1, R172.reuse, R0, 0x1 ;  /* 0x00000000ac840211 */ /* 0x048fe400078208ff */
[----:B------:R-:W1:Y:S02]  /*70c0*/  SHFL.IDX PT, R0, R171, 0x1, 0x181f ;  /* 0x00381f00ab007f89 */ /* 0x000e6400000e0000 */
[--C-:B------:R-:W-:Y:S02]  /*70d0*/  @P0 LEA.HI.X R133, R172, R2, R173.reuse, 0x1, P1 ;  /* 0x00000002ac850211 */ /* 0x100fe400008f0cad */
[----:B------:R-:W3:Y:S04]  /*70e0*/  SHFL.IDX PT, R2, R170, 0x1, 0x181f ;  /* 0x00381f00aa027f89 */ /* 0x000ee800000e0000 */
[----:B------:R1:W-:Y:S01]  /*70f0*/  @P0 LDGSTS.E.BYPASS.LTC128B.128 [R177+0x18880], [R132.64], !P4 ;  /* 0x1888000084b10fae */ /* 0x0003e2000e101d52 */
[----:B------:R-:W-:Y:S11]  /*7100*/  ISETP.GE.AND P0, PT, R3, 0x21, PT ;  /* 0x000000210300780c */ /* 0x000ff60003f06270 */
[----:B------:R-:W-:Y:S02]  /*7110*/  @!UPT UIADD3 URZ, URZ, URZ, URZ ;  /* 0x0000003f3f3ff290 */ /* 0x000fe4000fffe03f */
[----:B-1----:R-:W-:Y:S02]  /*7120*/  @P0 IADD3 R132, P1, R0, R4, RZ ;  /* 0x0000000400840210 */ /* 0x002fe40007f3e0ff */
[----:B------:R1:W5:Y:S03]  /*7130*/  LDL.LU R4, [R1+0x74] ;  /* 0x0000740001047983 */ /* 0x0003660000300800 */
[----:B---3--:R-:W-:Y:S05]  /*7140*/  @P0 IMAD.X R133, R2, 0x1, R174, P1 ;  /* 0x0000000102850824 */ /* 0x008fea00008e06ae */
[----:B------:R3:W-:Y:S02]  /*7150*/  @P0 LDGSTS.E.BYPASS.LTC128B.128 [R177+0x15080], [R132.64], !P2 ;  /* 0x1508000084b10fae */ /* 0x0007e4000d101d52 */
[----:B---3--:R-:W-:Y:S05]  /*7160*/  @P0 IADD3 R132, P1, R0, R175, RZ ;  /* 0x000000af00840210 */ /* 0x008fea0007f3e0ff */
[----:B------:R-:W-:Y:S01]  /*7170*/  @P0 IMAD.X R133, R2, 0x1, R178, P1 ;  /* 0x0000000102850824 */ /* 0x000fe200008e06b2 */
[----:B--2---:R-:W-:Y:S04]  /*7180*/  @P0 IADD3 R168, P1, R0, R179, RZ ;  /* 0x000000b300a80210 */ /* 0x004fe80007f3e0ff */
[----:B------:R2:W-:Y:S01]  /*7190*/  @P0 LDGSTS.E.BYPASS.LTC128B.128 [R177+0x16880], [R132.64], !P6 ;  /* 0x1688000084b10fae */ /* 0x0005e2000f101d52 */
[----:B------:R-:W-:Y:S05]  /*71a0*/  @P0 IMAD.X R169, R2, 0x1, R176, P1 ;  /* 0x0000000102a90824 */ /* 0x000fea00008e06b0 */
[----:B------:R1:W-:Y:S01]  /*71b0*/  @P0 LDGSTS.E.BYPASS.LTC128B.128 [R177+0x18080], [R168.64], !P5 ;  /* 0x18080000a8b10fae */ /* 0x0003e2000e901d52 */
[C---:B--2---:R-:W-:Y:S04]  /*71c0*/  @P0 LEA R132, P1, R172.reuse, R0, 0x1 ;  /* 0x00000000ac840211 */ /* 0x044fe800078208ff */
[----:B------:R-:W-:Y:S05]  /*71d0*/  @P0 LEA.HI.X R133, R172, R2, R173, 0x1, P1 ;  /* 0x00000002ac850211 */ /* 0x000fea00008f0cad */
[----:B------:R1:W-:Y:S04]  /*71e0*/  @P0 LDGSTS.E.BYPASS.LTC128B.128 [R177+0x19880], [R132.64], !P4 ;  /* 0x1988000084b10fae */ /* 0x0003e8000e101d52 */
.L_x_1955:
[----:B------:R-:W2:Y:S01]  /*71f0*/  LDL R2, [R1+0x58] ;  /* 0x0000580001027983 */ /* 0x000ea20000100800 */
        /* <DEDUP_REMOVED lines=10> */
[----:B------:R-:W-:Y:S08]  /*72a0*/  IMAD.U32 R2, RZ, RZ, UR28 ;  /* 0x0000001cff027e24 */ /* 0x000ff0000f8e00ff */
[----:B------:R-:W-:Y:S01]  /*72b0*/  @P0 SHF.R.U32.HI R132, RZ, c[0x0][0x2cc], R0 ;  /* 0x0000b300ff840a19 */ /* 0x000fe20000011600 */
[----:B------:R-:W-:Y:S01]  /*72c0*/  IMAD.U32 R0, RZ, RZ, UR23 ;  /* 0x00000017ff007e24 */ /* 0x000fe2000f8e00ff */
[----:B------:R-:W-:Y:S03]  /*72d0*/  PLOP3.LUT P0, PT, PT, PT, UP0, 0x40, 0x0 ;  /* 0x000000000000781c */ /* 0x000fe60003f0e808 */
[----:B------:R-:W1:Y:S01]  /*72e0*/  SHFL.IDX PT, R3, R132, RZ, 0x1c1f ;  /* 0x001c1fff84037589 */ /* 0x000e6200000e0000 */
[----:B---3--:R-:W-:Y:S05]  /*72f0*/  IADD3 R0, -R170, 0x1, R0 ;  /* 0x00000001aa007810 */ /* 0x008fea0007ffe100 */
        /* <DEDUP_REMOVED lines=22> */
.L_x_1958:
[----:B------:R-:W-:Y:S04]  /*7460*/  MOV R168, 0x1 ;  /* 0x0000000100a87802 */ /* 0x000fe80000000f00 */
[----:B------:R-:W-:Y:S11]  /*7470*/  ISETP.NE.AND P0, PT, R168, c[0x0][0x32c], PT ;  /* 0x0000cb00a8007a0c */ /* 0x000ff60003f05270 */
[----:B------:R-:W-:Y:S02]  /*7480*/  @!UPT UIADD3 URZ, URZ, URZ, URZ ;  /* 0x0000003f3f3ff290 */ /* 0x000fe4000fffe03f */
[----:B------:R-:W-:Y:S05]  /*7490*/  @P0 IMAD.HI.U32 R168, R3, c[0x0][0x330], RZ ;  /* 0x0000cc0003a80a27 */ /* 0x000fea00078e00ff */
[----:B------:R-:W-:Y:S02]  /*74a0*/  @P0 SHF.R.U32.HI R3, RZ, c[0x0][0x334], R168 ;  /* 0x0000cd00ff030a19 */ /* 0x000fe400000116a8 */
.L_x_1959:
[----:B------:R-:W-:Y:S05]  /*74b0*/  BSYNC B0 ;  /* 0x0000000000007941 */ /* 0x000fea0003800000 */
.L_x_1957:
[----:B------:R-:W-:Y:S05]  /*74c0*/  IADD3 R168, -R170, UR23, RZ ;  /* 0x00000017aaa87c10 */ /* 0x000fea000fffe1ff */
[----:B------:R-:W-:Y:S05]  /*74d0*/  IMAD R3, R3, c[0x0][0x32c], R168 ;  /* 0x0000cb0003037a24 */ /* 0x000fea00078e02a8 */
[----:B------:R-:W-:Y:S02]  /*74e0*/  IMNMX R0, R0, R3, !PT ;  /* 0x0000000300007217 */ /* 0x000fe40007800200 */
[----:B------:R-:W-:Y:S04]  /*74f0*/  IADD3 R3, R3, c[0x0][0x32c], RZ ;  /* 0x0000cb0003037a10 */ /* 0x000fe80007ffe0ff */
[----:B------:R-:W-:Y:S02]  /*7500*/  IMNMX R2, R2, R3, PT ;  /* 0x0000000302027217 */ /* 0x000fe40003800200 */
.L_x_1956:
        /* <DEDUP_REMOVED lines=9> */
[----:B------:R-:W-:Y:S01]  /*75a0*/  ISETP.LT.OR P0, PT, R2, 0x1, P0 ;  /* 0x000000010200780c */ /* 0x000fe20000701670 */
[----:B------:R-:W-:Y:S02]  /*75b0*/  UISETP.GE.AND UP3, UPT, UR23, 0x21, UPT ;  /* 0x000000211700788c */ /* 0x000fe4000bf66270 */
[----:B------:R-:W-:Y:S01]  /*75c0*/  UISETP.GE.AND UP2, UPT, UR23, 0x22, UPT ;  /* 0x000000221700788c */ /* 0x000fe2000bf46270 */
[----:B-----5:R-:W-:Y:S01]  /*75d0*/  FSEL R168, R4, -INF , !P0 ;  /* 0xff80000004a87808 */ /* 0x020fe20004000000 */
[----:B------:R-:W-:Y:S01]  /*75e0*/  UISETP.GE.AND UP1, UPT, UR23, 0x29, UPT ;  /* 0x000000291700788c */ /* 0x000fe2000bf26270 */
[----:B------:R-:W-:Y:S01]  /*75f0*/  PLOP3.LUT P0, PT, PT, PT, UP0, 0x40, 0x0 ;  /* 0x000000000000781c */ /* 0x000fe20003f0e808 */
[----:B------:R-:W-:Y:S02]  /*7600*/  UISETP.GE.AND UP0, UPT, UR23, 0x9, UPT ;  /* 0x000000091700788c */ /* 0x000fe4000bf06270 */
[----:B------:R-:W-:Y:S01]  /*7610*/  UP2UR UR32, UPR, URZ, 0x40 ;  /* 0x000000403f207883 */ /* 0x000fe20008000000 */
[----:B------:R-:W-:Y:S01]  /*7620*/  ISETP.GT.AND P0, PT, R0, 0x1, P0 ;  /* 0x000000010000780c */ /* 0x000fe20000704270 */
[----:B------:R-:W-:Y:S03]  /*7630*/  UP2UR UR29, UPR, URZ, 0x1 ;  /* 0x000000013f1d7883 */ /* 0x000fe60008000000 */
[----:B------:R-:W-:Y:S04]  /*7640*/  ISETP.LT.OR P0, PT, R2, 0x2, P0 ;  /* 0x000000020200780c */ /* 0x000fe80000701670 */
[----:B------:R-:W-:Y:S02]  /*7650*/  FSEL R5, R5, -INF , !P0 ;  /* 0xff80000005057808 */ /* 0x000fe40004000000 */
[----:B------:R-:W-:Y:S01]  /*7660*/  PLOP3.LUT P0, PT, PT, PT, UP0, 0x40, 0x0 ;  /* 0x000000000000781c */ /* 0x000fe20003f0e808 */
[----:B------:R-:W-:Y:S03]  /*7670*/  UISETP.GE.AND UP0, UPT, UR23, 0xa, UPT ;  /* 0x0000000a1700788c */ /* 0x000fe6000bf06270 */
        /* <DEDUP_REMOVED lines=12> */
[----:B------:R-:W-:Y:S04]  /*7740*/  ISETP.GT.AND P0, PT, R0, 0x10, P0 ;  /* 0x000000100000780c */ /* 0x000fe80000704270 */
[----:B------:R-:W-:Y:S04]  /*7750*/  ISETP.LT.OR P0, PT, R2, 0x11, P0 ;  /* 0x000000110200780c */ /* 0x000fe80000701670 */
[----:B------:R-:W-:Y:S02]  /*7760*/  FSEL R12, R12, -INF , !P0 ;  /* 0xff8000000c0c7808 */ /* 0x000fe40004000000 */
[----:B------:R-:W-:Y:S01]  /*7770*/  PLOP3.LUT P0, PT, PT, PT, UP6, 0x40, 0x0 ;  /* 0x000000000000781c */ /* 0x000fe20003f0e868 */
[----:B------:R-:W-:Y:S03]  /*7780*/  UISETP.NE.AND UP6, UPT, UR13, URZ, UPT ;  /* 0x0000003f0d00728c */ /* 0x000fe6000bfc5270 */
        /* <DEDUP_REMOVED lines=24> */
[----:B------:R-:W-:Y:S02]  /*7910*/  ISETP.GT.AND P0, PT, R0, 0x29, P0 ;  /* 0x000000290000780c */ /* 0x000fe40000704270 */
[----:B------:R-:W1:Y:S02]  /*7920*/  SHFL.IDX PT, R0, R132, 0x1, 0x1c1f ;  /* 0x003c1f0084007f89 */ /* 0x000e6400000e0000 */
[----:B------:R-:W-:Y:S04]  /*7930*/  ISETP.LT.OR P0, PT, R2, 0x2a, P0 ;  /* 0x0000002a0200780c */ /* 0x000fe80000701670 */
[----:B------:R-:W-:Y:S02]  /*7940*/  FSEL R25, R25, -INF , !P0 ;  /* 0xff80000019197808 */ /* 0x000fe40004000000 */
[----:B------:R-:W-:Y:S01]  /*7950*/  PLOP3.LUT P0, PT, PT, PT, UP6, 0x40, 0x0 ;  /* 0x000000000000781c */ /* 0x000fe20003f0e868 */
[----:B------:R-:W-:Y:S01]  /*7960*/  UISETP.NE.AND UP6, UPT, UR32, URZ, UPT ;  /* 0x0000003f2000728c */ /* 0x000fe2000bfc5270 */
[--C-:B-1----:R-:W-:Y:S02]  /*7970*/  IMAD.IADD R3, R169, 0x1, R0.reuse ;  /* 0x00000001a9037824 */ /* 0x102fe400078e0200 */
[----:B------:R-:W-:Y:S09]  /*7980*/  IMAD.IADD R2, R133, 0x1, R0 ;  /* 0x0000000185027824 */ /* 0x000ff200078e0200 */
        /* <DEDUP_REMOVED lines=16> */
.L_x_1962:
[----:B------:R-:W-:Y:S04]  /*7a90*/  MOV R4, 0x1 ;  /* 0x0000000100047802 */ /* 0x000fe80000000f00 */
[----:B------:R-:W-:Y:S11]  /*7aa0*/  ISETP.NE.AND P0, PT, R4, c[0x0][0x32c], PT ;  /* 0x0000cb0004007a0c */ /* 0x000ff60003f05270 */
[----:B------:R-:W-:Y:S02]  /*7ab0*/  @!UPT UIADD3 URZ, URZ, URZ, URZ ;  /* 0x0000003f3f3ff290 */ /* 0x000fe4000fffe03f */
[----:B------:R-:W-:Y:S05]  /*7ac0*/  @P0 IMAD.HI.U32 R4, R0, c[0x0][0x330], RZ ;  /* 0x0000cc0000040a27 */ /* 0x000fea00078e00ff */
[----:B------:R-:W-:Y:S02]  /*7ad0*/  @P0 SHF.R.U32.HI R0, RZ, c[0x0][0x334], R4 ;  /* 0x0000cd00ff000a19 */ /* 0x000fe40000011604 */
.L_x_1963:
[----:B------:R-:W-:Y:S05]  /*7ae0*/  BSYNC B0 ;  /* 0x0000000000007941 */ /* 0x000fea0003800000 */
.L_x_1961:
[----:B------:R-:W-:Y:S05]  /*7af0*/  IADD3 R4, -R170, UR23, RZ ;  /* 0x00000017aa047c10 */ /* 0x000fea000fffe1ff */
[----:B------:R-:W-:Y:S05]  /*7b00*/  IMAD R0, R0, c[0x0][0x32c], R4 ;  /* 0x0000cb0000007a24 */ /* 0x000fea00078e0204 */
[----:B------:R-:W-:Y:S02]  /*7b10*/  IMNMX R2, R2, R0, !PT ;  /* 0x0000000002027217 */ /* 0x000fe40007800200 */
[----:B------:R-:W-:Y:S04]  /*7b20*/  IADD3 R0, R0, c[0x0][0x32c], RZ ;  /* 0x0000cb0000007a10 */ /* 0x000fe80007ffe0ff */
[----:B------:R-:W-:Y:S02]  /*7b30*/  IMNMX R3, R3, R0, PT ;  /* 0x0000000003037217 */ /* 0x000fe40003800200 */
.L_x_1960:
        /* <DEDUP_REMOVED lines=31> */
[----:B------:R-:W-:Y:S01]  /*7d30*/  FADD.FTZ R0, -R0, R134 ;  /* 0x0000008600007221 */ /* 0x000fe20000010100 */
[----:B------:R-:W-:Y:S01]  /*7d40*/  UISETP.NE.AND UP4, UPT, UR23, URZ, UPT ;  /* 0x0000003f1700728c */ /* 0x000fe2000bf85270 */
[----:B------:R-:W2:Y:S01]  /*7d50*/  LDL.LU R134, [R1+0x44] ;  /* 0x0000440001867983 */ /* 0x000ea20000300800 */
[----:B------:R-:W-:Y:S01]  /*7d60*/  ISETP.GT.AND P0, PT, R2, RZ, P0 ;  /* 0x000000ff0200720c */ /* 0x000fe20000704270 */
[--C-:B------:R-:W-:Y:S01]  /*7d70*/  FFMA.FTZ R168, R168, c[0x0][0x2d0], -R4.reuse ;  /* 0x0000b400a8a87a23 */ /* 0x100fe20000010804 */
[----:B------:R-:W-:Y:S01]  /*7d80*/  UIADD3 UR23, UR5, -0x1, URZ ;  /* 0xffffffff05177890 */ /* 0x000fe2000fffe03f */
[----:B------:R-:W-:Y:S01]  /*7d90*/  FMUL.FTZ R0, R0, c[0x0][0x2d0] ;  /* 0x0000b40000007a20 */ /* 0x000fe20000410000 */
[----:B------:R-:W-:Y:S01]  /*7da0*/  ISETP.LT.OR P0, PT, R3, 0x1, P0 ;  /* 0x000000010300780c */ /* 0x000fe20000701670 */
[--C-:B------:R-:W-:Y:S02]  /*7db0*/  FFMA.FTZ R5, R5, c[0x0][0x2d0], -R4.reuse ;  /* 0x0000b40005057a23 */ /* 0x100fe40000010804 */
[----:B------:R-:W-:Y:S01]  /*7dc0*/  MUFU.EX2 R168, R168 ;  /* 0x000000a800a87308 */ /* 0x000fe20000000800 */
[----:B------:R-:W-:Y:S01]  /*7dd0*/  FSEL R6, R6, -INF , !P0 ;  /* 0xff80000006067808 */ /* 0x000fe20004000000 */
[--C-:B------:R-:W-:Y:S01]  /*7de0*/  FFMA.FTZ R8, R8, c[0x0][0x2d0], -R4.reuse ;  /* 0x0000b40008087a23 */ /* 0x100fe20000010804 */
[----:B------:R-:W-:Y:S01]  /*7df0*/  PLOP3.LUT P0, PT, PT, PT, UP3, 0x40, 0x0 ;  /* 0x000000000000781c */ /* 0x000fe20003f0e838 */
[----:B------:R-:W-:Y:S01]  /*7e00*/  UISETP.NE.AND UP3, UPT, UR31, URZ, UPT ;  /* 0x0000003f1f00728c */ /* 0x000fe2000bf65270 */
[--C-:B------:R-:W-:Y:S02]  /*7e10*/  FFMA.FTZ R9, R9, c[0x0][0x2d0], -R4.reuse ;  /* 0x0000b40009097a23 */ /* 0x100fe40000010804 */
[----:B------:R-:W-:Y:S01]  /*7e20*/  ISETP.GT.AND P0, PT, R2, 0x1, P0 ;  /* 0x000000010200780c */ /* 0x000fe20000704270 */
[--C-:B------:R-:W-:Y:S02]  /*7e30*/  FFMA.FTZ R17, R17, c[0x0][0x2d0], -R4.reuse ;  /* 0x0000b40011117a23 */ /* 0x100fe40000010804 */
[----:B------:R-:W-:Y:S01]  /*7e40*/  MUFU.EX2 R5, R5 ;  /* 0x0000000500057308 */ /* 0x000fe20000000800 */
[----:B------:R-:W-:Y:S01]  /*7e50*/  ISETP.LT.OR P0, PT, R3, 0x2, P0 ;  /* 0x000000020300780c */ /* 0x000fe20000701670 */
[--C-:B------:R-:W-:Y:S02]  /*7e60*/  FFMA.FTZ R21, R21, c[0x0][0x2d0], -R4.reuse ;  /* 0x0000b40015157a23 */ /* 0x100fe40000010804 */
        /* <DEDUP_REMOVED lines=10> */
[C---:B------:R-:W-:Y:S01]  /*7f10*/  ISETP.LT.OR P0, PT, R3.reuse, 0x9, P0 ;  /* 0x000000090300780c */ /* 0x040fe20000701670 */
[----:B------:R-:W-:Y:S01]  /*7f20*/  FFMA.FTZ R169, R20, c[0x0][0x2d0], -R4 ;  /* 0x0000b40014a97a23 */ /* 0x000fe20000010804 */
[----:B------:R-:W-:Y:S02]  /*7f30*/  MOV R20, R17 ;  /* 0x0000001100147202 */ /* 0x000fe40000000f00 */
[----:B------:R-:W-:Y:S01]  /*7f40*/  FSEL R10, R10, -INF , !P0 ;  /* 0xff8000000a0a7808 */ /* 0x000fe20004000000 */
[----:B------:R-:W1:Y:S01]  /*7f50*/  MUFU.EX2 R9, R9 ;  /* 0x0000000900097308 */ /* 0x000e620000000800 */
[----:B------:R-:W-:Y:S01]  /*7f60*/  PLOP3.LUT P0, PT, PT, PT, UP1, 0x40, 0x0 ;  /* 0x000000000000781c */ /* 0x000fe20003f0e818 */
[----:B------:R-:W-:Y:S03]  /*7f70*/  UISETP.NE.AND UP1, UPT, UR29, URZ, UPT ;  /* 0x0000003f1d00728c */ /* 0x000fe6000bf25270 */
[C---:B------:R-:W-:Y:S04]  /*7f80*/  ISETP.GT.AND P0, PT, R2.reuse, 0x9, P0 ;  /* 0x000000090200780c */ /* 0x040fe80000704270 */
[----:B------:R-:W-:Y:S04]  /*7f90*/  ISETP.LT.OR P0, PT, R3, 0xa, P0 ;  /* 0x0000000a0300780c */ /* 0x000fe80000701670 */
[----:B------:R-:W-:Y:S02]  /*7fa0*/  FSEL R171, R11, -INF , !P0 ;  /* 0xff8000000bab7808 */ /* 0x000fe40004000000 */
[----:B------:R-:W-:Y:S01]  /*7fb0*/  PLOP3.LUT P0, PT, PT, PT, UP0, 0x40, 0x0 ;  /* 0x000000000000781c */ /* 0x000fe20003f0e808 */
[----:B------:R-:W-:Y:S01]  /*7fc0*/  UISETP.NE.AND UP0, UPT, UR27, URZ, UPT ;  /* 0x0000003f1b00728c */ /* 0x000fe2000bf05270 */
[----:B------:R-:W-:Y:S02]  /*7fd0*/  MOV R11, R16 ;  /* 0x00000010000b7202 */ /* 0x000fe40000000f00 */
[----:B------:R-:W-:Y:S04]  /*7fe0*/  ISETP.GT.AND P0, PT, R2, 0x10, P0 ;  /* 0x000000100200780c */ /* 0x000fe80000704270 */
[C---:B------:R-:W-:Y:S04]  /*7ff0*/  ISETP.LT.OR P0, PT, R3.reuse, 0x11, P0 ;  /* 0x000000110300780c */ /* 0x040fe80000701670 */
[----:B------:R-:W-:Y:S02]  /*8000*/  FSEL R172, R14, -INF , !P0 ;  /* 0xff8000000eac7808 */ /* 0x000fe40004000000 */
[----:B------:R-:W-:Y:S02]  /*8010*/  PLOP3.LUT P0, PT, PT, PT, UP6, 0x40, 0x0 ;  /* 0x000000000000781c */ /* 0x000fe40003f0e868 */
[----:B------:R-:W-:Y:S02]  /*8020*/  MOV R14, R179 ;  /* 0x000000b3000e7202 */ /* 0x000fe40000000f00 */
[C---:B------:R-:W-:Y:S04]  /*8030*/  ISETP.GT.AND P0, PT, R2.reuse, 0x11, P0 ;  /* 0x000000110200780c */ /* 0x040fe80000704270 */
[----:B------:R-:W-:Y:S04]  /*8040*/  ISETP.LT.OR P0, PT, R3, 0x12, P0 ;  /* 0x000000120300780c */ /* 0x000fe80000701670 */
[----:B------:R-:W-:Y:S02]  /*8050*/  FSEL R173, R15, -INF , !P0 ;  /* 0xff8000000fad7808 */ /* 0x000fe40004000000 */
[----:B------:R-:W-:Y:S02]  /*8060*/  PLOP3.LUT P0, PT, PT, PT, UP5, 0x40, 0x0 ;  /* 0x000000000000781c */ /* 0x000fe40003f0e858 */
[----:B------:R-:W-:Y:S02]  /*8070*/  MOV R15, R170 ;  /* 0x000000aa000f7202 */ /* 0x000fe40000000f00 */
[----:B------:R-:W-:Y:S02]  /*8080*/  ISETP.GT.AND P0, PT, R2, 0x18, P0 ;  /* 0x000000180200780c */ /* 0x000fe40000704270 */
[----:B-1----:R-:W-:Y:S02]  /*8090*/  F2FP.PACK_AB R170, R9, R8 ;  /* 0x0000000809aa723e */ /* 0x002fe400000000ff */
        /* <DEDUP_REMOVED lines=21> */
[----:B------:R-:W-:Y:S01]  /*81f0*/  UMOV UR5, UR23 ;  /* 0x0000001700057c82 */ /* 0x000fe20008000000 */
[----:B------:R-:W1:Y:S02]  /*8200*/  MUFU.EX2 R2, R0 ;  /* 0x0000000000027308 */ /* 0x000e640000000800 */
[----:B------:R-:W-:Y:S04]  /*8210*/  ISETP.LT.OR P0, PT, R3, 0x2a, P0 ;  /* 0x0000002a0300780c */ /* 0x000fe80000701670 */
[----:B------:R-:W-:Y:S01]  /*8220*/  FSEL R132, R27, -INF , !P0 ;  /* 0xff8000001b847808 */ /* 0x000fe20004000000 */
[C---:B-1----:R-:W-:Y:S02]  /*8230*/  FMUL.FTZ R16, R2.reuse, R144 ;  /* 0x0000009002107220 */ /* 0x042fe40000410000 */
[C---:B------:R-:W-:Y:S01]  /*8240*/  FMUL.FTZ R12, R2.reuse, R148 ;  /* 0x00000094020c7220 */ /* 0x040fe20000410000 */
[----:B------:R-:W-:Y:S01]  /*8250*/  MOV R148, R11 ;  /* 0x0000000b00947202 */ /* 0x000fe20000000f00 */
[C---:B------:R-:W-:Y:S01]  /*8260*/  FMUL.FTZ R13, R2.reuse, R149 ;  /* 0x00000095020d7220 */ /* 0x040fe20000410000 */
[----:B------:R-:W-:Y:S01]  /*8270*/  MOV R149, R14 ;  /* 0x0000000e00957202 */ /* 0x000fe20000000f00 */
        /* <DEDUP_REMOVED lines=56> */
[----:B------:R-:W-:Y:S01]  /*8600*/  FADD.FTZ R4, R5, R0 ;  /* 0x0000000005047221 */ /* 0x000fe20000010000 */
        /* <DEDUP_REMOVED lines=8> */
[C---:B------:R-:W-:Y:S01]  /*8690*/  FMUL.FTZ R4, R2.reuse, R156 ;  /* 0x0000009c02047220 */ /* 0x040fe20000410000 */
[----:B------:R-:W-:Y:S01]  /*86a0*/  MOV R156, R20 ;  /* 0x00000014009c7202 */ /* 0x000fe20000000f00 */
[C---:B------:R-:W-:Y:S01]  /*86b0*/  FMUL.FTZ R20, R2.reuse, R140 ;  /* 0x0000008c02147220 */ /* 0x040fe20000410000 */
[----:B------:R-:W-:Y:S01]  /*86c0*/  FMNMX.FTZ R0, R171, R0, !PT ;  /* 0x00000000ab007209 */ /* 0x000fe20007810000 */
[----:B------:R-:W2:Y:S01]  /*86d0*/  LDL.LU R140, [R1+0x4c] ;  /* 0x00004c00018c7983 */ /* 0x000ea20000300800 */
        /* <DEDUP_REMOVED lines=8> */
[----:B------:R-:W-:Y:S03]  /*8760*/  MUFU.EX2 R156, R156 ;  /* 0x0000009c009c7308 */ /* 0x000fe60000000800 */
[----:B------:R-:W-:Y:S04]  /*8770*/  FMNMX.FTZ R0, R174, R0, !PT ;  /* 0x00000000ae007209 */ /* 0x000fe80007810000 */
[----:B------:R-:W-:Y:S03]  /*8780*/  FMNMX.FTZ R0, R175, R0, !PT ;  /* 0x00000000af007209 */ /* 0x000fe60007810000 */
[----:B------:R-:W-:Y:S01]  /*8790*/  MUFU.EX2 R152, R152 ;  /* 0x0000009800987308 */ /* 0x000fe20000000800 */
        /* <DEDUP_REMOVED lines=14> */
[----:B------:R-:W-:Y:S01]  /*8880*/  MOV R135, R169 ;  /* 0x000000a900877202 */ /* 0x000fe20000000f00 */
[--C-:B------:R-:W-:Y:S02]  /*8890*/  FFMA.FTZ R169, R6, c[0x0][0x2d0], -R134.reuse ;  /* 0x0000b40006a97a23 */ /* 0x100fe40000010886 */
[----:B------:R-:W-:Y:S02]  /*88a0*/  FMUL.FTZ R0, R0, c[0x0][0x2d0] ;  /* 0x0000b40000007a20 */ /* 0x000fe40000410000 */
[--C-:B------:R-:W-:Y:S02]  /*88b0*/  FFMA.FTZ R7, R7, c[0x0][0x2d0], -R134.reuse ;  /* 0x0000b40007077a23 */ /* 0x100fe40000010886 */
[----:B------:R-:W-:Y:S01]  /*88c0*/  MUFU.EX2 R169, R169 ;  /* 0x000000a900a97308 */ /* 0x000fe20000000800 */
[--C-:B------:R-:W-:Y:S09]  /*88d0*/  FFMA.FTZ R2, R10, c[0x0][0x2d0], -R134.reuse ;  /* 0x0000b4000a027a23 */ /* 0x100ff20000010886 */
[----:B------:R-:W1:Y:S10]  /*88e0*/  MUFU.EX2 R0, R0 ;  /* 0x0000000000007308 */ /* 0x000e740000000800 */
[----:B------:R3:W4:Y:S01]  /*88f0*/  MUFU.EX2 R144, R7 ;  /* 0x0000000700907308 */ /* 0x0007220000000800 */
[C---:B-1----:R-:W-:Y:S02]  /*8900*/  FMUL.FTZ R26, R0.reuse, R138 ;  /* 0x0000008a001a7220 */ /* 0x042fe40000410000 */
[C---:B------:R-:W-:Y:S02]  /*8910*/  FMUL.FTZ R27, R0.reuse, R139 ;  /* 0x0000008b001b7220 */ /* 0x040fe40000410000 */
[----:B------:R-:W1:Y:S01]  /*8920*/  LDSM.16.MT88.4 R136, [R237+0x4080] ;  /* 0x00408000ed88783b */ /* 0x000e620000004200 */
[C---:B------:R-:W-:Y:S02]  /*8930*/  FMUL.FTZ R10, R0.reuse, R154 ;  /* 0x0000009a000a7220 */ /* 0x040fe40000410000 */
[C---:B------:R-:W-:Y:S02]  /*8940*/  FMUL.FTZ R11, R0.reuse, R155 ;  /* 0x0000009b000b7220 */ /* 0x040fe40000410000 */
[C---:B------:R-:W-:Y:S02]  /*8950*/  FMUL.FTZ R22, R0.reuse, R142 ;  /* 0x0000008e00167220 */ /* 0x040fe40000410000 */
[C---:B------:R-:W-:Y:S02]  /*8960*/  FMUL.FTZ R23, R0.reuse, R143 ;  /* 0x0000008f00177220 */ /* 0x040fe40000410000 */
[C---:B------:R-:W-:Y:S01]  /*8970*/  FMUL.FTZ R6, R0.reuse, R158 ;  /* 0x0000009e00067220 */ /* 0x040fe20000410000 */
[----:B------:R-:W-:Y:S01]  /*8980*/  MOV R158, R135 ;  /* 0x00000087009e7202 */ /* 0x000fe20000000f00 */
[C---:B---3--:R-:W-:Y:S02]  /*8990*/  FMUL.FTZ R7, R0.reuse, R159 ;  /* 0x0000009f00077220 */ /* 0x048fe40000410000 */
        /* <DEDUP_REMOVED lines=61> */
[C---:B----4-:R-:W-:Y:S01]  /*8d70*/  F2FP.PACK_AB R169, R144.reuse, R169 ;  /* 0x000000a990a9723e */ /* 0x050fe200000000ff */
[----:B------:R-:W-:Y:S01]  /*8d80*/  FFMA.FTZ R0, R171, c[0x0][0x2d0], -R134 ;  /* 0x0000b400ab007a23 */ /* 0x000fe20000010886 */
[----:B------:R-:W-:Y:S01]  /*8d90*/  LDSM.16.MT88.4 R140, [R237+0x4880] ;  /* 0x00488000ed8c783b */ /* 0x000fe20000004200 */
[----:B------:R-:W-:Y:S02]  /*8da0*/  FADD.FTZ R144, R144, R150 ;  /* 0x0000009690907221 */ /* 0x000fe40000010000 */
[----:B------:R-:W2:Y:S02]  /*8db0*/  MUFU.EX2 R146, R0 ;  /* 0x0000000000927308 */ /* 0x000ea40000000800 */
[----:B--2---:R-:W-:Y:S01]  /*8dc0*/  F2FP.PACK_AB R171, R146, R147 ;  /* 0x0000009392ab723e */ /* 0x004fe200000000ff */
[--C-:B------:R-:W-:Y:S07]  /*8dd0*/  FFMA.FTZ R0, R172, c[0x0][0x2d0], -R134.reuse ;  /* 0x0000b400ac007a23 */ /* 0x100fee0000010886 */
[----:B------:R2:W-:Y:S01]  /*8de0*/  MUFU.EX2 R148, R0 ;  /* 0x0000000000947308 */ /* 0x0005e20000000800 */
[C---:B-1----:R-:W-:Y:S08]  /*8df0*/  HMMA.16816.F32 R4, R168.reuse, R136, R4 ;  /* 0x00000088a804723c */ /* 0x042ff00000001804 */
[C---:B------:R-:W-:Y:S01]  /*8e00*/  HMMA.16816.F32 R8, R168.reuse, R138, R8 ;  /* 0x0000008aa808723c */ /* 0x040fe20000001808 */
[----:B------:R-:W1:Y:S03]  /*8e10*/  LDSM.16.MT88.4 R136, [R238+0x4080] ;  /* 0x00408000ee88783b */ /* 0x000e660000004200 */
[--C-:B--2---:R-:W-:Y:S04]  /*8e20*/  FFMA.FTZ R0, R173, c[0x0][0x2d0], -R134.reuse ;  /* 0x0000b400ad007a23 */ /* 0x104fe80000010886 */
[----:B------:R2:W3:Y:S01]  /*8e30*/  MUFU.EX2 R149, R0 ;  /* 0x0000000000957308 */ /* 0x0004e20000000800 */
[C---:B-1----:R-:W-:Y:S03]  /*8e40*/  HMMA.16816.F32 R12, R168.reuse, R136, R12 ;  /* 0x00000088a80c723c */ /* 0x042fe6000000180c */
[--C-:B--2---:R-:W-:Y:S06]  /*8e50*/  FFMA.FTZ R0, R174, c[0x0][0x2d0], -R134.reuse ;  /* 0x0000b400ae007a23 */ /* 0x104fec0000010886 */
[----:B------:R1:W-:Y:S01]  /*8e60*/  MUFU.EX2 R135, R0 ;  /* 0x0000000000877308 */ /* 0x0003e20000000800 */
[C---:B------:R-:W-:Y:S01]  /*8e70*/  HMMA.16816.F32 R16, R168.reuse, R138, R16 ;  /* 0x0000008aa810723c */ /* 0x040fe20000001810 */
[----:B------:R-:W2:Y:S02]  /*8e80*/  LDSM.16.MT88.4 R136, [R241+0x4080] ;  /* 0x00408000f188783b */ /* 0x000ea40000004200 */
[----:B-1----:R-:W-:Y:S06]  /*8e90*/  FFMA.FTZ R0, R175, c[0x0][0x2d0], -R134 ;  /* 0x0000b400af007a23 */ /* 0x002fec0000010886 */
[----:B------:R-:W-:Y:S10]  /*8ea0*/  MUFU.EX2 R175, R158 ;  /* 0x0000009e00af7308 */ /* 0x000ff40000000800 */
[----:B------:R1:W4:Y:S01]  /*8eb0*/  MUFU.EX2 R174, R0 ;  /* 0x0000000000ae7308 */ /* 0x0003220000000800 */
[C---:B--2---:R-:W-:Y:S08]  /*8ec0*/  HMMA.16816.F32 R20, R168.reuse, R136, R20 ;  /* 0x00000088a814723c */ /* 0x044ff00000001814 */
[C---:B------:R-:W-:Y:S01]  /*8ed0*/  HMMA.16816.F32 R24, R168.reuse, R138, R24 ;  /* 0x0000008aa818723c */ /* 0x040fe20000001818 */
[----:B------:R-:W2:Y:S03]  /*8ee0*/  LDSM.16.MT88.4 R136, [R240+0x4080] ;  /* 0x00408000f088783b */ /* 0x000ea60000004200 */
[----:B-1----:R-:W-:Y:S02]  /*8ef0*/  FADD.FTZ R0, R2, R179 ;  /* 0x000000b302007221 */ /* 0x002fe40000010000 */
[----:B------:R-:W-:Y:S02]  /*8f00*/  MUFU.EX2 R179, R153 ;  /* 0x0000009900b37308 */ /* 0x000fe40000000800 */
[----:B------:R-:W-:Y:S04]  /*8f10*/  FADD.FTZ R150, R145, R0 ;  /* 0x0000000091967221 */ /* 0x000fe80000010000 */
[----:B------:R-:W-:Y:S04]  /*8f20*/  FADD.FTZ R0, R147, R144 ;  /* 0x0000009093007221 */ /* 0x000fe80000010000 */
[----:B------:R-:W1:Y:S01]  /*8f30*/  MUFU.EX2 R153, R157 ;  /* 0x0000009d00997308 */ /* 0x000e620000000800 */
        /* <DEDUP_REMOVED lines=41> */
[----:B------:R-:W-:Y:S01]  /*91d0*/  F2FP.PACK_AB R138, R156, R151 ;  /* 0x000000979c8a723e */ /* 0x000fe200000000ff */
[----:B------:R-:W-:Y:S01]  /*91e0*/  LDSM.16.MT88.4 R144, [R240+0x9080] ;  /* 0x00908000f090783b */ /* 0x000fe20000004200 */
[----:B----4-:R-:W-:Y:S03]  /*91f0*/  F2FP.PACK_AB R139, R174, R135 ;  /* 0x00000087ae8b723e */ /* 0x010fe600000000ff */
[----:B------:R-:W-:Y:S01]  /*9200*/  FFMA.FTZ R0, R176, c[0x0][0x2d0], -R134 ;  /* 0x0000b400b0007a23 */ /* 0x000fe20000010886 */
[----:B-1----:R-:W-:Y:S01]  /*9210*/  MOV R176, R153 ;  /* 0x0000009900b07202 */ /* 0x002fe20000000f00 */
[----:B------:R-:W-:Y:S01]  /*9220*/  FADD.FTZ R2, R148, R2 ;  /* 0x0000000294027221 */ /* 0x000fe20000010000 */
[----:B------:R-:W-:Y:S01]  /*9230*/  F2FP.PACK_AB R168, R179, R175 ;  /* 0x000000afb3a8723e */ /* 0x000fe200000000ff */
[C---:B------:R-:W-:Y:S01]  /*9240*/  HMMA.16816.F32 R4, R136.reuse, R140, R4 ;  /* 0x0000008c8804723c */ /* 0x040fe20000001804 */
[----:B------:R1:W2:Y:S04]  /*9250*/  MUFU.EX2 R172, R0 ;  /* 0x0000000000ac7308 */ /* 0x0002a80000000800 */
[----:B------:R-:W-:Y:S03]  /*9260*/  FADD.FTZ R2, R149, R2 ;  /* 0x0000000295027221 */ /* 0x000fe60000010000 */
[C---:B------:R-:W-:Y:S01]  /*9270*/  HMMA.16816.F32 R8, R136.reuse, R142, R8 ;  /* 0x0000008e8808723c */ /* 0x040fe20000001808 */
[----:B------:R-:W3:Y:S03]  /*9280*/  LDSM.16.MT88.4 R140, [R238+0x4880] ;  /* 0x00488000ee8c783b */ /* 0x000ee60000004200 */
[----:B------:R-:W-:Y:S01]  /*9290*/  FADD.FTZ R2, R135, R2 ;  /* 0x0000000287027221 */ /* 0x000fe20000010000 */
[----:B------:R-:W-:Y:S03]  /*92a0*/  MOV R135, R3 ;  /* 0x0000000300877202 */ /* 0x000fe60000000f00 */
[----:B------:R-:W-:Y:S04]  /*92b0*/  FADD.FTZ R2, R174, R2 ;  /* 0x00000002ae027221 */ /* 0x000fe80000010000 */
[----:B-1----:R-:W-:Y:S01]  /*92c0*/  FFMA.FTZ R0, R177, c[0x0][0x2d0], -R134 ;  /* 0x0000b400b1007a23 */ /* 0x002fe20000010886 */
[----:B------:R-:W-:Y:S01]  /*92d0*/  MOV R177, R152 ;  /* 0x0000009800b17202 */ /* 0x000fe20000000f00 */
[----:B--2---:R-:W-:Y:S01]  /*92e0*/  FADD.FTZ R2, R172, R2 ;  /* 0x00000002ac027221 */ /* 0x004fe20000010000 */
[----:B------:R-:W-:Y:S01]  /*92f0*/  LDSM.16.MT88.4 R152, [R237+0x5080] ;  /* 0x00508000ed98783b */ /* 0x000fe20000004200 */
[----:B------:R-:W1:Y:S01]  /*9300*/  MUFU.EX2 R173, R0 ;  /* 0x0000000000ad7308 */ /* 0x000e620000000800 */
[----:B------:R-:W-:Y:S01]  /*9310*/  F2FP.PACK_AB R170, R176, R177 ;  /* 0x000000b1b0aa723e */ /* 0x000fe200000000ff */
[C---:B---3--:R-:W-:Y:S03]  /*9320*/  HMMA.16816.F32 R12, R136.reuse, R140, R12 ;  /* 0x0000008c880c723c */ /* 0x048fe6000000180c */
[----:B-1----:R-:W-:Y:S01]  /*9330*/  F2FP.PACK_AB R169, R173, R172 ;  /* 0x000000acada9723e */ /* 0x002fe200000000ff */
[--C-:B------:R-:W-:Y:S02]  /*9340*/  FFMA.FTZ R0, R178, c[0x0][0x2d0], -R134.reuse ;  /* 0x0000b400b2007a23 */ /* 0x100fe40000010886 */
[----:B------:R-:W-:Y:S02]  /*9350*/  FFMA.FTZ R134, R132, c[0x0][0x2d0], -R134 ;  /* 0x0000b40084867a23 */ /* 0x000fe40000010886 */
[C---:B------:R-:W-:Y:S01]  /*9360*/  HMMA.16816.F32 R16, R136.reuse, R142, R16 ;  /* 0x0000008e8810723c */ /* 0x040fe20000001810 */
[----:B------:R-:W1:Y:S01]  /*9370*/  LDSM.16.MT88.4 R140, [R241+0x4880] ;  /* 0x00488000f18c783b */ /* 0x000e620000004200 */
[----:B------:R2:W-:Y:S10]  /*9380*/  MUFU.EX2 R132, R0 ;  /* 0x0000000000847308 */ /* 0x0005f40000000800 */
[----:B------:R-:W3:Y:S01]  /*9390*/  MUFU.EX2 R134, R134 ;  /* 0x0000008600867308 */ /* 0x000ee20000000800 */
[----:B--2---:R-:W-:Y:S04]  /*93a0*/  FADD.FTZ R0, R151, R150 ;  /* 0x0000009697007221 */ /* 0x004fe80000010000 */
[----:B------:R-:W-:Y:S04]  /*93b0*/  FADD.FTZ R0, R156, R0 ;  /* 0x000000009c007221 */ /* 0x000fe80000010000 */
[----:B------:R-:W-:Y:S01]  /*93c0*/  FADD.FTZ R0, R175, R0 ;  /* 0x00000000af007221 */ /* 0x000fe20000010000 */
[----:B---3--:R-:W-:Y:S03]  /*93d0*/  F2FP.PACK_AB R171, R134, R132 ;  /* 0x0000008486ab723e */ /* 0x008fe600000000ff */
        /* <DEDUP_REMOVED lines=38> */
[C---:B------:R-:W-:Y:S08]  /*9640*/  HMMA.16816.F32 R120, R136.reuse, R142, R120 ;  /* 0x0000008e8878723c */ /* 0x040ff00000001878 */
[C---:B------:R-:W-:Y:S08]  /*9650*/  HMMA.16816.F32 R124, R136.reuse, R144, R124 ;  /* 0x00000090887c723c */ /* 0x040ff0000000187c */
[----:B------:R-:W-:Y:S01]  /*9660*/  HMMA.16816.F32 R128, R136, R146, R128 ;  /* 0x000000928880723c */ /* 0x000fe20000001880 */
[----:B------:R-:W1:Y:S07]  /*9670*/  LDSM.16.MT88.4 R144, [R238+0x5080] ;  /* 0x00508000ee90783b */ /* 0x000e6e0000004200 */
[C---:B------:R-:W-:Y:S01]  /*9680*/  HMMA.16816.F32 R156, R168.reuse, R152, R4 ;  /* 0x00000098a89c723c */ /* 0x040fe20000001804 */
[----:B------:R-:W2:Y:S07]  /*9690*/  LDSM.16.MT88.4 R136, [R241+0x5080] ;  /* 0x00508000f188783b */ /* 0x000eae0000004200 */
[C---:B------:R-:W-:Y:S01]  /*96a0*/  HMMA.16816.F32 R152, R168.reuse, R154, R8 ;  /* 0x0000009aa898723c */ /* 0x040fe20000001808 */
[----:B------:R-:W3:Y:S08]  /*96b0*/  LDSM.16.MT88.4 R4, [R240+0x5080] ;  /* 0x00508000f004783b */ /* 0x000ef00000004200 */
[----:B------:R-:W4:Y:S01]  /*96c0*/  LDSM.16.MT88.4 R8, [R237+0x6880] ;  /* 0x00688000ed08783b */ /* 0x000f220000004200 */
[C---:B-1----:R-:W-:Y:S07]  /*96d0*/  HMMA.16816.F32 R148, R168.reuse, R144, R12 ;  /* 0x00000090a894723c */ /* 0x042fee000000180c */
[----:B------:R-:W1:Y:S01]  /*96e0*/  LDSM.16.MT88.4 R12, [R238+0x6880] ;  /* 0x00688000ee0c783b */ /* 0x000e620000004200 */
[C---:B------:R-:W-:Y:S08]  /*96f0*/  HMMA.16816.F32 R144, R168.reuse, R146, R16 ;  /* 0x00000092a890723c */ /* 0x040ff00000001810 */
[C---:B--2---:R-:W-:Y:S08]  /*9700*/  HMMA.16816.F32 R140, R168.reuse, R136, R20 ;  /* 0x00000088a88c723c */ /* 0x044ff00000001814 */
[C---:B------:R-:W-:Y:S08]  /*9710*/  HMMA.16816.F32 R136, R168.reuse, R138, R24 ;  /* 0x0000008aa888723c */ /* 0x040ff00000001818 */
        /* <DEDUP_REMOVED lines=33> */
[C---:B------:R-:W-:Y:S08]  /*9930*/  HMMA.16816.F32 R120, R168.reuse, R14, R120 ;  /* 0x0000000ea878723c */ /* 0x040ff00000001878 */
[C---:B--2---:R-:W-:Y:S07]  /*9940*/  HMMA.16816.F32 R124, R168.reuse, R4, R124 ;  /* 0x00000004a87c723c */ /* 0x044fee000000187c */
[----:B------:R-:W-:Y:S01]  /*9950*/  FADD.FTZ R4, R177, R0 ;  /* 0x00000000b1047221 */ /* 0x000fe20000010000 */
[----:B------:R-:W-:Y:S04]  /*9960*/  HMMA.16816.F32 R128, R168, R6, R128 ;  /* 0x00000006a880723c */ /* 0x000fe80000001880 */
[----:B------:R-:W-:Y:S02]  /*9970*/  FADD.FTZ R0, R173, R2 ;  /* 0x00000002ad007221 */ /* 0x000fe40000010000 */
[----:B------:R-:W-:Y:S02]  /*9980*/  FADD.FTZ R2, R176, R4 ;  /* 0x00000004b0027221 */ /* 0x000fe40000010000 */
[----:B------:R-:W-:Y:S01]  /*9990*/  FADD.FTZ R0, R132, R0 ;  /* 0x0000000084007221 */ /* 0x000fe20000010000 */
[----:B------:R-:W-:Y:S02]  /*99a0*/  MOV R132, R3 ;  /* 0x0000000300847202 */ /* 0x000fe40000000f00 */
[----:B------:R1:W-:Y:S01]  /*99b0*/  STL [R1+0x44], R2 ;  /* 0x0000440201007387 */ /* 0x0003e20000100800 */
[----:B------:R-:W-:Y:S01]  /*99c0*/  FADD.FTZ R0, R134, R0 ;  /* 0x0000000086007221 */ /* 0x000fe20000010000 */
[----:B------:R-:W-:Y:S04]  /*99d0*/  MOV R134, R133 ;  /* 0x0000008500867202 */ /* 0x000fe80000000f00 */
[----:B------:R1:W-:Y:S02]  /*99e0*/  STL [R1+0x4c], R0 ;  /* 0x00004c0001007387 */ /* 0x0003e40000100800 */
[----:B-1----:R-:W-:-:S05]  /*99f0*/  @P0 BRA `(.L_x_1964) ;  /* 0xffffc43000000947 */ /* 0x002fca000383ffff */
.L_x_1951:
        /* <DEDUP_REMOVED lines=29> */
.L_x_1966:
[----:B------:R-:W-:Y:S02]  /*9bd0*/  ULDC UR4, c[0x0][0x32c] ;  /* 0x0000cb0000047ab9 */ /* 0x000fe40000000800 */
[----:B------:R-:W-:-:S03]  /*9be0*/  UISETP.NE.AND UP0, UPT, UR27, UR4, UPT ;  /* 0x000000041b00728c */ /* 0x000fc6000bf05270 */
[----:B------:R-:W-:Y:S02]  /*9bf0*/  ULDC.64 UR4, c[0x0][0x330] ;  /* 0x0000cc0000047ab9 */ /* 0x000fe40000000a00 */
[----:B------:R-:W-:-:S07]  /*9c00*/  UIMAD.WIDE.U32 UR30, UR28, UR4, URZ ;  /* 0x000000041c1e72a5 */ /* 0x000fce000f8e003f */
[----:B------:R-:W-:Y:S02]  /*9c10*/  @UP0 UMOV UR27, UR31 ;  /* 0x0000001f001b0c82 */ /* 0x000fe40008000000 */
[----:B------:R-:W-:Y:S02]  /*9c20*/  @UP0 USHF.R.U32.HI UR28, URZ, UR5, UR27 ;  /* 0x000000053f1c0299 */ /* 0x000fe4000801161b */
.L_x_1967:
[----:B------:R-:W-:Y:S02]  /*9c30*/  ULDC UR4, c[0x0][0x32c] ;  /* 0x0000cb0000047ab9 */ /* 0x000fe40000000800 */
[----:B------:R-:W-:-:S04]  /*9c40*/  UIMAD UR4, UR28, UR4, URZ ;  /* 0x000000041c0472a4 */ /* 0x000fc8000f8e023f */
[----:B------:R-:W-:-:S04]  /*9c50*/  UISETP.LT.AND UP0, UPT, UR26, UR4, UPT ;  /* 0x000000041a00728c */ /* 0x000fc8000bf01270 */
[----:B------:R-:W-:-:S04]  /*9c60*/  USEL UR26, UR26, UR4, !UP0 ;  /* 0x000000041a1a7287 */ /* 0x000fc8000c000000 */
.L_x_1965:
        /* <DEDUP_REMOVED lines=18> */
[C---:B---3--:R-:W-:Y:S01]  /*9d90*/  SHF.L.U64.HI R4, R3.reuse, 0x1, R4 ;  /* 0x0000000103047819 */ /* 0x048fe20000010204 */
[----:B------:R-:W-:Y:S02]  /*9da0*/  IMAD.SHL.U32 R3, R3, 0x2, RZ ;  /* 0x0000000203037824 */ /* 0x000fe400078e00ff */
[----:B------:R1:W-:Y:S04]  /*9db0*/  STL [R1+0x6c], R5 ;  /* 0x00006c0501007387 */ /* 0x0003e80000100800 */
[----:B------:R1:W-:Y:S01]  /*9dc0*/  STL [R1+0x20], R4 ;  /* 0x0000200401007387 */ /* 0x0003e20000100800 */
[C---:B----4-:R-:W-:Y:S01]  /*9dd0*/  SHF.L.U64.HI R2, R0.reuse, 0x1, R2 ;  /* 0x0000000100027819 */ /* 0x050fe20000010202 */
[----:B------:R-:W-:-:S02]  /*9de0*/  IMAD.SHL.U32 R0, R0, 0x2, RZ ;  /* 0x0000000200007824 */ /* 0x000fc400078e00ff */
[----:B------:R1:W-:Y:S04]  /*9df0*/  STL [R1+0x1c], R3 ;  /* 0x00001c0301007387 */ /* 0x0003e80000100800 */
[----:B------:R1:W-:Y:S04]  /*9e00*/  STL [R1+0x14], R0 ;  /* 0x0000140001007387 */ /* 0x0003e80000100800 */
[----:B------:R1:W-:Y:S02]  /*9e10*/  STL [R1+0x18], R2 ;  /* 0x0000180201007387 */ /* 0x0003e40000100800 */
.L_x_1973:
[----:B-1----:R-:W2:Y:S01]  /*9e20*/  LDL R2, [R1+0x4] ;  /* 0x0000040001027983 */ /* 0x002ea20000100800 */
[----:B------:R-:W-:Y:S04]  /*9e30*/  DEPBAR.LE SB0, 0x0 ;  /* 0x000080000000791a */ /* 0x000fe80000000000 */
[----:B------:R-:W3:Y:S01]  /*9e40*/  LDL R0, [R1] ;  /* 0x0000000001007983 */ /* 0x000ee20000100800 */
[----:B------:R-:W-:Y:S03]  /*9e50*/  UISETP.GT.AND UP0, UPT, UR7, UR23, UPT ;  /* 0x000000170700728c */ /* 0x000fe6000bf04270 */
[----:B------:R-:W-:Y:S03]  /*9e60*/  BAR.SYNC.DEFER_BLOCKING 0x0 ;  /* 0x0000000000007b1d */ /* 0x000fe60000010000 */
[----:B------:R-:W-:Y:S03]  /*9e70*/  PLOP3.LUT P0, PT, PT, PT, UP0, 0x80, 0x0 ;  /* 0x000000000000781c */ /* 0x000fe60003f0f008 */
[----:B------:R-:W1:Y:S04]  /*9e80*/  LDSM.16.M88.4 R8, [R236+0x14080] ;  /* 0x01408000ec08783b */ /* 0x000e680000000200 */
[----:B------:R-:W4:Y:S04]  /*9e90*/  LDSM.16.M88.4 R16, [R236+0x14880] ;  /* 0x01488000ec10783b */ /* 0x000f280000000200 */
[----:B------:R-:W1:Y:S04]  /*9ea0*/  LDSM.16.M88.4 R24, [R236+0x15080] ;  /* 0x01508000ec18783b */ /* 0x000e680000000200 */
[----:B------:R-:W1:Y:S04]  /*9eb0*/  LDSM.16.M88.4 R168, [R243] ;  /* 0x00000000f3a8783b */ /* 0x000e680000000200 */
[----:B--2---:R-:W2:Y:S04]  /*9ec0*/  LDSM.16.M88.4 R172, [R2] ;  /* 0x0000000002ac783b */ /* 0x004ea80000000200 */
[----:B---3--:R3:W1:Y:S02]  /*9ed0*/  LDSM.16.M88.4 R176, [R0] ;  /* 0x0000000000b0783b */ /* 0x0086640000000200 */
[----:B---3--:R-:W-:Y:S01]  /*9ee0*/  MOV R0, R133 ;  /* 0x0000008500007202 */ /* 0x008fe20000000f00 */
[----:B------:R-:W-:-:S05]  /*9ef0*/  @P0 BRA `(.L_x_1969) ;  /* 0x000004b000000947 */ /* 0x000fca0003800000 */
[----:B----4-:R-:W3:Y:S01]  /*9f00*/  LDL R5, [R1+0x28] ;  /* 0x0000280001057983 */ /* 0x010ee20000100800 */
[----:B------:R-:W-:Y:S03]  /*9f10*/  BSSY B0, `(.L_x_1969) ;  /* 0x0000049000007945 */ /* 0x000fe60003800000 */
[----:B------:R-:W4:Y:S04]  /*9f20*/  LDL R7, [R1+0x24] ;  /* 0x0000240001077983 */ /* 0x000f280000100800 */
[----:B--2---:R-:W2:Y:S04]  /*9f30*/  LDL R135, [R1+0x30] ;  /* 0x0000300001877983 */ /* 0x004ea80000100800 */
        /* <DEDUP_REMOVED lines=8> */
[----:B---3--:R-:W-:Y:S05]  /*9fc0*/  SHF.R.S32.HI R2, RZ, 0x1f, R5 ;  /* 0x0000001fff027819 */ /* 0x008fea0000011405 */
[----:B------:R-:W-:Y:S02]  /*9fd0*/  IMAD R4, R2, c[0x0][0x208], RZ ;  /* 0x0000820002047a24 */ /* 0x000fe400078e02ff */
[----:B------:R-:W-:Y:S01]  /*9fe0*/  IMAD.WIDE.U32 R2, R5, c[0x0][0x208], RZ ;  /* 0x0000820005027a25 */ /* 0x000fe200078e00ff */
[----:B--2---:R-:W-:Y:S03]  /*9ff0*/  ISETP.GE.AND P1, PT, R135, c[0x0][0x1d4], PT ;  /* 0x0000750087007a0c */ /* 0x004fe60003f26270 */
[----:B------:R-:W-:Y:S02]  /*a000*/  IMAD R4, R5, c[0x0][0x20c], R4 ;  /* 0x0000830005047a24 */ /* 0x000fe400078e0204 */
[----:B------:R-:W2:Y:S02]  /*a010*/  LDL R5, [R1+0x6c] ;  /* 0x00006c0001057983 */ /* 0x000ea40000100800 */
[----:B------:R-:W-:Y:S01]  /*a020*/  IMAD.IADD R3, R3, 0x1, R4 ;  /* 0x0000000103037824 */ /* 0x000fe200078e0204 */
[----:B----4-:R-:W-:Y:S03]  /*a030*/  SHF.R.S32.HI R4, RZ, 0x1f, R7 ;  /* 0x0000001fff047819 */ /* 0x010fe60000011407 */
        /* <DEDUP_REMOVED lines=10> */
[C---:B---3--:R-:W-:Y:S05]  /*a0e0*/  IMAD.X R5, R3.reuse, 0x1, R134, P0 ;  /* 0x0000000103057824 */ /* 0x048fea00000e0686 */
[----:B------:R-:W-:Y:S01]  /*a0f0*/  @!PT LDS RZ, [RZ] ;  /* 0x00000000fffff984 */ /* 0x000fe20000000800 */
[----:B------:R2:W-:Y:S02]  /*a100*/  LDGSTS.E.BYPASS.LTC128B.128 [R13+0x4080], [R4.64], !P1 ;  /* 0x04080000040d7fae */ /* 0x0005e4000c901d52 */
[C---:B--2---:R-:W-:Y:S05]  /*a110*/  IADD3 R4, P0, R2.reuse, R23, RZ ;  /* 0x0000001702047210 */ /* 0x044fea0007f1e0ff */
[C---:B------:R-:W-:Y:S05]  /*a120*/  IMAD.X R5, R3.reuse, 0x1, R22, P0 ;  /* 0x0000000103057824 */ /* 0x040fea00000e0616 */
[----:B------:R2:W-:Y:S02]  /*a130*/  LDGSTS.E.BYPASS.LTC128B.128 [R13+0x5880], [R4.64], !P6 ;  /* 0x05880000040d7fae */ /* 0x0005e4000f101d52 */
[----:B--2---:R-:W-:Y:S05]  /*a140*/  IADD3 R4, P0, R2, R21, RZ ;  /* 0x0000001502047210 */ /* 0x004fea0007f1e0ff */
[----:B------:R-:W-:Y:S02]  /*a150*/  IMAD.X R5, R3, 0x1, R15, P0 ;  /* 0x0000000103057824 */ /* 0x000fe400000e060f */
[----:B------:R-:W2:Y:S04]  /*a160*/  S2R R15, SR_TID.X ;  /* 0x00000000000f7919 */ /* 0x000ea80000002100 */
[----:B------:R3:W-:Y:S01]  /*a170*/  LDGSTS.E.BYPASS.LTC128B.128 [R13+0x7080], [R4.64], !P5 ;  /* 0x07080000040d7fae */ /* 0x0007e2000e901d52 */
[----:B--2---:R-:W-:Y:S01]  /*a180*/  ISETP.GT.AND P1, PT, R15, 0x7f, PT ;  /* 0x0000007f0f00780c */ /* 0x004fe20003f24270 */
[C---:B---3--:R-:W-:Y:S01]  /*a190*/  IMAD.SHL.U32 R5, R12.reuse, 0x2, RZ ;  /* 0x000000020c057824 */ /* 0x048fe200078e00ff */
[----:B------:R-:W-:Y:S04]  /*a1a0*/  SHF.L.U64.HI R12, R12, 0x1, R20 ;  /* 0x000000010c0c7819 */ /* 0x000fe80000010214 */
[----:B------:R-:W-:Y:S05]  /*a1b0*/  IADD3 R2, P0, R2, R5, RZ ;  /* 0x0000000502027210 */ /* 0x000fea0007f1e0ff */
[----:B------:R-:W-:Y:S05]  /*a1c0*/  IMAD.X R3, R3, 0x1, R12, P0 ;  /* 0x0000000103037824 */ /* 0x000fea00000e060c */
[----:B------:R2:W-:Y:S01]  /*a1d0*/  LDGSTS.E.BYPASS.LTC128B.128 [R13+0x8880], [R2.64], !P4 ;  /* 0x08880000020d7fae */ /* 0x0005e2000e101d52 */
[----:B------:R-:W-:-:S05]  /*a1e0*/  @P1 BRA `(.L_x_1970) ;  /* 0x000001b000001947 */ /* 0x000fca0003800000 */
[----:B------:R-:W-:-:S05]  /*a1f0*/  BRA.DIV ~URZ, `(.L_x_1971) ;  /* 0x000097f27f007947 */ /* 0x000fca000b800000 */
[----:B------:R3:W4:Y:S04]  /*a200*/  SHFL.IDX PT, R4, R6, 0x1, 0x181f ;  /* 0x00381f0006047f89 */ /* 0x00072800000e0000 */
[----:B--2---:R3:W2:Y:S02]  /*a210*/  SHFL.IDX PT, R2, R7, 0x1, 0x181f ;  /* 0x00381f0007027f89 */ /* 0x0046a400000e0000 */
.L_x_2005:
[----:B---3--:R-:W3:Y:S04]  /*a220*/  LDL R7, [R1+0x30] ;  /* 0x0000300001077983 */ /* 0x008ee80000100800 */
[----:B----4-:R-:W4:Y:S04]  /*a230*/  LDL R6, [R1+0x6c] ;  /* 0x00006c0001067983 */ /* 0x010f280000100800 */
[----:B--2---:R-:W2:Y:S04]  /*a240*/  LDL R21, [R1+0x2c] ;  /* 0x00002c0001157983 */ /* 0x004ea80000100800 */
[----:B------:R-:W2:Y:S04]  /*a250*/  LDL R13, [R1+0x8] ;  /* 0x00000800010d7983 */ /* 0x000ea80000100800 */
[----:B------:R-:W2:Y:S04]  /*a260*/  LDL R20, [R1+0x1c] ;  /* 0x00001c0001147983 */ /* 0x000ea80000100800 */
[----:B------:R-:W2:Y:S04]  /*a270*/  LDL R15, [R1+0x20] ;  /* 0x00002000010f7983 */ /* 0x000ea80000100800 */
[----:B------:R-:W2:Y:S04]  /*a280*/  LDL R3, [R1+0x14] ;  /* 0x0000140001037983 */ /* 0x000ea80000100800 */
[----:B------:R-:W2:Y:S01]  /*a290*/  LDL R14, [R1+0x18] ;  /* 0x00001800010e7983 */ /* 0x000ea20000100800 */
[----:B---3--:R-:W-:Y:S02]  /*a2a0*/  ISETP.GE.AND P1, PT, R7, c[0x0][0x1d4], PT ;  /* 0x0000750007007a0c */ /* 0x008fe40003f26270 */
[----:B----4-:R-:W-:Y:S05]  /*a2b0*/  IADD3 R6, P0, R2, R6, RZ ;  /* 0x0000000602067210 */ /* 0x010fea0007f1e0ff */
[----:B--2---:R-:W-:Y:S06]  /*a2c0*/  IMAD.X R7, R4, 0x1, R21, P0 ;  /* 0x0000000104077824 */ /* 0x004fec00000e0615 */
[----:B------:R-:W-:Y:S01]  /*a2d0*/  @!PT LDS RZ, [RZ] ;  /* 0x00000000fffff984 */ /* 0x000fe20000000800 */
[----:B------:R-:W-:Y:S01]  /*a2e0*/  @!PT LDS RZ, [RZ] ;  /* 0x00000000fffff984 */ /* 0x000fe20000000800 */
[----:B------:R-:W-:Y:S01]  /*a2f0*/  @!PT LDS RZ, [RZ] ;  /* 0x00000000fffff984 */ /* 0x000fe20000000800 */
[----:B------:R2:W-:Y:S02]  /*a300*/  LDGSTS.E.BYPASS.LTC128B.128 [R13+0x5080], [R6.64], !P1 ;  /* 0x05080000060d7fae */ /* 0x0005e4000c901d52 */
[----:B--2---:R-:W-:Y:S05]  /*a310*/  IADD3 R6, P0, R2, R20, RZ ;  /* 0x0000001402067210 */ /* 0x004fea0007f1e0ff */
[----:B------:R-:W-:Y:S05]  /*a320*/  IMAD.X R7, R4, 0x1, R15, P0 ;  /* 0x0000000104077824 */ /* 0x000fea00000e060f */
[----:B------:R2:W-:Y:S02]  /*a330*/  LDGSTS.E.BYPASS.LTC128B.128 [R13+0x6880], [R6.64], !P6 ;  /* 0x06880000060d7fae */ /* 0x0005e4000f101d52 */
[C---:B--2---:R-:W-:Y:S02]  /*a340*/  IADD3 R6, P1, R2.reuse, R3, RZ ;  /* 0x0000000302067210 */ /* 0x044fe40007f3e0ff */
[----:B------:R-:W-:Y:S03]  /*a350*/  IADD3 R2, P0, R2, R5, RZ ;  /* 0x0000000502027210 */ /* 0x000fe60007f1e0ff */
[C---:B------:R-:W-:Y:S02]  /*a360*/  IMAD.X R7, R4.reuse, 0x1, R14, P1 ;  /* 0x0000000104077824 */ /* 0x040fe400008e060e */
[----:B------:R-:W-:Y:S03]  /*a370*/  IMAD.X R3, R4, 0x1, R12, P0 ;  /* 0x0000000104037824 */ /* 0x000fe600000e060c */
[----:B------:R2:W-:Y:S04]  /*a380*/  LDGSTS.E.BYPASS.LTC128B.128 [R13+0x8080], [R6.64], !P5 ;  /* 0x08080000060d7fae */ /* 0x0005e8000e901d52 */
[----:B------:R2:W-:Y:S02]  /*a390*/  LDGSTS.E.BYPASS.LTC128B.128 [R13+0x9880], [R2.64], !P4 ;  /* 0x09880000020d7fae */ /* 0x0005e4000e101d52 */
.L_x_1970:
[----:B------:R-:W-:Y:S05]  /*a3a0*/  BSYNC B0 ;  /* 0x0000000000007941 */ /* 0x000fea0003800000 */
.L_x_1969:
[----:B----4-:R-:W0:Y:S01]  /*a3b0*/  LDGDEPBAR ;  /* 0x00000000000079af */ /* 0x010e220000000000 */
[----:B------:R-:W-:Y:S01]  /*a3c0*/  WARPSYNC 0xffffffff ;  /* 0xffffffff00007948 */ /* 0x000fe20003800000 */
[C---:B-12--5:R-:W-:Y:S01]  /*a3d0*/  HMMA.16816.F32 R4, R160.reuse, R8, RZ ;  /* 0x00000008a004723c */ /* 0x066fe200000018ff */
        /* <DEDUP_REMOVED lines=146> */
[----:B------:R-:W3:Y:S02]  /*ad00*/  LDL R169, [R1+0x30] ;  /* 0x0000300001a97983 */ /* 0x000ee40000100800 */
[----:B------:R-:W-:Y:S02]  /*ad10*/  ISETP.NE.AND P1, PT, R3, 0x1, PT ;  /* 0x000000010300780c */ /* 0x000fe40003f25270 */
[----:B------:R-:W4:Y:S01]  /*ad20*/  LDL R174, [R1+0x6c] ;  /* 0x00006c0001ae7983 */ /* 0x000f220000100800 */
[----:B------:R-:W-:Y:S03]  /*ad30*/  IMAD.U32 R3, RZ, RZ, UR5 ;  /* 0x00000005ff037e24 */ /* 0x000fe6000f8e00ff */
[----:B------:R-:W5:Y:S04]  /*ad40*/  LDL R175, [R1+0x2c] ;  /* 0x00002c0001af7983 */ /* 0x000f680000100800 */
[----:B------:R-:W4:Y:S04]  /*ad50*/  LDL R177, [R1+0x8] ;  /* 0x0000080001b17983 */ /* 0x000f280000100800 */
[----:B------:R-:W4:Y:S04]  /*ad60*/  LDL R173, [R1+0x1c] ;  /* 0x00001c0001ad7983 */ /* 0x000f280000100800 */
[----:B------:R-:W4:Y:S04]  /*ad70*/  LDL R178, [R1+0x20] ;  /* 0x0000200001b27983 */ /* 0x000f280000100800 */
[----:B------:R-:W4:Y:S04]  /*ad80*/  LDL R179, [R1+0x14] ;  /* 0x0000140001b37983 */ /* 0x000f280000100800 */
[----:B------:R-:W4:Y:S01]  /*ad90*/  LDL R176, [R1+0x18] ;  /* 0x0000180001b07983 */ /* 0x000f220000100800 */
[----:B--2---:R-:W-:Y:S02]  /*ada0*/  IADD3 R3, R3, -0x30, R2 ;  /* 0xffffffd003037810 */ /* 0x004fe40007ffe002 */
[----:B---3--:R-:W-:Y:S03]  /*adb0*/  ISETP.GE.AND P2, PT, R169, c[0x0][0x1d4], PT ;  /* 0x00007500a9007a0c */ /* 0x008fe60003f46270 */
        /* <DEDUP_REMOVED lines=12> */
[----:B--2---:R-:W-:Y:S02]  /*ae80*/  IMAD R134, R2, c[0x0][0x1e0], RZ ;  /* 0x0000780002867a24 */ /* 0x004fe400078e02ff */
[C---:B------:R-:W-:Y:S04]  /*ae90*/  IMAD.WIDE.U32 R2, R171.reuse, c[0x0][0x1e0], RZ ;  /* 0x00007800ab027a25 */ /* 0x040fe800078e00ff */
[----:B------:R-:W-:Y:S04]  /*aea0*/  IMAD R134, R171, c[0x0][0x1e4], R134 ;  /* 0x00007900ab867a24 */ /* 0x000fe800078e0286 */
[----:B------:R-:W-:Y:S02]  /*aeb0*/  IMAD.IADD R3, R3, 0x1, R134 ;  /* 0x0000000103037824 */ /* 0x000fe400078e0286 */
[----:B------:R-:W2:Y:S02]  /*aec0*/  S2R R134, SR_TID.X ;  /* 0x0000000000867919 */ /* 0x000ea40000002100 */
[----:B--2---:R-:W-:Y:S04]  /*aed0*/  SHF.R.S32.HI R168, RZ, 0x1f, R134 ;  /* 0x0000001fffa87819 */ /* 0x004fe80000011486 */
[----:B------:R-:W-:Y:S04]  /*aee0*/  LEA.HI R168, R168, R134, RZ, 0x3 ;  /* 0x00000086a8a87211 */ /* 0x000fe800078f18ff */
[----:B------:R-:W-:Y:S04]  /*aef0*/  SHF.R.S32.HI R168, RZ, 0x3, R168 ;  /* 0x00000003ffa87819 */ /* 0x000fe800000114a8 */
[----:B------:R-:W-:Y:S01]  /*af00*/  IADD3 R134, -R168, 0x30, RZ ;  /* 0x00000030a8867810 */ /* 0x000fe20007ffe1ff */
[----:B---3--:R2:W-:Y:S01]  /*af10*/  STL [R1+0x24], R170 ;  /* 0x000024aa01007387 */ /* 0x0085e20000100800 */
[----:B------:R-:W-:Y:S01]  /*af20*/  SHF.R.S32.HI R135, RZ, 0x1f, R170 ;  /* 0x0000001fff877819 */ /* 0x000fe200000114aa */
[----:B------:R-:W-:Y:S02]  /*af30*/  IMAD.WIDE.U32 R2, R170, c[0x0][0x1f0], R2 ;  /* 0x00007c00aa027a25 */ /* 0x000fe400078e0002 */
[----:B-1----:R-:W3:Y:S02]  /*af40*/  LDL R171, [R1+0x34] ;  /* 0x0000340001ab7983 */ /* 0x002ee40000100800 */
[----:B------:R-:W-:Y:S01]  /*af50*/  IMAD R135, R135, c[0x0][0x1f0], RZ ;  /* 0x00007c0087877a24 */ /* 0x000fe200078e02ff */
[----:B------:R-:W-:Y:S01]  /*af60*/  IADD3 R2, P0, R2, UR20, RZ ;  /* 0x0000001402027c10 */ /* 0x000fe2000ff1e0ff */
[----:B------:R-:W3:Y:S02]  /*af70*/  LDL R172, [R1+0x50] ;  /* 0x0000500001ac7983 */ /* 0x000ee40000100800 */
[----:B------:R-:W-:Y:S05]  /*af80*/  IMAD R135, R170, c[0x0][0x1f4], R135 ;  /* 0x00007d00aa877a24 */ /* 0x000fea00078e0287 */
[----:B------:R-:W-:Y:S02]  /*af90*/  IADD3.X R135, R3, UR8, R135, P0, !PT ;  /* 0x0000000803877c10 */ /* 0x000fe400087fe487 */
[C---:B--2---:R-:W-:Y:S04]  /*afa0*/  LEA R170, P0, R2.reuse, c[0x0][0x1c8], 0x1 ;  /* 0x0000720002aa7a11 */ /* 0x044fe800078008ff */
[----:B------:R-:W-:Y:S02]  /*afb0*/  LEA.HI.X R135, R2, c[0x0][0x1cc], R135, 0x1, P0 ;  /* 0x0000730002877a11 */ /* 0x000fe400000f0c87 */
[----:B------:R-:W4:Y:S01]  /*afc0*/  SHFL.IDX PT, R2, R170, RZ, 0x181f ;  /* 0x00181fffaa027589 */ /* 0x000f2200000e0000 */
[----:B------:R-:W-:Y:S03]  /*afd0*/  ISETP.GE.AND P0, PT, R134, 0x1, PT ;  /* 0x000000018600780c */ /* 0x000fe60003f06270 */
[----:B------:R-:W5:Y:S10]  /*afe0*/  SHFL.IDX PT, R3, R135, RZ, 0x181f ;  /* 0x00181fff87037589 */ /* 0x000f7400000e0000 */
[C---:B----4-:R-:W-:Y:S05]  /*aff0*/  @P0 IADD3 R168, P1, R2.reuse, R174, RZ ;  /* 0x000000ae02a80210 */ /* 0x050fea0007f3e0ff */
[C-C-:B-----5:R-:W-:Y:S05]  /*b000*/  @P0 IMAD.X R169, R3.reuse, 0x1, R175.reuse, P1 ;  /* 0x0000000103a90824 */ /* 0x160fea00008e06af */
[----:B------:R-:W-:Y:S01]  /*b010*/  @!PT LDS RZ, [RZ] ;  /* 0x00000000fffff984 */ /* 0x000fe20000000800 */
[----:B------:R1:W-:Y:S02]  /*b020*/  @P0 LDGSTS.E.BYPASS.LTC128B.128 [R177+0x14080], [R168.64], !P2 ;  /* 0x14080000a8b10fae */ /* 0x0003e4000d101d52 */
[C---:B-1----:R-:W-:Y:S05]  /*b030*/  @P0 IADD3 R168, P1, R2.reuse, R173, RZ ;  /* 0x000000ad02a80210 */ /* 0x042fea0007f3e0ff */
[C---:B------:R-:W-:Y:S05]  /*b040*/  @P0 IMAD.X R169, R3.reuse, 0x1, R178, P1 ;  /* 0x0000000103a90824 */ /* 0x040fea00008e06b2 */
[----:B------:R1:W-:Y:S02]  /*b050*/  @P0 LDGSTS.E.BYPASS.LTC128B.128 [R177+0x15880], [R168.64], !P6 ;  /* 0x15880000a8b10fae */ /* 0x0003e4000f101d52 */
[----:B-1----:R-:W-:Y:S05]  /*b060*/  @P0 IADD3 R168, P1, R2, R179, RZ ;  /* 0x000000b302a80210 */ /* 0x002fea0007f3e0ff */
[----:B------:R-:W-:Y:S05]  /*b070*/  @P0 IMAD.X R169, R3, 0x1, R176, P1 ;  /* 0x0000000103a90824 */ /* 0x000fea00008e06b0 */
[----:B------:R1:W-:Y:S01]  /*b080*/  @P0 LDGSTS.E.BYPASS.LTC128B.128 [R177+0x17080], [R168.64], !P5 ;  /* 0x17080000a8b10fae */ /* 0x0003e2000e901d52 */
[C---:B---3--:R-:W-:Y:S04]  /*b090*/  @P0 LEA R2, P1, R171.reuse, R2, 0x1 ;  /* 0x00000002ab020211 */ /* 0x048fe800078208ff */
[----:B------:R-:W-:Y:S05]  /*b0a0*/  @P0 LEA.HI.X R3, R171, R3, R172, 0x1, P1 ;  /* 0x00000003ab030211 */ /* 0x000fea00008f0cac */
[----:B------:R2:W-:Y:S01]  /*b0b0*/  @P0 LDGSTS.E.BYPASS.LTC128B.128 [R177+0x18880], [R2.64], !P4 ;  /* 0x1888000002b10fae */ /* 0x0005e2000e101d52 */
[----:B------:R-:W-:Y:S03]  /*b0c0*/  ISETP.GE.AND P0, PT, R134, 0x21, PT ;  /* 0x000000218600780c */ /* 0x000fe60003f06270 */
[----:B--2---:R-:W2:Y:S04]  /*b0d0*/  SHFL.IDX PT, R2, R170, 0x1, 0x181f ;  /* 0x00381f00aa027f89 */ /* 0x004ea800000e0000 */
[----:B------:R-:W3:Y:S06]  /*b0e0*/  SHFL.IDX PT, R3, R135, 0x1, 0x181f ;  /* 0x00381f0087037f89 */ /* 0x000eec00000e0000 */
[C---:B--2---:R-:W-:Y:S05]  /*b0f0*/  @P0 IADD3 R134, P1, R2.reuse, R174, RZ ;  /* 0x000000ae02860210 */ /* 0x044fea0007f3e0ff */
[C---:B---3--:R-:W-:Y:S05]  /*b100*/  @P0 IMAD.X R135, R3.reuse, 0x1, R175, P1 ;  /* 0x0000000103870824 */ /* 0x048fea00008e06af */
        /* <DEDUP_REMOVED lines=10> */
.L_x_1972:
[----:B-1----:R-:W2:Y:S01]  /*b1b0*/  LDL.LU R134, [R1+0x44] ;  /* 0x0000440001867983 */ /* 0x002ea20000300800 */
[----:B------:R-:W-:Y:S01]  /*b1c0*/  FMNMX.FTZ R133, R4, R133, !PT ;  /* 0x0000008504857209 */ /* 0x000fe20007810000 */
[----:B------:R-:W-:Y:S02]  /*b1d0*/  UISETP.GT.AND UP0, UPT, UR23, UR4, UPT ;  /* 0x000000041700728c */ /* 0x000fe4000bf04270 */
[----:B------:R-:W3:Y:S01]  /*b1e0*/  LDL.LU R169, [R1+0x4c] ;  /* 0x00004c0001a97983 */ /* 0x000ee20000300800 */
[----:B------:R-:W-:Y:S01]  /*b1f0*/  FMNMX.FTZ R133, R5, R133, !PT ;  /* 0x0000008505857209 */ /* 0x000fe20007810000 */
[----:B------:R-:W-:Y:S02]  /*b200*/  UIADD3 UR5, UR23, -0x1, URZ ;  /* 0xffffffff17057890 */ /* 0x000fe4000fffe03f */
[----:B------:R-:W0:Y:S01]  /*b210*/  LDGDEPBAR ;  /* 0x00000000000079af */ /* 0x000e220000000000 */
[----:B------:R-:W-:Y:S02]  /*b220*/  FMNMX.FTZ R133, R8, R133, !PT ;  /* 0x0000008508857209 */ /* 0x000fe40007810000 */
[----:B------:R-:W-:Y:S02]  /*b230*/  PLOP3.LUT P0, PT, PT, PT, UP0, 0x80, 0x0 ;  /* 0x000000000000781c */ /* 0x000fe40003f0f008 */
        /* <DEDUP_REMOVED lines=30> */
[----:B------:R-:W-:Y:S01]  /*b420*/  FFMA.FTZ R176, R17, c[0x0][0x2d0], -R2 ;  /* 0x0000b40011b07a23 */ /* 0x000fe20000010802 */
[----:B------:R-:W4:Y:S01]  /*b430*/  MUFU.EX2 R5, R5 ;  /* 0x0000000500057308 */ /* 0x000f220000000800 */
[C---:B-1----:R-:W-:Y:S02]  /*b440*/  FMUL.FTZ R28, R3.reuse, R28 ;  /* 0x0000001c031c7220 */ /* 0x042fe40000410000 */
[C---:B------:R-:W-:Y:S02]  /*b450*/  FMUL.FTZ R29, R3.reuse, R29 ;  /* 0x0000001d031d7220 */ /* 0x040fe40000410000 */
[C---:B------:R-:W-:Y:S05]  /*b460*/  FMUL.FTZ R32, R3.reuse, R32 ;  /* 0x0000002003207220 */ /* 0x040fea0000410000 */
        /* <DEDUP_REMOVED lines=83> */
[--C-:B------:R-:W-:Y:S01]  /*b9a0*/  FFMA.FTZ R172, R15, c[0x0][0x2d0], -R4.reuse ;  /* 0x0000b4000fac7a23 */ /* 0x100fe20000010804 */
[----:B------:R-:W-:Y:S01]  /*b9b0*/  MOV R15, R25 ;  /* 0x00000019000f7202 */ /* 0x000fe20000000f00 */
[----:B------:R-:W-:Y:S02]  /*b9c0*/  FMUL.FTZ R25, R3, R137 ;  /* 0x0000008903197220 */ /* 0x000fe40000410000 */
[--C-:B------:R-:W-:Y:S02]  /*b9d0*/  FFMA.FTZ R16, R26, c[0x0][0x2d0], -R4.reuse ;  /* 0x0000b4001a107a23 */ /* 0x100fe40000010804 */
[--C-:B------:R-:W-:Y:S02]  /*b9e0*/  FFMA.FTZ R17, R27, c[0x0][0x2d0], -R4.reuse ;  /* 0x0000b4001b117a23 */ /* 0x100fe40000010804 */
[--C-:B------:R-:W-:Y:S01]  /*b9f0*/  FFMA.FTZ R171, R10, c[0x0][0x2d0], -R4.reuse ;  /* 0x0000b4000aab7a23 */ /* 0x100fe20000010804 */
[----:B------:R-:W3:Y:S01]  /*ba00*/  MUFU.EX2 R6, R6 ;  /* 0x0000000600067308 */ /* 0x000ee20000000800 */
[----:B------:R-:W-:Y:S01]  /*ba10*/  MOV R10, R24 ;  /* 0x00000018000a7202 */ /* 0x000fe20000000f00 */
[----:B------:R-:W-:Y:S01]  /*ba20*/  FMUL.FTZ R24, R3, R136 ;  /* 0x0000008803187220 */ /* 0x000fe20000410000 */
[----:B------:R-:W-:Y:S01]  /*ba30*/  MOV R157, R16 ;  /* 0x00000010009d7202 */ /* 0x000fe20000000f00 */
[--C-:B------:R-:W-:Y:S01]  /*ba40*/  FFMA.FTZ R173, R14, c[0x0][0x2d0], -R4.reuse ;  /* 0x0000b4000ead7a23 */ /* 0x100fe20000010804 */
[----:B------:R-:W-:Y:S01]  /*ba50*/  MOV R14, R20 ;  /* 0x00000014000e7202 */ /* 0x000fe20000000f00 */
[--C-:B------:R-:W-:Y:S02]  /*ba60*/  FFMA.FTZ R174, R18, c[0x0][0x2d0], -R4.reuse ;  /* 0x0000b40012ae7a23 */ /* 0x100fe40000010804 */
[--C-:B------:R-:W-:Y:S02]  /*ba70*/  FFMA.FTZ R175, R19, c[0x0][0x2d0], -R4.reuse ;  /* 0x0000b40013af7a23 */ /* 0x100fe40000010804 */
[----:B------:R-:W2:Y:S01]  /*ba80*/  MUFU.EX2 R7, R7 ;  /* 0x0000000700077308 */ /* 0x000ea20000000800 */
[--C-:B------:R-:W-:Y:S02]  /*ba90*/  FFMA.FTZ R12, R22, c[0x0][0x2d0], -R4.reuse ;  /* 0x0000b400160c7a23 */ /* 0x100fe40000010804 */
[--C-:B------:R-:W-:Y:S02]  /*baa0*/  FFMA.FTZ R13, R23, c[0x0][0x2d0], -R4.reuse ;  /* 0x0000b400170d7a23 */ /* 0x100fe40000010804 */
[C---:B-1----:R-:W-:Y:S01]  /*bab0*/  FMUL.FTZ R26, R0.reuse, R138 ;  /* 0x0000008a001a7220 */ /* 0x042fe20000410000 */
[----:B------:R-:W-:Y:S01]  /*bac0*/  MOV R153, R12 ;  /* 0x0000000c00997202 */ /* 0x000fe20000000f00 */
[C---:B------:R-:W-:Y:S01]  /*bad0*/  FMUL.FTZ R27, R0.reuse, R139 ;  /* 0x0000008b001b7220 */ /* 0x040fe20000410000 */
[----:B------:R-:W-:Y:S01]  /*bae0*/  MOV R152, R13 ;  /* 0x0000000d00987202 */ /* 0x000fe20000000f00 */
[----:B------:R-:W1:Y:S01]  /*baf0*/  LDSM.16.MT88.4 R136, [R237+0x4080] ;  /* 0x00408000ed88783b */ /* 0x000e620000004200 */
[----:B------:R-:W-:Y:S01]  /*bb00*/  FFMA.FTZ R134, R11, c[0x0][0x2d0], -R4 ;  /* 0x0000b4000b867a23 */ /* 0x000fe20000010804 */
[----:B------:R-:W-:Y:S01]  /*bb10*/  MOV R11, R21 ;  /* 0x00000015000b7202 */ /* 0x000fe20000000f00 */
[----:B------:R-:W4:Y:S01]  /*bb20*/  MUFU.EX2 R171, R171 ;  /* 0x000000ab00ab7308 */ /* 0x000f220000000800 */
[C---:B------:R-:W-:Y:S02]  /*bb30*/  FMUL.FTZ R12, R3.reuse, R148 ;  /* 0x00000094030c7220 */ /* 0x040fe40000410000 */
[C---:B---3--:R-:W-:Y:S02]  /*bb40*/  FFMA.FTZ R4, R0.reuse, R169, R6 ;  /* 0x000000a900047223 */ /* 0x048fe40000010006 */
[C---:B------:R-:W-:Y:S02]  /*bb50*/  FMUL.FTZ R13, R3.reuse, R149 ;  /* 0x00000095030d7220 */ /* 0x040fe40000410000 */
[----:B------:R-:W-:Y:S02]  /*bb60*/  FMUL.FTZ R16, R3, R144 ;  /* 0x0000009003107220 */ /* 0x000fe40000410000 */
[C---:B------:R-:W-:Y:S01]  /*bb70*/  FMUL.FTZ R18, R0.reuse, R146 ;  /* 0x0000009200127220 */ /* 0x040fe20000410000 */
[----:B------:R-:W-:Y:S01]  /*bb80*/  MUFU.EX2 R149, R173 ;  /* 0x000000ad00957308 */ /* 0x000fe20000000800 */
[C---:B------:R-:W-:Y:S01]  /*bb90*/  FMUL.FTZ R19, R0.reuse, R147 ;  /* 0x0000009300137220 */ /* 0x040fe20000410000 */
[C---:B--2---:R-:W-:Y:S01]  /*bba0*/  F2FP.PACK_AB R169, R7.reuse, R6 ;  /* 0x0000000607a9723e */ /* 0x044fe200000000ff */
[----:B------:R-:W-:Y:S02]  /*bbb0*/  FADD.FTZ R132, R7, R4 ;  /* 0x0000000407847221 */ /* 0x000fe40000010000 */
        /* <DEDUP_REMOVED lines=9> */
[----:B------:R-:W-:Y:S01]  /*bc50*/  MOV R156, R17 ;  /* 0x00000011009c7202 */ /* 0x000fe20000000f00 */
[C---:B------:R-:W-:Y:S01]  /*bc60*/  FMUL.FTZ R6, R0.reuse, R158 ;  /* 0x0000009e00067220 */ /* 0x040fe20000410000 */
[----:B------:R-:W-:Y:S01]  /*bc70*/  MOV R158, R15 ;  /* 0x0000000f009e7202 */ /* 0x000fe20000000f00 */
[----:B----4-:R-:W-:Y:S02]  /*bc80*/  FADD.FTZ R148, R171, R132 ;  /* 0x00000084ab947221 */ /* 0x010fe40000010000 */
[C---:B------:R-:W-:Y:S02]  /*bc90*/  FMUL.FTZ R15, R0.reuse, R151 ;  /* 0x00000097000f7220 */ /* 0x040fe40000410000 */
[C---:B------:R-:W-:Y:S01]  /*bca0*/  FMUL.FTZ R17, R3.reuse, R145 ;  /* 0x0000009103117220 */ /* 0x040fe20000410000 */
[----:B------:R-:W2:Y:S01]  /*bcb0*/  MUFU.EX2 R150, R134 ;  /* 0x0000008600967308 */ /* 0x000ea20000000800 */
[C---:B------:R-:W-:Y:S01]  /*bcc0*/  FMUL.FTZ R20, R3.reuse, R140 ;  /* 0x0000008c03147220 */ /* 0x040fe20000410000 */
[----:B------:R-:W-:Y:S01]  /*bcd0*/  LDSM.16.MT88.4 R144, [R238+0x4880] ;  /* 0x00488000ee90783b */ /* 0x000fe20000004200 */
[----:B------:R-:W-:Y:S02]  /*bce0*/  FMUL.FTZ R21, R3, R141 ;  /* 0x0000008d03157220 */ /* 0x000fe40000410000 */
[C---:B------:R-:W-:Y:S02]  /*bcf0*/  FMUL.FTZ R22, R0.reuse, R142 ;  /* 0x0000008e00167220 */ /* 0x040fe40000410000 */
[C---:B------:R-:W-:Y:S02]  /*bd00*/  FMUL.FTZ R23, R0.reuse, R143 ;  /* 0x0000008f00177220 */ /* 0x040fe40000410000 */
[C---:B------:R-:W-:Y:S01]  /*bd10*/  FMUL.FTZ R30, R0.reuse, R30 ;  /* 0x0000001e001e7220 */ /* 0x040fe20000410000 */
[----:B------:R-:W-:Y:S01]  /*bd20*/  LDSM.16.MT88.4 R140, [R237+0x4880] ;  /* 0x00488000ed8c783b */ /* 0x000fe20000004200 */
[C---:B------:R-:W-:Y:S01]  /*bd30*/  FMUL.FTZ R31, R0.reuse, R31 ;  /* 0x0000001f001f7220 */ /* 0x040fe20000410000 */
[----:B------:R-:W3:Y:S01]  /*bd40*/  MUFU.EX2 R132, R178 ;  /* 0x000000b200847308 */ /* 0x000ee20000000800 */
[C---:B------:R-:W-:Y:S02]  /*bd50*/  FMUL.FTZ R34, R0.reuse, R34 ;  /* 0x0000002200227220 */ /* 0x040fe40000410000 */
[C---:B------:R-:W-:Y:S02]  /*bd60*/  FMUL.FTZ R35, R0.reuse, R35 ;  /* 0x0000002300237220 */ /* 0x040fe40000410000 */
[C---:B------:R-:W-:Y:S02]  /*bd70*/  FMUL.FTZ R38, R0.reuse, R38 ;  /* 0x0000002600267220 */ /* 0x040fe40000410000 */
[C---:B------:R-:W-:Y:S02]  /*bd80*/  FMUL.FTZ R39, R0.reuse, R39 ;  /* 0x0000002700277220 */ /* 0x040fe40000410000 */
[C---:B------:R-:W-:Y:S01]  /*bd90*/  FMUL.FTZ R42, R0.reuse, R42 ;  /* 0x0000002a002a7220 */ /* 0x040fe20000410000 */
[----:B------:R-:W4:Y:S01]  /*bda0*/  MUFU.EX2 R3, R177 ;  /* 0x000000b100037308 */ /* 0x000f220000000800 */
[----:B------:R-:W-:Y:S01]  /*bdb0*/  FMUL.FTZ R43, R0, R43 ;  /* 0x0000002b002b7220 */ /* 0x000fe20000410000 */
[----:B--2---:R-:W-:Y:S01]  /*bdc0*/  F2FP.PACK_AB R171, R150, R171 ;  /* 0x000000ab96ab723e */ /* 0x004fe200000000ff */
[C---:B------:R-:W-:Y:S02]  /*bdd0*/  FMUL.FTZ R46, R0.reuse, R46 ;  /* 0x0000002e002e7220 */ /* 0x040fe40000410000 */
[C---:B------:R-:W-:Y:S02]  /*bde0*/  FMUL.FTZ R47, R0.reuse, R47 ;  /* 0x0000002f002f7220 */ /* 0x040fe40000410000 */
[C---:B------:R-:W-:Y:S02]  /*bdf0*/  FMUL.FTZ R50, R0.reuse, R50 ;  /* 0x0000003200327220 */ /* 0x040fe40000410000 */
[C---:B-1----:R-:W-:Y:S01]  /*be00*/  HMMA.16816.F32 R4, R168.reuse, R136, R4 ;  /* 0x00000088a804723c */ /* 0x042fe20000001804 */
[----:B------:R-:W1:Y:S04]  /*be10*/  MUFU.EX2 R134, R176 ;  /* 0x000000b000867308 */ /* 0x000e680000000800 */
[C---:B------:R-:W-:Y:S02]  /*be20*/  FMUL.FTZ R51, R0.reuse, R51 ;  /* 0x0000003300337220 */ /* 0x040fe40000410000 */
[C---:B------:R-:W-:Y:S01]  /*be30*/  FMUL.FTZ R54, R0.reuse, R54 ;  /* 0x0000003600367220 */ /* 0x040fe20000410000 */
[C---:B------:R-:W-:Y:S01]  /*be40*/  HMMA.16816.F32 R8, R168.reuse, R138, R8 ;  /* 0x0000008aa808723c */ /* 0x040fe20000001808 */
[----:B------:R-:W2:Y:S02]  /*be50*/  LDSM.16.MT88.4 R136, [R238+0x4080] ;  /* 0x00408000ee88783b */ /* 0x000ea40000004200 */
[----:B------:R-:W5:Y:S01]  /*be60*/  MUFU.EX2 R176, R172 ;  /* 0x000000ac00b07308 */ /* 0x000f620000000800 */
        /* <DEDUP_REMOVED lines=45> */
[C---:B--2---:R-:W-:Y:S03]  /*c140*/  HMMA.16816.F32 R20, R168.reuse, R136, R20 ;  /* 0x00000088a814723c */ /* 0x044fe60000001814 */
[----:B---3--:R-:W-:Y:S04]  /*c150*/  FADD.FTZ R0, R132, R179 ;  /* 0x000000b384007221 */ /* 0x008fe80000010000 */
[----:B----4-:R-:W-:Y:S01]  /*c160*/  FADD.FTZ R0, R3, R0 ;  /* 0x0000000003007221 */ /* 0x010fe20000010000 */
[C---:B------:R-:W-:Y:S01]  /*c170*/  HMMA.16816.F32 R24, R168.reuse, R138, R24 ;  /* 0x0000008aa818723c */ /* 0x040fe20000001818 */
[----:B------:R-:W2:Y:S03]  /*c180*/  LDSM.16.MT88.4 R136, [R240+0x4080] ;  /* 0x00408000f088783b */ /* 0x000ea60000004200 */
[----:B------:R-:W-:Y:S04]  /*c190*/  FADD.FTZ R0, R135, R0 ;  /* 0x0000000087007221 */ /* 0x000fe80000010000 */
[----:B-1----:R-:W-:Y:S01]  /*c1a0*/  FADD.FTZ R0, R134, R0 ;  /* 0x0000000086007221 */ /* 0x002fe20000010000 */
        /* <DEDUP_REMOVED lines=40> */
[----:B-----5:R-:W-:Y:S03]  /*c430*/  F2FP.PACK_AB R137, R176, R149 ;  /* 0x00000095b089723e */ /* 0x020fe600000000ff */
[----:B------:R-:W-:Y:S02]  /*c440*/  F2FP.PACK_AB R138, R134, R135 ;  /* 0x00000087868a723e */ /* 0x000fe400000000ff */
[----:B------:R-:W-:Y:S02]  /*c450*/  F2FP.PACK_AB R139, R175, R174 ;  /* 0x000000aeaf8b723e */ /* 0x000fe400000000ff */
[----:B------:R2:W3:Y:S01]  /*c460*/  MUFU.EX2 R168, R154 ;  /* 0x0000009a00a87308 */ /* 0x0004e20000000800 */
[----:B------:R-:W-:Y:S04]  /*c470*/  F2FP.PACK_AB R169, R173, R172 ;  /* 0x000000acada9723e */ /* 0x000fe800000000ff */
[C---:B------:R-:W-:Y:S05]  /*c480*/  HMMA.16816.F32 R4, R136.reuse, R140, R4 ;  /* 0x0000008c8804723c */ /* 0x040fea0000001804 */
[----:B------:R-:W4:Y:S03]  /*c490*/  MUFU.EX2 R132, R159 ;  /* 0x0000009f00847308 */ /* 0x000f260000000800 */
[C---:B------:R-:W-:Y:S01]  /*c4a0*/  HMMA.16816.F32 R8, R136.reuse, R142, R8 ;  /* 0x0000008e8808723c */ /* 0x040fe20000001808 */
[----:B------:R-:W5:Y:S03]  /*c4b0*/  LDSM.16.MT88.4 R140, [R241+0x4880] ;  /* 0x00488000f18c783b */ /* 0x000f660000004200 */
[----:B-1----:R-:W-:Y:S03]  /*c4c0*/  FADD.FTZ R0, R3, R0 ;  /* 0x0000000003007221 */ /* 0x002fe60000010000 */
[----:B------:R-:W-:Y:S01]  /*c4d0*/  MUFU.EX2 R170, R158 ;  /* 0x0000009e00aa7308 */ /* 0x000fe20000000800 */
[C---:B------:R-:W-:Y:S01]  /*c4e0*/  HMMA.16816.F32 R12, R136.reuse, R144, R12 ;  /* 0x00000090880c723c */ /* 0x040fe2000000180c */
[----:B--2---:R-:W-:Y:S03]  /*c4f0*/  LDSM.16.MT88.4 R152, [R237+0x5080] ;  /* 0x00508000ed98783b */ /* 0x004fe60000004200 */
[C---:B---3--:R-:W-:Y:S01]  /*c500*/  FADD.FTZ R0, R168.reuse, R0 ;  /* 0x00000000a8007221 */ /* 0x048fe20000010000 */
[----:B------:R-:W-:Y:S01]  /*c510*/  F2FP.PACK_AB R168, R168, R3 ;  /* 0x00000003a8a8723e */ /* 0x000fe200000000ff */
[----:B------:R-:W-:Y:S02]  /*c520*/  FADD.FTZ R3, R150, R148 ;  /* 0x0000009496037221 */ /* 0x000fe40000010000 */
[C---:B------:R-:W-:Y:S01]  /*c530*/  HMMA.16816.F32 R16, R136.reuse, R146, R16 ;  /* 0x000000928810723c */ /* 0x040fe20000001810 */
[----:B------:R-:W-:Y:S01]  /*c540*/  MUFU.EX2 R134, R157 ;  /* 0x0000009d00867308 */ /* 0x000fe20000000800 */
[----:B------:R-:W1:Y:S02]  /*c550*/  LDSM.16.MT88.4 R144, [R240+0x4880] ;  /* 0x00488000f090783b */ /* 0x000e640000004200 */
[----:B----4-:R-:W-:Y:S07]  /*c560*/  FADD.FTZ R0, R132, R0 ;  /* 0x0000000084007221 */ /* 0x010fee0000010000 */
[----:B------:R-:W2:Y:S01]  /*c570*/  MUFU.EX2 R135, R156 ;  /* 0x0000009c00877308 */ /* 0x000ea20000000800 */
[C---:B-----5:R-:W-:Y:S08]  /*c580*/  HMMA.16816.F32 R20, R136.reuse, R140, R20 ;  /* 0x0000008c8814723c */ /* 0x060ff00000001814 */
[C---:B------:R-:W-:Y:S01]  /*c590*/  HMMA.16816.F32 R24, R136.reuse, R142, R24 ;  /* 0x0000008e8818723c */ /* 0x040fe20000001818 */
[----:B------:R-:W3:Y:S03]  /*c5a0*/  LDSM.16.MT88.4 R140, [R237+0x6080] ;  /* 0x00608000ed8c783b */ /* 0x000ee60000004200 */
[----:B--2---:R-:W-:Y:S04]  /*c5b0*/  F2FP.PACK_AB R171, R135, R134 ;  /* 0x0000008687ab723e */ /* 0x004fe800000000ff */
[C---:B-1----:R-:W-:Y:S08]  /*c5c0*/  HMMA.16816.F32 R28, R136.reuse, R144, R28 ;  /* 0x00000090881c723c */ /* 0x042ff0000000181c */
[C---:B------:R-:W-:Y:S01]  /*c5d0*/  HMMA.16816.F32 R32, R136.reuse, R146, R32 ;  /* 0x000000928820723c */ /* 0x040fe20000001820 */
[----:B------:R-:W1:Y:S07]  /*c5e0*/  LDSM.16.MT88.4 R144, [R238+0x6080] ;  /* 0x00608000ee90783b */ /* 0x000e6e0000004200 */
        /* <DEDUP_REMOVED lines=30> */
[C---:B--2---:R-:W-:Y:S07]  /*c7d0*/  HMMA.16816.F32 R116, R136.reuse, R140, R116 ;  /* 0x0000008c8874723c */ /* 0x044fee0000001874 */
[C---:B------:R-:W-:Y:S01]  /*c7e0*/  FADD.FTZ R140, R170.reuse, R0 ;  /* 0x00000000aa8c7221 */ /* 0x040fe20000010000 */
[C---:B------:R-:W-:Y:S04]  /*c7f0*/  HMMA.16816.F32 R120, R136.reuse, R142, R120 ;  /* 0x0000008e8878723c */ /* 0x040fe80000001878 */
[----:B------:R-:W-:Y:S01]  /*c800*/  STL [R1+0x44], R140 ;  /* 0x0000448c01007387 */ /* 0x000fe20000100800 */
[----:B------:R-:W-:Y:S01]  /*c810*/  F2FP.PACK_AB R170, R170, R132 ;  /* 0x00000084aaaa723e */ /* 0x000fe200000000ff */
[----:B------:R-:W-:Y:S01]  /*c820*/  FADD.FTZ R0, R149, R3 ;  /* 0x0000000395007221 */ /* 0x000fe20000010000 */
[----:B------:R-:W-:Y:S01]  /*c830*/  MOV R132, R2 ;  /* 0x0000000200847202 */ /* 0x000fe20000000f00 */
[C---:B-1----:R-:W-:Y:S04]  /*c840*/  HMMA.16816.F32 R124, R136.reuse, R144, R124 ;  /* 0x00000090887c723c */ /* 0x042fe8000000187c */
[----:B------:R-:W-:Y:S04]  /*c850*/  FADD.FTZ R0, R176, R0 ;  /* 0x00000000b0007221 */ /* 0x000fe80000010000 */
[----:B------:R-:W-:Y:S01]  /*c860*/  FADD.FTZ R0, R174, R0 ;  /* 0x00000000ae007221 */ /* 0x000fe20000010000 */
[----:B------:R-:W-:Y:S01]  /*c870*/  HMMA.16816.F32 R128, R136, R146, R128 ;  /* 0x000000928880723c */ /* 0x000fe20000001880 */
[----:B------:R-:W1:Y:S02]  /*c880*/  LDSM.16.MT88.4 R144, [R238+0x5080] ;  /* 0x00508000ee90783b */ /* 0x000e640000004200 */
[----:B------:R-:W-:Y:S05]  /*c890*/  FADD.FTZ R0, R175, R0 ;  /* 0x00000000af007221 */ /* 0x000fea0000010000 */
[C---:B------:R-:W-:Y:S01]  /*c8a0*/  HMMA.16816.F32 R156, R168.reuse, R152, R4 ;  /* 0x00000098a89c723c */ /* 0x040fe20000001804 */
[----:B------:R-:W2:Y:S04]  /*c8b0*/  LDSM.16.MT88.4 R136, [R241+0x5080] ;  /* 0x00508000f188783b */ /* 0x000ea80000004200 */
[----:B------:R-:W-:Y:S03]  /*c8c0*/  FADD.FTZ R0, R172, R0 ;  /* 0x00000000ac007221 */ /* 0x000fe60000010000 */
[C---:B------:R-:W-:Y:S01]  /*c8d0*/  HMMA.16816.F32 R152, R168.reuse, R154, R8 ;  /* 0x0000009aa898723c */ /* 0x040fe20000001808 */
[----:B------:R-:W3:Y:S03]  /*c8e0*/  LDSM.16.MT88.4 R4, [R240+0x5080] ;  /* 0x00508000f004783b */ /* 0x000ee60000004200 */
[----:B------:R-:W-:Y:S04]  /*c8f0*/  FADD.FTZ R0, R173, R0 ;  /* 0x00000000ad007221 */ /* 0x000fe80000010000 */
[----:B------:R-:W-:Y:S01]  /*c900*/  FADD.FTZ R0, R134, R0 ;  /* 0x0000000086007221 */ /* 0x000fe20000010000 */
[----:B------:R-:W4:Y:S03]  /*c910*/  LDSM.16.MT88.4 R8, [R237+0x6880] ;  /* 0x00688000ed08783b */ /* 0x000f260000004200 */
[----:B------:R-:W-:Y:S05]  /*c920*/  FADD.FTZ R0, R135, R0 ;  /* 0x0000000087007221 */ /* 0x000fea0000010000 */
[----:B------:R-:W-:Y:S01]  /*c930*/  STL [R1+0x4c], R0 ;  /* 0x00004c0001007387 */ /* 0x000fe20000100800 */
[C---:B-1----:R-:W-:Y:S03]  /*c940*/  HMMA.16816.F32 R148, R168.reuse, R144, R12 ;  /* 0x00000090a894723c */ /* 0x042fe6000000180c */
[----:B------:R-:W1:Y:S05]  /*c950*/  LDSM.16.MT88.4 R12, [R238+0x6880] ;  /* 0x00688000ee0c783b */ /* 0x000e6a0000004200 */
        /* <DEDUP_REMOVED lines=37> */
[C---:B--2---:R-:W-:Y:S08]  /*cbb0*/  HMMA.16816.F32 R124, R168.reuse, R4, R124 ;  /* 0x00000004a87c723c */ /* 0x044ff0000000187c */
[----:B------:R-:W-:Y:S01]  /*cbc0*/  HMMA.16816.F32 R128, R168, R6, R128 ;  /* 0x00000006a880723c */ /* 0x000fe20000001880 */
[----:B------:R-:W-:-:S07]  /*cbd0*/  @P0 BRA `(.L_x_1973) ;  /* 0xffffd24000000947 */ /* 0x000fce000383ffff */
.L_x_1968:
        /* <DEDUP_REMOVED lines=8> */
[----:B------:R-:W-:Y:S01]  /*cc60*/  SHF.R.S32.HI R3, RZ, 0x3, R3 ;  /* 0x00000003ff037819 */ /* 0x000fe20000011403 */
[----:B------:R-:W-:Y:S02]  /*cc70*/  IMAD.MOV.U32 R135, RZ, RZ, R132 ;  /* 0x000000ffff877224 */ /* 0x000fe400078e0084 */
[----:B------:R-:W-:Y:S01]  /*cc80*/  IMAD.MOV.U32 R134, RZ, RZ, R133 ;  /* 0x000000ffff867224 */ /* 0x000fe200078e0085 */
[----:B------:R-:W-:Y:S02]  /*cc90*/  IADD3 R3, -R3, 0x30, RZ ;  /* 0x0000003003037810 */ /* 0x000fe40007ffe1ff */
[C---:B--2---:R-:W-:Y:S01]  /*cca0*/  SHF.L.U64.HI R2, R0.reuse, 0x1, R2 ;  /* 0x0000000100027819 */ /* 0x044fe20000010202 */
[----:B------:R-:W-:-:S04]  /*ccb0*/  IMAD.SHL.U32 R0, R0, 0x2, RZ ;  /* 0x0000000200007824 */ /* 0x000fc800078e00ff */
[----:B------:R1:W-:Y:S04]  /*ccc0*/  STL [R1+0x38], R2 ;  /* 0x0000380201007387 */ /* 0x0003e80000100800 */
[----:B------:R1:W-:Y:S02]  /*ccd0*/  STL [R1+0x40], R0 ;  /* 0x0000400001007387 */ /* 0x0003e40000100800 */
.L_x_1987:
[----:B------:R-:W2:Y:S01]  /*cce0*/  LDL R4, [R1+0x28] ;  /* 0x0000280001047983 */ /* 0x000ea20000100800 */
[----:B------:R-:W-:Y:S04]  /*ccf0*/  DEPBAR.LE SB0, 0x0 ;  /* 0x000080000000791a */ /* 0x000fe80000000000 */
[----:B------:R-:W3:Y:S01]  /*cd00*/  LDL R168, [R1+0x30] ;  /* 0x0000300001a87983 */ /* 0x000ee20000100800 */
[----:B------:R-:W-:Y:S03]  /*cd10*/  BSSY B0, `(.L_x_1975) ;  /* 0x000005f000007945 */ /* 0x000fe60003800000 */
[----:B------:R-:W4:Y:S04]  /*cd20*/  LDL R6, [R1+0x24] ;  /* 0x0000240001067983 */ /* 0x000f280000100800 */
[----:B------:R-:W2:Y:S04]  /*cd30*/  LDL R8, [R1+0x38] ;  /* 0x0000380001087983 */ /* 0x000ea80000100800 */
[----:B------:R-:W2:Y:S04]  /*cd40*/  LDL R5, [R1+0x40] ;  /* 0x0000400001057983 */ /* 0x000ea80000100800 */
[----:B------:R-:W2:Y:S04]  /*cd50*/  LDL R133, [R1+0x4] ;  /* 0x0000040001857983 */ /* 0x000ea80000100800 */
[----:B------:R-:W4:Y:S04]  /*cd60*/  LDL R7, [R1+0x8] ;  /* 0x0000080001077983 */ /* 0x000f280000100800 */
[----:B------:R-:W4:Y:S04]  /*cd70*/  LDL R132, [R1] ;  /* 0x0000000001847983 */ /* 0x000f280000100800 */
[----:B------:R-:W4:Y:S04]  /*cd80*/  LDL R15, [R1+0x60] ;  /* 0x00006000010f7983 */ /* 0x000f280000100800 */
[----:B------:R-:W4:Y:S04]  /*cd90*/  LDL R23, [R1+0x68] ;  /* 0x0000680001177983 */ /* 0x000f280000100800 */
[----:B------:R-:W4:Y:S04]  /*cda0*/  LDL R13, [R1+0x5c] ;  /* 0x00005c00010d7983 */ /* 0x000f280000100800 */
[----:B------:R-:W4:Y:S04]  /*cdb0*/  LDL R21, [R1+0x64] ;  /* 0x0000640001157983 */ /* 0x000f280000100800 */
[----:B------:R-:W4:Y:S04]  /*cdc0*/  LDL R12, [R1+0x34] ;  /* 0x00003400010c7983 */ /* 0x000f280000100800 */
[----:B------:R-:W4:Y:S04]  /*cdd0*/  LDL R20, [R1+0x50] ;  /* 0x0000500001147983 */ /* 0x000f280000100800 */
[----:B------:R-:W-:Y:S06]  /*cde0*/  BAR.SYNC.DEFER_BLOCKING 0x0 ;  /* 0x0000000000007b1d */ /* 0x000fec0000010000 */
[----:B------:R-:W-:Y:S04]  /*cdf0*/  LDSM.16.M88.4 R16, [R236+0x14880] ;  /* 0x01488000ec10783b */ /* 0x000fe80000000200 */
[----:B------:R-:W-:Y:S04]  /*ce00*/  LDSM.16.M88.4 R24, [R236+0x15080] ;  /* 0x01508000ec18783b */ /* 0x000fe80000000200 */
[----:B--2---:R-:W-:Y:S01]  /*ce10*/  LDSM.16.M88.4 R172, [R133] ;  /* 0x0000000085ac783b */ /* 0x004fe20000000200 */
[----:B-1----:R-:W-:Y:S01]  /*ce20*/  SHF.R.S32.HI R0, RZ, 0x1f, R4 ;  /* 0x0000001fff007819 */ /* 0x002fe20000011404 */
[----:B------:R-:W-:Y:S01]  /*ce30*/  IMAD.WIDE.U32 R2, R4, c[0x0][0x208], RZ ;  /* 0x0000820004027a25 */ /* 0x000fe200078e00ff */
[----:B---3--:R-:W-:Y:S02]  /*ce40*/  ISETP.GE.AND P1, PT, R168, c[0x0][0x1d4], PT ;  /* 0x00007500a8007a0c */ /* 0x008fe40003f26270 */
[----:B------:R-:W-:Y:S01]  /*ce50*/  LDSM.16.M88.4 R168, [R243] ;  /* 0x00000000f3a8783b */ /* 0x000fe20000000200 */
[----:B------:R-:W-:Y:S03]  /*ce60*/  IMAD R0, R0, c[0x0][0x208], RZ ;  /* 0x0000820000007a24 */ /* 0x000fe600078e02ff */
[----:B----4-:R-:W-:Y:S01]  /*ce70*/  LDSM.16.M88.4 R176, [R132] ;  /* 0x0000000084b0783b */ /* 0x010fe20000000200 */
[----:B------:R-:W-:Y:S01]  /*ce80*/  IMAD R0, R4, c[0x0][0x20c], R0 ;  /* 0x0000830004007a24 */ /* 0x000fe200078e0200 */
[----:B------:R-:W-:Y:S01]  /*ce90*/  SHF.R.S32.HI R4, RZ, 0x1f, R6 ;  /* 0x0000001fff047819 */ /* 0x000fe20000011406 */
[----:B------:R-:W-:Y:S02]  /*cea0*/  IMAD.SHL.U32 R22, R15, 0x2, RZ ;  /* 0x000000020f167824 */ /* 0x000fe400078e00ff */
[----:B------:R-:W-:Y:S02]  /*ceb0*/  IMAD.IADD R3, R3, 0x1, R0 ;  /* 0x0000000103037824 */ /* 0x000fe400078e0200 */
[----:B------:R-:W-:Y:S01]  /*cec0*/  IMAD R4, R4, c[0x0][0x218], RZ ;  /* 0x0000860004047a24 */ /* 0x000fe200078e02ff */
[----:B------:R-:W-:Y:S01]  /*ced0*/  STL [R1+0x18], R22 ;  /* 0x0000181601007387 */ /* 0x000fe20000100800 */
[C---:B------:R-:W-:Y:S01]  /*cee0*/  IMAD.WIDE.U32 R2, R6.reuse, c[0x0][0x218], R2 ;  /* 0x0000860006027a25 */ /* 0x040fe200078e0002 */
[----:B------:R-:W-:Y:S03]  /*cef0*/  SHF.L.U64.HI R15, R15, 0x1, R23 ;  /* 0x000000010f0f7819 */ /* 0x000fe60000010217 */
[----:B------:R-:W-:Y:S01]  /*cf00*/  IMAD R4, R6, c[0x0][0x21c], R4 ;  /* 0x0000870006047a24 */ /* 0x000fe200078e0204 */
[----:B------:R-:W-:Y:S01]  /*cf10*/  IADD3 R0, P0, R2, UR24, RZ ;  /* 0x0000001802007c10 */ /* 0x000fe2000ff1e0ff */
[----:B------:R-:W-:Y:S03]  /*cf20*/  STL [R1+0x1c], R15 ;  /* 0x00001c0f01007387 */ /* 0x000fe60000100800 */
[----:B------:R-:W-:Y:S02]  /*cf30*/  IADD3.X R3, R3, UR15, R4, P0, !PT ;  /* 0x0000000f03037c10 */ /* 0x000fe400087fe404 */
[C---:B------:R-:W-:Y:S04]  /*cf40*/  LEA R6, P0, R0.reuse, c[0x0][0x1f8], 0x1 ;  /* 0x00007e0000067a11 */ /* 0x040fe800078008ff */
[----:B------:R-:W-:Y:S02]  /*cf50*/  LEA.HI.X R3, R0, c[0x0][0x1fc], R3, 0x1, P0 ;  /* 0x00007f0000037a11 */ /* 0x000fe400000f0c03 */
[----:B------:R-:W1:Y:S04]  /*cf60*/  SHFL.IDX PT, R0, R6, RZ, 0x181f ;  /* 0x00181fff06007589 */ /* 0x000e6800000e0000 */
[----:B------:R-:W2:Y:S01]  /*cf70*/  SHFL.IDX PT, R2, R3, RZ, 0x181f ;  /* 0x00181fff03027589 */ /* 0x000ea200000e0000 */
[----:B-1----:R-:W-:Y:S05]  /*cf80*/  IADD3 R4, P0, R0, R5, RZ ;  /* 0x0000000500047210 */ /* 0x002fea0007f1e0ff */
[----:B--2---:R-:W-:Y:S02]  /*cf90*/  IMAD.X R5, R2, 0x1, R8, P0 ;  /* 0x0000000102057824 */ /* 0x004fe400000e0608 */
[----:B------:R-:W1:Y:S04]  /*cfa0*/  LDSM.16.M88.4 R8, [R236+0x14080] ;  /* 0x01408000ec08783b */ /* 0x000e680000000200 */
[----:B------:R-:W-:Y:S01]  /*cfb0*/  @!PT LDS RZ, [RZ] ;  /* 0x00000000fffff984 */ /* 0x000fe20000000800 */
[----:B------:R-:W-:Y:S01]  /*cfc0*/  @!PT LDS RZ, [RZ] ;  /* 0x00000000fffff984 */ /* 0x000fe20000000800 */
[----:B------:R-:W-:Y:S01]  /*cfd0*/  @!PT LDS RZ, [RZ] ;  /* 0x00000000fffff984 */ /* 0x000fe20000000800 */
[----:B------:R2:W-:Y:S02]  /*cfe0*/  LDGSTS.E.BYPASS.LTC128B.128 [R7+0x4080], [R4.64], !P1 ;  /* 0x0408000004077fae */ /* 0x0005e4000c901d52 */
[----:B--2---:R-:W-:Y:S05]  /*cff0*/  IADD3 R4, P0, R0, R22, RZ ;  /* 0x0000001600047210 */ /* 0x004fea0007f1e0ff */
[----:B------:R-:W-:Y:S02]  /*d000*/  IMAD.X R5, R2, 0x1, R15, P0 ;  /* 0x0000000102057824 */ /* 0x000fe400000e060f */
[C---:B------:R-:W-:Y:S01]  /*d010*/  IMAD.SHL.U32 R15, R13.reuse, 0x2, RZ ;  /* 0x000000020d0f7824 */ /* 0x040fe200078e00ff */
[----:B------:R-:W-:Y:S02]  /*d020*/  SHF.L.U64.HI R13, R13, 0x1, R21 ;  /* 0x000000010d0d7819 */ /* 0x000fe40000010215 */
[----:B------:R2:W-:Y:S04]  /*d030*/  LDGSTS.E.BYPASS.LTC128B.128 [R7+0x5880], [R4.64], !P6 ;  /* 0x0588000004077fae */ /* 0x0005e8000f101d52 */
[----:B------:R3:W-:Y:S04]  /*d040*/  STL [R1+0xc], R15 ;  /* 0x00000c0f01007387 */ /* 0x0007e80000100800 */
[----:B------:R4:W-:Y:S01]  /*d050*/  STL [R1+0x14], R13 ;  /* 0x0000140d01007387 */ /* 0x0009e20000100800 */
[----:B--2---:R-:W-:Y:S01]  /*d060*/  IADD3 R4, P0, R0, R15, RZ ;  /* 0x0000000f00047210 */ /* 0x004fe20007f1e0ff */
[C---:B---3--:R-:W-:Y:S01]  /*d070*/  IMAD.SHL.U32 R15, R12.reuse, 0x2, RZ ;  /* 0x000000020c0f7824 */ /* 0x048fe200078e00ff */
[----:B------:R-:W-:Y:S03]  /*d080*/  SHF.L.U64.HI R12, R12, 0x1, R20 ;  /* 0x000000010c0c7819 */ /* 0x000fe60000010214 */
[----:B------:R-:W-:Y:S02]  /*d090*/  IMAD.X R5, R2, 0x1, R13, P0 ;  /* 0x0000000102057824 */ /* 0x000fe400000e060d */
[----:B----4-:R-:W2:Y:S04]  /*d0a0*/  S2R R13, SR_TID.X ;  /* 0x00000000000d7919 */ /* 0x010ea80000002100 */
[----:B------:R3:W-:Y:S04]  /*d0b0*/  LDGSTS.E.BYPASS.LTC128B.128 [R7+0x7080], [R4.64], !P5 ;  /* 0x0708000004077fae */ /* 0x0007e8000e901d52 */
[----:B------:R4:W-:Y:S04]  /*d0c0*/  STL [R1+0x10], R15 ;  /* 0x0000100f01007387 */ /* 0x0009e80000100800 */
[----:B------:R4:W-:Y:S01]  /*d0d0*/  STL [R1+0x20], R12 ;  /* 0x0000200c01007387 */ /* 0x0009e20000100800 */
[----:B--2---:R-:W-:Y:S02]  /*d0e0*/  ISETP.GT.AND P1, PT, R13, 0x7f, PT ;  /* 0x0000007f0d00780c */ /* 0x004fe40003f24270 */
[----:B---3--:R-:W-:Y:S05]  /*d0f0*/  IADD3 R4, P0, R0, R15, RZ ;  /* 0x0000000f00047210 */ /* 0x008fea0007f1e0ff */
[----:B------:R-:W-:Y:S05]  /*d100*/  IMAD.X R5, R2, 0x1, R12, P0 ;  /* 0x0000000102057824 */ /* 0x000fea00000e060c */
[----:B------:R4:W-:Y:S01]  /*d110*/  LDGSTS.E.BYPASS.LTC128B.128 [R7+0x8880], [R4.64], !P4 ;  /* 0x0888000004077fae */ /* 0x0009e2000e101d52 */
[----:B------:R-:W-:-:S05]  /*d120*/  @P1 BRA `(.L_x_1976) ;  /* 0x000001d000001947 */ /* 0x000fca0003800000 */
[----:B-1----:R-:W-:-:S05]  /*d130*/  BRA.DIV ~URZ, `(.L_x_1977) ;  /* 0x000069427f007947 */ /* 0x002fca000b800000 */
[----:B----4-:R1:W2:Y:S04]  /*d140*/  SHFL.IDX PT, R4, R3, 0x1, 0x181f ;  /* 0x00381f0003047f89 */ /* 0x0102a800000e0000 */
[----:B------:R1:W3:Y:S02]  /*d150*/  SHFL.IDX PT, R0, R6, 0x1, 0x181f ;  /* 0x00381f0006007f89 */ /* 0x0002e400000e0000 */
.L_x_2006:
[----:B------:R-:W4:Y:S04]  /*d160*/  LDL R7, [R1+0x30] ;  /* 0x0000300001077983 */ /* 0x000f280000100800 */
[----:B-1-3--:R-:W3:Y:S04]  /*d170*/  LDL R6, [R1+0x40] ;  /* 0x0000400001067983 */ /* 0x00aee80000100800 */
[----:B--2---:R-:W2:Y:S04]  /*d180*/  LDL R3, [R1+0x38] ;  /* 0x0000380001037983 */ /* 0x004ea80000100800 */
[----:B------:R-:W2:Y:S04]  /*d190*/  LDL R2, [R1+0x18] ;  /* 0x0000180001027983 */ /* 0x000ea80000100800 */
[----:B------:R-:W2:Y:S04]  /*d1a0*/  LDL R20, [R1+0x1c] ;  /* 0x00001c0001147983 */ /* 0x000ea80000100800 */
[----:B------:R-:W2:Y:S04]  /*d1b0*/  LDL R5, [R1+0x8] ;  /* 0x0000080001057983 */ /* 0x000ea80000100800 */
[----:B------:R-:W2:Y:S04]  /*d1c0*/  LDL R15, [R1+0xc] ;  /* 0x00000c00010f7983 */ /* 0x000ea80000100800 */
[----:B------:R-:W2:Y:S04]  /*d1d0*/  LDL R14, [R1+0x14] ;  /* 0x00001400010e7983 */ /* 0x000ea80000100800 */
[----:B------:R-:W2:Y:S04]  /*d1e0*/  LDL R13, [R1+0x10] ;  /* 0x00001000010d7983 */ /* 0x000ea80000100800 */
[----:B------:R-:W2:Y:S01]  /*d1f0*/  LDL R12, [R1+0x20] ;  /* 0x00002000010c7983 */ /* 0x000ea20000100800 */
[----:B----4-:R-:W-:Y:S02]  /*d200*/  ISETP.GE.AND P1, PT, R7, c[0x0][0x1d4], PT ;  /* 0x0000750007007a0c */ /* 0x010fe40003f26270 */
[----:B---3--:R-:W-:Y:S05]  /*d210*/  IADD3 R6, P0, R0, R6, RZ ;  /* 0x0000000600067210 */ /* 0x008fea0007f1e0ff */
[----:B--2---:R-:W-:Y:S01]  /*d220*/  IMAD.X R7, R4, 0x1, R3, P0 ;  /* 0x0000000104077824 */ /* 0x004fe200000e0603 */
[----:B------:R-:W-:Y:S05]  /*d230*/  IADD3 R2, P0, R0, R2, RZ ;  /* 0x0000000200027210 */ /* 0x000fea0007f1e0ff */
[----:B------:R-:W-:Y:S01]  /*d240*/  IMAD.X R3, R4, 0x1, R20, P0 ;  /* 0x0000000104037824 */ /* 0x000fe200000e0614 */
[----:B------:R-:W-:Y:S01]  /*d250*/  @!PT LDS RZ, [RZ] ;  /* 0x00000000fffff984 */ /* 0x000fe20000000800 */
[----:B------:R-:W-:Y:S01]  /*d260*/  @!PT LDS RZ, [RZ] ;  /* 0x00000000fffff984 */ /* 0x000fe20000000800 */
[----:B------:R-:W-:Y:S01]  /*d270*/  @!PT LDS RZ, [RZ] ;  /* 0x00000000fffff984 */ /* 0x000fe20000000800 */
[----:B------:R1:W-:Y:S04]  /*d280*/  LDGSTS.E.BYPASS.LTC128B.128 [R5+0x5080], [R6.64], !P1 ;  /* 0x0508000006057fae */ /* 0x0003e8000c901d52 */
[----:B------:R2:W-:Y:S02]  /*d290*/  LDGSTS.E.BYPASS.LTC128B.128 [R5+0x6880], [R2.64], !P6 ;  /* 0x0688000002057fae */ /* 0x0005e4000f101d52 */
[----:B--2---:R-:W-:Y:S05]  /*d2a0*/  IADD3 R2, P0, R0, R15, RZ ;  /* 0x0000000f00027210 */ /* 0x004fea0007f1e0ff */
[----:B------:R-:W-:Y:S05]  /*d2b0*/  IMAD.X R3, R4, 0x1, R14, P0 ;  /* 0x0000000104037824 */ /* 0x000fea00000e060e */
[----:B------:R2:W-:Y:S02]  /*d2c0*/  LDGSTS.E.BYPASS.LTC128B.128 [R5+0x8080], [R2.64], !P5 ;  /* 0x0808000002057fae */ /* 0x0005e4000e901d52 */
[----:B--2---:R-:W-:Y:S05]  /*d2d0*/  IADD3 R2, P0, R0, R13, RZ ;  /* 0x0000000d00027210 */ /* 0x004fea0007f1e0ff */
[----:B------:R-:W-:Y:S05]  /*d2e0*/  IMAD.X R3, R4, 0x1, R12, P0 ;  /* 0x0000000104037824 */ /* 0x000fea00000e060c */
[----:B------:R1:W-:Y:S03]  /*d2f0*/  LDGSTS.E.BYPASS.LTC128B.128 [R5+0x9880], [R2.64], !P4 ;  /* 0x0988000002057fae */ /* 0x0003e6000e101d52 */
.L_x_1976:
[----:B-1----:R-:W-:Y:S05]  /*d300*/  BSYNC B0 ;  /* 0x0000000000007941 */ /* 0x002fea0003800000 */
.L_x_1975:
[----:B------:R-:W0:Y:S01]  /*d310*/  LDGDEPBAR ;  /* 0x00000000000079af */ /* 0x000e220000000000 */
[----:B------:R-:W-:Y:S01]  /*d320*/  WARPSYNC 0xffffffff ;  /* 0xffffffff00007948 */ /* 0x000fe20003800000 */
[C---:B----45:R-:W-:Y:S01]  /*d330*/  HMMA.16816.F32 R4, R160.reuse, R8, RZ ;  /* 0x00000008a004723c */ /* 0x070fe200000018ff */
        /* <DEDUP_REMOVED lines=146> */
[----:B------:R-:W3:Y:S02]  /*dc60*/  LDL.LU R173, [R1+0x18] ;  /* 0x0000180001ad7983 */ /* 0x000ee40000300800 */
[----:B------:R-:W-:Y:S02]  /*dc70*/  ISETP.NE.AND P1, PT, R2, 0x1, PT ;  /* 0x000000010200780c */ /* 0x000fe40003f25270 */
[----:B------:R-:W4:Y:S01]  /*dc80*/  LDL.LU R170, [R1+0x1c] ;  /* 0x00001c0001aa7983 */ /* 0x000f220000300800 */
[----:B------:R-:W-:Y:S03]  /*dc90*/  IMAD.U32 R2, RZ, RZ, UR4 ;  /* 0x00000004ff027e24 */ /* 0x000fe6000f8e00ff */
[----:B------:R-:W5:Y:S04]  /*dca0*/  LDL.LU R171, [R1+0xc] ;  /* 0x00000c0001ab7983 */ /* 0x000f680000300800 */
[----:B------:R-:W3:Y:S04]  /*dcb0*/  LDL.LU R174, [R1+0x14] ;  /* 0x0000140001ae7983 */ /* 0x000ee80000300800 */
[----:B------:R-:W3:Y:S04]  /*dcc0*/  LDL R175, [R1+0x30] ;  /* 0x0000300001af7983 */ /* 0x000ee80000100800 */
[----:B------:R-:W4:Y:S04]  /*dcd0*/  LDL R169, [R1+0x40] ;  /* 0x0000400001a97983 */ /* 0x000f280000100800 */
[----:B------:R-:W4:Y:S04]  /*dce0*/  LDL R178, [R1+0x38] ;  /* 0x0000380001b27983 */ /* 0x000f280000100800 */
[----:B------:R-:W4:Y:S04]  /*dcf0*/  LDL.LU R179, [R1+0x10] ;  /* 0x0000100001b37983 */ /* 0x000f280000300800 */
[----:B------:R-:W4:Y:S04]  /*dd00*/  LDL.LU R176, [R1+0x20] ;  /* 0x0000200001b07983 */ /* 0x000f280000300800 */
[----:B------:R-:W4:Y:S01]  /*dd10*/  LDL R177, [R1+0x8] ;  /* 0x0000080001b17983 */ /* 0x000f220000100800 */
[----:B--2---:R-:W-:Y:S05]  /*dd20*/  IADD3 R2, R2, -0x30, R0 ;  /* 0xffffffd002027810 */ /* 0x004fea0007ffe000 */
[----:B------:R-:W-:Y:S04]  /*dd30*/  @P1 IMAD.HI.U32 R3, R2, c[0x0][0x2bc], RZ ;  /* 0x0000af0002031a27 */ /* 0x000fe800078e00ff */
[----:B------:R-:W-:Y:S01]  /*dd40*/  IMAD.MOV.U32 R0, RZ, RZ, R2 ;  /* 0x000000ffff007224 */ /* 0x000fe200078e0002 */
[----:B------:R-:W-:Y:S04]  /*dd50*/  @P1 SHF.R.U32.HI R0, RZ, c[0x0][0x2c0], R3 ;  /* 0x0000b000ff001a19 */ /* 0x000fe80000011603 */
[C---:B------:R-:W-:Y:S04]  /*dd60*/  @!P3 IADD3 R3, P0, R0.reuse, UR16, RZ ;  /* 0x000000100003bc10 */ /* 0x040fe8000ff1e0ff */
[----:B------:R-:W-:Y:S01]  /*dd70*/  @!P3 LEA.HI.X.SX32 R133, R0, UR6, 0x1, P0 ;  /* 0x000000060085bc11 */ /* 0x000fe200080f0eff */
[----:B------:R-:W-:Y:S01]  /*dd80*/  IMAD.MOV R0, RZ, RZ, -R0 ;  /* 0x000000ffff007224 */ /* 0x000fe200078e0a00 */
[----:B------:R-:W-:Y:S02]  /*dd90*/  @!P3 LEA R132, P0, R3, c[0x0][0x2a0], 0x2 ;  /* 0x0000a8000384ba11 */ /* 0x000fe400078010ff */
[----:B---3--:R-:W-:Y:S01]  /*dda0*/  ISETP.GE.AND P2, PT, R175, c[0x0][0x1d4], PT ;  /* 0x00007500af007a0c */ /* 0x008fe20003f46270 */
        /* <DEDUP_REMOVED lines=9> */
[----:B--2---:R-:W1:Y:S02]  /*de40*/  S2R R133, SR_TID.X ;  /* 0x0000000000857919 */ /* 0x004e640000002100 */
[----:B-1----:R-:W-:Y:S04]  /*de50*/  SHF.R.S32.HI R172, RZ, 0x1f, R133 ;  /* 0x0000001fffac7819 */ /* 0x002fe80000011485 */
[----:B------:R-:W-:Y:S04]  /*de60*/  LEA.HI R172, R172, R133, RZ, 0x3 ;  /* 0x00000085acac7211 */ /* 0x000fe800078f18ff */
[----:B------:R-:W-:Y:S04]  /*de70*/  SHF.R.S32.HI R172, RZ, 0x3, R172 ;  /* 0x00000003ffac7819 */ /* 0x000fe800000114ac */
[----:B------:R-:W-:Y:S04]  /*de80*/  IADD3 R172, -R172, 0x30, RZ ;  /* 0x00000030acac7810 */ /* 0x000fe80007ffe1ff */
[----:B------:R-:W-:Y:S01]  /*de90*/  ISETP.GE.AND P1, PT, R172, 0x1, PT ;  /* 0x00000001ac00780c */ /* 0x000fe20003f26270 */
[----:B---3--:R1:W-:Y:S01]  /*dea0*/  STL [R1+0x24], R168 ;  /* 0x000024a801007387 */ /* 0x0083e20000100800 */
[----:B------:R-:W-:Y:S01]  /*deb0*/  SHF.R.S32.HI R132, RZ, 0x1f, R168 ;  /* 0x0000001fff847819 */ /* 0x000fe200000114a8 */
[----:B------:R-:W-:Y:S04]  /*dec0*/  IMAD.WIDE.U32 R2, R168, c[0x0][0x1f0], R2 ;  /* 0x00007c00a8027a25 */ /* 0x000fe800078e0002 */
[----:B------:R-:W-:Y:S01]  /*ded0*/  IMAD R132, R132, c[0x0][0x1f0], RZ ;  /* 0x00007c0084847a24 */ /* 0x000fe200078e02ff */
[----:B------:R-:W-:Y:S03]  /*dee0*/  IADD3 R0, P0, R2, UR20, RZ ;  /* 0x0000001402007c10 */ /* 0x000fe6000ff1e0ff */
[----:B------:R-:W-:Y:S05]  /*def0*/  IMAD R132, R168, c[0x0][0x1f4], R132 ;  /* 0x00007d00a8847a24 */ /* 0x000fea00078e0284 */
[----:B------:R-:W-:Y:S02]  /*df00*/  IADD3.X R3, R3, UR8, R132, P0, !PT ;  /* 0x0000000803037c10 */ /* 0x000fe400087fe484 */
[C---:B-1----:R-:W-:Y:S04]  /*df10*/  LEA R168, P0, R0.reuse, c[0x0][0x1c8], 0x1 ;  /* 0x0000720000a87a11 */ /* 0x042fe800078008ff */
[----:B------:R-:W-:Y:S02]  /*df20*/  LEA.HI.X R3, R0, c[0x0][0x1cc], R3, 0x1, P0 ;  /* 0x0000730000037a11 */ /* 0x000fe400000f0c03 */
[----:B------:R-:W4:Y:S04]  /*df30*/  SHFL.IDX PT, R0, R168, RZ, 0x181f ;  /* 0x00181fffa8007589 */ /* 0x000f2800000e0000 */
[----:B------:R-:W1:Y:S01]  /*df40*/  SHFL.IDX PT, R2, R3, RZ, 0x181f ;  /* 0x00181fff03027589 */ /* 0x000e6200000e0000 */
[----:B----4-:R-:W-:Y:S05]  /*df50*/  @P1 IADD3 R132, P0, R0, R169, RZ ;  /* 0x000000a900841210 */ /* 0x010fea0007f1e0ff */
[----:B-1----:R-:W-:Y:S05]  /*df60*/  @P1 IMAD.X R133, R2, 0x1, R178, P0 ;  /* 0x0000000102851824 */ /* 0x002fea00000e06b2 */
[----:B------:R-:W-:Y:S01]  /*df70*/  @!PT LDS RZ, [RZ] ;  /* 0x00000000fffff984 */ /* 0x000fe20000000800 */
[----:B------:R1:W-:Y:S02]  /*df80*/  @P1 LDGSTS.E.BYPASS.LTC128B.128 [R177+0x14080], [R132.64], !P2 ;  /* 0x1408000084b11fae */ /* 0x0003e4000d101d52 */
[----:B-1----:R-:W-:Y:S05]  /*df90*/  @P1 IADD3 R132, P0, R0, R173, RZ ;  /* 0x000000ad00841210 */ /* 0x002fea0007f1e0ff */
[----:B------:R-:W-:Y:S05]  /*dfa0*/  @P1 IMAD.X R133, R2, 0x1, R170, P0 ;  /* 0x0000000102851824 */ /* 0x000fea00000e06aa */
[----:B------:R5:W-:Y:S02]  /*dfb0*/  @P1 LDGSTS.E.BYPASS.LTC128B.128 [R177+0x15880], [R132.64], !P6 ;  /* 0x1588000084b11fae */ /* 0x000be4000f101d52 */
[----:B-----5:R-:W-:Y:S05]  /*dfc0*/  @P1 IADD3 R132, P0, R0, R171, RZ ;  /* 0x000000ab00841210 */ /* 0x020fea0007f1e0ff */
[----:B------:R-:W-:Y:S05]  /*dfd0*/  @P1 IMAD.X R133, R2, 0x1, R174, P0 ;  /* 0x0000000102851824 */ /* 0x000fea00000e06ae */
[----:B------:R1:W-:Y:S02]  /*dfe0*/  @P1 LDGSTS.E.BYPASS.LTC128B.128 [R177+0x17080], [R132.64], !P5 ;  /* 0x1708000084b11fae */ /* 0x0003e4000e901d52 */
[----:B-1----:R-:W-:Y:S02]  /*dff0*/  @P1 IADD3 R132, P0, R0, R179, RZ ;  /* 0x000000b300841210 */ /* 0x002fe40007f1e0ff */
[----:B------:R-:W1:Y:S03]  /*e000*/  SHFL.IDX PT, R0, R168, 0x1, 0x181f ;  /* 0x00381f00a8007f89 */ /* 0x000e6600000e0000 */
[----:B------:R-:W-:Y:S01]  /*e010*/  @P1 IMAD.X R133, R2, 0x1, R176, P0 ;  /* 0x0000000102851824 */ /* 0x000fe200000e06b0 */
[----:B------:R-:W-:Y:S01]  /*e020*/  ISETP.GE.AND P0, PT, R172, 0x21, PT ;  /* 0x00000021ac00780c */ /* 0x000fe20003f06270 */
[----:B------:R-:W2:Y:S04]  /*e030*/  SHFL.IDX PT, R2, R3, 0x1, 0x181f ;  /* 0x00381f0003027f89 */ /* 0x000ea800000e0000 */
[----:B------:R3:W-:Y:S08]  /*e040*/  @P1 LDGSTS.E.BYPASS.LTC128B.128 [R177+0x18880], [R132.64], !P4 ;  /* 0x1888000084b11fae */ /* 0x0007f0000e101d52 */
[C---:B-1----:R-:W-:Y:S02]  /*e050*/  @P0 IADD3 R172, P2, R0.reuse, R173, RZ ;  /* 0x000000ad00ac0210 */ /* 0x042fe40007f5e0ff */
[----:B------:R-:W-:Y:S03]  /*e060*/  @P0 IADD3 R168, P1, R0, R169, RZ ;  /* 0x000000a900a80210 */ /* 0x000fe60007f3e0ff */
[----:B--2---:R-:W-:Y:S01]  /*e070*/  @P0 IMAD.X R173, R2, 0x1, R170, P2 ;  /* 0x0000000102ad0824 */ /* 0x004fe200010e06aa */
[----:B------:R-:W-:Y:S01]  /*e080*/  @P0 IADD3 R170, P2, R0, R171, RZ ;  /* 0x000000ab00aa0210 */ /* 0x000fe20007f5e0ff */
[C---:B------:R-:W-:Y:S04]  /*e090*/  @P0 IMAD.X R169, R2.reuse, 0x1, R178, P1 ;  /* 0x0000000102a90824 */ /* 0x040fe800008e06b2 */
[----:B------:R-:W-:Y:S01]  /*e0a0*/  @P0 IMAD.X R171, R2, 0x1, R174, P2 ;  /* 0x0000000102ab0824 */ /* 0x000fe200010e06ae */
[----:B------:R-:W-:Y:S02]  /*e0b0*/  ISETP.GE.AND P2, PT, R175, c[0x0][0x1d4], PT ;  /* 0x00007500af007a0c */ /* 0x000fe40003f46270 */
[----:B---3--:R-:W-:Y:S05]  /*e0c0*/  @P0 IADD3 R132, P1, R0, R179, RZ ;  /* 0x000000b300840210 */ /* 0x008fea0007f3e0ff */
[----:B------:R-:W-:Y:S06]  /*e0d0*/  @P0 IMAD.X R133, R2, 0x1, R176, P1 ;  /* 0x0000000102850824 */ /* 0x000fec00008e06b0 */
[----:B------:R1:W-:Y:S04]  /*e0e0*/  @P0 LDGSTS.E.BYPASS.LTC128B.128 [R177+0x15080], [R168.64], !P2 ;  /* 0x15080000a8b10fae */ /* 0x0003e8000d101d52 */
[----:B------:R1:W-:Y:S04]  /*e0f0*/  @P0 LDGSTS.E.BYPASS.LTC128B.128 [R177+0x16880], [R172.64], !P6 ;  /* 0x16880000acb10fae */ /* 0x0003e8000f101d52 */
[----:B------:R1:W-:Y:S04]  /*e100*/  @P0 LDGSTS.E.BYPASS.LTC128B.128 [R177+0x18080], [R170.64], !P5 ;  /* 0x18080000aab10fae */ /* 0x0003e8000e901d52 */
[----:B------:R1:W-:Y:S02]  /*e110*/  @P0 LDGSTS.E.BYPASS.LTC128B.128 [R177+0x19880], [R132.64], !P4 ;  /* 0x1988000084b10fae */ /* 0x0003e4000e101d52 */
.L_x_1978:
[----:B------:R-:W2:Y:S01]  /*e120*/  LDL R2, [R1+0x58] ;  /* 0x0000580001027983 */ /* 0x000ea20000100800 */
[----:B------:R-:W-:Y:S02]  /*e130*/  UISETP.NE.AND UP1, UPT, UR14, URZ, UPT ;  /* 0x0000003f0e00728c */ /* 0x000fe4000bf25270 */
[----:B------:R-:W-:Y:S01]  /*e140*/  UIMAD UR4, UR23, -0x30, URZ ;  /* 0xffffffd0170478a4 */ /* 0x000fe2000f8e023f */
[----:B-1----:R-:W3:Y:S01]  /*e150*/  LDL R168, [R1+0x54] ;  /* 0x0000540001a87983 */ /* 0x002ee20000100800 */
[----:B------:R-:W-:Y:S02]  /*e160*/  UISETP.NE.AND UP0, UPT, UR13, URZ, UPT ;  /* 0x0000003f0d00728c */ /* 0x000fe4000bf05270 */
[----:B------:R-:W-:Y:S01]  /*e170*/  PLOP3.LUT P0, PT, PT, PT, UP1, 0x80, 0x0 ;  /* 0x000000000000781c */ /* 0x000fe20003f0f018 */
[----:B------:R-:W0:Y:S01]  /*e180*/  LDGDEPBAR ;  /* 0x00000000000079af */ /* 0x000e220000000000 */
[----:B---3--:R-:W-:Y:S11]  /*e190*/  IADD3 R170, -R168, UR4, RZ ;  /* 0x00000004a8aa7c10 */ /* 0x008ff6000fffe1ff */
[----:B--2---:R-:W-:Y:S01]  /*e1a0*/  @P0 IMAD.HI.U32 R0, R2, c[0x0][0x2c8], RZ ;  /* 0x0000b20002000a27 */ /* 0x004fe200078e00ff */
[----:B------:R-:W-:Y:S03]  /*e1b0*/  PLOP3.LUT P0, PT, PT, PT, UP1, 0x80, 0x0 ;  /* 0x000000000000781c */ /* 0x000fe60003f0f018 */
[----:B------:R-:W-:Y:S02]  /*e1c0*/  IMAD.MOV.U32 R132, RZ, RZ, R2 ;  /* 0x000000ffff847224 */ /* 0x000fe400078e0002 */
[----:B------:R-:W-:Y:S08]  /*e1d0*/  IMAD.U32 R2, RZ, RZ, UR10 ;  /* 0x0000000aff027e24 */ /* 0x000ff0000f8e00ff */
[----:B------:R-:W-:Y:S01]  /*e1e0*/  @P0 SHF.R.U32.HI R132, RZ, c[0x0][0x2cc], R0 ;  /* 0x0000b300ff840a19 */ /* 0x000fe20000011600 */
[----:B------:R-:W-:Y:S01]  /*e1f0*/  IMAD.U32 R0, RZ, RZ, UR4 ;  /* 0x00000004ff007e24 */ /* 0x000fe2000f8e00ff */
[----:B------:R-:W-:Y:S03]  /*e200*/  PLOP3.LUT P0, PT, PT, PT, UP0, 0x40, 0x0 ;  /* 0x000000000000781c */ /* 0x000fe60003f0e808 */
[----:B------:R-:W1:Y:S01]  /*e210*/  SHFL.IDX PT, R3, R132, RZ, 0x1c1f ;  /* 0x001c1fff84037589 */ /* 0x000e6200000e0000 */
[----:B------:R-:W-:Y:S04]  /*e220*/  IADD3 R0, -R168, 0x1, R0 ;  /* 0x00000001a8007810 */ /* 0x000fe80007ffe100 */
[----:B------:R-:W-:Y:S04]  /*e230*/  IADD3 R0, R0, -c[0x0][0x168], R2 ;  /* 0x80005a0000007a10 */ /* 0x000fe80007ffe002 */
[C---:B------:R-:W-:Y:S02]  /*e240*/  IADD3 R169, R0.reuse, c[0x0][0x328], RZ ;  /* 0x0000ca0000a97a10 */ /* 0x040fe40007ffe0ff */
[----:B------:R-:W-:Y:S03]  /*e250*/  IADD3 R133, R0, UR22, RZ ;  /* 0x0000001600857c10 */ /* 0x000fe6000fffe0ff */
        /* <DEDUP_REMOVED lines=18> */
.L_x_1981:
[----:B------:R-:W-:Y:S04]  /*e380*/  MOV R168, 0x1 ;  /* 0x0000000100a87802 */ /* 0x000fe80000000f00 */
[----:B------:R-:W-:Y:S11]  /*e390*/  ISETP.NE.AND P0, PT, R168, c[0x0][0x32c], PT ;  /* 0x0000cb00a8007a0c */ /* 0x000ff60003f05270 */
[----:B------:R-:W-:Y:S02]  /*e3a0*/  @!UPT UIADD3 URZ, URZ, URZ, URZ ;  /* 0x0000003f3f3ff290 */ /* 0x000fe4000fffe03f */
[----:B------:R-:W-:Y:S05]  /*e3b0*/  @P0 IMAD.HI.U32 R168, R3, c[0x0][0x330], RZ ;  /* 0x0000cc0003a80a27 */ /* 0x000fea00078e00ff */
[----:B------:R-:W-:Y:S02]  /*e3c0*/  @P0 SHF.R.U32.HI R3, RZ, c[0x0][0x334], R168 ;  /* 0x0000cd00ff030a19 */ /* 0x000fe400000116a8 */
.L_x_1982:
[----:B------:R-:W-:Y:S05]  /*e3d0*/  BSYNC B0 ;  /* 0x0000000000007941 */ /* 0x000fea0003800000 */
.L_x_1980:
[----:B------:R-:W-:Y:S05]  /*e3e0*/  IMAD R3, R3, c[0x0][0x32c], R170 ;  /* 0x0000cb0003037a24 */ /* 0x000fea00078e02aa */
[----:B------:R-:W-:Y:S02]  /*e3f0*/  IMNMX R0, R0, R3, !PT ;  /* 0x0000000300007217 */ /* 0x000fe40007800200 */
[----:B------:R-:W-:Y:S04]  /*e400*/  IADD3 R3, R3, c[0x0][0x32c], RZ ;  /* 0x0000cb0003037a10 */ /* 0x000fe80007ffe0ff */
[----:B------:R-:W-:Y:S02]  /*e410*/  IMNMX R2, R2, R3, PT ;  /* 0x0000000302027217 */ /* 0x000fe40003800200 */
.L_x_1979:
        /* <DEDUP_REMOVED lines=88> */
.L_x_1985:
[----:B------:R-:W-:Y:S04]  /*e9a0*/  MOV R4, 0x1 ;  /* 0x0000000100047802 */ /* 0x000fe80000000f00 */
[----:B------:R-:W-:Y:S11]  /*e9b0*/  ISETP.NE.AND P0, PT, R4, c[0x0][0x32c], PT ;  /* 0x0000cb0004007a0c */ /* 0x000ff60003f05270 */
[----:B------:R-:W-:Y:S02]  /*e9c0*/  @!UPT UIADD3 URZ, URZ, URZ, URZ ;  /* 0x0000003f3f3ff290 */ /* 0x000fe4000fffe03f */
[----:B------:R-:W-:Y:S05]  /*e9d0*/  @P0 IMAD.HI.U32 R4, R0, c[0x0][0x330], RZ ;  /* 0x0000cc0000040a27 */ /* 0x000fea00078e00ff */
[----:B------:R-:W-:Y:S02]  /*e9e0*/  @P0 SHF.R.U32.HI R0, RZ, c[0x0][0x334], R4 ;  /* 0x0000cd00ff000a19 */ /* 0x000fe40000011604 */
.L_x_1986:
[----:B------:R-:W-:Y:S05]  /*e9f0*/  BSYNC B0 ;  /* 0x0000000000007941 */ /* 0x000fea0003800000 */
.L_x_1984:
[----:B------:R-:W-:Y:S05]  /*ea00*/  IMAD R0, R0, c[0x0][0x32c], R170 ;  /* 0x0000cb0000007a24 */ /* 0x000fea00078e02aa */
[----:B------:R-:W-:Y:S02]  /*ea10*/  IMNMX R2, R2, R0, !PT ;  /* 0x0000000002027217 */ /* 0x000fe40007800200 */
[----:B------:R-:W-:Y:S04]  /*ea20*/  IADD3 R0, R0, c[0x0][0x32c], RZ ;  /* 0x0000cb0000007a10 */ /* 0x000fe80007ffe0ff */
[----:B------:R-:W-:Y:S02]  /*ea30*/  IMNMX R3, R3, R0, PT ;  /* 0x0000000003037217 */ /* 0x000fe40003800200 */
.L_x_1983:
        /* <DEDUP_REMOVED lines=492> */
.L_x_1974:
[----:B------:R-:W2:Y:S04]  /*10900*/  LDL.LU R0, [R1+0x44] ;  /* 0x0000440001007983 */ /* 0x000ea80000300800 */
[----:B------:R-:W3:Y:S01]  /*10910*/  LDL.LU R3, [R1+0x4c] ;  /* 0x00004c0001037983 */ /* 0x000ee20000300800 */
[----:B------:R-:W-:-:S03]  /*10920*/  PLOP3.LUT P2, PT, PT, PT, PT, 0x8, 0x0 ;  /* 0x000000000000781c */ /* 0x000fc60003f4e170 */
        /* <DEDUP_REMOVED lines=154> */
.L_x_1935:
[----:B------:R-:W-:Y:S05]  /*112d0*/  @P2 BRA `(.L_x_1988) ;  /* 0x000019a000002947 */ /* 0x000fea0003800000 */
[----:B------:R-:W-:Y:S01]  /*112e0*/  F2FP.PACK_AB R109, R12, R13 ;  /* 0x0000000d0c6d723e */ /* 0x000fe200000000ff */
[----:B------:R-:W-:Y:S01]  /*112f0*/  ULDC.64 UR4, c[0x0][0x490] ;  /* 0x0001240000047ab9 */ /* 0x000fe20000000a00 */
[----:B------:R-:W3:Y:S01]  /*11300*/  S2R R13, SR_TID.X ;  /* 0x00000000000d7919 */ /* 0x000ee20000002100 */
[----:B------:R-:W-:Y:S01]  /*11310*/  UIMAD UR6, UR9, UR4, URZ ;  /* 0x00000004090672a4 */ /* 0x000fe2000f8e023f */
[----:B------:R-:W-:Y:S01]  /*11320*/  F2FP.PACK_AB R117, R14, R15 ;  /* 0x0000000f0e75723e */ /* 0x000fe200000000ff */
[----:B--2---:R-:W-:Y:S01]  /*11330*/  UIMAD.WIDE.U32 UR12, UR11, UR4, URZ ;  /* 0x000000040b0c72a5 */ /* 0x004fe2000f8e003f */
[----:B------:R-:W2:Y:S01]  /*11340*/  S2R R14, SR_CTAID.Z ;  /* 0x00000000000e7919 */ /* 0x000ea20000002700 */
[----:B------:R-:W-:Y:S01]  /*11350*/  UIMAD UR6, UR11, UR5, UR6 ;  /* 0x000000050b0672a4 */ /* 0x000fe2000f8e0206 */
[----:B------:R-:W-:Y:S01]  /*11360*/  F2FP.PACK_AB R65, R8, R9 ;  /* 0x000000090841723e */ /* 0x000fe200000000ff */
[----:B------:R-:W-:Y:S01]  /*11370*/  BSSY B0, `(.L_x_1989) ;  /* 0x0000133000007945 */ /* 0x000fe20003800000 */
[----:B------:R-:W-:Y:S01]  /*11380*/  ULDC.64 UR4, c[0x0][0x3e8] ;  /* 0x0000fa0000047ab9 */ /* 0x000fe20000000a00 */
[----:B------:R-:W-:Y:S01]  /*11390*/  F2FP.PACK_AB R45, R45, R7 ;  /* 0x000000072d2d723e */ /* 0x000fe200000000ff */
[----:B------:R-:W-:Y:S01]  /*113a0*/  UIMAD.WIDE.U32 UR14, UR11, UR4, URZ ;  /* 0x000000040b0e72a5 */ /* 0x000fe2000f8e003f */
[----:B------:R-:W-:Y:S01]  /*113b0*/  IMAD.U32 R3, RZ, RZ, UR13 ;  /* 0x0000000dff037e24 */ /* 0x000fe2000f8e00ff */
[----:B------:R-:W-:Y:S01]  /*113c0*/  F2FP.PACK_AB R89, R10, R11 ;  /* 0x0000000b0a59723e */ /* 0x000fe200000000ff */
[----:B-1----:R-:W-:Y:S01]  /*113d0*/  IMAD.U32 R2, RZ, RZ, UR12 ;  /* 0x0000000cff027e24 */ /* 0x002fe2000f8e00ff */
[----:B------:R-:W-:Y:S01]  /*113e0*/  F2FP.PACK_AB R105, R35, R34 ;  /* 0x000000222369723e */ /* 0x000fe200000000ff */
[----:B------:R-:W-:Y:S01]  /*113f0*/  UIMAD UR9, UR9, UR4, URZ ;  /* 0x00000004090972a4 */ /* 0x000fe2000f8e023f */
[----:B------:R-:W-:Y:S01]  /*11400*/  IMAD.U32 R7, RZ, RZ, UR15 ;  /* 0x0000000fff077e24 */ /* 0x000fe2000f8e00ff */
[----:B------:R-:W-:Y:S01]  /*11410*/  F2FP.PACK_AB R35, R81, R80 ;  /* 0x000000505123723e */ /* 0x000fe200000000ff */
[----:B------:R-:W-:Y:S01]  /*11420*/  IMAD.U32 R6, RZ, RZ, UR14 ;  /* 0x0000000eff067e24 */ /* 0x000fe2000f8e00ff */
[----:B------:R-:W1:Y:S01]  /*11430*/  S2R R81, SR_CTAID.X ;  /* 0x0000000000517919 */ /* 0x000e620000002500 */
[----:B------:R-:W-:Y:S01]  /*11440*/  UIMAD UR5, UR11, UR5, UR9 ;  /* 0x000000050b0572a4 */ /* 0x000fe2000f8e0209 */
[----:B------:R-:W-:Y:S01]  /*11450*/  IMAD.MOV.U32 R80, RZ, RZ, c[0x0][0x4e8] ;  /* 0x00013a00ff507624 */ /* 0x000fe200078e00ff */
[----:B------:R-:W-:Y:S01]  /*11460*/  UIADD3 UR6, UR13, UR6, URZ ;  /* 0x000000060d067290 */ /* 0x000fe2000fffe03f */
[----:B------:R-:W-:Y:S01]  /*11470*/  F2FP.PACK_AB R44, R157, R156 ;  /* 0x0000009c9d2c723e */ /* 0x000fe200000000ff */
[----:B------:R-:W-:Y:S01]  /*11480*/  UIADD3 UR5, UR15, UR5, URZ ;  /* 0x000000050f057290 */ /* 0x000fe2000fffe03f */
[----:B---3--:R-:W-:-:S02]  /*11490*/  SHF.R.S32.HI R21, RZ, 0x1f, R13 ;  /* 0x0000001fff157819 */ /* 0x008fc4000001140d */
[C---:B------:R-:W-:Y:S01]  /*114a0*/  ISETP.NE.AND P3, PT, R80.reuse, 0x1, PT ;  /* 0x000000015000780c */ /* 0x040fe20003f65270 */
[----:B------:R-:W-:Y:S01]  /*114b0*/  IMAD.U32 R5, RZ, RZ, UR6 ;  /* 0x00000006ff057e24 */ /* 0x000fe2000f8e00ff */
[CC--:B------:R-:W-:Y:S01]  /*114c0*/  LEA.HI R0, R21.reuse, R13.reuse, RZ, 0x2 ;  /* 0x0000000d15007211 */ /* 0x0c0fe200078f10ff */
[----:B------:R-:W-:Y:S01]  /*114d0*/  IMAD R80, R80, c[0x0][0x388], RZ ;  /* 0x0000e20050507a24 */ /* 0x000fe200078e02ff */
[----:B------:R-:W-:Y:S02]  /*114e0*/  LEA.HI R8, R21, R13, RZ, 0x5 ;  /* 0x0000000d15087211 */ /* 0x000fe400078f28ff */
[--C-:B------:R-:W-:Y:S02]  /*114f0*/  SHF.R.S32.HI R7, RZ, 0x2, R0.reuse ;  /* 0x00000002ff077819 */ /* 0x100fe40000011400 */
[----:B------:R-:W-:Y:S02]  /*11500*/  SHF.R.S32.HI R3, RZ, 0x1f, R0 ;  /* 0x0000001fff037819 */ /* 0x000fe40000011400 */
[----:B------:R-:W-:-:S02]  /*11510*/  LOP3.LUT R0, R0, 0xfffffffc, RZ, 0xc0, !PT ;  /* 0xfffffffc00007812 */ /* 0x000fc400078ec0ff */
[----:B------:R-:W-:Y:S02]  /*11520*/  LOP3.LUT R4, R8, 0xffffffe0, RZ, 0xc0, !PT ;  /* 0xffffffe008047812 */ /* 0x000fe400078ec0ff */
        /* <DEDUP_REMOVED lines=13> */
[----:B--2---:R-:W-:Y:S01]  /*11600*/  IMAD.WIDE.U32 R16, R14, c[0x0][0x498], R4 ;  /* 0x000126000e107a25 */ /* 0x004fe200078e0004 */
        /* <DEDUP_REMOVED lines=11> */
[----:B------:R-:W-:Y:S01]  /*116c0*/  LOP3.LUT R4, R0, 0xffffff8, RZ, 0xc0, !PT ;  /* 0x0ffffff800047812 */ /* 0x000fe200078ec0ff */
[----:B------:R-:W-:Y:S01]  /*116d0*/  IMAD.WIDE.U32 R12, R14, c[0x0][0x3f0], R2 ;  /* 0x0000fc000e0c7a25 */ /* 0x000fe200078e0002 */
[----:B------:R-:W-:-:S02]  /*116e0*/  LEA.HI R3, R10, R10, RZ, 0x1 ;  /* 0x0000000a0a037211 */ /* 0x000fc400078f08ff */
[----:B------:R-:W-:Y:S01]  /*116f0*/  LOP3.LUT R2, R7, 0x1c0, RZ, 0xc0, !PT ;  /* 0x000001c007027812 */ /* 0x000fe200078ec0ff */
[----:B------:R-:W-:Y:S01]  /*11700*/  IMAD.SHL.U32 R0, R11, 0x8, RZ ;  /* 0x000000080b007824 */ /* 0x000fe200078e00ff */
[----:B------:R-:W-:Y:S01]  /*11710*/  R2P PR, R9, 0x6 ;  /* 0x0000000609007804 */ /* 0x000fe20000000000 */
[----:B------:R-:W-:Y:S01]  /*11720*/  IMAD R7, R11, 0x20, R20 ;  /* 0x000000200b077824 */ /* 0x000fe200078e0214 */
[----:B------:R-:W-:Y:S01]  /*11730*/  LOP3.LUT R8, R5, 0x1c0, RZ, 0xc0, !PT ;  /* 0x000001c005087812 */ /* 0x000fe200078ec0ff */
[----:B------:R-:W-:Y:S01]  /*11740*/  IMAD.IADD R11, R6, 0x1, -R4 ;  /* 0x00000001060b7824 */ /* 0x000fe200078e0a04 */
[----:B------:R-:W-:Y:S01]  /*11750*/  LOP3.LUT R4, R3, 0x1ffffffe, RZ, 0xc0, !PT ;  /* 0x1ffffffe03047812 */ /* 0x000fe200078ec0ff */
[----:B-1----:R-:W-:Y:S01]  /*11760*/  IMAD R7, R81, 0x80, R7 ;  /* 0x0000008051077824 */ /* 0x002fe200078e0207 */
[----:B------:R-:W-:Y:S01]  /*11770*/  SHF.R.U32.HI R3, RZ, 0x3, R2 ;  /* 0x00000003ff037819 */ /* 0x000fe20000011602 */
[----:B------:R-:W-:Y:S01]  /*11780*/  IMAD R22, R14, c[0x0][0x49c], R22 ;  /* 0x000127000e167a24 */ /* 0x000fe200078e0216 */
[----:B------:R-:W-:Y:S01]  /*11790*/  LOP3.LUT R2, R2, 0x38, R0, 0xf8, !PT ;  /* 0x0000003802027812 */ /* 0x000fe200078ef800 */
[----:B------:R-:W-:Y:S01]  /*117a0*/  IMAD R19, R14, c[0x0][0x3f4], R19 ;  /* 0x0000fd000e137a24 */ /* 0x000fe200078e0213 */
[----:B------:R-:W-:Y:S01]  /*117b0*/  F2FP.PACK_AB R158, R159, R158 ;  /* 0x0000009e9f9e723e */ /* 0x000fe200000000ff */
        /* <DEDUP_REMOVED lines=12> */
[----:B------:R-:W-:Y:S02]  /*11880*/  SHF.R.S32.HI R4, RZ, 0x2, R18 ;  /* 0x00000002ff047819 */ /* 0x000fe40000011412 */
        /* <DEDUP_REMOVED lines=119> */
[----:B------:R-:W-:Y:S01]  /*12000*/  LEA R16, P0, R10, c[0x0][0x450], 0x2 ;  /* 0x000114000a107a11 */ /* 0x000fe200078010ff */
        /* <DEDUP_REMOVED lines=40> */
[----:B-1----:R-:W-:-:S03]  /*12290*/  LEA R30, P0, R12, c[0x0][0x380], 0x1 ;  /* 0x0000e0000c1e7a11 */ /* 0x002fc600078008ff */
[----:B------:R-:W-:Y:S01]  /*122a0*/  STS [R5+0xc400], R114 ;  /* 0x00c4007205007388 */ /* 0x000fe20000000800 */
[----:B--2---:R-:W-:-:S03]  /*122b0*/  IMAD.SHL.U32 R2, R18, 0x2, RZ ;  /* 0x0000000212027824 */ /* 0x004fc600078e00ff */
[----:B------:R-:W-:Y:S04]  /*122c0*/  STS [R7+0xc080], R26 ;  /* 0x00c0801a07007388 */ /* 0x000fe80000000800 */
[----:B------:R-:W-:Y:S01]  /*122d0*/  STS [R7+0xc480], R118 ;  /* 0x00c4807607007388 */ /* 0x000fe20000000800 */
[----:B---3--:R-:W-:-:S03]  /*122e0*/  IMAD.IADD R3, R13, 0x1, R17 ;  /* 0x000000010d037824 */ /* 0x008fc600078e0211 */
[----:B------:R-:W-:Y:S01]  /*122f0*/  STS [R9+0xc000], R25 ;  /* 0x00c0001909007388 */ /* 0x000fe20000000800 */
[----:B----4-:R-:W-:Y:S01]  /*12300*/  IMAD R28, R81, 0x80, R20 ;  /* 0x00000080511c7824 */ /* 0x010fe200078e0214 */
[----:B------:R-:W-:Y:S02]  /*12310*/  LEA.HI.X R29, R12, c[0x0][0x384], R3, 0x1, P0 ;  /* 0x0000e1000c1d7a11 */ /* 0x000fe400000f0c03 */
[----:B------:R-:W-:Y:S02]  /*12320*/  STS [R9+0xc400], R122 ;  /* 0x00c4007a09007388 */ /* 0x000fe40000000800 */
[----:B------:R-:W-:Y:S02]  /*12330*/  ISETP.GE.AND P0, PT, R28, R80, PT ;  /* 0x000000501c00720c */ /* 0x000fe40003f06270 */
        /* <DEDUP_REMOVED lines=9> */
[----:B------:R3:W4:Y:S04]  /*123d0*/  SHFL.IDX PT, R4, R30, RZ, 0x181f ;  /* 0x00181fff1e047589 */ /* 0x00072800000e0000 */
[----:B------:R3:W3:Y:S04]  /*123e0*/  SHFL.IDX PT, R5, R29, RZ, 0x181f ;  /* 0x00181fff1d057589 */ /* 0x0006e800000e0000 */
[----:B-1----:R1:W-:Y:S04]  /*123f0*/  @!P6 ST.E [R14.64], R36 ;  /* 0x000000240e00e985 */ /* 0x0023e8000c101912 */
[----:B--2---:R1:W-:Y:S04]  /*12400*/  @!P5 ST.E [R10.64], R37 ;  /* 0x000000250a00d985 */ /* 0x0043e8000c101912 */
[----:B------:R1:W2:Y:S04]  /*12410*/  LDS.128 R44, [R2+0x1080] ;  /* 0x00108000022c7984 */ /* 0x0002a80000000c00 */
        /* <DEDUP_REMOVED lines=21> */
[----:B-1----:R1:W3:Y:S01]  /*12570*/  LDS.128 R12, [R2+0xc080] ;  /* 0x00c08000020c7984 */ /* 0x0022e20000000c00 */
        /* <DEDUP_REMOVED lines=17> */
[----:B------:R1:W-:Y:S02]  /*12690*/  @!P0 ST.E.128 [R2.64], R12 ;  /* 0x0000000c02008985 */ /* 0x0003e4000c101d12 */
.L_x_1990:
[----:B--234-:R-:W-:Y:S05]  /*126a0*/  BSYNC B0 ;  /* 0x0000000000007941 */ /* 0x01cfea0003800000 */
.L_x_1989:
        /* <DEDUP_REMOVED lines=30> */
.L_x_1992:
[----:B------:R-:W-:Y:S05]  /*12890*/  BSYNC B0 ;  /* 0x0000000000007941 */ /* 0x000fea0003800000 */
.L_x_1991:
        /* <DEDUP_REMOVED lines=30> */
.L_x_1994:
[----:B------:R-:W-:Y:S05]  /*12a80*/  BSYNC B0 ;  /* 0x0000000000007941 */ /* 0x000fea0003800000 */
.L_x_1993:
        /* <DEDUP_REMOVED lines=31> */
.L_x_1988:
        /* <DEDUP_REMOVED lines=41> */
.L_x_1996:
[----:B------:R-:W-:Y:S05]  /*12f10*/  BSYNC B0 ;  /* 0x0000000000007941 */ /* 0x000fea0003800000 */
.L_x_1995:
        /* <DEDUP_REMOVED lines=44> */
[----:B------:R1:W3:Y:S03]  /*131e0*/  SHFL.IDX PT, R2, R16, RZ, 0x181f ;  /* 0x00181fff10027589 */ /* 0x0002e600000e0000 */
[C---:B------:R-:W-:Y:S01]  /*131f0*/  IADD3 R11, R0.reuse, 0x40, RZ ;  /* 0x00000040000b7810 */ /* 0x040fe20007ffe0ff */
[----:B------:R1:W4:Y:S01]  /*13200*/  SHFL.IDX PT, R3, R15, RZ, 0x181f ;  /* 0x00181fff0f037589 */ /* 0x00032200000e0000 */
        /* <DEDUP_REMOVED lines=24> */
.L_x_1998:
[----:B------:R-:W-:Y:S05]  /*13390*/  BSYNC B0 ;  /* 0x0000000000007941 */ /* 0x000fea0003800000 */
.L_x_1997:
[----:B---3--:R-:W-:Y:S01]  /*133a0*/  IADD3 R4, R14, 0x20, RZ ;  /* 0x000000200e047810 */ /* 0x008fe20007ffe0ff */
[----:B----4-:R3:W4:Y:S01]  /*133b0*/  SHFL.IDX PT, R3, R15, 0x1, 0x181f ;  /* 0x00381f000f037f89 */ /* 0x01072200000e0000 */
        /* <DEDUP_REMOVED lines=25> */
.L_x_2000:
[----:B------:R-:W-:Y:S05]  /*13550*/  BSYNC B0 ;  /* 0x0000000000007941 */ /* 0x000fea0003800000 */
.L_x_1999:
[----:B-1----:R-:W-:Y:S01]  /*13560*/  IADD3 R4, R14, 0x40, RZ ;  /* 0x000000400e047810 */ /* 0x002fe20007ffe0ff */
[----:B----4-:R1:W4:Y:S01]  /*13570*/  SHFL.IDX PT, R3, R15, 0x2, 0x181f ;  /* 0x00581f000f037f89 */ /* 0x01032200000e0000 */
        /* <DEDUP_REMOVED lines=25> */
.L_x_2002:
[----:B------:R-:W-:Y:S05]  /*13710*/  BSYNC B0 ;  /* 0x0000000000007941 */ /* 0x000fea0003800000 */
.L_x_2001:
[----:B---3--:R-:W-:Y:S01]  /*13720*/  IADD3 R4, R14, 0x60, RZ ;  /* 0x000000600e047810 */ /* 0x008fe20007ffe0ff */
[----:B----4-:R3:W4:Y:S03]  /*13730*/  SHFL.IDX PT, R3, R15, 0x3, 0x181f ;  /* 0x00781f000f037f89 */ /* 0x01072600000e0000 */
[----:B------:R-:W-:Y:S01]  /*13740*/  ISETP.GE.AND P0, PT, R4, R17, PT ;  /* 0x000000110400720c */ /* 0x000fe20003f06270 */
[----:B------:R3:W1:-:S12]  /*13750*/  SHFL.IDX PT, R2, R16, 0x3, 0x181f ;  /* 0x00781f0010027f89 */ /* 0x00065800000e0000 */
        /* <DEDUP_REMOVED lines=24> */
.L_x_1938:
[----:B-1----:R-:W-:Y:S02]  /*138e0*/  MOV R3, R12 ;  /* 0x0000000c00037202 */ /* 0x002fe40000000f00 */
[----:B------:R-:W-:Y:S02]  /*138f0*/  MOV R2, 0x13910 ;  /* 0x0001391000027802 */ /* 0x000fe40000000f00 */
[----:B------:R-:W-:Y:S05]  /*13900*/  CALL.REL.NOINC `($__internal_10_$__cuda_sm70_shflsync_idx_p) ;  /* 0x000001f000007944 */ /* 0x000fea0003c00000 */
[----:B------:R-:W-:Y:S01]  /*13910*/  IMAD.MOV.U32 R7, RZ, RZ, R14 ;  /* 0x000000ffff077224 */ /* 0x000fe200078e000e */
[----:B------:R-:W-:Y:S02]  /*13920*/  MOV R3, R15 ;  /* 0x0000000f00037202 */ /* 0x000fe40000000f00 */
[----:B------:R-:W-:Y:S02]  /*13930*/  MOV R2, 0x13950 ;  /* 0x0001395000027802 */ /* 0x000fe40000000f00 */
[----:B-1---5:R-:W-:Y:S05]  /*13940*/  CALL.REL.NOINC `($__internal_10_$__cuda_sm70_shflsync_idx_p) ;  /* 0x000001b000007944 */ /* 0x022fea0003c00000 */
[----:B------:R-:W-:Y:S01]  /*13950*/  MOV R2, R14 ;  /* 0x0000000e00027202 */ /* 0x000fe20000000f00 */
[----:B-1---5:R-:W-:Y:S05]  /*13960*/  BRA `(.L_x_2003) ;  /* 0xfffee83000007947 */ /* 0x022fea000383ffff */
.L_x_1954:
[----:B------:R-:W-:Y:S02]  /*13970*/  MOV R2, 0x13990 ;  /* 0x0001399000027802 */ /* 0x000fe40000000f00 */
[----:B-12--5:R-:W-:Y:S05]  /*13980*/  CALL.REL.NOINC `($__internal_10_$__cuda_sm70_shflsync_idx_p) ;  /* 0x0000017000007944 */ /* 0x026fea0003c00000 */
[----:B------:R-:W-:Y:S01]  /*13990*/  MOV R3, R12 ;  /* 0x0000000c00037202 */ /* 0x000fe20000000f00 */
[----:B-----5:R-:W-:Y:S01]  /*139a0*/  IMAD.MOV.U32 R4, RZ, RZ, R14 ;  /* 0x000000ffff047224 */ /* 0x020fe200078e000e */
[----:B------:R-:W-:Y:S02]  /*139b0*/  MOV R2, 0x139d0 ;  /* 0x000139d000027802 */ /* 0x000fe40000000f00 */
[----:B-1----:R-:W-:Y:S05]  /*139c0*/  CALL.REL.NOINC `($__internal_10_$__cuda_sm70_shflsync_idx_p) ;  /* 0x0000013000007944 */ /* 0x002fea0003c00000 */
[----:B-----5:R-:W-:Y:S01]  /*139d0*/  MOV R0, R14 ;  /* 0x0000000e00007202 */ /* 0x020fe20000000f00 */
[----:B-1----:R-:W-:-:S05]  /*139e0*/  BRA `(.L_x_2004) ;  /* 0xffff283000007947 */ /* 0x002fca000383ffff */
.L_x_1971:
[----:B--2---:R-:W-:Y:S02]  /*139f0*/  MOV R3, R6 ;  /* 0x0000000600037202 */ /* 0x004fe40000000f00 */
[----:B------:R-:W-:Y:S02]  /*13a00*/  MOV R2, 0x13a20 ;  /* 0x00013a2000027802 */ /* 0x000fe40000000f00 */
[----:B-1---5:R-:W-:Y:S05]  /*13a10*/  CALL.REL.NOINC `($__internal_10_$__cuda_sm70_shflsync_idx_p) ;  /* 0x000000e000007944 */ /* 0x022fea0003c00000 */
[----:B------:R-:W-:Y:S01]  /*13a20*/  MOV R3, R7 ;  /* 0x0000000700037202 */ /* 0x000fe20000000f00 */
[----:B-----5:R-:W-:Y:S01]  /*13a30*/  IMAD.MOV.U32 R4, RZ, RZ, R14 ;  /* 0x000000ffff047224 */ /* 0x020fe200078e000e */
[----:B------:R-:W-:Y:S02]  /*13a40*/  MOV R2, 0x13a60 ;  /* 0x00013a6000027802 */ /* 0x000fe40000000f00 */
[----:B-1----:R-:W-:Y:S05]  /*13a50*/  CALL.REL.NOINC `($__internal_10_$__cuda_sm70_shflsync_idx_p) ;  /* 0x000000a000007944 */ /* 0x002fea0003c00000 */
[----:B------:R-:W-:Y:S01]  /*13a60*/  MOV R2, R14 ;  /* 0x0000000e00027202 */ /* 0x000fe20000000f00 */
[----:B-1---5:R-:W-:-:S05]  /*13a70*/  BRA `(.L_x_2005) ;  /* 0xffff67a000007947 */ /* 0x022fca000383ffff */
.L_x_1977:
[----:B------:R-:W-:Y:S02]  /*13a80*/  MOV R2, 0x13aa0 ;  /* 0x00013aa000027802 */ /* 0x000fe40000000f00 */
[----:B----45:R-:W-:Y:S05]  /*13a90*/  CALL.REL.NOINC `($__internal_10_$__cuda_sm70_shflsync_idx_p) ;  /* 0x0000006000007944 */ /* 0x030fea0003c00000 */
[----:B------:R-:W-:Y:S01]  /*13aa0*/  MOV R3, R6 ;  /* 0x0000000600037202 */ /* 0x000fe20000000f00 */
[----:B-----5:R-:W-:Y:S01]  /*13ab0*/  IMAD.MOV.U32 R4, RZ, RZ, R14 ;  /* 0x000000ffff047224 */ /* 0x020fe200078e000e */
[----:B------:R-:W-:Y:S02]  /*13ac0*/  MOV R2, 0x13ae0 ;  /* 0x00013ae000027802 */ /* 0x000fe40000000f00 */
[----:B-1----:R-:W-:Y:S05]  /*13ad0*/  CALL.REL.NOINC `($__internal_10_$__cuda_sm70_shflsync_idx_p) ;  /* 0x0000002000007944 */ /* 0x002fea0003c00000 */
[----:B-----5:R-:W-:Y:S01]  /*13ae0*/  MOV R0, R14 ;  /* 0x0000000e00007202 */ /* 0x020fe20000000f00 */
[----:B-1----:R-:W-:-:S05]  /*13af0*/  BRA `(.L_x_2006) ;  /* 0xffff966000007947 */ /* 0x002fca000383ffff */
        .weak           $__internal_10_$__cuda_sm70_shflsync_idx_p
        .type           $__internal_10_$__cuda_sm70_shflsync_idx_p,@function
        .size           $__internal_10_$__cuda_sm70_shflsync_idx_p,(.L_x_3564 - $__internal_10_$__cuda_sm70_shflsync_idx_p)
$__internal_10_$__cuda_sm70_shflsync_idx_p:
[----:B------:R1:W-:Y:S01]  /*13b00*/  STL [R1+0x78], R4 ;  /* 0x0000780401007387 */ /* 0x0003e20000100800 */
[----:B------:R-:W-:-:S03]  /*13b10*/  MOV R14, 0x1 ;  /* 0x00000001000e7802 */ /* 0x000fc60000000f00 */
[----:B------:R2:W-:Y:S01]  /*13b20*/  STL [R1+0x74], R0 ;  /* 0x0000740001007387 */ /* 0x0005e20000100800 */
[----:B-1----:R-:W-:Y:S02]  /*13b30*/  IMAD.MOV.U32 R4, RZ, RZ, -0x1 ;  /* 0xffffffffff047424 */ /* 0x002fe400078e00ff */
[----:B--2---:R-:W-:Y:S02]  /*13b40*/  IMAD.MOV.U32 R0, RZ, RZ, 0x181f ;  /* 0x0000181fff007424 */ /* 0x004fe400078e00ff */
[----:B------:R-:W-:Y:S04]  /*13b50*/  WARPSYNC R4 ;  /* 0x0000000400007348 */ /* 0x000fe80003800000 */
[----:B------:R1:W2:Y:S04]  /*13b60*/  SHFL.IDX PT, R14, R3, R14, R0 ;  /* 0x0000000e030e7389 */ /* 0x0002a800000e0000 */
[----:B-1----:R1:W5:Y:S04]  /*13b70*/  LDL.LU R4, [R1+0x78] ;  /* 0x0000780001047983 */ /* 0x0023680000300800 */
[----:B------:R1:W5:Y:S01]  /*13b80*/  LDL.LU R0, [R1+0x74] ;  /* 0x0000740001007983 */ /* 0x0003620000300800 */
[----:B------:R-:W-:-:S04]  /*13b90*/  MOV R3, 0x0 ;  /* 0x0000000000037802 */ /* 0x000fc80000000f00 */
[----:B--2---:R-:W-:Y:S05]  /*13ba0*/  RET.REL.NODEC R2 `(_ZN7cutlass13device_kernelIN5flash19enable_sm80_to_sm89INS1_16FlashAttnFwdSm80INS1_25CollectiveMainloopFwdSm80ILi8ELi1ELb1EN4cute5tupleIJNS5_1CILi128EEENS7_ILi48EEENS7_ILi256EEEEEELi256ENS_6half_tEfNS_4arch4Sm80ELb0ELb1ELb0ELb0ELb1ELb0ELb1ELb0EEENS1_21CollectiveEpilogueFwdINS6_IJS8_SA_S9_EEENS6_IJNS7_ILi1EEESI_SI_EEESC_SE_Li256ELb0ELb1ELb0ELb0EEENS1_19SingleTileSchedulerILb0ELb0ELb1ELi128EEEEEEEEEvNT_6ParamsE) ;  /* 0xfffec45002007950 */ /* 0x004fea0003c3ffff */
.L_x_2007:
        /* <DEDUP_REMOVED lines=13> */
.L_x_3564:


//--------------------- .text._ZN7cutlass13device_kernelIN5flash19enable_sm80_to_sm89INS1_16FlashAttnFwdSm80INS1_25CollectiveMainloopFwdSm80ILi8ELi1ELb1EN4cute5tupleIJNS5_1CILi128EEENS7_ILi48EEENS7_ILi256EEEEEELi256ENS_6half_tEfNS_4arch4Sm80ELb0ELb1ELb0ELb1ELb1ELb0ELb1ELb0EEENS1_21CollectiveEpilogueFwdINS6_IJS8_SA_S9_EEENS6_IJNS7_ILi1EEESI_SI_EEESC_SE_Li256ELb1ELb1ELb0ELb0EEENS1_19SingleTileSchedulerILb1ELb0ELb1ELi128EEEEEEEEEvNT_6ParamsE --------------------------
	.section	.text._ZN7cutlass13device_kernelIN5flash19enable_sm80_to_sm89INS1_16FlashAttnFwdSm80INS1_25CollectiveMainloopFwdSm80ILi8ELi1ELb1EN4cute5tupleIJNS5_1CILi128EEENS7_ILi48EEENS7_ILi256EEEEEELi256ENS_6half_tEfNS_4arch4Sm80ELb0ELb1ELb0ELb1ELb1ELb0ELb1ELb0EEENS1_21CollectiveEpilogueFwdINS6_IJS8_SA_S9_EEENS6_IJNS7_ILi1EEESI_SI_EEESC_SE_Li256ELb1ELb1ELb0ELb0EEENS1_19SingleTileSchedulerILb1ELb0ELb1ELi128EEEEEEEEEvNT_6ParamsE,"ax",@progbits
	.sectioninfo	@"SHI_REGISTERS=255"
	.align	128
.text._ZN7cutlass13device_kernelIN5flash19enable_sm80_to_sm89INS1_16FlashAttnFwdSm80INS1_25CollectiveMainloopFwdSm80ILi8ELi1ELb1EN4cute5tupleIJNS5_1CILi128EEENS7_ILi48EEENS7_ILi256EEEEEELi256ENS_6half_tEfNS_4arch4Sm80ELb0ELb1ELb0ELb1ELb1ELb0ELb1ELb0EEENS1_21CollectiveEpilogueFwdINS6_IJS8_SA_S9_EEENS6_IJNS7_ILi1EEESI_SI_EEESC_SE_Li256ELb1ELb1ELb0ELb0EEENS1_19SingleTileSchedulerILb1ELb0ELb1ELi128EEEEEEEEEvNT_6ParamsE:
        .type           _ZN7cutlass13device_kernelIN5flash19enable_sm80_to_sm89INS1_16FlashAttnFwdSm80INS1_25CollectiveMainloopFwdSm80ILi8ELi1ELb1EN4cute5tupleIJNS5_1CILi128EEENS7_ILi48EEENS7_ILi256EEEEEELi256ENS_6half_tEfNS_4arch4Sm80ELb0ELb1ELb0ELb1ELb1ELb0ELb1ELb0EEENS1_21CollectiveEpilogueFwdINS6_IJS8_SA_S9_EEENS6_IJNS7_ILi1EEESI_SI_EEESC_SE_Li256ELb1ELb1ELb0ELb0EEENS1_19SingleTileSchedulerILb1ELb0ELb1ELi128EEEEEEEEEvNT_6ParamsE,@function
        .size           _ZN7cutlass13device_kernelIN5flash19enable_sm80_to_sm89INS1_16FlashAttnFwdSm80INS1_25CollectiveMainloopFwdSm80ILi8ELi1ELb1EN4cute5tupleIJNS5_1CILi128EEENS7_ILi48EEENS7_ILi256EEEEEELi256ENS_6half_tEfNS_4arch4Sm80ELb0ELb1ELb0ELb1ELb1ELb0ELb1ELb0EEENS1_21CollectiveEpilogueFwdINS6_IJS8_SA_S9_EEENS6_IJNS7_ILi1EEESI_SI_EEESC_SE_Li256ELb1ELb1ELb0ELb0EEENS1_19SingleTileSchedulerILb1ELb0ELb1ELi128EEEEEEEEEvNT_6ParamsE,(.L_x_3566 - _ZN7cutlass13device_kernelIN5flash19enable_sm80_to_sm89INS1_16FlashAttnFwdSm80INS1_25CollectiveMainloopFwdSm80ILi8ELi1ELb1EN4cute5tupleIJNS5_1CILi128EEENS7_ILi48EEENS7_ILi256EEEEEELi256ENS_6half_tEfNS_4arch4Sm80ELb0ELb1ELb0ELb1ELb1ELb0ELb1ELb0EEENS1_21CollectiveEpilogueFwdINS6_IJS8_SA_S9_EEENS6_IJNS7_ILi1EEESI_SI_EEESC_SE_Li256ELb1ELb1ELb0ELb0EEENS1_19SingleTileSchedulerILb1ELb0ELb1ELi128EEEEEEEEEvNT_6ParamsE)
        .other          _ZN7cutlass13device_kernelIN5flash19enable_sm80_to_sm89INS1_16FlashAttnFwdSm80INS1_25CollectiveMainloopFwdSm80ILi8ELi1ELb1EN4cute5tupleIJNS5_1CILi128EEENS7_ILi48EEENS7_ILi256EEEEEELi256ENS_6half_tEfNS_4arch4Sm80ELb0ELb1ELb0ELb1ELb1ELb0ELb1ELb0EEENS1_21CollectiveEpilogueFwdINS6_IJS8_SA_S9_EEENS6_IJNS7_ILi1EEESI_SI_EEESC_SE_Li256ELb1ELb1ELb0ELb0EEENS1_19SingleTileSchedulerILb1ELb0ELb1ELi128EEEEEEEEEvNT_6ParamsE,@"STO_CUDA_ENTRY STV_DEFAULT"
_ZN7cutlass13device_kernelIN5flash19enable_sm80_to_sm89INS1_16FlashAttnFwdSm80INS1_25CollectiveMainloopFwdSm80ILi8ELi1ELb1EN4cute5tupleIJNS5_1CILi128EEENS7_ILi48EEENS7_ILi256EEEEEELi256ENS_6half_tEfNS_4arch4Sm80ELb0ELb1ELb0ELb1ELb1ELb0ELb1ELb0EEENS1_21CollectiveEpilogueFwdINS6_IJS8_SA_S9_EEENS6_IJNS7_ILi1EEESI_SI_EEESC_SE_Li256ELb1ELb1ELb0ELb0EEENS1_19SingleTileSchedulerILb1ELb0ELb1ELi128EEEEEEEEEvNT_6ParamsE:
        /* <DEDUP_REMOVED lines=21> */
.L_x_2009:
        /* <DEDUP_REMOVED lines=13> */
.L_x_2011:
[----:B------:R-:W-:Y:S02]  /*0220*/  ULDC UR5, c[0x0][0x54c] ;  /* 0x0001530000057ab9 */ /* 0x000fe40000000800 */
.L_x_2010:
[----:B------:R-:W-:Y:S02]  /*0230*/  ULDC UR4, c[0x0][0x548] ;  /* 0x0001520000047ab9 */ /* 0x000fe40000000800 */
[----:B------:R-:W-:-:S02]  /*0240*/  USHF.L.U32 UR23, UR28, 0x7, URZ ;  /* 0x000000071c177899 */ /* 0x000fc4000800063f */
[----:B------:R-:W-:-:S04]  /*0250*/  UIMAD UR4, UR5, UR4, URZ ;  /* 0x00000004050472a4 */ /* 0x000fc8000f8e023f */
[----:B------:R-:W-:-:S04]  /*0260*/  UISETP.GE.AND UP0, UPT, UR23, UR4, UPT ;  /* 0x000000041700728c */ /* 0x000fc8000bf06270 */
[----:B------:R-:W-:Y:S01]  /*0270*/  USEL UR13, UR13, 0xffffffff, !UP0 ;  /* 0xffffffff0d0d7887 */ /* 0x000fe2000c000000 */
[----:B------:R-:W-:Y:S05]  /*0280*/  BRA `(.L_x_2012) ;  /* 0x000001b000007947 */ /* 0x000fea0003800000 */
.L_x_2008:
        /* <DEDUP_REMOVED lines=8> */
.L_x_2013:
        /* <DEDUP_REMOVED lines=13> */
.L_x_2015:
[----:B------:R-:W-:Y:S02]  /*03e0*/  ULDC UR5, c[0x0][0x54c] ;  /* 0x0001530000057ab9 */ /* 0x000fe40000000800 */
.L_x_2014:
[----:B------:R-:W-:Y:S02]  /*03f0*/  ULDC UR4, c[0x0][0x548] ;  /* 0x0001520000047ab9 */ /* 0x000fe40000000800 */
[----:B------:R-:W-:-:S02]  /*0400*/  USHF.L.U32 UR23, UR28, 0x7, URZ ;  /* 0x000000071c177899 */ /* 0x000fc4000800063f */
[----:B------:R-:W-:-:S04]  /*0410*/  UIMAD UR4, UR5, UR4, URZ ;  /* 0x00000004050472a4 */ /* 0x000fc8000f8e023f */
[----:B------:R-:W-:-:S04]  /*0420*/  UISETP.GE.AND UP0, UPT, UR23, UR4, UPT ;  /* 0x000000041700728c */ /* 0x000fc8000bf06270 */
[----:B------:R-:W-:-:S06]  /*0430*/  USEL UR13, UR13, 0xffffffff, !UP0 ;  /* 0xffffffff0d0d7887 */ /* 0x000fcc000c000000 */
.L_x_2012:
        /* <DEDUP_REMOVED lines=47> */
.L_x_2016:
        /* <DEDUP_REMOVED lines=10> */
.L_x_2017:
        /* <DEDUP_REMOVED lines=12> */
.L_x_2018:
        /* <DEDUP_REMOVED lines=27> */
.L_x_2020:
[----:B------:R-:W-:Y:S02]  /*0a40*/  UISETP.NE.AND UP0, UPT, UR5, 0x1, UPT ;  /* 0x000000010500788c */ /* 0x000fe4000bf05270 */
[----:B------:R-:W-:Y:S02]  /*0a50*/  ULDC.64 UR6, c[0x0][0x330] ;  /* 0x0000cc0000067ab9 */ /* 0x000fe40000000a00 */
[----:B------:R-:W-:-:S07]  /*0a60*/  UIMAD.WIDE.U32 UR20, UR17, UR6, URZ ;  /* 0x00000006111472a5 */ /* 0x000fce000f8e003f */
[----:B------:R-:W-:Y:S02]  /*0a70*/  @UP0 USHF.R.U32.HI UR17, URZ, UR7, UR21 ;  /* 0x000000073f110299 */ /* 0x000fe40008011615 */
.L_x_2021:
[----:B------:R-:W-:Y:S02]  /*0a80*/  ULDC UR6, c[0x0][0x32c] ;  /* 0x0000cb0000067ab9 */ /* 0x000fe40000000800 */
[----:B------:R-:W-:-:S04]  /*0a90*/  UIMAD UR6, UR17, UR5, UR6 ;  /* 0x00000005110672a4 */ /* 0x000fc8000f8e0206 */
[----:B------:R-:W-:-:S04]  /*0aa0*/  UISETP.LT.AND UP0, UPT, UR4, UR6, UPT ;  /* 0x000000060400728c */ /* 0x000fc8000bf01270 */
[----:B------:R-:W-:Y:S02]  /*0ab0*/  USEL UR4, UR4, UR6, UP0 ;  /* 0x0000000604047287 */ /* 0x000fe40008000000 */
.L_x_2019:
        /* <DEDUP_REMOVED lines=36> */
.L_x_2023:
[----:B------:R-:W-:-:S03]  /*0d00*/  UISETP.NE.AND UP0, UPT, UR5, 0x1, UPT ;  /* 0x000000010500788c */ /* 0x000fc6000bf05270 */
[----:B------:R-:W-:Y:S02]  /*0d10*/  ULDC.64 UR4, c[0x0][0x330] ;  /* 0x0000cc0000047ab9 */ /* 0x000fe40000000a00 */
[----:B------:R-:W-:-:S07]  /*0d20*/  UIMAD.WIDE.U32 UR24, UR7, UR4, URZ ;  /* 0x00000004071872a5 */ /* 0x000fce000f8e003f */
[----:B------:R-:W-:Y:S02]  /*0d30*/  @UP0 UMOV UR17, UR25 ;  /* 0x0000001900110c82 */ /* 0x000fe40008000000 */
[----:B------:R-:W-:Y:S02]  /*0d40*/  @UP0 USHF.R.U32.HI UR7, URZ, UR5, UR17 ;  /* 0x000000053f070299 */ /* 0x000fe40008011611 */
.L_x_2024:
[----:B------:R-:W-:Y:S02]  /*0d50*/  ULDC UR4, c[0x0][0x32c] ;  /* 0x0000cb0000047ab9 */ /* 0x000fe40000000800 */
[----:B------:R-:W-:-:S04]  /*0d60*/  UIMAD UR4, UR7, UR4, URZ ;  /* 0x00000004070472a4 */ /* 0x000fc8000f8e023f */
[----:B------:R-:W-:-:S04]  /*0d70*/  UISETP.LT.AND UP0, UPT, UR6, UR4, UPT ;  /* 0x000000040600728c */ /* 0x000fc8000bf01270 */
[----:B------:R-:W-:-:S04]  /*0d80*/  USEL UR6, UR6, UR4, !UP0 ;  /* 0x0000000406067287 */ /* 0x000fc8000c000000 */
.L_x_2022:
[----:B------:R-:W-:Y:S01]  /*0d90*/  UIMAD.WIDE UR4, UR6, 0x2aaaaaab, URZ ;  /* 0x2aaaaaab060478a5 */ /* 0x000fe2000f8e023f */
[----:B------:R-:W-:Y:S01]  /*0da0*/  PLOP3.LUT P2, PT, PT, PT, PT, 0x80, 0x0 ;  /* 0x000000000000781c */ /* 0x000fe20003f4f070 */
[----:B------:R-:W-:Y:S01]  /*0db0*/  CS2R R10, SRZ ;  /* 0x00000000000a7805 */ /* 0x000fe2000001ff00 */
[----:B------:R-:W-:Y:S01]  /*0dc0*/  IMAD.MOV.U32 R130, RZ, RZ, RZ ;  /* 0x000000ffff827224 */ /* 0x000fe200078e00ff */
[----:B------:R-:W-:Y:S01]  /*0dd0*/  USHF.R.U32.HI UR4, URZ, 0x1f, UR5 ;  /* 0x0000001f3f047899 */ /* 0x000fe20008011605 */
[----:B------:R-:W-:Y:S01]  /*0de0*/  CS2R R128, SRZ ;  /* 0x0000000000807805 */ /* 0x000fe2000001ff00 */
[----:B------:R-:W-:Y:S01]  /*0df0*/  CS2R R14, SRZ ;  /* 0x00000000000e7805 */ /* 0x000fe2000001ff00 */
[----:B------:R-:W-:Y:S01]  /*0e00*/  IMAD.MOV.U32 R126, RZ, RZ, RZ ;  /* 0x000000ffff7e7224 */ /* 0x000fe200078e00ff */
[----:B------:R-:W-:Y:S01]  /*0e10*/  ULEA.HI.SX32 UR4, UR5, UR4, 0x1d ;  /* 0x0000000405047291 */ /* 0x000fe2000f8fea3f */
        /* <DEDUP_REMOVED lines=81> */
[----:B------:R-:W-:Y:S01]  /*1330*/  SHF.R.S32.HI R66, RZ, 0x1f, R44 ;  /* 0x0000001fff427819 */ /* 0x000fe2000001142c */
[----:B------:R-:W-:Y:S01]  /*1340*/  UMOV UR25, 0x30 ;  /* 0x0000003000197882 */ /* 0x000fe20000000000 */
[----:B------:R-:W-:Y:S01]  /*1350*/  IMAD.MOV.U32 R4, RZ, RZ, c[0x0][0x2b8] ;  /* 0x0000ae00ff047624 */ /* 0x000fe200078e00ff */
[----:B------:R-:W-:Y:S01]  /*1360*/  ULDC.64 UR4, c[0x0][0x2b0] ;  /* 0x0000ac0000047ab9 */ /* 0x000fe20000000a00 */
[----:B------:R-:W-:Y:S01]  /*1370*/  LEA.HI R21, R66, R44, RZ, 0x3 ;  /* 0x0000002c42157211 */ /* 0x000fe200078f18ff */
[----:B------:R-:W2:Y:S01]  /*1380*/  @P0 LDG.E R0, [R2.64] ;  /* 0x0000001202000981 */ /* 0x000ea2000c1e1900 */
[----:B------:R-:W-:Y:S01]  /*1390*/  UIMAD UR24, UR21, UR25, -0x30 ;  /* 0xffffffd0151874a4 */ /* 0x000fe2000f8e0219 */
[----:B------:R-:W-:Y:S01]  /*13a0*/  ISETP.NE.AND P1, PT, R4, 0x1, PT ;  /* 0x000000010400780c */ /* 0x000fe20003f25270 */
[----:B------:R-:W-:Y:S01]  /*13b0*/  IMAD.MOV.U32 R24, RZ, RZ, RZ ;  /* 0x000000ffff187224 */ /* 0x000fe200078e00ff */
[----:B------:R-:W-:Y:S01]  /*13c0*/  SHF.R.S32.HI R23, RZ, 0x3, R21 ;  /* 0x00000003ff177819 */ /* 0x000fe20000011415 */
[----:B------:R-:W-:Y:S01]  /*13d0*/  BAR.SYNC.DEFER_BLOCKING 0x0 ;  /* 0x0000000000007b1d */ /* 0x000fe20000010000 */
[----:B------:R-:W-:-:S05]  /*13e0*/  USEL UR27, UR13, URZ, !UP1 ;  /* 0x0000003f0d1b7287 */ /* 0x000fca000c800000 */
        /* <DEDUP_REMOVED lines=10> */
[----:B------:R-:W-:-:S03]  /*1490*/  ULDC.64 UR4, c[0x0][0x178] ;  /* 0x00005e0000047ab9 */ /* 0x000fc60000000a00 */
[----:B------:R-:W-:-:S05]  /*14a0*/  IMAD R31, R17, 0x20, R23 ;  /* 0x00000020111f7824 */ /* 0x000fca00078e0217 */
[----:B------:R-:W-:Y:S01]  /*14b0*/  IADD3 R0, R31, UR24, RZ ;  /* 0x000000181f007c10 */ /* 0x000fe2000fffe0ff */
[----:B------:R-:W-:Y:S02]  /*14c0*/  UIMAD UR26, UR26, UR4, URZ ;  /* 0x000000041a1a72a4 */ /* 0x000fe4000f8e023f */
[----:B------:R-:W-:Y:S01]  /*14d0*/  UIMAD.WIDE.U32 UR30, UR22, UR4, URZ ;  /* 0x00000004161e72a5 */ /* 0x000fe2000f8e003f */
[C---:B------:R-:W-:Y:S01]  /*14e0*/  ISETP.GE.AND P0, PT, R0.reuse, UR8, PT ;  /* 0x0000000800007c0c */ /* 0x040fe2000bf06270 */
[----:B------:R-:W-:Y:S01]  /*14f0*/  IMAD.SHL.U32 R39, R17, 0x8, RZ ;  /* 0x0000000811277824 */ /* 0x000fe200078e00ff */
[----:B------:R-:W-:Y:S02]  /*1500*/  IADD3 R8, R0, UR11, RZ ;  /* 0x0000000b00087c10 */ /* 0x000fe4000fffe0ff */
[----:B------:R-:W-:Y:S01]  /*1510*/  LEA.HI R22, R66, R44, RZ, 0x4 ;  /* 0x0000002c42167211 */ /* 0x000fe200078f20ff */
[----:B------:R-:W-:Y:S01]  /*1520*/  UIMAD UR29, UR21, -0x30, UR25 ;  /* 0xffffffd0151d78a4 */ /* 0x000fe2000f8e0219 */
[C---:B------:R-:W-:Y:S01]  /*1530*/  ISETP.GT.OR P0, PT, R31.reuse, 0x2f, P0 ;  /* 0x0000002f1f00780c */ /* 0x040fe20000704670 */
[----:B------:R-:W-:Y:S01]  /*1540*/  @P1 IMAD.HI.U32 R0, R8, c[0x0][0x2bc], RZ ;  /* 0x0000af0008001a27 */ /* 0x000fe200078e00ff */
[----:B------:R-:W-:Y:S01]  /*1550*/  IADD3 R4, R31, UR23, RZ ;  /* 0x000000171f047c10 */ /* 0x000fe2000fffe0ff */
[----:B------:R-:W-:Y:S02]  /*1560*/  STL [R1+0x48], R31 ;  /* 0x0000481f01007387 */ /* 0x000fe40000100800 */
[----:B------:R-:W-:Y:S01]  /*1570*/  IMAD.MOV.U32 R7, RZ, RZ, R8 ;  /* 0x000000ffff077224 */ /* 0x000fe200078e0008 */
[----:B------:R-:W-:-:S07]  /*1580*/  @P1 SHF.R.U32.HI R7, RZ, c[0x0][0x2c0], R0 ;  /* 0x0000b000ff071a19 */ /* 0x000fce0000011600 */
[----:B------:R-:W-:-:S04]  /*1590*/  @!P0 IADD3 R0, P2, R7, UR16, RZ ;  /* 0x0000001007008c10 */ /* 0x000fc8000ff5e0ff */
[----:B------:R-:W-:Y:S02]  /*15a0*/  @!P0 LEA R2, P1, R0, c[0x0][0x2a0], 0x2 ;  /* 0x0000a80000028a11 */ /* 0x000fe400078210ff */
[----:B------:R-:W-:-:S04]  /*15b0*/  @!P0 LEA.HI.X.SX32 R3, R7, UR6, 0x1, P2 ;  /* 0x0000000607038c11 */ /* 0x000fc800090f0eff */
[----:B------:R-:W-:-:S05]  /*15c0*/  @!P0 LEA.HI.X R3, R0, c[0x0][0x2a4], R3, 0x2, P1 ;  /* 0x0000a90000038a11 */ /* 0x000fca00008f1403 */
[----:B------:R1:W2:Y:S01]  /*15d0*/  @!P0 LDG.E R24, [R2.64] ;  /* 0x0000001202188981 */ /* 0x0002a2000c1e1900 */
[----:B------:R-:W-:Y:S01]  /*15e0*/  UIMAD UR26, UR22, UR5, UR26 ;  /* 0x00000005161a72a4 */ /* 0x000fe2000f8e021a */
[----:B------:R-:W-:Y:S01]  /*15f0*/  PLOP3.LUT P1, PT, PT, PT, UP2, 0x80, 0x0 ;  /* 0x000000000000781c */ /* 0x000fe20003f2f028 */
[----:B------:R-:W-:Y:S01]  /*1600*/  IMAD.MOV.U32 R0, RZ, RZ, R4 ;  /* 0x000000ffff007224 */ /* 0x000fe200078e0004 */
[----:B------:R-:W-:Y:S01]  /*1610*/  ULDC.64 UR4, c[0x0][0x1b8] ;  /* 0x00006e0000047ab9 */ /* 0x000fe20000000a00 */
[----:B------:R-:W-:Y:S01]  /*1620*/  PLOP3.LUT P0, PT, PT, PT, UP2, 0x80, 0x0 ;  /* 0x000000000000781c */ /* 0x000fe20003f0f028 */
[----:B------:R-:W-:Y:S01]  /*1630*/  UIADD3 UR31, UR31, UR26, URZ ;  /* 0x0000001a1f1f7290 */ /* 0x000fe2000fffe03f */
[----:B------:R-:W-:Y:S01]  /*1640*/  IADD3 R15, R23, UR23, RZ ;  /* 0x00000017170f7c10 */ /* 0x000fe2000fffe0ff */
[----:B------:R-:W-:Y:S01]  /*1650*/  UIMAD UR22, UR9, UR4, URZ ;  /* 0x00000004091672a4 */ /* 0x000fe2000f8e023f */
[C---:B------:R-:W-:Y:S01]  /*1660*/  IADD3 R29, R39.reuse, 0x40, RZ ;  /* 0x00000040271d7810 */ /* 0x040fe20007ffe0ff */
[----:B------:R-:W-:Y:S01]  /*1670*/  USHF.R.S32.HI UR26, URZ, 0x1f, UR13 ;  /* 0x0000001f3f1a7899 */ /* 0x000fe2000801140d */
[C---:B------:R-:W-:Y:S01]  /*1680*/  IADD3 R30, R39.reuse, 0xc0, RZ ;  /* 0x000000c0271e7810 */ /* 0x040fe20007ffe0ff */
[----:B------:R-:W-:Y:S01]  /*1690*/  UIMAD UR22, UR10, UR5, UR22 ;  /* 0x000000050a1672a4 */ /* 0x000fe2000f8e0216 */
[C---:B------:R-:W-:Y:S01]  /*16a0*/  IADD3 R28, R39.reuse, 0x80, RZ ;  /* 0x00000080271c7810 */ /* 0x040fe20007ffe0ff */
[----:B------:R-:W-:Y:S01]  /*16b0*/  UIMAD.WIDE.U32 UR30, UR10, UR4, UR30 ;  /* 0x000000040a1e72a5 */ /* 0x000fe2000f8e001e */
[----:B------:R-:W-:Y:S01]  /*16c0*/  ISETP.GE.AND P3, PT, R39, c[0x0][0x198], PT ;  /* 0x0000660027007a0c */ /* 0x000fe20003f66270 */
[----:B------:R-:W-:Y:S01]  /*16d0*/  USEL UR26, UR26, URZ, !UP1 ;  /* 0x0000003f1a1a7287 */ /* 0x000fe2000c800000 */
[C---:B------:R-:W-:Y:S01]  /*16e0*/  ISETP.GE.AND P2, PT, R29.reuse, c[0x0][0x198], PT ;  /* 0x000066001d007a0c */ /* 0x040fe20003f46270 */
[----:B------:R-:W-:Y:S01]  /*16f0*/  ULDC.64 UR4, c[0x0][0x1c0] ;  /* 0x0000700000047ab9 */ /* 0x000fe20000000a00 */
[----:B------:R-:W-:Y:S01]  /*1700*/  ISETP.GE.AND P4, PT, R28, c[0x0][0x198], PT ;  /* 0x000066001c007a0c */ /* 0x000fe20003f86270 */
[----:B------:R-:W-:Y:S01]  /*1710*/  UIMAD UR26, UR26, UR4, URZ ;  /* 0x000000041a1a72a4 */ /* 0x000fe2000f8e023f */
[----:B------:R-:W-:Y:S01]  /*1720*/  ISETP.GE.AND P5, PT, R30, c[0x0][0x198], PT ;  /* 0x000066001e007a0c */ /* 0x000fe20003fa6270 */
[----:B------:R-:W-:Y:S01]  /*1730*/  UIADD3 UR31, UR31, UR22, URZ ;  /* 0x000000161f1f7290 */ /* 0x000fe2000fffe03f */
[----:B------:R-:W-:Y:S01]  /*1740*/  ISETP.GE.AND P6, PT, R29, c[0x0][0x1d4], PT ;  /* 0x000075001d007a0c */ /* 0x000fe20003fc6270 */
[----:B------:R-:W-:Y:S01]  /*1750*/  UIMAD UR5, UR27, UR5, UR26 ;  /* 0x000000051b0572a4 */ /* 0x000fe2000f8e021a */
[----:B-1----:R-:W-:Y:S01]  /*1760*/  @P1 IMAD.HI.U32 R2, R4, c[0x0][0x2c8], RZ ;  /* 0x0000b20004021a27 */ /* 0x002fe200078e00ff */
[----:B------:R-:W-:Y:S01]  /*1770*/  UIMAD.WIDE.U32 UR30, UR27, UR4, UR30 ;  /* 0x000000041b1e72a5 */ /* 0x000fe2000f8e001e */
[----:B------:R-:W-:Y:S01]  /*1780*/  LEA.HI R65, R66, R44, RZ, 0x5 ;  /* 0x0000002c42417211 */ /* 0x000fe200078f28ff */
[----:B------:R-:W-:Y:S01]  /*1790*/  UIADD3 UR32, UR8, UR29, URZ ;  /* 0x0000001d08207290 */ /* 0x000fe2000fffe03f */
[----:B------:R-:W-:Y:S01]  /*17a0*/  BSSY B0, `(.L_x_2026) ;  /* 0x0000138000007945 */ /* 0x000fe20003800000 */
[----:B------:R-:W-:Y:S01]  /*17b0*/  @P0 SHF.R.U32.HI R0, RZ, c[0x0][0x2cc], R2 ;  /* 0x0000b300ff000a19 */ /* 0x000fe20000011602 */
[----:B------:R-:W-:Y:S01]  /*17c0*/  UIADD3 UR5, UR31, UR5, URZ ;  /* 0x000000051f057290 */ /* 0x000fe2000fffe03f */
[----:B------:R-:W-:Y:S01]  /*17d0*/  IMAD.U32 R3, RZ, RZ, UR31 ;  /* 0x0000001fff037e24 */ /* 0x000fe2000f8e00ff */
[----:B------:R-:W-:Y:S01]  /*17e0*/  UISETP.LT.AND UP0, UPT, UR32, 0x30, UPT ;  /* 0x000000302000788c */ /* 0x000fe2000bf01270 */
[--C-:B------:R-:W-:Y:S01]  /*17f0*/  SHF.R.S32.HI R6, RZ, 0x1f, R0.reuse ;  /* 0x0000001fff067819 */ /* 0x100fe20000011400 */
[----:B------:R-:W-:Y:S01]  /*1800*/  IMAD.MOV R5, RZ, RZ, -R0 ;  /* 0x000000ffff057224 */ /* 0x000fe200078e0a00 */
[----:B------:R-:W-:Y:S01]  /*1810*/  SHF.R.S32.HI R64, RZ, 0x5, R65 ;  /* 0x00000005ff407819 */ /* 0x000fe20000011441 */
[----:B------:R-:W-:Y:S01]  /*1820*/  IMAD.U32 R2, RZ, RZ, UR30 ;  /* 0x0000001eff027e24 */ /* 0x000fe2000f8e00ff */
[----:B------:R-:W-:Y:S01]  /*1830*/  ULDC UR30, c[0x0][0x2c4] ;  /* 0x0000b100001e7ab9 */ /* 0x000fe20000000800 */
[----:B------:R-:W-:Y:S01]  /*1840*/  IMAD.U32 R3, RZ, RZ, UR5 ;  /* 0x00000005ff037e24 */ /* 0x000fe2000f8e00ff */
[----:B------:R-:W-:Y:S01]  /*1850*/  UIMAD UR30, UR12, UR30, URZ ;  /* 0x0000001e0c1e72a4 */ /* 0x000fe2000f8e023f */
[----:B------:R-:W-:Y:S01]  /*1860*/  IMAD R6, R6, c[0x0][0x1b0], RZ ;  /* 0x00006c0006067a24 */ /* 0x000fe200078e02ff */
[----:B------:R-:W-:Y:S01]  /*1870*/  ULDC.64 UR4, c[0x0][0x1e8] ;  /* 0x00007a0000047ab9 */ /* 0x000fe20000000a00 */
[----:B------:R-:W-:Y:S01]  /*1880*/  IMAD R4, R5, c[0x0][0x2c4], R4 ;  /* 0x0000b10005047a24 */ /* 0x000fe200078e0204 */
[----:B------:R-:W-:Y:S01]  /*1890*/  UIMAD.WIDE.U32 UR26, UR10, UR4, URZ ;  /* 0x000000040a1a72a5 */ /* 0x000fe2000f8e003f */
[C---:B------:R-:W-:Y:S01]  /*18a0*/  IMAD R5, R0.reuse, c[0x0][0x1b4], R6 ;  /* 0x00006d0000057a24 */ /* 0x040fe200078e0206 */
[----:B------:R-:W-:Y:S01]  /*18b0*/  UIMAD UR22, UR9, UR4, URZ ;  /* 0x00000004091672a4 */ /* 0x000fe2000f8e023f */
[----:B------:R-:W-:Y:S01]  /*18c0*/  IMAD.WIDE.U32 R2, R0, c[0x0][0x1b0], R2 ;  /* 0x00006c0000027a25 */ /* 0x000fe200078e0002 */
[----:B------:R-:W-:Y:S01]  /*18d0*/  SHF.R.S32.HI R0, RZ, 0x1f, R4 ;  /* 0x0000001fff007819 */ /* 0x000fe20000011404 */
[----:B------:R-:W-:-:S02]  /*18e0*/  USEL UR4, UR32, 0x30, UP0 ;  /* 0x0000003020047887 */ /* 0x000fc40008000000 */
[----:B------:R-:W-:Y:S01]  /*18f0*/  IMAD.IADD R3, R3, 0x1, R5 ;  /* 0x0000000103037824 */ /* 0x000fe200078e0205 */
[----:B------:R-:W-:Y:S01]  /*1900*/  UIMAD UR22, UR10, UR5, UR22 ;  /* 0x000000050a1672a4 */ /* 0x000fe2000f8e0216 */
[----:B------:R-:W-:Y:S02]  /*1910*/  IMAD R0, R0, c[0x0][0x1a8], RZ ;  /* 0x00006a0000007a24 */ /* 0x000fe400078e02ff */
[----:B------:R-:W-:Y:S01]  /*1920*/  IMAD.WIDE.U32 R2, R4, c[0x0][0x1a8], R2 ;  /* 0x00006a0004027a25 */ /* 0x000fe200078e0002 */
[----:B------:R-:W-:-:S03]  /*1930*/  UIADD3 UR22, UR27, UR22, URZ ;  /* 0x000000161b167290 */ /* 0x000fc6000fffe03f */
[----:B------:R-:W-:Y:S01]  /*1940*/  IMAD R5, R4, c[0x0][0x1ac], R0 ;  /* 0x00006b0004057a24 */ /* 0x000fe200078e0200 */
[----:B------:R-:W-:Y:S01]  /*1950*/  LEA R13, P0, R2, c[0x0][0x160], 0x1 ;  /* 0x00005800020d7a11 */ /* 0x000fe200078008ff */
[----:B------:R-:W-:Y:S02]  /*1960*/  IMAD.SHL.U32 R6, R23, 0x40, RZ ;  /* 0x0000004017067824 */ /* 0x000fe400078e00ff */
[----:B------:R-:W-:Y:S01]  /*1970*/  IMAD.IADD R3, R3, 0x1, R5 ;  /* 0x0000000103037824 */ /* 0x000fe200078e0205 */
[----:B------:R-:W-:Y:S02]  /*1980*/  LEA.HI R5, R66, R44, RZ, 0x6 ;  /* 0x0000002c42057211 */ /* 0x000fe400078f30ff */
[----:B------:R-:W-:Y:S02]  /*1990*/  LOP3.LUT R0, R6, 0x1c0, RZ, 0xc0, !PT ;  /* 0x000001c006007812 */ /* 0x000fe400078ec0ff */
[----:B------:R-:W-:Y:S01]  /*19a0*/  LEA.HI.X R12, R2, c[0x0][0x164], R3, 0x1, P0 ;  /* 0x00005900020c7a11 */ /* 0x000fe200000f0c03 */
[----:B------:R-:W-:Y:S01]  /*19b0*/  IMAD.SHL.U32 R5, R5, 0x8, RZ ;  /* 0x0000000805057824 */ /* 0x000fe200078e00ff */
[----:B------:R-:W-:Y:S01]  /*19c0*/  SHFL.IDX PT, R2, R13, RZ, 0x181f ;  /* 0x00181fff0d027589 */ /* 0x000fe200000e0000 */
[----:B------:R-:W-:-:S02]  /*19d0*/  SHF.R.U32.HI R4, RZ, 0x3, R0 ;  /* 0x00000003ff047819 */ /* 0x000fc40000011600 */
[----:B------:R-:W-:Y:S01]  /*19e0*/  LOP3.LUT R0, R0, 0x38, R39, 0xf8, !PT ;  /* 0x0000003800007812 */ /* 0x000fe200078ef827 */
[----:B------:R-:W1:Y:S01]  /*19f0*/  SHFL.IDX PT, R3, R12, RZ, 0x181f ;  /* 0x00181fff0c037589 */ /* 0x000e6200000e0000 */
[----:B------:R-:W-:Y:S02]  /*1a00*/  ISETP.GE.AND P0, PT, R15, UR30, PT ;  /* 0x0000001e0f007c0c */ /* 0x000fe4000bf06270 */
[----:B------:R-:W-:Y:S01]  /*1a10*/  LOP3.LUT R4, R0, R4, RZ, 0x3c, !PT ;  /* 0x0000000400047212 */ /* 0x000fe200078e3cff */
[----:B------:R-:W-:-:S03]  /*1a20*/  IMAD.MOV R0, RZ, RZ, -R7 ;  /* 0x000000ffff007224 */ /* 0x000fc600078e0a07 */
[----:B------:R-:W-:Y:S01]  /*1a30*/  LOP3.LUT R6, R4, 0xfffffe00, R5, 0xf8, !PT ;  /* 0xfffffe0004067812 */ /* 0x000fe200078ef805 */
[----:B------:R-:W-:Y:S01]  /*1a40*/  IMAD R25, R0, c[0x0][0x2b8], R8 ;  /* 0x0000ae0000197a24 */ /* 0x000fe200078e0208 */
[----:B------:R-:W-:Y:S02]  /*1a50*/  SHF.R.S32.HI R4, RZ, 0x1f, R29 ;  /* 0x0000001fff047819 */ /* 0x000fe4000001141d */
[----:B------:R-:W-:Y:S01]  /*1a60*/  SHF.R.S32.HI R5, RZ, 0x1f, R30 ;  /* 0x0000001fff057819 */ /* 0x000fe2000001141e */
[----:B------:R-:W-:Y:S01]  /*1a70*/  IMAD.SHL.U32 R45, R6, 0x2, RZ ;  /* 0x00000002062d7824 */ /* 0x000fe200078e00ff */
[----:B------:R-:W-:Y:S02]  /*1a80*/  SHF.R.S32.HI R0, RZ, 0x1f, R28 ;  /* 0x0000001fff007819 */ /* 0x000fe4000001141c */
[----:B------:R-:W-:Y:S02]  /*1a90*/  LEA.HI R4, R4, R29, RZ, 0x3 ;  /* 0x0000001d04047211 */ /* 0x000fe400078f18ff */
[----:B------:R-:W-:-:S02]  /*1aa0*/  LEA.HI R5, R5, R30, RZ, 0x3 ;  /* 0x0000001e05057211 */ /* 0x000fc400078f18ff */
[----:B------:R-:W-:Y:S02]  /*1ab0*/  LEA.HI R0, R0, R28, RZ, 0x3 ;  /* 0x0000001c00007211 */ /* 0x000fe400078f18ff */
[----:B------:R-:W-:Y:S02]  /*1ac0*/  LOP3.LUT R38, R4, 0xfffffff8, RZ, 0xc0, !PT ;  /* 0xfffffff804267812 */ /* 0x000fe400078ec0ff */
[----:B------:R-:W-:Y:S01]  /*1ad0*/  LOP3.LUT R37, R0, 0xfffffff8, RZ, 0xc0, !PT ;  /* 0xfffffff800257812 */ /* 0x000fe200078ec0ff */
[----:B-1----:R-:W-:Y:S01]  /*1ae0*/  @!P0 IMAD.WIDE R6, R39, 0x2, R2 ;  /* 0x0000000227068825 */ /* 0x002fe200078e0202 */
[----:B------:R-:W-:Y:S01]  /*1af0*/  LOP3.LUT R36, R5, 0xfffffff8, RZ, 0xc0, !PT ;  /* 0xfffffff805247812 */ /* 0x000fe200078ec0ff */
[----:B------:R-:W-:Y:S01]  /*1b00*/  SHFL.IDX PT, R4, R13, 0x1, 0x181f ;  /* 0x00381f000d047f89 */ /* 0x000fe200000e0000 */
[----:B------:R-:W-:Y:S01]  /*1b10*/  SHF.R.S32.HI R16, RZ, 0x1f, R25 ;  /* 0x0000001fff107819 */ /* 0x000fe20000011419 */
[----:B------:R-:W-:Y:S02]  /*1b20*/  @!P0 IMAD.WIDE R8, R38, 0x2, R2 ;  /* 0x0000000226088825 */ /* 0x000fe400078e0202 */
[----:B------:R-:W1:Y:S02]  /*1b30*/  SHFL.IDX PT, R5, R12, 0x1, 0x181f ;  /* 0x00381f000c057f89 */ /* 0x000e6400000e0000 */
[----:B------:R-:W-:-:S02]  /*1b40*/  IMAD R0, R16, c[0x0][0x1e0], RZ ;  /* 0x0000780010007a24 */ /* 0x000fc400078e02ff */
[----:B------:R3:W-:Y:S02]  /*1b50*/  @!P0 LDGSTS.E.BYPASS.LTC128B.128 [R45+0x4080], [R6.64], !P3 ;  /* 0x04080000062d8fae */ /* 0x0007e4000d901d52 */
[----:B------:R-:W-:Y:S02]  /*1b60*/  IMAD R0, R25, c[0x0][0x1e4], R0 ;  /* 0x0000790019007a24 */ /* 0x000fe400078e0200 */
[----:B------:R4:W-:Y:S01]  /*1b70*/  @!P0 LDGSTS.E.BYPASS.LTC128B.128 [R45+0x8080], [R8.64], !P2 ;  /* 0x08080000082d8fae */ /* 0x0009e2000d101d52 */
[----:B---3--:R-:W-:-:S04]  /*1b80*/  @!P0 IMAD.WIDE R6, R37, 0x2, R2 ;  /* 0x0000000225068825 */ /* 0x008fc800078e0202 */
[----:B------:R-:W-:Y:S01]  /*1b90*/  @!P0 IMAD.WIDE R2, R36, 0x2, R2 ;  /* 0x0000000224028825 */ /* 0x000fe200078e0202 */
[----:B----4-:R-:W-:Y:S01]  /*1ba0*/  IADD3 R8, R15, 0x20, RZ ;  /* 0x000000200f087810 */ /* 0x010fe20007ffe0ff */
[----:B------:R3:W-:Y:S04]  /*1bb0*/  @!P0 LDGSTS.E.BYPASS.LTC128B.128 [R45+0xc080], [R6.64], !P4 ;  /* 0x0c080000062d8fae */ /* 0x0007e8000e101d52 */
[----:B------:R4:W-:Y:S01]  /*1bc0*/  @!P0 LDGSTS.E.BYPASS.LTC128B.128 [R45+0x10080], [R2.64], !P5 ;  /* 0x10080000022d8fae */ /* 0x0009e2000e901d52 */
[----:B------:R-:W-:-:S13]  /*1bd0*/  ISETP.GE.AND P0, PT, R8, UR30, PT ;  /* 0x0000001e08007c0c */ /* 0x000fda000bf06270 */
[----:B-1----:R-:W-:-:S04]  /*1be0*/  @!P0 IMAD.WIDE R10, R39, 0x2, R4 ;  /* 0x00000002270a8825 */ /* 0x002fc800078e0204 */
[--C-:B------:R-:W-:Y:S01]  /*1bf0*/  @!P0 IMAD.WIDE R8, R38, 0x2, R4.reuse ;  /* 0x0000000226088825 */ /* 0x100fe200078e0204 */
[----:B------:R1:W-:Y:S03]  /*1c00*/  @!P0 LDGSTS.E.BYPASS.LTC128B.128 [R45+0x5080], [R10.64], !P3 ;  /* 0x050800000a2d8fae */ /* 0x0003e6000d901d52 */
[----:B---3--:R-:W-:Y:S01]  /*1c10*/  @!P0 IMAD.WIDE R6, R37, 0x2, R4 ;  /* 0x0000000225068825 */ /* 0x008fe200078e0204 */
[----:B------:R3:W-:Y:S03]  /*1c20*/  @!P0 LDGSTS.E.BYPASS.LTC128B.128 [R45+0x9080], [R8.64], !P2 ;  /* 0x09080000082d8fae */ /* 0x0007e6000d101d52 */
[----:B----4-:R-:W-:Y:S01]  /*1c30*/  IMAD.WIDE.U32 R2, R25, c[0x0][0x1e0], RZ ;  /* 0x0000780019027a25 */ /* 0x010fe200078e00ff */
[----:B------:R4:W-:Y:S03]  /*1c40*/  @!P0 LDGSTS.E.BYPASS.LTC128B.128 [R45+0xd080], [R6.64], !P4 ;  /* 0x0d080000062d8fae */ /* 0x0009e6000e101d52 */
[----:B------:R-:W-:-:S02]  /*1c50*/  IMAD.IADD R3, R3, 0x1, R0 ;  /* 0x0000000103037824 */ /* 0x000fc400078e0200 */
[----:B------:R-:W-:-:S05]  /*1c60*/  @!P0 IMAD.WIDE R4, R36, 0x2, R4 ;  /* 0x0000000224048825 */ /* 0x000fca00078e0204 */
[----:B------:R5:W-:Y:S01]  /*1c70*/  @!P0 LDGSTS.E.BYPASS.LTC128B.128 [R45+0x11080], [R4.64], !P5 ;  /* 0x11080000042d8fae */ /* 0x000be2000e901d52 */
[C---:B---3--:R-:W-:Y:S02]  /*1c80*/  IADD3 R8, R15.reuse, 0x40, RZ ;  /* 0x000000400f087810 */ /* 0x048fe40007ffe0ff */
[----:B------:R-:W-:Y:S02]  /*1c90*/  SHF.R.S32.HI R9, RZ, 0x4, R22 ;  /* 0x00000004ff097819 */ /* 0x000fe40000011416 */
[----:B------:R-:W-:Y:S02]  /*1ca0*/  ISETP.GE.AND P0, PT, R8, UR30, PT ;  /* 0x0000001e08007c0c */ /* 0x000fe4000bf06270 */
[----:B------:R-:W-:Y:S01]  /*1cb0*/  IADD3 R8, R15, 0x60, RZ ;  /* 0x000000600f087810 */ /* 0x000fe20007ffe0ff */
[----:B-----5:R-:W-:Y:S01]  /*1cc0*/  IMAD.SHL.U32 R4, R17, 0x40, RZ ;  /* 0x0000004011047824 */ /* 0x020fe200078e00ff */
[----:B------:R-:W-:Y:S02]  /*1cd0*/  LEA.HI R5, R22, R9, RZ, 0x1 ;  /* 0x0000000916057211 */ /* 0x000fe400078f08ff */
[----:B--2---:R-:W-:Y:S01]  /*1ce0*/  SHF.R.S32.HI R20, RZ, 0x1f, R24 ;  /* 0x0000001fff147819 */ /* 0x004fe20000011418 */
[----:B----4-:R-:W-:Y:S01]  /*1cf0*/  IMAD.WIDE.U32 R6, R24, c[0x0][0x1f0], R2 ;  /* 0x00007c0018067a25 */ /* 0x010fe200078e0002 */
[----:B------:R-:W-:Y:S03]  /*1d00*/  STL [R1+0x24], R24 ;  /* 0x0000241801007387 */ /* 0x000fe60000100800 */
[----:B------:R-:W-:Y:S01]  /*1d10*/  IMAD R3, R20, c[0x0][0x1f0], RZ ;  /* 0x00007c0014037a24 */ /* 0x000fe200078e02ff */
[----:B------:R-:W-:Y:S01]  /*1d20*/  IADD3 R0, P1, R6, UR26, RZ ;  /* 0x0000001a06007c10 */ /* 0x000fe2000ff3e0ff */
[----:B------:R-:W-:Y:S02]  /*1d30*/  SHFL.IDX PT, R2, R13, 0x2, 0x181f ;  /* 0x00581f000d027f89 */ /* 0x000fe400000e0000 */
[----:B------:R-:W-:-:S02]  /*1d40*/  IMAD R6, R24, c[0x0][0x1f4], R3 ;  /* 0x00007d0018067a24 */ /* 0x000fc400078e0203 */
[----:B------:R-:W1:Y:S03]  /*1d50*/  SHFL.IDX PT, R3, R12, 0x2, 0x181f ;  /* 0x00581f000c037f89 */ /* 0x000e6600000e0000 */
[----:B------:R-:W-:Y:S01]  /*1d60*/  IADD3.X R6, R7, UR22, R6, P1, !PT ;  /* 0x0000001607067c10 */ /* 0x000fe20008ffe406 */
[----:B------:R-:W-:Y:S01]  /*1d70*/  STL [R1+0x30], R39 ;  /* 0x0000302701007387 */ /* 0x000fe20000100800 */
[----:B------:R-:W-:-:S03]  /*1d80*/  LEA R19, P1, R0, c[0x0][0x1c8], 0x1 ;  /* 0x0000720000137a11 */ /* 0x000fc600078208ff */
[----:B------:R-:W-:Y:S01]  /*1d90*/  SHFL.IDX PT, R7, R12, 0x3, 0x181f ;  /* 0x00781f000c077f89 */ /* 0x000fe200000e0000 */
[----:B------:R-:W-:Y:S02]  /*1da0*/  LEA.HI.X R18, R0, c[0x0][0x1cc], R6, 0x1, P1 ;  /* 0x0000730000127a11 */ /* 0x000fe400008f0c06 */
[----:B------:R-:W-:Y:S01]  /*1db0*/  LOP3.LUT R0, R4, 0x1c0, RZ, 0xc0, !PT ;  /* 0x000001c004007812 */ /* 0x000fe200078ec0ff */
[----:B------:R2:W3:Y:S01]  /*1dc0*/  SHFL.IDX PT, R6, R13, 0x3, 0x181f ;  /* 0x00781f000d067f89 */ /* 0x0004e200000e0000 */
[----:B------:R-:W-:Y:S02]  /*1dd0*/  LOP3.LUT R4, R5, 0xfffffffe, RZ, 0xc0, !PT ;  /* 0xfffffffe05047812 */ /* 0x000fe400078ec0ff */
[----:B------:R-:W-:Y:S01]  /*1de0*/  ISETP.GE.AND P1, PT, R8, UR30, PT ;  /* 0x0000001e08007c0c */ /* 0x000fe2000bf26270 */
[----:B------:R-:W-:Y:S01]  /*1df0*/  STL [R1+0x28], R25 ;  /* 0x0000281901007387 */ /* 0x000fe20000100800 */
[----:B------:R-:W-:Y:S01]  /*1e00*/  LOP3.LUT R5, R0, 0x8, R21, 0xf8, !PT ;  /* 0x0000000800057812 */ /* 0x000fe200078ef815 */
[----:B------:R-:W-:Y:S01]  /*1e10*/  IMAD.IADD R15, R9, 0x1, -R4 ;  /* 0x00000001090f7824 */ /* 0x000fe200078e0a04 */
[----:B------:R-:W-:Y:S01]  /*1e20*/  SHF.R.U32.HI R0, RZ, 0x3, R0 ;  /* 0x00000003ff007819 */ /* 0x000fe20000011600 */
[----:B------:R-:W-:Y:S03]  /*1e30*/  SHFL.IDX PT, R4, R19, RZ, 0x181f ;  /* 0x00181fff13047589 */ /* 0x000fe600000e0000 */
[----:B------:R-:W-:Y:S01]  /*1e40*/  LOP3.LUT R21, R5, R0, RZ, 0x3c, !PT ;  /* 0x0000000005157212 */ /* 0x000fe200078e3cff */
[--C-:B-1----:R-:W-:Y:S01]  /*1e50*/  @!P0 IMAD.WIDE R10, R38, 0x2, R2.reuse ;  /* 0x00000002260a8825 */ /* 0x102fe200078e0202 */
[----:B------:R-:W1:Y:S03]  /*1e60*/  SHFL.IDX PT, R5, R18, RZ, 0x181f ;  /* 0x00181fff12057589 */ /* 0x000e6600000e0000 */
[--C-:B------:R-:W-:Y:S01]  /*1e70*/  @!P0 IMAD.WIDE R8, R37, 0x2, R2.reuse ;  /* 0x0000000225088825 */ /* 0x100fe200078e0202 */
[----:B------:R-:W-:Y:S03]  /*1e80*/  STL [R1+0x8], R45 ;  /* 0x0000082d01007387 */ /* 0x000fe60000100800 */
[----:B------:R-:W-:Y:S01]  /*1e90*/  IMAD R0, R16, c[0x0][0x208], RZ ;  /* 0x0000820010007a24 */ /* 0x000fe200078e02ff */
[----:B------:R-:W-:Y:S01]  /*1ea0*/  STL [R1+0x60], R38 ;  /* 0x0000602601007387 */ /* 0x000fe20000100800 */
[----:B--2---:R-:W-:-:S03]  /*1eb0*/  @!P0 IMAD.WIDE R12, R39, 0x2, R2 ;  /* 0x00000002270c8825 */ /* 0x004fc600078e0202 */
[----:B------:R-:W-:Y:S01]  /*1ec0*/  STL [R1+0x5c], R37 ;  /* 0x00005c2501007387 */ /* 0x000fe20000100800 */
[----:B------:R-:W-:-:S03]  /*1ed0*/  IMAD R0, R25, c[0x0][0x20c], R0 ;  /* 0x0000830019007a24 */ /* 0x000fc600078e0200 */
[----:B------:R2:W-:Y:S04]  /*1ee0*/  @!P0 LDGSTS.E.BYPASS.LTC128B.128 [R45+0x6080], [R12.64], !P3 ;  /* 0x060800000c2d8fae */ /* 0x0005e8000d901d52 */
[----:B------:R3:W-:Y:S04]  /*1ef0*/  @!P0 LDGSTS.E.BYPASS.LTC128B.128 [R45+0xa080], [R10.64], !P2 ;  /* 0x0a0800000a2d8fae */ /* 0x0007e8000d101d52 */
[----:B------:R4:W-:Y:S04]  /*1f00*/  @!P0 LDGSTS.E.BYPASS.LTC128B.128 [R45+0xe080], [R8.64], !P4 ;  /* 0x0e080000082d8fae */ /* 0x0009e8000e101d52 */
[----:B------:R-:W-:Y:S01]  /*1f10*/  STL [R1+0x34], R36 ;  /* 0x0000342401007387 */ /* 0x000fe20000100800 */
[----:B--2---:R-:W-:Y:S01]  /*1f20*/  IADD3 R13, -R23, UR4, RZ ;  /* 0x00000004170d7c10 */ /* 0x004fe2000fffe1ff */
[----:B------:R-:W-:-:S02]  /*1f30*/  ULDC.64 UR4, c[0x0][0x210] ;  /* 0x0000840000047ab9 */ /* 0x000fc40000000a00 */
[----:B------:R-:W-:Y:S01]  /*1f40*/  UIMAD UR25, UR9, UR4, URZ ;  /* 0x00000004091972a4 */ /* 0x000fe2000f8e023f */
[----:B---3--:R-:W-:Y:S01]  /*1f50*/  @!P1 IMAD.WIDE R10, R39, 0x2, R6 ;  /* 0x00000002270a9825 */ /* 0x008fe200078e0206 */
[----:B------:R-:W-:Y:S02]  /*1f60*/  UIMAD.WIDE.U32 UR30, UR10, UR4, URZ ;  /* 0x000000040a1e72a5 */ /* 0x000fe4000f8e003f */
[----:B------:R-:W-:Y:S01]  /*1f70*/  UIMAD UR25, UR10, UR5, UR25 ;  /* 0x000000050a1972a4 */ /* 0x000fe2000f8e0219 */
[----:B----4-:R-:W-:Y:S01]  /*1f80*/  @!P0 IMAD.WIDE R8, R36, 0x2, R2 ;  /* 0x0000000224088825 */ /* 0x010fe200078e0202 */
[----:B------:R-:W-:Y:S02]  /*1f90*/  UIADD3 UR4, UR21, -0x1, URZ ;  /* 0xffffffff15047890 */ /* 0x000fe4000fffe03f */
[----:B------:R-:W-:Y:S01]  /*1fa0*/  UIADD3 UR25, UR31, UR25, URZ ;  /* 0x000000191f197290 */ /* 0x000fe2000fffe03f */
[----:B------:R-:W-:Y:S01]  /*1fb0*/  IMAD.WIDE.U32 R2, R25, c[0x0][0x208], RZ ;  /* 0x0000820019027a25 */ /* 0x000fe200078e00ff */
[----:B------:R2:W-:Y:S01]  /*1fc0*/  @!P0 LDGSTS.E.BYPASS.LTC128B.128 [R45+0x12080], [R8.64], !P5 ;  /* 0x12080000082d8fae */ /* 0x0005e2000e901d52 */
[----:B------:R-:W-:-:S02]  /*1fd0*/  ISETP.GE.AND P0, PT, R13, 0x1, PT ;  /* 0x000000010d00780c */ /* 0x000fc40003f06270 */
[----:B------:R-:W-:Y:S01]  /*1fe0*/  ISETP.GE.AND P5, PT, R28, c[0x0][0x1d4], PT ;  /* 0x000075001c007a0c */ /* 0x000fe20003fa6270 */
[----:B------:R3:W-:Y:S01]  /*1ff0*/  @!P1 LDGSTS.E.BYPASS.LTC128B.128 [R45+0x7080], [R10.64], !P3 ;  /* 0x070800000a2d9fae */ /* 0x0007e2000d901d52 */
[----:B------:R-:W-:Y:S01]  /*2000*/  ISETP.GE.AND P3, PT, R39, c[0x0][0x1d4], PT ;  /* 0x0000750027007a0c */ /* 0x000fe20003f66270 */
[----:B------:R-:W-:Y:S01]  /*2010*/  IMAD.IADD R3, R3, 0x1, R0 ;  /* 0x0000000103037824 */ /* 0x000fe200078e0200 */
[----:B------:R-:W-:Y:S01]  /*2020*/  LOP3.LUT R0, R22, 0xfffffff0, RZ, 0xc0, !PT ;  /* 0xfffffff016007812 */ /* 0x000fe200078ec0ff */
[----:B--2---:R-:W-:-:S04]  /*2030*/  @!P1 IMAD.WIDE R8, R38, 0x2, R6 ;  /* 0x0000000226089825 */ /* 0x004fc800078e0206 */
[--C-:B---3--:R-:W-:Y:S01]  /*2040*/  @!P1 IMAD.WIDE R10, R37, 0x2, R6.reuse ;  /* 0x00000002250a9825 */ /* 0x108fe200078e0206 */
[----:B------:R1:W-:Y:S01]  /*2050*/  @!P1 LDGSTS.E.BYPASS.LTC128B.128 [R45+0xb080], [R8.64], !P2 ;  /* 0x0b080000082d9fae */ /* 0x0003e2000d101d52 */
[----:B------:R-:W-:Y:S02]  /*2060*/  ISETP.GE.AND P2, PT, R30, c[0x0][0x198], PT ;  /* 0x000066001e007a0c */ /* 0x000fe40003f46270 */
[----:B------:R-:W-:Y:S01]  /*2070*/  @!P1 IMAD.WIDE R6, R36, 0x2, R6 ;  /* 0x0000000224069825 */ /* 0x000fe200078e0206 */
[----:B------:R2:W-:Y:S01]  /*2080*/  @!P1 LDGSTS.E.BYPASS.LTC128B.128 [R45+0xf080], [R10.64], !P4 ;  /* 0x0f0800000a2d9fae */ /* 0x0005e2000e101d52 */
[----:B------:R-:W-:-:S09]  /*2090*/  ISETP.GE.AND P4, PT, R30, c[0x0][0x1d4], PT ;  /* 0x000075001e007a0c */ /* 0x000fd20003f86270 */
[----:B------:R3:W-:Y:S01]  /*20a0*/  @!P1 LDGSTS.E.BYPASS.LTC128B.128 [R45+0x13080], [R6.64], !P2 ;  /* 0x13080000062d9fae */ /* 0x0007e2000d101d52 */
[----:B------:R-:W-:Y:S02]  /*20b0*/  LOP3.LUT P1, RZ, R17, 0x2, RZ, 0xc0, !PT ;  /* 0x0000000211ff7812 */ /* 0x000fe4000782c0ff */
[C---:B------:R-:W-:Y:S01]  /*20c0*/  ISETP.GE.AND P2, PT, R39.reuse, c[0x0][0x1d4], PT ;  /* 0x0000750027007a0c */ /* 0x040fe20003f46270 */
[----:B------:R-:W0:Y:S01]  /*20d0*/  LDGDEPBAR ;  /* 0x00000000000079af */ /* 0x000e220000000000 */
[----:B-1----:R-:W-:-:S05]  /*20e0*/  @P0 IMAD.WIDE R8, R39, 0x2, R4 ;  /* 0x0000000227080825 */ /* 0x002fca00078e0204 */
[----:B------:R1:W-:Y:S01]  /*20f0*/  @P0 LDGSTS.E.BYPASS.LTC128B.128 [R45+0x14080], [R8.64], !P3 ;  /* 0x14080000082d0fae */ /* 0x0003e2000d901d52 */
[----:B---3--:R-:W-:-:S05]  /*2100*/  @P0 IMAD.WIDE R6, R38, 0x2, R4 ;  /* 0x0000000226060825 */ /* 0x008fca00078e0204 */
[----:B------:R3:W-:Y:S01]  /*2110*/  @P0 LDGSTS.E.BYPASS.LTC128B.128 [R45+0x15880], [R6.64], !P6 ;  /* 0x15880000062d0fae */ /* 0x0007e2000f101d52 */
[----:B-1----:R-:W-:-:S04]  /*2120*/  @P0 IMAD.WIDE R8, R37, 0x2, R4 ;  /* 0x0000000225080825 */ /* 0x002fc800078e0204 */
[----:B------:R-:W-:Y:S01]  /*2130*/  @P0 IMAD.WIDE R4, R36, 0x2, R4 ;  /* 0x0000000224040825 */ /* 0x000fe200078e0204 */
[----:B------:R1:W-:Y:S04]  /*2140*/  @P0 LDGSTS.E.BYPASS.LTC128B.128 [R45+0x17080], [R8.64], !P5 ;  /* 0x17080000082d0fae */ /* 0x0003e8000e901d52 */
[----:B------:R4:W-:Y:S01]  /*2150*/  @P0 LDGSTS.E.BYPASS.LTC128B.128 [R45+0x18880], [R4.64], !P4 ;  /* 0x18880000042d0fae */ /* 0x0009e2000e101d52 */
[----:B---3--:R-:W-:-:S05]  /*2160*/  IMAD.IADD R7, R44, 0x1, -R0 ;  /* 0x000000012c077824 */ /* 0x008fca00078e0a00 */
[----:B------:R-:W-:-:S04]  /*2170*/  SHF.R.S32.HI R0, RZ, 0x1f, R7 ;  /* 0x0000001fff007819 */ /* 0x000fc80000011407 */
[----:B------:R-:W-:Y:S01]  /*2180*/  LEA.HI R12, R0, R7, RZ, 0x3 ;  /* 0x00000007000c7211 */ /* 0x000fe200078f18ff */
[----:B------:R-:W-:-:S04]  /*2190*/  IMAD R0, R20, c[0x0][0x218], RZ ;  /* 0x0000860014007a24 */ /* 0x000fc800078e02ff */
[----:B------:R-:W-:Y:S02]  /*21a0*/  IMAD R6, R24, c[0x0][0x21c], R0 ;  /* 0x0000870018067a24 */ /* 0x000fe400078e0200 */
[----:B------:R-:W-:Y:S01]  /*21b0*/  IMAD R0, R15, 0x200, R21 ;  /* 0x000002000f007824 */ /* 0x000fe200078e0215 */
[----:B-1----:R-:W-:-:S03]  /*21c0*/  LOP3.LUT R8, R12, 0xfffffff8, RZ, 0xc0, !PT ;  /* 0xfffffff80c087812 */ /* 0x002fc600078ec0ff */
[----:B------:R-:W-:Y:S02]  /*21d0*/  IMAD.SHL.U32 R236, R0, 0x2, RZ ;  /* 0x0000000200ec7824 */ /* 0x000fe400078e00ff */
[----:B----4-:R-:W-:Y:S02]  /*21e0*/  IMAD.WIDE.U32 R4, R24, c[0x0][0x218], R2 ;  /* 0x0000860018047a25 */ /* 0x010fe400078e0002 */
[----:B------:R-:W-:Y:S01]  /*21f0*/  SHFL.IDX PT, R2, R19, 0x1, 0x181f ;  /* 0x00381f0013027f89 */ /* 0x000fe200000e0000 */
[----:B------:R-:W-:Y:S01]  /*2200*/  IADD3 R243, R236, 0x140a0, RZ ;  /* 0x000140a0ecf37810 */ /* 0x000fe20007ffe0ff */
[----:B------:R-:W-:Y:S01]  /*2210*/  IMAD.IADD R9, R7, 0x1, -R8 ;  /* 0x0000000107097824 */ /* 0x000fe200078e0a08 */
[----:B--2---:R-:W-:Y:S01]  /*2220*/  IADD3 R10, P0, R4, UR30, RZ ;  /* 0x0000001e040a7c10 */ /* 0x004fe2000ff1e0ff */
[----:B------:R-:W1:Y:S01]  /*2230*/  SHFL.IDX PT, R3, R18, 0x1, 0x181f ;  /* 0x00381f0012037f89 */ /* 0x000e6200000e0000 */
[----:B------:R-:W-:Y:S01]  /*2240*/  IADD3 R4, R236, 0x14080, RZ ;  /* 0x00014080ec047810 */ /* 0x000fe20007ffe0ff */
[----:B------:R-:W-:Y:S01]  /*2250*/  IMAD.SHL.U32 R0, R9, 0x40, RZ ;  /* 0x0000004009007824 */ /* 0x000fe200078e00ff */
[----:B------:R-:W-:Y:S01]  /*2260*/  IADD3.X R11, R5, UR25, R6, P0, !PT ;  /* 0x00000019050b7c10 */ /* 0x000fe200087fe406 */
[----:B------:R-:W-:Y:S01]  /*2270*/  IMAD.SHL.U32 R5, R15, 0x8, RZ ;  /* 0x000000080f057824 */ /* 0x000fe200078e00ff */
[----:B------:R-:W-:-:S02]  /*2280*/  ISETP.GT.AND P0, PT, R13, 0x20, PT ;  /* 0x000000200d00780c */ /* 0x000fc40003f04270 */
[----:B------:R-:W-:Y:S02]  /*2290*/  LOP3.LUT R0, R0, 0x1c0, RZ, 0xc0, !PT ;  /* 0x000001c000007812 */ /* 0x000fe400078ec0ff */
[----:B------:R-:W-:Y:S02]  /*22a0*/  @P1 IADD3 R243, R4, -0x20, RZ ;  /* 0xffffffe004f31810 */ /* 0x000fe40007ffe0ff */
[----:B------:R-:W-:Y:S02]  /*22b0*/  LOP3.LUT R8, R0, 0x8, R5, 0xf8, !PT ;  /* 0x0000000800087812 */ /* 0x000fe400078ef805 */
[----:B------:R-:W-:Y:S02]  /*22c0*/  SHF.R.U32.HI R0, RZ, 0x3, R0 ;  /* 0x00000003ff007819 */ /* 0x000fe40000011600 */
[----:B------:R-:W-:Y:S02]  /*22d0*/  LEA R13, P1, R10, c[0x0][0x1f8], 0x1 ;  /* 0x00007e000a0d7a11 */ /* 0x000fe400078208ff */
[----:B------:R-:W-:-:S02]  /*22e0*/  LOP3.LUT R0, R8, R0, RZ, 0x3c, !PT ;  /* 0x0000000008007212 */ /* 0x000fc400078e3cff */
[----:B------:R-:W-:Y:S02]  /*22f0*/  LEA.HI.X R8, R10, c[0x0][0x1fc], R11, 0x1, P1 ;  /* 0x00007f000a087a11 */ /* 0x000fe400008f0c0b */
[----:B------:R-:W-:Y:S01]  /*2300*/  LOP3.LUT P1, RZ, R9, 0x4, RZ, 0xc0, !PT ;  /* 0x0000000409ff7812 */ /* 0x000fe2000782c0ff */
[----:B------:R-:W-:Y:S01]  /*2310*/  SHFL.IDX PT, R10, R13, RZ, 0x181f ;  /* 0x00181fff0d0a7589 */ /* 0x000fe200000e0000 */
[----:B-1----:R-:W-:-:S03]  /*2320*/  @P0 IMAD.WIDE R4, R39, 0x2, R2 ;  /* 0x0000000227040825 */ /* 0x002fc600078e0202 */
[----:B------:R-:W1:Y:S01]  /*2330*/  SHFL.IDX PT, R11, R8, RZ, 0x181f ;  /* 0x00181fff080b7589 */ /* 0x000e6200000e0000 */
[----:B------:R-:W-:-:S03]  /*2340*/  @P0 IMAD.WIDE R6, R38, 0x2, R2 ;  /* 0x0000000226060825 */ /* 0x000fc600078e0202 */
[----:B------:R2:W-:Y:S01]  /*2350*/  @P0 LDGSTS.E.BYPASS.LTC128B.128 [R45+0x15080], [R4.64], !P3 ;  /* 0x15080000042d0fae */ /* 0x0005e2000d901d52 */
[----:B------:R-:W-:-:S03]  /*2360*/  ISETP.GT.AND P3, PT, R31, 0x2f, PT ;  /* 0x0000002f1f00780c */ /* 0x000fc60003f64270 */
[----:B------:R3:W-:Y:S01]  /*2370*/  @P0 LDGSTS.E.BYPASS.LTC128B.128 [R45+0x16880], [R6.64], !P6 ;  /* 0x16880000062d0fae */ /* 0x0007e2000f101d52 */
[----:B--2---:R-:W-:-:S04]  /*2380*/  @P0 IMAD.WIDE R4, R37, 0x2, R2 ;  /* 0x0000000225040825 */ /* 0x004fc800078e0202 */
[----:B------:R-:W-:Y:S01]  /*2390*/  @P0 IMAD.WIDE R2, R36, 0x2, R2 ;  /* 0x0000000224020825 */ /* 0x000fe200078e0202 */
[----:B------:R2:W-:Y:S01]  /*23a0*/  @P0 LDGSTS.E.BYPASS.LTC128B.128 [R45+0x18080], [R4.64], !P5 ;  /* 0x18080000042d0fae */ /* 0x0005e2000e901d52 */
[----:B---3--:R-:W-:Y:S02]  /*23b0*/  IADD3 R7, -R23, UR32, RZ ;  /* 0x0000002017077c10 */ /* 0x008fe4000fffe1ff */
[----:B------:R-:W-:Y:S01]  /*23c0*/  IMAD.MOV.U32 R6, RZ, RZ, 0x10 ;  /* 0x00000010ff067424 */ /* 0x000fe200078e00ff */
[----:B------:R1:W-:Y:S01]  /*23d0*/  @P0 LDGSTS.E.BYPASS.LTC128B.128 [R45+0x19880], [R2.64], !P4 ;  /* 0x19880000022d0fae */ /* 0x0003e2000e101d52 */
[----:B------:R-:W-:Y:S02]  /*23e0*/  LOP3.LUT P0, RZ, R9, 0x2, RZ, 0xc0, !PT ;  /* 0x0000000209ff7812 */ /* 0x000fe4000780c0ff */
[----:B------:R-:W-:Y:S01]  /*23f0*/  SHF.R.S32.HI R9, RZ, 0x1f, R39 ;  /* 0x0000001fff097819 */ /* 0x000fe20000011427 */
[----:B------:R-:W0:Y:S01]  /*2400*/  LDGDEPBAR ;  /* 0x00000000000079af */ /* 0x000e220000000000 */
[----:B------:R-:W-:-:S02]  /*2410*/  SEL R6, R6, 0xfffffff0, !P0 ;  /* 0xfffffff006067807 */ /* 0x000fc40004000000 */
[----:B------:R-:W-:Y:S01]  /*2420*/  ISETP.LT.OR P0, PT, R7, 0x1, P2 ;  /* 0x000000010700780c */ /* 0x000fe20001701670 */
[----:B------:R3:W-:Y:S01]  /*2430*/  STL [R1+0x70], R9 ;  /* 0x0000700901007387 */ /* 0x0007e20000100800 */
[----:B------:R-:W-:Y:S01]  /*2440*/  ISETP.GE.AND P2, PT, R28, c[0x0][0x1d4], PT ;  /* 0x000075001c007a0c */ /* 0x000fe20003f46270 */
[----:B--2---:R-:W-:Y:S02]  /*2450*/  IMAD.SHL.U32 R5, R12, 0x40, RZ ;  /* 0x000000400c057824 */ /* 0x004fe400078e00ff */
[----:B------:R-:W-:Y:S02]  /*2460*/  IMAD.MOV.U32 R4, RZ, RZ, 0x20 ;  /* 0x00000020ff047424 */ /* 0x000fe400078e00ff */
[----:B-1----:R-:W-:Y:S01]  /*2470*/  IMAD.WIDE R2, R39, 0x2, R10 ;  /* 0x0000000227027825 */ /* 0x002fe200078e020a */
[----:B------:R-:W-:-:S04]  /*2480*/  DEPBAR.LE SB0, 0x1 ;  /* 0x000080400000791a */ /* 0x000fc80000000000 */
[----:B------:R-:W-:Y:S02]  /*2490*/  LOP3.LUT R5, R0, 0xfffffe00, R5, 0xf8, !PT ;  /* 0xfffffe0000057812 */ /* 0x000fe400078ef805 */
[----:B------:R-:W-:Y:S01]  /*24a0*/  SEL R0, R4, 0xffffffe0, !P1 ;  /* 0xffffffe004007807 */ /* 0x000fe20004800000 */
[----:B------:R-:W-:Y:S01]  /*24b0*/  BAR.SYNC.DEFER_BLOCKING 0x0 ;  /* 0x0000000000007b1d */ /* 0x000fe20000010000 */
[----:B------:R-:W-:Y:S01]  /*24c0*/  ISETP.GE.AND P1, PT, R29, c[0x0][0x1d4], PT ;  /* 0x000075001d007a0c */ /* 0x000fe20003f26270 */
[----:B------:R-:W-:Y:S01]  /*24d0*/  IMAD R220, R64, 0x400, R5 ;  /* 0x0000040040dc7824 */ /* 0x000fe200078e0205 */
[----:B---3--:R-:W-:-:S04]  /*24e0*/  SHF.R.S32.HI R9, RZ, 0x1f, R36 ;  /* 0x0000001fff097819 */ /* 0x008fc80000011424 */
[C---:B------:R-:W-:Y:S01]  /*24f0*/  LEA R228, R220.reuse, 0x4080, 0x1 ;  /* 0x00004080dce47811 */ /* 0x040fe200078e08ff */
[----:B------:R-:W-:-:S04]  /*2500*/  IMAD.SHL.U32 R220, R220, 0x2, RZ ;  /* 0x00000002dcdc7824 */ /* 0x000fc800078e00ff */
[--C-:B------:R-:W-:Y:S02]  /*2510*/  IMAD R224, R6, 0x2, R228.reuse ;  /* 0x0000000206e07824 */ /* 0x100fe400078e02e4 */
[C---:B------:R-:W-:Y:S02]  /*2520*/  IMAD R228, R0.reuse, 0x2, R228 ;  /* 0x0000000200e47824 */ /* 0x040fe400078e02e4 */
[----:B------:R-:W-:Y:S01]  /*2530*/  IMAD R232, R0, 0x2, R224 ;  /* 0x0000000200e87824 */ /* 0x000fe200078e02e0 */
        /* <DEDUP_REMOVED lines=39> */
[----:B------:R-:W-:-:S04]  /*27b0*/  LOP3.LUT P0, RZ, R17, 0x4, RZ, 0xc0, !PT ;  /* 0x0000000411ff7812 */ /* 0x000fc8000780c0ff */
[----:B------:R-:W-:Y:S02]  /*27c0*/  SEL R4, R4, 0xffffffe0, !P0 ;  /* 0xffffffe004047807 */ /* 0x000fe40004000000 */
        /* <DEDUP_REMOVED lines=12> */
[----:B------:R-:W2:Y:S04]  /*2890*/  SHFL.IDX PT, R8, R8, 0x1, 0x181f ;  /* 0x00381f0008087f89 */ /* 0x000ea800000e0000 */
[----:B-1----:R1:W3:Y:S02]  /*28a0*/  SHFL.IDX PT, R2, R13, 0x1, 0x181f ;  /* 0x00381f000d027f89 */ /* 0x0022e400000e0000 */
.L_x_2098:
        /* <DEDUP_REMOVED lines=8> */
[----:B-1----:R-:W-:Y:S02]  /*2930*/  SHF.R.S32.HI R13, RZ, 0x1f, R29 ;  /* 0x0000001fff0d7819 */ /* 0x002fe4000001141d */
[-C--:B------:R-:W-:Y:S02]  /*2940*/  LEA.HI R12, R12, R29.reuse, RZ, 0x3 ;  /* 0x0000001d0c0c7211 */ /* 0x080fe400078f18ff */
[----:B------:R-:W-:Y:S02]  /*2950*/  LEA.HI R13, R13, R29, RZ, 0x3 ;  /* 0x0000001d0d0d7211 */ /* 0x000fe400078f18ff */
[----:B------:R-:W-:Y:S02]  /*2960*/  LOP3.LUT R12, R12, 0xfffffff8, RZ, 0xc0, !PT ;  /* 0xfffffff80c0c7812 */ /* 0x000fe400078ec0ff */
[----:B------:R-:W-:Y:S02]  /*2970*/  LOP3.LUT R13, R13, 0xfffffff8, RZ, 0xc0, !PT ;  /* 0xfffffff80d0d7812 */ /* 0x000fe400078ec0ff */
[----:B------:R-:W-:-:S02]  /*2980*/  LEA R14, P0, R12, R2, 0x1 ;  /* 0x000000020c0e7211 */ /* 0x000fc400078008ff */
[----:B------:R-:W-:Y:S02]  /*2990*/  SHF.R.S32.HI R13, RZ, 0x1f, R13 ;  /* 0x0000001fff0d7819 */ /* 0x000fe4000001140d */
[----:B------:R-:W-:-:S04]  /*29a0*/  LEA.HI R3, R66, R19, RZ, 0x3 ;  /* 0x0000001342037211 */ /* 0x000fc800078f18ff */
        /* <DEDUP_REMOVED lines=23> */
.L_x_2027:
[----:B--234-:R-:W-:Y:S05]  /*2b20*/  BSYNC B0 ;  /* 0x0000000000007941 */ /* 0x01cfea0003800000 */
.L_x_2026:
[----:B------:R-:W0:Y:S01]  /*2b30*/  LDGDEPBAR ;  /* 0x00000000000079af */ /* 0x000e220000000000 */
[----:B------:R-:W-:Y:S01]  /*2b40*/  WARPSYNC 0xffffffff ;  /* 0xffffffff00007948 */ /* 0x000fe20003800000 */
[C---:B-1----:R-:W-:Y:S01]  /*2b50*/  HMMA.16816.F32 R8, R160.reuse, R22, RZ ;  /* 0x00000016a008723c */ /* 0x042fe200000018ff */
[C---:B------:R-:W-:Y:S01]  /*2b60*/  IMAD R242, R4.reuse, 0x2, R236 ;  /* 0x0000000204f27824 */ /* 0x040fe200078e02ec */
[----:B------:R-:W-:Y:S01]  /*2b70*/  LDSM.16.M88.4 R60, [R243+0x5800] ;  /* 0x00580000f33c783b */ /* 0x000fe20000000200 */
[----:B------:R-:W-:Y:S01]  /*2b80*/  IMAD R239, R4, 0x2, R243 ;  /* 0x0000000204ef7824 */ /* 0x000fe200078e02f3 */
[----:B------:R-:W-:Y:S01]  /*2b90*/  UISETP.GT.AND UP0, UPT, UR4, UR7, UPT ;  /* 0x000000070400728c */ /* 0x000fe2000bf04270 */
[C---:B------:R-:W-:Y:S01]  /*2ba0*/  IADD3 R252, R243.reuse, 0x1800, RZ ;  /* 0x00001800f3fc7810 */ /* 0x040fe20007ffe0ff */
[----:B------:R-:W1:Y:S01]  /*2bb0*/  LDSM.16.M88.4 R36, [R242+0x14080] ;  /* 0x01408000f224783b */ /* 0x000e620000000200 */
[C---:B------:R-:W-:Y:S01]  /*2bc0*/  IADD3 R251, R243.reuse, 0x2000, RZ ;  /* 0x00002000f3fb7810 */ /* 0x040fe20007ffe0ff */
[----:B------:R-:W-:Y:S01]  /*2bd0*/  HMMA.16816.F32 R12, R160, R20, RZ ;  /* 0x00000014a00c723c */ /* 0x000fe200000018ff */
[----:B------:R-:W-:Y:S01]  /*2be0*/  IADD3 R250, R243, 0x2800, RZ ;  /* 0x00002800f3fa7810 */ /* 0x000fe20007ffe0ff */
[----:B------:R-:W2:Y:S01]  /*2bf0*/  LDSM.16.M88.4 R44, [R242+0x14880] ;  /* 0x01488000f22c783b */ /* 0x000ea20000000200 */
[----:B------:R-:W-:-:S02]  /*2c00*/  PLOP3.LUT P0, PT, PT, PT, UP0, 0x40, 0x0 ;  /* 0x000000000000781c */ /* 0x000fc40003f0e808 */
[C---:B------:R-:W-:Y:S01]  /*2c10*/  IADD3 R249, R243.reuse, 0x3000, RZ ;  /* 0x00003000f3f97810 */ /* 0x040fe20007ffe0ff */
[----:B------:R-:W3:Y:S01]  /*2c20*/  LDSM.16.M88.4 R52, [R242+0x15080] ;  /* 0x01508000f234783b */ /* 0x000ee20000000200 */
[C---:B------:R-:W-:Y:S01]  /*2c30*/  IADD3 R248, R243.reuse, 0x3800, RZ ;  /* 0x00003800f3f87810 */ /* 0x040fe20007ffe0ff */
[C---:B------:R-:W-:Y:S01]  /*2c40*/  HMMA.16816.F32 R16, R160.reuse, R24, RZ ;  /* 0x00000018a010723c */ /* 0x040fe200000018ff */
[C---:B------:R-:W-:Y:S02]  /*2c50*/  IADD3 R247, R243.reuse, 0x4000, RZ ;  /* 0x00004000f3f77810 */ /* 0x040fe40007ffe0ff */
[C---:B------:R-:W-:Y:S02]  /*2c60*/  IADD3 R246, R243.reuse, 0x4800, RZ ;  /* 0x00004800f3f67810 */ /* 0x040fe40007ffe0ff */
[C---:B------:R-:W-:Y:S02]  /*2c70*/  IADD3 R245, R243.reuse, 0x5000, RZ ;  /* 0x00005000f3f57810 */ /* 0x040fe40007ffe0ff */
[----:B------:R-:W-:Y:S01]  /*2c80*/  IADD3 R244, R243, 0x5800, RZ ;  /* 0x00005800f3f47810 */ /* 0x000fe20007ffe0ff */
[C---:B------:R-:W-:Y:S08]  /*2c90*/  HMMA.16816.F32 R20, R160.reuse, R26, RZ ;  /* 0x0000001aa014723c */ /* 0x040ff000000018ff */
        /* <DEDUP_REMOVED lines=136> */
[----:B------:R-:W1:Y:S04]  /*3520*/  S2R R75, SR_TID.X ;  /* 0x00000000004b7919 */ /* 0x000e680000002100 */
[----:B------:R2:W5:Y:S04]  /*3530*/  LDL R71, [R1+0x64] ;  /* 0x0000640001477983 */ /* 0x0005680000100800 */
[----:B------:R2:W5:Y:S04]  /*3540*/  LDL R67, [R1+0x8] ;  /* 0x0000080001437983 */ /* 0x0005680000100800 */
[----:B------:R2:W5:Y:S04]  /*3550*/  LDL R68, [R1+0x34] ;  /* 0x0000340001447983 */ /* 0x0005680000100800 */
[----:B------:R2:W5:Y:S04]  /*3560*/  LDL R69, [R1+0x50] ;  /* 0x0000500001457983 */ /* 0x0005680000100800 */
[----:B------:R2:W5:Y:S01]  /*3570*/  LDL R70, [R1+0x5c] ;  /* 0x00005c0001467983 */ /* 0x0005620000100800 */
[----:B-1----:R-:W-:-:S02]  /*3580*/  LEA.HI R73, R66, R75, RZ, 0x3 ;  /* 0x0000004b42497211 */ /* 0x002fc400078f18ff */
[----:B------:R-:W-:Y:S02]  /*3590*/  LEA.HI R74, R66, R75, RZ, 0x3 ;  /* 0x0000004b424a7211 */ /* 0x000fe400078f18ff */
[----:B------:R-:W-:Y:S02]  /*35a0*/  LOP3.LUT R73, R73, 0xfffffff8, RZ, 0xc0, !PT ;  /* 0xfffffff849497812 */ /* 0x000fe400078ec0ff */
[----:B------:R-:W-:-:S03]  /*35b0*/  SHF.R.S32.HI R74, RZ, 0x3, R74 ;  /* 0x00000003ff4a7819 */ /* 0x000fc6000001144a */
[----:B------:R-:W-:-:S04]  /*35c0*/  IMAD.IADD R73, R75, 0x1, -R73 ;  /* 0x000000014b497824 */ /* 0x000fc800078e0a49 */
[----:B------:R-:W-:Y:S02]  /*35d0*/  IMAD R73, R73, 0x20, R74 ;  /* 0x0000002049497824 */ /* 0x000fe400078e024a */
[----:B------:R-:W-:Y:S02]  /*35e0*/  IMAD.MOV.U32 R10, RZ, RZ, RZ ;  /* 0x000000ffff0a7224 */ /* 0x000fe400078e00ff */
[----:B--2---:R-:W-:Y:S02]  /*35f0*/  IMAD.MOV.U32 R72, RZ, RZ, R7 ;  /* 0x000000ffff487224 */ /* 0x004fe400078e0007 */
[----:B---3--:R-:W-:Y:S02]  /*3600*/  IMAD.MOV.U32 R7, RZ, RZ, R2 ;  /* 0x000000ffff077224 */ /* 0x008fe400078e0002 */
[----:B------:R-:W-:-:S05]  /*3610*/  IMAD.MOV.U32 R2, RZ, RZ, c[0x0][0x2b8] ;  /* 0x0000ae00ff027624 */ /* 0x000fca00078e00ff */
[----:B------:R-:W-:Y:S01]  /*3620*/  ISETP.NE.AND P1, PT, R2, 0x1, PT ;  /* 0x000000010200780c */ /* 0x000fe20003f25270 */
[----:B------:R-:W-:Y:S02]  /*3630*/  IMAD.U32 R2, RZ, RZ, UR11 ;  /* 0x0000000bff027e24 */ /* 0x000fe4000f8e00ff */
[----:B----4-:R-:W-:-:S03]  /*3640*/  IMAD.MOV.U32 R75, RZ, RZ, R3 ;  /* 0x000000ffff4b7224 */ /* 0x010fc600078e0003 */
[----:B------:R-:W-:-:S04]  /*3650*/  IADD3 R2, R73, UR24, R2 ;  /* 0x0000001849027c10 */ /* 0x000fc8000fffe002 */
[----:B------:R-:W-:-:S05]  /*3660*/  IADD3 R3, R2, -0x30, RZ ;  /* 0xffffffd002037810 */ /* 0x000fca0007ffe0ff */
[----:B------:R-:W-:-:S04]  /*3670*/  @P1 IMAD.HI.U32 R4, R3, c[0x0][0x2bc], RZ ;  /* 0x0000af0003041a27 */ /* 0x000fc800078e00ff */
[----:B------:R-:W-:Y:S01]  /*3680*/  IMAD.MOV.U32 R2, RZ, RZ, R3 ;  /* 0x000000ffff027224 */ /* 0x000fe200078e0003 */
[----:B------:R-:W-:Y:S01]  /*3690*/  @P1 SHF.R.U32.HI R2, RZ, c[0x0][0x2c0], R4 ;  /* 0x0000b000ff021a19 */ /* 0x000fe20000011604 */
[----:B------:R-:W-:-:S03]  /*36a0*/  IMAD.MOV.U32 R73, RZ, RZ, R7 ;  /* 0x000000ffff497224 */ /* 0x000fc600078e0007 */
[----:B------:R-:W-:-:S04]  /*36b0*/  @!P3 IADD3 R4, P0, R2, UR16, RZ ;  /* 0x000000100204bc10 */ /* 0x000fc8000ff1e0ff */
[----:B------:R-:W-:Y:S02]  /*36c0*/  @!P3 LEA.HI.X.SX32 R7, R2, UR6, 0x1, P0 ;  /* 0x000000060207bc11 */ /* 0x000fe400080f0eff */
[----:B------:R-:W-:-:S04]  /*36d0*/  @!P3 LEA R8, P0, R4, c[0x0][0x2a0], 0x2 ;  /* 0x0000a8000408ba11 */ /* 0x000fc800078010ff */
[----:B------:R-:W-:-:S05]  /*36e0*/  @!P3 LEA.HI.X R9, R4, c[0x0][0x2a4], R7, 0x2, P0 ;  /* 0x0000a9000409ba11 */ /* 0x000fca00000f1407 */
[----:B------:R-:W2:Y:S01]  /*36f0*/  @!P3 LDG.E R10, [R8.64] ;  /* 0x00000012080ab981 */ /* 0x000ea2000c1e1900 */
[----:B------:R-:W-:-:S04]  /*3700*/  IMAD.MOV R2, RZ, RZ, -R2 ;  /* 0x000000ffff027224 */ /* 0x000fc800078e0a02 */
[----:B------:R-:W-:Y:S01]  /*3710*/  IMAD R11, R2, c[0x0][0x2b8], R3 ;  /* 0x0000ae00020b7a24 */ /* 0x000fe200078e0203 */
[----:B------:R-:W1:Y:S04]  /*3720*/  S2R R76, SR_TID.X ;  /* 0x00000000004c7919 */ /* 0x000e680000002100 */
[----:B------:R-:W-:-:S05]  /*3730*/  SHF.R.S32.HI R2, RZ, 0x1f, R11 ;  /* 0x0000001fff027819 */ /* 0x000fca000001140b */
[----:B------:R-:W-:Y:S02]  /*3740*/  IMAD R4, R2, c[0x0][0x1e0], RZ ;  /* 0x0000780002047a24 */ /* 0x000fe400078e02ff */
[----:B------:R-:W-:-:S04]  /*3750*/  IMAD.WIDE.U32 R2, R11, c[0x0][0x1e0], RZ ;  /* 0x000078000b027a25 */ /* 0x000fc800078e00ff */
[----:B------:R-:W-:-:S04]  /*3760*/  IMAD R4, R11, c[0x0][0x1e4], R4 ;  /* 0x000079000b047a24 */ /* 0x000fc800078e0204 */
[----:B------:R-:W-:Y:S01]  /*3770*/  IMAD.IADD R3, R3, 0x1, R4 ;  /* 0x0000000103037824 */ /* 0x000fe200078e0204 */
[----:B------:R-:W-:Y:S01]  /*3780*/  STL [R1+0x28], R11 ;  /* 0x0000280b01007387 */ /* 0x000fe20000100800 */
[----:B-1----:R-:W-:-:S04]  /*3790*/  LEA.HI R74, R66, R76, RZ, 0x3 ;  /* 0x0000004c424a7211 */ /* 0x002fc800078f18ff */
[----:B------:R-:W-:-:S05]  /*37a0*/  LOP3.LUT R74, R74, 0xfffffff8, RZ, 0xc0, !PT ;  /* 0xfffffff84a4a7812 */ /* 0x000fca00078ec0ff */
[----:B------:R-:W-:Y:S01]  /*37b0*/  IMAD.IADD R74, R76, 0x1, -R74 ;  /* 0x000000014c4a7824 */ /* 0x000fe200078e0a4a */
[----:B------:R-:W-:Y:S03]  /*37c0*/  BSSY B0, `(.L_x_2030) ;  /* 0x0000020000007945 */ /* 0x000fe60003800000 */
[----:B------:R-:W-:-:S05]  /*37d0*/  IMAD.SHL.U32 R74, R74, 0x8, RZ ;  /* 0x000000084a4a7824 */ /* 0x000fca00078e00ff */
[----:B------:R-:W-:Y:S02]  /*37e0*/  ISETP.GE.AND P1, PT, R74, c[0x0][0x1d4], PT ;  /* 0x000075004a007a0c */ /* 0x000fe40003f26270 */
[----:B--2---:R-:W-:Y:S01]  /*37f0*/  SHF.R.S32.HI R4, RZ, 0x1f, R10 ;  /* 0x0000001fff047819 */ /* 0x004fe2000001140a */
        /* <DEDUP_REMOVED lines=17> */
[----:B------:R-:W-:-:S03]  /*3910*/  LEA R10, P0, R72, R2, 0x1 ;  /* 0x00000002480a7211 */ /* 0x000fc600078008ff */
[----:B------:R-:W-:Y:S01]  /*3920*/  @!PT LDS RZ, [RZ] ;  /* 0x00000000fffff984 */ /* 0x000fe20000000800 */
[----:B-----5:R2:W-:Y:S01]  /*3930*/  LDGSTS.E.BYPASS.LTC128B.128 [R67+0x14080], [R12.64], !P1 ;  /* 0x140800000c437fae */ /* 0x0205e2000c901d52 */
        /* <DEDUP_REMOVED lines=8> */
.L_x_2031:
[----:B------:R-:W-:Y:S05]  /*39c0*/  BSYNC B0 ;  /* 0x0000000000007941 */ /* 0x000fea0003800000 */
.L_x_2030:
[----:B------:R-:W-:Y:S01]  /*39d0*/  ISETP.GE.AND P0, PT, R14, 0x21, PT ;  /* 0x000000210e00780c */ /* 0x000fe20003f06270 */
[----:B--23--:R2:W3:Y:S01]  /*39e0*/  SHFL.IDX PT, R3, R4, 0x1, 0x181f ;  /* 0x00381f0004037f89 */ /* 0x00c4e200000e0000 */
[----:B------:R-:W-:Y:S03]  /*39f0*/  BSSY B0, `(.L_x_2029) ;  /* 0x0000010000007945 */ /* 0x000fe60003800000 */
[----:B------:R2:W4:Y:S08]  /*3a00*/  SHFL.IDX PT, R2, R7, 0x1, 0x181f ;  /* 0x00381f0007027f89 */ /* 0x00053000000e0000 */
[----:B------:R-:W-:Y:S05]  /*3a10*/  @!P0 BRA `(.L_x_2032) ;  /* 0x000000d000008947 */ /* 0x000fea0003800000 */
[----:B----4-:R-:W-:-:S04]  /*3a20*/  LEA R12, P0, R74, R2, 0x1 ;  /* 0x000000024a0c7211 */ /* 0x010fc800078008ff */
        /* <DEDUP_REMOVED lines=12> */
.L_x_2032:
[----:B------:R-:W-:Y:S05]  /*3af0*/  BSYNC B0 ;  /* 0x0000000000007941 */ /* 0x000fea0003800000 */
.L_x_2029:
[----:B---3--:R-:W3:Y:S01]  /*3b00*/  S2R R8, SR_TID.X ;  /* 0x0000000000087919 */ /* 0x008ee20000002100 */
[----:B----4-:R-:W-:Y:S01]  /*3b10*/  LOP3.LUT R2, R65, 0xffffffe0, RZ, 0xc0, !PT ;  /* 0xffffffe041027812 */ /* 0x010fe200078ec0ff */
[----:B------:R-:W-:Y:S01]  /*3b20*/  UISETP.NE.AND UP1, UPT, UR15, URZ, UPT ;  /* 0x0000003f0f00728c */ /* 0x000fe2000bf25270 */
[----:B-12---:R-:W-:Y:S01]  /*3b30*/  SHF.R.S32.HI R7, RZ, 0x1f, R64 ;  /* 0x0000001fff077819 */ /* 0x006fe20000011440 */
[----:B------:R-:W-:Y:S01]  /*3b40*/  UISETP.NE.AND UP0, UPT, UR14, URZ, UPT ;  /* 0x0000003f0e00728c */ /* 0x000fe2000bf05270 */
[----:B------:R-:W0:Y:S01]  /*3b50*/  LDGDEPBAR ;  /* 0x00000000000079af */ /* 0x000e220000000000 */
[----:B------:R-:W-:Y:S01]  /*3b60*/  ULDC UR24, c[0x0][0x324] ;  /* 0x0000c90000187ab9 */ /* 0x000fe20000000800 */
[----:B------:R-:W-:Y:S01]  /*3b70*/  LEA.HI R7, R7, R64, RZ, 0x3 ;  /* 0x0000004007077211 */ /* 0x000fe200078f18ff */
[----:B------:R-:W-:Y:S01]  /*3b80*/  ULOP3.LUT UR24, URZ, UR24, URZ, 0x33, !UPT ;  /* 0x000000183f187292 */ /* 0x000fe2000f8e333f */
[----:B------:R-:W-:Y:S02]  /*3b90*/  PLOP3.LUT P0, PT, PT, PT, UP1, 0x80, 0x0 ;  /* 0x000000000000781c */ /* 0x000fe40003f0f018 */
[----:B------:R-:W-:-:S05]  /*3ba0*/  LOP3.LUT R7, R7, 0xffffff8, RZ, 0xc0, !PT ;  /* 0x0ffffff807077812 */ /* 0x000fca00078ec0ff */
[----:B------:R-:W-:Y:S01]  /*3bb0*/  IMAD.IADD R9, R64, 0x1, -R7 ;  /* 0x0000000140097824 */ /* 0x000fe200078e0a07 */
[----:B---3--:R-:W-:Y:S01]  /*3bc0*/  LEA.HI R3, R66, R8, RZ, 0x2 ;  /* 0x0000000842037211 */ /* 0x008fe200078f10ff */
        /* <DEDUP_REMOVED lines=20> */
[----:B------:R-:W-:Y:S02]  /*3d10*/  IMAD.U32 R2, RZ, RZ, UR32 ;  /* 0x00000020ff027e24 */ /* 0x000fe4000f8e00ff */
[----:B------:R-:W-:-:S02]  /*3d20*/  IMAD.SHL.U32 R11, R3, 0x2, RZ ;  /* 0x00000002030b7824 */ /* 0x000fc400078e00ff */
[----:B------:R-:W-:-:S03]  /*3d30*/  IMAD.U32 R3, RZ, RZ, UR29 ;  /* 0x0000001dff037e24 */ /* 0x000fc6000f8e00ff */
[C---:B------:R-:W-:Y:S01]  /*3d40*/  IADD3 R2, -R11.reuse, 0x1, R2 ;  /* 0x000000010b027810 */ /* 0x040fe20007ffe102 */
[----:B------:R3:W-:Y:S01]  /*3d50*/  STL [R1+0x54], R11 ;  /* 0x0000540b01007387 */ /* 0x0007e20000100800 */
[----:B------:R-:W-:Y:S02]  /*3d60*/  IADD3 R9, -R11, UR8, R3 ;  /* 0x000000080b097c10 */ /* 0x000fe4000fffe103 */
[----:B------:R-:W-:-:S04]  /*3d70*/  IADD3 R2, R2, -UR12, RZ ;  /* 0x8000000c02027c10 */ /* 0x000fc8000fffe0ff */
        /* <DEDUP_REMOVED lines=19> */
.L_x_2035:
[----:B------:R-:W-:-:S04]  /*3eb0*/  MOV R12, 0x1 ;  /* 0x00000001000c7802 */ /* 0x000fc80000000f00 */
[----:B------:R-:W-:-:S13]  /*3ec0*/  ISETP.NE.AND P0, PT, R12, c[0x0][0x32c], PT ;  /* 0x0000cb000c007a0c */ /* 0x000fda0003f05270 */
[----:B------:R-:W-:-:S05]  /*3ed0*/  @P0 IMAD.HI.U32 R12, R4, c[0x0][0x330], RZ ;  /* 0x0000cc00040c0a27 */ /* 0x000fca00078e00ff */
[----:B------:R-:W-:Y:S02]  /*3ee0*/  @P0 SHF.R.U32.HI R4, RZ, c[0x0][0x334], R12 ;  /* 0x0000cd00ff040a19 */ /* 0x000fe4000001160c */
.L_x_2036:
[----:B------:R-:W-:Y:S05]  /*3ef0*/  BSYNC B0 ;  /* 0x0000000000007941 */ /* 0x000fea0003800000 */
.L_x_2034:
[----:B------:R-:W-:-:S05]  /*3f00*/  IMAD R4, R4, c[0x0][0x32c], R11 ;  /* 0x0000cb0004047a24 */ /* 0x000fca00078e020b */
[----:B------:R-:W-:Y:S02]  /*3f10*/  IADD3 R12, R4, c[0x0][0x32c], RZ ;  /* 0x0000cb00040c7a10 */ /* 0x000fe40007ffe0ff */
[----:B------:R-:W-:Y:S02]  /*3f20*/  IMNMX R2, R2, R4, !PT ;  /* 0x0000000402027217 */ /* 0x000fe40007800200 */
[----:B------:R-:W-:Y:S02]  /*3f30*/  IMNMX R3, R3, R12, PT ;  /* 0x0000000c03037217 */ /* 0x000fe40003800200 */
.L_x_2033:
        /* <DEDUP_REMOVED lines=86> */
.L_x_2039:
[----:B------:R-:W-:-:S04]  /*44a0*/  MOV R7, 0x1 ;  /* 0x0000000100077802 */ /* 0x000fc80000000f00 */
[----:B------:R-:W-:-:S13]  /*44b0*/  ISETP.NE.AND P0, PT, R7, c[0x0][0x32c], PT ;  /* 0x0000cb0007007a0c */ /* 0x000fda0003f05270 */
[----:B------:R-:W-:-:S05]  /*44c0*/  @P0 IMAD.HI.U32 R7, R4, c[0x0][0x330], RZ ;  /* 0x0000cc0004070a27 */ /* 0x000fca00078e00ff */
[----:B------:R-:W-:Y:S02]  /*44d0*/  @P0 SHF.R.U32.HI R4, RZ, c[0x0][0x334], R7 ;  /* 0x0000cd00ff040a19 */ /* 0x000fe40000011607 */
.L_x_2040:
[----:B------:R-:W-:Y:S05]  /*44e0*/  BSYNC B0 ;  /* 0x0000000000007941 */ /* 0x000fea0003800000 */
.L_x_2038:
[----:B------:R-:W-:-:S05]  /*44f0*/  IMAD R4, R4, c[0x0][0x32c], R11 ;  /* 0x0000cb0004047a24 */ /* 0x000fca00078e020b */
[----:B------:R-:W-:Y:S02]  /*4500*/  IADD3 R7, R4, c[0x0][0x32c], RZ ;  /* 0x0000cb0004077a10 */ /* 0x000fe40007ffe0ff */
[----:B------:R-:W-:Y:S02]  /*4510*/  IMNMX R2, R2, R4, !PT ;  /* 0x0000000402027217 */ /* 0x000fe40007800200 */
[----:B------:R-:W-:Y:S02]  /*4520*/  IMNMX R3, R3, R7, PT ;  /* 0x0000000703037217 */ /* 0x000fe40003800200 */
.L_x_2037:
        /* <DEDUP_REMOVED lines=25> */
[----:B-----5:R-:W-:Y:S01]  /*46c0*/  LDSM.16.MT88.4 R68, [R238+0x4880] ;  /* 0x00488000ee44783b */ /* 0x020fe20000004200 */
[----:B------:R-:W-:Y:S01]  /*46d0*/  ISETP.GT.AND P0, PT, R2, 0x1, P0 ;  /* 0x000000010200780c */ /* 0x000fe20000704270 */
[----:B------:R-:W-:Y:S01]  /*46e0*/  IMAD R240, R0, 0x2, R238 ;  /* 0x0000000200f07824 */ /* 0x000fe200078e02ee */
[----:B------:R-:W-:Y:S01]  /*46f0*/  FMNMX.FTZ R133, R22, R133, !PT ;  /* 0x0000008516857209 */ /* 0x000fe20007810000 */
[----:B------:R-:W-:Y:S01]  /*4700*/  LDSM.16.MT88.4 R72, [R238+0x5880] ;  /* 0x00588000ee48783b */ /* 0x000fe20000004200 */
[----:B------:R-:W-:-:S02]  /*4710*/  ISETP.LT.OR P0, PT, R3, 0x2, P0 ;  /* 0x000000020300780c */ /* 0x000fc40000701670 */
[----:B------:R-:W-:Y:S01]  /*4720*/  FMNMX.FTZ R133, R91, R133, !PT ;  /* 0x000000855b857209 */ /* 0x000fe20007810000 */
[----:B------:R-:W-:Y:S01]  /*4730*/  LDSM.16.MT88.4 R64, [R237+0x5880] ;  /* 0x00588000ed40783b */ /* 0x000fe20000004200 */
[----:B------:R-:W-:Y:S02]  /*4740*/  FSEL R7, R35, -INF , !P0 ;  /* 0xff80000023077808 */ /* 0x000fe40004000000 */
[----:B------:R-:W-:Y:S01]  /*4750*/  PLOP3.LUT P0, PT, PT, PT, UP2, 0x40, 0x0 ;  /* 0x000000000000781c */ /* 0x000fe20003f0e828 */
[----:B------:R-:W-:Y:S01]  /*4760*/  UISETP.NE.AND UP2, UPT, UR33, URZ, UPT ;  /* 0x0000003f2100728c */ /* 0x000fe2000bf45270 */
[----:B------:R-:W-:Y:S01]  /*4770*/  FMNMX.FTZ R133, R90, R133, !PT ;  /* 0x000000855a857209 */ /* 0x000fe20007810000 */
        /* <DEDUP_REMOVED lines=10> */
[----:B------:R-:W-:Y:S01]  /*4820*/  LEA R241, R0, R237, 0x1 ;  /* 0x000000ed00f17211 */ /* 0x000fe200078e08ff */
[----:B------:R-:W-:Y:S01]  /*4830*/  STL [R1+0x78], R161 ;  /* 0x000078a101007387 */ /* 0x000fe20000100800 */
[----:B------:R-:W-:-:S03]  /*4840*/  ISETP.GT.AND P0, PT, R2, 0x9, P0 ;  /* 0x000000090200780c */ /* 0x000fc60000704270 */
[----:B------:R-:W-:Y:S01]  /*4850*/  STL [R1+0x74], R160 ;  /* 0x000074a001007387 */ /* 0x000fe20000100800 */
[----:B------:R-:W-:-:S04]  /*4860*/  ISETP.LT.OR P0, PT, R3, 0xa, P0 ;  /* 0x0000000a0300780c */ /* 0x000fc80000701670 */
[----:B------:R-:W-:Y:S02]  /*4870*/  FSEL R10, R47, -INF , !P0 ;  /* 0xff8000002f0a7808 */ /* 0x000fe40004000000 */
[----:B------:R-:W-:Y:S01]  /*4880*/  PLOP3.LUT P0, PT, PT, PT, UP0, 0x40, 0x0 ;  /* 0x000000000000781c */ /* 0x000fe20003f0e808 */
[----:B------:R-:W-:Y:S01]  /*4890*/  UISETP.NE.AND UP0, UPT, UR5, URZ, UPT ;  /* 0x0000003f0500728c */ /* 0x000fe2000bf05270 */
[----:B------:R-:W-:Y:S02]  /*48a0*/  LDSM.16.MT88.4 R44, [R241+0x4880] ;  /* 0x00488000f12c783b */ /* 0x000fe40000004200 */
[----:B------:R-:W-:Y:S01]  /*48b0*/  ISETP.GT.AND P0, PT, R2, 0x10, P0 ;  /* 0x000000100200780c */ /* 0x000fe20000704270 */
[----:B------:R-:W-:-:S03]  /*48c0*/  ULDC.64 UR4, c[0x0][0x2c8] ;  /* 0x0000b20000047ab9 */ /* 0x000fc60000000a00 */
[----:B------:R-:W-:-:S04]  /*48d0*/  ISETP.LT.OR P0, PT, R3, 0x11, P0 ;  /* 0x000000110300780c */ /* 0x000fc80000701670 */
[----:B------:R-:W-:Y:S02]  /*48e0*/  FSEL R9, R30, -INF , !P0 ;  /* 0xff8000001e097808 */ /* 0x000fe40004000000 */
[----:B------:R-:W-:Y:S01]  /*48f0*/  PLOP3.LUT P0, PT, PT, PT, UP6, 0x40, 0x0 ;  /* 0x000000000000781c */ /* 0x000fe20003f0e868 */
[----:B------:R-:W-:-:S03]  /*4900*/  UISETP.NE.AND UP6, UPT, UR14, URZ, UPT ;  /* 0x0000003f0e00728c */ /* 0x000fc6000bfc5270 */
[----:B------:R-:W-:-:S04]  /*4910*/  ISETP.GT.AND P0, PT, R2, 0x11, P0 ;  /* 0x000000110200780c */ /* 0x000fc80000704270 */
[----:B------:R-:W-:-:S04]  /*4920*/  ISETP.LT.OR P0, PT, R3, 0x12, P0 ;  /* 0x000000120300780c */ /* 0x000fc80000701670 */
[----:B------:R-:W-:Y:S02]  /*4930*/  FSEL R12, R31, -INF , !P0 ;  /* 0xff8000001f0c7808 */ /* 0x000fe40004000000 */
[----:B------:R-:W-:Y:S01]  /*4940*/  PLOP3.LUT P0, PT, PT, PT, UP5, 0x40, 0x0 ;  /* 0x000000000000781c */ /* 0x000fe20003f0e858 */
[----:B------:R-:W-:Y:S01]  /*4950*/  LDSM.16.MT88.4 R28, [R237+0x4880] ;  /* 0x00488000ed1c783b */ /* 0x000fe20000004200 */
[----:B------:R-:W-:Y:S02]  /*4960*/  UISETP.NE.AND UP5, UPT, UR15, URZ, UPT ;  /* 0x0000003f0f00728c */ /* 0x000fe4000bfa5270 */
[----:B------:R-:W-:-:S04]  /*4970*/  ISETP.GT.AND P0, PT, R2, 0x18, P0 ;  /* 0x000000180200780c */ /* 0x000fc80000704270 */
[----:B------:R-:W-:-:S04]  /*4980*/  ISETP.LT.OR P0, PT, R3, 0x19, P0 ;  /* 0x000000190300780c */ /* 0x000fc80000701670 */
[----:B------:R-:W-:Y:S02]  /*4990*/  FSEL R13, R42, -INF , !P0 ;  /* 0xff8000002a0d7808 */ /* 0x000fe40004000000 */
[----:B------:R-:W-:-:S04]  /*49a0*/  PLOP3.LUT P0, PT, PT, PT, UP4, 0x40, 0x0 ;  /* 0x000000000000781c */ /* 0x000fc80003f0e848 */
[----:B------:R-:W-:-:S04]  /*49b0*/  ISETP.GT.AND P0, PT, R2, 0x19, P0 ;  /* 0x000000190200780c */ /* 0x000fc80000704270 */
[----:B------:R-:W-:-:S04]  /*49c0*/  ISETP.LT.OR P0, PT, R3, 0x1a, P0 ;  /* 0x0000001a0300780c */ /* 0x000fc80000701670 */
[----:B------:R-:W-:Y:S02]  /*49d0*/  FSEL R14, R43, -INF , !P0 ;  /* 0xff8000002b0e7808 */ /* 0x000fe40004000000 */
[----:B------:R-:W-:Y:S01]  /*49e0*/  PLOP3.LUT P0, PT, PT, PT, UP3, 0x40, 0x0 ;  /* 0x000000000000781c */ /* 0x000fe20003f0e838 */
[----:B------:R-:W-:Y:S03]  /*49f0*/  LDSM.16.MT88.4 R40, [R240+0x4880] ;  /* 0x00488000f028783b */ /* 0x000fe60000004200 */
        /* <DEDUP_REMOVED lines=13> */
[----:B------:R-:W-:Y:S02]  /*4ad0*/  ISETP.GT.AND P0, PT, R2, 0x29, P0 ;  /* 0x000000290200780c */ /* 0x000fe40000704270 */
[----:B------:R-:W1:Y:S02]  /*4ae0*/  SHFL.BFLY PT, R2, R133, 0x2, 0x1f ;  /* 0x0c401f0085027f89 */ /* 0x000e6400000e0000 */
[----:B------:R-:W-:-:S04]  /*4af0*/  ISETP.LT.OR P0, PT, R3, 0x2a, P0 ;  /* 0x0000002a0300780c */ /* 0x000fc80000701670 */
[----:B------:R-:W-:Y:S02]  /*4b00*/  FSEL R85, R39, -INF , !P0 ;  /* 0xff80000027557808 */ /* 0x000fe40004000000 */
[----:B------:R-:W-:Y:S01]  /*4b10*/  LDSM.16.MT88.4 R36, [R237+0x6080] ;  /* 0x00608000ed24783b */ /* 0x000fe20000004200 */
        /* <DEDUP_REMOVED lines=20> */
[----:B------:R-:W-:Y:S01]  /*4c60*/  FFMA.FTZ R20, R20, c[0x0][0x2d0], -R3 ;  /* 0x0000b40014147a23 */ /* 0x000fe20000010803 */
[----:B------:R-:W-:Y:S02]  /*4c70*/  FMNMX.FTZ R2, R84, R2, !PT ;  /* 0x0000000254027209 */ /* 0x000fe40007810000 */
[----:B------:R-:W-:Y:S02]  /*4c80*/  MUFU.EX2 R116, R19 ;  /* 0x0000001300747308 */ /* 0x000fe40000000800 */
[----:B------:R-:W-:-:S04]  /*4c90*/  FMNMX.FTZ R2, R86, R2, !PT ;  /* 0x0000000256027209 */ /* 0x000fc80007810000 */
[----:B------:R-:W-:Y:S02]  /*4ca0*/  FMNMX.FTZ R2, R88, R2, !PT ;  /* 0x0000000258027209 */ /* 0x000fe40007810000 */
[----:B------:R-:W-:Y:S02]  /*4cb0*/  MUFU.EX2 R124, R18 ;  /* 0x00000012007c7308 */ /* 0x000fe40000000800 */
[----:B------:R-:W-:-:S05]  /*4cc0*/  FMNMX.FTZ R2, R85, R2, !PT ;  /* 0x0000000255027209 */ /* 0x000fca0007810000 */
[----:B------:R-:W1:Y:S01]  /*4cd0*/  SHFL.BFLY PT, R11, R2, 0x2, 0x1f ;  /* 0x0c401f00020b7f89 */ /* 0x000e6200000e0000 */
[----:B------:R2:W-:Y:S08]  /*4ce0*/  MUFU.EX2 R128, R17 ;  /* 0x0000001100807308 */ /* 0x0005f00000000800 */
[----:B------:R-:W-:Y:S01]  /*4cf0*/  MUFU.EX2 R109, R15 ;  /* 0x0000000f006d7308 */ /* 0x000fe20000000800 */
[----:B--2---:R-:W-:Y:S07]  /*4d00*/  LDSM.16.MT88.4 R16, [R237+0x4080] ;  /* 0x00408000ed10783b */ /* 0x004fee0000004200 */
[----:B------:R-:W-:Y:S01]  /*4d10*/  MUFU.EX2 R108, R21 ;  /* 0x00000015006c7308 */ /* 0x000fe20000000800 */
[----:B-1----:R-:W-:-:S07]  /*4d20*/  FMNMX.FTZ R2, R2, R11, !PT ;  /* 0x0000000b02027209 */ /* 0x002fce0007810000 */
[----:B------:R-:W1:Y:S01]  /*4d30*/  MUFU.EX2 R117, R20 ;  /* 0x0000001400757308 */ /* 0x000e620000000800 */
[----:B------:R-:W2:Y:S02]  /*4d40*/  SHFL.BFLY PT, R132, R2, 0x1, 0x1f ;  /* 0x0c201f0002847f89 */ /* 0x000ea400000e0000 */
[----:B--2---:R-:W-:-:S04]  /*4d50*/  FMNMX.FTZ R132, R132, R2, !PT ;  /* 0x0000000284847209 */ /* 0x004fc80007810000 */
[C---:B------:R-:W-:Y:S01]  /*4d60*/  FSETP.NEU.FTZ.AND P0, PT, R132.reuse, -INF , PT ;  /* 0xff8000008400780b */ /* 0x040fe20003f1d000 */
[----:B------:R-:W-:-:S05]  /*4d70*/  FMUL.FTZ R2, R132, c[0x0][0x2d0] ;  /* 0x0000b40084027a20 */ /* 0x000fca0000410000 */
[----:B------:R-:W-:-:S05]  /*4d80*/  FSEL R2, R2, RZ, P0 ;  /* 0x000000ff02027208 */ /* 0x000fca0000000000 */
[--C-:B------:R-:W-:Y:S02]  /*4d90*/  FFMA.FTZ R4, R4, c[0x0][0x2d0], -R2.reuse ;  /* 0x0000b40004047a23 */ /* 0x100fe40000010802 */
[--C-:B------:R-:W-:Y:S02]  /*4da0*/  FFMA.FTZ R8, R8, c[0x0][0x2d0], -R2.reuse ;  /* 0x0000b40008087a23 */ /* 0x100fe40000010802 */
[----:B------:R2:W-:Y:S01]  /*4db0*/  MUFU.EX2 R78, R4 ;  /* 0x00000004004e7308 */ /* 0x0005e20000000800 */
[--C-:B------:R-:W-:Y:S02]  /*4dc0*/  FFMA.FTZ R7, R7, c[0x0][0x2d0], -R2.reuse ;  /* 0x0000b40007077a23 */ /* 0x100fe40000010802 */
[----:B------:R-:W-:-:S05]  /*4dd0*/  FFMA.FTZ R0, R14, c[0x0][0x2d0], -R2 ;  /* 0x0000b4000e007a23 */ /* 0x000fca0000010802 */
[----:B------:R3:W-:Y:S01]  /*4de0*/  MUFU.EX2 R77, R8 ;  /* 0x00000008004d7308 */ /* 0x0007e20000000800 */
[----:B--2---:R-:W-:-:S07]  /*4df0*/  FFMA.FTZ R4, R10, c[0x0][0x2d0], -R2 ;  /* 0x0000b4000a047a23 */ /* 0x004fce0000010802 */
[----:B------:R-:W-:Y:S01]  /*4e00*/  MUFU.EX2 R76, R7 ;  /* 0x00000007004c7308 */ /* 0x000fe20000000800 */
[----:B-1----:R-:W-:Y:S02]  /*4e10*/  F2FP.PACK_AB R10, R117, R108 ;  /* 0x0000006c750a723e */ /* 0x002fe400000000ff */
[----:B---3--:R-:W-:-:S05]  /*4e20*/  F2FP.PACK_AB R8, R109, R110 ;  /* 0x0000006e6d08723e */ /* 0x008fca00000000ff */
[----:B------:R1:W2:Y:S08]  /*4e30*/  MUFU.EX2 R79, R4 ;  /* 0x00000004004f7308 */ /* 0x0002b00000000800 */
[----:B------:R-:W-:Y:S01]  /*4e40*/  MUFU.EX2 R82, R0 ;  /* 0x0000000000527308 */ /* 0x000fe20000000800 */
[----:B-1----:R-:W-:Y:S01]  /*4e50*/  FFMA.FTZ R4, R22, c[0x0][0x2d0], -R3 ;  /* 0x0000b40016047a23 */ /* 0x002fe20000010803 */
[----:B--2---:R-:W-:-:S06]  /*4e60*/  F2FP.PACK_AB R11, R79, R78 ;  /* 0x0000004e4f0b723e */ /* 0x004fcc00000000ff */
[----:B------:R1:W2:Y:S02]  /*4e70*/  MUFU.EX2 R129, R4 ;  /* 0x0000000400817308 */ /* 0x0002a40000000800 */
[----:B-1----:R-:W-:Y:S01]  /*4e80*/  FFMA.FTZ R4, R9, c[0x0][0x2d0], -R2 ;  /* 0x0000b40009047a23 */ /* 0x002fe20000010802 */
[----:B------:R-:W-:Y:S02]  /*4e90*/  F2FP.PACK_AB R9, R76, R77 ;  /* 0x0000004d4c09723e */ /* 0x000fe400000000ff */
[----:B--2---:R-:W-:-:S03]  /*4ea0*/  F2FP.PACK_AB R6, R129, R128 ;  /* 0x000000808106723e */ /* 0x004fc600000000ff */
[----:B------:R1:W-:Y:S02]  /*4eb0*/  MUFU.EX2 R80, R4 ;  /* 0x0000000400507308 */ /* 0x0003e40000000800 */
[C---:B------:R-:W-:Y:S08]  /*4ec0*/  HMMA.16816.F32 R20, R8.reuse, R16, RZ ;  /* 0x000000100814723c */ /* 0x040ff000000018ff */
[----:B------:R-:W-:Y:S01]  /*4ed0*/  HMMA.16816.F32 R16, R8, R18, RZ ;  /* 0x000000120810723c */ /* 0x000fe200000018ff */
[----:B-1----:R-:W-:-:S04]  /*4ee0*/  FFMA.FTZ R4, R12, c[0x0][0x2d0], -R2 ;  /* 0x0000b4000c047a23 */ /* 0x002fc80000010802 */
[----:B------:R1:W2:Y:S03]  /*4ef0*/  MUFU.EX2 R81, R4 ;  /* 0x0000000400517308 */ /* 0x0002a60000000800 */
[----:B------:R-:W-:Y:S01]  /*4f00*/  HMMA.16816.F32 R60, R8, R34, RZ ;  /* 0x00000022083c723c */ /* 0x000fe200000018ff */
[----:B-1----:R-:W-:Y:S01]  /*4f10*/  FFMA.FTZ R4, R13, c[0x0][0x2d0], -R2 ;  /* 0x0000b4000d047a23 */ /* 0x002fe20000010802 */
[----:B--2---:R-:W-:-:S06]  /*4f20*/  F2FP.PACK_AB R5, R81, R80 ;  /* 0x000000505105723e */ /* 0x004fcc00000000ff */
[C---:B------:R-:W-:Y:S01]  /*4f30*/  HMMA.16816.F32 R12, R8.reuse, R32, RZ ;  /* 0x00000020080c723c */ /* 0x040fe200000018ff */
[----:B------:R1:W2:Y:S07]  /*4f40*/  MUFU.EX2 R83, R4 ;  /* 0x0000000400537308 */ /* 0x0002ae0000000800 */
[----:B------:R-:W-:Y:S01]  /*4f50*/  HMMA.16816.F32 R32, R8, R26, RZ ;  /* 0x0000001a0820723c */ /* 0x000fe200000018ff */
[----:B-1----:R-:W-:Y:S02]  /*4f60*/  F2FP.PACK_AB R4, R124, R116 ;  /* 0x000000747c04723e */ /* 0x002fe400000000ff */
[----:B--2---:R-:W-:-:S07]  /*4f70*/  F2FP.PACK_AB R7, R82, R83 ;  /* 0x000000535207723e */ /* 0x004fce00000000ff */
[C---:B------:R-:W-:Y:S08]  /*4f80*/  HMMA.16816.F32 R48, R4.reuse, R30, R16 ;  /* 0x0000001e0430723c */ /* 0x040ff00000001810 */
[----:B------:R-:W-:Y:S08]  /*4f90*/  HMMA.16816.F32 R148, R4, R68, R12 ;  /* 0x000000440494723c */ /* 0x000ff0000000180c */
[----:B------:R-:W-:Y:S08]  /*4fa0*/  HMMA.16816.F32 R12, R8, R72, RZ ;  /* 0x00000048080c723c */ /* 0x000ff000000018ff */
[----:B------:R-:W-:Y:S01]  /*4fb0*/  HMMA.16816.F32 R156, R4, R28, R20 ;  /* 0x0000001c049c723c */ /* 0x000fe20000001814 */
[----:B------:R-:W-:Y:S01]  /*4fc0*/  IMAD.MOV.U32 R123, RZ, RZ, R50 ;  /* 0x000000ffff7b7224 */ /* 0x000fe200078e0032 */
[----:B------:R-:W-:Y:S01]  /*4fd0*/  MOV R122, R51 ;  /* 0x00000033007a7202 */ /* 0x000fe20000000f00 */
[----:B------:R-:W-:-:S02]  /*4fe0*/  IMAD.MOV.U32 R121, RZ, RZ, R48 ;  /* 0x000000ffff797224 */ /* 0x000fc400078e0030 */
[----:B------:R-:W-:-:S03]  /*4ff0*/  IMAD.MOV.U32 R120, RZ, RZ, R49 ;  /* 0x000000ffff787224 */ /* 0x000fc600078e0031 */
[C---:B------:R-:W-:Y:S08]  /*5000*/  HMMA.16816.F32 R20, R8.reuse, R64, RZ ;  /* 0x000000400814723c */ /* 0x040ff000000018ff */
[C---:B------:R-:W-:Y:S08]  /*5010*/  HMMA.16816.F32 R48, R8.reuse, R24, RZ ;  /* 0x000000180830723c */ /* 0x040ff000000018ff */
[C---:B------:R-:W-:Y:S08]  /*5020*/  HMMA.16816.F32 R28, R8.reuse, R56, RZ ;  /* 0x00000038081c723c */ /* 0x040ff000000018ff */
[----:B------:R-:W-:Y:S08]  /*5030*/  HMMA.16816.F32 R24, R8, R58, RZ ;  /* 0x0000003a0818723c */ /* 0x000ff000000018ff */
[----:B------:R-:W-:Y:S08]  /*5040*/  HMMA.16816.F32 R12, R4, R52, R12 ;  /* 0x00000034040c723c */ /* 0x000ff0000000180c */
[C---:B------:R-:W-:Y:S08]  /*5050*/  HMMA.16816.F32 R56, R8.reuse, R74, RZ ;  /* 0x0000004a0838723c */ /* 0x040ff000000018ff */
[----:B------:R-:W-:Y:S01]  /*5060*/  HMMA.16816.F32 R16, R8, R66, RZ ;  /* 0x000000420810723c */ /* 0x000fe200000018ff */
[----:B------:R-:W1:Y:S07]  /*5070*/  LDSM.16.MT88.4 R64, [R241+0x5880] ;  /* 0x00588000f140783b */ /* 0x000e6e0000004200 */
[----:B------:R-:W-:Y:S01]  /*5080*/  HMMA.16816.F32 R20, R4, R36, R20 ;  /* 0x000000240414723c */ /* 0x000fe20000001814 */
[----:B------:R-:W-:Y:S01]  /*5090*/  IMAD.MOV.U32 R99, RZ, RZ, R13 ;  /* 0x000000ffff637224 */ /* 0x000fe200078e000d */
[----:B------:R-:W-:Y:S01]  /*50a0*/  MOV R98, R12 ;  /* 0x0000000c00627202 */ /* 0x000fe20000000f00 */
[----:B------:R-:W-:-:S02]  /*50b0*/  IMAD.MOV.U32 R161, RZ, RZ, R14 ;  /* 0x000000ffffa17224 */ /* 0x000fc400078e000e */
[----:B------:R-:W-:-:S03]  /*50c0*/  IMAD.MOV.U32 R160, RZ, RZ, R15 ;  /* 0x000000ffffa07224 */ /* 0x000fc600078e000f */
[C---:B------:R-:W-:Y:S01]  /*50d0*/  HMMA.16816.F32 R12, R4.reuse, R54, R56 ;  /* 0x00000036040c723c */ /* 0x040fe20000001838 */
[----:B------:R-:W-:Y:S04]  /*50e0*/  LDSM.16.MT88.4 R52, [R238+0x7080] ;  /* 0x00708000ee34783b */ /* 0x000fe80000004200 */
[----:B------:R-:W-:Y:S03]  /*50f0*/  LDSM.16.MT88.4 R56, [R241+0x7080] ;  /* 0x00708000f138783b */ /* 0x000fe60000004200 */
[C---:B------:R-:W-:Y:S08]  /*5100*/  HMMA.16816.F32 R24, R4.reuse, R42, R24 ;  /* 0x0000002a0418723c */ /* 0x040ff00000001818 */
[----:B------:R-:W-:Y:S01]  /*5110*/  MOV R147, R20 ;  /* 0x0000001400937202 */ /* 0x000fe20000000f00 */
[----:B------:R-:W-:Y:S01]  /*5120*/  IMAD.MOV.U32 R146, RZ, RZ, R21 ;  /* 0x000000ffff927224 */ /* 0x000fe200078e0015 */
[----:B------:R-:W-:Y:S01]  /*5130*/  MOV R144, R23 ;  /* 0x0000001700907202 */ /* 0x000fe20000000f00 */
[----:B------:R-:W-:Y:S01]  /*5140*/  IMAD.MOV.U32 R145, RZ, RZ, R22 ;  /* 0x000000ffff917224 */ /* 0x000fe200078e0016 */
[C---:B------:R-:W-:Y:S01]  /*5150*/  HMMA.16816.F32 R16, R4.reuse, R38, R16 ;  /* 0x000000260410723c */ /* 0x040fe20000001810 */
[----:B------:R-:W2:Y:S03]  /*5160*/  LDSM.16.MT88.4 R20, [R241+0x6080] ;  /* 0x00608000f114783b */ /* 0x000ea60000004200 */
[----:B------:R-:W-:Y:S01]  /*5170*/  MOV R135, R12 ;  /* 0x0000000c00877202 */ /* 0x000fe20000000f00 */
[----:B------:R-:W-:Y:S01]  /*5180*/  IMAD.MOV.U32 R134, RZ, RZ, R13 ;  /* 0x000000ffff867224 */ /* 0x000fe200078e000d */
[----:B------:R-:W-:Y:S01]  /*5190*/  MOV R130, R15 ;  /* 0x0000000f00827202 */ /* 0x000fe20000000f00 */
[----:B------:R-:W-:Y:S01]  /*51a0*/  IMAD.MOV.U32 R131, RZ, RZ, R14 ;  /* 0x000000ffff837224 */ /* 0x000fe200078e000e */
[----:B------:R-:W-:Y:S01]  /*51b0*/  HMMA.16816.F32 R136, R4, R70, R60 ;  /* 0x000000460488723c */ /* 0x000fe2000000183c */
[----:B------:R-:W3:Y:S03]  /*51c0*/  LDSM.16.MT88.4 R60, [R240+0x5880] ;  /* 0x00588000f03c783b */ /* 0x000ee60000004200 */
[----:B------:R-:W-:Y:S01]  /*51d0*/  IMAD.MOV.U32 R168, RZ, RZ, R26 ;  /* 0x000000ffffa87224 */ /* 0x000fe200078e001a */
[----:B------:R-:W-:Y:S01]  /*51e0*/  MOV R127, R27 ;  /* 0x0000001b007f7202 */ /* 0x000fe20000000f00 */
[----:B------:R-:W-:Y:S01]  /*51f0*/  IMAD.MOV.U32 R126, RZ, RZ, R24 ;  /* 0x000000ffff7e7224 */ /* 0x000fe200078e0018 */
[----:B------:R-:W-:Y:S01]  /*5200*/  LDSM.16.MT88.4 R36, [R237+0x7880] ;  /* 0x00788000ed24783b */ /* 0x000fe20000004200 */
[----:B-1----:R-:W-:Y:S01]  /*5210*/  HMMA.16816.F32 R12, R8, R66, RZ ;  /* 0x00000042080c723c */ /* 0x002fe200000018ff */
[----:B------:R-:W-:-:S02]  /*5220*/  IMAD.MOV.U32 R125, RZ, RZ, R25 ;  /* 0x000000ffff7d7224 */ /* 0x000fc400078e0019 */
[----:B------:R-:W1:Y:S05]  /*5230*/  LDSM.16.MT88.4 R24, [R237+0x7080] ;  /* 0x00708000ed18783b */ /* 0x000e6a0000004200 */
[----:B------:R-:W-:Y:S01]  /*5240*/  IMAD.MOV.U32 R172, RZ, RZ, R18 ;  /* 0x000000ffffac7224 */ /* 0x000fe200078e0012 */
[----:B------:R-:W-:Y:S01]  /*5250*/  MOV R170, R16 ;  /* 0x0000001000aa7202 */ /* 0x000fe20000000f00 */
[----:B------:R-:W-:Y:S01]  /*5260*/  IMAD.MOV.U32 R171, RZ, RZ, R19 ;  /* 0x000000ffffab7224 */ /* 0x000fe200078e0013 */
[----:B------:R-:W-:Y:S01]  /*5270*/  HMMA.16816.F32 R92, R4, R46, R32 ;  /* 0x0000002e045c723c */ /* 0x000fe20000001820 */
[----:B------:R-:W-:-:S07]  /*5280*/  IMAD.MOV.U32 R169, RZ, RZ, R17 ;  /* 0x000000ffffa97224 */ /* 0x000fce00078e0011 */
[----:B------:R-:W-:Y:S08]  /*5290*/  HMMA.16816.F32 R16, R8, R64, RZ ;  /* 0x000000400810723c */ /* 0x000ff000000018ff */
[C---:B--2---:R-:W-:Y:S08]  /*52a0*/  HMMA.16816.F32 R12, R4.reuse, R22, R12 ;  /* 0x00000016040c723c */ /* 0x044ff0000000180c */
[----:B------:R-:W-:Y:S01]  /*52b0*/  HMMA.16816.F32 R28, R4, R40, R28 ;  /* 0x00000028041c723c */ /* 0x000fe2000000181c */
[----:B------:R-:W2:Y:S01]  /*52c0*/  LDSM.16.MT88.4 R40, [R240+0x6080] ;  /* 0x00608000f028783b */ /* 0x000ea20000004200 */
[----:B------:R-:W-:Y:S01]  /*52d0*/  MOV R155, R92 ;  /* 0x0000005c009b7202 */ /* 0x000fe20000000f00 */
[----:B------:R-:W-:Y:S01]  /*52e0*/  IMAD.MOV.U32 R154, RZ, RZ, R93 ;  /* 0x000000ffff9a7224 */ /* 0x000fe200078e005d */
[----:B------:R-:W-:Y:S01]  /*52f0*/  MOV R152, R95 ;  /* 0x0000005f00987202 */ /* 0x000fe20000000f00 */
[----:B------:R-:W-:-:S03]  /*5300*/  IMAD.MOV.U32 R153, RZ, RZ, R94 ;  /* 0x000000ffff997224 */ /* 0x000fc600078e005e */
[C---:B------:R-:W-:Y:S01]  /*5310*/  HMMA.16816.F32 R140, R4.reuse, R44, R48 ;  /* 0x0000002c048c723c */ /* 0x040fe20000001830 */
[----:B------:R-:W-:Y:S07]  /*5320*/  LDSM.16.MT88.4 R48, [R238+0x7880] ;  /* 0x00788000ee30783b */ /* 0x000fee0000004200 */
[----:B------:R-:W-:Y:S01]  /*5330*/  HMMA.16816.F32 R44, R4, R20, R16 ;  /* 0x00000014042c723c */ /* 0x000fe20000001810 */
[----:B------:R-:W-:Y:S01]  /*5340*/  IMAD.MOV.U32 R93, RZ, RZ, R14 ;  /* 0x000000ffff5d7224 */ /* 0x000fe200078e000e */
[----:B------:R-:W-:Y:S01]  /*5350*/  MOV R92, R15 ;  /* 0x0000000f005c7202 */ /* 0x000fe20000000f00 */
[----:B------:R-:W-:-:S02]  /*5360*/  IMAD.MOV.U32 R67, RZ, RZ, R13 ;  /* 0x000000ffff437224 */ /* 0x000fc400078e000d */
[----:B------:R-:W-:-:S03]  /*5370*/  IMAD.MOV.U32 R66, RZ, RZ, R12 ;  /* 0x000000ffff427224 */ /* 0x000fc600078e000c */
[----:B---3--:R-:W-:Y:S01]  /*5380*/  HMMA.16816.F32 R32, R8, R60, RZ ;  /* 0x0000003c0820723c */ /* 0x008fe200000018ff */
[----:B------:R-:W-:Y:S01]  /*5390*/  IMAD.MOV.U32 R119, RZ, RZ, R30 ;  /* 0x000000ffff777224 */ /* 0x000fe200078e001e */
[----:B------:R-:W-:Y:S01]  /*53a0*/  MOV R111, R28 ;  /* 0x0000001c006f7202 */ /* 0x000fe20000000f00 */
[----:B------:R-:W-:Y:S02]  /*53b0*/  IMAD.MOV.U32 R118, RZ, RZ, R31 ;  /* 0x000000ffff767224 */ /* 0x000fe400078e001f */
[----:B------:R-:W-:-:S03]  /*53c0*/  IMAD.MOV.U32 R103, RZ, RZ, R29 ;  /* 0x000000ffff677224 */ /* 0x000fc600078e001d */
[C---:B-1----:R-:W-:Y:S08]  /*53d0*/  HMMA.16816.F32 R12, R8.reuse, R26, RZ ;  /* 0x0000001a080c723c */ /* 0x042ff000000018ff */
[----:B------:R-:W-:Y:S01]  /*53e0*/  HMMA.16816.F32 R16, R8, R24, RZ ;  /* 0x000000180810723c */ /* 0x000fe200000018ff */
[----:B------:R-:W-:Y:S01]  /*53f0*/  IMAD.MOV.U32 R97, RZ, RZ, R45 ;  /* 0x000000ffff617224 */ /* 0x000fe200078e002d */
[----:B------:R-:W-:Y:S01]  /*5400*/  MOV R95, R47 ;  /* 0x0000002f005f7202 */ /* 0x000fe20000000f00 */
[----:B------:R-:W-:-:S02]  /*5410*/  IMAD.MOV.U32 R96, RZ, RZ, R46 ;  /* 0x000000ffff607224 */ /* 0x000fc400078e002e */
[----:B------:R-:W-:Y:S02]  /*5420*/  IMAD.MOV.U32 R94, RZ, RZ, R44 ;  /* 0x000000ffff5e7224 */ /* 0x000fe400078e002c */
[----:B------:R-:W-:Y:S01]  /*5430*/  LDSM.16.MT88.4 R44, [R241+0x7880] ;  /* 0x00788000f12c783b */ /* 0x000fe20000004200 */
[----:B------:R-:W-:Y:S03]  /*5440*/  HMMA.16816.F32 R28, R8, R62, RZ ;  /* 0x0000003e081c723c */ /* 0x000fe600000018ff */
[----:B------:R-:W1:Y:S05]  /*5450*/  LDSM.16.MT88.4 R60, [R240+0x7080] ;  /* 0x00708000f03c783b */ /* 0x000e6a0000004200 */
[----:B--2---:R-:W-:Y:S01]  /*5460*/  HMMA.16816.F32 R72, R4, R40, R32 ;  /* 0x000000280448723c */ /* 0x004fe20000001820 */
[----:B------:R-:W2:Y:S07]  /*5470*/  LDSM.16.MT88.4 R32, [R237+0x8880] ;  /* 0x00888000ed20783b */ /* 0x000eae0000004200 */
[----:B------:R-:W-:Y:S07]  /*5480*/  HMMA.16816.F32 R24, R8, R54, RZ ;  /* 0x000000360818723c */ /* 0x000fee00000018ff */
[----:B------:R-:W-:Y:S01]  /*5490*/  MOV R55, R95 ;  /* 0x0000005f00377202 */ /* 0x000fe20000000f00 */
[----:B------:R-:W-:Y:S01]  /*54a0*/  HMMA.16816.F32 R12, R4, R38, R12 ;  /* 0x00000026040c723c */ /* 0x000fe2000000180c */
[----:B------:R-:W-:-:S06]  /*54b0*/  IMAD.MOV.U32 R54, RZ, RZ, R96 ;  /* 0x000000ffff367224 */ /* 0x000fcc00078e0060 */
[----:B------:R-:W-:Y:S01]  /*54c0*/  IMAD.MOV.U32 R38, RZ, RZ, R121 ;  /* 0x000000ffff267224 */ /* 0x000fe200078e0079 */
[----:B------:R-:W-:Y:S01]  /*54d0*/  HMMA.16816.F32 R20, R4, R36, R16 ;  /* 0x000000240414723c */ /* 0x000fe20000001810 */
[----:B------:R-:W-:-:S07]  /*54e0*/  MOV R39, R120 ;  /* 0x0000007800277202 */ /* 0x000fce0000000f00 */
[----:B------:R-:W-:Y:S01]  /*54f0*/  HMMA.16816.F32 R68, R4, R42, R28 ;  /* 0x0000002a0444723c */ /* 0x000fe2000000181c */
[----:B------:R-:W3:Y:S07]  /*5500*/  LDSM.16.MT88.4 R40, [R240+0x7880] ;  /* 0x00788000f028783b */ /* 0x000eee0000004200 */
[----:B------:R-:W-:Y:S01]  /*5510*/  HMMA.16816.F32 R16, R8, R58, RZ ;  /* 0x0000003a0810723c */ /* 0x000fe200000018ff */
[----:B------:R-:W-:Y:S01]  /*5520*/  IMAD.MOV.U32 R102, RZ, RZ, R14 ;  /* 0x000000ffff667224 */ /* 0x000fe200078e000e */
[----:B------:R-:W-:Y:S01]  /*5530*/  MOV R100, R12 ;  /* 0x0000000c00647202 */ /* 0x000fe20000000f00 */
[----:B------:R-:W-:-:S02]  /*5540*/  IMAD.MOV.U32 R101, RZ, RZ, R15 ;  /* 0x000000ffff657224 */ /* 0x000fc400078e000f */
[----:B------:R-:W-:Y:S02]  /*5550*/  IMAD.MOV.U32 R0, RZ, RZ, R13 ;  /* 0x000000ffff007224 */ /* 0x000fe400078e000d */
[----:B------:R-:W-:Y:S01]  /*5560*/  IMAD.MOV.U32 R58, RZ, RZ, R93 ;  /* 0x000000ffff3a7224 */ /* 0x000fe200078e005d */
[C---:B------:R-:W-:Y:S01]  /*5570*/  HMMA.16816.F32 R28, R8.reuse, R52, RZ ;  /* 0x00000034081c723c */ /* 0x040fe200000018ff */
[----:B------:R-:W-:Y:S01]  /*5580*/  MOV R59, R92 ;  /* 0x0000005c003b7202 */ /* 0x000fe20000000f00 */
[----:B------:R-:W-:Y:S01]  /*5590*/  IMAD.MOV.U32 R64, RZ, RZ, R23 ;  /* 0x000000ffff407224 */ /* 0x000fe200078e0017 */
[----:B------:R-:W-:Y:S01]  /*55a0*/  MOV R65, R22 ;  /* 0x0000001600417202 */ /* 0x000fe20000000f00 */
[----:B------:R-:W-:Y:S01]  /*55b0*/  IMAD.MOV.U32 R37, RZ, RZ, R21 ;  /* 0x000000ffff257224 */ /* 0x000fe200078e0015 */
[----:B------:R-:W-:Y:S02]  /*55c0*/  MOV R36, R20 ;  /* 0x0000001400247202 */ /* 0x000fe40000000f00 */
[----:B------:R-:W-:Y:S01]  /*55d0*/  IMAD.MOV.U32 R52, RZ, RZ, R94 ;  /* 0x000000ffff347224 */ /* 0x000fe200078e005e */
[----:B-1----:R-:W-:Y:S01]  /*55e0*/  HMMA.16816.F32 R12, R8, R60, RZ ;  /* 0x0000003c080c723c */ /* 0x002fe200000018ff */
[----:B------:R-:W-:-:S06]  /*55f0*/  IMAD.MOV.U32 R53, RZ, RZ, R97 ;  /* 0x000000ffff357224 */ /* 0x000fcc00078e0061 */
[----:B------:R-:W-:Y:S01]  /*5600*/  IMAD.MOV.U32 R60, RZ, RZ, R66 ;  /* 0x000000ffff3c7224 */ /* 0x000fe200078e0042 */
[----:B------:R-:W-:Y:S01]  /*5610*/  HMMA.16816.F32 R92, R4, R50, R24 ;  /* 0x00000032045c723c */ /* 0x000fe20000001818 */
[----:B------:R-:W1:Y:S01]  /*5620*/  LDSM.16.MT88.4 R24, [R237+0x9080] ;  /* 0x00908000ed18783b */ /* 0x000e620000004200 */
[----:B------:R-:W-:Y:S01]  /*5630*/  IMAD.MOV.U32 R61, RZ, RZ, R67 ;  /* 0x000000ffff3d7224 */ /* 0x000fe200078e0043 */
[----:B------:R-:W-:Y:S01]  /*5640*/  MOV R66, R111 ;  /* 0x0000006f00427202 */ /* 0x000fe20000000f00 */
[----:B------:R-:W-:-:S03]  /*5650*/  IMAD.MOV.U32 R67, RZ, RZ, R103 ;  /* 0x000000ffff437224 */ /* 0x000fc600078e0067 */
[----:B------:R-:W-:Y:S01]  /*5660*/  IMAD.MOV.U32 R50, RZ, RZ, R168 ;  /* 0x000000ffff327224 */ /* 0x000fe200078e00a8 */
[----:B------:R-:W-:Y:S01]  /*5670*/  HMMA.16816.F32 R20, R8, R56, RZ ;  /* 0x000000380814723c */ /* 0x000fe200000018ff */
[----:B------:R-:W-:-:S06]  /*5680*/  MOV R51, R127 ;  /* 0x0000007f00337202 */ /* 0x000fcc0000000f00 */
[----:B------:R-:W-:Y:S01]  /*5690*/  IMAD.MOV.U32 R57, RZ, RZ, R99 ;  /* 0x000000ffff397224 */ /* 0x000fe200078e0063 */
[----:B------:R-:W-:Y:S01]  /*56a0*/  MOV R56, R98 ;  /* 0x0000006200387202 */ /* 0x000fe20000000f00 */
[C---:B------:R-:W-:Y:S07]  /*56b0*/  HMMA.16816.F32 R112, R4.reuse, R46, R16 ;  /* 0x0000002e0470723c */ /* 0x040fee0000001810 */
[----:B------:R-:W-:Y:S01]  /*56c0*/  IMAD.MOV.U32 R46, RZ, RZ, R172 ;  /* 0x000000ffff2e7224 */ /* 0x000fe200078e00ac */
[----:B------:R-:W-:Y:S01]  /*56d0*/  HMMA.16816.F32 R96, R4, R48, R28 ;  /* 0x000000300460723c */ /* 0x000fe2000000181c */
[----:B------:R-:W4:Y:S01]  /*56e0*/  LDSM.16.MT88.4 R28, [R238+0x8880] ;  /* 0x00888000ee1c783b */ /* 0x000f220000004200 */
[----:B------:R-:W-:-:S05]  /*56f0*/  IMAD.MOV.U32 R47, RZ, RZ, R171 ;  /* 0x000000ffff2f7224 */ /* 0x000fca00078e00ab */
[----:B------:R-:W-:Y:S01]  /*5700*/  IMAD.MOV.U32 R48, RZ, RZ, R126 ;  /* 0x000000ffff307224 */ /* 0x000fe200078e007e */
[----:B--2---:R-:W-:Y:S01]  /*5710*/  HMMA.16816.F32 R16, R8, R32, RZ ;  /* 0x000000200810723c */ /* 0x004fe200000018ff */
[----:B------:R-:W-:-:S06]  /*5720*/  IMAD.MOV.U32 R49, RZ, RZ, R125 ;  /* 0x000000ffff317224 */ /* 0x000fcc00078e007d */
[----:B------:R-:W-:Y:S01]  /*5730*/  IMAD.MOV.U32 R32, RZ, RZ, R102 ;  /* 0x000000ffff207224 */ /* 0x000fe200078e0066 */
[----:B---3--:R-:W-:Y:S01]  /*5740*/  HMMA.16816.F32 R104, R4, R40, R12 ;  /* 0x000000280468723c */ /* 0x008fe2000000180c */
[----:B------:R-:W-:-:S06]  /*5750*/  MOV R33, R101 ;  /* 0x0000006500217202 */ /* 0x000fcc0000000f00 */
[----:B------:R-:W-:Y:S01]  /*5760*/  MOV R40, R65 ;  /* 0x0000004100287202 */ /* 0x000fe20000000f00 */
[----:B------:R-:W-:Y:S01]  /*5770*/  HMMA.16816.F32 R12, R8, R34, RZ ;  /* 0x00000022080c723c */ /* 0x000fe200000018ff */
[----:B------:R-:W-:Y:S02]  /*5780*/  IMAD.MOV.U32 R41, RZ, RZ, R64 ;  /* 0x000000ffff297224 */ /* 0x000fe400078e0040 */
[----:B------:R-:W-:Y:S02]  /*5790*/  IMAD.MOV.U32 R64, RZ, RZ, R119 ;  /* 0x000000ffff407224 */ /* 0x000fe400078e0077 */
[----:B------:R-:W-:Y:S02]  /*57a0*/  IMAD.MOV.U32 R65, RZ, RZ, R118 ;  /* 0x000000ffff417224 */ /* 0x000fe400078e0076 */
[----:B------:R-:W-:Y:S01]  /*57b0*/  IMAD.MOV.U32 R35, RZ, RZ, R0 ;  /* 0x000000ffff237224 */ /* 0x000fe200078e0000 */
[----:B-1----:R-:W-:Y:S01]  /*57c0*/  HMMA.16816.F32 R172, R4, R24, R16 ;  /* 0x0000001804ac723c */ /* 0x002fe20000001810 */
[----:B------:R-:W1:Y:S01]  /*57d0*/  LDSM.16.MT88.4 R16, [R238+0x9080] ;  /* 0x00908000ee10783b */ /* 0x000e620000004200 */
[----:B------:R-:W-:-:S02]  /*57e0*/  FADD.FTZ R0, R110, R109 ;  /* 0x0000006d6e007221 */ /* 0x000fc40000010000 */
[----:B------:R-:W-:Y:S02]  /*57f0*/  IMAD.MOV.U32 R34, RZ, RZ, R100 ;  /* 0x000000ffff227224 */ /* 0x000fe400078e0064 */
[----:B------:R-:W-:Y:S02]  /*5800*/  FADD.FTZ R0, R108, R0 ;  /* 0x000000006c007221 */ /* 0x000fe40000010000 */
[----:B------:R-:W-:Y:S02]  /*5810*/  HMMA.16816.F32 R176, R4, R44, R20 ;  /* 0x0000002c04b0723c */ /* 0x000fe40000001814 */
[----:B------:R-:W-:-:S04]  /*5820*/  FADD.FTZ R0, R117, R0 ;  /* 0x0000000075007221 */ /* 0x000fc80000010000 */
[----:B------:R-:W-:Y:S01]  /*5830*/  FADD.FTZ R0, R116, R0 ;  /* 0x0000000074007221 */ /* 0x000fe20000010000 */
[----:B------:R-:W-:Y:S01]  /*5840*/  MOV R44, R170 ;  /* 0x000000aa002c7202 */ /* 0x000fe20000000f00 */
[----:B------:R-:W-:Y:S01]  /*5850*/  HMMA.16816.F32 R20, R8, R62, RZ ;  /* 0x0000003e0814723c */ /* 0x000fe200000018ff */
[----:B------:R-:W-:Y:S02]  /*5860*/  IMAD.MOV.U32 R45, RZ, RZ, R169 ;  /* 0x000000ffff2d7224 */ /* 0x000fe400078e00a9 */
[----:B------:R-:W-:Y:S02]  /*5870*/  FADD.FTZ R24, R124, R0 ;  /* 0x000000007c187221 */ /* 0x000fe40000010000 */
[----:B------:R-:W-:Y:S01]  /*5880*/  FADD.FTZ R0, R77, R76 ;  /* 0x0000004c4d007221 */ /* 0x000fe20000010000 */
[----:B------:R-:W-:Y:S01]  /*5890*/  MOV R76, R34 ;  /* 0x00000022004c7202 */ /* 0x000fe20000000f00 */
[----:B------:R-:W-:Y:S01]  /*58a0*/  IMAD.MOV.U32 R63, RZ, RZ, R37 ;  /* 0x000000ffff3f7224 */ /* 0x000fe200078e0025 */
[----:B------:R-:W-:Y:S01]  /*58b0*/  MOV R62, R36 ;  /* 0x00000024003e7202 */ /* 0x000fe20000000f00 */
[----:B------:R-:W-:Y:S01]  /*58c0*/  IMAD.MOV.U32 R37, RZ, RZ, R122 ;  /* 0x000000ffff257224 */ /* 0x000fe200078e007a */
[----:B------:R-:W-:Y:S01]  /*58d0*/  MOV R36, R123 ;  /* 0x0000007b00247202 */ /* 0x000fe20000000f00 */
[----:B------:R-:W-:Y:S01]  /*58e0*/  FADD.FTZ R0, R78, R0 ;  /* 0x000000004e007221 */ /* 0x000fe20000010000 */
[----:B------:R-:W-:Y:S01]  /*58f0*/  HMMA.16816.F32 R120, R4, R26, R12 ;  /* 0x0000001a0478723c */ /* 0x000fe2000000180c */
[----:B------:R-:W-:-:S02]  /*5900*/  IMAD.MOV.U32 R78, RZ, RZ, R32 ;  /* 0x000000ffff4e7224 */ /* 0x000fc400078e0020 */
[----:B------:R-:W-:Y:S01]  /*5910*/  IMAD.MOV.U32 R32, RZ, RZ, R62 ;  /* 0x000000ffff207224 */ /* 0x000fe200078e003e */
[----:B------:R-:W-:Y:S01]  /*5920*/  MOV R62, R40 ;  /* 0x00000028003e7202 */ /* 0x000fe20000000f00 */
[----:B------:R-:W-:Y:S02]  /*5930*/  IMAD.MOV.U32 R77, RZ, RZ, R35 ;  /* 0x000000ffff4d7224 */ /* 0x000fe400078e0023 */
[----:B------:R-:W-:Y:S01]  /*5940*/  FADD.FTZ R24, R128, R24 ;  /* 0x0000001880187221 */ /* 0x000fe20000010000 */
[----:B----4-:R-:W-:Y:S08]  /*5950*/  HMMA.16816.F32 R12, R8, R28, RZ ;  /* 0x0000001c080c723c */ /* 0x010ff000000018ff */
[----:B------:R-:W-:Y:S01]  /*5960*/  HMMA.16816.F32 R100, R4, R42, R20 ;  /* 0x0000002a0464723c */ /* 0x000fe20000001814 */
[----:B------:R-:W2:Y:S01]  /*5970*/  LDSM.16.MT88.4 R20, [R241+0x8880] ;  /* 0x00888000f114783b */ /* 0x000ea20000004200 */
[----:B------:R-:W-:-:S02]  /*5980*/  IMAD.MOV.U32 R34, RZ, RZ, R36 ;  /* 0x000000ffff227224 */ /* 0x000fc400078e0024 */
[----:B------:R-:W-:Y:S11]  /*5990*/  IMAD.MOV.U32 R40, RZ, RZ, R58 ;  /* 0x000000ffff287224 */ /* 0x000ff600078e003a */
[----:B------:R-:W-:Y:S01]  /*59a0*/  @!UPT UIADD3 URZ, URZ, URZ, URZ ;  /* 0x0000003f3f3ff290 */ /* 0x000fe2000fffe03f */
[----:B-1----:R-:W-:Y:S01]  /*59b0*/  HMMA.16816.F32 R108, R4, R16, R12 ;  /* 0x00000010046c723c */ /* 0x002fe2000000180c */
[----:B------:R-:W-:Y:S01]  /*59c0*/  MOV R35, R37 ;  /* 0x0000002500237202 */ /* 0x000fe20000000f00 */
[----:B------:R-:W-:Y:S01]  /*59d0*/  IMAD.MOV.U32 R28, RZ, RZ, R155 ;  /* 0x000000ffff1c7224 */ /* 0x000fe200078e009b */
[----:B------:R-:W-:Y:S02]  /*59e0*/  MOV R36, R147 ;  /* 0x0000009300247202 */ /* 0x000fe40000000f00 */
[----:B------:R-:W-:Y:S01]  /*59f0*/  MOV R29, R154 ;  /* 0x0000009a001d7202 */ /* 0x000fe20000000f00 */
[----:B------:R-:W-:Y:S02]  /*5a00*/  IMAD.MOV.U32 R43, RZ, RZ, R65 ;  /* 0x000000ffff2b7224 */ /* 0x000fe400078e0041 */
[----:B------:R-:W-:Y:S01]  /*5a10*/  HMMA.16816.F32 R12, R8, R30, RZ ;  /* 0x0000001e080c723c */ /* 0x000fe200000018ff */
[----:B------:R-:W-:Y:S01]  /*5a20*/  MOV R42, R64 ;  /* 0x00000040002a7202 */ /* 0x000fe20000000f00 */
[----:B------:R-:W-:Y:S11]  /*5a30*/  IMAD.MOV.U32 R58, RZ, RZ, R161 ;  /* 0x000000ffff3a7224 */ /* 0x000ff600078e00a1 */
[----:B------:R-:W-:Y:S11]  /*5a40*/  @!UPT UIADD3 URZ, URZ, URZ, URZ ;  /* 0x0000003f3f3ff290 */ /* 0x000ff6000fffe03f */
[----:B------:R-:W-:Y:S01]  /*5a50*/  HMMA.16816.F32 R116, R4, R18, R12 ;  /* 0x000000120474723c */ /* 0x000fe2000000180c */
[----:B------:R-:W1:Y:S01]  /*5a60*/  LDSM.16.MT88.4 R16, [R241+0x9080] ;  /* 0x00908000f110783b */ /* 0x000e620000004200 */
[----:B------:R-:W-:Y:S02]  /*5a70*/  IMAD.MOV.U32 R37, RZ, RZ, R146 ;  /* 0x000000ffff257224 */ /* 0x000fe400078e0092 */
[----:B------:R-:W-:Y:S01]  /*5a80*/  IMAD.MOV.U32 R30, RZ, RZ, R153 ;  /* 0x000000ffff1e7224 */ /* 0x000fe200078e0099 */
[----:B------:R-:W-:Y:S01]  /*5a90*/  MOV R65, R134 ;  /* 0x0000008600417202 */ /* 0x000fe20000000f00 */
[----:B------:R-:W-:Y:S01]  /*5aa0*/  IMAD.MOV.U32 R31, RZ, RZ, R152 ;  /* 0x000000ffff1f7224 */ /* 0x000fe200078e0098 */
[----:B------:R3:W5:Y:S01]  /*5ab0*/  LDL.LU R161, [R1+0x78] ;  /* 0x0000780001a17983 */ /* 0x0007620000300800 */
[----:B--2---:R-:W-:Y:S03]  /*5ac0*/  HMMA.16816.F32 R12, R8, R20, RZ ;  /* 0x00000014080c723c */ /* 0x004fe600000018ff */
[----:B------:R-:W-:Y:S04]  /*5ad0*/  LDSM.16.MT88.4 R152, [R237+0x5080] ;  /* 0x00508000ed98783b */ /* 0x000fe80000004200 */
[----:B------:R-:W-:Y:S01]  /*5ae0*/  FADD.FTZ R20, R79, R0 ;  /* 0x000000004f147221 */ /* 0x000fe20000010000 */
[----:B------:R-:W-:Y:S01]  /*5af0*/  MOV R79, R33 ;  /* 0x00000021004f7202 */ /* 0x000fe20000000f00 */
[----:B------:R-:W-:-:S02]  /*5b00*/  IMAD.MOV.U32 R33, RZ, RZ, R63 ;  /* 0x000000ffff217224 */ /* 0x000fc400078e003f */
[----:B------:R-:W-:Y:S11]  /*5b10*/  FFMA.FTZ R21, R89, c[0x0][0x2d0], -R3 ;  /* 0x0000b40059157a23 */ /* 0x000ff60000010803 */
[----:B------:R-:W-:Y:S02]  /*5b20*/  @!UPT UIADD3 URZ, URZ, URZ, URZ ;  /* 0x0000003f3f3ff290 */ /* 0x000fe4000fffe03f */
[----:B-1----:R-:W-:Y:S01]  /*5b30*/  HMMA.16816.F32 R168, R4, R16, R12 ;  /* 0x0000001004a8723c */ /* 0x002fe2000000180c */
[----:B------:R-:W-:Y:S02]  /*5b40*/  FFMA.FTZ R0, R84, c[0x0][0x2d0], -R2 ;  /* 0x0000b40054007a23 */ /* 0x000fe40000010802 */
[----:B------:R-:W-:Y:S02]  /*5b50*/  IMAD.MOV.U32 R63, RZ, RZ, R41 ;  /* 0x000000ffff3f7224 */ /* 0x000fe400078e0029 */
[----:B------:R-:W-:Y:S01]  /*5b60*/  IMAD.MOV.U32 R89, RZ, RZ, R33 ;  /* 0x000000ffff597224 */ /* 0x000fe200078e0021 */
[----:B------:R-:W-:Y:S02]  /*5b70*/  MUFU.EX2 R21, R21 ;  /* 0x0000001500157308 */ /* 0x000fe40000000800 */
[----:B------:R-:W-:Y:S01]  /*5b80*/  HMMA.16816.F32 R12, R8, R22, RZ ;  /* 0x00000016080c723c */ /* 0x000fe200000018ff */
[----:B------:R-:W-:Y:S01]  /*5b90*/  IMAD.MOV.U32 R33, RZ, RZ, R39 ;  /* 0x000000ffff217224 */ /* 0x000fe200078e0027 */
[----:B------:R-:W-:-:S05]  /*5ba0*/  MOV R41, R59 ;  /* 0x0000003b00297202 */ /* 0x000fca0000000f00 */
[--C-:B------:R-:W-:Y:S02]  /*5bb0*/  FFMA.FTZ R22, R90, c[0x0][0x2d0], -R3.reuse ;  /* 0x0000b4005a167a23 */ /* 0x100fe40000010803 */
[--C-:B------:R-:W-:Y:S11]  /*5bc0*/  FFMA.FTZ R23, R91, c[0x0][0x2d0], -R3.reuse ;  /* 0x0000b4005b177a23 */ /* 0x100ff60000010803 */
[----:B------:R-:W-:Y:S04]  /*5bd0*/  @!UPT UIADD3 URZ, URZ, URZ, URZ ;  /* 0x0000003f3f3ff290 */ /* 0x000fe8000fffe03f */
[----:B------:R-:W-:Y:S01]  /*5be0*/  HMMA.16816.F32 R124, R4, R18, R12 ;  /* 0x00000012047c723c */ /* 0x000fe2000000180c */
[----:B------:R-:W1:Y:S01]  /*5bf0*/  LDSM.16.MT88.4 R12, [R240+0x8880] ;  /* 0x00888000f00c783b */ /* 0x000e620000004200 */
[----:B------:R-:W-:Y:S01]  /*5c00*/  MOV R39, R144 ;  /* 0x0000009000277202 */ /* 0x000fe20000000f00 */
[----:B------:R-:W-:-:S05]  /*5c10*/  FFMA.FTZ R3, R87, c[0x0][0x2d0], -R3 ;  /* 0x0000b40057037a23 */ /* 0x000fca0000010803 */
[C---:B-1----:R-:W-:Y:S08]  /*5c20*/  HMMA.16816.F32 R16, R8.reuse, R12, RZ ;  /* 0x0000000c0810723c */ /* 0x042ff000000018ff */
[----:B------:R-:W-:Y:S01]  /*5c30*/  HMMA.16816.F32 R8, R8, R14, RZ ;  /* 0x0000000e0808723c */ /* 0x000fe200000018ff */
[----:B------:R-:W1:Y:S01]  /*5c40*/  LDSM.16.MT88.4 R12, [R240+0x9080] ;  /* 0x00908000f00c783b */ /* 0x000e620000004200 */
[----:B------:R-:W-:Y:S01]  /*5c50*/  IMAD.MOV.U32 R90, RZ, RZ, R62 ;  /* 0x000000ffff5a7224 */ /* 0x000fe200078e003e */
[----:B------:R-:W-:Y:S01]  /*5c60*/  MOV R91, R63 ;  /* 0x0000003f005b7202 */ /* 0x000fe20000000f00 */
[----:B------:R-:W-:Y:S11]  /*5c70*/  IMAD.MOV.U32 R62, RZ, RZ, R40 ;  /* 0x000000ffff3e7224 */ /* 0x000ff600078e0028 */
[----:B------:R-:W-:Y:S01]  /*5c80*/  @!UPT UIADD3 URZ, URZ, URZ, URZ ;  /* 0x0000003f3f3ff290 */ /* 0x000fe2000fffe03f */
[C---:B-1----:R-:W-:Y:S08]  /*5c90*/  HMMA.16816.F32 R16, R4.reuse, R12, R16 ;  /* 0x0000000c0410723c */ /* 0x042ff00000001810 */
[----:B------:R-:W-:Y:S07]  /*5ca0*/  HMMA.16816.F32 R12, R4, R14, R8 ;  /* 0x0000000e040c723c */ /* 0x000fee0000001808 */
[----:B------:R-:W-:Y:S01]  /*5cb0*/  FFMA.FTZ R4, R88, c[0x0][0x2d0], -R2 ;  /* 0x0000b40058047a23 */ /* 0x000fe20000010802 */
[----:B------:R-:W-:-:S02]  /*5cc0*/  MOV R88, R32 ;  /* 0x0000002000587202 */ /* 0x000fc40000000f00 */
[----:B------:R-:W-:Y:S01]  /*5cd0*/  MOV R32, R38 ;  /* 0x0000002600207202 */ /* 0x000fe20000000f00 */
[----:B------:R-:W-:Y:S02]  /*5ce0*/  IMAD.MOV.U32 R38, RZ, RZ, R145 ;  /* 0x000000ffff267224 */ /* 0x000fe400078e0091 */
[----:B------:R-:W1:Y:S01]  /*5cf0*/  LDSM.16.MT88.4 R144, [R238+0x5080] ;  /* 0x00508000ee90783b */ /* 0x000e620000004200 */
[----:B------:R2:W-:Y:S08]  /*5d00*/  MUFU.EX2 R7, R0 ;  /* 0x0000000000077308 */ /* 0x0005f00000000800 */
[----:B------:R-:W-:Y:S01]  /*5d10*/  MUFU.EX2 R8, R22 ;  /* 0x0000001600087308 */ /* 0x000fe20000000800 */
[----:B--2---:R-:W-:-:S02]  /*5d20*/  FFMA.FTZ R0, R86, c[0x0][0x2d0], -R2 ;  /* 0x0000b40056007a23 */ /* 0x004fc40000010802 */
[----:B------:R-:W-:-:S05]  /*5d30*/  FFMA.FTZ R2, R85, c[0x0][0x2d0], -R2 ;  /* 0x0000b40055027a23 */ /* 0x000fca0000010802 */
[----:B------:R-:W-:Y:S08]  /*5d40*/  MUFU.EX2 R5, R4 ;  /* 0x0000000400057308 */ /* 0x000ff00000000800 */
[----:B------:R-:W2:Y:S08]  /*5d50*/  MUFU.EX2 R9, R23 ;  /* 0x0000001700097308 */ /* 0x000eb00000000800 */
[----:B------:R4:W1:Y:S08]  /*5d60*/  MUFU.EX2 R22, R3 ;  /* 0x0000000300167308 */ /* 0x0008700000000800 */
[----:B------:R-:W1:Y:S08]  /*5d70*/  MUFU.EX2 R6, R0 ;  /* 0x0000000000067308 */ /* 0x000e700000000800 */
[----:B------:R-:W3:Y:S01]  /*5d80*/  MUFU.EX2 R4, R2 ;  /* 0x0000000200047308 */ /* 0x000ee20000000800 */
[----:B------:R-:W-:-:S02]  /*5d90*/  IMAD.MOV.U32 R63, RZ, RZ, R41 ;  /* 0x000000ffff3f7224 */ /* 0x000fc400078e0029 */
[----:B------:R-:W-:Y:S02]  /*5da0*/  IMAD.MOV.U32 R40, RZ, RZ, R66 ;  /* 0x000000ffff287224 */ /* 0x000fe400078e0042 */
[----:B------:R-:W-:Y:S01]  /*5db0*/  IMAD.MOV.U32 R41, RZ, RZ, R67 ;  /* 0x000000ffff297224 */ /* 0x000fe200078e0043 */
[----:B------:R-:W-:Y:S01]  /*5dc0*/  MOV R67, R130 ;  /* 0x0000008200437202 */ /* 0x000fe20000000f00 */
[----:B------:R-:W-:Y:S01]  /*5dd0*/  IMAD.MOV.U32 R66, RZ, RZ, R131 ;  /* 0x000000ffff427224 */ /* 0x000fe200078e0083 */
[----:B--2---:R-:W-:Y:S01]  /*5de0*/  F2FP.PACK_AB R128, R8, R9 ;  /* 0x000000090880723e */ /* 0x004fe200000000ff */
[----:B----4-:R-:W-:Y:S01]  /*5df0*/  FADD.FTZ R3, R129, R24 ;  /* 0x0000001881037221 */ /* 0x010fe20000010000 */
[----:B-1----:R-:W-:Y:S02]  /*5e00*/  F2FP.PACK_AB R130, R22, R21 ;  /* 0x000000151682723e */ /* 0x002fe400000000ff */
[----:B------:R-:W-:Y:S02]  /*5e10*/  F2FP.PACK_AB R129, R6, R7 ;  /* 0x000000070681723e */ /* 0x000fe400000000ff */
[----:B---3--:R-:W-:-:S07]  /*5e20*/  F2FP.PACK_AB R131, R4, R5 ;  /* 0x000000050483723e */ /* 0x008fce00000000ff */
[C---:B------:R-:W-:Y:S08]  /*5e30*/  HMMA.16816.F32 R148, R128.reuse, R144, R148 ;  /* 0x000000908094723c */ /* 0x040ff00000001894 */
[C---:B------:R-:W-:Y:S01]  /*5e40*/  HMMA.16816.F32 R144, R128.reuse, R146, R136 ;  /* 0x000000928090723c */ /* 0x040fe20000001888 */
[----:B------:R-:W1:Y:S07]  /*5e50*/  LDSM.16.MT88.4 R136, [R241+0x5080] ;  /* 0x00508000f188783b */ /* 0x000e6e0000004200 */
[C---:B------:R-:W-:Y:S08]  /*5e60*/  HMMA.16816.F32 R156, R128.reuse, R152, R156 ;  /* 0x00000098809c723c */ /* 0x040ff0000000189c */
[C---:B------:R-:W-:Y:S01]  /*5e70*/  HMMA.16816.F32 R152, R128.reuse, R154, R32 ;  /* 0x0000009a8098723c */ /* 0x040fe20000001820 */
[----:B------:R-:W2:Y:S07]  /*5e80*/  LDSM.16.MT88.4 R32, [R240+0x5080] ;  /* 0x00508000f020783b */ /* 0x000eae0000004200 */
[C---:B-1----:R-:W-:Y:S08]  /*5e90*/  HMMA.16816.F32 R140, R128.reuse, R136, R140 ;  /* 0x00000088808c723c */ /* 0x042ff0000000188c */
[C---:B------:R-:W-:Y:S08]  /*5ea0*/  HMMA.16816.F32 R136, R128.reuse, R138, R28 ;  /* 0x0000008a8088723c */ /* 0x040ff0000000181c */
[C---:B--2---:R-:W-:Y:S01]  /*5eb0*/  HMMA.16816.F32 R28, R128.reuse, R32, R40 ;  /* 0x00000020801c723c */ /* 0x044fe20000001828 */
[----:B------:R-:W1:Y:S07]  /*5ec0*/  LDSM.16.MT88.4 R40, [R237+0x6880] ;  /* 0x00688000ed28783b */ /* 0x000e6e0000004200 */
[----:B------:R-:W-:Y:S01]  /*5ed0*/  HMMA.16816.F32 R32, R128, R34, R48 ;  /* 0x000000228020723c */ /* 0x000fe20000001830 */
[----:B------:R-:W2:Y:S01]  /*5ee0*/  LDSM.16.MT88.4 R48, [R238+0x6880] ;  /* 0x00688000ee30783b */ /* 0x000ea20000004200 */
[----:B------:R-:W-:-:S02]  /*5ef0*/  IMAD.MOV.U32 R59, RZ, RZ, R160 ;  /* 0x000000ffff3b7224 */ /* 0x000fc400078e00a0 */
[----:B------:R-:W-:Y:S01]  /*5f00*/  IMAD.MOV.U32 R64, RZ, RZ, R135 ;  /* 0x000000ffff407224 */ /* 0x000fe200078e0087 */
[----:B------:R3:W5:Y:S03]  /*5f10*/  LDL.LU R160, [R1+0x74] ;  /* 0x0000740001a07983 */ /* 0x0007660000300800 */
[C---:B-1----:R-:W-:Y:S08]  /*5f20*/  HMMA.16816.F32 R36, R128.reuse, R40, R36 ;  /* 0x000000288024723c */ /* 0x042ff00000001824 */
[C---:B------:R-:W-:Y:S08]  /*5f30*/  HMMA.16816.F32 R40, R128.reuse, R42, R44 ;  /* 0x0000002a8028723c */ /* 0x040ff0000000182c */
[C---:B--2---:R-:W-:Y:S01]  /*5f40*/  HMMA.16816.F32 R44, R128.reuse, R48, R56 ;  /* 0x00000030802c723c */ /* 0x044fe20000001838 */
[----:B------:R-:W1:Y:S07]  /*5f50*/  LDSM.16.MT88.4 R56, [R241+0x6880] ;  /* 0x00688000f138783b */ /* 0x000e6e0000004200 */
[----:B------:R-:W-:Y:S01]  /*5f60*/  HMMA.16816.F32 R48, R128, R50, R64 ;  /* 0x000000328030723c */ /* 0x000fe20000001840 */
[----:B------:R-:W2:Y:S01]  /*5f70*/  LDSM.16.MT88.4 R64, [R240+0x6880] ;  /* 0x00688000f040783b */ /* 0x000ea20000004200 */
[----:B------:R-:W-:-:S04]  /*5f80*/  FADD.FTZ R0, R80, R20 ;  /* 0x0000001450007221 */ /* 0x000fc80000010000 */
[----:B------:R-:W-:-:S04]  /*5f90*/  FADD.FTZ R0, R81, R0 ;  /* 0x0000000051007221 */ /* 0x000fc80000010000 */
[----:B------:R-:W-:-:S04]  /*5fa0*/  FADD.FTZ R2, R83, R0 ;  /* 0x0000000053027221 */ /* 0x000fc80000010000 */
[----:B------:R-:W-:Y:S02]  /*5fb0*/  FADD.FTZ R2, R82, R2 ;  /* 0x0000000252027221 */ /* 0x000fe40000010000 */
[----:B------:R-:W-:Y:S01]  /*5fc0*/  LDSM.16.MT88.4 R80, [R238+0x8080] ;  /* 0x00808000ee50783b */ /* 0x000fe20000004200 */
[C---:B-1----:R-:W-:Y:S08]  /*5fd0*/  HMMA.16816.F32 R52, R128.reuse, R56, R52 ;  /* 0x000000388034723c */ /* 0x042ff00000001834 */
[C---:B------:R-:W-:Y:S08]  /*5fe0*/  HMMA.16816.F32 R56, R128.reuse, R58, R60 ;  /* 0x0000003a8038723c */ /* 0x040ff0000000183c */
[C---:B--2---:R-:W-:Y:S01]  /*5ff0*/  HMMA.16816.F32 R60, R128.reuse, R64, R72 ;  /* 0x00000040803c723c */ /* 0x044fe20000001848 */
[----:B------:R-:W1:Y:S07]  /*6000*/  LDSM.16.MT88.4 R72, [R237+0x8080] ;  /* 0x00808000ed48783b */ /* 0x000e6e0000004200 */
[C---:B------:R-:W-:Y:S08]  /*6010*/  HMMA.16816.F32 R64, R128.reuse, R66, R68 ;  /* 0x000000428040723c */ /* 0x040ff00000001844 */
[C---:B-1----:R-:W-:Y:S01]  /*6020*/  HMMA.16816.F32 R68, R128.reuse, R72, R88 ;  /* 0x000000488044723c */ /* 0x042fe20000001858 */
[----:B------:R-:W-:Y:S07]  /*6030*/  LDSM.16.MT88.4 R88, [R241+0x8080] ;  /* 0x00808000f158783b */ /* 0x000fee0000004200 */
[C---:B------:R-:W-:Y:S08]  /*6040*/  HMMA.16816.F32 R72, R128.reuse, R74, R76 ;  /* 0x0000004a8048723c */ /* 0x040ff0000000184c */
[C---:B------:R-:W-:Y:S01]  /*6050*/  HMMA.16816.F32 R76, R128.reuse, R80, R96 ;  /* 0x00000050804c723c */ /* 0x040fe20000001860 */
[----:B------:R-:W1:Y:S07]  /*6060*/  LDSM.16.MT88.4 R96, [R240+0x8080] ;  /* 0x00808000f060783b */ /* 0x000e6e0000004200 */
[C---:B------:R-:W-:Y:S08]  /*6070*/  HMMA.16816.F32 R80, R128.reuse, R82, R92 ;  /* 0x000000528050723c */ /* 0x040ff0000000185c */
[----:B-1----:R-:W-:Y:S01]  /*6080*/  HMMA.16816.F32 R92, R128, R96, R104 ;  /* 0x00000060805c723c */ /* 0x002fe20000001868 */
[----:B------:R-:W1:Y:S01]  /*6090*/  LDSM.16.MT88.4 R104, [R237+0x9880] ;  /* 0x00988000ed68783b */ /* 0x000e620000004200 */
[----:B------:R-:W-:-:S06]  /*60a0*/  FADD.FTZ R0, R9, R3 ;  /* 0x0000000309007221 */ /* 0x000fcc0000010000 */
[C---:B------:R-:W-:Y:S01]  /*60b0*/  HMMA.16816.F32 R84, R128.reuse, R88, R176 ;  /* 0x000000588054723c */ /* 0x040fe200000018b0 */
[----:B------:R-:W-:Y:S02]  /*60c0*/  FADD.FTZ R0, R8, R0 ;  /* 0x0000000008007221 */ /* 0x000fe40000010000 */
[----:B------:R-:W-:Y:S05]  /*60d0*/  LDSM.16.MT88.4 R8, [R240+0x9880] ;  /* 0x00988000f008783b */ /* 0x000fea0000004200 */
[C---:B------:R-:W-:Y:S01]  /*60e0*/  HMMA.16816.F32 R88, R128.reuse, R90, R112 ;  /* 0x0000005a8058723c */ /* 0x040fe20000001870 */
[----:B------:R-:W2:Y:S07]  /*60f0*/  LDSM.16.MT88.4 R112, [R238+0x9880] ;  /* 0x00988000ee70783b */ /* 0x000eae0000004200 */
[----:B------:R-:W-:Y:S01]  /*6100*/  HMMA.16816.F32 R96, R128, R98, R100 ;  /* 0x000000628060723c */ /* 0x000fe20000001864 */
[----:B------:R-:W-:-:S07]  /*6110*/  FADD.FTZ R7, R7, R2 ;  /* 0x0000000207077221 */ /* 0x000fce0000010000 */
[C---:B-1----:R-:W-:Y:S08]  /*6120*/  HMMA.16816.F32 R100, R128.reuse, R104, R172 ;  /* 0x000000688064723c */ /* 0x042ff000000018ac */
[----:B------:R-:W-:Y:S01]  /*6130*/  HMMA.16816.F32 R104, R128, R106, R120 ;  /* 0x0000006a8068723c */ /* 0x000fe20000001878 */
[----:B------:R-:W1:Y:S01]  /*6140*/  LDSM.16.MT88.4 R120, [R241+0x9880] ;  /* 0x00988000f178783b */ /* 0x000e620000004200 */
[----:B------:R-:W-:-:S02]  /*6150*/  FADD.FTZ R6, R6, R7 ;  /* 0x0000000706067221 */ /* 0x000fc40000010000 */
[----:B------:R-:W-:Y:S02]  /*6160*/  FADD.FTZ R0, R21, R0 ;  /* 0x0000000015007221 */ /* 0x000fe40000010000 */
[----:B------:R-:W-:Y:S02]  /*6170*/  FADD.FTZ R5, R5, R6 ;  /* 0x0000000605057221 */ /* 0x000fe40000010000 */
[----:B------:R-:W-:Y:S02]  /*6180*/  FADD.FTZ R2, R22, R0 ;  /* 0x0000000016027221 */ /* 0x000fe40000010000 */
[----:B------:R-:W-:Y:S01]  /*6190*/  FADD.FTZ R0, R4, R5 ;  /* 0x0000000504007221 */ /* 0x000fe20000010000 */
[----:B------:R-:W-:Y:S02]  /*61a0*/  @UP5 USHF.L.U32 UR28, UR28, 0x7, URZ ;  /* 0x000000071c1c5899 */ /* 0x000fe4000800063f */
[----:B------:R3:W-:Y:S04]  /*61b0*/  STL [R1+0x44], R2 ;  /* 0x0000440201007387 */ /* 0x0007e80000100800 */
[----:B------:R3:W-:Y:S01]  /*61c0*/  STL [R1+0x4c], R0 ;  /* 0x00004c0001007387 */ /* 0x0007e20000100800 */
[----:B------:R-:W-:Y:S01]  /*61d0*/  UIMAD.WIDE.U32 UR28, UR28, UR4, URZ ;  /* 0x000000041c1c72a5 */ /* 0x000fe2000f8e003f */
[----:B------:R-:W-:-:S03]  /*61e0*/  PLOP3.LUT P0, PT, PT, PT, UP6, 0x40, 0x0 ;  /* 0x000000000000781c */ /* 0x000fc60003f0e868 */
[----:B------:R-:W-:Y:S01]  /*61f0*/  @UP5 USHF.R.U32.HI UR23, URZ, UR5, UR29 ;  /* 0x000000053f175299 */ /* 0x000fe2000801161d */
[----:B--2---:R-:W-:Y:S03]  /*6200*/  HMMA.16816.F32 R108, R128, R112, R108 ;  /* 0x00000070806c723c */ /* 0x004fe6000000186c */
[----:B------:R-:W-:-:S03]  /*6210*/  UIADD3 UR4, UR20, UR23, URZ ;  /* 0x0000001714047290 */ /* 0x000fc6000fffe03f */
[----:B------:R-:W-:Y:S02]  /*6220*/  ULDC UR20, c[0x0][0x328] ;  /* 0x0000ca0000147ab9 */ /* 0x000fe40000000800 */
[----:B------:R-:W-:Y:S01]  /*6230*/  HMMA.16816.F32 R112, R128, R114, R116 ;  /* 0x000000728070723c */ /* 0x000fe20000001874 */
[----:B------:R-:W-:Y:S02]  /*6240*/  UIADD3 UR21, UR21, -0x2, URZ ;  /* 0xfffffffe15157890 */ /* 0x000fe4000fffe03f */
[----:B------:R-:W-:-:S05]  /*6250*/  UIADD3 UR20, UR4, UR20, URZ ;  /* 0x0000001404147290 */ /* 0x000fca000fffe03f */
[C---:B-1----:R-:W-:Y:S08]  /*6260*/  HMMA.16816.F32 R116, R128.reuse, R120, R168 ;  /* 0x000000788074723c */ /* 0x042ff000000018a8 */
[C---:B------:R-:W-:Y:S08]  /*6270*/  HMMA.16816.F32 R120, R128.reuse, R122, R124 ;  /* 0x0000007a8078723c */ /* 0x040ff0000000187c */
[C---:B------:R-:W-:Y:S08]  /*6280*/  HMMA.16816.F32 R124, R128.reuse, R8, R16 ;  /* 0x00000008807c723c */ /* 0x040ff00000001810 */
[----:B------:R-:W-:Y:S01]  /*6290*/  HMMA.16816.F32 R128, R128, R10, R12 ;  /* 0x0000000a8080723c */ /* 0x000fe2000000180c */
[----:B------:R-:W-:Y:S07]  /*62a0*/  @P0 BRA `(.L_x_2041) ;  /* 0x0000016000000947 */ /* 0x000fee0003800000 */
[----:B---3--:R-:W-:Y:S01]  /*62b0*/  ISETP.LT.AND P0, PT, RZ, UR4, PT ;  /* 0x00000004ff007c0c */ /* 0x008fe2000bf01270 */
        /* <DEDUP_REMOVED lines=11> */
.L_x_2042:
[----:B------:R-:W-:Y:S02]  /*6370*/  UMOV UR5, 0x1 ;  /* 0x0000000100057882 */ /* 0x000fe40000000000 */
[----:B------:R-:W-:Y:S02]  /*6380*/  ULDC UR4, c[0x0][0x32c] ;  /* 0x0000cb0000047ab9 */ /* 0x000fe40000000800 */
[----:B------:R-:W-:-:S03]  /*6390*/  UISETP.NE.AND UP0, UPT, UR5, UR4, UPT ;  /* 0x000000040500728c */ /* 0x000fc6000bf05270 */
[----:B------:R-:W-:Y:S02]  /*63a0*/  ULDC.64 UR4, c[0x0][0x330] ;  /* 0x0000cc0000047ab9 */ /* 0x000fe40000000a00 */
[----:B------:R-:W-:-:S06]  /*63b0*/  UIMAD.WIDE.U32 UR28, UR23, UR4, URZ ;  /* 0x00000004171c72a5 */ /* 0x000fcc000f8e003f */
[----:B------:R-:W-:Y:S02]  /*63c0*/  @UP0 USHF.R.U32.HI UR23, URZ, UR5, UR29 ;  /* 0x000000053f170299 */ /* 0x000fe4000801161d */
.L_x_2043:
[----:B------:R-:W-:Y:S02]  /*63d0*/  ULDC UR4, c[0x0][0x32c] ;  /* 0x0000cb0000047ab9 */ /* 0x000fe40000000800 */
[----:B------:R-:W-:-:S04]  /*63e0*/  UIMAD UR4, UR23, UR4, UR4 ;  /* 0x00000004170472a4 */ /* 0x000fc8000f8e0204 */
[----:B------:R-:W-:-:S04]  /*63f0*/  UISETP.LT.AND UP0, UPT, UR20, UR4, UPT ;  /* 0x000000041400728c */ /* 0x000fc8000bf01270 */
[----:B------:R-:W-:-:S04]  /*6400*/  USEL UR20, UR20, UR4, UP0 ;  /* 0x0000000414147287 */ /* 0x000fc80008000000 */
.L_x_2041:
        /* <DEDUP_REMOVED lines=29> */
.L_x_2057:
        /* <DEDUP_REMOVED lines=63> */
.L_x_2099:
        /* <DEDUP_REMOVED lines=24> */
.L_x_2046:
[----:B------:R-:W-:Y:S05]  /*6b50*/  BSYNC B0 ;  /* 0x0000000000007941 */ /* 0x000fea0003800000 */
.L_x_2045:
        /* <DEDUP_REMOVED lines=228> */
.L_x_2048:
        /* <DEDUP_REMOVED lines=16> */
[----:B---3--:R-:W-:Y:S04]  /*7aa0*/  IADD3 R0, -R170, 0x1, R0 ;  /* 0x00000001aa007810 */ /* 0x008fe80007ffe100 */
        /* <DEDUP_REMOVED lines=20> */
.L_x_2051:
[----:B------:R-:W-:Y:S04]  /*7bf0*/  MOV R168, 0x1 ;  /* 0x0000000100a87802 */ /* 0x000fe80000000f00 */
[----:B------:R-:W-:Y:S11]  /*7c00*/  ISETP.NE.AND P0, PT, R168, c[0x0][0x32c], PT ;  /* 0x0000cb00a8007a0c */ /* 0x000ff60003f05270 */
[----:B------:R-:W-:Y:S02]  /*7c10*/  @!UPT UIADD3 URZ, URZ, URZ, URZ ;  /* 0x0000003f3f3ff290 */ /* 0x000fe4000fffe03f */
[----:B------:R-:W-:Y:S05]  /*7c20*/  @P0 IMAD.HI.U32 R168, R3, c[0x0][0x330], RZ ;  /* 0x0000cc0003a80a27 */ /* 0x000fea00078e00ff */
[----:B------:R-:W-:Y:S02]  /*7c30*/  @P0 SHF.R.U32.HI R3, RZ, c[0x0][0x334], R168 ;  /* 0x0000cd00ff030a19 */ /* 0x000fe400000116a8 */
.L_x_2052:
[----:B------:R-:W-:Y:S05]  /*7c40*/  BSYNC B0 ;  /* 0x0000000000007941 */ /* 0x000fea0003800000 */
.L_x_2050:
[----:B------:R-:W-:Y:S05]  /*7c50*/  IADD3 R168, -R170, UR20, RZ ;  /* 0x00000014aaa87c10 */ /* 0x000fea000fffe1ff */
[----:B------:R-:W-:Y:S05]  /*7c60*/  IMAD R3, R3, c[0x0][0x32c], R168 ;  /* 0x0000cb0003037a24 */ /* 0x000fea00078e02a8 */
[----:B------:R-:W-:Y:S02]  /*7c70*/  IMNMX R0, R0, R3, !PT ;  /* 0x0000000300007217 */ /* 0x000fe40007800200 */
[----:B------:R-:W-:Y:S04]  /*7c80*/  IADD3 R3, R3, c[0x0][0x32c], RZ ;  /* 0x0000cb0003037a10 */ /* 0x000fe80007ffe0ff */
[----:B------:R-:W-:Y:S02]  /*7c90*/  IMNMX R2, R2, R3, PT ;  /* 0x0000000302027217 */ /* 0x000fe40003800200 */
.L_x_2049:
        /* <DEDUP_REMOVED lines=87> */
.L_x_2055:
[----:B------:R-:W-:Y:S04]  /*8210*/  MOV R4, 0x1 ;  /* 0x0000000100047802 */ /* 0x000fe80000000f00 */
[----:B------:R-:W-:Y:S11]  /*8220*/  ISETP.NE.AND P0, PT, R4, c[0x0][0x32c], PT ;  /* 0x0000cb0004007a0c */ /* 0x000ff60003f05270 */
[----:B------:R-:W-:Y:S02]  /*8230*/  @!UPT UIADD3 URZ, URZ, URZ, URZ ;  /* 0x0000003f3f3ff290 */ /* 0x000fe4000fffe03f */
[----:B------:R-:W-:Y:S05]  /*8240*/  @P0 IMAD.HI.U32 R4, R0, c[0x0][0x330], RZ ;  /* 0x0000cc0000040a27 */ /* 0x000fea00078e00ff */
[----:B------:R-:W-:Y:S02]  /*8250*/  @P0 SHF.R.U32.HI R0, RZ, c[0x0][0x334], R4 ;  /* 0x0000cd00ff000a19 */ /* 0x000fe40000011604 */
.L_x_2056:
[----:B------:R-:W-:Y:S05]  /*8260*/  BSYNC B0 ;  /* 0x0000000000007941 */ /* 0x000fea0003800000 */
.L_x_2054:
[----:B------:R-:W-:Y:S05]  /*8270*/  IADD3 R4, -R170, UR20, RZ ;  /* 0x00000014aa047c10 */ /* 0x000fea000fffe1ff */
[----:B------:R-:W-:Y:S05]  /*8280*/  IMAD R0, R0, c[0x0][0x32c], R4 ;  /* 0x0000cb0000007a24 */ /* 0x000fea00078e0204 */
[----:B------:R-:W-:Y:S02]  /*8290*/  IMNMX R2, R2, R0, !PT ;  /* 0x0000000002027217 */ /* 0x000fe40007800200 */
[----:B------:R-:W-:Y:S04]  /*82a0*/  IADD3 R0, R0, c[0x0][0x32c], RZ ;  /* 0x0000cb0000007a10 */ /* 0x000fe80007ffe0ff */
[----:B------:R-:W-:Y:S02]  /*82b0*/  IMNMX R3, R3, R0, PT ;  /* 0x0000000003037217 */ /* 0x000fe40003800200 */
.L_x_2053:
        /* <DEDUP_REMOVED lines=36> */
[--C-:B------:R-:W-:Y:S02]  /*8500*/  FFMA.FTZ R168, R168, c[0x0][0x2d0], -R4.reuse ;  /* 0x0000b400a8a87a23 */ /* 0x100fe40000010804 */
        /* <DEDUP_REMOVED lines=455> */
.L_x_2044:
[----:B------:R-:W1:Y:S01]  /*a180*/  S2UR UR20, SR_CTAID.X ;  /* 0x00000000001479c3 */ /* 0x000e620000002500 */
[----:B------:R-:W-:-:S02]  /*a190*/  UISETP.NE.AND UP1, UPT, UR15, URZ, UPT ;  /* 0x0000003f0f00728c */ /* 0x000fc4000bf25270 */
[----:B------:R-:W-:Y:S02]  /*a1a0*/  ULDC.64 UR4, c[0x0][0x2c8] ;  /* 0x0000b20000047ab9 */ /* 0x000fe40000000a00 */
[----:B------:R-:W-:-:S06]  /*a1b0*/  UISETP.NE.AND UP0, UPT, UR14, URZ, UPT ;  /* 0x0000003f0e00728c */ /* 0x000fcc000bf05270 */
[----:B------:R-:W-:Y:S01]  /*a1c0*/  PLOP3.LUT P0, PT, PT, PT, UP0, 0x40, 0x0 ;  /* 0x000000000000781c */ /* 0x000fe20003f0e808 */
[----:B-1----:R-:W-:-:S04]  /*a1d0*/  ULEA UR20, UR20, 0x7f, 0x7 ;  /* 0x0000007f14147891 */ /* 0x002fc8000f8e383f */
        /* <DEDUP_REMOVED lines=20> */
.L_x_2059:
[----:B------:R-:W-:Y:S02]  /*a320*/  UMOV UR5, 0x1 ;  /* 0x0000000100057882 */ /* 0x000fe40000000000 */
[----:B------:R-:W-:Y:S02]  /*a330*/  ULDC UR4, c[0x0][0x32c] ;  /* 0x0000cb0000047ab9 */ /* 0x000fe40000000800 */
[----:B------:R-:W-:-:S03]  /*a340*/  UISETP.NE.AND UP0, UPT, UR5, UR4, UPT ;  /* 0x000000040500728c */ /* 0x000fc6000bf05270 */
[----:B------:R-:W-:Y:S02]  /*a350*/  ULDC.64 UR4, c[0x0][0x330] ;  /* 0x0000cc0000047ab9 */ /* 0x000fe40000000a00 */
[----:B------:R-:W-:-:S06]  /*a360*/  UIMAD.WIDE.U32 UR28, UR23, UR4, URZ ;  /* 0x00000004171c72a5 */ /* 0x000fcc000f8e003f */
[----:B------:R-:W-:Y:S02]  /*a370*/  @UP0 USHF.R.U32.HI UR23, URZ, UR5, UR29 ;  /* 0x000000053f170299 */ /* 0x000fe4000801161d */
.L_x_2060:
[----:B------:R-:W-:Y:S02]  /*a380*/  ULDC UR4, c[0x0][0x32c] ;  /* 0x0000cb0000047ab9 */ /* 0x000fe40000000800 */
[----:B------:R-:W-:-:S04]  /*a390*/  UIMAD UR4, UR23, UR4, URZ ;  /* 0x00000004170472a4 */ /* 0x000fc8000f8e023f */
[----:B------:R-:W-:-:S04]  /*a3a0*/  UISETP.LT.AND UP0, UPT, UR20, UR4, UPT ;  /* 0x000000041400728c */ /* 0x000fc8000bf01270 */
[----:B------:R-:W-:-:S04]  /*a3b0*/  USEL UR20, UR20, UR4, !UP0 ;  /* 0x0000000414147287 */ /* 0x000fc8000c000000 */
.L_x_2058:
        /* <DEDUP_REMOVED lines=27> */
.L_x_2066:
        /* <DEDUP_REMOVED lines=28> */
[C---:B------:R-:W-:Y:S01]  /*a730*/  IMAD.WIDE.U32 R2, R5.reuse, c[0x0][0x208], RZ ;  /* 0x0000820005027a25 */ /* 0x040fe200078e00ff */
        /* <DEDUP_REMOVED lines=22> */
[C---:B------:R-:W-:Y:S02]  /*a8a0*/  IMAD.X R5, R3.reuse, 0x1, R14, P0 ;  /* 0x0000000103057824 */ /* 0x040fe400000e060e */
        /* <DEDUP_REMOVED lines=12> */
.L_x_2100:
        /* <DEDUP_REMOVED lines=24> */
.L_x_2063:
[----:B------:R-:W-:Y:S05]  /*aaf0*/  BSYNC B0 ;  /* 0x0000000000007941 */ /* 0x000fea0003800000 */
.L_x_2062:
        /* <DEDUP_REMOVED lines=224> */
.L_x_2065:
        /* <DEDUP_REMOVED lines=419> */
.L_x_2061:
        /* <DEDUP_REMOVED lines=16> */
.L_x_2080:
[----:B------:R-:W2:Y:S01]  /*d430*/  LDL R4, [R1+0x28] ;  /* 0x0000280001047983 */ /* 0x000ea20000100800 */
[----:B------:R-:W-:Y:S04]  /*d440*/  DEPBAR.LE SB0, 0x0 ;  /* 0x000080000000791a */ /* 0x000fe80000000000 */
[----:B------:R-:W3:Y:S01]  /*d450*/  LDL R8, [R1+0x38] ;  /* 0x0000380001087983 */ /* 0x000ee20000100800 */
[----:B------:R-:W-:Y:S03]  /*d460*/  BSSY B0, `(.L_x_2068) ;  /* 0x000005f000007945 */ /* 0x000fe60003800000 */
[----:B------:R-:W4:Y:S04]  /*d470*/  LDL R6, [R1+0x24] ;  /* 0x0000240001067983 */ /* 0x000f280000100800 */
[----:B------:R-:W2:Y:S04]  /*d480*/  LDL R132, [R1+0x4] ;  /* 0x0000040001847983 */ /* 0x000ea80000100800 */
[----:B------:R-:W3:Y:S04]  /*d490*/  LDL R133, [R1+0x30] ;  /* 0x0000300001857983 */ /* 0x000ee80000100800 */
[----:B------:R-:W4:Y:S04]  /*d4a0*/  LDL R23, [R1] ;  /* 0x0000000001177983 */ /* 0x000f280000100800 */
        /* <DEDUP_REMOVED lines=11> */
[----:B------:R-:W-:Y:S04]  /*d560*/  LDSM.16.M88.4 R168, [R243] ;  /* 0x00000000f3a8783b */ /* 0x000fe80000000200 */
[----:B--2---:R-:W-:Y:S01]  /*d570*/  LDSM.16.M88.4 R172, [R132] ;  /* 0x0000000084ac783b */ /* 0x004fe20000000200 */
[----:B-1----:R-:W-:Y:S01]  /*d580*/  SHF.R.S32.HI R0, RZ, 0x1f, R4 ;  /* 0x0000001fff007819 */ /* 0x002fe20000011404 */
[----:B------:R-:W-:Y:S01]  /*d590*/  IMAD.WIDE.U32 R2, R4, c[0x0][0x208], RZ ;  /* 0x0000820004027a25 */ /* 0x000fe200078e00ff */
[----:B---3--:R-:W-:Y:S03]  /*d5a0*/  ISETP.GE.AND P1, PT, R133, c[0x0][0x1d4], PT ;  /* 0x0000750085007a0c */ /* 0x008fe60003f26270 */
[----:B------:R-:W-:Y:S01]  /*d5b0*/  IMAD R0, R0, c[0x0][0x208], RZ ;  /* 0x0000820000007a24 */ /* 0x000fe200078e02ff */
[----:B----4-:R-:W-:Y:S03]  /*d5c0*/  LDSM.16.M88.4 R176, [R23] ;  /* 0x0000000017b0783b */ /* 0x010fe60000000200 */
[----:B------:R-:W-:Y:S01]  /*d5d0*/  IMAD R0, R4, c[0x0][0x20c], R0 ;  /* 0x0000830004007a24 */ /* 0x000fe200078e0200 */
[----:B------:R-:W-:Y:S03]  /*d5e0*/  SHF.R.S32.HI R4, RZ, 0x1f, R6 ;  /* 0x0000001fff047819 */ /* 0x000fe60000011406 */
[----:B------:R-:W-:Y:S02]  /*d5f0*/  IMAD.IADD R3, R3, 0x1, R0 ;  /* 0x0000000103037824 */ /* 0x000fe400078e0200 */
[----:B------:R-:W-:Y:S02]  /*d600*/  IMAD R4, R4, c[0x0][0x218], RZ ;  /* 0x0000860004047a24 */ /* 0x000fe400078e02ff */
[C---:B------:R-:W-:Y:S04]  /*d610*/  IMAD.WIDE.U32 R2, R6.reuse, c[0x0][0x218], R2 ;  /* 0x0000860006027a25 */ /* 0x040fe800078e0002 */
[----:B------:R-:W-:Y:S01]  /*d620*/  IMAD R4, R6, c[0x0][0x21c], R4 ;  /* 0x0000870006047a24 */ /* 0x000fe200078e0204 */
[----:B------:R-:W-:Y:S01]  /*d630*/  IADD3 R0, P0, R2, UR30, RZ ;  /* 0x0000001e02007c10 */ /* 0x000fe2000ff1e0ff */
[C---:B------:R-:W-:Y:S01]  /*d640*/  IMAD.SHL.U32 R21, R14.reuse, 0x2, RZ ;  /* 0x000000020e157824 */ /* 0x040fe200078e00ff */
[----:B------:R-:W-:Y:S02]  /*d650*/  SHF.L.U64.HI R14, R14, 0x1, R22 ;  /* 0x000000010e0e7819 */ /* 0x000fe40000010216 */
[----:B------:R-:W-:Y:S02]  /*d660*/  IADD3.X R3, R3, UR25, R4, P0, !PT ;  /* 0x0000001903037c10 */ /* 0x000fe400087fe404 */
[----:B------:R-:W-:Y:S01]  /*d670*/  STL [R1+0x18], R21 ;  /* 0x0000181501007387 */ /* 0x000fe20000100800 */
[C---:B------:R-:W-:Y:S03]  /*d680*/  LEA R6, P0, R0.reuse, c[0x0][0x1f8], 0x1 ;  /* 0x00007e0000067a11 */ /* 0x040fe600078008ff */
[----:B------:R-:W-:Y:S01]  /*d690*/  STL [R1+0x1c], R14 ;  /* 0x00001c0e01007387 */ /* 0x000fe20000100800 */
[----:B------:R-:W-:Y:S03]  /*d6a0*/  LEA.HI.X R3, R0, c[0x0][0x1fc], R3, 0x1, P0 ;  /* 0x00007f0000037a11 */ /* 0x000fe600000f0c03 */
        /* <DEDUP_REMOVED lines=32> */
.L_x_2101:
        /* <DEDUP_REMOVED lines=26> */
.L_x_2069:
[----:B-1----:R-:W-:Y:S05]  /*da50*/  BSYNC B0 ;  /* 0x0000000000007941 */ /* 0x002fea0003800000 */
.L_x_2068:
        /* <DEDUP_REMOVED lines=225> */
.L_x_2071:
        /* <DEDUP_REMOVED lines=37> */
.L_x_2074:
[----:B------:R-:W-:Y:S04]  /*eac0*/  MOV R168, 0x1 ;  /* 0x0000000100a87802 */ /* 0x000fe80000000f00 */
[----:B------:R-:W-:Y:S11]  /*ead0*/  ISETP.NE.AND P0, PT, R168, c[0x0][0x32c], PT ;  /* 0x0000cb00a8007a0c */ /* 0x000ff60003f05270 */
[----:B------:R-:W-:Y:S02]  /*eae0*/  @!UPT UIADD3 URZ, URZ, URZ, URZ ;  /* 0x0000003f3f3ff290 */ /* 0x000fe4000fffe03f */
[----:B------:R-:W-:Y:S05]  /*eaf0*/  @P0 IMAD.HI.U32 R168, R3, c[0x0][0x330], RZ ;  /* 0x0000cc0003a80a27 */ /* 0x000fea00078e00ff */
[----:B------:R-:W-:Y:S02]  /*eb00*/  @P0 SHF.R.U32.HI R3, RZ, c[0x0][0x334], R168 ;  /* 0x0000cd00ff030a19 */ /* 0x000fe400000116a8 */
.L_x_2075:
[----:B------:R-:W-:Y:S05]  /*eb10*/  BSYNC B0 ;  /* 0x0000000000007941 */ /* 0x000fea0003800000 */
.L_x_2073:
[----:B------:R-:W-:Y:S05]  /*eb20*/  IMAD R3, R3, c[0x0][0x32c], R170 ;  /* 0x0000cb0003037a24 */ /* 0x000fea00078e02aa */
[----:B------:R-:W-:Y:S02]  /*eb30*/  IMNMX R0, R0, R3, !PT ;  /* 0x0000000300007217 */ /* 0x000fe40007800200 */
[----:B------:R-:W-:Y:S04]  /*eb40*/  IADD3 R3, R3, c[0x0][0x32c], RZ ;  /* 0x0000cb0003037a10 */ /* 0x000fe80007ffe0ff */
[----:B------:R-:W-:Y:S02]  /*eb50*/  IMNMX R2, R2, R3, PT ;  /* 0x0000000302027217 */ /* 0x000fe40003800200 */
.L_x_2072:
        /* <DEDUP_REMOVED lines=87> */
.L_x_2078:
[----:B------:R-:W-:Y:S04]  /*f0d0*/  MOV R4, 0x1 ;  /* 0x0000000100047802 */ /* 0x000fe80000000f00 */
[----:B------:R-:W-:Y:S11]  /*f0e0*/  ISETP.NE.AND P0, PT, R4, c[0x0][0x32c], PT ;  /* 0x0000cb0004007a0c */ /* 0x000ff60003f05270 */
[----:B------:R-:W-:Y:S02]  /*f0f0*/  @!UPT UIADD3 URZ, URZ, URZ, URZ ;  /* 0x0000003f3f3ff290 */ /* 0x000fe4000fffe03f */
[----:B------:R-:W-:Y:S05]  /*f100*/  @P0 IMAD.HI.U32 R4, R0, c[0x0][0x330], RZ ;  /* 0x0000cc0000040a27 */ /* 0x000fea00078e00ff */
[----:B------:R-:W-:Y:S02]  /*f110*/  @P0 SHF.R.U32.HI R0, RZ, c[0x0][0x334], R4 ;  /* 0x0000cd00ff000a19 */ /* 0x000fe40000011604 */
.L_x_2079:
[----:B------:R-:W-:Y:S05]  /*f120*/  BSYNC B0 ;  /* 0x0000000000007941 */ /* 0x000fea0003800000 */
.L_x_2077:
[----:B------:R-:W-:Y:S05]  /*f130*/  IMAD R0, R0, c[0x0][0x32c], R170 ;  /* 0x0000cb0000007a24 */ /* 0x000fea00078e02aa */
[----:B------:R-:W-:Y:S02]  /*f140*/  IMNMX R2, R2, R0, !PT ;  /* 0x0000000002027217 */ /* 0x000fe40007800200 */
[----:B------:R-:W-:Y:S04]  /*f150*/  IADD3 R0, R0, c[0x0][0x32c], RZ ;  /* 0x0000cb0000007a10 */ /* 0x000fe80007ffe0ff */
[----:B------:R-:W-:Y:S02]  /*f160*/  IMNMX R3, R3, R0, PT ;  /* 0x0000000003037217 */ /* 0x000fe40003800200 */
.L_x_2076:
        /* <DEDUP_REMOVED lines=492> */
.L_x_2067:
        /* <DEDUP_REMOVED lines=47> */
[----:B------:R-:W-:Y:S01]  /*11320*/  MOV R56, 0xff800000 ;  /* 0xff80000000387802 */ /* 0x000fe20000000f00 */
        /* <DEDUP_REMOVED lines=38> */
[----:B------:R-:W-:Y:S01]  /*11590*/  @P0 MOV R2, 0x3f317218 ;  /* 0x3f31721800020802 */ /* 0x000fe20000000f00 */
[----:B------:R-:W-:Y:S02]  /*115a0*/  @P1 FMUL.FTZ R4, R3, c[0x0][0x2d0] ;  /* 0x0000b40003041a20 */ /* 0x000fe40000410000 */
[----:B--2---:R-:W-:Y:S02]  /*115b0*/  @P1 FMUL.FTZ R5, R5, 0.69314718246459960938 ;  /* 0x3f31721805051820 */ /* 0x004fe40000410000 */
[----:B---3--:R-:W-:-:S02]  /*115c0*/  @P0 FMUL.FTZ R3, R6, 0.69314718246459960938 ;  /* 0x3f31721806030820 */ /* 0x008fc40000410000 */
[----:B------:R-:W-:Y:S02]  /*115d0*/  @P0 FMUL.FTZ R2, R2, c[0x0][0x2d0] ;  /* 0x0000b40002020a20 */ /* 0x000fe40000410000 */
[C---:B----4-:R-:W-:Y:S02]  /*115e0*/  FMUL.FTZ R158, R0.reuse, R158 ;  /* 0x0000009e009e7220 */ /* 0x050fe40000410000 */
        /* <DEDUP_REMOVED lines=63> */
[----:B------:R-:W-:-:S02]  /*119e0*/  @P1 FFMA.FTZ R56, R4, R133, R5 ;  /* 0x0000008504381223 */ /* 0x000fc40000010005 */
[----:B------:R-:W-:Y:S02]  /*119f0*/  @P0 FFMA.FTZ R57, R2, R132, R3 ;  /* 0x0000008402390223 */ /* 0x000fe40000010003 */
.L_x_2025:
        /* <DEDUP_REMOVED lines=10> */
[----:B------:R-:W-:Y:S02]  /*11aa0*/  F2FP.PACK_AB R37, R12, R22 ;  /* 0x000000160c25723e */ /* 0x000fe400000000ff */
[----:B------:R-:W-:Y:S01]  /*11ab0*/  F2FP.PACK_AB R38, R9, R40 ;  /* 0x000000280926723e */ /* 0x000fe200000000ff */
[----:B------:R-:W-:Y:S01]  /*11ac0*/  ULDC.64 UR4, c[0x0][0x500] ;  /* 0x0001400000047ab9 */ /* 0x000fe20000000a00 */
[----:B------:R-:W-:Y:S01]  /*11ad0*/  F2FP.PACK_AB R8, R8, R156 ;  /* 0x0000009c0808723e */ /* 0x000fe200000000ff */
[----:B------:R-:W-:Y:S01]  /*11ae0*/  UIMAD.WIDE UR4, UR13, UR6, UR4 ;  /* 0x000000060d0472a5 */ /* 0x000fe2000f8e0204 */
[----:B------:R-:W-:-:S02]  /*11af0*/  F2FP.PACK_AB R158, R159, R158 ;  /* 0x0000009e9f9e723e */ /* 0x000fc400000000ff */
[----:B------:R-:W-:Y:S02]  /*11b00*/  F2FP.PACK_AB R6, R153, R152 ;  /* 0x000000989906723e */ /* 0x000fe400000000ff */
[----:B------:R-:W-:Y:S02]  /*11b10*/  F2FP.PACK_AB R154, R155, R154 ;  /* 0x0000009a9b9a723e */ /* 0x000fe400000000ff */
[----:B------:R-:W-:Y:S02]  /*11b20*/  F2FP.PACK_AB R5, R149, R148 ;  /* 0x000000949505723e */ /* 0x000fe400000000ff */
[----:B------:R-:W-:Y:S02]  /*11b30*/  F2FP.PACK_AB R150, R151, R150 ;  /* 0x000000969796723e */ /* 0x000fe400000000ff */
[----:B-1----:R-:W-:Y:S02]  /*11b40*/  SHF.R.S32.HI R47, RZ, 0x1f, R65 ;  /* 0x0000001fff2f7819 */ /* 0x002fe40000011441 */
[----:B------:R-:W-:-:S02]  /*11b50*/  F2FP.PACK_AB R7, R7, R144 ;  /* 0x000000900707723e */ /* 0x000fc400000000ff */
[CC--:B------:R-:W-:Y:S02]  /*11b60*/  LEA.HI R2, R47.reuse, R65.reuse, RZ, 0x2 ;  /* 0x000000412f027211 */ /* 0x0c0fe400078f10ff */
[----:B------:R-:W-:Y:S02]  /*11b70*/  LEA.HI R43, R47, R65, RZ, 0x5 ;  /* 0x000000412f2b7211 */ /* 0x000fe400078f28ff */
[--C-:B------:R-:W-:Y:S02]  /*11b80*/  SHF.R.S32.HI R4, RZ, 0x2, R2.reuse ;  /* 0x00000002ff047819 */ /* 0x100fe40000011402 */
[----:B------:R-:W-:Y:S02]  /*11b90*/  SHF.R.S32.HI R0, RZ, 0x1f, R2 ;  /* 0x0000001fff007819 */ /* 0x000fe40000011402 */
[----:B------:R-:W-:Y:S02]  /*11ba0*/  SHF.R.S32.HI R40, RZ, 0x5, R43 ;  /* 0x00000005ff287819 */ /* 0x000fe4000001142b */
[----:B------:R-:W-:-:S02]  /*11bb0*/  LEA.HI R0, R0, R4, RZ, 0x3 ;  /* 0x0000000400007211 */ /* 0x000fc400078f18ff */
[----:B------:R-:W-:Y:S02]  /*11bc0*/  F2FP.PACK_AB R146, R147, R146 ;  /* 0x000000929392723e */ /* 0x000fe400000000ff */
[----:B------:R-:W-:Y:S02]  /*11bd0*/  LOP3.LUT R0, R0, 0xfffffff8, RZ, 0xc0, !PT ;  /* 0xfffffff800007812 */ /* 0x000fe400078ec0ff */
[----:B------:R-:W-:Y:S02]  /*11be0*/  F2FP.PACK_AB R53, R141, R140 ;  /* 0x0000008c8d35723e */ /* 0x000fe400000000ff */
[----:B------:R-:W-:Y:S01]  /*11bf0*/  F2FP.PACK_AB R142, R143, R142 ;  /* 0x0000008e8f8e723e */ /* 0x000fe200000000ff */
[----:B------:R-:W-:Y:S01]  /*11c00*/  IMAD.IADD R4, R4, 0x1, -R0 ;  /* 0x0000000104047824 */ /* 0x000fe200078e0a00 */
[----:B------:R-:W-:Y:S02]  /*11c10*/  LOP3.LUT R0, R2, 0xfffffffc, RZ, 0xc0, !PT ;  /* 0xfffffffc02007812 */ /* 0x000fe400078ec0ff */
[----:B------:R-:W-:Y:S01]  /*11c20*/  F2FP.PACK_AB R52, R137, R136 ;  /* 0x000000888934723e */ /* 0x000fe200000000ff */
[C---:B------:R-:W-:Y:S01]  /*11c30*/  IMAD.SHL.U32 R2, R4.reuse, 0x40, RZ ;  /* 0x0000004004027824 */ /* 0x040fe200078e00ff */
[----:B------:R-:W-:Y:S01]  /*11c40*/  LOP3.LUT R3, R4, 0x1, RZ, 0xc0, !PT ;  /* 0x0000000104037812 */ /* 0x000fe200078ec0ff */
[----:B------:R-:W-:Y:S01]  /*11c50*/  IMAD.IADD R22, R65, 0x1, -R0 ;  /* 0x0000000141167824 */ /* 0x000fe200078e0a00 */
[----:B------:R-:W-:-:S02]  /*11c60*/  F2FP.PACK_AB R138, R139, R138 ;  /* 0x0000008a8b8a723e */ /* 0x000fc400000000ff */
[----:B------:R-:W-:Y:S01]  /*11c70*/  LOP3.LUT R0, R2, 0x1c0, RZ, 0xc0, !PT ;  /* 0x000001c002007812 */ /* 0x000fe200078ec0ff */
[----:B------:R-:W-:Y:S01]  /*11c80*/  IMAD R2, R40, 0x200, R22 ;  /* 0x0000020028027824 */ /* 0x000fe200078e0216 */
[----:B------:R-:W-:Y:S02]  /*11c90*/  ISETP.NE.U32.AND P0, PT, R3, 0x1, PT ;  /* 0x000000010300780c */ /* 0x000fe40003f05070 */
[----:B------:R-:W-:Y:S02]  /*11ca0*/  LEA.HI R0, R0, R0, RZ, 0x1d ;  /* 0x0000000000007211 */ /* 0x000fe400078fe8ff */
[----:B------:R-:W-:Y:S01]  /*11cb0*/  R2P PR, R4, 0x6 ;  /* 0x0000000604007804 */ /* 0x000fe20000000000 */
[----:B------:R-:W-:Y:S01]  /*11cc0*/  IMAD.MOV.U32 R4, RZ, RZ, 0x20 ;  /* 0x00000020ff047424 */ /* 0x000fe200078e00ff */
[----:B------:R-:W-:Y:S01]  /*11cd0*/  F2FP.PACK_AB R49, R29, R18 ;  /* 0x000000121d31723e */ /* 0x000fe200000000ff */
[----:B------:R-:W-:Y:S01]  /*11ce0*/  IMAD.U32 R0, R2, 0x2, R0 ;  /* 0x0000000202007824 */ /* 0x000fe200078e0000 */
[----:B------:R-:W-:-:S02]  /*11cf0*/  F2FP.PACK_AB R48, R31, R30 ;  /* 0x0000001e1f30723e */ /* 0x000fc400000000ff */
[----:B------:R-:W-:Y:S01]  /*11d00*/  SEL R4, R4, 0xffffffe0, !P1 ;  /* 0xffffffe004047807 */ /* 0x000fe20004800000 */
[----:B------:R-:W-:Y:S01]  /*11d10*/  IMAD.SHL.U32 R0, R0, 0x2, RZ ;  /* 0x0000000200007824 */ /* 0x000fe200078e00ff */
[----:B------:R-:W-:Y:S01]  /*11d20*/  BAR.SYNC.DEFER_BLOCKING 0x1, 0x100 ;  /* 0x0044000000007b1d */ /* 0x000fe20000010000 */
[----:B------:R-:W-:Y:S02]  /*11d30*/  F2FP.PACK_AB R45, R33, R20 ;  /* 0x00000014212d723e */ /* 0x000fe400000000ff */
[----:B------:R-:W-:Y:S02]  /*11d40*/  F2FP.PACK_AB R44, R35, R34 ;  /* 0x00000022232c723e */ /* 0x000fe400000000ff */
[C---:B------:R-:W-:Y:S02]  /*11d50*/  IADD3 R3, R0.reuse, 0x80, RZ ;  /* 0x0000008000037810 */ /* 0x040fe40007ffe0ff */
[C---:B------:R-:W-:Y:S02]  /*11d60*/  IADD3 R2, R0.reuse, 0x70, RZ ;  /* 0x0000007000027810 */ /* 0x040fe40007ffe0ff */
[----:B------:R-:W-:Y:S01]  /*11d70*/  @P0 IADD3 R2, R3, 0x10, RZ ;  /* 0x0000001003020810 */ /* 0x000fe20007ffe0ff */
[----:B------:R-:W-:Y:S01]  /*11d80*/  IMAD.IADD R3, R0, 0x1, R4 ;  /* 0x0000000100037824 */ /* 0x000fe200078e0204 */
[----:B------:R-:W-:-:S02]  /*11d90*/  F2FP.PACK_AB R36, R36, R23 ;  /* 0x000000172424723e */ /* 0x000fc400000000ff */
[----:B------:R-:W-:Y:S02]  /*11da0*/  F2FP.PACK_AB R50, R51, R50 ;  /* 0x000000323332723e */ /* 0x000fe400000000ff */
        /* <DEDUP_REMOVED lines=137> */
.L_x_2082:
        /* <DEDUP_REMOVED lines=157> */
.L_x_2084:
[----:B--234-:R-:W-:Y:S05]  /*13010*/  BSYNC B0 ;  /* 0x0000000000007941 */ /* 0x01cfea0003800000 */
.L_x_2083:
        /* <DEDUP_REMOVED lines=30> */
.L_x_2086:
[----:B------:R-:W-:Y:S05]  /*13200*/  BSYNC B0 ;  /* 0x0000000000007941 */ /* 0x000fea0003800000 */
.L_x_2085:
        /* <DEDUP_REMOVED lines=30> */
.L_x_2088:
[----:B------:R-:W-:Y:S05]  /*133f0*/  BSYNC B0 ;  /* 0x0000000000007941 */ /* 0x000fea0003800000 */
.L_x_2087:
        /* <DEDUP_REMOVED lines=31> */
.L_x_2081:
        /* <DEDUP_REMOVED lines=31> */
.L_x_2089:
        /* <DEDUP_REMOVED lines=43> */
.L_x_2091:
[----:B------:R-:W-:Y:S05]  /*13a90*/  BSYNC B0 ;  /* 0x0000000000007941 */ /* 0x000fea0003800000 */
.L_x_2090:
        /* <DEDUP_REMOVED lines=77> */
.L_x_2093:
[----:B------:R-:W-:Y:S05]  /*13f70*/  BSYNC B0 ;  /* 0x0000000000007941 */ /* 0x000fea0003800000 */
.L_x_2092:
        /* <DEDUP_REMOVED lines=27> */
.L_x_2095:
[----:B------:R-:W-:Y:S05]  /*14130*/  BSYNC B0 ;  /* 0x0000000000007941 */ /* 0x000fea0003800000 */
.L_x_2094:
        /* <DEDUP_REMOVED lines=27> */
.L_x_2097:
[----:B------:R-:W-:Y:S05]  /*142f0*/  BSYNC B0 ;  /* 0x0000000000007941 */ /* 0x000fea0003800000 */
.L_x_2096:
        /* <DEDUP_REMOVED lines=28> */
.L_x_2028:
[----:B-1----:R-:W-:Y:S01]  /*144c0*/  IMAD.MOV.U32 R3, RZ, RZ, R8 ;  /* 0x000000ffff037224 */ /* 0x002fe200078e0008 */
[----:B------:R-:W-:Y:S01]  /*144d0*/  MOV R15, 0x1 ;  /* 0x00000001000f7802 */ /* 0x000fe20000000f00 */
[----:B------:R-:W-:Y:S01]  /*144e0*/  IMAD.MOV.U32 R14, RZ, RZ, 0x181f ;  /* 0x0000181fff0e7424 */ /* 0x000fe200078e00ff */
[----:B------:R-:W-:Y:S02]  /*144f0*/  MOV R2, 0x14510 ;  /* 0x0001451000027802 */ /* 0x000fe40000000f00 */
[----:B------:R-:W-:Y:S05]  /*14500*/  CALL.REL.NOINC `($__internal_11_$__cuda_sm70_shflsync_idx_p) ;  /* 0x000002d000007944 */ /* 0x000fea0003c00000 */
[----:B------:R-:W-:Y:S01]  /*14510*/  IMAD.MOV.U32 R8, RZ, RZ, R14 ;  /* 0x000000ffff087224 */ /* 0x000fe200078e000e */
[----:B------:R-:W-:Y:S01]  /*14520*/  MOV R15, 0x1 ;  /* 0x00000001000f7802 */ /* 0x000fe20000000f00 */
[----:B------:R-:W-:Y:S01]  /*14530*/  IMAD.MOV.U32 R3, RZ, RZ, R13 ;  /* 0x000000ffff037224 */ /* 0x000fe200078e000d */
[----:B------:R-:W-:Y:S02]  /*14540*/  MOV R14, 0x181f ;  /* 0x0000181f000e7802 */ /* 0x000fe40000000f00 */
[----:B------:R-:W-:Y:S02]  /*14550*/  MOV R2, 0x14570 ;  /* 0x0001457000027802 */ /* 0x000fe40000000f00 */
[----:B-1---5:R-:W-:Y:S05]  /*14560*/  CALL.REL.NOINC `($__internal_11_$__cuda_sm70_shflsync_idx_p) ;  /* 0x0000027000007944 */ /* 0x022fea0003c00000 */
[----:B------:R-:W-:Y:S01]  /*14570*/  MOV R2, R14 ;  /* 0x0000000e00027202 */ /* 0x000fe20000000f00 */
[----:B-1---5:R-:W-:Y:S05]  /*14580*/  BRA `(.L_x_2098) ;  /* 0xfffee32000007947 */ /* 0x022fea000383ffff */
.L_x_2047:
[----:B--2---:R-:W-:Y:S01]  /*14590*/  MOV R14, 0x181f ;  /* 0x0000181f000e7802 */ /* 0x004fe20000000f00 */
[----:B------:R-:W-:Y:S01]  /*145a0*/  IMAD.MOV.U32 R15, RZ, RZ, 0x1 ;  /* 0x00000001ff0f7424 */ /* 0x000fe200078e00ff */
[----:B------:R-:W-:Y:S02]  /*145b0*/  MOV R2, 0x145d0 ;  /* 0x000145d000027802 */ /* 0x000fe40000000f00 */
[----:B-1---5:R-:W-:Y:S05]  /*145c0*/  CALL.REL.NOINC `($__internal_11_$__cuda_sm70_shflsync_idx_p) ;  /* 0x0000021000007944 */ /* 0x022fea0003c00000 */
[----:B------:R-:W-:Y:S01]  /*145d0*/  MOV R15, 0x1 ;  /* 0x00000001000f7802 */ /* 0x000fe20000000f00 */
[----:B------:R-:W-:Y:S01]  /*145e0*/  IMAD.MOV.U32 R4, RZ, RZ, R14 ;  /* 0x000000ffff047224 */ /* 0x000fe200078e000e */
[----:B------:R-:W-:Y:S01]  /*145f0*/  MOV R14, 0x181f ;  /* 0x0000181f000e7802 */ /* 0x000fe20000000f00 */
[----:B------:R-:W-:Y:S01]  /*14600*/  IMAD.MOV.U32 R3, RZ, RZ, R12 ;  /* 0x000000ffff037224 */ /* 0x000fe200078e000c */
[----:B------:R-:W-:Y:S02]  /*14610*/  MOV R2, 0x14630 ;  /* 0x0001463000027802 */ /* 0x000fe40000000f00 */
[----:B-1---5:R-:W-:Y:S05]  /*14620*/  CALL.REL.NOINC `($__internal_11_$__cuda_sm70_shflsync_idx_p) ;  /* 0x000001b000007944 */ /* 0x022fea0003c00000 */
[----:B-----5:R-:W-:Y:S01]  /*14630*/  MOV R0, R14 ;  /* 0x0000000e00007202 */ /* 0x020fe20000000f00 */
[----:B-1----:R-:W-:-:S05]  /*14640*/  BRA `(.L_x_2099) ;  /* 0xffff238000007947 */ /* 0x002fca000383ffff */
.L_x_2064:
[----:B------:R-:W-:Y:S01]  /*14650*/  MOV R15, 0x1 ;  /* 0x00000001000f7802 */ /* 0x000fe20000000f00 */
[----:B--2---:R-:W-:Y:S01]  /*14660*/  IMAD.MOV.U32 R3, RZ, RZ, R6 ;  /* 0x000000ffff037224 */ /* 0x004fe200078e0006 */
[----:B------:R-:W-:Y:S01]  /*14670*/  MOV R2, 0x146a0 ;  /* 0x000146a000027802 */ /* 0x000fe20000000f00 */
[----:B------:R-:W-:Y:S02]  /*14680*/  IMAD.MOV.U32 R14, RZ, RZ, 0x181f ;  /* 0x0000181fff0e7424 */ /* 0x000fe400078e00ff */
[----:B-1---5:R-:W-:Y:S05]  /*14690*/  CALL.REL.NOINC `($__internal_11_$__cuda_sm70_shflsync_idx_p) ;  /* 0x0000014000007944 */ /* 0x022fea0003c00000 */
[----:B------:R-:W-:Y:S01]  /*146a0*/  MOV R15, 0x1 ;  /* 0x00000001000f7802 */ /* 0x000fe20000000f00 */
[----:B------:R-:W-:Y:S01]  /*146b0*/  IMAD.MOV.U32 R4, RZ, RZ, R14 ;  /* 0x000000ffff047224 */ /* 0x000fe200078e000e */
[----:B------:R-:W-:Y:S01]  /*146c0*/  MOV R14, 0x181f ;  /* 0x0000181f000e7802 */ /* 0x000fe20000000f00 */
[----:B------:R-:W-:Y:S01]  /*146d0*/  IMAD.MOV.U32 R3, RZ, RZ, R7 ;  /* 0x000000ffff037224 */ /* 0x000fe200078e0007 */
[----:B------:R-:W-:Y:S02]  /*146e0*/  MOV R2, 0x14700 ;  /* 0x0001470000027802 */ /* 0x000fe40000000f00 */
[----:B-1---5:R-:W-:Y:S05]  /*146f0*/  CALL.REL.NOINC `($__internal_11_$__cuda_sm70_shflsync_idx_p) ;  /* 0x000000e000007944 */ /* 0x022fea0003c00000 */
[----:B------:R-:W-:Y:S01]  /*14700*/  MOV R2, R14 ;  /* 0x0000000e00027202 */ /* 0x000fe20000000f00 */
[----:B-1---5:R-:W-:-:S05]  /*14710*/  BRA `(.L_x_2100) ;  /* 0xffff625000007947 */ /* 0x022fca000383ffff */
.L_x_2070:
[----:B----4-:R-:W-:Y:S01]  /*14720*/  MOV R14, 0x181f ;  /* 0x0000181f000e7802 */ /* 0x010fe20000000f00 */
[----:B------:R-:W-:Y:S01]  /*14730*/  IMAD.MOV.U32 R15, RZ, RZ, 0x1 ;  /* 0x00000001ff0f7424 */ /* 0x000fe200078e00ff */
[----:B------:R-:W-:Y:S02]  /*14740*/  MOV R2, 0x14760 ;  /* 0x0001476000027802 */ /* 0x000fe40000000f00 */
[----:B-----5:R-:W-:Y:S05]  /*14750*/  CALL.REL.NOINC `($__internal_11_$__cuda_sm70_shflsync_idx_p) ;  /* 0x0000008000007944 */ /* 0x020fea0003c00000 */
        /* <DEDUP_REMOVED lines=8> */
        .weak           $__internal_11_$__cuda_sm70_shflsync_idx_p
        .type           $__internal_11_$__cuda_sm70_shflsync_idx_p,@function
        .size           $__internal_11_$__cuda_sm70_shflsync_idx_p,(.L_x_3566 - $__internal_11_$__cuda_sm70_shflsync_idx_p)
$__internal_11_$__cuda_sm70_shflsync_idx_p:
[----:B------:R1:W-:Y:S02]  /*147e0*/  STL [R1+0x74], R0 ;  /* 0x0000740001007387 */ /* 0x0003e40000100800 */
[----:B-1----:R-:W-:-:S04]  /*147f0*/  MOV R0, 0xffffffff ;  /* 0xffffffff00007802 */ /* 0x002fc80000000f00 */
[----:B------:R-:W-:Y:S04]  /*14800*/  WARPSYNC R0 ;  /* 0x0000000000007348 */ /* 0x000fe80003800000 */
[----:B------:R1:W2:Y:S04]  /*14810*/  SHFL.IDX PT, R14, R3, R15, R14 ;  /* 0x0000000f030e7389 */ /* 0x0002a800000e000e */
[----:B-1----:R1:W5:Y:S01]  /*14820*/  LDL.LU R0, [R1+0x74] ;  /* 0x0000740001007983 */ /* 0x0023620000300800 */
[----:B------:R-:W-:-:S04]  /*14830*/  MOV R3, 0x0 ;  /* 0x0000000000037802 */ /* 0x000fc80000000f00 */
[----:B--2---:R-:W-:Y:S05]  /*14840*/  RET.REL.NODEC R2 `(_ZN7cutlass13device_kernelIN5flash19enable_sm80_to_sm89INS1_16FlashAttnFwdSm80INS1_25CollectiveMainloopFwdSm80ILi8ELi1ELb1EN4cute5tupleIJNS5_1CILi128EEENS7_ILi48EEENS7_ILi256EEEEEELi256ENS_6half_tEfNS_4arch4Sm80ELb0ELb1ELb0ELb1ELb1ELb0ELb1ELb0EEENS1_21CollectiveEpilogueFwdINS6_IJS8_SA_S9_EEENS6_IJNS7_ILi1EEESI_SI_EEESC_SE_Li256ELb1ELb1ELb0ELb0EEENS1_19SingleTileSchedulerILb1ELb0ELb1ELi128EEEEEEEEEvNT_6ParamsE) ;  /* 0xfffeb7b002007950 */ /* 0x004fea0003c3ffff */
.L_x_2102:
        /* <DEDUP_REMOVED lines=11> */
.L_x_3566:


//--------------------- .text._ZN7cutlass13device_kernelIN5flash19enable_sm80_to_sm89INS1_16FlashAttnFwdSm80INS1_25CollectiveMainloopFwdSm80ILi8ELi1ELb0EN4cute5tupleIJNS5_1CILi128EEENS7_ILi32EEENS7_ILi256EEEEEELi256ENS_6half_tEfNS_4arch4Sm80ELb0ELb1ELb0ELb1ELb1ELb1ELb1ELb0EEENS1_21CollectiveEpilogueFwdINS6_IJS8_SA_S9_EEENS6_IJNS7_ILi1EEESI_SI_EEESC_SE_Li256ELb1ELb1ELb0ELb0EEENS1_19SingleTileSchedulerILb1ELb0ELb1ELi128EEEEEEEEEvNT_6ParamsE --------------------------
	.section	.text._ZN7cutlass13device_kernelIN5flash19enable_sm80_to_sm89INS1_16FlashAttnFwdSm80INS1_25CollectiveMainloopFwdSm80ILi8ELi1ELb0EN4cute5tupleIJNS5_1CILi128EEENS7_ILi32EEENS7_ILi256EEEEEELi256ENS_6half_tEfNS_4arch4Sm80ELb0ELb1ELb0ELb1ELb1ELb1ELb1ELb0EEENS1_21CollectiveEpilogueFwdINS6_IJS8_SA_S9_EEENS6_IJNS7_ILi1EEESI_SI_EEESC_SE_Li256ELb1ELb1ELb0ELb0EEENS1_19SingleTileSchedulerILb1ELb0ELb1ELi128EEEEEEEEEvNT_6ParamsE,"ax",@progbits
	.sectioninfo	@"SHI_REGISTERS=249"
	.align	128
.text._ZN7cutlass13device_kernelIN5flash19enable_sm80_to_sm89INS1_16FlashAttnFwdSm80INS1_25CollectiveMainloopFwdSm80ILi8ELi1ELb0EN4cute5tupleIJNS5_1CILi128EEENS7_ILi32EEENS7_ILi256EEEEEELi256ENS_6half_tEfNS_4arch4Sm80ELb0ELb1ELb0ELb1ELb1ELb1ELb1ELb0EEENS1_21CollectiveEpilogueFwdINS6_IJS8_SA_S9_EEENS6_IJNS7_ILi1EEESI_SI_EEESC_SE_Li256ELb1ELb1ELb0ELb0EEENS1_19SingleTileSchedulerILb1ELb0ELb1ELi128EEEEEEEEEvNT_6ParamsE:
        .type           _ZN7cutlass13device_kernelIN5flash19enable_sm80_to_sm89INS1_16FlashAttnFwdSm80INS1_25CollectiveMainloopFwdSm80ILi8ELi1ELb0EN4cute5tupleIJNS5_1CILi128EEENS7_ILi32EEENS7_ILi256EEEEEELi256ENS_6half_tEfNS_4arch4Sm80ELb0ELb1ELb0ELb1ELb1ELb1ELb1ELb0EEENS1_21CollectiveEpilogueFwdINS6_IJS8_SA_S9_EEENS6_IJNS7_ILi1EEESI_SI_EEESC_SE_Li256ELb1ELb1ELb0ELb0EEENS1_19SingleTileSchedulerILb1ELb0ELb1ELi128EEEEEEEEEvNT_6ParamsE,@function
        .size           _ZN7cutlass13device_kernelIN5flash19enable_sm80_to_sm89INS1_16FlashAttnFwdSm80INS1_25CollectiveMainloopFwdSm80ILi8ELi1ELb0EN4cute5tupleIJNS5_1CILi128EEENS7_ILi32EEENS7_ILi256EEEEEELi256ENS_6half_tEfNS_4arch4Sm80ELb0ELb1ELb0ELb1ELb1ELb1ELb1ELb0EEENS1_21CollectiveEpilogueFwdINS6_IJS8_SA_S9_EEENS6_IJNS7_ILi1EEESI_SI_EEESC_SE_Li256ELb1ELb1ELb0ELb0EEENS1_19SingleTileSchedulerILb1ELb0ELb1ELi128EEEEEEEEEvNT_6ParamsE,(.L_x_3568 - _ZN7cutlass13device_kernelIN5flash19enable_sm80_to_sm89INS1_16FlashAttnFwdSm80INS1_25CollectiveMainloopFwdSm80ILi8ELi1ELb0EN4cute5tupleIJNS5_1CILi128EEENS7_ILi32EEENS7_ILi256EEEEEELi256ENS_6half_tEfNS_4arch4Sm80ELb0ELb1ELb0ELb1ELb1ELb1ELb1ELb0EEENS1_21CollectiveEpilogueFwdINS6_IJS8_SA_S9_EEENS6_IJNS7_ILi1EEESI_SI_EEESC_SE_Li256ELb1ELb1ELb0ELb0EEENS1_19SingleTileSchedulerILb1ELb0ELb1ELi128EEEEEEEEEvNT_6ParamsE)
        .other          _ZN7cutlass13device_kernelIN5flash19enable_sm80_to_sm89INS1_16FlashAttnFwdSm80INS1_25CollectiveMainloopFwdSm80ILi8ELi1ELb0EN4cute5tupleIJNS5_1CILi128EEENS7_ILi32EEENS7_ILi256EEEEEELi256ENS_6half_tEfNS_4arch4Sm80ELb0ELb1ELb0ELb1ELb1ELb1ELb1ELb0EEENS1_21CollectiveEpilogueFwdINS6_IJS8_SA_S9_EEENS6_IJNS7_ILi1EEESI_SI_EEESC_SE_Li256ELb1ELb1ELb0ELb0EEENS1_19SingleTileSchedulerILb1ELb0ELb1ELi128EEEEEEEEEvNT_6ParamsE,@"STO_CUDA_ENTRY STV_DEFAULT"
_ZN7cutlass13device_kernelIN5flash19enable_sm80_to_sm89INS1_16FlashAttnFwdSm80INS1_25CollectiveMainloopFwdSm80ILi8ELi1ELb0EN4cute5tupleIJNS5_1CILi128EEENS7_ILi32EEENS7_ILi256EEEEEELi256ENS_6half_tEfNS_4arch4Sm80ELb0ELb1ELb0ELb1ELb1ELb1ELb1ELb0EEENS1_21CollectiveEpilogueFwdINS6_IJS8_SA_S9_EEENS6_IJNS7_ILi1EEESI_SI_EEESC_SE_Li256ELb1ELb1ELb0ELb0EEENS1_19SingleTileSchedulerILb1ELb0ELb1ELi128EEEEEEEEEvNT_6ParamsE:
        /* <DEDUP_REMOVED lines=20> */
.L_x_2104:
        /* <DEDUP_REMOVED lines=13> */
.L_x_2106:
[----:B------:R-:W-:Y:S02]  /*0210*/  ULDC UR5, c[0x0][0x54c] ;  /* 0x0001530000057ab9 */ /* 0x000fe40000000800 */
.L_x_2105:
[----:B------:R-:W-:Y:S02]  /*0220*/  ULDC UR4, c[0x0][0x548] ;  /* 0x0001520000047ab9 */ /* 0x000fe40000000800 */
[----:B------:R-:W-:-:S02]  /*0230*/  USHF.L.U32 UR15, UR14, 0x7, URZ ;  /* 0x000000070e0f7899 */ /* 0x000fc4000800063f */
[----:B------:R-:W-:-:S04]  /*0240*/  UIMAD UR4, UR5, UR4, URZ ;  /* 0x00000004050472a4 */ /* 0x000fc8000f8e023f */
[----:B------:R-:W-:-:S04]  /*0250*/  UISETP.GE.AND UP0, UPT, UR15, UR4, UPT ;  /* 0x000000040f00728c */ /* 0x000fc8000bf06270 */
[----:B------:R-:W-:Y:S01]  /*0260*/  USEL UR21, UR21, 0xffffffff, !UP0 ;  /* 0xffffffff15157887 */ /* 0x000fe2000c000000 */
[----:B------:R-:W-:Y:S05]  /*0270*/  BRA `(.L_x_2107) ;  /* 0x000001b000007947 */ /* 0x000fea0003800000 */
.L_x_2103:
        /* <DEDUP_REMOVED lines=8> */
.L_x_2108:
        /* <DEDUP_REMOVED lines=13> */
.L_x_2110:
[----:B------:R-:W-:Y:S02]  /*03d0*/  ULDC UR5, c[0x0][0x54c] ;  /* 0x0001530000057ab9 */ /* 0x000fe40000000800 */
.L_x_2109:
[----:B------:R-:W-:Y:S02]  /*03e0*/  ULDC UR4, c[0x0][0x548] ;  /* 0x0001520000047ab9 */ /* 0x000fe40000000800 */
[----:B------:R-:W-:-:S02]  /*03f0*/  USHF.L.U32 UR15, UR14, 0x7, URZ ;  /* 0x000000070e0f7899 */ /* 0x000fc4000800063f */
[----:B------:R-:W-:-:S04]  /*0400*/  UIMAD UR4, UR5, UR4, URZ ;  /* 0x00000004050472a4 */ /* 0x000fc8000f8e023f */
[----:B------:R-:W-:-:S04]  /*0410*/  UISETP.GE.AND UP0, UPT, UR15, UR4, UPT ;  /* 0x000000040f00728c */ /* 0x000fc8000bf06270 */
[----:B------:R-:W-:-:S06]  /*0420*/  USEL UR21, UR21, 0xffffffff, !UP0 ;  /* 0xffffffff15157887 */ /* 0x000fcc000c000000 */
.L_x_2107:
        /* <DEDUP_REMOVED lines=64> */
.L_x_2111:
        /* <DEDUP_REMOVED lines=10> */
.L_x_2112:
[----:B------:R-:W-:Y:S05]  /*08d0*/  @!P4 BRA `(.L_x_2113) ;  /* 0x000000500000c947 */ /* 0x000fea0003800000 */
[----:B-1--4-:R-:W4:Y:S04]  /*08e0*/  LDG.E R2, [R8.64] ;  /* 0x0000001808027981 */ /* 0x012f28000c1e1900 */
[----:B---3--:R-:W3:Y:S01]  /*08f0*/  LDG.E R3, [R8.64+0x4] ;  /* 0x0000041808037981 */ /* 0x008ee2000c1e1900 */
[----:B----4-:R-:W1:Y:S08]  /*0900*/  R2UR UR19, R2 ;  /* 0x00000000021373c2 */ /* 0x010e7000000e0000 */
[----:B---3--:R-:W1:Y:S02]  /*0910*/  R2UR UR4, R3 ;  /* 0x00000000030473c2 */ /* 0x008e6400000e0000 */
[----:B-1----:R-:W-:-:S06]  /*0920*/  UIADD3 UR19, -UR19, UR4, URZ ;  /* 0x0000000413137290 */ /* 0x002fcc000fffe13f */
.L_x_2113:
        /* <DEDUP_REMOVED lines=42> */
.L_x_2115:
[----:B------:R-:W-:Y:S02]  /*0bd0*/  UISETP.NE.AND UP0, UPT, UR5, 0x1, UPT ;  /* 0x000000010500788c */ /* 0x000fe4000bf05270 */
[----:B------:R-:W-:Y:S02]  /*0be0*/  ULDC.64 UR6, c[0x0][0x330] ;  /* 0x0000cc0000067ab9 */ /* 0x000fe40000000a00 */
[----:B------:R-:W-:-:S07]  /*0bf0*/  UIMAD.WIDE.U32 UR8, UR4, UR6, URZ ;  /* 0x00000006040872a5 */ /* 0x000fce000f8e003f */
[----:B------:R-:W-:Y:S02]  /*0c00*/  @UP0 USHF.R.U32.HI UR4, URZ, UR7, UR9 ;  /* 0x000000073f040299 */ /* 0x000fe40008011609 */
.L_x_2116:
[----:B------:R-:W-:Y:S02]  /*0c10*/  ULDC UR6, c[0x0][0x32c] ;  /* 0x0000cb0000067ab9 */ /* 0x000fe40000000800 */
[----:B------:R-:W-:-:S06]  /*0c20*/  UIMAD UR6, UR4, UR5, UR6 ;  /* 0x00000005040672a4 */ /* 0x000fcc000f8e0206 */
[----:B------:R-:W-:Y:S02]  /*0c30*/  IMNMX R4, R4, UR6, PT ;  /* 0x0000000604047c17 */ /* 0x000fe4000b800200 */
.L_x_2114:
        /* <DEDUP_REMOVED lines=26> */
.L_x_2118:
[----:B------:R-:W-:-:S03]  /*0de0*/  UISETP.NE.AND UP0, UPT, UR5, 0x1, UPT ;  /* 0x000000010500788c */ /* 0x000fc6000bf05270 */
[----:B------:R-:W-:Y:S02]  /*0df0*/  ULDC.64 UR4, c[0x0][0x330] ;  /* 0x0000cc0000047ab9 */ /* 0x000fe40000000a00 */
[----:B------:R-:W-:-:S07]  /*0e00*/  UIMAD.WIDE.U32 UR26, UR6, UR4, URZ ;  /* 0x00000004061a72a5 */ /* 0x000fce000f8e003f */
[----:B------:R-:W-:Y:S02]  /*0e10*/  @UP0 UMOV UR7, UR27 ;  /* 0x0000001b00070c82 */ /* 0x000fe40008000000 */
[----:B------:R-:W-:Y:S02]  /*0e20*/  @UP0 USHF.R.U32.HI UR6, URZ, UR5, UR7 ;  /* 0x000000053f060299 */ /* 0x000fe40008011607 */
.L_x_2119:
[----:B------:R-:W-:Y:S02]  /*0e30*/  ULDC UR4, c[0x0][0x32c] ;  /* 0x0000cb0000047ab9 */ /* 0x000fe40000000800 */
[----:B------:R-:W-:-:S06]  /*0e40*/  UIMAD UR4, UR6, UR4, URZ ;  /* 0x00000004060472a4 */ /* 0x000fcc000f8e023f */
[----:B------:R-:W-:Y:S02]  /*0e50*/  IMNMX R5, R5, UR4, !PT ;  /* 0x0000000405057c17 */ /* 0x000fe4000f800200 */
.L_x_2117:
        /* <DEDUP_REMOVED lines=123> */
.L_x_2122:
[----:B------:R-:W-:Y:S05]  /*1610*/  BSYNC B0 ;  /* 0x0000000000007941 */ /* 0x000fea0003800000 */
.L_x_2121:
        /* <DEDUP_REMOVED lines=128> */
.L_x_2141:
        /* <DEDUP_REMOVED lines=85> */
.L_x_2127:
[----:B------:R-:W-:Y:S05]  /*2370*/  BSYNC B0 ;  /* 0x0000000000007941 */ /* 0x000fea0003800000 */
.L_x_2126:
        /* <DEDUP_REMOVED lines=81> */
.L_x_2130:
[----:B------:R-:W-:Y:S05]  /*2890*/  BSYNC B0 ;  /* 0x0000000000007941 */ /* 0x000fea0003800000 */
.L_x_2129:
        /* <DEDUP_REMOVED lines=57> */
.L_x_2132:
[----:B------:R-:W-:Y:S05]  /*2c30*/  BSYNC B0 ;  /* 0x0000000000007941 */ /* 0x000fea0003800000 */
.L_x_2131:
        /* <DEDUP_REMOVED lines=57> */
.L_x_2134:
[----:B------:R-:W-:Y:S05]  /*2fd0*/  BSYNC B0 ;  /* 0x0000000000007941 */ /* 0x000fea0003800000 */
.L_x_2133:
        /* <DEDUP_REMOVED lines=57> */
.L_x_2125:
        /* <DEDUP_REMOVED lines=29> */
.L_x_2136:
[----:B------:R-:W-:Y:S05]  /*3540*/  BSYNC B0 ;  /* 0x0000000000007941 */ /* 0x000fea0003800000 */
.L_x_2135:
        /* <DEDUP_REMOVED lines=145> */
.L_x_2138:
[----:B------:R-:W-:Y:S05]  /*3e60*/  BSYNC B0 ;  /* 0x0000000000007941 */ /* 0x000fea0003800000 */
.L_x_2137:
        /* <DEDUP_REMOVED lines=124> */
.L_x_2124:
        /* <DEDUP_REMOVED lines=27> */
.L_x_2128:
[----:B------:R-:W-:Y:S05]  /*47e0*/  BSYNC B1 ;  /* 0x0000000000017941 */ /* 0x000fea0003800000 */
.L_x_2123:
        /* <DEDUP_REMOVED lines=61> */
.L_x_2140:
[----:B--2---:R-:W-:Y:S05]  /*4bc0*/  BSYNC B0 ;  /* 0x0000000000007941 */ /* 0x004fea0003800000 */
.L_x_2139:
        /* <DEDUP_REMOVED lines=25> */
.L_x_2120:
        /* <DEDUP_REMOVED lines=20> */
.L_x_2143:
[----:B------:R-:W-:Y:S02]  /*4ea0*/  UISETP.NE.AND UP0, UPT, UR6, 0x1, UPT ;  /* 0x000000010600788c */ /* 0x000fe4000bf05270 */
[----:B------:R-:W-:Y:S02]  /*4eb0*/  ULDC.64 UR4, c[0x0][0x330] ;  /* 0x0000cc0000047ab9 */ /* 0x000fe40000000a00 */
[----:B------:R-:W-:-:S07]  /*4ec0*/  UIMAD.WIDE.U32 UR18, UR10, UR4, URZ ;  /* 0x000000040a1272a5 */ /* 0x000fce000f8e003f */
[----:B------:R-:W-:Y:S02]  /*4ed0*/  @UP0 USHF.R.U32.HI UR10, URZ, UR5, UR19 ;  /* 0x000000053f0a0299 */ /* 0x000fe40008011613 */
.L_x_2144:
[----:B------:R-:W-:Y:S02]  /*4ee0*/  ULDC UR4, c[0x0][0x32c] ;  /* 0x0000cb0000047ab9 */ /* 0x000fe40000000800 */
[----:B------:R-:W-:-:S04]  /*4ef0*/  UIMAD UR4, UR10, UR6, UR4 ;  /* 0x000000060a0472a4 */ /* 0x000fc8000f8e0204 */
[----:B------:R-:W-:-:S04]  /*4f00*/  UISETP.LT.AND UP0, UPT, UR7, UR4, UPT ;  /* 0x000000040700728c */ /* 0x000fc8000bf01270 */
[----:B------:R-:W-:-:S04]  /*4f10*/  USEL UR7, UR7, UR4, UP0 ;  /* 0x0000000407077287 */ /* 0x000fc80008000000 */
.L_x_2142:
        /* <DEDUP_REMOVED lines=27> */
.L_x_2146:
[----:B------:R-:W-:Y:S02]  /*50d0*/  ULDC UR4, c[0x0][0x32c] ;  /* 0x0000cb0000047ab9 */ /* 0x000fe40000000800 */
[----:B------:R-:W-:-:S03]  /*50e0*/  UISETP.NE.AND UP0, UPT, UR4, 0x1, UPT ;  /* 0x000000010400788c */ /* 0x000fc6000bf05270 */
[----:B------:R-:W-:Y:S02]  /*50f0*/  ULDC.64 UR4, c[0x0][0x330] ;  /* 0x0000cc0000047ab9 */ /* 0x000fe40000000a00 */
[----:B------:R-:W-:-:S06]  /*5100*/  UIMAD.WIDE.U32 UR18, UR7, UR4, URZ ;  /* 0x00000004071272a5 */ /* 0x000fcc000f8e003f */
[----:B------:R-:W-:Y:S02]  /*5110*/  @UP0 USHF.R.U32.HI UR7, URZ, UR5, UR19 ;  /* 0x000000053f070299 */ /* 0x000fe40008011613 */
.L_x_2147:
[----:B------:R-:W-:Y:S02]  /*5120*/  ULDC UR4, c[0x0][0x32c] ;  /* 0x0000cb0000047ab9 */ /* 0x000fe40000000800 */
[----:B------:R-:W-:-:S04]  /*5130*/  UIMAD UR4, UR7, UR4, URZ ;  /* 0x00000004070472a4 */ /* 0x000fc8000f8e023f */
[----:B------:R-:W-:-:S04]  /*5140*/  UISETP.LT.AND UP0, UPT, UR6, UR4, UPT ;  /* 0x000000040600728c */ /* 0x000fc8000bf01270 */
[----:B------:R-:W-:-:S04]  /*5150*/  USEL UR6, UR6, UR4, !UP0 ;  /* 0x0000000406067287 */ /* 0x000fc8000c000000 */
.L_x_2145:
        /* <DEDUP_REMOVED lines=93> */
[----:B------:R-:W-:Y:S01]  /*5730*/  LOP3.LUT R61, R60, 0xfffffff8, RZ, 0xc0, !PT ;  /* 0xfffffff83c3d7812 */ /* 0x000fe200078ec0ff */
[----:B------:R-:W-:Y:S01]  /*5740*/  UIMAD UR17, UR17, UR5, UR6 ;  /* 0x00000005111172a4 */ /* 0x000fe2000f8e0206 */
[----:B------:R-:W-:Y:S01]  /*5750*/  SHF.R.S32.HI R60, RZ, 0x3, R60 ;  /* 0x00000003ff3c7819 */ /* 0x000fe2000001143c */
[----:B------:R-:W-:Y:S01]  /*5760*/  ULDC UR29, c[0x0][0x2c4] ;  /* 0x0000b100001d7ab9 */ /* 0x000fe20000000800 */
[----:B------:R-:W-:Y:S01]  /*5770*/  PLOP3.LUT P0, PT, PT, PT, UP3, 0x80, 0x0 ;  /* 0x000000000000781c */ /* 0x000fe20003f0f038 */
[----:B------:R-:W-:Y:S01]  /*5780*/  ULDC.64 UR6, c[0x0][0x348] ;  /* 0x0000d20000067ab9 */ /* 0x000fe20000000a00 */
[----:B------:R-:W-:Y:S01]  /*5790*/  IMAD.IADD R61, R62, 0x1, -R61 ;  /* 0x000000013e3d7824 */ /* 0x000fe200078e0a3d */
[----:B------:R-:W-:Y:S01]  /*57a0*/  UISETP.NE.U32.AND UP0, UPT, URZ, UR6, UPT ;  /* 0x000000063f00728c */ /* 0x000fe2000bf05070 */
[-C--:B------:R-:W-:Y:S01]  /*57b0*/  LEA.HI R65, R45, R62.reuse, RZ, 0x4 ;  /* 0x0000003e2d417211 */ /* 0x080fe200078f20ff */
[----:B------:R-:W-:Y:S01]  /*57c0*/  ULDC.64 UR4, c[0x0][0x1b8] ;  /* 0x00006e0000047ab9 */ /* 0x000fe20000000a00 */
[C---:B------:R-:W-:Y:S01]  /*57d0*/  IMAD R216, R61.reuse, 0x20, R60 ;  /* 0x000000203dd87824 */ /* 0x040fe200078e023c */
[----:B------:R-:W-:Y:S01]  /*57e0*/  UISETP.NE.AND.EX UP0, UPT, URZ, UR7, UPT, UP0 ;  /* 0x000000073f00728c */ /* 0x000fe2000bf05300 */
[----:B------:R-:W-:Y:S01]  /*57f0*/  IMAD.SHL.U32 R120, R60, 0x40, RZ ;  /* 0x000000403c787824 */ /* 0x000fe200078e00ff */
[----:B------:R-:W-:Y:S01]  /*5800*/  UIADD3 UR19, UR19, UR17, URZ ;  /* 0x0000001113137290 */ /* 0x000fe2000fffe03f */
[----:B------:R-:W-:Y:S01]  /*5810*/  IMAD.SHL.U32 R225, R61, 0x8, RZ ;  /* 0x000000083de17824 */ /* 0x000fe200078e00ff */
[----:B------:R-:W-:Y:S01]  /*5820*/  UIMAD UR6, UR12, UR4, URZ ;  /* 0x000000040c0672a4 */ /* 0x000fe2000f8e023f */
[----:B------:R-:W-:Y:S01]  /*5830*/  IADD3 R0, R216, UR15, RZ ;  /* 0x0000000fd8007c10 */ /* 0x000fe2000fffe0ff */
[----:B------:R-:W-:Y:S01]  /*5840*/  USHF.R.S32.HI UR7, URZ, 0x1f, UR21 ;  /* 0x0000001f3f077899 */ /* 0x000fe20008011415 */
[----:B------:R-:W-:Y:S01]  /*5850*/  LEA.HI R117, R45, R62, RZ, 0x6 ;  /* 0x0000003e2d757211 */ /* 0x000fe200078f30ff */
[----:B------:R-:W-:Y:S01]  /*5860*/  UIMAD UR6, UR13, UR5, UR6 ;  /* 0x000000050d0672a4 */ /* 0x000fe2000f8e0206 */
[----:B------:R-:W-:Y:S01]  /*5870*/  LOP3.LUT R120, R120, 0x1c0, RZ, 0xc0, !PT ;  /* 0x000001c078787812 */ /* 0x000fe200078ec0ff */
[----:B------:R-:W-:Y:S01]  /*5880*/  UIMAD.WIDE.U32 UR18, UR13, UR4, UR18 ;  /* 0x000000040d1272a5 */ /* 0x000fe2000f8e0012 */
[----:B-1----:R-:W-:Y:S01]  /*5890*/  @P1 IMAD.HI.U32 R3, R0, c[0x0][0x2c8], RZ ;  /* 0x0000b20000031a27 */ /* 0x002fe200078e00ff */
[----:B------:R-:W-:Y:S01]  /*58a0*/  USEL UR7, UR7, URZ, !UP0 ;  /* 0x0000003f07077287 */ /* 0x000fe2000c000000 */
[C---:B------:R-:W-:Y:S01]  /*58b0*/  IADD3 R50, R225.reuse, 0x80, RZ ;  /* 0x00000080e1327810 */ /* 0x040fe20007ffe0ff */
[----:B------:R-:W-:Y:S01]  /*58c0*/  ULDC.64 UR4, c[0x0][0x1c0] ;  /* 0x0000700000047ab9 */ /* 0x000fe20000000a00 */
[----:B------:R-:W-:Y:S01]  /*58d0*/  IMAD.MOV.U32 R8, RZ, RZ, R0 ;  /* 0x000000ffff087224 */ /* 0x000fe200078e0000 */
[----:B------:R-:W-:Y:S01]  /*58e0*/  USEL UR17, UR21, URZ, !UP0 ;  /* 0x0000003f15117287 */ /* 0x000fe2000c000000 */
        /* <DEDUP_REMOVED lines=10> */
[----:B------:R-:W-:Y:S01]  /*5990*/  UIMAD UR29, UR20, UR29, URZ ;  /* 0x0000001d141d72a4 */ /* 0x000fe2000f8e023f */
[----:B------:R-:W-:Y:S01]  /*59a0*/  IMAD R4, R3, c[0x0][0x2c4], R0 ;  /* 0x0000b10003047a24 */ /* 0x000fe200078e0200 */
[----:B------:R-:W-:Y:S01]  /*59b0*/  UIADD3 UR5, UR19, UR5, URZ ;  /* 0x0000000513057290 */ /* 0x000fe2000fffe03f */
[----:B------:R-:W-:Y:S01]  /*59c0*/  IMAD.U32 R7, RZ, RZ, UR19 ;  /* 0x00000013ff077e24 */ /* 0x000fe2000f8e00ff */
[----:B------:R-:W-:Y:S01]  /*59d0*/  LOP3.LUT R3, R65, 0xfffffff0, RZ, 0xc0, !PT ;  /* 0xfffffff041037812 */ /* 0x000fe200078ec0ff */
[----:B------:R-:W-:Y:S01]  /*59e0*/  IMAD.U32 R6, RZ, RZ, UR18 ;  /* 0x00000012ff067e24 */ /* 0x000fe2000f8e00ff */
[----:B------:R-:W-:Y:S01]  /*59f0*/  SHF.R.U32.HI R118, RZ, 0x3, R120 ;  /* 0x00000003ff767819 */ /* 0x000fe20000011678 */
[----:B------:R-:W-:Y:S01]  /*5a00*/  IMAD R5, R8, c[0x0][0x1b4], R5 ;  /* 0x00006d0008057a24 */ /* 0x000fe200078e0205 */
[----:B------:R-:W-:Y:S01]  /*5a10*/  ISETP.GE.AND P4, PT, R225, c[0x0][0x198], PT ;  /* 0x00006600e1007a0c */ /* 0x000fe20003f86270 */
[----:B------:R-:W-:Y:S01]  /*5a20*/  IMAD.U32 R7, RZ, RZ, UR5 ;  /* 0x00000005ff077e24 */ /* 0x000fe2000f8e00ff */
[----:B------:R-:W-:Y:S01]  /*5a30*/  ISETP.GE.AND P3, PT, R50, c[0x0][0x198], PT ;  /* 0x0000660032007a0c */ /* 0x000fe20003f66270 */
[----:B------:R-:W-:Y:S01]  /*5a40*/  IMAD.IADD R3, R62, 0x1, -R3 ;  /* 0x000000013e037824 */ /* 0x000fe200078e0a03 */
[----:B------:R-:W-:Y:S01]  /*5a50*/  ISETP.GE.AND P5, PT, R49, c[0x0][0x198], PT ;  /* 0x0000660031007a0c */ /* 0x000fe20003fa6270 */
[----:B------:R-:W-:Y:S01]  /*5a60*/  IMAD.WIDE.U32 R8, R8, c[0x0][0x1b0], R6 ;  /* 0x00006c0008087a25 */ /* 0x000fe200078e0006 */
[----:B------:R-:W-:Y:S01]  /*5a70*/  SHF.R.S32.HI R7, RZ, 0x1f, R4 ;  /* 0x0000001fff077819 */ /* 0x000fe20000011404 */
[----:B------:R-:W-:Y:S01]  /*5a80*/  BSSY B0, `(.L_x_2149) ;  /* 0x0000032000007945 */ /* 0x000fe20003800000 */
[----:B------:R-:W-:Y:S01]  /*5a90*/  SHF.R.S32.HI R46, RZ, 0x1f, R3 ;  /* 0x0000001fff2e7819 */ /* 0x000fe20000011403 */
[----:B------:R-:W-:-:S02]  /*5aa0*/  IMAD.IADD R9, R9, 0x1, R5 ;  /* 0x0000000109097824 */ /* 0x000fc400078e0205 */
[----:B------:R-:W-:Y:S01]  /*5ab0*/  IMAD R7, R7, c[0x0][0x1a8], RZ ;  /* 0x00006a0007077a24 */ /* 0x000fe200078e02ff */
[----:B------:R-:W-:Y:S01]  /*5ac0*/  LEA.HI R46, R46, R3, RZ, 0x3 ;  /* 0x000000032e2e7211 */ /* 0x000fe200078f18ff */
[----:B------:R-:W-:Y:S02]  /*5ad0*/  IMAD.SHL.U32 R117, R117, 0x8, RZ ;  /* 0x0000000875757824 */ /* 0x000fe400078e00ff */
[----:B------:R-:W-:Y:S01]  /*5ae0*/  IMAD R7, R4, c[0x0][0x1ac], R7 ;  /* 0x00006b0004077a24 */ /* 0x000fe200078e0207 */
[----:B------:R-:W-:Y:S01]  /*5af0*/  LOP3.LUT R0, R46, 0xfffffff8, RZ, 0xc0, !PT ;  /* 0xfffffff82e007812 */ /* 0x000fe200078ec0ff */
[----:B------:R-:W-:Y:S01]  /*5b00*/  IMAD.WIDE.U32 R4, R4, c[0x0][0x1a8], R8 ;  /* 0x00006a0004047a25 */ /* 0x000fe200078e0008 */
[----:B------:R-:W-:Y:S02]  /*5b10*/  IADD3 R8, R60, UR15, RZ ;  /* 0x0000000f3c087c10 */ /* 0x000fe4000fffe0ff */
[----:B------:R-:W-:Y:S01]  /*5b20*/  LOP3.LUT R117, R117, 0xfffffe00, RZ, 0xc0, !PT ;  /* 0xfffffe0075757812 */ /* 0x000fe200078ec0ff */
[----:B------:R-:W-:Y:S01]  /*5b30*/  IMAD.IADD R5, R5, 0x1, R7 ;  /* 0x0000000105057824 */ /* 0x000fe200078e0207 */
[----:B------:R-:W-:Y:S01]  /*5b40*/  ISETP.GE.AND P6, PT, R8, UR29, PT ;  /* 0x0000001d08007c0c */ /* 0x000fe2000bfc6270 */
[----:B------:R-:W-:Y:S01]  /*5b50*/  IMAD.IADD R0, R3, 0x1, -R0 ;  /* 0x0000000103007824 */ /* 0x000fe200078e0a00 */
[----:B------:R-:W-:-:S02]  /*5b60*/  LEA R13, P0, R4, c[0x0][0x160], 0x1 ;  /* 0x00005800040d7a11 */ /* 0x000fc400078008ff */
[----:B------:R-:W-:Y:S02]  /*5b70*/  LOP3.LUT R3, R120, 0x38, R225, 0xf8, !PT ;  /* 0x0000003878037812 */ /* 0x000fe400078ef8e1 */
[----:B------:R-:W-:Y:S01]  /*5b80*/  LEA.HI.X R5, R4, c[0x0][0x164], R5, 0x1, P0 ;  /* 0x0000590004057a11 */ /* 0x000fe200000f0c05 */
[----:B------:R1:W3:Y:S01]  /*5b90*/  SHFL.IDX PT, R14, R13, RZ, 0x181f ;  /* 0x00181fff0d0e7589 */ /* 0x0002e200000e0000 */
[----:B------:R-:W-:Y:S02]  /*5ba0*/  ISETP.GE.AND P0, PT, R219, c[0x0][0x198], PT ;  /* 0x00006600db007a0c */ /* 0x000fe40003f06270 */
        /* <DEDUP_REMOVED lines=16> */
[----:B------:R-:W-:Y:S01]  /*5cb0*/  LEA.HI R9, R10, R219, RZ, 0x3 ;  /* 0x000000db0a097211 */ /* 0x000fe200078f18ff */
[----:B------:R-:W-:Y:S01]  /*5cc0*/  IMAD.SHL.U32 R10, R51, 0x2, RZ ;  /* 0x00000002330a7824 */ /* 0x000fe200078e00ff */
[----:B------:R-:W-:Y:S02]  /*5cd0*/  LEA.HI R7, R7, R50, RZ, 0x3 ;  /* 0x0000003207077211 */ /* 0x000fe400078f18ff */
[----:B------:R-:W-:-:S02]  /*5ce0*/  LEA.HI R4, R4, R49, RZ, 0x3 ;  /* 0x0000003104047211 */ /* 0x000fc400078f18ff */
[----:B------:R-:W-:Y:S01]  /*5cf0*/  LOP3.LUT R9, R9, 0xfffffff8, RZ, 0xc0, !PT ;  /* 0xfffffff809097812 */ /* 0x000fe200078ec0ff */
[----:B------:R-:W-:Y:S01]  /*5d00*/  @!PT LDS RZ, [RZ] ;  /* 0x00000000fffff984 */ /* 0x000fe20000000800 */
[----:B------:R1:W-:Y:S01]  /*5d10*/  LDGSTS.E.BYPASS.LTC128B.128 [R10+0x10080], [R16.64], !P4 ;  /* 0x10080000100a7fae */ /* 0x0003e2000e101d58 */
        /* <DEDUP_REMOVED lines=8> */
.L_x_2150:
[----:B-1-34-:R-:W-:Y:S05]  /*5da0*/  BSYNC B0 ;  /* 0x0000000000007941 */ /* 0x01afea0003800000 */
.L_x_2149:
        /* <DEDUP_REMOVED lines=26> */
.L_x_2152:
[----:B------:R-:W-:Y:S05]  /*5f50*/  BSYNC B0 ;  /* 0x0000000000007941 */ /* 0x000fea0003800000 */
.L_x_2151:
        /* <DEDUP_REMOVED lines=26> */
.L_x_2154:
[----:B------:R-:W-:Y:S05]  /*6100*/  BSYNC B0 ;  /* 0x0000000000007941 */ /* 0x000fea0003800000 */
.L_x_2153:
[----:B------:R-:W-:Y:S01]  /*6110*/  IADD3 R7, R8, 0x60, RZ ;  /* 0x0000006008077810 */ /* 0x000fe20007ffe0ff */
[----:B---3--:R-:W-:Y:S01]  /*6120*/  SHFL.IDX PT, R14, R13, 0x3, 0x181f ;  /* 0x00781f000d0e7f89 */ /* 0x008fe200000e0000 */
[----:B------:R-:W-:Y:S01]  /*6130*/  UIADD3 UR17, UR10, -0x1, URZ ;  /* 0xffffffff0a117890 */ /* 0x000fe2000fffe03f */
[----:B------:R-:W-:Y:S01]  /*6140*/  IMAD.MOV.U32 R215, RZ, RZ, c[0x0][0x2b8] ;  /* 0x0000ae00ffd77624 */ /* 0x000fe200078e00ff */
[----:B------:R-:W-:Y:S01]  /*6150*/  ISETP.GE.AND P6, PT, R7, UR29, PT ;  /* 0x0000001d07007c0c */ /* 0x000fe2000bfc6270 */
[----:B----4-:R-:W3:Y:S01]  /*6160*/  SHFL.IDX PT, R15, R5, 0x3, 0x181f ;  /* 0x00781f00050f7f89 */ /* 0x010ee200000e0000 */
        /* <DEDUP_REMOVED lines=13> */
[----:B------:R-:W-:Y:S02]  /*6240*/  @!P6 LEA.HI R21, R16, R219, RZ, 0x3 ;  /* 0x000000db1015e211 */ /* 0x000fe400078f18ff */
[----:B------:R-:W-:Y:S01]  /*6250*/  @!P6 LEA.HI R19, R19, R50, RZ, 0x3 ;  /* 0x000000321313e211 */ /* 0x000fe200078f18ff */
[----:B------:R-:W-:Y:S01]  /*6260*/  UIADD3 UR6, UR19, UR6, URZ ;  /* 0x0000000613067290 */ /* 0x000fe2000fffe03f */
[----:B------:R-:W-:Y:S01]  /*6270*/  @!P6 SHF.R.S32.HI R16, RZ, 0x1f, R49 ;  /* 0x0000001fff10e819 */ /* 0x000fe20000011431 */
[----:B------:R-:W-:Y:S01]  /*6280*/  ULDC.64 UR4, c[0x0][0x1e8] ;  /* 0x00007a0000047ab9 */ /* 0x000fe20000000a00 */
[----:B------:R-:W-:-:S02]  /*6290*/  @!P6 LOP3.LUT R21, R21, 0xfffffff8, RZ, 0xc0, !PT ;  /* 0xfffffff81515e812 */ /* 0x000fc400078ec0ff */
[----:B------:R-:W-:Y:S01]  /*62a0*/  @!P6 LOP3.LUT R19, R19, 0xfffffff8, RZ, 0xc0, !PT ;  /* 0xfffffff81313e812 */ /* 0x000fe200078ec0ff */
[--C-:B---3--:R-:W-:Y:S01]  /*62b0*/  @!P6 IMAD.WIDE R22, R225, 0x2, R14.reuse ;  /* 0x00000002e116e825 */ /* 0x108fe200078e020e */
[----:B------:R-:W-:Y:S02]  /*62c0*/  @!P6 LEA.HI R7, R16, R49, RZ, 0x3 ;  /* 0x000000311007e211 */ /* 0x000fe400078f18ff */
[----:B------:R-:W-:Y:S01]  /*62d0*/  @P1 LOP3.LUT R12, R12, 0x8, RZ, 0xfc, !PT ;  /* 0x000000080c0c1812 */ /* 0x000fe200078efcff */
[--C-:B------:R-:W-:Y:S01]  /*62e0*/  @!P6 IMAD.WIDE R20, R21, 0x2, R14.reuse ;  /* 0x000000021514e825 */ /* 0x100fe200078e020e */
[----:B------:R-:W-:Y:S01]  /*62f0*/  @!P6 LOP3.LUT R7, R7, 0xfffffff8, RZ, 0xc0, !PT ;  /* 0xfffffff80707e812 */ /* 0x000fe200078ec0ff */
[----:B------:R-:W-:Y:S01]  /*6300*/  @!PT LDS RZ, [RZ] ;  /* 0x00000000fffff984 */ /* 0x000fe20000000800 */
[----:B------:R3:W-:Y:S02]  /*6310*/  @!P6 LDGSTS.E.BYPASS.LTC128B.128 [R10+0x13080], [R22.64], !P4 ;  /* 0x13080000160aefae */ /* 0x0007e4000e101d58 */
[----:B------:R-:W-:Y:S02]  /*6320*/  @!P6 IMAD.WIDE R18, R19, 0x2, R14 ;  /* 0x000000021312e825 */ /* 0x000fe400078e020e */
[----:B------:R3:W-:Y:S01]  /*6330*/  @!P6 LDGSTS.E.BYPASS.LTC128B.128 [R10+0x17080], [R20.64], !P0 ;  /* 0x17080000140aefae */ /* 0x0007e2000c101d58 */
[----:B------:R-:W-:-:S02]  /*6340*/  ISETP.GE.AND P0, PT, R218, UR11, PT ;  /* 0x0000000bda007c0c */ /* 0x000fc4000bf06270 */
[----:B------:R-:W-:Y:S01]  /*6350*/  IADD3 R218, R218, UR16, RZ ;  /* 0x00000010dada7c10 */ /* 0x000fe2000fffe0ff */
[----:B------:R4:W-:Y:S01]  /*6360*/  @!P6 LDGSTS.E.BYPASS.LTC128B.128 [R10+0x1b080], [R18.64], !P3 ;  /* 0x1b080000120aefae */ /* 0x0009e2000d901d58 */
[----:B------:R-:W-:-:S03]  /*6370*/  ISETP.GT.OR P0, PT, R216, 0x1f, P0 ;  /* 0x0000001fd800780c */ /* 0x000fc60000704670 */
[----:B------:R-:W-:-:S04]  /*6380*/  @P1 IMAD.HI.U32 R11, R218, c[0x0][0x2bc], RZ ;  /* 0x0000af00da0b1a27 */ /* 0x000fc800078e00ff */
[----:B-12---:R-:W-:Y:S01]  /*6390*/  IMAD.MOV.U32 R5, RZ, RZ, R218 ;  /* 0x000000ffff057224 */ /* 0x006fe200078e00da */
[----:B------:R-:W-:Y:S01]  /*63a0*/  @P1 SHF.R.U32.HI R5, RZ, c[0x0][0x2c0], R11 ;  /* 0x0000b000ff051a19 */ /* 0x000fe2000001160b */
[----:B----4-:R-:W-:-:S04]  /*63b0*/  @!P6 IMAD.WIDE R18, R7, 0x2, R14 ;  /* 0x000000020712e825 */ /* 0x010fc800078e020e */
[C---:B------:R-:W-:Y:S01]  /*63c0*/  @!P0 IADD3 R14, P1, R5.reuse, UR18, RZ ;  /* 0x00000012050e8c10 */ /* 0x040fe2000ff3e0ff */
[----:B------:R3:W-:Y:S03]  /*63d0*/  @!P6 LDGSTS.E.BYPASS.LTC128B.128 [R10+0x1f080], [R18.64], !P5 ;  /* 0x1f080000120aefae */ /* 0x0007e6000e901d58 */
[----:B------:R-:W-:Y:S02]  /*63e0*/  @!P0 LEA.HI.X.SX32 R7, R5, UR6, 0x1, P1 ;  /* 0x0000000605078c11 */ /* 0x000fe400088f0eff */
[C---:B------:R-:W-:Y:S01]  /*63f0*/  @!P0 LEA R16, P1, R14.reuse, c[0x0][0x2a0], 0x2 ;  /* 0x0000a8000e108a11 */ /* 0x040fe200078210ff */
[----:B------:R-:W0:Y:S03]  /*6400*/  LDGDEPBAR ;  /* 0x00000000000079af */ /* 0x000e260000000000 */
        /* <DEDUP_REMOVED lines=14> */
[----:B------:R-:W-:Y:S01]  /*64f0*/  ISETP.GE.AND P4, PT, R50, c[0x0][0x1d4], PT ;  /* 0x0000750032007a0c */ /* 0x000fe20003f86270 */
[----:B------:R-:W-:Y:S01]  /*6500*/  ULDC.64 UR4, c[0x0][0x210] ;  /* 0x0000840000047ab9 */ /* 0x000fe20000000a00 */
[----:B------:R-:W-:Y:S01]  /*6510*/  IADD3 R11, -R60, UR30, RZ ;  /* 0x0000001e3c0b7c10 */ /* 0x000fe2000fffe1ff */
[----:B------:R-:W-:Y:S01]  /*6520*/  IMAD R5, R64, c[0x0][0x1e0], RZ ;  /* 0x0000780040057a24 */ /* 0x000fe200078e02ff */
[----:B------:R-:W-:Y:S01]  /*6530*/  ISETP.GE.AND P3, PT, R49, c[0x0][0x1d4], PT ;  /* 0x0000750031007a0c */ /* 0x000fe20003f66270 */
[----:B------:R-:W-:Y:S01]  /*6540*/  UIMAD UR12, UR12, UR4, URZ ;  /* 0x000000040c0c72a4 */ /* 0x000fe2000f8e023f */
[----:B------:R-:W-:Y:S01]  /*6550*/  LOP3.LUT R12, R12, 0xfffffffe, RZ, 0xc0, !PT ;  /* 0xfffffffe0c0c7812 */ /* 0x000fe200078ec0ff */
[----:B------:R-:W-:Y:S01]  /*6560*/  IMAD R5, R218, c[0x0][0x1e4], R5 ;  /* 0x00007900da057a24 */ /* 0x000fe200078e0205 */
[----:B------:R-:W-:Y:S01]  /*6570*/  UIMAD.WIDE.U32 UR26, UR13, UR4, URZ ;  /* 0x000000040d1a72a5 */ /* 0x000fe2000f8e003f */
[----:B------:R-:W-:Y:S01]  /*6580*/  LEA.HI R48, R45, R62, RZ, 0x5 ;  /* 0x0000003e2d307211 */ /* 0x000fe200078f28ff */
[----:B------:R-:W-:Y:S01]  /*6590*/  UIMAD UR12, UR13, UR5, UR12 ;  /* 0x000000050d0c72a4 */ /* 0x000fe2000f8e020c */
[----:B------:R-:W-:Y:S01]  /*65a0*/  IMAD.IADD R15, R15, 0x1, R5 ;  /* 0x000000010f0f7824 */ /* 0x000fe200078e0205 */
[----:B------:R-:W-:Y:S01]  /*65b0*/  @P2 LOP3.LUT R12, R12, 0x1, RZ, 0xfc, !PT ;  /* 0x000000010c0c2812 */ /* 0x000fe200078efcff */
[----:B------:R-:W-:Y:S01]  /*65c0*/  IMAD.U32 R5, RZ, RZ, UR13 ;  /* 0x0000000dff057e24 */ /* 0x000fe2000f8e00ff */
[----:B------:R-:W-:Y:S01]  /*65d0*/  UIADD3 UR12, UR27, UR12, URZ ;  /* 0x0000000c1b0c7290 */ /* 0x000fe2000fffe03f */
[----:B------:R-:W-:-:S02]  /*65e0*/  SHF.R.S32.HI R44, RZ, 0x5, R48 ;  /* 0x00000005ff2c7819 */ /* 0x000fc40000011430 */
[----:B--2---:R-:W-:Y:S01]  /*65f0*/  SHF.R.S32.HI R47, RZ, 0x1f, R217 ;  /* 0x0000001fff2f7819 */ /* 0x004fe200000114d9 */
[----:B------:R-:W-:-:S04]  /*6600*/  IMAD.WIDE.U32 R14, R217, c[0x0][0x1f0], R14 ;  /* 0x00007c00d90e7a25 */ /* 0x000fc800078e000e */
[----:B---3--:R-:W-:Y:S02]  /*6610*/  IMAD R10, R47, c[0x0][0x1f0], RZ ;  /* 0x00007c002f0a7a24 */ /* 0x008fe400078e02ff */
        /* <DEDUP_REMOVED lines=9> */
[----:B------:R-:W-:-:S05]  /*66b0*/  LEA.HI.X R13, R10, c[0x0][0x1cc], R7, 0x1, P1 ;  /* 0x000073000a0d7a11 */ /* 0x000fca00008f0c07 */
[----:B------:R-:W1:Y:S06]  /*66c0*/  SHFL.IDX PT, R15, R13, RZ, 0x181f ;  /* 0x00181fff0d0f7589 */ /* 0x000e6c00000e0000 */
[----:B------:R-:W-:Y:S01]  /*66d0*/  @P0 SHF.R.S32.HI R10, RZ, 0x1f, R219 ;  /* 0x0000001fff0a0819 */ /* 0x000fe200000114db */
[----:B------:R-:W-:Y:S01]  /*66e0*/  @P0 IMAD.SHL.U32 R11, R51, 0x2, RZ ;  /* 0x00000002330b0824 */ /* 0x000fe200078e00ff */
[----:B------:R-:W-:Y:S02]  /*66f0*/  @P0 SHF.R.S32.HI R7, RZ, 0x1f, R50 ;  /* 0x0000001fff070819 */ /* 0x000fe40000011432 */
[----:B------:R-:W-:-:S02]  /*6700*/  @P0 SHF.R.S32.HI R16, RZ, 0x1f, R49 ;  /* 0x0000001fff100819 */ /* 0x000fc40000011431 */
[----:B------:R-:W-:Y:S02]  /*6710*/  @P0 LEA.HI R10, R10, R219, RZ, 0x3 ;  /* 0x000000db0a0a0211 */ /* 0x000fe400078f18ff */
        /* <DEDUP_REMOVED lines=20> */
.L_x_2155:
        /* <DEDUP_REMOVED lines=91> */
.L_x_2159:
[----:B------:R-:W-:Y:S05]  /*6e10*/  BSYNC B0 ;  /* 0x0000000000007941 */ /* 0x000fea0003800000 */
.L_x_2158:
        /* <DEDUP_REMOVED lines=78> */
.L_x_2161:
[----:B------:R-:W-:Y:S05]  /*7300*/  BSYNC B0 ;  /* 0x0000000000007941 */ /* 0x000fea0003800000 */
.L_x_2160:
        /* <DEDUP_REMOVED lines=80> */
.L_x_2163:
[----:B------:R-:W-:Y:S05]  /*7810*/  BSYNC B0 ;  /* 0x0000000000007941 */ /* 0x000fea0003800000 */
.L_x_2162:
        /* <DEDUP_REMOVED lines=77> */
.L_x_2165:
[----:B------:R-:W-:Y:S05]  /*7cf0*/  BSYNC B0 ;  /* 0x0000000000007941 */ /* 0x000fea0003800000 */
.L_x_2164:
        /* <DEDUP_REMOVED lines=79> */
.L_x_2169:
[----:B------:R-:W-:Y:S05]  /*81f0*/  BSYNC B0 ;  /* 0x0000000000007941 */ /* 0x000fea0003800000 */
.L_x_2168:
        /* <DEDUP_REMOVED lines=46> */
.L_x_2171:
[----:B------:R-:W-:Y:S05]  /*84e0*/  BSYNC B0 ;  /* 0x0000000000007941 */ /* 0x000fea0003800000 */
.L_x_2170:
        /* <DEDUP_REMOVED lines=46> */
.L_x_2173:
[----:B------:R-:W-:Y:S05]  /*87d0*/  BSYNC B0 ;  /* 0x0000000000007941 */ /* 0x000fea0003800000 */
.L_x_2172:
        /* <DEDUP_REMOVED lines=45> */
.L_x_2167:
[----:B------:R-:W-:Y:S05]  /*8ab0*/  BSYNC B1 ;  /* 0x0000000000017941 */ /* 0x000fea0003800000 */
.L_x_2166:
        /* <DEDUP_REMOVED lines=49> */
.L_x_2177:
[----:B------:R-:W-:Y:S05]  /*8dd0*/  BSYNC B0 ;  /* 0x0000000000007941 */ /* 0x000fea0003800000 */
.L_x_2176:
        /* <DEDUP_REMOVED lines=46> */
.L_x_2179:
[----:B------:R-:W-:Y:S05]  /*90c0*/  BSYNC B0 ;  /* 0x0000000000007941 */ /* 0x000fea0003800000 */
.L_x_2178:
        /* <DEDUP_REMOVED lines=46> */
.L_x_2181:
[----:B------:R-:W-:Y:S05]  /*93b0*/  BSYNC B0 ;  /* 0x0000000000007941 */ /* 0x000fea0003800000 */
.L_x_2180:
        /* <DEDUP_REMOVED lines=45> */
.L_x_2175:
[----:B------:R-:W-:Y:S05]  /*9690*/  BSYNC B1 ;  /* 0x0000000000017941 */ /* 0x000fea0003800000 */
.L_x_2174:
        /* <DEDUP_REMOVED lines=49> */
.L_x_2185:
[----:B------:R-:W-:Y:S05]  /*99b0*/  BSYNC B0 ;  /* 0x0000000000007941 */ /* 0x000fea0003800000 */
.L_x_2184:
        /* <DEDUP_REMOVED lines=46> */
.L_x_2187:
[----:B------:R-:W-:Y:S05]  /*9ca0*/  BSYNC B0 ;  /* 0x0000000000007941 */ /* 0x000fea0003800000 */
.L_x_2186:
        /* <DEDUP_REMOVED lines=46> */
.L_x_2189:
[----:B------:R-:W-:Y:S05]  /*9f90*/  BSYNC B0 ;  /* 0x0000000000007941 */ /* 0x000fea0003800000 */
.L_x_2188:
        /* <DEDUP_REMOVED lines=45> */
.L_x_2183:
[----:B------:R-:W-:Y:S05]  /*a270*/  BSYNC B1 ;  /* 0x0000000000017941 */ /* 0x000fea0003800000 */
.L_x_2182:
        /* <DEDUP_REMOVED lines=48> */
.L_x_2192:
[----:B------:R-:W-:Y:S05]  /*a580*/  BSYNC B0 ;  /* 0x0000000000007941 */ /* 0x000fea0003800000 */
.L_x_2191:
        /* <DEDUP_REMOVED lines=46> */
.L_x_2194:
[----:B------:R-:W-:Y:S05]  /*a870*/  BSYNC B0 ;  /* 0x0000000000007941 */ /* 0x000fea0003800000 */
.L_x_2193:
        /* <DEDUP_REMOVED lines=46> */
.L_x_2196:
[----:B------:R-:W-:Y:S05]  /*ab60*/  BSYNC B0 ;  /* 0x0000000000007941 */ /* 0x000fea0003800000 */
.L_x_2195:
        /* <DEDUP_REMOVED lines=46> */
.L_x_2157:
        /* <DEDUP_REMOVED lines=57> */
.L_x_2198:
[----:B--2---:R-:W-:Y:S05]  /*b1e0*/  BSYNC B0 ;  /* 0x0000000000007941 */ /* 0x004fea0003800000 */
.L_x_2197:
        /* <DEDUP_REMOVED lines=59> */
.L_x_2200:
[----:B--2---:R-:W-:Y:S05]  /*b5a0*/  BSYNC B0 ;  /* 0x0000000000007941 */ /* 0x004fea0003800000 */
.L_x_2199:
        /* <DEDUP_REMOVED lines=61> */
.L_x_2202:
[----:B--23--:R-:W-:Y:S05]  /*b980*/  BSYNC B0 ;  /* 0x0000000000007941 */ /* 0x00cfea0003800000 */
.L_x_2201:
        /* <DEDUP_REMOVED lines=58> */
.L_x_2204:
[----:B------:R-:W-:Y:S05]  /*bd30*/  BSYNC B0 ;  /* 0x0000000000007941 */ /* 0x000fea0003800000 */
.L_x_2203:
        /* <DEDUP_REMOVED lines=133> */
.L_x_2208:
[----:B------:R-:W-:Y:S05]  /*c590*/  BSYNC B0 ;  /* 0x0000000000007941 */ /* 0x000fea0003800000 */
.L_x_2207:
        /* <DEDUP_REMOVED lines=105> */
.L_x_2206:
[----:B------:R-:W-:Y:S05]  /*cc30*/  BSYNC B1 ;  /* 0x0000000000017941 */ /* 0x000fea0003800000 */
.L_x_2205:
        /* <DEDUP_REMOVED lines=114> */
.L_x_2212:
[----:B------:R-:W-:Y:S05]  /*d360*/  BSYNC B0 ;  /* 0x0000000000007941 */ /* 0x000fea0003800000 */
.L_x_2211:
        /* <DEDUP_REMOVED lines=105> */
.L_x_2210:
[----:B------:R-:W-:Y:S05]  /*da00*/  BSYNC B1 ;  /* 0x0000000000017941 */ /* 0x000fea0003800000 */
.L_x_2209:
        /* <DEDUP_REMOVED lines=114> */
.L_x_2216:
[----:B------:R-:W-:Y:S05]  /*e130*/  BSYNC B0 ;  /* 0x0000000000007941 */ /* 0x000fea0003800000 */
.L_x_2215:
        /* <DEDUP_REMOVED lines=105> */
.L_x_2214:
[----:B------:R-:W-:Y:S05]  /*e7d0*/  BSYNC B1 ;  /* 0x0000000000017941 */ /* 0x000fea0003800000 */
.L_x_2213:
        /* <DEDUP_REMOVED lines=113> */
.L_x_2218:
[----:B------:R-:W-:Y:S05]  /*eef0*/  BSYNC B0 ;  /* 0x0000000000007941 */ /* 0x000fea0003800000 */
.L_x_2217:
        /* <DEDUP_REMOVED lines=105> */
.L_x_2190:
[----:B------:R-:W-:Y:S05]  /*f590*/  BSYNC B2 ;  /* 0x0000000000027941 */ /* 0x000fea0003800000 */
.L_x_2156:
        /* <DEDUP_REMOVED lines=19> */
[----:B------:R-:W-:Y:S01]  /*f6d0*/  ISETP.LT.AND P1, PT, R60, UR30, PT ;  /* 0x0000001e3c007c0c */ /* 0x000fe2000bf21270 */
[----:B------:R-:W-:Y:S01]  /*f6e0*/  IMAD R4, R47, c[0x0][0x218], RZ ;  /* 0x000086002f047a24 */ /* 0x000fe200078e02ff */
[----:B------:R-:W-:Y:S01]  /*f6f0*/  SHF.R.S32.HI R228, RZ, 0x1f, R219 ;  /* 0x0000001fffe47819 */ /* 0x000fe200000114db */
[----:B------:R-:W-:Y:S01]  /*f700*/  IMAD R213, R11, 0x200, R8 ;  /* 0x000002000bd57824 */ /* 0x000fe200078e0208 */
[----:B------:R-:W-:Y:S01]  /*f710*/  SHF.R.S32.HI R227, RZ, 0x1f, R50 ;  /* 0x0000001fffe37819 */ /* 0x000fe20000011432 */
[----:B------:R-:W-:Y:S01]  /*f720*/  IMAD.WIDE.U32 R6, R217, c[0x0][0x218], R6 ;  /* 0x00008600d9067a25 */ /* 0x000fe200078e0006 */
[----:B------:R-:W-:Y:S01]  /*f730*/  LEA.HI R228, R228, R219, RZ, 0x3 ;  /* 0x000000dbe4e47211 */ /* 0x000fe200078f18ff */
[----:B------:R-:W-:Y:S01]  /*f740*/  UISETP.GT.AND UP0, UPT, UR17, UR8, UPT ;  /* 0x000000081100728c */ /* 0x000fe2000bf04270 */
[----:B------:R-:W-:Y:S01]  /*f750*/  LEA.HI R227, R227, R50, RZ, 0x3 ;  /* 0x00000032e3e37211 */ /* 0x000fe200078f18ff */
[----:B------:R-:W-:Y:S01]  /*f760*/  IMAD.SHL.U32 R213, R213, 0x2, RZ ;  /* 0x00000002d5d57824 */ /* 0x000fe200078e00ff */
[----:B------:R-:W-:Y:S01]  /*f770*/  BAR.SYNC.DEFER_BLOCKING 0x0 ;  /* 0x0000000000007b1d */ /* 0x000fe20000010000 */
[----:B------:R-:W-:Y:S01]  /*f780*/  IMAD R4, R217, c[0x0][0x21c], R4 ;  /* 0x00008700d9047a24 */ /* 0x000fe200078e0204 */
[----:B------:R-:W-:Y:S01]  /*f790*/  LOP3.LUT R228, R228, 0xfffffff8, RZ, 0xc0, !PT ;  /* 0xfffffff8e4e47812 */ /* 0x000fe200078ec0ff */
[----:B------:R-:W-:Y:S01]  /*f7a0*/  IMAD.SHL.U32 R11, R11, 0x8, RZ ;  /* 0x000000080b0b7824 */ /* 0x000fe200078e00ff */
[C---:B------:R-:W-:Y:S01]  /*f7b0*/  IADD3 R5, R213.reuse, 0xc080, RZ ;  /* 0x0000c080d5057810 */ /* 0x040fe20007ffe0ff */
[----:B------:R-:W-:Y:S01]  /*f7c0*/  IMAD.SHL.U32 R47, R46, 0x40, RZ ;  /* 0x000000402e2f7824 */ /* 0x000fe200078e00ff */
[----:B------:R-:W-:-:S02]  /*f7d0*/  IADD3 R212, R213, 0xc0a0, RZ ;  /* 0x0000c0a0d5d47810 */ /* 0x000fc40007ffe0ff */
[----:B------:R-:W-:Y:S02]  /*f7e0*/  @P0 IADD3 R212, R5, -0x20, RZ ;  /* 0xffffffe005d40810 */ /* 0x000fe40007ffe0ff */
[----:B------:R-:W-:Y:S02]  /*f7f0*/  IADD3 R5, P0, R6, UR26, RZ ;  /* 0x0000001a06057c10 */ /* 0x000fe4000ff1e0ff */
[----:B------:R-:W-:Y:S02]  /*f800*/  LOP3.LUT R11, R0, 0x8, R11, 0xf8, !PT ;  /* 0x00000008000b7812 */ /* 0x000fe400078ef80b */
[----:B------:R-:W-:Y:S02]  /*f810*/  IADD3.X R6, R7, UR12, R4, P0, !PT ;  /* 0x0000000c07067c10 */ /* 0x000fe400087fe404 */
[C---:B------:R-:W-:Y:S02]  /*f820*/  LEA R4, P0, R5.reuse, c[0x0][0x1f8], 0x1 ;  /* 0x00007e0005047a11 */ /* 0x040fe400078008ff */
[----:B------:R-:W-:Y:S01]  /*f830*/  SHF.R.U32.HI R46, RZ, 0x3, R0 ;  /* 0x00000003ff2e7819 */ /* 0x000fe20000011600 */
[----:B------:R-:W-:Y:S01]  /*f840*/  IMAD.MOV.U32 R0, RZ, RZ, 0x40 ;  /* 0x00000040ff007424 */ /* 0x000fe200078e00ff */
[----:B------:R-:W-:Y:S01]  /*f850*/  LEA.HI.X R5, R5, c[0x0][0x1fc], R6, 0x1, P0 ;  /* 0x00007f0005057a11 */ /* 0x000fe200000f0c06 */
[----:B------:R-:W-:Y:S01]  /*f860*/  SHFL.IDX PT, R24, R4, RZ, 0x181f ;  /* 0x00181fff04187589 */ /* 0x000fe200000e0000 */
[----:B------:R-:W-:-:S02]  /*f870*/  LOP3.LUT R47, R47, 0xfffffe00, RZ, 0xc0, !PT ;  /* 0xfffffe002f2f7812 */ /* 0x000fc400078ec0ff */
[----:B------:R-:W-:Y:S01]  /*f880*/  LOP3.LUT R46, R11, R46, RZ, 0x3c, !PT ;  /* 0x0000002e0b2e7212 */ /* 0x000fe200078e3cff */
[----:B------:R-:W1:Y:S01]  /*f890*/  SHFL.IDX PT, R25, R5, RZ, 0x181f ;  /* 0x00181fff05197589 */ /* 0x000e6200000e0000 */
[----:B------:R-:W-:Y:S01]  /*f8a0*/  LOP3.LUT P0, RZ, R61, 0x4, RZ, 0xc0, !PT ;  /* 0x000000043dff7812 */ /* 0x000fe2000780c0ff */
[----:B------:R-:W-:Y:S01]  /*f8b0*/  IMAD R7, R44, 0x400, R47 ;  /* 0x000004002c077824 */ /* 0x000fe200078e022f */
[----:B------:R-:W-:Y:S01]  /*f8c0*/  LOP3.LUT R227, R227, 0xfffffff8, RZ, 0xc0, !PT ;  /* 0xfffffff8e3e37812 */ /* 0x000fe200078ec0ff */
[----:B------:R-:W-:Y:S01]  /*f8d0*/  LDSM.16.M88.4 R12, [R213+0xc080] ;  /* 0x00c08000d50c783b */ /* 0x000fe20000000200 */
[----:B------:R-:W-:Y:S01]  /*f8e0*/  SEL R0, R0, 0xffffffc0, !P0 ;  /* 0xffffffc000007807 */ /* 0x000fe20004000000 */
[----:B------:R-:W-:Y:S01]  /*f8f0*/  IMAD.IADD R214, R46, 0x1, R7 ;  /* 0x000000012ed67824 */ /* 0x000fe200078e0207 */
[----:B------:R-:W-:Y:S01]  /*f900*/  ISETP.GE.OR P0, PT, R225, c[0x0][0x1d4], !P1 ;  /* 0x00007500e1007a0c */ /* 0x000fe20004f06670 */
[----:B------:R-:W-:Y:S01]  /*f910*/  LDSM.16.M88.4 R20, [R213+0xc880] ;  /* 0x00c88000d514783b */ /* 0x000fe20000000200 */
[----:B------:R-:W-:Y:S01]  /*f920*/  SHF.R.S32.HI R226, RZ, 0x1f, R49 ;  /* 0x0000001fffe27819 */ /* 0x000fe20000011431 */
[----:B------:R-:W-:Y:S01]  /*f930*/  IMAD.SHL.U32 R214, R214, 0x2, RZ ;  /* 0x00000002d6d67824 */ /* 0x000fe200078e00ff */
[----:B------:R-:W-:Y:S01]  /*f940*/  IADD3 R203, R212, 0x800, RZ ;  /* 0x00000800d4cb7810 */ /* 0x000fe20007ffe0ff */
[----:B------:R-:W-:Y:S01]  /*f950*/  LDSM.16.M88.4 R40, [R212] ;  /* 0x00000000d428783b */ /* 0x000fe20000000200 */
[----:B------:R-:W-:Y:S01]  /*f960*/  LEA.HI R226, R226, R49, RZ, 0x3 ;  /* 0x00000031e2e27211 */ /* 0x000fe200078f18ff */
[--C-:B------:R-:W-:Y:S01]  /*f970*/  IMAD R210, R2, 0x2, R214.reuse ;  /* 0x0000000202d27824 */ /* 0x100fe200078e02d6 */
[----:B------:R-:W-:Y:S01]  /*f980*/  IADD3 R201, R212, 0x1000, RZ ;  /* 0x00001000d4c97810 */ /* 0x000fe20007ffe0ff */
[----:B------:R-:W2:Y:S01]  /*f990*/  LDSM.16.M88.4 R4, [R214+0x10080] ;  /* 0x01008000d604783b */ /* 0x000ea20000000200 */
[----:B------:R-:W-:Y:S01]  /*f9a0*/  LOP3.LUT R226, R226, 0xfffffff8, RZ, 0xc0, !PT ;  /* 0xfffffff8e2e27812 */ /* 0x000fe200078ec0ff */
[----:B------:R-:W-:Y:S01]  /*f9b0*/  IMAD R209, R3, 0x2, R214 ;  /* 0x0000000203d17824 */ /* 0x000fe200078e02d6 */
[C---:B------:R-:W-:Y:S01]  /*f9c0*/  IADD3 R200, R212.reuse, 0x1800, RZ ;  /* 0x00001800d4c87810 */ /* 0x040fe20007ffe0ff */
[----:B------:R-:W-:Y:S01]  /*f9d0*/  LDSM.16.M88.4 R36, [R212+0x800] ;  /* 0x00080000d424783b */ /* 0x000fe20000000200 */
[----:B------:R-:W-:Y:S01]  /*f9e0*/  IMAD.IADD R208, R213, 0x1, R0 ;  /* 0x00000001d5d07824 */ /* 0x000fe200078e0200 */
[----:B------:R-:W-:Y:S01]  /*f9f0*/  SHF.R.S32.HI R229, RZ, 0x1f, R226 ;  /* 0x0000001fffe57819 */ /* 0x000fe200000114e2 */
[----:B------:R-:W-:Y:S01]  /*fa00*/  IMAD R207, R3, 0x2, R210 ;  /* 0x0000000203cf7824 */ /* 0x000fe200078e02d2 */
[----:B------:R-:W3:Y:S01]  /*fa10*/  LDSM.16.M88.4 R32, [R210+0x10080] ;  /* 0x01008000d220783b */ /* 0x000ee20000000200 */
[----:B-1----:R-:W-:Y:S01]  /*fa20*/  IMAD.WIDE R10, R225, 0x2, R24 ;  /* 0x00000002e10a7825 */ /* 0x002fe200078e0218 */
[----:B------:R-:W-:-:S02]  /*fa30*/  IADD3 R199, R212, 0x2000, RZ ;  /* 0x00002000d4c77810 */ /* 0x000fc40007ffe0ff */
[----:B------:R-:W-:Y:S01]  /*fa40*/  IADD3 R198, R212, 0x2800, RZ ;  /* 0x00002800d4c67810 */ /* 0x000fe20007ffe0ff */
[--C-:B------:R-:W-:Y:S01]  /*fa50*/  IMAD.WIDE R8, R228, 0x2, R24.reuse ;  /* 0x00000002e4087825 */ /* 0x100fe200078e0218 */
[----:B------:R-:W-:Y:S01]  /*fa60*/  @!PT LDS RZ, [RZ] ;  /* 0x00000000fffff984 */ /* 0x000fe20000000800 */
[----:B------:R-:W-:Y:S01]  /*fa70*/  @!PT LDS RZ, [RZ] ;  /* 0x00000000fffff984 */ /* 0x000fe20000000800 */
[----:B------:R-:W-:Y:S01]  /*fa80*/  @!PT LDS RZ, [RZ] ;  /* 0x00000000fffff984 */ /* 0x000fe20000000800 */
[----:B------:R1:W-:Y:S01]  /*fa90*/  LDGSTS.E.BYPASS.LTC128B.128 [R220+0x8080], [R10.64], !P0 ;  /* 0x080800000adc7fae */ /* 0x0003e2000c101d58 */
[----:B------:R-:W-:Y:S02]  /*faa0*/  ISETP.GE.OR P0, PT, R219, c[0x0][0x1d4], !P1 ;  /* 0x00007500db007a0c */ /* 0x000fe40004f06670 */
[----:B------:R-:W-:Y:S01]  /*fab0*/  IMAD.WIDE R26, R227, 0x2, R24 ;  /* 0x00000002e31a7825 */ /* 0x000fe200078e0218 */
[C---:B------:R-:W-:Y:S02]  /*fac0*/  IADD3 R197, R212.reuse, 0x3000, RZ ;  /* 0x00003000d4c57810 */ /* 0x040fe40007ffe0ff */
[----:B------:R-:W-:Y:S01]  /*fad0*/  IADD3 R196, R212, 0x3800, RZ ;  /* 0x00003800d4c47810 */ /* 0x000fe20007ffe0ff */
[----:B------:R-:W-:Y:S01]  /*fae0*/  IMAD.IADD R202, R0, 0x1, R212 ;  /* 0x0000000100ca7824 */ /* 0x000fe200078e02d4 */
[----:B------:R-:W-:-:S06]  /*faf0*/  SHF.R.S32.HI R0, RZ, 0x1f, R227 ;  /* 0x0000001fff007819 */ /* 0x000fcc00000114e3 */
[----:B------:R1:W-:Y:S01]  /*fb00*/  LDGSTS.E.BYPASS.LTC128B.128 [R220+0x9080], [R8.64], !P0 ;  /* 0x0908000008dc7fae */ /* 0x0003e2000c101d58 */
[----:B------:R-:W-:Y:S01]  /*fb10*/  ISETP.GE.OR P0, PT, R50, c[0x0][0x1d4], !P1 ;  /* 0x0000750032007a0c */ /* 0x000fe20004f06670 */
[----:B------:R-:W-:Y:S01]  /*fb20*/  IMAD.WIDE R50, R226, 0x2, R24 ;  /* 0x00000002e2327825 */ /* 0x000fe200078e0218 */
[C---:B--2---:R-:W-:Y:S11]  /*fb30*/  HMMA.16816.F32 R16, R4.reuse, R12, RZ ;  /* 0x0000000c0410723c */ /* 0x044ff600000018ff */
[----:B------:R2:W-:Y:S01]  /*fb40*/  LDGSTS.E.BYPASS.LTC128B.128 [R220+0xa080], [R26.64], !P0 ;  /* 0x0a0800001adc7fae */ /* 0x0005e2000c101d58 */
[----:B------:R-:W-:Y:S01]  /*fb50*/  ISETP.GE.OR P0, PT, R49, c[0x0][0x1d4], !P1 ;  /* 0x0000750031007a0c */ /* 0x000fe20004f06670 */
[C---:B------:R-:W-:Y:S08]  /*fb60*/  HMMA.16816.F32 R12, R4.reuse, R14, RZ ;  /* 0x0000000e040c723c */ /* 0x040ff000000018ff */
[----:B-1----:R-:W-:Y:S04]  /*fb70*/  HMMA.16816.F32 R8, R4, R20, RZ ;  /* 0x000000140408723c */ /* 0x002fe800000018ff */
[----:B------:R1:W-:Y:S01]  /*fb80*/  LDGSTS.E.BYPASS.LTC128B.128 [R220+0xb080], [R50.64], !P0 ;  /* 0x0b08000032dc7fae */ /* 0x0003e2000c101d58 */
[----:B------:R-:W-:-:S03]  /*fb90*/  PLOP3.LUT P0, PT, PT, PT, UP0, 0x40, 0x0 ;  /* 0x000000000000781c */ /* 0x000fc60003f0e808 */
[----:B------:R-:W-:Y:S01]  /*fba0*/  LDSM.16.M88.4 R28, [R209+0x10080] ;  /* 0x01008000d11c783b */ /* 0x000fe20000000200 */
[----:B------:R-:W-:Y:S03]  /*fbb0*/  HMMA.16816.F32 R4, R4, R22, RZ ;  /* 0x000000160404723c */ /* 0x000fe600000018ff */
[----:B------:R-:W-:Y:S04]  /*fbc0*/  LDSM.16.M88.4 R20, [R208+0xc880] ;  /* 0x00c88000d014783b */ /* 0x000fe80000000200 */
[----:B--2---:R-:W2:Y:S01]  /*fbd0*/  LDSM.16.M88.4 R24, [R208+0xc080] ;  /* 0x00c08000d018783b */ /* 0x004ea20000000200 */
[C---:B---3--:R-:W-:Y:S03]  /*fbe0*/  HMMA.16816.F32 R16, R32.reuse, R40, R16 ;  /* 0x000000282010723c */ /* 0x048fe60000001810 */
[----:B------:R-:W0:Y:S05]  /*fbf0*/  LDGDEPBAR ;  /* 0x00000000000079af */ /* 0x000e2a0000000000 */
[C---:B------:R-:W-:Y:S01]  /*fc00*/  HMMA.16816.F32 R12, R32.reuse, R42, R12 ;  /* 0x0000002a200c723c */ /* 0x040fe2000000180c */
[----:B------:R-:W-:Y:S07]  /*fc10*/  LDSM.16.M88.4 R40, [R207+0x10080] ;  /* 0x01008000cf28783b */ /* 0x000fee0000000200 */
[C---:B------:R-:W-:Y:S08]  /*fc20*/  HMMA.16816.F32 R8, R32.reuse, R36, R8 ;  /* 0x000000242008723c */ /* 0x040ff00000001808 */
[----:B------:R-:W-:Y:S01]  /*fc30*/  HMMA.16816.F32 R4, R32, R38, R4 ;  /* 0x000000262004723c */ /* 0x000fe20000001804 */
[----:B------:R-:W3:Y:S04]  /*fc40*/  LDSM.16.M88.4 R36, [R202] ;  /* 0x00000000ca24783b */ /* 0x000ee80000000200 */
[----:B------:R-:W4:Y:S03]  /*fc50*/  LDSM.16.M88.4 R32, [R202+0x800] ;  /* 0x00080000ca20783b */ /* 0x000f260000000200 */
[C---:B--2---:R-:W-:Y:S08]  /*fc60*/  HMMA.16816.F32 R16, R28.reuse, R24, R16 ;  /* 0x000000181c10723c */ /* 0x044ff00000001810 */
[C---:B------:R-:W-:Y:S01]  /*fc70*/  HMMA.16816.F32 R12, R28.reuse, R26, R12 ;  /* 0x0000001a1c0c723c */ /* 0x040fe2000000180c */
[----:B------:R-:W-:Y:S07]  /*fc80*/  LDSM.16.M88.4 R24, [R214+0x14080] ;  /* 0x01408000d618783b */ /* 0x000fee0000000200 */
[C---:B------:R-:W-:Y:S08]  /*fc90*/  HMMA.16816.F32 R8, R28.reuse, R20, R8 ;  /* 0x000000141c08723c */ /* 0x040ff00000001808 */
[----:B------:R-:W-:Y:S01]  /*fca0*/  HMMA.16816.F32 R28, R28, R22, R4 ;  /* 0x000000161c1c723c */ /* 0x000fe20000001804 */
[----:B------:R-:W2:Y:S04]  /*fcb0*/  LDSM.16.M88.4 R20, [R213+0xd080] ;  /* 0x00d08000d514783b */ /* 0x000ea80000000200 */
[----:B------:R-:W5:Y:S03]  /*fcc0*/  LDSM.16.M88.4 R4, [R213+0xd880] ;  /* 0x00d88000d504783b */ /* 0x000f660000000200 */
[C---:B---3--:R-:W-:Y:S08]  /*fcd0*/  HMMA.16816.F32 R16, R40.reuse, R36, R16 ;  /* 0x000000242810723c */ /* 0x048ff00000001810 */
[C---:B------:R-:W-:Y:S01]  /*fce0*/  HMMA.16816.F32 R12, R40.reuse, R38, R12 ;  /* 0x00000026280c723c */ /* 0x040fe2000000180c */
[----:B------:R-:W-:Y:S07]  /*fcf0*/  LDSM.16.M88.4 R36, [R210+0x14080] ;  /* 0x01408000d224783b */ /* 0x000fee0000000200 */
[C---:B----4-:R-:W-:Y:S08]  /*fd00*/  HMMA.16816.F32 R8, R40.reuse, R32, R8 ;  /* 0x000000202808723c */ /* 0x050ff00000001808 */
[----:B------:R-:W-:Y:S01]  /*fd10*/  HMMA.16816.F32 R40, R40, R34, R28 ;  /* 0x000000222828723c */ /* 0x000fe2000000181c */
[----:B------:R-:W3:Y:S04]  /*fd20*/  LDSM.16.M88.4 R32, [R212+0x1000] ;  /* 0x00100000d420783b */ /* 0x000ee80000000200 */
[----:B------:R-:W4:Y:S03]  /*fd30*/  LDSM.16.M88.4 R28, [R212+0x1800] ;  /* 0x00180000d41c783b */ /* 0x000f260000000200 */
[C---:B--2---:R-:W-:Y:S08]  /*fd40*/  HMMA.16816.F32 R16, R24.reuse, R20, R16 ;  /* 0x000000141810723c */ /* 0x044ff00000001810 */
[C---:B------:R-:W-:Y:S01]  /*fd50*/  HMMA.16816.F32 R12, R24.reuse, R22, R12 ;  /* 0x00000016180c723c */ /* 0x040fe2000000180c */
[----:B------:R-:W-:Y:S07]  /*fd60*/  LDSM.16.M88.4 R20, [R208+0xd080] ;  /* 0x00d08000d014783b */ /* 0x000fee0000000200 */
[C---:B-----5:R-:W-:Y:S08]  /*fd70*/  HMMA.16816.F32 R8, R24.reuse, R4, R8 ;  /* 0x000000041808723c */ /* 0x060ff00000001808 */
        /* <DEDUP_REMOVED lines=65> */
[----:B------:R-:W4:Y:S01]  /*10190*/  LDSM.16.M88.4 R28, [R202+0x3800] ;  /* 0x00380000ca1c783b */ /* 0x000f220000000200 */
[----:B------:R-:W-:-:S04]  /*101a0*/  DEPBAR.LE SB0, 0x0 ;  /* 0x000080000000791a */ /* 0x000fc80000000000 */
[C---:B--2---:R-:W-:Y:S08]  /*101b0*/  HMMA.16816.F32 R16, R24.reuse, R20, R16 ;  /* 0x000000141810723c */ /* 0x044ff00000001810 */
[C---:B------:R-:W-:Y:S08]  /*101c0*/  HMMA.16816.F32 R12, R24.reuse, R22, R12 ;  /* 0x00000016180c723c */ /* 0x040ff0000000180c */
[C---:B-----5:R-:W-:Y:S07]  /*101d0*/  HMMA.16816.F32 R8, R24.reuse, R4, R8 ;  /* 0x000000041808723c */ /* 0x060fee0000001808 */
[----:B------:R-:W-:Y:S01]  /*101e0*/  SHF.R.S32.HI R4, RZ, 0x1f, R225 ;  /* 0x0000001fff047819 */ /* 0x000fe200000114e1 */
[----:B------:R-:W-:Y:S01]  /*101f0*/  HMMA.16816.F32 R40, R24, R6, R40 ;  /* 0x000000061828723c */ /* 0x000fe20000001828 */
[----:B------:R-:W-:-:S07]  /*10200*/  SHF.R.S32.HI R5, RZ, 0x1f, R228 ;  /* 0x0000001fff057819 */ /* 0x000fce00000114e4 */
[C---:B---3--:R-:W-:Y:S08]  /*10210*/  HMMA.16816.F32 R16, R36.reuse, R32, R16 ;  /* 0x000000202410723c */ /* 0x048ff00000001810 */
[C---:B------:R-:W-:Y:S08]  /*10220*/  HMMA.16816.F32 R12, R36.reuse, R34, R12 ;  /* 0x00000022240c723c */ /* 0x040ff0000000180c */
[C---:B----4-:R-:W-:Y:S08]  /*10230*/  HMMA.16816.F32 R8, R36.reuse, R28, R8 ;  /* 0x0000001c2408723c */ /* 0x050ff00000001808 */
[----:B------:R-:W-:Y:S01]  /*10240*/  HMMA.16816.F32 R40, R36, R30, R40 ;  /* 0x0000001e2428723c */ /* 0x000fe20000001828 */
[----:B------:R-:W-:Y:S06]  /*10250*/  BAR.SYNC.DEFER_BLOCKING 0x0 ;  /* 0x0000000000007b1d */ /* 0x000fec0000010000 */
[----:B------:R-:W-:Y:S05]  /*10260*/  @P0 BRA `(.L_x_2219) ;  /* 0x000002c000000947 */ /* 0x000fea0003800000 */
[----:B-1----:R-:W-:Y:S01]  /*10270*/  IMAD.U32 R7, RZ, RZ, UR28 ;  /* 0x0000001cff077e24 */ /* 0x002fe2000f8e00ff */
        /* <DEDUP_REMOVED lines=43> */
.L_x_2219:
[----:B-1----:R-:W-:Y:S01]  /*10530*/  LOP3.LUT R5, R48, 0xffffffe0, RZ, 0xc0, !PT ;  /* 0xffffffe030057812 */ /* 0x002fe200078ec0ff */
[----:B------:R-:W-:Y:S01]  /*10540*/  UIADD3 UR4, UR11, 0x1, -UR28 ;  /* 0x000000010b047890 */ /* 0x000fe2000fffe81c */
[----:B------:R-:W-:Y:S01]  /*10550*/  LEA.HI R21, R45, R62, RZ, 0x2 ;  /* 0x0000003e2d157211 */ /* 0x000fe200078f10ff */
[----:B------:R-:W-:Y:S01]  /*10560*/  ULDC UR17, c[0x0][0x324] ;  /* 0x0000c90000117ab9 */ /* 0x000fe20000000800 */
[----:B------:R-:W-:Y:S01]  /*10570*/  SHF.R.S32.HI R7, RZ, 0x1f, R44 ;  /* 0x0000001fff077819 */ /* 0x000fe2000001142c */
[C---:B------:R-:W-:Y:S01]  /*10580*/  IMAD.IADD R0, R62.reuse, 0x1, -R5 ;  /* 0x000000013e007824 */ /* 0x040fe200078e0a05 */
[----:B------:R-:W-:Y:S01]  /*10590*/  LOP3.LUT R21, R21, 0xfffffffc, RZ, 0xc0, !PT ;  /* 0xfffffffc15157812 */ /* 0x000fe200078ec0ff */
[----:B------:R-:W-:Y:S01]  /*105a0*/  ULOP3.LUT UR17, URZ, UR17, URZ, 0x33, !UPT ;  /* 0x000000113f117292 */ /* 0x000fe2000f8e333f */
[----:B------:R-:W-:Y:S01]  /*105b0*/  LEA.HI R7, R7, R44, RZ, 0x3 ;  /* 0x0000002c07077211 */ /* 0x000fe200078f18ff */
[----:B------:R-:W-:Y:S01]  /*105c0*/  IMAD.U32 R25, RZ, RZ, UR28 ;  /* 0x0000001cff197e24 */ /* 0x000fe2000f8e00ff */
[----:B------:R-:W-:Y:S01]  /*105d0*/  SHF.R.S32.HI R5, RZ, 0x1f, R0 ;  /* 0x0000001fff057819 */ /* 0x000fe20000011400 */
[----:B------:R-:W-:Y:S01]  /*105e0*/  IMAD.IADD R62, R62, 0x1, -R21 ;  /* 0x000000013e3e7824 */ /* 0x000fe200078e0a15 */
[----:B------:R-:W-:Y:S01]  /*105f0*/  LOP3.LUT R7, R7, 0xffffff8, RZ, 0xc0, !PT ;  /* 0x0ffffff807077812 */ /* 0x000fe200078ec0ff */
[----:B------:R-:W0:Y:S01]  /*10600*/  LDGDEPBAR ;  /* 0x00000000000079af */ /* 0x000e220000000000 */
[----:B------:R-:W-:-:S02]  /*10610*/  LEA.HI R4, R5, R0, RZ, 0x2 ;  /* 0x0000000005047211 */ /* 0x000fc400078f10ff */
[----:B------:R-:W-:Y:S01]  /*10620*/  LEA.HI R5, R62, R62, RZ, 0x1 ;  /* 0x0000003e3e057211 */ /* 0x000fe200078f08ff */
[----:B------:R-:W-:Y:S01]  /*10630*/  IMAD.IADD R7, R44, 0x1, -R7 ;  /* 0x000000012c077824 */ /* 0x000fe200078e0a07 */
[----:B------:R-:W-:Y:S02]  /*10640*/  PLOP3.LUT P0, PT, PT, PT, UP3, 0x80, 0x0 ;  /* 0x000000000000781c */ /* 0x000fe40003f0f038 */
[----:B------:R-:W-:Y:S02]  /*10650*/  LEA.HI.SX32 R6, R4, UR15, 0x1e ;  /* 0x0000000f04067c11 */ /* 0x000fe4000f8ff2ff */
[----:B------:R-:W-:-:S03]  /*10660*/  LOP3.LUT R5, R5, 0x1ffffffe, RZ, 0xc0, !PT ;  /* 0x1ffffffe05057812 */ /* 0x000fc600078ec0ff */
[----:B------:R-:W-:Y:S01]  /*10670*/  IMAD R6, R7, 0x10, R6 ;  /* 0x0000001007067824 */ /* 0x000fe200078e0206 */
[----:B------:R-:W-:Y:S01]  /*10680*/  LOP3.LUT R7, R4, 0x7ffffffc, RZ, 0xc0, !PT ;  /* 0x7ffffffc04077812 */ /* 0x000fe200078ec0ff */
[----:B------:R-:W-:Y:S02]  /*10690*/  IMAD.IADD R5, R62, 0x1, -R5 ;  /* 0x000000013e057824 */ /* 0x000fe400078e0a05 */
[----:B------:R-:W-:Y:S02]  /*106a0*/  IMAD.IADD R4, R47, 0x1, R46 ;  /* 0x000000012f047824 */ /* 0x000fe400078e022e */
[----:B------:R-:W-:Y:S02]  /*106b0*/  IMAD R221, R5, 0x8, R6 ;  /* 0x0000000805dd7824 */ /* 0x000fe400078e0206 */
[----:B------:R-:W-:Y:S02]  /*106c0*/  IMAD.IADD R222, R0, 0x1, -R7 ;  /* 0x0000000100de7824 */ /* 0x000fe400078e0a07 */
[----:B------:R-:W-:Y:S01]  /*106d0*/  @P0 IMAD.HI.U32 R5, R221, c[0x0][0x2c8], RZ ;  /* 0x0000b200dd050a27 */ /* 0x000fe200078e00ff */
[----:B------:R-:W-:-:S03]  /*106e0*/  PLOP3.LUT P0, PT, PT, PT, UP3, 0x80, 0x0 ;  /* 0x000000000000781c */ /* 0x000fc60003f0f038 */
[----:B------:R-:W-:Y:S02]  /*106f0*/  IMAD.MOV.U32 R24, RZ, RZ, R221 ;  /* 0x000000ffff187224 */ /* 0x000fe400078e00dd */
[----:B------:R-:W-:Y:S02]  /*10700*/  IMAD.U32 R7, RZ, RZ, UR4 ;  /* 0x00000004ff077e24 */ /* 0x000fe4000f8e00ff */
[----:B------:R-:W-:-:S05]  /*10710*/  IMAD.SHL.U32 R222, R222, 0x2, RZ ;  /* 0x00000002dede7824 */ /* 0x000fca00078e00ff */
[----:B------:R-:W-:Y:S02]  /*10720*/  IADD3 R6, R7, -UR20, -R222 ;  /* 0x8000001407067c10 */ /* 0x000fe4000fffe8de */
[----:B------:R-:W-:Y:S02]  /*10730*/  @P0 SHF.R.U32.HI R24, RZ, c[0x0][0x2cc], R5 ;  /* 0x0000b300ff180a19 */ /* 0x000fe40000011605 */
[----:B------:R-:W-:Y:S02]  /*10740*/  PLOP3.LUT P0, PT, PT, PT, UP2, 0x40, 0x0 ;  /* 0x000000000000781c */ /* 0x000fe40003f0e828 */
[C---:B------:R-:W-:Y:S01]  /*10750*/  IADD3 R20, R6.reuse, c[0x0][0x328], RZ ;  /* 0x0000ca0006147a10 */ /* 0x040fe20007ffe0ff */
[----:B------:R-:W1:Y:S01]  /*10760*/  SHFL.IDX PT, R5, R24, RZ, 0x1c1f ;  /* 0x001c1fff18057589 */ /* 0x000e6200000e0000 */
[----:B------:R-:W-:Y:S02]  /*10770*/  IADD3 R6, R6, UR17, RZ ;  /* 0x0000001106067c10 */ /* 0x000fe4000fffe0ff */
[----:B------:R-:W-:Y:S01]  /*10780*/  IADD3 R0, -R222, UR11, -R25 ;  /* 0x0000000bde007c10 */ /* 0x000fe2000fffe919 */
[----:B-1----:R-:W-:-:S02]  /*10790*/  IMAD.IADD R27, R20, 0x1, R5 ;  /* 0x00000001141b7824 */ /* 0x002fc400078e0205 */
[----:B------:R-:W-:-:S03]  /*107a0*/  IMAD.IADD R26, R6, 0x1, R5 ;  /* 0x00000001061a7824 */ /* 0x000fc600078e0205 */
[----:B------:R-:W-:Y:S01]  /*107b0*/  IMNMX R27, R27, R0, PT ;  /* 0x000000001b1b7217 */ /* 0x000fe20003800200 */
[----:B------:R-:W-:Y:S05]  /*107c0*/  @P0 BRA `(.L_x_2220) ;  /* 0x0000016000000947 */ /* 0x000fea0003800000 */
[----:B------:R-:W-:Y:S01]  /*107d0*/  IMAD.U32 R22, RZ, RZ, UR20 ;  /* 0x00000014ff167e24 */ /* 0x000fe2000f8e00ff */
        /* <DEDUP_REMOVED lines=11> */
.L_x_2222:
[----:B------:R-:W-:-:S04]  /*10890*/  MOV R5, c[0x0][0x32c] ;  /* 0x0000cb0000057a02 */ /* 0x000fc80000000f00 */
[----:B------:R-:W-:-:S13]  /*108a0*/  ISETP.NE.AND P0, PT, R5, 0x1, PT ;  /* 0x000000010500780c */ /* 0x000fda0003f05270 */
[----:B------:R-:W-:-:S05]  /*108b0*/  @P0 IMAD.HI.U32 R5, R22, c[0x0][0x330], RZ ;  /* 0x0000cc0016050a27 */ /* 0x000fca00078e00ff */
[----:B------:R-:W-:Y:S02]  /*108c0*/  @P0 SHF.R.U32.HI R22, RZ, c[0x0][0x334], R5 ;  /* 0x0000cd00ff160a19 */ /* 0x000fe40000011605 */
.L_x_2223:
[----:B------:R-:W-:Y:S05]  /*108d0*/  BSYNC B0 ;  /* 0x0000000000007941 */ /* 0x000fea0003800000 */
.L_x_2221:
[----:B------:R-:W-:-:S04]  /*108e0*/  IMAD R5, R22, c[0x0][0x32c], -R25 ;  /* 0x0000cb0016057a24 */ /* 0x000fc800078e0a19 */
[----:B------:R-:W-:-:S05]  /*108f0*/  IMAD.IADD R5, R5, 0x1, -R222 ;  /* 0x0000000105057824 */ /* 0x000fca00078e0ade */
[----:B------:R-:W-:Y:S02]  /*10900*/  IADD3 R22, R5, c[0x0][0x32c], RZ ;  /* 0x0000cb0005167a10 */ /* 0x000fe40007ffe0ff */
[----:B------:R-:W-:Y:S02]  /*10910*/  IMNMX R26, R26, R5, !PT ;  /* 0x000000051a1a7217 */ /* 0x000fe40007800200 */
[----:B------:R-:W-:Y:S02]  /*10920*/  IMNMX R27, R27, R22, PT ;  /* 0x000000161b1b7217 */ /* 0x000fe40003800200 */
.L_x_2220:
[----:B------:R-:W-:-:S04]  /*10930*/  ISETP.LT.AND P1, PT, RZ, UR10, PT ;  /* 0x0000000aff007c0c */ /* 0x000fc8000bf21270 */
        /* <DEDUP_REMOVED lines=19> */
[----:B------:R-:W1:Y:S03]  /*10a70*/  SHFL.IDX PT, R9, R24, 0x1, 0x1c1f ;  /* 0x003c1f0018097f89 */ /* 0x000e6600000e0000 */
[----:B------:R-:W-:-:S04]  /*10a80*/  ISETP.LT.OR P0, PT, R27, 0x19, P0 ;  /* 0x000000191b00780c */ /* 0x000fc80000701670 */
[----:B------:R-:W-:Y:S02]  /*10a90*/  FSEL R5, R40, -INF , !P0 ;  /* 0xff80000028057808 */ /* 0x000fe40004000000 */
[----:B------:R-:W-:-:S04]  /*10aa0*/  ISETP.GT.AND P0, PT, R26, 0x19, P1 ;  /* 0x000000191a00780c */ /* 0x000fc80000f04270 */
[----:B------:R-:W-:-:S04]  /*10ab0*/  ISETP.LT.OR P0, PT, R27, 0x1a, P0 ;  /* 0x0000001a1b00780c */ /* 0x000fc80000701670 */
[----:B------:R-:W-:Y:S02]  /*10ac0*/  FSEL R17, R41, -INF , !P0 ;  /* 0xff80000029117808 */ /* 0x000fe40004000000 */
[----:B------:R-:W-:Y:S01]  /*10ad0*/  PLOP3.LUT P0, PT, PT, PT, UP2, 0x40, 0x0 ;  /* 0x000000000000781c */ /* 0x000fe20003f0e828 */
[--C-:B-1----:R-:W-:Y:S02]  /*10ae0*/  IMAD.IADD R27, R20, 0x1, R9.reuse ;  /* 0x00000001141b7824 */ /* 0x102fe400078e0209 */
[----:B------:R-:W-:-:S03]  /*10af0*/  IMAD.IADD R8, R6, 0x1, R9 ;  /* 0x0000000106087824 */ /* 0x000fc600078e0209 */
[----:B------:R-:W-:-:S07]  /*10b00*/  IMNMX R0, R27, R0, PT ;  /* 0x000000001b007217 */ /* 0x000fce0003800200 */
        /* <DEDUP_REMOVED lines=13> */
.L_x_2226:
[----:B------:R-:W-:-:S04]  /*10be0*/  MOV R6, c[0x0][0x32c] ;  /* 0x0000cb0000067a02 */ /* 0x000fc80000000f00 */
[----:B------:R-:W-:-:S13]  /*10bf0*/  ISETP.NE.AND P0, PT, R6, 0x1, PT ;  /* 0x000000010600780c */ /* 0x000fda0003f05270 */
[----:B------:R-:W-:-:S05]  /*10c00*/  @P0 IMAD.HI.U32 R6, R12, c[0x0][0x330], RZ ;  /* 0x0000cc000c060a27 */ /* 0x000fca00078e00ff */
[----:B------:R-:W-:Y:S02]  /*10c10*/  @P0 SHF.R.U32.HI R12, RZ, c[0x0][0x334], R6 ;  /* 0x0000cd00ff0c0a19 */ /* 0x000fe40000011606 */
.L_x_2227:
[----:B------:R-:W-:Y:S05]  /*10c20*/  BSYNC B0 ;  /* 0x0000000000007941 */ /* 0x000fea0003800000 */
.L_x_2225:
[----:B------:R-:W-:-:S04]  /*10c30*/  IMAD R25, R12, c[0x0][0x32c], -R25 ;  /* 0x0000cb000c197a24 */ /* 0x000fc800078e0a19 */
[----:B------:R-:W-:-:S05]  /*10c40*/  IMAD.IADD R25, R25, 0x1, -R222 ;  /* 0x0000000119197824 */ /* 0x000fca00078e0ade */
[----:B------:R-:W-:Y:S02]  /*10c50*/  IADD3 R9, R25, c[0x0][0x32c], RZ ;  /* 0x0000cb0019097a10 */ /* 0x000fe40007ffe0ff */
[----:B------:R-:W-:Y:S02]  /*10c60*/  IMNMX R8, R8, R25, !PT ;  /* 0x0000001908087217 */ /* 0x000fe40007800200 */
[----:B------:R-:W-:Y:S02]  /*10c70*/  IMNMX R0, R0, R9, PT ;  /* 0x0000000900007217 */ /* 0x000fe40003800200 */
.L_x_2224:
[----:B------:R-:W-:Y:S01]  /*10c80*/  ISETP.GT.AND P0, PT, R8, 0x8, P1 ;  /* 0x000000080800780c */ /* 0x000fe20000f04270 */
        /* <DEDUP_REMOVED lines=24> */
[----:B------:R-:W-:Y:S01]  /*10e10*/  ISETP.GT.AND P0, PT, R8, 0x11, P1 ;  /* 0x000000110800780c */ /* 0x000fe20000f04270 */
[----:B------:R-:W-:Y:S01]  /*10e20*/  LDSM.16.MT88.4 R72, [R211+0xa080] ;  /* 0x00a08000d348783b */ /* 0x000fe20000004200 */
[----:B------:R-:W-:Y:S01]  /*10e30*/  FMNMX.FTZ R10, R22, R23, !PT ;  /* 0x00000017160a7209 */ /* 0x000fe20007810000 */
[----:B------:R-:W-:Y:S01]  /*10e40*/  UIADD3 UR10, UR10, -0x2, URZ ;  /* 0xfffffffe0a0a7890 */ /* 0x000fe2000fffe03f */
[----:B------:R-:W-:Y:S01]  /*10e50*/  ISETP.LT.OR P0, PT, R0, 0x12, P0 ;  /* 0x000000120000780c */ /* 0x000fe20000701670 */
[----:B------:R-:W-:Y:S01]  /*10e60*/  LDSM.16.MT88.4 R80, [R206+0xa080] ;  /* 0x00a08000ce50783b */ /* 0x000fe20000004200 */
[----:B------:R-:W-:Y:S01]  /*10e70*/  FMNMX.FTZ R10, R21, R10, !PT ;  /* 0x0000000a150a7209 */ /* 0x000fe20007810000 */
[----:B------:R-:W-:Y:S01]  /*10e80*/  UIADD3 UR9, UR15, UR9, URZ ;  /* 0x000000090f097290 */ /* 0x000fe2000fffe03f */
[----:B------:R-:W-:Y:S01]  /*10e90*/  FSEL R100, R11, -INF , !P0 ;  /* 0xff8000000b647808 */ /* 0x000fe20004000000 */
        /* <DEDUP_REMOVED lines=8> */
[----:B------:R-:W-:Y:S01]  /*10f20*/  ISETP.GT.AND P0, PT, R8, RZ, P1 ;  /* 0x000000ff0800720c */ /* 0x000fe20000f04270 */
[----:B------:R-:W-:Y:S01]  /*10f30*/  LDSM.16.MT88.4 R112, [R206+0xb080] ;  /* 0x00b08000ce70783b */ /* 0x000fe20000004200 */
        /* <DEDUP_REMOVED lines=21> */
[----:B------:R-:W-:Y:S02]  /*11090*/  FMNMX.FTZ R9, R17, R10, !PT ;  /* 0x0000000a11097209 */ /* 0x000fe40007810000 */
[----:B------:R-:W-:Y:S01]  /*110a0*/  FSEL R12, R43, -INF , !P0 ;  /* 0xff8000002b0c7808 */ /* 0x000fe20004000000 */
[----:B------:R-:W-:Y:S01]  /*110b0*/  LDSM.16.MT88.4 R168, [R211+0xa880] ;  /* 0x00a88000d3a8783b */ /* 0x000fe20000004200 */
[----:B------:R-:W-:-:S03]  /*110c0*/  FMNMX.FTZ R15, R14, R15, !PT ;  /* 0x0000000f0e0f7209 */ /* 0x000fc60007810000 */
[----:B------:R-:W1:Y:S01]  /*110d0*/  SHFL.BFLY PT, R10, R9, 0x2, 0x1f ;  /* 0x0c401f00090a7f89 */ /* 0x000e6200000e0000 */
[----:B------:R-:W-:-:S03]  /*110e0*/  FMNMX.FTZ R15, R12, R15, !PT ;  /* 0x0000000f0c0f7209 */ /* 0x000fc60007810000 */
[----:B------:R-:W-:Y:S04]  /*110f0*/  LDSM.16.MT88.4 R40, [R211+0x9080] ;  /* 0x00908000d328783b */ /* 0x000fe80000004200 */
[----:B------:R-:W2:Y:S04]  /*11100*/  SHFL.BFLY PT, R0, R15, 0x2, 0x1f ;  /* 0x0c401f000f007f89 */ /* 0x000ea800000e0000 */
[----:B------:R-:W-:Y:S04]  /*11110*/  LDSM.16.MT88.4 R164, [R206+0xa880] ;  /* 0x00a88000cea4783b */ /* 0x000fe80000004200 */
[----:B------:R-:W-:Y:S04]  /*11120*/  LDSM.16.MT88.4 R160, [R205+0xa880] ;  /* 0x00a88000cda0783b */ /* 0x000fe80000004200 */
[----:B------:R-:W-:Y:S01]  /*11130*/  LDSM.16.MT88.4 R156, [R204+0xa880] ;  /* 0x00a88000cc9c783b */ /* 0x000fe20000004200 */
[----:B-1----:R-:W-:-:S03]  /*11140*/  FMNMX.FTZ R10, R9, R10, !PT ;  /* 0x0000000a090a7209 */ /* 0x002fc60007810000 */
[----:B------:R-:W-:Y:S04]  /*11150*/  LDSM.16.MT88.4 R152, [R211+0xb880] ;  /* 0x00b88000d398783b */ /* 0x000fe80000004200 */
[----:B------:R-:W1:Y:S01]  /*11160*/  SHFL.BFLY PT, R19, R10, 0x1, 0x1f ;  /* 0x0c201f000a137f89 */ /* 0x000e6200000e0000 */
[----:B--2---:R-:W-:-:S03]  /*11170*/  FMNMX.FTZ R9, R0, R15, !PT ;  /* 0x0000000f00097209 */ /* 0x004fc60007810000 */
[----:B------:R-:W-:Y:S04]  /*11180*/  LDSM.16.MT88.4 R148, [R206+0xb880] ;  /* 0x00b88000ce94783b */ /* 0x000fe80000004200 */
        /* <DEDUP_REMOVED lines=12> */
[----:B------:R1:W-:Y:S01]  /*11250*/  MUFU.EX2 R9, R15 ;  /* 0x0000000f00097308 */ /* 0x0003e20000000800 */
[----:B------:R-:W-:Y:S01]  /*11260*/  FFMA.FTZ R10, R21, c[0x0][0x2d0], -R18 ;  /* 0x0000b400150a7a23 */ /* 0x000fe20000010812 */
[----:B------:R-:W-:Y:S01]  /*11270*/  PLOP3.LUT P0, PT, PT, PT, UP2, 0x40, 0x0 ;  /* 0x000000000000781c */ /* 0x000fe20003f0e828 */
[----:B------:R-:W-:-:S02]  /*11280*/  FFMA.FTZ R231, R11, c[0x0][0x2d0], -R13 ;  /* 0x0000b4000be77a23 */ /* 0x000fc4000001080d */
[--C-:B------:R-:W-:Y:S02]  /*11290*/  FFMA.FTZ R230, R24, c[0x0][0x2d0], -R13.reuse ;  /* 0x0000b40018e67a23 */ /* 0x100fe4000001080d */
[--C-:B------:R-:W-:Y:S01]  /*112a0*/  FFMA.FTZ R11, R20, c[0x0][0x2d0], -R13.reuse ;  /* 0x0000b400140b7a23 */ /* 0x100fe2000001080d */
[----:B------:R-:W2:Y:S01]  /*112b0*/  LDSM.16.MT88.4 R24, [R205+0x8080] ;  /* 0x00808000cd18783b */ /* 0x000ea20000004200 */
[----:B------:R-:W-:Y:S01]  /*112c0*/  FFMA.FTZ R2, R6, c[0x0][0x2d0], -R13 ;  /* 0x0000b40006027a23 */ /* 0x000fe2000001080d */
[----:B------:R-:W-:Y:S01]  /*112d0*/  MUFU.EX2 R224, R224 ;  /* 0x000000e000e07308 */ /* 0x000fe20000000800 */
[--C-:B------:R-:W-:Y:S02]  /*112e0*/  FFMA.FTZ R3, R7, c[0x0][0x2d0], -R18.reuse ;  /* 0x0000b40007037a23 */ /* 0x100fe40000010812 */
[--C-:B------:R-:W-:Y:S02]  /*112f0*/  FFMA.FTZ R232, R5, c[0x0][0x2d0], -R18.reuse ;  /* 0x0000b40005e87a23 */ /* 0x100fe40000010812 */
[----:B------:R-:W3:Y:S01]  /*11300*/  LDSM.16.MT88.4 R4, [R204+0xb080] ;  /* 0x00b08000cc04783b */ /* 0x000ee20000004200 */
[----:B------:R-:W-:-:S02]  /*11310*/  FFMA.FTZ R234, R85, c[0x0][0x2d0], -R18 ;  /* 0x0000b40055ea7a23 */ /* 0x000fc40000010812 */
[----:B------:R-:W4:Y:S01]  /*11320*/  MUFU.EX2 R223, R223 ;  /* 0x000000df00df7308 */ /* 0x000f220000000800 */
[----:B------:R-:W-:Y:S02]  /*11330*/  FFMA.FTZ R233, R17, c[0x0][0x2d0], -R18 ;  /* 0x0000b40011e97a23 */ /* 0x000fe40000010812 */
[--C-:B------:R-:W-:Y:S02]  /*11340*/  FFMA.FTZ R235, R16, c[0x0][0x2d0], -R13.reuse ;  /* 0x0000b40010eb7a23 */ /* 0x100fe4000001080d */
[--C-:B------:R-:W-:Y:S01]  /*11350*/  FFMA.FTZ R236, R100, c[0x0][0x2d0], -R13.reuse ;  /* 0x0000b40064ec7a23 */ /* 0x100fe2000001080d */
[----:B------:R-:W5:Y:S01]  /*11360*/  LDSM.16.MT88.4 R16, [R211+0x8880] ;  /* 0x00888000d310783b */ /* 0x000f620000004200 */
[--C-:B------:R-:W-:Y:S01]  /*11370*/  FFMA.FTZ R237, R14, c[0x0][0x2d0], -R13.reuse ;  /* 0x0000b4000eed7a23 */ /* 0x100fe2000001080d */
[----:B------:R-:W2:Y:S01]  /*11380*/  MUFU.EX2 R10, R10 ;  /* 0x0000000a000a7308 */ /* 0x000ea20000000800 */
[----:B------:R-:W-:Y:S02]  /*11390*/  FFMA.FTZ R238, R12, c[0x0][0x2d0], -R13 ;  /* 0x0000b4000cee7a23 */ /* 0x000fe4000001080d */
[----:B-1----:R-:W1:Y:S05]  /*113a0*/  LDSM.16.MT88.4 R12, [R206+0x8880] ;  /* 0x00888000ce0c783b */ /* 0x002e6a0000004200 */
[----:B------:R-:W-:Y:S01]  /*113b0*/  MUFU.EX2 R231, R231 ;  /* 0x000000e700e77308 */ /* 0x000fe20000000800 */
[----:B----4-:R-:W-:Y:S01]  /*113c0*/  F2FP.PACK_AB R128, R223, R224 ;  /* 0x000000e0df80723e */ /* 0x010fe200000000ff */
[----:B------:R-:W-:-:S06]  /*113d0*/  FADD.FTZ R223, R224, R223 ;  /* 0x000000dfe0df7221 */ /* 0x000fcc0000010000 */
[----:B------:R-:W4:Y:S01]  /*113e0*/  MUFU.EX2 R230, R230 ;  /* 0x000000e600e67308 */ /* 0x000f220000000800 */
[----:B--2---:R-:W-:Y:S01]  /*113f0*/  F2FP.PACK_AB R130, R9, R10 ;  /* 0x0000000a0982723e */ /* 0x004fe200000000ff */
[----:B------:R-:W-:-:S04]  /*11400*/  FADD.FTZ R10, R10, R223 ;  /* 0x000000df0a0a7221 */ /* 0x000fc80000010000 */
[----:B------:R-:W-:Y:S02]  /*11410*/  FADD.FTZ R9, R9, R10 ;  /* 0x0000000a09097221 */ /* 0x000fe40000010000 */
[----:B------:R-:W-:Y:S08]  /*11420*/  MUFU.EX2 R11, R11 ;  /* 0x0000000b000b7308 */ /* 0x000ff00000000800 */
[----:B------:R-:W2:Y:S01]  /*11430*/  MUFU.EX2 R2, R2 ;  /* 0x0000000200027308 */ /* 0x000ea20000000800 */
[----:B----4-:R-:W-:Y:S01]  /*11440*/  F2FP.PACK_AB R129, R230, R231 ;  /* 0x000000e7e681723e */ /* 0x010fe200000000ff */
        /* <DEDUP_REMOVED lines=13> */
[----:B------:R-:W4:Y:S06]  /*11520*/  MUFU.EX2 R236, R236 ;  /* 0x000000ec00ec7308 */ /* 0x000f2c0000000800 */
        /* <DEDUP_REMOVED lines=31> */
[----:B----4-:R-:W-:Y:S01]  /*11720*/  F2FP.PACK_AB R5, R236, R235 ;  /* 0x000000ebec05723e */ /* 0x010fe200000000ff */
        /* <DEDUP_REMOVED lines=9> */
[----:B-----5:R-:W-:Y:S01]  /*117c0*/  HMMA.16816.F32 R144, R4, R16, R144 ;  /* 0x000000100490723c */ /* 0x020fe20000001890 */
        /* <DEDUP_REMOVED lines=48> */
.L_x_2229:
[----:B------:R-:W-:Y:S02]  /*11ad0*/  UMOV UR5, 0x1 ;  /* 0x0000000100057882 */ /* 0x000fe40000000000 */
[----:B------:R-:W-:Y:S02]  /*11ae0*/  ULDC UR4, c[0x0][0x32c] ;  /* 0x0000cb0000047ab9 */ /* 0x000fe40000000800 */
[----:B------:R-:W-:-:S03]  /*11af0*/  UISETP.NE.AND UP0, UPT, UR5, UR4, UPT ;  /* 0x000000040500728c */ /* 0x000fc6000bf05270 */
[----:B------:R-:W-:Y:S02]  /*11b00*/  ULDC.64 UR4, c[0x0][0x330] ;  /* 0x0000cc0000047ab9 */ /* 0x000fe40000000a00 */
[----:B------:R-:W-:-:S07]  /*11b10*/  UIMAD.WIDE.U32 UR28, UR14, UR4, URZ ;  /* 0x000000040e1c72a5 */ /* 0x000fce000f8e003f */
[----:B------:R-:W-:Y:S02]  /*11b20*/  @UP0 UMOV UR15, UR29 ;  /* 0x0000001d000f0c82 */ /* 0x000fe40008000000 */
[----:B------:R-:W-:Y:S02]  /*11b30*/  @UP0 USHF.R.U32.HI UR14, URZ, UR5, UR15 ;  /* 0x000000053f0e0299 */ /* 0x000fe4000801160f */
.L_x_2230:
[----:B------:R-:W-:Y:S02]  /*11b40*/  ULDC UR4, c[0x0][0x32c] ;  /* 0x0000cb0000047ab9 */ /* 0x000fe40000000800 */
[----:B------:R-:W-:-:S04]  /*11b50*/  UIMAD UR4, UR14, UR4, UR4 ;  /* 0x000000040e0472a4 */ /* 0x000fc8000f8e0204 */
[----:B------:R-:W-:-:S04]  /*11b60*/  UISETP.LT.AND UP0, UPT, UR9, UR4, UPT ;  /* 0x000000040900728c */ /* 0x000fc8000bf01270 */
[----:B------:R-:W-:-:S04]  /*11b70*/  USEL UR9, UR9, UR4, UP0 ;  /* 0x0000000409097287 */ /* 0x000fc80008000000 */
.L_x_2228:
        /* <DEDUP_REMOVED lines=19> */
.L_x_2242:
        /* <DEDUP_REMOVED lines=40> */
.L_x_2232:
[C---:B--234-:R-:W-:Y:S01]  /*11f30*/  HMMA.16816.F32 R4, R148.reuse, R152, RZ ;  /* 0x000000989404723c */ /* 0x05cfe200000018ff */
[----:B------:R-:W0:Y:S01]  /*11f40*/  LDGDEPBAR ;  /* 0x00000000000079af */ /* 0x000e220000000000 */
[----:B------:R-:W-:Y:S06]  /*11f50*/  UISETP.GT.AND UP0, UPT, UR10, UR8, UPT ;  /* 0x000000080a00728c */ /* 0x000fec000bf04270 */
[C---:B------:R-:W-:Y:S01]  /*11f60*/  HMMA.16816.F32 R8, R148.reuse, R154, RZ ;  /* 0x0000009a9408723c */ /* 0x040fe200000018ff */
[----:B------:R-:W-:Y:S01]  /*11f70*/  LDSM.16.M88.4 R152, [R208+0xc080] ;  /* 0x00c08000d098783b */ /* 0x000fe20000000200 */
[----:B------:R-:W-:Y:S06]  /*11f80*/  PLOP3.LUT P0, PT, PT, PT, UP0, 0x40, 0x0 ;  /* 0x000000000000781c */ /* 0x000fec0003f0e808 */
[C---:B------:R-:W-:Y:S08]  /*11f90*/  HMMA.16816.F32 R12, R148.reuse, R156, RZ ;  /* 0x0000009c940c723c */ /* 0x040ff000000018ff */
[----:B------:R-:W-:Y:S01]  /*11fa0*/  HMMA.16816.F32 R16, R148, R158, RZ ;  /* 0x0000009e9410723c */ /* 0x000fe200000018ff */
[----:B------:R-:W2:Y:S05]  /*11fb0*/  LDSM.16.M88.4 R148, [R209+0x10080] ;  /* 0x01008000d194783b */ /* 0x000eaa0000000200 */
[----:B------:R-:W3:Y:S02]  /*11fc0*/  LDSM.16.M88.4 R156, [R208+0xc880] ;  /* 0x00c88000d09c783b */ /* 0x000ee40000000200 */
[C---:B-1----:R-:W-:Y:S08]  /*11fd0*/  HMMA.16816.F32 R4, R160.reuse, R164, R4 ;  /* 0x000000a4a004723c */ /* 0x042ff00000001804 */
[C---:B------:R-:W-:Y:S01]  /*11fe0*/  HMMA.16816.F32 R8, R160.reuse, R166, R8 ;  /* 0x000000a6a008723c */ /* 0x040fe20000001808 */
[----:B------:R-:W-:Y:S07]  /*11ff0*/  LDSM.16.M88.4 R164, [R202] ;  /* 0x00000000caa4783b */ /* 0x000fee0000000200 */
[C---:B------:R-:W-:Y:S08]  /*12000*/  HMMA.16816.F32 R12, R160.reuse, R168, R12 ;  /* 0x000000a8a00c723c */ /* 0x040ff0000000180c */
[----:B------:R-:W-:Y:S01]  /*12010*/  HMMA.16816.F32 R16, R160, R170, R16 ;  /* 0x000000aaa010723c */ /* 0x000fe20000001810 */
[----:B------:R-:W1:Y:S05]  /*12020*/  LDSM.16.M88.4 R160, [R207+0x10080] ;  /* 0x01008000cfa0783b */ /* 0x000e6a0000000200 */
[----:B------:R-:W4:Y:S02]  /*12030*/  LDSM.16.M88.4 R168, [R202+0x800] ;  /* 0x00080000caa8783b */ /* 0x000f240000000200 */
[C---:B--2---:R-:W-:Y:S08]  /*12040*/  HMMA.16816.F32 R4, R148.reuse, R152, R4 ;  /* 0x000000989404723c */ /* 0x044ff00000001804 */
[C---:B------:R-:W-:Y:S01]  /*12050*/  HMMA.16816.F32 R8, R148.reuse, R154, R8 ;  /* 0x0000009a9408723c */ /* 0x040fe20000001808 */
[----:B------:R-:W-:Y:S07]  /*12060*/  LDSM.16.M88.4 R152, [R213+0xd080] ;  /* 0x00d08000d598783b */ /* 0x000fee0000000200 */
[C---:B---3--:R-:W-:Y:S08]  /*12070*/  HMMA.16816.F32 R12, R148.reuse, R156, R12 ;  /* 0x0000009c940c723c */ /* 0x048ff0000000180c */
[----:B------:R-:W-:Y:S01]  /*12080*/  HMMA.16816.F32 R16, R148, R158, R16 ;  /* 0x0000009e9410723c */ /* 0x000fe20000001810 */
[----:B------:R-:W2:Y:S05]  /*12090*/  LDSM.16.M88.4 R148, [R214+0x14080] ;  /* 0x01408000d694783b */ /* 0x000eaa0000000200 */
[----:B------:R-:W3:Y:S02]  /*120a0*/  LDSM.16.M88.4 R156, [R213+0xd880] ;  /* 0x00d88000d59c783b */ /* 0x000ee40000000200 */
[C---:B-1----:R-:W-:Y:S08]  /*120b0*/  HMMA.16816.F32 R4, R160.reuse, R164, R4 ;  /* 0x000000a4a004723c */ /* 0x042ff00000001804 */
[C---:B------:R-:W-:Y:S01]  /*120c0*/  HMMA.16816.F32 R8, R160.reuse, R166, R8 ;  /* 0x000000a6a008723c */ /* 0x040fe20000001808 */
[----:B------:R-:W-:Y:S07]  /*120d0*/  LDSM.16.M88.4 R164, [R201] ;  /* 0x00000000c9a4783b */ /* 0x000fee0000000200 */
[C---:B----4-:R-:W-:Y:S08]  /*120e0*/  HMMA.16816.F32 R12, R160.reuse, R168, R12 ;  /* 0x000000a8a00c723c */ /* 0x050ff0000000180c */
[----:B------:R-:W-:Y:S01]  /*120f0*/  HMMA.16816.F32 R16, R160, R170, R16 ;  /* 0x000000aaa010723c */ /* 0x000fe20000001810 */
[----:B------:R-:W1:Y:S05]  /*12100*/  LDSM.16.M88.4 R160, [R210+0x14080] ;  /* 0x01408000d2a0783b */ /* 0x000e6a0000000200 */
[----:B------:R-:W4:Y:S02]  /*12110*/  LDSM.16.M88.4 R168, [R200] ;  /* 0x00000000c8a8783b */ /* 0x000f240000000200 */
        /* <DEDUP_REMOVED lines=9> */
[----:B------:R-:W-:Y:S07]  /*121b0*/  LDSM.16.M88.4 R164, [R202+0x1000] ;  /* 0x00100000caa4783b */ /* 0x000fee0000000200 */
[C---:B----4-:R-:W-:Y:S08]  /*121c0*/  HMMA.16816.F32 R12, R160.reuse, R168, R12 ;  /* 0x000000a8a00c723c */ /* 0x050ff0000000180c */
        /* <DEDUP_REMOVED lines=59> */
[----:B------:R-:W-:Y:S04]  /*12580*/  DEPBAR.LE SB0, 0x0 ;  /* 0x000080000000791a */ /* 0x000fe80000000000 */
[C---:B--2---:R-:W-:Y:S01]  /*12590*/  HMMA.16816.F32 R4, R148.reuse, R152, R4 ;  /* 0x000000989404723c */ /* 0x044fe20000001804 */
[----:B------:R-:W-:Y:S07]  /*125a0*/  BAR.SYNC.DEFER_BLOCKING 0x0 ;  /* 0x0000000000007b1d */ /* 0x000fee0000010000 */
[C---:B------:R-:W-:Y:S08]  /*125b0*/  HMMA.16816.F32 R8, R148.reuse, R154, R8 ;  /* 0x0000009a9408723c */ /* 0x040ff00000001808 */
[C---:B---3--:R-:W-:Y:S08]  /*125c0*/  HMMA.16816.F32 R12, R148.reuse, R156, R12 ;  /* 0x0000009c940c723c */ /* 0x048ff0000000180c */
[----:B------:R-:W-:Y:S08]  /*125d0*/  HMMA.16816.F32 R16, R148, R158, R16 ;  /* 0x0000009e9410723c */ /* 0x000ff00000001810 */
[C---:B-1----:R-:W-:Y:S08]  /*125e0*/  HMMA.16816.F32 R4, R160.reuse, R164, R4 ;  /* 0x000000a4a004723c */ /* 0x042ff00000001804 */
[C---:B------:R-:W-:Y:S08]  /*125f0*/  HMMA.16816.F32 R8, R160.reuse, R166, R8 ;  /* 0x000000a6a008723c */ /* 0x040ff00000001808 */
[C---:B----4-:R-:W-:Y:S08]  /*12600*/  HMMA.16816.F32 R12, R160.reuse, R168, R12 ;  /* 0x000000a8a00c723c */ /* 0x050ff0000000180c */
[----:B------:R-:W-:Y:S01]  /*12610*/  HMMA.16816.F32 R16, R160, R170, R16 ;  /* 0x000000aaa010723c */ /* 0x000fe20000001810 */
[----:B------:R-:W-:-:S07]  /*12620*/  @P0 BRA `(.L_x_2233) ;  /* 0x000002b000000947 */ /* 0x000fce0003800000 */
        /* <DEDUP_REMOVED lines=43> */
.L_x_2233:
[----:B------:R-:W-:Y:S01]  /*128e0*/  PLOP3.LUT P0, PT, PT, PT, UP3, 0x80, 0x0 ;  /* 0x000000000000781c */ /* 0x000fe20003f0f038 */
[----:B------:R-:W0:Y:S01]  /*128f0*/  LDGDEPBAR ;  /* 0x00000000000079af */ /* 0x000e220000000000 */
[----:B-1----:R-:W-:Y:S01]  /*12900*/  IMAD.MOV.U32 R155, RZ, RZ, R221 ;  /* 0x000000ffff9b7224 */ /* 0x002fe200078e00dd */
        /* <DEDUP_REMOVED lines=29> */
.L_x_2236:
[----:B------:R-:W-:Y:S04]  /*12ae0*/  MOV R150, c[0x0][0x32c] ;  /* 0x0000cb0000967a02 */ /* 0x000fe80000000f00 */
[----:B------:R-:W-:Y:S11]  /*12af0*/  ISETP.NE.AND P0, PT, R150, 0x1, PT ;  /* 0x000000019600780c */ /* 0x000ff60003f05270 */
[----:B------:R-:W-:Y:S02]  /*12b00*/  @!UPT UIADD3 URZ, URZ, URZ, URZ ;  /* 0x0000003f3f3ff290 */ /* 0x000fe4000fffe03f */
[----:B------:R-:W-:Y:S05]  /*12b10*/  @P0 IMAD.HI.U32 R150, R152, c[0x0][0x330], RZ ;  /* 0x0000cc0098960a27 */ /* 0x000fea00078e00ff */
[----:B------:R-:W-:Y:S02]  /*12b20*/  @P0 SHF.R.U32.HI R152, RZ, c[0x0][0x334], R150 ;  /* 0x0000cd00ff980a19 */ /* 0x000fe40000011696 */
.L_x_2237:
[----:B------:R-:W-:Y:S05]  /*12b30*/  BSYNC B0 ;  /* 0x0000000000007941 */ /* 0x000fea0003800000 */
.L_x_2235:
[----:B------:R-:W-:Y:S04]  /*12b40*/  IMAD R157, R152, c[0x0][0x32c], -R149 ;  /* 0x0000cb00989d7a24 */ /* 0x000fe800078e0a95 */
[----:B------:R-:W-:Y:S05]  /*12b50*/  IMAD.IADD R152, R157, 0x1, -R222 ;  /* 0x000000019d987824 */ /* 0x000fea00078e0ade */
[----:B------:R-:W-:Y:S02]  /*12b60*/  IADD3 R150, R152, c[0x0][0x32c], RZ ;  /* 0x0000cb0098967a10 */ /* 0x000fe40007ffe0ff */
[----:B------:R-:W-:Y:S02]  /*12b70*/  IMNMX R151, R151, R152, !PT ;  /* 0x0000009897977217 */ /* 0x000fe40007800200 */
[----:B------:R-:W-:Y:S02]  /*12b80*/  IMNMX R153, R153, R150, PT ;  /* 0x0000009699997217 */ /* 0x000fe40003800200 */
.L_x_2234:
[----:B------:R-:W-:Y:S06]  /*12b90*/  UISETP.GT.AND UP0, UPT, UR10, -0x1, UPT ;  /* 0xffffffff0a00788c */ /* 0x000fec000bf04270 */
        /* <DEDUP_REMOVED lines=8> */
[----:B------:R-:W-:Y:S01]  /*12c20*/  PLOP3.LUT P0, PT, PT, PT, UP0, 0x80, 0x0 ;  /* 0x000000000000781c */ /* 0x000fe20003f0f008 */
[----:B------:R-:W1:Y:S03]  /*12c30*/  SHFL.IDX PT, R5, R155, 0x1, 0x1c1f ;  /* 0x003c1f009b057f89 */ /* 0x000e6600000e0000 */
[----:B------:R-:W-:Y:S04]  /*12c40*/  ISETP.GT.AND P0, PT, R151, 0x8, P0 ;  /* 0x000000089700780c */ /* 0x000fe80000704270 */
        /* <DEDUP_REMOVED lines=41> */
.L_x_2240:
[----:B------:R-:W-:Y:S04]  /*12ee0*/  MOV R4, c[0x0][0x32c] ;  /* 0x0000cb0000047a02 */ /* 0x000fe80000000f00 */
[----:B------:R-:W-:Y:S11]  /*12ef0*/  ISETP.NE.AND P0, PT, R4, 0x1, PT ;  /* 0x000000010400780c */ /* 0x000ff60003f05270 */
[----:B------:R-:W-:Y:S02]  /*12f00*/  @!UPT UIADD3 URZ, URZ, URZ, URZ ;  /* 0x0000003f3f3ff290 */ /* 0x000fe4000fffe03f */
[----:B------:R-:W-:Y:S05]  /*12f10*/  @P0 IMAD.HI.U32 R4, R12, c[0x0][0x330], RZ ;  /* 0x0000cc000c040a27 */ /* 0x000fea00078e00ff */
[----:B------:R-:W-:Y:S02]  /*12f20*/  @P0 SHF.R.U32.HI R12, RZ, c[0x0][0x334], R4 ;  /* 0x0000cd00ff0c0a19 */ /* 0x000fe40000011604 */
.L_x_2241:
[----:B------:R-:W-:Y:S05]  /*12f30*/  BSYNC B0 ;  /* 0x0000000000007941 */ /* 0x000fea0003800000 */
.L_x_2239:
[----:B------:R-:W-:Y:S04]  /*12f40*/  IMAD R149, R12, c[0x0][0x32c], -R149 ;  /* 0x0000cb000c957a24 */ /* 0x000fe800078e0a95 */
[----:B------:R-:W-:Y:S05]  /*12f50*/  IMAD.IADD R149, R149, 0x1, -R222 ;  /* 0x0000000195957824 */ /* 0x000fea00078e0ade */
[----:B------:R-:W-:Y:S02]  /*12f60*/  IADD3 R5, R149, c[0x0][0x32c], RZ ;  /* 0x0000cb0095057a10 */ /* 0x000fe40007ffe0ff */
[----:B------:R-:W-:Y:S02]  /*12f70*/  IMNMX R0, R0, R149, !PT ;  /* 0x0000009500007217 */ /* 0x000fe40007800200 */
[----:B------:R-:W-:Y:S02]  /*12f80*/  IMNMX R148, R148, R5, PT ;  /* 0x0000000594947217 */ /* 0x000fe40003800200 */
.L_x_2238:
[----:B------:R-:W-:Y:S01]  /*12f90*/  PLOP3.LUT P0, PT, PT, PT, UP0, 0x80, 0x0 ;  /* 0x000000000000781c */ /* 0x000fe20003f0f008 */
[----:B------:R-:W-:Y:S01]  /*12fa0*/  LDSM.16.MT88.4 R156, [R206+0x8080] ;  /* 0x00808000ce9c783b */ /* 0x000fe20000004200 */
[----:B------:R-:W-:Y:S02]  /*12fb0*/  FMNMX.FTZ R5, R154, R3, !PT ;  /* 0x000000039a057209 */ /* 0x000fe40007810000 */
[----:B------:R-:W-:Y:S02]  /*12fc0*/  ISETP.GT.AND P0, PT, R0, RZ, P0 ;  /* 0x000000ff0000720c */ /* 0x000fe40000704270 */
[----:B------:R-:W-:Y:S02]  /*12fd0*/  FMNMX.FTZ R5, R152, R5, !PT ;  /* 0x0000000598057209 */ /* 0x000fe40007810000 */
[----:B------:R-:W-:Y:S01]  /*12fe0*/  ISETP.LT.OR P0, PT, R148, 0x1, P0 ;  /* 0x000000019400780c */ /* 0x000fe20000701670 */
        /* <DEDUP_REMOVED lines=20> */
[----:B------:R-:W1:Y:S01]  /*13130*/  SHFL.BFLY PT, R5, R4, 0x2, 0x1f ;  /* 0x0c401f0004057f89 */ /* 0x000e6200000e0000 */
[----:B------:R-:W-:Y:S02]  /*13140*/  PLOP3.LUT P0, PT, PT, PT, UP0, 0x80, 0x0 ;  /* 0x000000000000781c */ /* 0x000fe40003f0f008 */
[----:B------:R-:W-:Y:S02]  /*13150*/  FMNMX.FTZ R6, R13, R6, !PT ;  /* 0x000000060d067209 */ /* 0x000fe40007810000 */
[----:B------:R-:W-:Y:S02]  /*13160*/  ISETP.GT.AND P0, PT, R0, 0x9, P0 ;  /* 0x000000090000780c */ /* 0x000fe40000704270 */
[----:B------:R-:W-:Y:S01]  /*13170*/  FMNMX.FTZ R6, R9, R6, !PT ;  /* 0x0000000609067209 */ /* 0x000fe20007810000 */
[----:B------:R-:W-:Y:S01]  /*13180*/  LDSM.16.MT88.4 R188, [R206+0xb880] ;  /* 0x00b88000cebc783b */ /* 0x000fe20000004200 */
[----:B------:R-:W-:Y:S04]  /*13190*/  ISETP.LT.OR P0, PT, R148, 0xa, P0 ;  /* 0x0000000a9400780c */ /* 0x000fe80000701670 */
        /* <DEDUP_REMOVED lines=66> */
[----:B------:R-:W-:Y:S02]  /*135c0*/  FMUL.FTZ R2, R5, c[0x0][0x2d0] ;  /* 0x0000b40005027a20 */ /* 0x000fe40000410000 */
        /* <DEDUP_REMOVED lines=31> */
[----:B------:R-:W2:Y:S01]  /*137c0*/  LDSM.16.MT88.4 R132, [R204+0x8080] ;  /* 0x00808000cc84783b */ /* 0x000ea20000004200 */
[C---:B------:R-:W-:Y:S02]  /*137d0*/  FMUL.FTZ R19, R2.reuse, R143 ;  /* 0x0000008f02137220 */ /* 0x040fe40000410000 */
[----:B------:R5:W-:Y:S01]  /*137e0*/  MUFU.EX2 R149, R160 ;  /* 0x000000a000957308 */ /* 0x000be20000000800 */
[C---:B------:R-:W-:Y:S02]  /*137f0*/  FMUL.FTZ R30, R2.reuse, R30 ;  /* 0x0000001e021e7220 */ /* 0x040fe40000410000 */
[C---:B------:R-:W-:Y:S02]  /*13800*/  FMUL.FTZ R31, R2.reuse, R31 ;  /* 0x0000001f021f7220 */ /* 0x040fe40000410000 */
[----:B------:R-:W-:Y:S01]  /*13810*/  LDSM.16.MT88.4 R140, [R206+0x9080] ;  /* 0x00908000ce8c783b */ /* 0x000fe20000004200 */
[C---:B------:R-:W-:Y:S02]  /*13820*/  FMUL.FTZ R34, R2.reuse, R34 ;  /* 0x0000002202227220 */ /* 0x040fe40000410000 */
[C---:B------:R-:W-:Y:S02]  /*13830*/  FMUL.FTZ R35, R2.reuse, R35 ;  /* 0x0000002302237220 */ /* 0x040fe40000410000 */
[C---:B------:R-:W-:Y:S01]  /*13840*/  FMUL.FTZ R38, R2.reuse, R38 ;  /* 0x0000002602267220 */ /* 0x040fe20000410000 */
[----:B------:R-:W-:Y:S01]  /*13850*/  MUFU.EX2 R238, R238 ;  /* 0x000000ee00ee7308 */ /* 0x000fe20000000800 */
[----:B------:R-:W-:Y:S01]  /*13860*/  FMUL.FTZ R39, R2, R39 ;  /* 0x0000002702277220 */ /* 0x000fe20000410000 */
[----:B----4-:R-:W-:Y:S01]  /*13870*/  F2FP.PACK_AB R155, R234, R235 ;  /* 0x000000ebea9b723e */ /* 0x010fe200000000ff */
[C---:B------:R-:W-:Y:S02]  /*13880*/  FMUL.FTZ R42, R2.reuse, R42 ;  /* 0x0000002a022a7220 */ /* 0x040fe40000410000 */
[C---:B------:R-:W-:Y:S02]  /*13890*/  FMUL.FTZ R43, R2.reuse, R43 ;  /* 0x0000002b022b7220 */ /* 0x040fe40000410000 */
[C---:B------:R-:W-:Y:S02]  /*138a0*/  FMUL.FTZ R45, R3.reuse, R45 ;  /* 0x0000002d032d7220 */ /* 0x040fe40000410000 */
[C---:B---3--:R-:W-:Y:S01]  /*138b0*/  HMMA.16816.F32 R4, R152.reuse, R12, R4 ;  /* 0x0000000c9804723c */ /* 0x048fe20000001804 */
[----:B------:R-:W3:Y:S01]  /*138c0*/  MUFU.EX2 R239, R239 ;  /* 0x000000ef00ef7308 */ /* 0x000ee20000000800 */
[----:B-----5:R-:W-:Y:S03]  /*138d0*/  LDSM.16.MT88.4 R160, [R204+0x8880] ;  /* 0x00888000cca0783b */ /* 0x020fe60000004200 */
[C---:B------:R-:W-:Y:S02]  /*138e0*/  FMUL.FTZ R46, R2.reuse, R46 ;  /* 0x0000002e022e7220 */ /* 0x040fe40000410000 */
[C---:B------:R-:W-:Y:S01]  /*138f0*/  FMUL.FTZ R12, R3.reuse, R136 ;  /* 0x00000088030c7220 */ /* 0x040fe20000410000 */
[C---:B------:R-:W-:Y:S03]  /*13900*/  HMMA.16816.F32 R8, R152.reuse, R14, R8 ;  /* 0x0000000e9808723c */ /* 0x040fe60000001808 */
[----:B------:R-:W4:Y:S01]  /*13910*/  MUFU.EX2 R240, R240 ;  /* 0x000000f000f07308 */ /* 0x000f220000000800 */
[C---:B------:R-:W-:Y:S02]  /*13920*/  FMUL.FTZ R13, R3.reuse, R137 ;  /* 0x00000089030d7220 */ /* 0x040fe40000410000 */
[C---:B------:R-:W-:Y:S02]  /*13930*/  FMUL.FTZ R20, R3.reuse, R20 ;  /* 0x0000001403147220 */ /* 0x040fe40000410000 */
[C---:B------:R-:W-:Y:S04]  /*13940*/  FMUL.FTZ R14, R2.reuse, R138 ;  /* 0x0000008a020e7220 */ /* 0x040fe80000410000 */
[C---:B------:R-:W-:Y:S01]  /*13950*/  FMUL.FTZ R15, R2.reuse, R139 ;  /* 0x0000008b020f7220 */ /* 0x040fe20000410000 */
[----:B------:R-:W-:Y:S01]  /*13960*/  MUFU.EX2 R242, R242 ;  /* 0x000000f200f27308 */ /* 0x000fe20000000800 */
[----:B------:R-:W5:Y:S01]  /*13970*/  LDSM.16.MT88.4 R136, [R211+0x9080] ;  /* 0x00908000d388783b */ /* 0x000f620000004200 */
[C---:B------:R-:W-:Y:S02]  /*13980*/  FMUL.FTZ R47, R2.reuse, R47 ;  /* 0x0000002f022f7220 */ /* 0x040fe40000410000 */
[C---:B------:R-:W-:Y:S02]  /*13990*/  FMUL.FTZ R48, R3.reuse, R48 ;  /* 0x0000003003307220 */ /* 0x040fe40000410000 */
[C---:B------:R-:W-:Y:S03]  /*139a0*/  HMMA.16816.F32 R12, R152.reuse, R156, R12 ;  /* 0x0000009c980c723c */ /* 0x040fe6000000180c */
[C---:B------:R-:W-:Y:S01]  /*139b0*/  FMUL.FTZ R49, R3.reuse, R49 ;  /* 0x0000003103317220 */ /* 0x040fe20000410000 */
[----:B------:R-:W2:Y:S01]  /*139c0*/  MUFU.EX2 R243, R243 ;  /* 0x000000f300f37308 */ /* 0x000ea20000000800 */
[C---:B------:R-:W-:Y:S02]  /*139d0*/  FMUL.FTZ R50, R2.reuse, R50 ;  /* 0x0000003202327220 */ /* 0x040fe40000410000 */
[C---:B------:R-:W-:Y:S01]  /*139e0*/  FMUL.FTZ R51, R2.reuse, R51 ;  /* 0x0000003302337220 */ /* 0x040fe20000410000 */
[C---:B------:R-:W-:Y:S01]  /*139f0*/  HMMA.16816.F32 R16, R152.reuse, R158, R16 ;  /* 0x0000009e9810723c */ /* 0x040fe20000001810 */
[----:B------:R-:W-:Y:S03]  /*13a00*/  LDSM.16.MT88.4 R156, [R205+0x8880] ;  /* 0x00888000cd9c783b */ /* 0x000fe60000004200 */
[C---:B------:R-:W-:Y:S02]  /*13a10*/  FMUL.FTZ R21, R3.reuse, R21 ;  /* 0x0000001503157220 */ /* 0x040fe40000410000 */
[C---:B------:R-:W-:Y:S01]  /*13a20*/  FMUL.FTZ R22, R2.reuse, R22 ;  /* 0x0000001602167220 */ /* 0x040fe20000410000 */
[----:B------:R-:W2:Y:S01]  /*13a30*/  MUFU.EX2 R244, R244 ;  /* 0x000000f400f47308 */ /* 0x000ea20000000800 */
        /* <DEDUP_REMOVED lines=18> */
[----:B------:R-:W1:Y:S03]  /*13b60*/  LDSM.16.MT88.4 R132, [R205+0x9080] ;  /* 0x00908000cd84783b */ /* 0x000e660000004200 */
[C---:B------:R-:W-:Y:S02]  /*13b70*/  FMUL.FTZ R61, R3.reuse, R61 ;  /* 0x0000003d033d7220 */ /* 0x040fe40000410000 */
[C---:B------:R-:W-:Y:S02]  /*13b80*/  FMUL.FTZ R62, R2.reuse, R62 ;  /* 0x0000003e023e7220 */ /* 0x040fe40000410000 */
[C---:B-----5:R-:W-:Y:S04]  /*13b90*/  HMMA.16816.F32 R36, R152.reuse, R136, R36 ;  /* 0x000000889824723c */ /* 0x060fe80000001824 */
        /* <DEDUP_REMOVED lines=55> */
[C---:B-----5:R-:W-:Y:S03]  /*13f10*/  HMMA.16816.F32 R92, R152.reuse, R140, R92 ;  /* 0x0000008c985c723c */ /* 0x060fe6000000185c */
[C---:B------:R-:W-:Y:S02]  /*13f20*/  FMUL.FTZ R98, R2.reuse, R98 ;  /* 0x0000006202627220 */ /* 0x040fe40000410000 */
[C---:B------:R-:W-:Y:S02]  /*13f30*/  FMUL.FTZ R99, R2.reuse, R99 ;  /* 0x0000006302637220 */ /* 0x040fe40000410000 */
[C---:B------:R-:W-:Y:S02]  /*13f40*/  FMUL.FTZ R100, R3.reuse, R100 ;  /* 0x0000006403647220 */ /* 0x040fe40000410000 */
[C---:B------:R-:W-:Y:S03]  /*13f50*/  FMUL.FTZ R101, R3.reuse, R101 ;  /* 0x0000006503657220 */ /* 0x040fe60000410000 */
[C---:B------:R-:W-:Y:S01]  /*13f60*/  HMMA.16816.F32 R96, R152.reuse, R142, R96 ;  /* 0x0000008e9860723c */ /* 0x040fe20000001860 */
[----:B------:R-:W5:Y:S02]  /*13f70*/  LDSM.16.MT88.4 R140, [R205+0xb080] ;  /* 0x00b08000cd8c783b */ /* 0x000f640000004200 */
        /* <DEDUP_REMOVED lines=46> */
[----:B---3--:R-:W-:Y:S01]  /*14260*/  F2FP.PACK_AB R152, R239, R238 ;  /* 0x000000eeef98723e */ /* 0x008fe200000000ff */
[----:B------:R-:W-:Y:S01]  /*14270*/  FADD.FTZ R150, R150, R151 ;  /* 0x0000009796967221 */ /* 0x000fe20000010000 */
[----:B----4-:R-:W-:Y:S03]  /*14280*/  F2FP.PACK_AB R154, R241, R240 ;  /* 0x000000f0f19a723e */ /* 0x010fe600000000ff */
[----:B------:R-:W-:Y:S01]  /*14290*/  F2FP.PACK_AB R153, R243, R242 ;  /* 0x000000f2f399723e */ /* 0x000fe200000000ff */
[----:B------:R-:W-:Y:S01]  /*142a0*/  FADD.FTZ R3, R235, R236 ;  /* 0x000000eceb037221 */ /* 0x000fe20000010000 */
[----:B------:R-:W-:Y:S01]  /*142b0*/  F2FP.PACK_AB R155, R149, R244 ;  /* 0x000000f4959b723e */ /* 0x000fe200000000ff */
[----:B------:R-:W-:Y:S02]  /*142c0*/  FADD.FTZ R233, R233, R150 ;  /* 0x00000096e9e97221 */ /* 0x000fe40000010000 */
[----:B------:R-:W-:Y:S02]  /*142d0*/  FADD.FTZ R3, R234, R3 ;  /* 0x00000003ea037221 */ /* 0x000fe40000010000 */
[----:B------:R-:W-:Y:S02]  /*142e0*/  FADD.FTZ R238, R238, R233 ;  /* 0x000000e9eeee7221 */ /* 0x000fe40000010000 */
[C---:B--2---:R-:W-:Y:S01]  /*142f0*/  HMMA.16816.F32 R144, R152.reuse, R136, R4 ;  /* 0x000000889890723c */ /* 0x044fe20000001804 */
        /* <DEDUP_REMOVED lines=9> */
[C---:B-----5:R-:W-:Y:S01]  /*14390*/  HMMA.16816.F32 R136, R152.reuse, R140, R12 ;  /* 0x0000008c9888723c */ /* 0x060fe2000000180c */
[----:B------:R-:W3:Y:S03]  /*143a0*/  LDSM.16.MT88.4 R12, [R205+0xa880] ;  /* 0x00a88000cd0c783b */ /* 0x000ee60000004200 */
[----:B------:R-:W-:Y:S02]  /*143b0*/  FADD.FTZ R224, R241, R224 ;  /* 0x000000e0f1e07221 */ /* 0x000fe40000010000 */
[----:B------:R-:W-:Y:S02]  /*143c0*/  FADD.FTZ R223, R149, R244 ;  /* 0x000000f495df7221 */ /* 0x000fe40000010000 */
[C---:B------:R-:W-:Y:S01]  /*143d0*/  HMMA.16816.F32 R140, R152.reuse, R142, R16 ;  /* 0x0000008e988c723c */ /* 0x040fe20000001810 */
[----:B------:R-:W4:Y:S07]  /*143e0*/  LDSM.16.MT88.4 R16, [R205+0xb880] ;  /* 0x00b88000cd10783b */ /* 0x000f2e0000004200 */
[C---:B------:R-:W-:Y:S08]  /*143f0*/  HMMA.16816.F32 R20, R152.reuse, R156, R20 ;  /* 0x0000009c9814723c */ /* 0x040ff00000001814 */
[C---:B------:R-:W-:Y:S01]  /*14400*/  HMMA.16816.F32 R24, R152.reuse, R158, R24 ;  /* 0x0000009e9818723c */ /* 0x040fe20000001818 */
[----:B------:R-:W5:Y:S07]  /*14410*/  LDSM.16.MT88.4 R156, [R204+0xb880] ;  /* 0x00b88000cc9c783b */ /* 0x000f6e0000004200 */
[C---:B------:R-:W-:Y:S08]  /*14420*/  HMMA.16816.F32 R28, R152.reuse, R160, R28 ;  /* 0x000000a0981c723c */ /* 0x040ff0000000181c */
[C---:B------:R-:W-:Y:S08]  /*14430*/  HMMA.16816.F32 R32, R152.reuse, R162, R32 ;  /* 0x000000a29820723c */ /* 0x040ff00000001820 */
[C---:B-1----:R-:W-:Y:S08]  /*14440*/  HMMA.16816.F32 R36, R152.reuse, R4, R36 ;  /* 0x000000049824723c */ /* 0x042ff00000001824 */
[C---:B------:R-:W-:Y:S08]  /*14450*/  HMMA.16816.F32 R40, R152.reuse, R6, R40 ;  /* 0x000000069828723c */ /* 0x040ff00000001828 */
[C---:B------:R-:W-:Y:S08]  /*14460*/  HMMA.16816.F32 R44, R152.reuse, R164, R44 ;  /* 0x000000a4982c723c */ /* 0x040ff0000000182c */
[C---:B------:R-:W-:Y:S08]  /*14470*/  HMMA.16816.F32 R48, R152.reuse, R166, R48 ;  /* 0x000000a69830723c */ /* 0x040ff00000001830 */
[C---:B--2---:R-:W-:Y:S07]  /*14480*/  HMMA.16816.F32 R52, R152.reuse, R8, R52 ;  /* 0x000000089834723c */ /* 0x044fee0000001834 */
[----:B------:R-:W-:Y:S01]  /*14490*/  MOV R8, R148 ;  /* 0x0000009400087202 */ /* 0x000fe20000000f00 */
        /* <DEDUP_REMOVED lines=20> */
.L_x_2231:
        /* <DEDUP_REMOVED lines=26> */
.L_x_2244:
[----:B------:R-:W-:Y:S02]  /*14780*/  UMOV UR5, 0x1 ;  /* 0x0000000100057882 */ /* 0x000fe40000000000 */
[----:B------:R-:W-:Y:S02]  /*14790*/  ULDC UR4, c[0x0][0x32c] ;  /* 0x0000cb0000047ab9 */ /* 0x000fe40000000800 */
[----:B------:R-:W-:-:S03]  /*147a0*/  UISETP.NE.AND UP0, UPT, UR5, UR4, UPT ;  /* 0x000000040500728c */ /* 0x000fc6000bf05270 */
[----:B------:R-:W-:Y:S02]  /*147b0*/  ULDC.64 UR4, c[0x0][0x330] ;  /* 0x0000cc0000047ab9 */ /* 0x000fe40000000a00 */
[----:B------:R-:W-:-:S07]  /*147c0*/  UIMAD.WIDE.U32 UR28, UR14, UR4, URZ ;  /* 0x000000040e1c72a5 */ /* 0x000fce000f8e003f */
[----:B------:R-:W-:Y:S02]  /*147d0*/  @UP0 UMOV UR15, UR29 ;  /* 0x0000001d000f0c82 */ /* 0x000fe40008000000 */
[----:B------:R-:W-:Y:S02]  /*147e0*/  @UP0 USHF.R.U32.HI UR14, URZ, UR5, UR15 ;  /* 0x000000053f0e0299 */ /* 0x000fe4000801160f */
.L_x_2245:
[----:B------:R-:W-:Y:S02]  /*147f0*/  ULDC UR4, c[0x0][0x32c] ;  /* 0x0000cb0000047ab9 */ /* 0x000fe40000000800 */
[----:B------:R-:W-:-:S04]  /*14800*/  UIMAD UR4, UR14, UR4, URZ ;  /* 0x000000040e0472a4 */ /* 0x000fc8000f8e023f */
[----:B------:R-:W-:-:S04]  /*14810*/  UISETP.LT.AND UP0, UPT, UR9, UR4, UPT ;  /* 0x000000040900728c */ /* 0x000fc8000bf01270 */
[----:B------:R-:W-:-:S04]  /*14820*/  USEL UR9, UR9, UR4, !UP0 ;  /* 0x0000000409097287 */ /* 0x000fc8000c000000 */
.L_x_2243:
        /* <DEDUP_REMOVED lines=20> */
.L_x_2249:
        /* <DEDUP_REMOVED lines=40> */
.L_x_2247:
[C---:B--234-:R-:W-:Y:S01]  /*14bf0*/  HMMA.16816.F32 R4, R152.reuse, R156, RZ ;  /* 0x0000009c9804723c */ /* 0x05cfe200000018ff */
[----:B------:R-:W-:Y:S01]  /*14c00*/  LDSM.16.M88.4 R172, [R208+0xc880] ;  /* 0x00c88000d0ac783b */ /* 0x000fe20000000200 */
[----:B------:R-:W-:Y:S04]  /*14c10*/  UISETP.GT.AND UP0, UPT, UR10, UR8, UPT ;  /* 0x000000080a00728c */ /* 0x000fe8000bf04270 */
[----:B------:R-:W0:Y:S02]  /*14c20*/  LDGDEPBAR ;  /* 0x00000000000079af */ /* 0x000e240000000000 */
[C---:B------:R-:W-:Y:S01]  /*14c30*/  HMMA.16816.F32 R8, R152.reuse, R158, RZ ;  /* 0x0000009e9808723c */ /* 0x040fe200000018ff */
[----:B------:R-:W-:Y:S02]  /*14c40*/  PLOP3.LUT P0, PT, PT, PT, UP0, 0x40, 0x0 ;  /* 0x000000000000781c */ /* 0x000fe40003f0e808 */
[----:B------:R-:W-:Y:S05]  /*14c50*/  LDSM.16.M88.4 R156, [R208+0xc080] ;  /* 0x00c08000d09c783b */ /* 0x000fea0000000200 */
[C---:B------:R-:W-:Y:S08]  /*14c60*/  HMMA.16816.F32 R12, R152.reuse, R16, RZ ;  /* 0x00000010980c723c */ /* 0x040ff000000018ff */
[----:B------:R-:W-:Y:S01]  /*14c70*/  HMMA.16816.F32 R16, R152, R18, RZ ;  /* 0x000000129810723c */ /* 0x000fe200000018ff */
[----:B------:R-:W2:Y:S07]  /*14c80*/  LDSM.16.M88.4 R152, [R209+0x10080] ;  /* 0x01008000d198783b */ /* 0x000eae0000000200 */
[C---:B-1----:R-:W-:Y:S08]  /*14c90*/  HMMA.16816.F32 R4, R160.reuse, R164, R4 ;  /* 0x000000a4a004723c */ /* 0x042ff00000001804 */
[C---:B------:R-:W-:Y:S01]  /*14ca0*/  HMMA.16816.F32 R8, R160.reuse, R166, R8 ;  /* 0x000000a6a008723c */ /* 0x040fe20000001808 */
[----:B------:R-:W-:Y:S07]  /*14cb0*/  LDSM.16.M88.4 R164, [R202] ;  /* 0x00000000caa4783b */ /* 0x000fee0000000200 */
[C---:B------:R-:W-:Y:S08]  /*14cc0*/  HMMA.16816.F32 R12, R160.reuse, R168, R12 ;  /* 0x000000a8a00c723c */ /* 0x040ff0000000180c */
[----:B------:R-:W-:Y:S01]  /*14cd0*/  HMMA.16816.F32 R16, R160, R170, R16 ;  /* 0x000000aaa010723c */ /* 0x000fe20000001810 */
[----:B------:R-:W1:Y:S05]  /*14ce0*/  LDSM.16.M88.4 R160, [R207+0x10080] ;  /* 0x01008000cfa0783b */ /* 0x000e6a0000000200 */
[----:B------:R-:W3:Y:S02]  /*14cf0*/  LDSM.16.M88.4 R168, [R202+0x800] ;  /* 0x00080000caa8783b */ /* 0x000ee40000000200 */
[C---:B--2---:R-:W-:Y:S08]  /*14d00*/  HMMA.16816.F32 R4, R152.reuse, R156, R4 ;  /* 0x0000009c9804723c */ /* 0x044ff00000001804 */
[C---:B------:R-:W-:Y:S01]  /*14d10*/  HMMA.16816.F32 R8, R152.reuse, R158, R8 ;  /* 0x0000009e9808723c */ /* 0x040fe20000001808 */
[----:B------:R-:W-:Y:S07]  /*14d20*/  LDSM.16.M88.4 R156, [R213+0xd080] ;  /* 0x00d08000d59c783b */ /* 0x000fee0000000200 */
[C---:B------:R-:W-:Y:S08]  /*14d30*/  HMMA.16816.F32 R12, R152.reuse, R172, R12 ;  /* 0x000000ac980c723c */ /* 0x040ff0000000180c */
[----:B------:R-:W-:Y:S01]  /*14d40*/  HMMA.16816.F32 R16, R152, R174, R16 ;  /* 0x000000ae9810723c */ /* 0x000fe20000001810 */
[----:B------:R-:W2:Y:S05]  /*14d50*/  LDSM.16.M88.4 R152, [R214+0x14080] ;  /* 0x01408000d698783b */ /* 0x000eaa0000000200 */
[----:B------:R-:W4:Y:S02]  /*14d60*/  LDSM.16.M88.4 R172, [R213+0xd880] ;  /* 0x00d88000d5ac783b */ /* 0x000f240000000200 */
[C---:B-1----:R-:W-:Y:S08]  /*14d70*/  HMMA.16816.F32 R4, R160.reuse, R164, R4 ;  /* 0x000000a4a004723c */ /* 0x042ff00000001804 */
[C---:B------:R-:W-:Y:S01]  /*14d80*/  HMMA.16816.F32 R8, R160.reuse, R166, R8 ;  /* 0x000000a6a008723c */ /* 0x040fe20000001808 */
[----:B------:R-:W-:Y:S07]  /*14d90*/  LDSM.16.M88.4 R164, [R201] ;  /* 0x00000000c9a4783b */ /* 0x000fee0000000200 */
[C---:B---3--:R-:W-:Y:S08]  /*14da0*/  HMMA.16816.F32 R12, R160.reuse, R168, R12 ;  /* 0x000000a8a00c723c */ /* 0x048ff0000000180c */
[----:B------:R-:W-:Y:S01]  /*14db0*/  HMMA.16816.F32 R16, R160, R170, R16 ;  /* 0x000000aaa010723c */ /* 0x000fe20000001810 */
[----:B------:R-:W1:Y:S05]  /*14dc0*/  LDSM.16.M88.4 R160, [R210+0x14080] ;  /* 0x01408000d2a0783b */ /* 0x000e6a0000000200 */
[----:B------:R-:W3:Y:S02]  /*14dd0*/  LDSM.16.M88.4 R168, [R200] ;  /* 0x00000000c8a8783b */ /* 0x000ee40000000200 */
[C---:B--2---:R-:W-:Y:S08]  /*14de0*/  HMMA.16816.F32 R4, R152.reuse, R156, R4 ;  /* 0x0000009c9804723c */ /* 0x044ff00000001804 */
[C---:B------:R-:W-:Y:S01]  /*14df0*/  HMMA.16816.F32 R8, R152.reuse, R158, R8 ;  /* 0x0000009e9808723c */ /* 0x040fe20000001808 */
[----:B------:R-:W-:Y:S07]  /*14e00*/  LDSM.16.M88.4 R156, [R208+0xd080] ;  /* 0x00d08000d09c783b */ /* 0x000fee0000000200 */
[C---:B----4-:R-:W-:Y:S08]  /*14e10*/  HMMA.16816.F32 R12, R152.reuse, R172, R12 ;  /* 0x000000ac980c723c */ /* 0x050ff0000000180c */
[----:B------:R-:W-:Y:S01]  /*14e20*/  HMMA.16816.F32 R16, R152, R174, R16 ;  /* 0x000000ae9810723c */ /* 0x000fe20000001810 */
[----:B------:R-:W2:Y:S05]  /*14e30*/  LDSM.16.M88.4 R152, [R209+0x14080] ;  /* 0x01408000d198783b */ /* 0x000eaa0000000200 */
[----:B------:R-:W4:Y:S02]  /*14e40*/  LDSM.16.M88.4 R172, [R208+0xd880] ;  /* 0x00d88000d0ac783b */ /* 0x000f240000000200 */
[C---:B-1----:R-:W-:Y:S08]  /*14e50*/  HMMA.16816.F32 R4, R160.reuse, R164, R4 ;  /* 0x000000a4a004723c */ /* 0x042ff00000001804 */
[C---:B------:R-:W-:Y:S01]  /*14e60*/  HMMA.16816.F32 R8, R160.reuse, R166, R8 ;  /* 0x000000a6a008723c */ /* 0x040fe20000001808 */
[----:B------:R-:W-:Y:S07]  /*14e70*/  LDSM.16.M88.4 R164, [R202+0x1000] ;  /* 0x00100000caa4783b */ /* 0x000fee0000000200 */
[C---:B---3--:R-:W-:Y:S08]  /*14e80*/  HMMA.16816.F32 R12, R160.reuse, R168, R12 ;  /* 0x000000a8a00c723c */ /* 0x048ff0000000180c */
[----:B------:R-:W-:Y:S01]  /*14e90*/  HMMA.16816.F32 R16, R160, R170, R16 ;  /* 0x000000aaa010723c */ /* 0x000fe20000001810 */
[----:B------:R-:W1:Y:S05]  /*14ea0*/  LDSM.16.M88.4 R160, [R207+0x14080] ;  /* 0x01408000cfa0783b */ /* 0x000e6a0000000200 */
[----:B------:R-:W3:Y:S02]  /*14eb0*/  LDSM.16.M88.4 R168, [R202+0x1800] ;  /* 0x00180000caa8783b */ /* 0x000ee40000000200 */
        /* <DEDUP_REMOVED lines=56> */
[----:B------:R-:W-:Y:S04]  /*15240*/  DEPBAR.LE SB0, 0x0 ;  /* 0x000080000000791a */ /* 0x000fe80000000000 */
[C---:B--2---:R-:W-:Y:S01]  /*15250*/  HMMA.16816.F32 R4, R152.reuse, R156, R4 ;  /* 0x0000009c9804723c */ /* 0x044fe20000001804 */
[----:B------:R-:W-:Y:S07]  /*15260*/  BAR.SYNC.DEFER_BLOCKING 0x0 ;  /* 0x0000000000007b1d */ /* 0x000fee0000010000 */
[C---:B------:R-:W-:Y:S08]  /*15270*/  HMMA.16816.F32 R8, R152.reuse, R158, R8 ;  /* 0x0000009e9808723c */ /* 0x040ff00000001808 */
[C---:B----4-:R-:W-:Y:S08]  /*15280*/  HMMA.16816.F32 R12, R152.reuse, R172, R12 ;  /* 0x000000ac980c723c */ /* 0x050ff0000000180c */
[----:B------:R-:W-:Y:S08]  /*15290*/  HMMA.16816.F32 R16, R152, R174, R16 ;  /* 0x000000ae9810723c */ /* 0x000ff00000001810 */
[C---:B-1----:R-:W-:Y:S08]  /*152a0*/  HMMA.16816.F32 R4, R160.reuse, R164, R4 ;  /* 0x000000a4a004723c */ /* 0x042ff00000001804 */
[C---:B------:R-:W-:Y:S08]  /*152b0*/  HMMA.16816.F32 R8, R160.reuse, R166, R8 ;  /* 0x000000a6a008723c */ /* 0x040ff00000001808 */
[C---:B---3--:R-:W-:Y:S08]  /*152c0*/  HMMA.16816.F32 R12, R160.reuse, R168, R12 ;  /* 0x000000a8a00c723c */ /* 0x048ff0000000180c */
        /* <DEDUP_REMOVED lines=45> */
.L_x_2248:
[----:B------:R-:W-:Y:S01]  /*155a0*/  FMNMX.FTZ R0, R4, R3, !PT ;  /* 0x0000000304007209 */ /* 0x000fe20007810000 */
        /* <DEDUP_REMOVED lines=18> */
[----:B------:R-:W-:Y:S02]  /*156d0*/  PLOP3.LUT P0, PT, PT, PT, UP0, 0x80, 0x0 ;  /* 0x000000000000781c */ /* 0x000fe40003f0f008 */
        /* <DEDUP_REMOVED lines=15> */
[----:B-1----:R-:W-:Y:S07]  /*157d0*/  FMNMX.FTZ R0, R152, R155, !PT ;  /* 0x0000009b98007209 */ /* 0x002fee0007810000 */
[----:B------:R-:W1:Y:S01]  /*157e0*/  LDSM.16.MT88.4 R152, [R211+0x8080] ;  /* 0x00808000d398783b */ /* 0x000e620000004200 */
[C---:B------:R-:W-:Y:S02]  /*157f0*/  FADD.FTZ R2, -R0.reuse, R3 ;  /* 0x0000000300027221 */ /* 0x040fe40000010100 */
[----:B------:R-:W-:Y:S01]  /*15800*/  FMUL.FTZ R165, R0, c[0x0][0x2d0] ;  /* 0x0000b40000a57a20 */ /* 0x000fe20000410000 */
[----:B--2---:R-:W-:Y:S01]  /*15810*/  FMNMX.FTZ R148, R148, R151, !PT ;  /* 0x0000009794947209 */ /* 0x004fe20007810000 */
[----:B------:R-:W-:Y:S02]  /*15820*/  FMUL.FTZ R3, R2, c[0x0][0x2d0] ;  /* 0x0000b40002037a20 */ /* 0x000fe40000410000 */
[----:B------:R-:W-:Y:S02]  /*15830*/  FFMA.FTZ R150, R4, c[0x0][0x2d0], -R165 ;  /* 0x0000b40004967a23 */ /* 0x000fe400000108a5 */
[C---:B------:R-:W-:Y:S02]  /*15840*/  FADD.FTZ R2, -R148.reuse, R149 ;  /* 0x0000009594027221 */ /* 0x040fe40000010100 */
[----:B------:R-:W-:Y:S01]  /*15850*/  FMUL.FTZ R164, R148, c[0x0][0x2d0] ;  /* 0x0000b40094a47a20 */ /* 0x000fe20000410000 */
[----:B------:R-:W2:Y:S01]  /*15860*/  MUFU.EX2 R3, R3 ;  /* 0x0000000300037308 */ /* 0x000ea20000000800 */
[----:B------:R-:W-:Y:S02]  /*15870*/  FMUL.FTZ R149, R2, c[0x0][0x2d0] ;  /* 0x0000b40002957a20 */ /* 0x000fe40000410000 */
[--C-:B------:R-:W-:Y:S02]  /*15880*/  FFMA.FTZ R5, R5, c[0x0][0x2d0], -R165.reuse ;  /* 0x0000b40005057a23 */ /* 0x100fe400000108a5 */
[--C-:B------:R-:W-:Y:S02]  /*15890*/  FFMA.FTZ R151, R8, c[0x0][0x2d0], -R165.reuse ;  /* 0x0000b40008977a23 */ /* 0x100fe400000108a5 */
[--C-:B------:R-:W-:Y:S02]  /*158a0*/  FFMA.FTZ R236, R9, c[0x0][0x2d0], -R165.reuse ;  /* 0x0000b40009ec7a23 */ /* 0x100fe400000108a5 */
[--C-:B------:R-:W-:Y:S01]  /*158b0*/  FFMA.FTZ R6, R6, c[0x0][0x2d0], -R164.reuse ;  /* 0x0000b40006067a23 */ /* 0x100fe200000108a4 */
[----:B------:R3:W4:Y:S01]  /*158c0*/  MUFU.EX2 R2, R149 ;  /* 0x0000009500027308 */ /* 0x0007220000000800 */
[--C-:B------:R-:W-:Y:S02]  /*158d0*/  FFMA.FTZ R7, R7, c[0x0][0x2d0], -R164.reuse ;  /* 0x0000b40007077a23 */ /* 0x100fe400000108a4 */
[--C-:B------:R-:W-:Y:S02]  /*158e0*/  FFMA.FTZ R238, R11, c[0x0][0x2d0], -R164.reuse ;  /* 0x0000b4000bee7a23 */ /* 0x100fe400000108a4 */
[--C-:B------:R-:W-:Y:S02]  /*158f0*/  FFMA.FTZ R237, R12, c[0x0][0x2d0], -R165.reuse ;  /* 0x0000b4000ced7a23 */ /* 0x100fe400000108a5 */
[--C-:B------:R-:W-:Y:S02]  /*15900*/  FFMA.FTZ R240, R13, c[0x0][0x2d0], -R165.reuse ;  /* 0x0000b4000df07a23 */ /* 0x100fe400000108a5 */
[--C-:B------:R-:W-:Y:S01]  /*15910*/  FFMA.FTZ R239, R14, c[0x0][0x2d0], -R164.reuse ;  /* 0x0000b4000eef7a23 */ /* 0x100fe200000108a4 */
[----:B------:R-:W-:Y:S01]  /*15920*/  MUFU.EX2 R150, R150 ;  /* 0x0000009600967308 */ /* 0x000fe20000000800 */
[--C-:B------:R-:W-:Y:S02]  /*15930*/  FFMA.FTZ R242, R15, c[0x0][0x2d0], -R164.reuse ;  /* 0x0000b4000ff27a23 */ /* 0x100fe400000108a4 */
[----:B------:R-:W-:Y:S01]  /*15940*/  LDSM.16.MT88.4 R12, [R204+0xb080] ;  /* 0x00b08000cc0c783b */ /* 0x000fe20000004200 */
[C---:B--2---:R-:W-:Y:S02]  /*15950*/  FMUL.FTZ R8, R3.reuse, R144 ;  /* 0x0000009003087220 */ /* 0x044fe40000410000 */
[C---:B------:R-:W-:Y:S02]  /*15960*/  FMUL.FTZ R9, R3.reuse, R145 ;  /* 0x0000009103097220 */ /* 0x040fe40000410000 */
[C---:B------:R-:W-:Y:S02]  /*15970*/  FMUL.FTZ R132, R3.reuse, R132 ;  /* 0x0000008403847220 */ /* 0x040fe40000410000 */
[----:B------:R-:W2:Y:S01]  /*15980*/  MUFU.EX2 R5, R5 ;  /* 0x0000000500057308 */ /* 0x000ea20000000800 */
[C---:B------:R-:W-:Y:S02]  /*15990*/  FMUL.FTZ R133, R3.reuse, R133 ;  /* 0x0000008503857220 */ /* 0x040fe40000410000 */
[C---:B------:R-:W-:Y:S02]  /*159a0*/  FMUL.FTZ R136, R3.reuse, R136 ;  /* 0x0000008803887220 */ /* 0x040fe40000410000 */
[--C-:B---3--:R-:W-:Y:S02]  /*159b0*/  FFMA.FTZ R149, R10, c[0x0][0x2d0], -R164.reuse ;  /* 0x0000b4000a957a23 */ /* 0x108fe400000108a4 */
[C---:B----4-:R-:W-:Y:S02]  /*159c0*/  FMUL.FTZ R10, R2.reuse, R146 ;  /* 0x00000092020a7220 */ /* 0x050fe40000410000 */
        /* <DEDUP_REMOVED lines=10> */
[----:B--2---:R-:W-:Y:S01]  /*15a70*/  F2FP.PACK_AB R144, R5, R150 ;  /* 0x000000960590723e */ /* 0x004fe200000000ff */
[C---:B------:R-:W-:Y:S02]  /*15a80*/  FMUL.FTZ R142, R2.reuse, R142 ;  /* 0x0000008e028e7220 */ /* 0x040fe40000410000 */
[----:B------:R-:W-:Y:S02]  /*15a90*/  FMUL.FTZ R143, R2, R143 ;  /* 0x0000008f028f7220 */ /* 0x000fe40000410000 */
[--C-:B------:R-:W-:Y:S01]  /*15aa0*/  FFMA.FTZ R241, R16, c[0x0][0x2d0], -R165.reuse ;  /* 0x0000b40010f17a23 */ /* 0x100fe200000108a5 */
[----:B------:R-:W-:Y:S01]  /*15ab0*/  MUFU.EX2 R6, R6 ;  /* 0x0000000600067308 */ /* 0x000fe20000000800 */
[--C-:B------:R-:W-:Y:S02]  /*15ac0*/  FFMA.FTZ R243, R18, c[0x0][0x2d0], -R164.reuse ;  /* 0x0000b40012f37a23 */ /* 0x100fe400000108a4 */
[----:B------:R-:W-:Y:S02]  /*15ad0*/  FFMA.FTZ R165, R17, c[0x0][0x2d0], -R165 ;  /* 0x0000b40011a57a23 */ /* 0x000fe400000108a5 */
[----:B------:R-:W-:Y:S02]  /*15ae0*/  FFMA.FTZ R164, R19, c[0x0][0x2d0], -R164 ;  /* 0x0000b40013a47a23 */ /* 0x000fe400000108a4 */
[----:B------:R-:W-:Y:S01]  /*15af0*/  LDSM.16.MT88.4 R16, [R206+0x8880] ;  /* 0x00888000ce10783b */ /* 0x000fe20000004200 */
[C---:B------:R-:W-:Y:S02]  /*15b00*/  FMUL.FTZ R20, R3.reuse, R20 ;  /* 0x0000001403147220 */ /* 0x040fe40000410000 */
[----:B------:R-:W2:Y:S01]  /*15b10*/  MUFU.EX2 R7, R7 ;  /* 0x0000000700077308 */ /* 0x000ea20000000800 */
[C---:B------:R-:W-:Y:S02]  /*15b20*/  FMUL.FTZ R21, R3.reuse, R21 ;  /* 0x0000001503157220 */ /* 0x040fe40000410000 */
[----:B------:R-:W-:Y:S01]  /*15b30*/  FMUL.FTZ R22, R2, R22 ;  /* 0x0000001602167220 */ /* 0x000fe20000410000 */
        /* <DEDUP_REMOVED lines=35> */
[----:B------:R-:W1:Y:S01]  /*15d70*/  LDSM.16.MT88.4 R152, [R204+0x8080] ;  /* 0x00808000cc98783b */ /* 0x000e620000004200 */
[----:B------:R-:W3:Y:S02]  /*15d80*/  MUFU.EX2 R240, R240 ;  /* 0x000000f000f07308 */ /* 0x000ee40000000800 */
[C---:B------:R-:W-:Y:S02]  /*15d90*/  FMUL.FTZ R48, R3.reuse, R48 ;  /* 0x0000003003307220 */ /* 0x040fe40000410000 */
[C---:B------:R-:W-:Y:S02]  /*15da0*/  FMUL.FTZ R49, R3.reuse, R49 ;  /* 0x0000003103317220 */ /* 0x040fe40000410000 */
[C---:B------:R-:W-:Y:S01]  /*15db0*/  HMMA.16816.F32 R136, R144.reuse, R156, R136 ;  /* 0x0000009c9088723c */ /* 0x040fe20000001888 */
[----:B--2---:R-:W-:Y:S03]  /*15dc0*/  LDSM.16.MT88.4 R164, [R206+0x9880] ;  /* 0x00988000cea4783b */ /* 0x004fe60000004200 */
[C---:B------:R-:W-:Y:S01]  /*15dd0*/  FMUL.FTZ R50, R2.reuse, R50 ;  /* 0x0000003202327220 */ /* 0x040fe20000410000 */
[----:B------:R-:W-:Y:S01]  /*15de0*/  MUFU.EX2 R239, R239 ;  /* 0x000000ef00ef7308 */ /* 0x000fe20000000800 */
[C---:B------:R-:W-:Y:S02]  /*15df0*/  FMUL.FTZ R51, R2.reuse, R51 ;  /* 0x0000003302337220 */ /* 0x040fe40000410000 */
[C---:B------:R-:W-:Y:S01]  /*15e00*/  HMMA.16816.F32 R140, R144.reuse, R158, R140 ;  /* 0x0000009e908c723c */ /* 0x040fe2000000188c */
[----:B------:R-:W2:Y:S03]  /*15e10*/  LDSM.16.MT88.4 R156, [R211+0x9080] ;  /* 0x00908000d39c783b */ /* 0x000ea60000004200 */
[C---:B------:R-:W-:Y:S02]  /*15e20*/  FMUL.FTZ R52, R3.reuse, R52 ;  /* 0x0000003403347220 */ /* 0x040fe40000410000 */
[C---:B------:R-:W-:Y:S01]  /*15e30*/  FMUL.FTZ R53, R3.reuse, R53 ;  /* 0x0000003503357220 */ /* 0x040fe20000410000 */
[----:B------:R-:W4:Y:S01]  /*15e40*/  MUFU.EX2 R242, R242 ;  /* 0x000000f200f27308 */ /* 0x000f220000000800 */
[C---:B------:R-:W-:Y:S04]  /*15e50*/  HMMA.16816.F32 R20, R144.reuse, R160, R20 ;  /* 0x000000a09014723c */ /* 0x040fe80000001814 */
[C---:B------:R-:W-:Y:S02]  /*15e60*/  FMUL.FTZ R54, R2.reuse, R54 ;  /* 0x0000003602367220 */ /* 0x040fe40000410000 */
[C---:B------:R-:W-:Y:S02]  /*15e70*/  FMUL.FTZ R55, R2.reuse, R55 ;  /* 0x0000003702377220 */ /* 0x040fe40000410000 */
[C---:B------:R-:W-:Y:S01]  /*15e80*/  HMMA.16816.F32 R24, R144.reuse, R162, R24 ;  /* 0x000000a29018723c */ /* 0x040fe20000001818 */
[----:B------:R-:W5:Y:S01]  /*15e90*/  LDSM.16.MT88.4 R160, [R206+0x9080] ;  /* 0x00908000cea0783b */ /* 0x000f620000004200 */
[----:B------:R-:W3:Y:S02]  /*15ea0*/  MUFU.EX2 R241, R241 ;  /* 0x000000f100f17308 */ /* 0x000ee40000000800 */
[C---:B------:R-:W-:Y:S02]  /*15eb0*/  FMUL.FTZ R56, R3.reuse, R56 ;  /* 0x0000003803387220 */ /* 0x040fe40000410000 */
[C---:B------:R-:W-:Y:S02]  /*15ec0*/  FMUL.FTZ R57, R3.reuse, R57 ;  /* 0x0000003903397220 */ /* 0x040fe40000410000 */
[C---:B------:R-:W-:Y:S01]  /*15ed0*/  FMUL.FTZ R58, R2.reuse, R58 ;  /* 0x0000003a023a7220 */ /* 0x040fe20000410000 */
[C---:B-1----:R-:W-:Y:S03]  /*15ee0*/  HMMA.16816.F32 R28, R144.reuse, R152, R28 ;  /* 0x00000098901c723c */ /* 0x042fe6000000181c */
[C---:B------:R-:W-:Y:S01]  /*15ef0*/  FMUL.FTZ R59, R2.reuse, R59 ;  /* 0x0000003b023b7220 */ /* 0x040fe20000410000 */
[----:B------:R-:W1:Y:S01]  /*15f00*/  MUFU.EX2 R243, R243 ;  /* 0x000000f300f37308 */ /* 0x000e620000000800 */
        /* <DEDUP_REMOVED lines=59> */
[C---:B------:R-:W-:Y:S04]  /*162c0*/  FMUL.FTZ R96, R3.reuse, R96 ;  /* 0x0000006003607220 */ /* 0x040fe80000410000 */
[C---:B------:R-:W-:Y:S01]  /*162d0*/  FMUL.FTZ R97, R3.reuse, R97 ;  /* 0x0000006103617220 */ /* 0x040fe20000410000 */
        /* <DEDUP_REMOVED lines=44> */
[C---:B------:R-:W-:Y:S03]  /*165a0*/  HMMA.16816.F32 R124, R144.reuse, R12, R124 ;  /* 0x0000000c907c723c */ /* 0x040fe6000000187c */
[C---:B------:R-:W-:Y:S02]  /*165b0*/  FMUL.FTZ R130, R2.reuse, R130 ;  /* 0x0000008202827220 */ /* 0x040fe40000410000 */
[----:B------:R-:W-:Y:S02]  /*165c0*/  FMUL.FTZ R131, R2, R131 ;  /* 0x0000008302837220 */ /* 0x000fe40000410000 */
[----:B---3--:R-:W-:Y:S01]  /*165d0*/  F2FP.PACK_AB R12, R240, R237 ;  /* 0x000000edf00c723e */ /* 0x008fe200000000ff */
[----:B------:R-:W-:Y:S01]  /*165e0*/  FFMA.FTZ R150, R3, R224, R150 ;  /* 0x000000e003967223 */ /* 0x000fe20000010096 */
[----:B----4-:R-:W-:Y:S03]  /*165f0*/  F2FP.PACK_AB R13, R242, R239 ;  /* 0x000000eff20d723e */ /* 0x010fe600000000ff */
[----:B------:R-:W-:Y:S03]  /*16600*/  HMMA.16816.F32 R128, R144, R14, R128 ;  /* 0x0000000e9080723c */ /* 0x000fe60000001880 */
[----:B------:R-:W-:Y:S01]  /*16610*/  MOV R3, R0 ;  /* 0x0000000000037202 */ /* 0x000fe20000000f00 */
[----:B------:R-:W-:Y:S02]  /*16620*/  FFMA.FTZ R6, R2, R223, R6 ;  /* 0x000000df02067223 */ /* 0x000fe40000010006 */
[----:B------:R-:W-:Y:S01]  /*16630*/  FADD.FTZ R150, R5, R150 ;  /* 0x0000009605967221 */ /* 0x000fe20000010000 */
[----:B------:R-:W-:Y:S01]  /*16640*/  F2FP.PACK_AB R14, R244, R241 ;  /* 0x000000f1f40e723e */ /* 0x000fe200000000ff */
[----:B------:R-:W-:Y:S01]  /*16650*/  FADD.FTZ R6, R7, R6 ;  /* 0x0000000607067221 */ /* 0x000fe20000010000 */
[----:B------:R-:W-:Y:S03]  /*16660*/  F2FP.PACK_AB R15, R246, R243 ;  /* 0x000000f3f60f723e */ /* 0x000fe600000000ff */
[----:B------:R-:W-:Y:S02]  /*16670*/  FADD.FTZ R151, R151, R150 ;  /* 0x0000009697977221 */ /* 0x000fe40000010000 */
[----:B------:R-:W-:Y:S02]  /*16680*/  FADD.FTZ R149, R149, R6 ;  /* 0x0000000695957221 */ /* 0x000fe40000010000 */
[C---:B-1----:R-:W-:Y:S01]  /*16690*/  HMMA.16816.F32 R144, R12.reuse, R152, R8 ;  /* 0x000000980c90723c */ /* 0x042fe20000001808 */
[----:B------:R-:W1:Y:S04]  /*166a0*/  LDSM.16.MT88.4 R8, [R211+0x9880] ;  /* 0x00988000d308783b */ /* 0x000e680000004200 */
[----:B------:R-:W-:Y:S02]  /*166b0*/  FADD.FTZ R236, R236, R151 ;  /* 0x00000097ecec7221 */ /* 0x000fe40000010000 */
[----:B------:R-:W-:Y:S01]  /*166c0*/  FADD.FTZ R238, R238, R149 ;  /* 0x00000095eeee7221 */ /* 0x000fe20000010000 */
[C---:B------:R-:W-:Y:S01]  /*166d0*/  HMMA.16816.F32 R132, R12.reuse, R154, R132 ;  /* 0x0000009a0c84723c */ /* 0x040fe20000001884 */
[----:B------:R-:W3:Y:S03]  /*166e0*/  LDSM.16.MT88.4 R152, [R205+0x9880] ;  /* 0x00988000cd98783b */ /* 0x000ee60000004200 */
[-C--:B------:R-:W-:Y:S01]  /*166f0*/  MOV R149, R148.reuse ;  /* 0x0000009400957202 */ /* 0x080fe20000000f00 */
[----:B------:R-:W-:Y:S02]  /*16700*/  FADD.FTZ R237, R237, R236 ;  /* 0x000000eceded7221 */ /* 0x000fe40000010000 */
[----:B------:R-:W-:Y:S01]  /*16710*/  FADD.FTZ R239, R239, R238 ;  /* 0x000000eeefef7221 */ /* 0x000fe20000010000 */
        /* <DEDUP_REMOVED lines=10> */
[C---:B------:R-:W-:Y:S01]  /*167c0*/  HMMA.16816.F32 R24, R12.reuse, R158, R24 ;  /* 0x0000009e0c18723c */ /* 0x040fe20000001818 */
[----:B------:R-:W2:Y:S07]  /*167d0*/  LDSM.16.MT88.4 R156, [R204+0xb880] ;  /* 0x00b88000cc9c783b */ /* 0x000eae0000004200 */
[C---:B-----5:R-:W-:Y:S08]  /*167e0*/  HMMA.16816.F32 R28, R12.reuse, R160, R28 ;  /* 0x000000a00c1c723c */ /* 0x060ff0000000181c */
[C---:B------:R-:W-:Y:S08]  /*167f0*/  HMMA.16816.F32 R32, R12.reuse, R162, R32 ;  /* 0x000000a20c20723c */ /* 0x040ff00000001820 */
[C---:B-1----:R-:W-:Y:S07]  /*16800*/  HMMA.16816.F32 R36, R12.reuse, R8, R36 ;  /* 0x000000080c24723c */ /* 0x042fee0000001824 */
[----:B------:R-:W-:Y:S01]  /*16810*/  MOV R8, R148 ;  /* 0x0000009400087202 */ /* 0x000fe20000000f00 */
        /* <DEDUP_REMOVED lines=21> */
[C---:B--2---:R-:W-:Y:S08]  /*16970*/  HMMA.16816.F32 R124, R12.reuse, R156, R124 ;  /* 0x0000009c0c7c723c */ /* 0x044ff0000000187c */
[----:B------:R-:W-:Y:S01]  /*16980*/  HMMA.16816.F32 R128, R12, R158, R128 ;  /* 0x0000009e0c80723c */ /* 0x000fe20000001880 */
[----:B------:R-:W-:-:S07]  /*16990*/  @P0 BRA `(.L_x_2249) ;  /* 0xffffdfd000000947 */ /* 0x000fce000383ffff */
.L_x_2246:
[----:B------:R-:W-:-:S06]  /*169a0*/  UISETP.GE.AND UP0, UPT, UR10, UR8, UPT ;  /* 0x000000080a00728c */ /* 0x000fcc000bf06270 */
[----:B------:R-:W-:-:S13]  /*169b0*/  PLOP3.LUT P0, PT, PT, PT, UP0, 0x40, 0x0 ;  /* 0x000000000000781c */ /* 0x000fda0003f0e808 */
[----:B------:R-:W-:Y:S05]  /*169c0*/  @P0 BRA `(.L_x_2250) ;  /* 0x000029e000000947 */ /* 0x000fea0003800000 */
[----:B------:R-:W-:Y:S01]  /*169d0*/  SHF.R.S32.HI R192, RZ, 0x1f, R225 ;  /* 0x0000001fffc07819 */ /* 0x000fe200000114e1 */
[----:B------:R-:W-:Y:S01]  /*169e0*/  IMAD.MOV.U32 R2, RZ, RZ, R8 ;  /* 0x000000ffff027224 */ /* 0x000fe200078e0008 */
[----:B------:R-:W-:Y:S01]  /*169f0*/  SHF.R.S32.HI R193, RZ, 0x1f, R228 ;  /* 0x0000001fffc17819 */ /* 0x000fe200000114e4 */
[----:B------:R-:W-:Y:S01]  /*16a00*/  IMAD.MOV.U32 R3, RZ, RZ, R0 ;  /* 0x000000ffff037224 */ /* 0x000fe200078e0000 */
[----:B------:R-:W-:Y:S02]  /*16a10*/  SHF.R.S32.HI R194, RZ, 0x1f, R227 ;  /* 0x0000001fffc27819 */ /* 0x000fe400000114e3 */
[C---:B------:R-:W-:Y:S01]  /*16a20*/  SHF.L.U64.HI R192, R225.reuse, 0x1, R192 ;  /* 0x00000001e1c07819 */ /* 0x040fe200000102c0 */
[----:B------:R-:W-:Y:S01]  /*16a30*/  IMAD.SHL.U32 R225, R225, 0x2, RZ ;  /* 0x00000002e1e17824 */ /* 0x000fe200078e00ff */
[C---:B------:R-:W-:Y:S01]  /*16a40*/  SHF.L.U64.HI R229, R226.reuse, 0x1, R229 ;  /* 0x00000001e2e57819 */ /* 0x040fe200000102e5 */
[----:B------:R-:W-:Y:S01]  /*16a50*/  IMAD.SHL.U32 R226, R226, 0x2, RZ ;  /* 0x00000002e2e27824 */ /* 0x000fe200078e00ff */
[C---:B------:R-:W-:Y:S01]  /*16a60*/  SHF.L.U64.HI R193, R228.reuse, 0x1, R193 ;  /* 0x00000001e4c17819 */ /* 0x040fe200000102c1 */
[----:B------:R-:W-:Y:S01]  /*16a70*/  IMAD.SHL.U32 R228, R228, 0x2, RZ ;  /* 0x00000002e4e47824 */ /* 0x000fe200078e00ff */
[C---:B------:R-:W-:Y:S01]  /*16a80*/  SHF.L.U64.HI R194, R227.reuse, 0x1, R194 ;  /* 0x00000001e3c27819 */ /* 0x040fe200000102c2 */
[----:B------:R-:W-:-:S02]  /*16a90*/  IMAD.SHL.U32 R227, R227, 0x2, RZ ;  /* 0x00000002e3e37824 */ /* 0x000fc400078e00ff */
.L_x_2260:
[----:B------:R-:W-:Y:S04]  /*16aa0*/  DEPBAR.LE SB0, 0x0 ;  /* 0x000080000000791a */ /* 0x000fe80000000000 */
[----:B------:R-:W-:Y:S01]  /*16ab0*/  BAR.SYNC.DEFER_BLOCKING 0x0 ;  /* 0x0000000000007b1d */ /* 0x000fe20000010000 */
[----:B------:R-:W-:Y:S01]  /*16ac0*/  SHF.R.S32.HI R5, RZ, 0x1f, R218 ;  /* 0x0000001fff057819 */ /* 0x000fe200000114da */
[----:B------:R-:W-:Y:S01]  /*16ad0*/  IMAD.WIDE.U32 R6, R218, c[0x0][0x208], RZ ;  /* 0x00008200da067a25 */ /* 0x000fe200078e00ff */
[----:B------:R-:W-:Y:S01]  /*16ae0*/  SHF.R.S32.HI R4, RZ, 0x1f, R217 ;  /* 0x0000001fff047819 */ /* 0x000fe200000114d9 */
[----:B------:R-:W-:Y:S01]  /*16af0*/  UISETP.GT.AND UP0, UPT, UR10, UR8, UPT ;  /* 0x000000080a00728c */ /* 0x000fe2000bf04270 */
        /* <DEDUP_REMOVED lines=16> */
[----:B------:R-:W-:Y:S04]  /*16c00*/  LDSM.16.M88.4 R152, [R210+0x10080] ;  /* 0x01008000d298783b */ /* 0x000fe80000000200 */
[----:B------:R-:W4:Y:S04]  /*16c10*/  LDSM.16.M88.4 R156, [R212] ;  /* 0x00000000d49c783b */ /* 0x000f280000000200 */
[----:B------:R-:W5:Y:S01]  /*16c20*/  LDSM.16.M88.4 R160, [R203] ;  /* 0x00000000cba0783b */ /* 0x000f620000000200 */
[C---:B-1----:R-:W-:Y:S03]  /*16c30*/  HMMA.16816.F32 R4, R16.reuse, R8, RZ ;  /* 0x000000081004723c */ /* 0x042fe600000018ff */
[----:B--2---:R-:W-:Y:S05]  /*16c40*/  IADD3 R174, P0, R164, R225, RZ ;  /* 0x000000e1a4ae7210 */ /* 0x004fea0007f1e0ff */
[C---:B------:R-:W-:Y:S01]  /*16c50*/  HMMA.16816.F32 R8, R16.reuse, R10, RZ ;  /* 0x0000000a1008723c */ /* 0x040fe200000018ff */
[----:B---3--:R-:W-:Y:S03]  /*16c60*/  IMAD.X R175, R0, 0x1, R192, P0 ;  /* 0x0000000100af7824 */ /* 0x008fe600000e06c0 */
[----:B------:R-:W-:Y:S02]  /*16c70*/  IADD3 R172, P0, R164, R228, RZ ;  /* 0x000000e4a4ac7210 */ /* 0x000fe40007f1e0ff */
[----:B------:R-:W-:Y:S01]  /*16c80*/  @!PT LDS RZ, [RZ] ;  /* 0x00000000fffff984 */ /* 0x000fe20000000800 */
[----:B------:R-:W-:Y:S01]  /*16c90*/  @!PT LDS RZ, [RZ] ;  /* 0x00000000fffff984 */ /* 0x000fe20000000800 */
[----:B------:R-:W-:Y:S01]  /*16ca0*/  @!PT LDS RZ, [RZ] ;  /* 0x00000000fffff984 */ /* 0x000fe20000000800 */
[----:B------:R1:W-:Y:S02]  /*16cb0*/  LDGSTS.E.BYPASS.LTC128B.128 [R220+0x8080], [R174.64], !P5 ;  /* 0x08080000aedc7fae */ /* 0x0003e4000e901d58 */
[C---:B------:R-:W-:Y:S01]  /*16cc0*/  HMMA.16816.F32 R12, R16.reuse, R148, RZ ;  /* 0x00000094100c723c */ /* 0x040fe200000018ff */
[----:B------:R-:W-:Y:S03]  /*16cd0*/  IMAD.X R173, R0, 0x1, R193, P0 ;  /* 0x0000000100ad7824 */ /* 0x000fe600000e06c1 */
[----:B------:R-:W-:Y:S02]  /*16ce0*/  IADD3 R176, P0, R164, R227, RZ ;  /* 0x000000e3a4b07210 */ /* 0x000fe40007f1e0ff */
[----:B------:R1:W-:Y:S02]  /*16cf0*/  LDGSTS.E.BYPASS.LTC128B.128 [R220+0x9080], [R172.64], !P1 ;  /* 0x09080000acdc7fae */ /* 0x0003e4000c901d58 */
[----:B------:R-:W-:Y:S01]  /*16d00*/  HMMA.16816.F32 R16, R16, R150, RZ ;  /* 0x000000961010723c */ /* 0x000fe200000018ff */
[----:B------:R-:W-:Y:S03]  /*16d10*/  IMAD.X R177, R0, 0x1, R194, P0 ;  /* 0x0000000100b17824 */ /* 0x000fe600000e06c2 */
[----:B------:R-:W-:Y:S02]  /*16d20*/  IADD3 R178, P0, R164, R226, RZ ;  /* 0x000000e2a4b27210 */ /* 0x000fe40007f1e0ff */
[----:B------:R1:W-:Y:S02]  /*16d30*/  LDGSTS.E.BYPASS.LTC128B.128 [R220+0xa080], [R176.64], !P4 ;  /* 0x0a080000b0dc7fae */ /* 0x0003e4000e101d58 */
[C---:B----4-:R-:W-:Y:S05]  /*16d40*/  HMMA.16816.F32 R4, R152.reuse, R156, R4 ;  /* 0x0000009c9804723c */ /* 0x050fea0000001804 */
[----:B------:R-:W-:Y:S01]  /*16d50*/  IMAD.X R179, R0, 0x1, R229, P0 ;  /* 0x0000000100b37824 */ /* 0x000fe200000e06e5 */
[----:B------:R-:W-:Y:S02]  /*16d60*/  PLOP3.LUT P0, PT, PT, PT, UP0, 0x40, 0x0 ;  /* 0x000000000000781c */ /* 0x000fe40003f0e808 */
[C---:B------:R-:W-:Y:S02]  /*16d70*/  HMMA.16816.F32 R8, R152.reuse, R158, R8 ;  /* 0x0000009e9808723c */ /* 0x040fe40000001808 */
[----:B------:R1:W-:Y:S04]  /*16d80*/  LDGSTS.E.BYPASS.LTC128B.128 [R220+0xb080], [R178.64], !P3 ;  /* 0x0b080000b2dc7fae */ /* 0x0003e8000d901d58 */
[----:B------:R-:W-:Y:S02]  /*16d90*/  LDSM.16.M88.4 R148, [R209+0x10080] ;  /* 0x01008000d194783b */ /* 0x000fe40000000200 */
[C---:B-----5:R-:W-:Y:S02]  /*16da0*/  HMMA.16816.F32 R12, R152.reuse, R160, R12 ;  /* 0x000000a0980c723c */ /* 0x060fe4000000180c */
[----:B------:R-:W2:Y:S04]  /*16db0*/  LDSM.16.M88.4 R164, [R208+0xc080] ;  /* 0x00c08000d0a4783b */ /* 0x000ea80000000200 */
[----:B------:R-:W3:Y:S02]  /*16dc0*/  LDSM.16.M88.4 R168, [R208+0xc880] ;  /* 0x00c88000d0a8783b */ /* 0x000ee40000000200 */
[----:B------:R-:W-:Y:S02]  /*16dd0*/  HMMA.16816.F32 R16, R152, R162, R16 ;  /* 0x000000a29810723c */ /* 0x000fe40000001810 */
[----:B------:R-:W-:Y:S04]  /*16de0*/  LDSM.16.M88.4 R152, [R207+0x10080] ;  /* 0x01008000cf98783b */ /* 0x000fe80000000200 */
[----:B------:R-:W4:Y:S04]  /*16df0*/  LDSM.16.M88.4 R156, [R202] ;  /* 0x00000000ca9c783b */ /* 0x000f280000000200 */
[----:B------:R-:W0:Y:S04]  /*16e00*/  LDGDEPBAR ;  /* 0x00000000000079af */ /* 0x000e280000000000 */
[----:B------:R-:W5:Y:S01]  /*16e10*/  LDSM.16.M88.4 R160, [R202+0x800] ;  /* 0x00080000caa0783b */ /* 0x000f620000000200 */
[C---:B--2---:R-:W-:Y:S08]  /*16e20*/  HMMA.16816.F32 R4, R148.reuse, R164, R4 ;  /* 0x000000a49404723c */ /* 0x044ff00000001804 */
[C---:B------:R-:W-:Y:S01]  /*16e30*/  HMMA.16816.F32 R8, R148.reuse, R166, R8 ;  /* 0x000000a69408723c */ /* 0x040fe20000001808 */
[----:B------:R-:W-:Y:S07]  /*16e40*/  LDSM.16.M88.4 R164, [R213+0xd080] ;  /* 0x00d08000d5a4783b */ /* 0x000fee0000000200 */
[C---:B---3--:R-:W-:Y:S08]  /*16e50*/  HMMA.16816.F32 R12, R148.reuse, R168, R12 ;  /* 0x000000a8940c723c */ /* 0x048ff0000000180c */
[----:B------:R-:W-:Y:S01]  /*16e60*/  HMMA.16816.F32 R16, R148, R170, R16 ;  /* 0x000000aa9410723c */ /* 0x000fe20000001810 */
[----:B------:R-:W2:Y:S04]  /*16e70*/  LDSM.16.M88.4 R148, [R214+0x14080] ;  /* 0x01408000d694783b */ /* 0x000ea80000000200 */
        /* <DEDUP_REMOVED lines=79> */
[C---:B--2---:R-:W-:Y:S01]  /*17370*/  HMMA.16816.F32 R4, R148.reuse, R164, R4 ;  /* 0x000000a49404723c */ /* 0x044fe20000001804 */
        /* <DEDUP_REMOVED lines=8> */
[----:B------:R-:W-:-:S07]  /*17400*/  @P0 BRA `(.L_x_2251) ;  /* 0x000002b000000947 */ /* 0x000fce0003800000 */
[----:B-1----:R-:W-:Y:S01]  /*17410*/  IMAD.MOV.U32 R217, RZ, RZ, RZ ;  /* 0x000000ffffd97224 */ /* 0x002fe200078e00ff */
        /* <DEDUP_REMOVED lines=42> */
.L_x_2251:
[----:B-1----:R-:W-:Y:S01]  /*176c0*/  PLOP3.LUT P0, PT, PT, PT, UP3, 0x80, 0x0 ;  /* 0x000000000000781c */ /* 0x002fe20003f0f038 */
        /* <DEDUP_REMOVED lines=31> */
.L_x_2254:
[----:B------:R-:W-:Y:S04]  /*178c0*/  MOV R148, c[0x0][0x32c] ;  /* 0x0000cb0000947a02 */ /* 0x000fe80000000f00 */
[----:B------:R-:W-:Y:S11]  /*178d0*/  ISETP.NE.AND P0, PT, R148, 0x1, PT ;  /* 0x000000019400780c */ /* 0x000ff60003f05270 */
[----:B------:R-:W-:Y:S02]  /*178e0*/  @!UPT UIADD3 URZ, URZ, URZ, URZ ;  /* 0x0000003f3f3ff290 */ /* 0x000fe4000fffe03f */
[----:B------:R-:W-:Y:S05]  /*178f0*/  @P0 IMAD.HI.U32 R148, R150, c[0x0][0x330], RZ ;  /* 0x0000cc0096940a27 */ /* 0x000fea00078e00ff */
[----:B------:R-:W-:Y:S02]  /*17900*/  @P0 SHF.R.U32.HI R150, RZ, c[0x0][0x334], R148 ;  /* 0x0000cd00ff960a19 */ /* 0x000fe40000011694 */
.L_x_2255:
[----:B------:R-:W-:Y:S05]  /*17910*/  BSYNC B0 ;  /* 0x0000000000007941 */ /* 0x000fea0003800000 */
.L_x_2253:
[----:B------:R-:W-:Y:S04]  /*17920*/  IMAD R157, R150, c[0x0][0x32c], -R149 ;  /* 0x0000cb00969d7a24 */ /* 0x000fe800078e0a95 */
[----:B------:R-:W-:Y:S05]  /*17930*/  IMAD.IADD R148, R157, 0x1, -R222 ;  /* 0x000000019d947824 */ /* 0x000fea00078e0ade */
[----:B------:R-:W-:Y:S02]  /*17940*/  IADD3 R157, R148, c[0x0][0x32c], RZ ;  /* 0x0000cb00949d7a10 */ /* 0x000fe40007ffe0ff */
[----:B------:R-:W-:Y:S02]  /*17950*/  IMNMX R153, R153, R148, !PT ;  /* 0x0000009499997217 */ /* 0x000fe40007800200 */
[----:B------:R-:W-:Y:S02]  /*17960*/  IMNMX R154, R154, R157, PT ;  /* 0x0000009d9a9a7217 */ /* 0x000fe40003800200 */
.L_x_2252:
[----:B------:R-:W-:Y:S06]  /*17970*/  UISETP.GT.AND UP0, UPT, UR10, -0x1, UPT ;  /* 0xffffffff0a00788c */ /* 0x000fec000bf04270 */
[----:B------:R-:W-:Y:S04]  /*17980*/  PLOP3.LUT P0, PT, PT, PT, UP0, 0x80, 0x0 ;  /* 0x000000000000781c */ /* 0x000fe80003f0f008 */
[C---:B------:R-:W-:Y:S04]  /*17990*/  ISETP.GT.AND P0, PT, R153.reuse, RZ, P0 ;  /* 0x000000ff9900720c */ /* 0x040fe80000704270 */
[----:B------:R-:W-:Y:S04]  /*179a0*/  ISETP.LT.OR P0, PT, R154, 0x1, P0 ;  /* 0x000000019a00780c */ /* 0x000fe80000701670 */
[----:B------:R-:W-:Y:S02]  /*179b0*/  FSEL R162, R4, -INF , !P0 ;  /* 0xff80000004a27808 */ /* 0x000fe40004000000 */
        /* <DEDUP_REMOVED lines=48> */
.L_x_2258:
[----:B------:R-:W-:Y:S04]  /*17cc0*/  MOV R5, c[0x0][0x32c] ;  /* 0x0000cb0000057a02 */ /* 0x000fe80000000f00 */
[----:B------:R-:W-:Y:S11]  /*17cd0*/  ISETP.NE.AND P0, PT, R5, 0x1, PT ;  /* 0x000000010500780c */ /* 0x000ff60003f05270 */
[----:B------:R-:W-:Y:S02]  /*17ce0*/  @!UPT UIADD3 URZ, URZ, URZ, URZ ;  /* 0x0000003f3f3ff290 */ /* 0x000fe4000fffe03f */
[----:B------:R-:W-:Y:S05]  /*17cf0*/  @P0 IMAD.HI.U32 R5, R8, c[0x0][0x330], RZ ;  /* 0x0000cc0008050a27 */ /* 0x000fea00078e00ff */
[----:B------:R-:W-:Y:S02]  /*17d00*/  @P0 SHF.R.U32.HI R8, RZ, c[0x0][0x334], R5 ;  /* 0x0000cd00ff080a19 */ /* 0x000fe40000011605 */
.L_x_2259:
[----:B------:R-:W-:Y:S05]  /*17d10*/  BSYNC B0 ;  /* 0x0000000000007941 */ /* 0x000fea0003800000 */
.L_x_2257:
[----:B------:R-:W-:Y:S04]  /*17d20*/  IMAD R149, R8, c[0x0][0x32c], -R149 ;  /* 0x0000cb0008957a24 */ /* 0x000fe800078e0a95 */
[----:B------:R-:W-:Y:S05]  /*17d30*/  IMAD.IADD R149, R149, 0x1, -R222 ;  /* 0x0000000195957824 */ /* 0x000fea00078e0ade */
[----:B------:R-:W-:Y:S02]  /*17d40*/  IADD3 R5, R149, c[0x0][0x32c], RZ ;  /* 0x0000cb0095057a10 */ /* 0x000fe40007ffe0ff */
[----:B------:R-:W-:Y:S02]  /*17d50*/  IMNMX R0, R0, R149, !PT ;  /* 0x0000009500007217 */ /* 0x000fe40007800200 */
[----:B------:R-:W-:Y:S02]  /*17d60*/  IMNMX R4, R4, R5, PT ;  /* 0x0000000504047217 */ /* 0x000fe40003800200 */
.L_x_2256:
        /* <DEDUP_REMOVED lines=94> */
[----:B------:R-:W4:Y:S01]  /*18350*/  LDSM.16.MT88.4 R16, [R211+0x8080] ;  /* 0x00808000d310783b */ /* 0x000f220000004200 */
[----:B------:R-:W-:Y:S02]  /*18360*/  FMUL.FTZ R2, R5, c[0x0][0x2d0] ;  /* 0x0000b40005027a20 */ /* 0x000fe40000410000 */
[--C-:B------:R-:W-:Y:S02]  /*18370*/  FFMA.FTZ R234, R151, c[0x0][0x2d0], -R152.reuse ;  /* 0x0000b40097ea7a23 */ /* 0x100fe40000010898 */
[--C-:B------:R-:W-:Y:S02]  /*18380*/  FFMA.FTZ R233, R149, c[0x0][0x2d0], -R152.reuse ;  /* 0x0000b40095e97a23 */ /* 0x100fe40000010898 */
[--C-:B------:R-:W-:Y:S01]  /*18390*/  FFMA.FTZ R231, R13, c[0x0][0x2d0], -R152.reuse ;  /* 0x0000b4000de77a23 */ /* 0x100fe20000010898 */
[----:B------:R-:W5:Y:S01]  /*183a0*/  LDSM.16.MT88.4 R148, [R206+0x8080] ;  /* 0x00808000ce94783b */ /* 0x000f620000004200 */
[----:B------:R-:W2:Y:S01]  /*183b0*/  MUFU.EX2 R2, R2 ;  /* 0x0000000200027308 */ /* 0x000ea20000000800 */
[C---:B---3--:R-:W-:Y:S02]  /*183c0*/  FMUL.FTZ R4, R3.reuse, R144 ;  /* 0x0000009003047220 */ /* 0x048fe40000410000 */
        /* <DEDUP_REMOVED lines=8> */
[----:B------:R-:W-:Y:S02]  /*18450*/  FMUL.FTZ R141, R3, R141 ;  /* 0x0000008d038d7220 */ /* 0x000fe40000410000 */
[--C-:B------:R-:W-:Y:S02]  /*18460*/  FFMA.FTZ R239, R157, c[0x0][0x2d0], -R152.reuse ;  /* 0x0000b4009def7a23 */ /* 0x100fe40000010898 */
[----:B--2---:R-:W-:Y:S01]  /*18470*/  LDSM.16.MT88.4 R156, [R204+0x8880] ;  /* 0x00888000cc9c783b */ /* 0x004fe20000004200 */
[----:B------:R-:W1:Y:S01]  /*18480*/  MUFU.EX2 R233, R233 ;  /* 0x000000e900e97308 */ /* 0x000e620000000800 */
[--C-:B------:R-:W-:Y:S02]  /*18490*/  FFMA.FTZ R240, R155, c[0x0][0x2d0], -R152.reuse ;  /* 0x0000b4009bf07a23 */ /* 0x100fe40000010898 */
[--C-:B------:R-:W-:Y:S02]  /*184a0*/  FFMA.FTZ R241, R153, c[0x0][0x2d0], -R152.reuse ;  /* 0x0000b40099f17a23 */ /* 0x100fe40000010898 */
[C---:B------:R-:W-:Y:S02]  /*184b0*/  FMUL.FTZ R6, R2.reuse, R146 ;  /* 0x0000009202067220 */ /* 0x040fe40000410000 */
[C---:B------:R-:W-:Y:S02]  /*184c0*/  FMUL.FTZ R7, R2.reuse, R147 ;  /* 0x0000009302077220 */ /* 0x040fe40000410000 */
[----:B------:R-:W2:Y:S01]  /*184d0*/  LDSM.16.MT88.4 R144, [R205+0x8080] ;  /* 0x00808000cd90783b */ /* 0x000ea20000004200 */
        /* <DEDUP_REMOVED lines=8> */
[----:B------:R-:W-:Y:S01]  /*18560*/  FFMA.FTZ R152, R9, c[0x0][0x2d0], -R152 ;  /* 0x0000b40009987a23 */ /* 0x000fe20000010898 */
[----:B-1----:R-:W-:Y:S01]  /*18570*/  F2FP.PACK_AB R13, R233, R234 ;  /* 0x000000eae90d723e */ /* 0x002fe200000000ff */
        /* <DEDUP_REMOVED lines=18> */
[----:B-1----:R-:W-:Y:S04]  /*186a0*/  LDSM.16.MT88.4 R152, [R206+0x8880] ;  /* 0x00888000ce98783b */ /* 0x002fe80000004200 */
[C---:B------:R-:W-:Y:S02]  /*186b0*/  FMUL.FTZ R33, R3.reuse, R33 ;  /* 0x0000002103217220 */ /* 0x040fe40000410000 */
[C---:B------:R-:W-:Y:S01]  /*186c0*/  FMUL.FTZ R34, R2.reuse, R34 ;  /* 0x0000002202227220 */ /* 0x040fe20000410000 */
[C---:B------:R-:W-:Y:S01]  /*186d0*/  HMMA.16816.F32 R132, R12.reuse, R18, R132 ;  /* 0x000000120c84723c */ /* 0x040fe20000001884 */
[----:B------:R-:W1:Y:S01]  /*186e0*/  MUFU.EX2 R237, R237 ;  /* 0x000000ed00ed7308 */ /* 0x000e620000000800 */
[----:B------:R-:W4:Y:S02]  /*186f0*/  LDSM.16.MT88.4 R16, [R204+0x8080] ;  /* 0x00808000cc10783b */ /* 0x000f240000004200 */
[C---:B------:R-:W-:Y:S02]  /*18700*/  FMUL.FTZ R35, R2.reuse, R35 ;  /* 0x0000002302237220 */ /* 0x040fe40000410000 */
[C---:B------:R-:W-:Y:S02]  /*18710*/  FMUL.FTZ R36, R3.reuse, R36 ;  /* 0x0000002403247220 */ /* 0x040fe40000410000 */
[C---:B-----5:R-:W-:Y:S03]  /*18720*/  HMMA.16816.F32 R136, R12.reuse, R148, R136 ;  /* 0x000000940c88723c */ /* 0x060fe60000001888 */
[----:B------:R-:W-:Y:S01]  /*18730*/  MUFU.EX2 R239, R239 ;  /* 0x000000ef00ef7308 */ /* 0x000fe20000000800 */
[C---:B------:R-:W-:Y:S02]  /*18740*/  FMUL.FTZ R37, R3.reuse, R37 ;  /* 0x0000002503257220 */ /* 0x040fe40000410000 */
[C---:B------:R-:W-:Y:S02]  /*18750*/  FMUL.FTZ R38, R2.reuse, R38 ;  /* 0x0000002602267220 */ /* 0x040fe40000410000 */
[C---:B------:R-:W-:Y:S01]  /*18760*/  HMMA.16816.F32 R140, R12.reuse, R150, R140 ;  /* 0x000000960c8c723c */ /* 0x040fe2000000188c */
[----:B------:R-:W5:Y:S03]  /*18770*/  LDSM.16.MT88.4 R148, [R211+0x9080] ;  /* 0x00908000d394783b */ /* 0x000f660000004200 */
[C---:B------:R-:W-:Y:S01]  /*18780*/  FMUL.FTZ R39, R2.reuse, R39 ;  /* 0x0000002702277220 */ /* 0x040fe20000410000 */
[----:B------:R-:W1:Y:S01]  /*18790*/  MUFU.EX2 R240, R240 ;  /* 0x000000f000f07308 */ /* 0x000e620000000800 */
[C---:B------:R-:W-:Y:S02]  /*187a0*/  FMUL.FTZ R40, R3.reuse, R40 ;  /* 0x0000002803287220 */ /* 0x040fe40000410000 */
[C---:B--2---:R-:W-:Y:S04]  /*187b0*/  HMMA.16816.F32 R20, R12.reuse, R144, R20 ;  /* 0x000000900c14723c */ /* 0x044fe80000001814 */
[C---:B------:R-:W-:Y:S02]  /*187c0*/  FMUL.FTZ R41, R3.reuse, R41 ;  /* 0x0000002903297220 */ /* 0x040fe40000410000 */
[C---:B------:R-:W-:Y:S01]  /*187d0*/  FMUL.FTZ R42, R2.reuse, R42 ;  /* 0x0000002a022a7220 */ /* 0x040fe20000410000 */
[----:B------:R-:W2:Y:S01]  /*187e0*/  MUFU.EX2 R241, R241 ;  /* 0x000000f100f17308 */ /* 0x000ea20000000800 */
[C---:B------:R-:W-:Y:S01]  /*187f0*/  HMMA.16816.F32 R24, R12.reuse, R146, R24 ;  /* 0x000000920c18723c */ /* 0x040fe20000001818 */
[----:B------:R-:W1:Y:S03]  /*18800*/  LDSM.16.MT88.4 R144, [R206+0x9080] ;  /* 0x00908000ce90783b */ /* 0x000e660000004200 */
        /* <DEDUP_REMOVED lines=112> */
[C---:B------:R-:W-:Y:S02]  /*18f10*/  FMUL.FTZ R126, R2.reuse, R126 ;  /* 0x0000007e027e7220 */ /* 0x040fe40000410000 */
[C---:B------:R-:W-:Y:S02]  /*18f20*/  FMUL.FTZ R127, R2.reuse, R127 ;  /* 0x0000007f027f7220 */ /* 0x040fe40000410000 */
        /* <DEDUP_REMOVED lines=10> */
[----:B------:R-:W-:Y:S01]  /*18fd0*/  FFMA.FTZ R230, R3, R224, R230 ;  /* 0x000000e003e67223 */ /* 0x000fe200000100e6 */
[C---:B----4-:R-:W-:Y:S04]  /*18fe0*/  HMMA.16816.F32 R124, R12.reuse, R16, R124 ;  /* 0x000000100c7c723c */ /* 0x050fe8000000187c */
[----:B------:R-:W-:Y:S01]  /*18ff0*/  MOV R3, R0 ;  /* 0x0000000000037202 */ /* 0x000fe20000000f00 */
[----:B------:R-:W-:Y:S02]  /*19000*/  FFMA.FTZ R234, R2, R223, R234 ;  /* 0x000000df02ea7223 */ /* 0x000fe400000100ea */
[----:B------:R-:W-:Y:S01]  /*19010*/  FADD.FTZ R11, R11, R230 ;  /* 0x000000e60b0b7221 */ /* 0x000fe20000010000 */
[----:B------:R-:W-:Y:S01]  /*19020*/  HMMA.16816.F32 R128, R12, R18, R128 ;  /* 0x000000120c80723c */ /* 0x000fe20000001880 */
[----:B------:R-:W1:Y:S03]  /*19030*/  LDSM.16.MT88.4 R16, [R205+0x8880] ;  /* 0x00888000cd10783b */ /* 0x000e660000004200 */
[----:B------:R-:W-:Y:S02]  /*19040*/  FADD.FTZ R233, R233, R234 ;  /* 0x000000eae9e97221 */ /* 0x000fe40000010000 */
[----:B------:R-:W-:Y:S01]  /*19050*/  FADD.FTZ R10, R10, R11 ;  /* 0x0000000b0a0a7221 */ /* 0x000fe20000010000 */
[----:B---3--:R-:W-:Y:S01]  /*19060*/  F2FP.PACK_AB R12, R236, R235 ;  /* 0x000000ebec0c723e */ /* 0x008fe200000000ff */
[----:B------:R-:W-:Y:S01]  /*19070*/  FADD.FTZ R2, R232, R233 ;  /* 0x000000e9e8027221 */ /* 0x000fe20000010000 */
[----:B------:R-:W-:Y:S03]  /*19080*/  F2FP.PACK_AB R14, R238, R237 ;  /* 0x000000edee0e723e */ /* 0x000fe600000000ff */
[----:B------:R-:W-:Y:S01]  /*19090*/  F2FP.PACK_AB R13, R240, R239 ;  /* 0x000000eff00d723e */ /* 0x000fe200000000ff */
[----:B------:R-:W-:Y:S01]  /*190a0*/  FADD.FTZ R10, R195, R10 ;  /* 0x0000000ac30a7221 */ /* 0x000fe20000010000 */
[----:B--2---:R-:W-:Y:S01]  /*190b0*/  F2FP.PACK_AB R15, R242, R241 ;  /* 0x000000f1f20f723e */ /* 0x004fe200000000ff */
[----:B------:R-:W-:Y:S02]  /*190c0*/  FADD.FTZ R2, R231, R2 ;  /* 0x00000002e7027221 */ /* 0x000fe40000010000 */
[----:B------:R-:W-:Y:S02]  /*190d0*/  FADD.FTZ R235, R235, R10 ;  /* 0x0000000aebeb7221 */ /* 0x000fe40000010000 */
[----:B------:R-:W-:Y:S01]  /*190e0*/  FADD.FTZ R239, R239, R2 ;  /* 0x00000002efef7221 */ /* 0x000fe20000010000 */
[----:B------:R-:W-:Y:S01]  /*190f0*/  MOV R2, R8 ;  /* 0x0000000800027202 */ /* 0x000fe20000000f00 */
[C---:B-----5:R-:W-:Y:S01]  /*19100*/  HMMA.16816.F32 R144, R12.reuse, R148, R4 ;  /* 0x000000940c90723c */ /* 0x060fe20000001804 */
[----:B------:R-:W2:Y:S02]  /*19110*/  LDSM.16.MT88.4 R4, [R211+0x9880] ;  /* 0x00988000d304783b */ /* 0x000ea40000004200 */
[----:B------:R-:W-:Y:S02]  /*19120*/  FADD.FTZ R236, R236, R235 ;  /* 0x000000ebecec7221 */ /* 0x000fe40000010000 */
[----:B------:R-:W-:Y:S02]  /*19130*/  FADD.FTZ R240, R240, R239 ;  /* 0x000000eff0f07221 */ /* 0x000fe40000010000 */
[----:B------:R-:W-:Y:S01]  /*19140*/  FADD.FTZ R237, R237, R236 ;  /* 0x000000eceded7221 */ /* 0x000fe20000010000 */
[C---:B------:R-:W-:Y:S01]  /*19150*/  HMMA.16816.F32 R132, R12.reuse, R150, R132 ;  /* 0x000000960c84723c */ /* 0x040fe20000001884 */
[----:B------:R-:W3:Y:S03]  /*19160*/  LDSM.16.MT88.4 R148, [R205+0x9880] ;  /* 0x00988000cd94783b */ /* 0x000ee60000004200 */
[----:B------:R-:W-:Y:S02]  /*19170*/  FADD.FTZ R223, R241, R240 ;  /* 0x000000f0f1df7221 */ /* 0x000fe40000010000 */
[----:B------:R-:W-:Y:S02]  /*19180*/  FADD.FTZ R224, R238, R237 ;  /* 0x000000edeee07221 */ /* 0x000fe40000010000 */
[C---:B------:R-:W-:Y:S04]  /*19190*/  HMMA.16816.F32 R136, R12.reuse, R152, R136 ;  /* 0x000000980c88723c */ /* 0x040fe80000001888 */
[----:B------:R-:W-:Y:S04]  /*191a0*/  FADD.FTZ R223, R242, R223 ;  /* 0x000000dff2df7221 */ /* 0x000fe80000010000 */
[C---:B------:R-:W-:Y:S01]  /*191b0*/  HMMA.16816.F32 R140, R12.reuse, R154, R140 ;  /* 0x0000009a0c8c723c */ /* 0x040fe2000000188c */
[----:B------:R-:W4:Y:S07]  /*191c0*/  LDSM.16.MT88.4 R152, [R205+0xb880] ;  /* 0x00b88000cd98783b */ /* 0x000f2e0000004200 */
[C---:B-1----:R-:W-:Y:S08]  /*191d0*/  HMMA.16816.F32 R20, R12.reuse, R16, R20 ;  /* 0x000000100c14723c */ /* 0x042ff00000001814 */
[C---:B------:R-:W-:Y:S01]  /*191e0*/  HMMA.16816.F32 R24, R12.reuse, R18, R24 ;  /* 0x000000120c18723c */ /* 0x040fe20000001818 */
[----:B------:R-:W1:Y:S07]  /*191f0*/  LDSM.16.MT88.4 R16, [R204+0xb880] ;  /* 0x00b88000cc10783b */ /* 0x000e6e0000004200 */
[C---:B------:R-:W-:Y:S08]  /*19200*/  HMMA.16816.F32 R28, R12.reuse, R156, R28 ;  /* 0x0000009c0c1c723c */ /* 0x040ff0000000181c */
[C---:B------:R-:W-:Y:S08]  /*19210*/  HMMA.16816.F32 R32, R12.reuse, R158, R32 ;  /* 0x0000009e0c20723c */ /* 0x040ff00000001820 */
[C---:B--2---:R-:W-:Y:S08]  /*19220*/  HMMA.16816.F32 R36, R12.reuse, R4, R36 ;  /* 0x000000040c24723c */ /* 0x044ff00000001824 */
        /* <DEDUP_REMOVED lines=21> */
[C---:B-1----:R-:W-:Y:S08]  /*19380*/  HMMA.16816.F32 R124, R12.reuse, R16, R124 ;  /* 0x000000100c7c723c */ /* 0x042ff0000000187c */
[----:B------:R-:W-:Y:S01]  /*19390*/  HMMA.16816.F32 R128, R12, R18, R128 ;  /* 0x000000120c80723c */ /* 0x000fe20000001880 */
[----:B------:R-:W-:-:S07]  /*193a0*/  @P0 BRA `(.L_x_2260) ;  /* 0xffffd6f000000947 */ /* 0x000fce000383ffff */
.L_x_2250:
        /* <DEDUP_REMOVED lines=155> */
.L_x_2148:
        /* <DEDUP_REMOVED lines=52> */
[----:B------:R-:W-:Y:S01]  /*1a0a0*/  F2FP.PACK_AB R42, R43, R42 ;  /* 0x0000002a2b2a723e */ /* 0x000fe200000000ff */
[----:B------:R-:W-:Y:S01]  /*1a0b0*/  IMAD.U32 R12, RZ, RZ, UR4 ;  /* 0x00000004ff0c7e24 */ /* 0x000fe2000f8e00ff */
[----:B------:R-:W-:Y:S01]  /*1a0c0*/  F2FP.PACK_AB R44, R45, R44 ;  /* 0x0000002c2d2c723e */ /* 0x000fe200000000ff */
[C---:B------:R-:W-:Y:S01]  /*1a0d0*/  IMAD.IADD R17, R13.reuse, 0x1, R8 ;  /* 0x000000010d117824 */ /* 0x040fe200078e0208 */
[----:B------:R-:W-:-:S02]  /*1a0e0*/  IADD3 R10, R13, 0x80, RZ ;  /* 0x000000800d0a7810 */ /* 0x000fc40007ffe0ff */
[----:B------:R-:W-:Y:S02]  /*1a0f0*/  IADD3 R15, R13, 0x70, RZ ;  /* 0x000000700d0f7810 */ /* 0x000fe40007ffe0ff */
[----:B------:R-:W-:Y:S01]  /*1a100*/  @P0 IADD3 R15, R10, 0x10, RZ ;  /* 0x000000100a0f0810 */ /* 0x000fe20007ffe0ff */
[----:B------:R-:W-:Y:S01]  /*1a110*/  IMAD.MOV.U32 R10, RZ, RZ, 0x40 ;  /* 0x00000040ff0a7424 */ /* 0x000fe200078e00ff */
[----:B------:R-:W-:Y:S02]  /*1a120*/  F2FP.PACK_AB R46, R47, R46 ;  /* 0x0000002e2f2e723e */ /* 0x000fe400000000ff */
[----:B------:R-:W-:Y:S01]  /*1a130*/  F2FP.PACK_AB R48, R49, R48 ;  /* 0x000000303130723e */ /* 0x000fe200000000ff */
[----:B------:R-:W-:Y:S01]  /*1a140*/  IMAD.IADD R19, R8, 0x1, R15 ;  /* 0x0000000108137824 */ /* 0x000fe200078e020f */
[----:B------:R-:W-:Y:S02]  /*1a150*/  SEL R10, R10, 0xffffffc0, !P2 ;  /* 0xffffffc00a0a7807 */ /* 0x000fe40005000000 */
[----:B------:R-:W-:-:S02]  /*1a160*/  F2FP.PACK_AB R50, R51, R50 ;  /* 0x000000323332723e */ /* 0x000fc400000000ff */
[----:B------:R-:W-:Y:S01]  /*1a170*/  F2FP.PACK_AB R52, R53, R52 ;  /* 0x000000343534723e */ /* 0x000fe200000000ff */
[--C-:B------:R-:W-:Y:S01]  /*1a180*/  IMAD.IADD R21, R13, 0x1, R10.reuse ;  /* 0x000000010d157824 */ /* 0x100fe200078e020a */
[----:B------:R-:W-:Y:S01]  /*1a190*/  F2FP.PACK_AB R54, R55, R54 ;  /* 0x000000363736723e */ /* 0x000fe200000000ff */
[C---:B------:R-:W-:Y:S01]  /*1a1a0*/  IMAD.IADD R23, R10.reuse, 0x1, R15 ;  /* 0x000000010a177824 */ /* 0x040fe200078e020f */
[----:B------:R-:W-:Y:S01]  /*1a1b0*/  F2FP.PACK_AB R56, R57, R56 ;  /* 0x000000383938723e */ /* 0x000fe200000000ff */
[----:B------:R-:W-:Y:S01]  /*1a1c0*/  STS [R13+0x80], R144 ;  /* 0x000080900d007388 */ /* 0x000fe20000000800 */
[----:B------:R-:W-:Y:S01]  /*1a1d0*/  IMAD.IADD R25, R10, 0x1, R17 ;  /* 0x000000010a197824 */ /* 0x000fe200078e0211 */
[----:B------:R-:W-:Y:S01]  /*1a1e0*/  F2FP.PACK_AB R58, R59, R58 ;  /* 0x0000003a3b3a723e */ /* 0x000fe200000000ff */
[----:B------:R-:W-:Y:S01]  /*1a1f0*/  IMAD.IADD R27, R19, 0x1, R10 ;  /* 0x00000001131b7824 */ /* 0x000fe200078e020a */
        /* <DEDUP_REMOVED lines=53> */
[----:B------:R-:W-:Y:S01]  /*1a550*/  PLOP3.LUT P0, PT, PT, PT, UP1, 0x80, 0x0 ;  /* 0x000000000000781c */ /* 0x000fe20003f0f018 */
        /* <DEDUP_REMOVED lines=33> */
[----:B------:R3:W-:Y:S04]  /*1a770*/  STS [R17+0xc080], R108 ;  /* 0x00c0806c11007388 */ /* 0x0007e80000000800 */
        /* <DEDUP_REMOVED lines=35> */
.L_x_2262:
        /* <DEDUP_REMOVED lines=79> */
[----:B------:R-:W-:Y:S01]  /*1aea0*/  SHFL.IDX PT, R12, R17, RZ, 0x1c1f ;  /* 0x001c1fff110c7589 */ /* 0x000fe200000e0000 */
[----:B------:R-:W-:Y:S01]  /*1aeb0*/  UIADD3 UR7, UR17, UR7, URZ ;  /* 0x0000000711077290 */ /* 0x000fe2000fffe03f */
[--C-:B------:R-:W-:Y:S01]  /*1aec0*/  IMAD.MOV R18, RZ, RZ, -R7.reuse ;  /* 0x000000ffff127224 */ /* 0x100fe200078e0a07 */
[----:B------:R-:W-:Y:S01]  /*1aed0*/  LOP3.LUT R3, R8, R3, RZ, 0x3c, !PT ;  /* 0x0000000308037212 */ /* 0x000fe200078e3cff */
[----:B------:R-:W1:Y:S01]  /*1aee0*/  SHFL.IDX PT, R13, R14, RZ, 0x1c1f ;  /* 0x001c1fff0e0d7589 */ /* 0x000e6200000e0000 */
[----:B------:R-:W-:Y:S01]  /*1aef0*/  SHF.R.S32.HI R8, RZ, 0x1f, R7 ;  /* 0x0000001fff087819 */ /* 0x000fe20000011407 */
[----:B------:R-:W-:Y:S01]  /*1af00*/  IMAD R18, R18, c[0x0][0x4e8], R15 ;  /* 0x00013a0012127a24 */ /* 0x000fe200078e020f */
[----:B------:R-:W-:Y:S01]  /*1af10*/  MOV R20, UR16 ;  /* 0x0000001000147c02 */ /* 0x000fe20008000f00 */
[----:B------:R-:W-:Y:S01]  /*1af20*/  SHFL.IDX PT, R10, R17, 0x1, 0x1c1f ;  /* 0x003c1f00110a7f89 */ /* 0x000fe200000e0000 */
[----:B------:R-:W-:-:S02]  /*1af30*/  IMAD R15, R75, 0x80, R2 ;  /* 0x000000804b0f7824 */ /* 0x000fc400078e0202 */
[----:B-----5:R-:W-:Y:S01]  /*1af40*/  IMAD R2, R4, c[0x0][0x4e8], RZ ;  /* 0x00013a0004027a24 */ /* 0x020fe200078e02ff */
[----:B------:R2:W3:Y:S01]  /*1af50*/  SHFL.IDX PT, R11, R14, 0x1, 0x1c1f ;  /* 0x003c1f000e0b7f89 */ /* 0x0004e200000e0000 */
[----:B------:R-:W-:Y:S01]  /*1af60*/  IMAD.U32 R21, RZ, RZ, UR17 ;  /* 0x00000011ff157e24 */ /* 0x000fe2000f8e00ff */
[C---:B------:R-:W-:Y:S01]  /*1af70*/  IADD3 R19, R15.reuse, 0x8, RZ ;  /* 0x000000080f137810 */ /* 0x040fe20007ffe0ff */
[----:B------:R-:W-:Y:S01]  /*1af80*/  IMAD.U32 R21, RZ, RZ, UR7 ;  /* 0x00000007ff157e24 */ /* 0x000fe2000f8e00ff */
[-C--:B------:R-:W-:Y:S01]  /*1af90*/  ISETP.GE.OR P1, PT, R15, R2.reuse, P2 ;  /* 0x000000020f00720c */ /* 0x080fe20001726670 */
[----:B------:R-:W-:Y:S01]  /*1afa0*/  IMAD R8, R8, c[0x0][0x3e0], RZ ;  /* 0x0000f80008087a24 */ /* 0x000fe200078e02ff */
[----:B------:R-:W-:Y:S01]  /*1afb0*/  ISETP.GE.OR P0, PT, R19, R2, P2 ;  /* 0x000000021300720c */ /* 0x000fe20001706670 */
[----:B------:R-:W-:Y:S01]  /*1afc0*/  IMAD.WIDE.U32 R20, R7, c[0x0][0x3e0], R20 ;  /* 0x0000f80007147a25 */ /* 0x000fe200078e0014 */
[----:B------:R-:W-:-:S03]  /*1afd0*/  SHF.R.S32.HI R4, RZ, 0x1f, R18 ;  /* 0x0000001fff047819 */ /* 0x000fc60000011412 */
[----:B------:R-:W-:Y:S02]  /*1afe0*/  IMAD R8, R7, c[0x0][0x3e4], R8 ;  /* 0x0000f90007087a24 */ /* 0x000fe400078e0208 */
[----:B------:R-:W-:-:S03]  /*1aff0*/  IMAD R75, R75, 0x80, R16 ;  /* 0x000000804b4b7824 */ /* 0x000fc600078e0210 */
[----:B------:R-:W-:Y:S01]  /*1b000*/  IADD3 R21, R21, R8, RZ ;  /* 0x0000000815157210 */ /* 0x000fe20007ffe0ff */
        /* <DEDUP_REMOVED lines=55> */
.L_x_2264:
[----:B--234-:R-:W-:Y:S05]  /*1b380*/  BSYNC B0 ;  /* 0x0000000000007941 */ /* 0x01cfea0003800000 */
.L_x_2263:
        /* <DEDUP_REMOVED lines=30> */
.L_x_2266:
[----:B------:R-:W-:Y:S05]  /*1b570*/  BSYNC B0 ;  /* 0x0000000000007941 */ /* 0x000fea0003800000 */
.L_x_2265:
        /* <DEDUP_REMOVED lines=30> */
.L_x_2268:
[----:B------:R-:W-:Y:S05]  /*1b760*/  BSYNC B0 ;  /* 0x0000000000007941 */ /* 0x000fea0003800000 */
.L_x_2267:
        /* <DEDUP_REMOVED lines=31> */
.L_x_2261:
        /* <DEDUP_REMOVED lines=31> */
.L_x_2269:
        /* <DEDUP_REMOVED lines=43> */
.L_x_2271:
[----:B------:R-:W-:Y:S05]  /*1be00*/  BSYNC B0 ;  /* 0x0000000000007941 */ /* 0x000fea0003800000 */
.L_x_2270:
        /* <DEDUP_REMOVED lines=77> */
.L_x_2273:
[----:B------:R-:W-:Y:S05]  /*1c2e0*/  BSYNC B0 ;  /* 0x0000000000007941 */ /* 0x000fea0003800000 */
.L_x_2272:
        /* <DEDUP_REMOVED lines=27> */
.L_x_2275:
[----:B------:R-:W-:Y:S05]  /*1c4a0*/  BSYNC B0 ;  /* 0x0000000000007941 */ /* 0x000fea0003800000 */
.L_x_2274:
        /* <DEDUP_REMOVED lines=27> */
.L_x_2277:
[----:B------:R-:W-:Y:S05]  /*1c660*/  BSYNC B0 ;  /* 0x0000000000007941 */ /* 0x000fea0003800000 */
.L_x_2276:
        /* <DEDUP_REMOVED lines=28> */
.L_x_2278:
        /* <DEDUP_REMOVED lines=13> */
.L_x_3568:


//--------------------- .text._ZN7cutlass13device_kernelIN5flash19enable_sm80_to_sm89INS1_16FlashAttnFwdSm80INS1_25CollectiveMainloopFwdSm80ILi8ELi1ELb1EN4cute5tupleIJNS5_1CILi128EEENS7_ILi64EEENS7_ILi256EEEEEELi256ENS_6half_tEfNS_4arch4Sm80ELb1ELb0ELb0ELb0ELb1ELb0ELb1ELb0EEENS1_21CollectiveEpilogueFwdINS6_IJS8_SA_S9_EEENS6_IJNS7_ILi1EEESI_SI_EEESC_SE_Li256ELb0ELb1ELb0ELb0EEENS1_30DynamicPersistentTileSchedulerILi256ELi256ELb0ELb1ELb0EEEEEEEEEvNT_6ParamsE --------------------------
	.section	.text._ZN7cutlass13device_kernelIN5flash19enable_sm80_to_sm89INS1_16FlashAttnFwdSm80INS1_25CollectiveMainloopFwdSm80ILi8ELi1ELb1EN4cute5tupleIJNS5_1CILi128EEENS7_ILi64EEENS7_ILi256EEEEEELi256ENS_6half_tEfNS_4arch4Sm80ELb1ELb0ELb0ELb0ELb1ELb0ELb1ELb0EEENS1_21CollectiveEpilogueFwdINS6_IJS8_SA_S9_EEENS6_IJNS7_ILi1EEESI_SI_EEESC_SE_Li256ELb0ELb1ELb0ELb0EEENS1_30DynamicPersistentTileSchedulerILi256ELi256ELb0ELb1ELb0EEEEEEEEEvNT_6ParamsE,"ax",@progbits
	.sectioninfo	@"SHI_REGISTERS=255"
	.align	128
.text._ZN7cutlass13device_kernelIN5flash19enable_sm80_to_sm89INS1_16FlashAttnFwdSm80INS1_25CollectiveMainloopFwdSm80ILi8ELi1ELb1EN4cute5tupleIJNS5_1CILi128EEENS7_ILi64EEENS7_ILi256EEEEEELi256ENS_6half_tEfNS_4arch4Sm80ELb1ELb0ELb0ELb0ELb1ELb0ELb1ELb0EEENS1_21CollectiveEpilogueFwdINS6_IJS8_SA_S9_EEENS6_IJNS7_ILi1EEESI_SI_EEESC_SE_Li256ELb0ELb1ELb0ELb0EEENS1_30DynamicPersistentTileSchedulerILi256ELi256ELb0ELb1ELb0EEEEEEEEEvNT_6ParamsE:
        .type           _ZN7cutlass13device_kernelIN5flash19enable_sm80_to_sm89INS1_16FlashAttnFwdSm80INS1_25CollectiveMainloopFwdSm80ILi8ELi1ELb1EN4cute5tupleIJNS5_1CILi128EEENS7_ILi64EEENS7_ILi256EEEEEELi256ENS_6half_tEfNS_4arch4Sm80ELb1ELb0ELb0ELb0ELb1ELb0ELb1ELb0EEENS1_21CollectiveEpilogueFwdINS6_IJS8_SA_S9_EEENS6_IJNS7_ILi1EEESI_SI_EEESC_SE_Li256ELb0ELb1ELb0ELb0EEENS1_30DynamicPersistentTileSchedulerILi256ELi256ELb0ELb1ELb0EEEEEEEEEvNT_6ParamsE,@function
        .size           _ZN7cutlass13device_kernelIN5flash19enable_sm80_to_sm89INS1_16FlashAttnFwdSm80INS1_25CollectiveMainloopFwdSm80ILi8ELi1ELb1EN4cute5tupleIJNS5_1CILi128EEENS7_ILi64EEENS7_ILi256EEEEEELi256ENS_6half_tEfNS_4arch4Sm80ELb1ELb0ELb0ELb0ELb1ELb0ELb1ELb0EEENS1_21CollectiveEpilogueFwdINS6_IJS8_SA_S9_EEENS6_IJNS7_ILi1EEESI_SI_EEESC_SE_Li256ELb0ELb1ELb0ELb0EEENS1_30DynamicPersistentTileSchedulerILi256ELi256ELb0ELb1ELb0EEEEEEEEEvNT_6ParamsE,(.L_x_3569 - _ZN7cutlass13device_kernelIN5flash19enable_sm80_to_sm89INS1_16FlashAttnFwdSm80INS1_25CollectiveMainloopFwdSm80ILi8ELi1ELb1EN4cute5tupleIJNS5_1CILi128EEENS7_ILi64EEENS7_ILi256EEEEEELi256ENS_6half_tEfNS_4arch4Sm80ELb1ELb0ELb0ELb0ELb1ELb0ELb1ELb0EEENS1_21CollectiveEpilogueFwdINS6_IJS8_SA_S9_EEENS6_IJNS7_ILi1EEESI_SI_EEESC_SE_Li256ELb0ELb1ELb0ELb0EEENS1_30DynamicPersistentTileSchedulerILi256ELi256ELb0ELb1ELb0EEEEEEEEEvNT_6ParamsE)
        .other          _ZN7cutlass13device_kernelIN5flash19enable_sm80_to_sm89INS1_16FlashAttnFwdSm80INS1_25CollectiveMainloopFwdSm80ILi8ELi1ELb1EN4cute5tupleIJNS5_1CILi128EEENS7_ILi64EEENS7_ILi256EEEEEELi256ENS_6half_tEfNS_4arch4Sm80ELb1ELb0ELb0ELb0ELb1ELb0ELb1ELb0EEENS1_21CollectiveEpilogueFwdINS6_IJS8_SA_S9_EEENS6_IJNS7_ILi1EEESI_SI_EEESC_SE_Li256ELb0ELb1ELb0ELb0EEENS1_30DynamicPersistentTileSchedulerILi256ELi256ELb0ELb1ELb0EEEEEEEEEvNT_6ParamsE,@"STO_CUDA_ENTRY STV_DEFAULT"
_ZN7cutlass13device_kernelIN5flash19enable_sm80_to_sm89INS1_16FlashAttnFwdSm80INS1_25CollectiveMainloopFwdSm80ILi8ELi1ELb1EN4cute5tupleIJNS5_1CILi128EEENS7_ILi64EEENS7_ILi256EEEEEELi256ENS_6half_tEfNS_4arch4Sm80ELb1ELb0ELb0ELb0ELb1ELb0ELb1ELb0EEENS1_21CollectiveEpilogueFwdINS6_IJS8_SA_S9_EEENS6_IJNS7_ILi1EEESI_SI_EEESC_SE_Li256ELb0ELb1ELb0ELb0EEENS1_30DynamicPersistentTileSchedulerILi256ELi256ELb0ELb1ELb0EEEEEEEEEvNT_6ParamsE:
        /* <DEDUP_REMOVED lines=31> */
[----:B------:R-:W-:Y:S01]  /*01f0*/  IMAD.SHL.U32 R3, R23, 0x40, RZ ;  /* 0x0000004017037824 */ /* 0x000fe200078e00ff */
[----:B------:R-:W-:Y:S01]  /*0200*/  SHF.R.S32.HI R10, RZ, 0x5, R7 ;  /* 0x00000005ff0a7819 */ /* 0x000fe20000011407 */
        /* <DEDUP_REMOVED lines=19> */
[----:B------:R-:W-:Y:S02]  /*0340*/  SHF.R.S32.HI R0, RZ, 0x1f, R7 ;  /* 0x0000001fff007819 */ /* 0x000fe40000011407 */
[----:B------:R-:W-:Y:S02]  /*0350*/  LOP3.LUT R9, R4, R2, RZ, 0x3c, !PT ;  /* 0x0000000204097212 */ /* 0x000fe400078e3cff */
[----:B------:R-:W-:Y:S02]  /*0360*/  LEA.HI R0, R0, R10, RZ, 0x3 ;  /* 0x0000000a00007211 */ /* 0x000fe400078f18ff */
[----:B------:R-:W-:Y:S02]  /*0370*/  SHF.R.S32.HI R2, RZ, 0x1f, R20 ;  /* 0x0000001fff027819 */ /* 0x000fe40000011414 */
        /* <DEDUP_REMOVED lines=15> */
[C---:B------:R-:W-:Y:S01]  /*0470*/  LOP3.LUT P3, RZ, R6.reuse, 0x2, RZ, 0xc0, !PT ;  /* 0x0000000206ff7812 */ /* 0x040fe2000786c0ff */
[----:B------:R-:W-:Y:S01]  /*0480*/  IMAD.IADD R8, R3, 0x1, -R4 ;  /* 0x0000000103087824 */ /* 0x000fe200078e0a04 */
[----:B------:R-:W-:Y:S01]  /*0490*/  LOP3.LUT P0, RZ, R6, 0x4, RZ, 0xc0, !PT ;  /* 0x0000000406ff7812 */ /* 0x000fe2000780c0ff */
[C---:B------:R-:W-:Y:S01]  /*04a0*/  IMAD.SHL.U32 R6, R13.reuse, 0x8, RZ ;  /* 0x000000080d067824 */ /* 0x040fe200078e00ff */
[----:B------:R-:W-:Y:S01]  /*04b0*/  LOP3.LUT R2, R2, 0x1c0, RZ, 0xc0, !PT ;  /* 0x000001c002027812 */ /* 0x000fe200078ec0ff */
[----:B------:R-:W-:Y:S01]  /*04c0*/  IMAD R0, R13, 0x200, R9 ;  /* 0x000002000d007824 */ /* 0x000fe200078e0209 */
[----:B------:R-:W-:Y:S01]  /*04d0*/  LOP3.LUT R4, R5, 0x1c0, RZ, 0xc0, !PT ;  /* 0x000001c005047812 */ /* 0x000fe200078ec0ff */
[----:B------:R-:W-:Y:S01]  /*04e0*/  STL [R1+0x100], R19 ;  /* 0x0001001301007387 */ /* 0x000fe20000100800 */
[----:B------:R-:W-:Y:S01]  /*04f0*/  LOP3.LUT R11, R11, 0x7ffffe00, R7, 0xf8, !PT ;  /* 0x7ffffe000b0b7812 */ /* 0x000fe200078ef807 */
[----:B------:R-:W-:Y:S01]  /*0500*/  IMAD R7, R10, 0x200, R3 ;  /* 0x000002000a077824 */ /* 0x000fe200078e0203 */
[----:B------:R-:W-:Y:S01]  /*0510*/  LOP3.LUT R6, R2, 0x8, R6, 0xf8, !PT ;  /* 0x0000000802067812 */ /* 0x000fe200078ef806 */
[----:B------:R-:W-:Y:S01]  /*0520*/  STL [R1+0xc8], R18 ;  /* 0x0000c81201007387 */ /* 0x000fe20000100800 */
[----:B------:R-:W-:Y:S01]  /*0530*/  SHF.R.U32.HI R3, RZ, 0x3, R2 ;  /* 0x00000003ff037819 */ /* 0x000fe20000011602 */
[----:B------:R-:W-:Y:S01]  /*0540*/  IMAD.MOV.U32 R9, RZ, RZ, 0x40 ;  /* 0x00000040ff097424 */ /* 0x000fe200078e00ff */
[----:B------:R-:W-:-:S02]  /*0550*/  LEA.HI R2, R4, R4, RZ, 0x1d ;  /* 0x0000000404027211 */ /* 0x000fc400078fe8ff */
[----:B------:R-:W-:Y:S02]  /*0560*/  SEL R5, R17, 0xfffffff0, !P3 ;  /* 0xfffffff011057807 */ /* 0x000fe40005800000 */
[----:B------:R-:W-:Y:S01]  /*0570*/  SEL R4, R16, 0xffffffe0, !P0 ;  /* 0xffffffe010047807 */ /* 0x000fe20004000000 */
[----:B------:R-:W-:Y:S01]  /*0580*/  IMAD.U32 R7, R7, 0x2, R2 ;  /* 0x0000000207077824 */ /* 0x000fe200078e0002 */
[----:B------:R-:W-:Y:S02]  /*0590*/  LEA.HI R2, R15, R24, RZ, 0x7 ;  /* 0x000000180f027211 */ /* 0x000fe400078f38ff */
[----:B------:R-:W-:Y:S01]  /*05a0*/  LOP3.LUT R3, R6, R3, RZ, 0x3c, !PT ;  /* 0x0000000306037212 */ /* 0x000fe200078e3cff */
[----:B------:R-:W-:Y:S01]  /*05b0*/  IMAD.SHL.U32 R6, R14, 0x40, RZ ;  /* 0x000000400e067824 */ /* 0x000fe200078e00ff */
[----:B------:R-:W-:Y:S01]  /*05c0*/  IADD3 R13, R21, 0x40, RZ ;  /* 0x00000040150d7810 */ /* 0x000fe20007ffe0ff */
[----:B------:R-:W-:Y:S01]  /*05d0*/  IMAD.IADD R4, R5, 0x1, R4 ;  /* 0x0000000105047824 */ /* 0x000fe200078e0204 */
[----:B------:R-:W-:Y:S01]  /*05e0*/  SHF.R.S32.HI R5, RZ, 0x7, R2 ;  /* 0x00000007ff057819 */ /* 0x000fe20000011402 */
[----:B------:R-:W-:Y:S01]  /*05f0*/  IMAD R2, R22, 0x20, R23 ;  /* 0x0000002016027824 */ /* 0x000fe200078e0217 */
[----:B------:R-:W-:-:S02]  /*0600*/  LOP3.LUT R3, R3, 0x7ffffe00, R6, 0xf8, !PT ;  /* 0x7ffffe0003037812 */ /* 0x000fc400078ef806 */
[C---:B------:R-:W-:Y:S02]  /*0610*/  IADD3 R6, R21.reuse, 0x80, RZ ;  /* 0x0000008015067810 */ /* 0x040fe40007ffe0ff */
[----:B------:R-:W-:Y:S01]  /*0620*/  SHF.R.S32.HI R14, RZ, 0x1f, R21 ;  /* 0x0000001fff0e7819 */ /* 0x000fe20000011415 */
[----:B------:R1:W-:Y:S01]  /*0630*/  STL [R1+0x80], R2 ;  /* 0x0000800201007387 */ /* 0x0003e20000100800 */
[----:B------:R-:W-:Y:S02]  /*0640*/  IADD3 R5, R21, 0xc0, RZ ;  /* 0x000000c015057810 */ /* 0x000fe40007ffe0ff */
[----:B------:R-:W-:Y:S01]  /*0650*/  LEA R7, R7, 0x80, 0x1 ;  /* 0x0000008007077811 */ /* 0x000fe200078e08ff */
[----:B------:R2:W-:Y:S01]  /*0660*/  STL [R1+0x70], R13 ;  /* 0x0000700d01007387 */ /* 0x0005e20000100800 */
[----:B------:R-:W-:-:S03]  /*0670*/  LEA R0, R0, 0x10100, 0x1 ;  /* 0x0001010000007811 */ /* 0x000fc600078e08ff */
[----:B------:R-:W-:Y:S04]  /*0680*/  STL [R1+0xf8], R14 ;  /* 0x0000f80e01007387 */ /* 0x000fe80000100800 */
[----:B------:R3:W-:Y:S04]  /*0690*/  STL [R1+0x6c], R6 ;  /* 0x00006c0601007387 */ /* 0x0007e80000100800 */
[----:B------:R4:W-:Y:S01]  /*06a0*/  STL [R1+0x74], R5 ;  /* 0x0000740501007387 */ /* 0x0009e20000100800 */
[----:B-1----:R-:W-:Y:S02]  /*06b0*/  LOP3.LUT R2, R12, 0x7ffffffc, RZ, 0xc0, !PT ;  /* 0x7ffffffc0c027812 */ /* 0x002fe400078ec0ff */
[----:B------:R-:W-:-:S02]  /*06c0*/  SHF.R.S32.HI R12, RZ, 0x1f, R6 ;  /* 0x0000001fff0c7819 */ /* 0x000fc40000011406 */
[----:B--2---:R-:W-:Y:S01]  /*06d0*/  SHF.R.S32.HI R13, RZ, 0x1f, R13 ;  /* 0x0000001fff0d7819 */ /* 0x004fe2000001140d */
[----:B------:R-:W-:-:S04]  /*06e0*/  IMAD.IADD R2, R20, 0x1, -R2 ;  /* 0x0000000114027824 */ /* 0x000fc800078e0a02 */
[----:B------:R-:W-:Y:S01]  /*06f0*/  STL [R1+0xf4], R13 ;  /* 0x0000f40d01007387 */ /* 0x000fe20000100800 */
[----:B---3--:R-:W-:-:S03]  /*0700*/  SHF.R.S32.HI R6, RZ, 0x1f, R5 ;  /* 0x0000001fff067819 */ /* 0x008fc60000011405 */
[----:B------:R1:W-:Y:S01]  /*0710*/  STL [R1+0xf0], R12 ;  /* 0x0000f00c01007387 */ /* 0x0003e20000100800 */
[----:B----4-:R-:W-:-:S03]  /*0720*/  SEL R5, R16, 0xffffffe0, !P1 ;  /* 0xffffffe010057807 */ /* 0x010fc60004800000 */
[----:B------:R2:W-:Y:S01]  /*0730*/  STL [R1+0xec], R6 ;  /* 0x0000ec0601007387 */ /* 0x0005e20000100800 */
[----:B-1----:R-:W-:Y:S02]  /*0740*/  IMAD.SHL.U32 R12, R11, 0x2, RZ ;  /* 0x000000020b0c7824 */ /* 0x002fe400078e00ff */
[----:B------:R-:W-:Y:S02]  /*0750*/  IMAD.SHL.U32 R11, R2, 0x2, RZ ;  /* 0x00000002020b7824 */ /* 0x000fe400078e00ff */
[----:B------:R-:W-:Y:S01]  /*0760*/  IMAD R2, R8, 0x8, R19 ;  /* 0x0000000808027824 */ /* 0x000fe200078e0213 */
[----:B------:R-:W-:Y:S01]  /*0770*/  STL [R1+0x50], R12 ;  /* 0x0000500c01007387 */ /* 0x000fe20000100800 */
[----:B--2---:R-:W-:Y:S01]  /*0780*/  SEL R6, R9, 0xffffffc0, !P2 ;  /* 0xffffffc009067807 */ /* 0x004fe20005000000 */
[C---:B------:R-:W-:Y:S02]  /*0790*/  IMAD.IADD R8, R7.reuse, 0x1, R5 ;  /* 0x0000000107087824 */ /* 0x040fe400078e0205 */
[----:B------:R1:W-:Y:S04]  /*07a0*/  STL [R1+0xc4], R11 ;  /* 0x0000c40b01007387 */ /* 0x0003e80000100800 */
[----:B------:R-:W-:Y:S04]  /*07b0*/  STL [R1+0xcc], R7 ;  /* 0x0000cc0701007387 */ /* 0x000fe80000100800 */
[----:B------:R2:W-:Y:S04]  /*07c0*/  STL [R1+0xc0], R2 ;  /* 0x0000c00201007387 */ /* 0x0005e80000100800 */
[----:B------:R3:W-:Y:S04]  /*07d0*/  STL [R1+0x20], R0 ;  /* 0x0000200001007387 */ /* 0x0007e80000100800 */
[----:B------:R4:W-:Y:S01]  /*07e0*/  STL [R1+0xd8], R8 ;  /* 0x0000d80801007387 */ /* 0x0009e20000100800 */
[----:B-1----:R-:W-:-:S02]  /*07f0*/  IADD3 R11, R7, -0x10, RZ ;  /* 0xfffffff0070b7810 */ /* 0x002fc40007ffe0ff */
[----:B------:R-:W-:Y:S02]  /*0800*/  @P4 IADD3 R11, R7, 0x10, RZ ;  /* 0x00000010070b4810 */ /* 0x000fe40007ffe0ff */
[----:B--2---:R-:W-:Y:S02]  /*0810*/  SEL R2, R16, 0xffffffe0, !P3 ;  /* 0xffffffe010027807 */ /* 0x004fe40005800000 */
[----:B---3--:R-:W-:Y:S01]  /*0820*/  SEL R0, R9, 0xffffffc0, !P0 ;  /* 0xffffffc009007807 */ /* 0x008fe20004000000 */
[--C-:B------:R-:W-:Y:S01]  /*0830*/  IMAD.IADD R9, R7, 0x1, R6.reuse ;  /* 0x0000000107097824 */ /* 0x100fe200078e0206 */
[----:B------:R-:W-:Y:S01]  /*0840*/  LEA R7, R3, 0x100, 0x1 ;  /* 0x0000010003077811 */ /* 0x000fe200078e08ff */
[----:B------:R-:W-:Y:S02]  /*0850*/  IMAD.IADD R3, R8, 0x1, R6 ;  /* 0x0000000108037824 */ /* 0x000fe400078e0206 */
[----:B----4-:R-:W-:Y:S01]  /*0860*/  IMAD.IADD R8, R5, 0x1, R11 ;  /* 0x0000000105087824 */ /* 0x010fe200078e020b */
[----:B------:R1:W-:Y:S01]  /*0870*/  STL [R1+0xe8], R9 ;  /* 0x0000e80901007387 */ /* 0x0003e20000100800 */
[----:B------:R-:W-:-:S03]  /*0880*/  IMAD R5, R10, 0x800, R7 ;  /* 0x000008000a057824 */ /* 0x000fc600078e0207 */
[----:B------:R-:W-:Y:S04]  /*0890*/  STL [R1+0xd0], R11 ;  /* 0x0000d00b01007387 */ /* 0x000fe80000100800 */
[----:B------:R2:W-:Y:S04]  /*08a0*/  STL [R1+0xe4], R3 ;  /* 0x0000e40301007387 */ /* 0x0005e80000100800 */
[----:B------:R-:W-:Y:S01]  /*08b0*/  STL [R1+0x2c], R7 ;  /* 0x00002c0701007387 */ /* 0x000fe20000100800 */
[----:B-1----:R-:W-:Y:S01]  /*08c0*/  IMAD R9, R4, 0x2, R7 ;  /* 0x0000000204097824 */ /* 0x002fe200078e0207 */
[----:B------:R-:W-:Y:S01]  /*08d0*/  IADD3 R4, R0, R7, R2 ;  /* 0x0000000700047210 */ /* 0x000fe20007ffe002 */
[----:B--2---:R-:W-:-:S02]  /*08e0*/  IMAD.IADD R3, R6, 0x1, R11 ;  /* 0x0000000106037824 */ /* 0x004fc400078e020b */
        /* <DEDUP_REMOVED lines=17> */
.L_x_2340:
        /* <DEDUP_REMOVED lines=19> */
.L_x_2280:
[----:B------:R-:W-:-:S04]  /*0b30*/  MOV R0, c[0x0][0x554] ;  /* 0x0001550000007a02 */ /* 0x000fc80000000f00 */
[----:B------:R-:W-:Y:S02]  /*0b40*/  ISETP.NE.AND P0, PT, R0, 0x1, PT ;  /* 0x000000010000780c */ /* 0x000fe40003f05270 */
[----:B------:R-:W-:-:S11]  /*0b50*/  MOV R0, R2 ;  /* 0x0000000200007202 */ /* 0x000fd60000000f00 */
[----:B------:R-:W-:-:S05]  /*0b60*/  @P0 IMAD.HI.U32 R4, R2, c[0x0][0x558], RZ ;  /* 0x0001560002040a27 */ /* 0x000fca00078e00ff */
[----:B------:R-:W-:-:S05]  /*0b70*/  @P0 SHF.R.U32.HI R0, RZ, c[0x0][0x55c], R4 ;  /* 0x00015700ff000a19 */ /* 0x000fca0000011604 */
[----:B------:R-:W-:Y:S02]  /*0b80*/  IMAD R4, R0, c[0x0][0x554], RZ ;  /* 0x0001550000047a24 */ /* 0x000fe400078e02ff */
.L_x_2281:
[----:B------:R-:W-:Y:S05]  /*0b90*/  BSYNC B0 ;  /* 0x0000000000007941 */ /* 0x000fea0003800000 */
.L_x_2279:
        /* <DEDUP_REMOVED lines=33> */
[----:B------:R-:W-:Y:S01]  /*0db0*/  IMAD.MOV.U32 R114, RZ, RZ, RZ ;  /* 0x000000ffff727224 */ /* 0x000fe200078e00ff */
[----:B------:R-:W-:Y:S01]  /*0dc0*/  CS2R R112, SRZ ;  /* 0x0000000000707805 */ /* 0x000fe2000001ff00 */
[----:B------:R-:W-:Y:S01]  /*0dd0*/  CS2R R10, SRZ ;  /* 0x00000000000a7805 */ /* 0x000fe2000001ff00 */
[----:B------:R-:W-:Y:S01]  /*0de0*/  IMAD.MOV.U32 R110, RZ, RZ, RZ ;  /* 0x000000ffff6e7224 */ /* 0x000fe200078e00ff */
[----:B------:R-:W-:Y:S01]  /*0df0*/  CS2R R108, SRZ ;  /* 0x00000000006c7805 */ /* 0x000fe2000001ff00 */
[----:B------:R-:W-:Y:S01]  /*0e00*/  CS2R R12, SRZ ;  /* 0x00000000000c7805 */ /* 0x000fe2000001ff00 */
[----:B--2---:R-:W-:Y:S01]  /*0e10*/  IMAD.MOV.U32 R2, RZ, RZ, c[0x0][0x2ac] ;  /* 0x0000ab00ff027624 */ /* 0x004fe200078e00ff */
[----:B------:R-:W-:Y:S01]  /*0e20*/  CS2R R104, SRZ ;  /* 0x0000000000687805 */ /* 0x000fe2000001ff00 */
[----:B------:R-:W-:Y:S01]  /*0e30*/  @P2 IMAD.HI.U32 R3, R0, c[0x0][0x2c8], RZ ;  /* 0x0000b20000032a27 */ /* 0x000fe200078e00ff */
[----:B------:R-:W-:Y:S01]  /*0e40*/  CS2R R14, SRZ ;  /* 0x00000000000e7805 */ /* 0x000fe2000001ff00 */
[----:B------:R-:W-:Y:S01]  /*0e50*/  MOV R102, RZ ;  /* 0x000000ff00667202 */ /* 0x000fe20000000f00 */
        /* <DEDUP_REMOVED lines=13> */
[----:B------:R-:W-:Y:S01]  /*0f30*/  CS2R R20, SRZ ;  /* 0x0000000000147805 */ /* 0x000fe2000001ff00 */
[----:B------:R-:W-:Y:S01]  /*0f40*/  LEA.HI R2, R2, R5, RZ, 0x6 ;  /* 0x0000000502027211 */ /* 0x000fe200078f30ff */
[----:B------:R-:W-:Y:S01]  /*0f50*/  IMAD.MOV.U32 R90, RZ, RZ, RZ ;  /* 0x000000ffff5a7224 */ /* 0x000fe200078e00ff */
        /* <DEDUP_REMOVED lines=9> */
[----:B------:R-:W-:Y:S01]  /*0ff0*/  CS2R R22, SRZ ;  /* 0x0000000000167805 */ /* 0x000fe2000001ff00 */
[----:B------:R1:W-:Y:S01]  /*1000*/  STL [R1+0xbc], R46 ;  /* 0x0000bc2e01007387 */ /* 0x0003e20000100800 */
[----:B------:R-:W-:Y:S01]  /*1010*/  MOV R94, RZ ;  /* 0x000000ff005e7202 */ /* 0x000fe20000000f00 */
[----:B------:R-:W-:Y:S01]  /*1020*/  IMAD.MOV.U32 R86, RZ, RZ, RZ ;  /* 0x000000ffff567224 */ /* 0x000fe200078e00ff */
[----:B------:R-:W-:Y:S01]  /*1030*/  ISETP.GE.AND P0, PT, R248, 0x1, PT ;  /* 0x00000001f800780c */ /* 0x000fe20003f06270 */
[----:B------:R-:W-:Y:S01]  /*1040*/  CS2R R84, SRZ ;  /* 0x0000000000547805 */ /* 0x000fe2000001ff00 */
        /* <DEDUP_REMOVED lines=117> */
[----:B------:R-:W-:Y:S02]  /*17a0*/  LEA R17, P0, R2, c[0x0][0x160], 0x1 ;  /* 0x0000580002117a11 */ /* 0x000fe400078008ff */
        /* <DEDUP_REMOVED lines=14> */
[CC--:B----4-:R-:W-:Y:S02]  /*1890*/  @!P0 LEA.HI.X R11, R50.reuse, R4.reuse, R29, 0x1, P3 ;  /* 0x00000004320b8211 */ /* 0x0d0fe400018f0c1d */
[CC--:B------:R-:W-:Y:S02]  /*18a0*/  @!P0 LEA R6, P3, R53.reuse, R3.reuse, 0x1 ;  /* 0x0000000335068211 */ /* 0x0c0fe400078608ff */
[----:B------:R-:W-:Y:S02]  /*18b0*/  ISETP.GE.AND P4, PT, R50, c[0x0][0x198], PT ;  /* 0x0000660032007a0c */ /* 0x000fe40003f86270 */
[----:B------:R-:W-:Y:S02]  /*18c0*/  @!P0 LEA.HI.X R7, R53, R4, R32, 0x1, P3 ;  /* 0x0000000435078211 */ /* 0x000fe400018f0c20 */
[C---:B------:R-:W-:Y:S02]  /*18d0*/  ISETP.GE.AND P3, PT, R30.reuse, c[0x0][0x198], PT ;  /* 0x000066001e007a0c */ /* 0x040fe40003f66270 */
[----:B------:R-:W-:-:S02]  /*18e0*/  @!P0 LEA R12, P2, R30, R3, 0x1 ;  /* 0x000000031e0c8211 */ /* 0x000fc400078408ff */
[----:B------:R-:W-:Y:S02]  /*18f0*/  ISETP.GE.AND P5, PT, R49, c[0x0][0x198], PT ;  /* 0x0000660031007a0c */ /* 0x000fe40003fa6270 */
        /* <DEDUP_REMOVED lines=57> */
[----:B-1----:R-:W4:Y:S04]  /*1c90*/  LDL R15, [R1+0x48] ;  /* 0x00004800010f7983 */ /* 0x002f280000100800 */
[----:B------:R-:W4:Y:S01]  /*1ca0*/  LDL R101, [R1+0x20] ;  /* 0x0000200001657983 */ /* 0x000f220000100800 */
        /* <DEDUP_REMOVED lines=86> */
[----:B------:R-:W-:Y:S01]  /*2210*/  LEA.HI R15, R15, R47, RZ, 0x3 ;  /* 0x0000002f0f0f7211 */ /* 0x000fe200078f18ff */
[----:B------:R-:W2:Y:S03]  /*2220*/  LDSM.16.M88.4 R4, [R101] ;  /* 0x000000006504783b */ /* 0x000ea60000000200 */
[----:B------:R-:W-:Y:S01]  /*2230*/  LOP3.LUT R15, R15, 0xfffffff8, RZ, 0xc0, !PT ;  /* 0xfffffff80f0f7812 */ /* 0x000fe200078ec0ff */
[----:B------:R-:W-:Y:S01]  /*2240*/  IMAD R0, R11, c[0x0][0x208], RZ ;  /* 0x000082000b007a24 */ /* 0x000fe200078e02ff */
[----:B------:R-:W-:Y:S01]  /*2250*/  IADD3 R252, R101, 0x20, RZ ;  /* 0x0000002065fc7810 */ /* 0x000fe20007ffe0ff */
[----:B-1----:R-:W-:Y:S01]  /*2260*/  IMAD.WIDE.U32 R2, R25, c[0x0][0x208], RZ ;  /* 0x0000820019027a25 */ /* 0x002fe200078e00ff */
[----:B------:R-:W-:Y:S03]  /*2270*/  LDSM.16.M88.4 R40, [R101+0x1000] ;  /* 0x001000006528783b */ /* 0x000fe60000000200 */
[----:B------:R-:W-:-:S05]  /*2280*/  IMAD.IADD R15, R47, 0x1, -R15 ;  /* 0x000000012f0f7824 */ /* 0x000fca00078e0a0f */
[----:B------:R-:W-:Y:S01]  /*2290*/  R2P PR, R15, 0x6 ;  /* 0x000000060f007804 */ /* 0x000fe20000000000 */
[----:B------:R-:W-:-:S04]  /*22a0*/  IMAD R0, R25, c[0x0][0x20c], R0 ;  /* 0x0000830019007a24 */ /* 0x000fc800078e0200 */
[----:B------:R-:W-:Y:S02]  /*22b0*/  IMAD.IADD R3, R3, 0x1, R0 ;  /* 0x0000000103037824 */ /* 0x000fe400078e0200 */
[----:B------:R-:W-:-:S06]  /*22c0*/  IMAD.WIDE.U32 R8, R46, c[0x0][0x210], RZ ;  /* 0x000084002e087a25 */ /* 0x000fcc00078e00ff */
[----:B------:R-:W-:Y:S01]  /*22d0*/  @P1 IADD3 R252, R101, -0x20, RZ ;  /* 0xffffffe065fc1810 */ /* 0x000fe20007ffe0ff */
[----:B------:R-:W-:Y:S02]  /*22e0*/  IMAD R0, R14, c[0x0][0x218], RZ ;  /* 0x000086000e007a24 */ /* 0x000fe400078e02ff */
[----:B------:R-:W-:Y:S02]  /*22f0*/  IMAD.WIDE.U32 R2, R33, c[0x0][0x218], R2 ;  /* 0x0000860021027a25 */ /* 0x000fe400078e0002 */
[----:B------:R-:W1:Y:S01]  /*2300*/  LDSM.16.M88.4 R20, [R252] ;  /* 0x00000000fc14783b */ /* 0x000e620000000200 */
[----:B--2---:R-:W-:Y:S03]  /*2310*/  HMMA.16816.F32 R16, R168, R4, RZ ;  /* 0x00000004a810723c */ /* 0x004fe600000018ff */
[----:B------:R-:W-:Y:S01]  /*2320*/  STL.64 [R1+0xa0], R8 ;  /* 0x0000a00801007387 */ /* 0x000fe20000100a00 */
[----:B------:R-:W-:-:S02]  /*2330*/  IMAD.SHL.U32 R90, R50, 0x2, RZ ;  /* 0x00000002325a7824 */ /* 0x000fc400078e00ff */
[C---:B------:R-:W-:Y:S01]  /*2340*/  IMAD.SHL.U32 R91, R49.reuse, 0x2, RZ ;  /* 0x00000002315b7824 */ /* 0x040fe200078e00ff */
[----:B------:R-:W-:Y:S01]  /*2350*/  SHF.L.U64.HI R85, R50, 0x1, R29 ;  /* 0x0000000132557819 */ /* 0x000fe2000001021d */
[----:B------:R-:W-:Y:S01]  /*2360*/  IMAD.SHL.U32 R89, R30, 0x2, RZ ;  /* 0x000000021e597824 */ /* 0x000fe200078e00ff */
[----:B------:R-:W-:Y:S01]  /*2370*/  SHF.L.U64.HI R86, R49, 0x1, R28 ;  /* 0x0000000131567819 */ /* 0x000fe2000001021c */
[----:B------:R-:W-:Y:S01]  /*2380*/  IMAD R4, R24, c[0x0][0x210], RZ ;  /* 0x0000840018047a24 */ /* 0x000fe200078e02ff */
[----:B------:R-:W-:Y:S01]  /*2390*/  HMMA.16816.F32 R12, R168, R6, RZ ;  /* 0x00000006a80c723c */ /* 0x000fe200000018ff */
[----:B------:R-:W-:Y:S02]  /*23a0*/  LDSM.16.M88.4 R24, [R101+0x800] ;  /* 0x000800006518783b */ /* 0x000fe40000000200 */
[----:B------:R-:W-:Y:S01]  /*23b0*/  IMAD R4, R46, c[0x0][0x214], R4 ;  /* 0x000085002e047a24 */ /* 0x000fe200078e0204 */
[----:B------:R-:W-:Y:S01]  /*23c0*/  SHF.L.U64.HI R84, R30, 0x1, R31 ;  /* 0x000000011e547819 */ /* 0x000fe2000001021f */
[C---:B------:R-:W-:Y:S01]  /*23d0*/  IMAD.SHL.U32 R92, R53.reuse, 0x2, RZ ;  /* 0x00000002355c7824 */ /* 0x040fe200078e00ff */
[----:B------:R-:W-:Y:S01]  /*23e0*/  SHF.L.U64.HI R87, R53, 0x1, R32 ;  /* 0x0000000135577819 */ /* 0x000fe20000010220 */
[----:B------:R-:W-:Y:S01]  /*23f0*/  IMAD.IADD R5, R9, 0x1, R4 ;  /* 0x0000000109057824 */ /* 0x000fe200078e0204 */
[----:B------:R-:W-:Y:S01]  /*2400*/  LDSM.16.M88.4 R44, [R252+0x1000] ;  /* 0x00100000fc2c783b */ /* 0x000fe20000000200 */
[----:B------:R-:W-:Y:S01]  /*2410*/  IMAD R4, R33, c[0x0][0x21c], R0 ;  /* 0x0000870021047a24 */ /* 0x000fe200078e0200 */
[----:B------:R-:W-:-:S02]  /*2420*/  IADD3 R0, P0, R2, R8, RZ ;  /* 0x0000000802007210 */ /* 0x000fc40007f1e0ff */
[----:B------:R-:W-:Y:S02]  /*2430*/  STL [R1+0xb0], R5 ;  /* 0x0000b00501007387 */ /* 0x000fe40000100800 */
[----:B------:R-:W-:Y:S02]  /*2440*/  IADD3.X R3, R5, R3, R4, P0, !PT ;  /* 0x0000000305037210 */ /* 0x000fe400007fe404 */
        /* <DEDUP_REMOVED lines=8> */
[----:B------:R-:W-:-:S02]  /*24d0*/  ISETP.GE.AND P5, PT, R30, c[0x0][0x1d4], PT ;  /* 0x000075001e007a0c */ /* 0x000fc40003fa6270 */
[----:B------:R-:W1:Y:S05]  /*24e0*/  LDSM.16.M88.4 R36, [R252+0x800] ;  /* 0x00080000fc24783b */ /* 0x000e6a0000000200 */
[----:B------:R-:W-:Y:S01]  /*24f0*/  HMMA.16816.F32 R76, R172, R22, R12 ;  /* 0x00000016ac4c723c */ /* 0x000fe2000000180c */
[C---:B--2---:R-:W-:Y:S02]  /*2500*/  IADD3 R16, P0, R4.reuse, R90, RZ ;  /* 0x0000005a04107210 */ /* 0x044fe40007f1e0ff */
[----:B------:R-:W-:-:S04]  /*2510*/  IADD3 R18, P1, R4, R89, RZ ;  /* 0x0000005904127210 */ /* 0x000fc80007f3e0ff */
[----:B------:R-:W-:Y:S01]  /*2520*/  IADD3 R14, P3, R4, R91, RZ ;  /* 0x0000005b040e7210 */ /* 0x000fe20007f7e0ff */
[C-C-:B---3--:R-:W-:Y:S01]  /*2530*/  IMAD.X R17, R5.reuse, 0x1, R85.reuse, P0 ;  /* 0x0000000105117824 */ /* 0x148fe200000e0655 */
[----:B------:R-:W-:Y:S02]  /*2540*/  SEL R0, R48, 0xffffffc0, !P2 ;  /* 0xffffffc030007807 */ /* 0x000fe40005000000 */
[----:B----4-:R-:W-:Y:S01]  /*2550*/  IADD3 R8, P0, R2, R90, RZ ;  /* 0x0000005a02087210 */ /* 0x010fe20007f1e0ff */
[C---:B------:R-:W-:Y:S01]  /*2560*/  IMAD.X R15, R5.reuse, 0x1, R86, P3 ;  /* 0x00000001050f7824 */ /* 0x040fe200018e0656 */
[----:B------:R-:W-:Y:S01]  /*2570*/  IADD3 R4, P2, R4, R92, RZ ;  /* 0x0000005c04047210 */ /* 0x000fe20007f5e0ff */
[----:B------:R-:W-:Y:S01]  /*2580*/  IMAD.X R19, R5, 0x1, R84, P1 ;  /* 0x0000000105137824 */ /* 0x000fe200008e0654 */
[----:B------:R-:W-:Y:S01]  /*2590*/  ISETP.GE.AND P3, PT, R50, c[0x0][0x1d4], PT ;  /* 0x0000750032007a0c */ /* 0x000fe20003f66270 */
[----:B------:R-:W-:Y:S01]  /*25a0*/  IMAD.X R9, R3, 0x1, R85, P0 ;  /* 0x0000000103097824 */ /* 0x000fe200000e0655 */
[----:B------:R-:W-:-:S02]  /*25b0*/  IADD3 R12, P1, R2, R89, RZ ;  /* 0x00000059020c7210 */ /* 0x000fc40007f3e0ff */
[C---:B------:R-:W-:Y:S01]  /*25c0*/  ISETP.LT.OR P4, PT, R10.reuse, 0x1, P5 ;  /* 0x000000010a00780c */ /* 0x040fe20002f81670 */
[----:B------:R-:W-:Y:S01]  /*25d0*/  IMAD.X R5, R5, 0x1, R87, P2 ;  /* 0x0000000105057824 */ /* 0x000fe200010e0657 */
[----:B------:R-:W-:Y:S01]  /*25e0*/  ISETP.LT.OR P0, PT, R10, 0x1, P3 ;  /* 0x000000010a00780c */ /* 0x000fe20001f01670 */
[----:B------:R-:W-:Y:S01]  /*25f0*/  IMAD.X R13, R3, 0x1, R84, P1 ;  /* 0x00000001030d7824 */ /* 0x000fe200008e0654 */
[----:B------:R-:W-:Y:S02]  /*2600*/  IADD3 R6, P2, R2, R91, RZ ;  /* 0x0000005b02067210 */ /* 0x000fe40007f5e0ff */
[----:B------:R-:W-:Y:S01]  /*2610*/  ISETP.GE.AND P1, PT, R49, c[0x0][0x1d4], PT ;  /* 0x0000750031007a0c */ /* 0x000fe20003f26270 */
[----:B------:R-:W-:Y:S01]  /*2620*/  HMMA.16816.F32 R20, R168, R40, RZ ;  /* 0x00000028a814723c */ /* 0x000fe200000018ff */
[----:B------:R-:W2:Y:S01]  /*2630*/  LDSM.16.M88.4 R48, [R252+0x1800] ;  /* 0x00180000fc30783b */ /* 0x000ea20000000200 */
[----:B------:R-:W-:Y:S01]  /*2640*/  IMAD.X R7, R3, 0x1, R86, P2 ;  /* 0x0000000103077824 */ /* 0x000fe200010e0656 */
[----:B------:R-:W-:-:S03]  /*2650*/  ISETP.LT.OR P2, PT, R10, 0x1, P1 ;  /* 0x000000010a00780c */ /* 0x000fc60000f41670 */
[----:B------:R-:W-:Y:S01]  /*2660*/  @!PT LDS RZ, [RZ] ;  /* 0x00000000fffff984 */ /* 0x000fe20000000800 */
[----:B------:R-:W-:Y:S01]  /*2670*/  @!PT LDS RZ, [RZ] ;  /* 0x00000000fffff984 */ /* 0x000fe20000000800 */
[----:B------:R-:W-:Y:S01]  /*2680*/  @!PT LDS RZ, [RZ] ;  /* 0x00000000fffff984 */ /* 0x000fe20000000800 */
[----:B------:R3:W-:Y:S02]  /*2690*/  LDGSTS.E.BYPASS.LTC128B.128 [R52+0x100], [R18.64], !P4 ;  /* 0x0010000012347fae */ /* 0x0007e4000e101d46 */
[----:B------:R-:W-:Y:S02]  /*26a0*/  HMMA.16816.F32 R28, R168, R24, RZ ;  /* 0x00000018a81c723c */ /* 0x000fe400000018ff */
[----:B------:R3:W-:Y:S01]  /*26b0*/  LDGSTS.E.BYPASS.LTC128B.128 [R52+0x2100], [R16.64], !P0 ;  /* 0x0210000010347fae */ /* 0x0007e2000c101d46 */
[----:B------:R-:W-:-:S05]  /*26c0*/  ISETP.GE.AND P0, PT, R53, c[0x0][0x1d4], PT ;  /* 0x0000750035007a0c */ /* 0x000fca0003f06270 */
[----:B------:R-:W-:Y:S01]  /*26d0*/  HMMA.16816.F32 R24, R168, R26, RZ ;  /* 0x0000001aa818723c */ /* 0x000fe200000018ff */
[C---:B------:R-:W-:Y:S01]  /*26e0*/  ISETP.LT.OR P4, PT, R10.reuse, 0x1, P0 ;  /* 0x000000010a00780c */ /* 0x040fe20000781670 */
[----:B------:R4:W-:Y:S01]  /*26f0*/  LDGSTS.E.BYPASS.LTC128B.128 [R52+0x4100], [R14.64], !P2 ;  /* 0x041000000e347fae */ /* 0x0009e2000d101d46 */
[C---:B------:R-:W-:Y:S02]  /*2700*/  ISETP.LT.OR P5, PT, R10.reuse, 0x21, P5 ;  /* 0x000000210a00780c */ /* 0x040fe40002fa1670 */
[C---:B------:R-:W-:Y:S02]  /*2710*/  ISETP.LT.OR P3, PT, R10.reuse, 0x21, P3 ;  /* 0x000000210a00780c */ /* 0x040fe40001f61670 */
[C---:B------:R-:W-:Y:S02]  /*2720*/  ISETP.LT.OR P2, PT, R10.reuse, 0x21, P1 ;  /* 0x000000210a00780c */ /* 0x040fe40000f41670 */
[----:B------:R-:W-:Y:S02]  /*2730*/  ISETP.LT.OR P1, PT, R10, 0x21, P0 ;  /* 0x000000210a00780c */ /* 0x000fe40000721670 */
[----:B------:R-:W-:Y:S01]  /*2740*/  IADD3 R2, P0, R2, R92, RZ ;  /* 0x0000005c02027210 */ /* 0x000fe20007f1e0ff */
[----:B------:R-:W-:-:S02]  /*2750*/  IMAD.IADD R100, R101, 0x1, R0 ;  /* 0x0000000165647824 */ /* 0x000fc400078e0200 */
[----:B------:R1:W-:Y:S02]  /*2760*/  LDGSTS.E.BYPASS.LTC128B.128 [R52+0x6100], [R4.64], !P4 ;  /* 0x0610000004347fae */ /* 0x0003e4000e101d46 */
[----:B------:R-:W-:Y:S01]  /*2770*/  IMAD.X R3, R3, 0x1, R87, P0 ;  /* 0x0000000103037824 */ /* 0x000fe200000e0657 */
[----:B------:R-:W-:Y:S01]  /*2780*/  HMMA.16816.F32 R56, R172, R44, R20 ;  /* 0x0000002cac38723c */ /* 0x000fe20000001814 */
[----:B------:R4:W-:Y:S04]  /*2790*/  LDGSTS.E.BYPASS.LTC128B.128 [R52+0x1100], [R12.64], !P5 ;  /* 0x011000000c347fae */ /* 0x0009e8000e901d46 */
[----:B------:R2:W-:Y:S03]  /*27a0*/  LDGSTS.E.BYPASS.LTC128B.128 [R52+0x3100], [R8.64], !P3 ;  /* 0x0310000008347fae */ /* 0x0005e6000d901d46 */
[C---:B---3--:R-:W-:Y:S01]  /*27b0*/  HMMA.16816.F32 R16, R168.reuse, R32, RZ ;  /* 0x00000020a810723c */ /* 0x048fe200000018ff */
[----:B------:R3:W-:Y:S04]  /*27c0*/  LDGSTS.E.BYPASS.LTC128B.128 [R52+0x5100], [R6.64], !P2 ;  /* 0x0510000006347fae */ /* 0x0007e8000d101d46 */
[----:B------:R3:W-:Y:S03]  /*27d0*/  LDGSTS.E.BYPASS.LTC128B.128 [R52+0x7100], [R2.64], !P1 ;  /* 0x0710000002347fae */ /* 0x0007e6000c901d46 */
[----:B------:R-:W-:Y:S01]  /*27e0*/  HMMA.16816.F32 R20, R168, R42, RZ ;  /* 0x0000002aa814723c */ /* 0x000fe200000018ff */
[----:B------:R-:W-:Y:S04]  /*27f0*/  LDSM.16.M88.4 R40, [R100+0x1000] ;  /* 0x001000006428783b */ /* 0x000fe80000000200 */
[----:B------:R-:W0:Y:S03]  /*2800*/  LDGDEPBAR ;  /* 0x00000000000079af */ /* 0x000e260000000000 */
[----:B-1----:R-:W-:Y:S01]  /*2810*/  HMMA.16816.F32 R64, R172, R38, R24 ;  /* 0x00000026ac40723c */ /* 0x002fe20000001818 */
[----:B------:R-:W1:Y:S07]  /*2820*/  LDSM.16.M88.4 R24, [R100] ;  /* 0x000000006418783b */ /* 0x000e6e0000000200 */
[----:B--2---:R-:W-:Y:S01]  /*2830*/  HMMA.16816.F32 R8, R168, R34, RZ ;  /* 0x00000022a808723c */ /* 0x004fe200000018ff */
[----:B------:R-:W2:Y:S07]  /*2840*/  LDSM.16.M88.4 R32, [R100+0x800] ;  /* 0x000800006420783b */ /* 0x000eae0000000200 */
[----:B------:R-:W-:Y:S01]  /*2850*/  HMMA.16816.F32 R68, R172, R36, R28 ;  /* 0x00000024ac44723c */ /* 0x000fe2000000181c */
[----:B------:R-:W2:Y:S01]  /*2860*/  LDSM.16.M88.4 R36, [R100+0x1800] ;  /* 0x001800006424783b */ /* 0x000ea20000000200 */
[----:B---3--:R-:W-:-:S05]  /*2870*/  IADD3 R2, R252, 0x6000, RZ ;  /* 0x00006000fc027810 */ /* 0x008fca0007ffe0ff */
[----:B------:R-:W-:Y:S01]  /*2880*/  IMAD.IADD R0, R2, 0x1, R0 ;  /* 0x0000000102007824 */ /* 0x000fe200078e0200 */
[C---:B------:R-:W-:Y:S04]  /*2890*/  HMMA.16816.F32 R16, R172.reuse, R48, R16 ;  /* 0x00000030ac10723c */ /* 0x040fe80000001810 */
[----:B----4-:R-:W3:Y:S04]  /*28a0*/  LDSM.16.M88.4 R12, [R0+-0x6000] ;  /* 0xffa00000000c783b */ /* 0x010ee80000000200 */
[C---:B------:R-:W-:Y:S01]  /*28b0*/  HMMA.16816.F32 R28, R172.reuse, R46, R20 ;  /* 0x0000002eac1c723c */ /* 0x040fe20000001814 */
[----:B------:R-:W4:Y:S04]  /*28c0*/  LDSM.16.M88.4 R52, [R0+-0x5800] ;  /* 0xffa800000034783b */ /* 0x000f280000000200 */
[----:B------:R-:W3:Y:S03]  /*28d0*/  LDSM.16.M88.4 R60, [R0+-0x5000] ;  /* 0xffb00000003c783b */ /* 0x000ee60000000200 */
[----:B------:R-:W-:Y:S01]  /*28e0*/  HMMA.16816.F32 R8, R172, R50, R8 ;  /* 0x00000032ac08723c */ /* 0x000fe20000001808 */
[----:B------:R-:W3:Y:S07]  /*28f0*/  LDSM.16.M88.4 R72, [R0+-0x4800] ;  /* 0xffb800000048783b */ /* 0x000eee0000000200 */
[C---:B-1----:R-:W-:Y:S01]  /*2900*/  HMMA.16816.F32 R4, R192.reuse, R24, R80 ;  /* 0x00000018c004723c */ /* 0x042fe20000001850 */
[----:B------:R-:W-:Y:S07]  /*2910*/  LDSM.16.M88.4 R80, [R100+0x7800] ;  /* 0x007800006450783b */ /* 0x000fee0000000200 */
[C---:B------:R-:W-:Y:S01]  /*2920*/  HMMA.16816.F32 R20, R192.reuse, R26, R76 ;  /* 0x0000001ac014723c */ /* 0x040fe2000000184c */
[----:B------:R-:W-:Y:S07]  /*2930*/  LDSM.16.M88.4 R76, [R101+0x3800] ;  /* 0x00380000654c783b */ /* 0x000fee0000000200 */
[C---:B--2---:R-:W-:Y:S01]  /*2940*/  HMMA.16816.F32 R24, R192.reuse, R32, R68 ;  /* 0x00000020c018723c */ /* 0x044fe20000001844 */
[----:B------:R-:W-:Y:S07]  /*2950*/  LDSM.16.M88.4 R68, [R252+0x3800] ;  /* 0x00380000fc44783b */ /* 0x000fee0000000200 */
[C---:B------:R-:W-:Y:S01]  /*2960*/  HMMA.16816.F32 R32, R192.reuse, R34, R64 ;  /* 0x00000022c020723c */ /* 0x040fe20000001840 */
[----:B------:R-:W-:Y:S07]  /*2970*/  LDSM.16.M88.4 R64, [R101+0x3000] ;  /* 0x003000006540783b */ /* 0x000fee0000000200 */
[C---:B------:R-:W-:Y:S01]  /*2980*/  HMMA.16816.F32 R48, R192.reuse, R40, R56 ;  /* 0x00000028c030723c */ /* 0x040fe20000001838 */
[----:B------:R-:W-:Y:S07]  /*2990*/  LDSM.16.M88.4 R56, [R101+0x2800] ;  /* 0x002800006538783b */ /* 0x000fee0000000200 */
[C---:B------:R-:W-:Y:S08]  /*29a0*/  HMMA.16816.F32 R16, R192.reuse, R36, R16 ;  /* 0x00000024c010723c */ /* 0x040ff00000001810 */
[C---:B------:R-:W-:Y:S01]  /*29b0*/  HMMA.16816.F32 R44, R192.reuse, R42, R28 ;  /* 0x0000002ac02c723c */ /* 0x040fe2000000181c */
[----:B------:R-:W-:Y:S07]  /*29c0*/  LDSM.16.M88.4 R40, [R252+0x2800] ;  /* 0x00280000fc28783b */ /* 0x000fee0000000200 */
[----:B------:R-:W-:Y:S01]  /*29d0*/  HMMA.16816.F32 R8, R192, R38, R8 ;  /* 0x00000026c008723c */ /* 0x000fe20000001808 */
[----:B------:R-:W1:Y:S07]  /*29e0*/  LDSM.16.M88.4 R36, [R101+0x2000] ;  /* 0x002000006524783b */ /* 0x000e6e0000000200 */
[C---:B---3--:R-:W-:Y:S08]  /*29f0*/  HMMA.16816.F32 R4, R196.reuse, R12, R4 ;  /* 0x0000000cc404723c */ /* 0x048ff00000001804 */
[C---:B------:R-:W-:Y:S08]  /*2a00*/  HMMA.16816.F32 R12, R196.reuse, R14, R20 ;  /* 0x0000000ec40c723c */ /* 0x040ff00000001814 */
[C---:B----4-:R-:W-:Y:S08]  /*2a10*/  HMMA.16816.F32 R20, R196.reuse, R52, R24 ;  /* 0x00000034c414723c */ /* 0x050ff00000001818 */
        /* <DEDUP_REMOVED lines=15> */
[----:B------:R-:W-:Y:S07]  /*2b10*/  LDSM.16.M88.4 R56, [R0+-0x3000] ;  /* 0xffd000000038783b */ /* 0x000fee0000000200 */
[C---:B------:R-:W-:Y:S08]  /*2b20*/  HMMA.16816.F32 R32, R200.reuse, R64, R32 ;  /* 0x00000040c820723c */ /* 0x040ff00000001820 */
[C---:B------:R-:W-:Y:S08]  /*2b30*/  HMMA.16816.F32 R24, R200.reuse, R76, R24 ;  /* 0x0000004cc818723c */ /* 0x040ff00000001818 */
[C---:B------:R-:W-:Y:S01]  /*2b40*/  HMMA.16816.F32 R44, R200.reuse, R66, R44 ;  /* 0x00000042c82c723c */ /* 0x040fe2000000182c */
[----:B------:R-:W-:Y:S07]  /*2b50*/  LDSM.16.M88.4 R64, [R0+-0x2800] ;  /* 0xffd800000040783b */ /* 0x000fee0000000200 */
[----:B------:R-:W-:Y:S01]  /*2b60*/  HMMA.16816.F32 R16, R200, R78, R16 ;  /* 0x0000004ec810723c */ /* 0x000fe20000001810 */
[----:B------:R-:W-:Y:S07]  /*2b70*/  LDSM.16.M88.4 R76, [R252+0x7800] ;  /* 0x00780000fc4c783b */ /* 0x000fee0000000200 */
[C---:B--2---:R-:W-:Y:S08]  /*2b80*/  HMMA.16816.F32 R4, R204.reuse, R8, R4 ;  /* 0x00000008cc04723c */ /* 0x044ff00000001804 */
[C---:B------:R-:W-:Y:S01]  /*2b90*/  HMMA.16816.F32 R12, R204.reuse, R10, R12 ;  /* 0x0000000acc0c723c */ /* 0x040fe2000000180c */
[----:B------:R-:W2:Y:S07]  /*2ba0*/  LDSM.16.M88.4 R8, [R0+-0x4000] ;  /* 0xffc000000008783b */ /* 0x000eae0000000200 */
[C---:B------:R-:W-:Y:S08]  /*2bb0*/  HMMA.16816.F32 R20, R204.reuse, R40, R20 ;  /* 0x00000028cc14723c */ /* 0x040ff00000001814 */
[C---:B------:R-:W-:Y:S01]  /*2bc0*/  HMMA.16816.F32 R28, R204.reuse, R42, R28 ;  /* 0x0000002acc1c723c */ /* 0x040fe2000000181c */
[----:B------:R-:W3:Y:S07]  /*2bd0*/  LDSM.16.M88.4 R40, [R0+-0x3800] ;  /* 0xffc800000028783b */ /* 0x000eee0000000200 */
[C---:B------:R-:W-:Y:S08]  /*2be0*/  HMMA.16816.F32 R32, R204.reuse, R52, R32 ;  /* 0x00000034cc20723c */ /* 0x040ff00000001820 */
[C---:B------:R-:W-:Y:S08]  /*2bf0*/  HMMA.16816.F32 R24, R204.reuse, R68, R24 ;  /* 0x00000044cc18723c */ /* 0x040ff00000001818 */
[C---:B------:R-:W-:Y:S01]  /*2c00*/  HMMA.16816.F32 R44, R204.reuse, R54, R44 ;  /* 0x00000036cc2c723c */ /* 0x040fe2000000182c */
[----:B------:R-:W-:Y:S07]  /*2c10*/  LDSM.16.M88.4 R52, [R101+0x4800] ;  /* 0x004800006534783b */ /* 0x000fee0000000200 */
[----:B------:R-:W-:Y:S01]  /*2c20*/  HMMA.16816.F32 R16, R204, R70, R16 ;  /* 0x00000046cc10723c */ /* 0x000fe20000001810 */
        /* <DEDUP_REMOVED lines=8> */
[C---:B------:R-:W-:Y:S08]  /*2cb0*/  HMMA.16816.F32 R24, R208.reuse, R72, R24 ;  /* 0x00000048d018723c */ /* 0x040ff00000001818 */
[C---:B------:R-:W-:Y:S01]  /*2cc0*/  HMMA.16816.F32 R44, R208.reuse, R62, R44 ;  /* 0x0000003ed02c723c */ /* 0x040fe2000000182c */
[----:B------:R-:W4:Y:S07]  /*2cd0*/  LDSM.16.M88.4 R60, [R101+0x5000] ;  /* 0x00500000653c783b */ /* 0x000f2e0000000200 */
        /* <DEDUP_REMOVED lines=9> */
[C---:B------:R-:W-:Y:S08]  /*2d70*/  HMMA.16816.F32 R24, R212.reuse, R64, R24 ;  /* 0x00000040d418723c */ /* 0x040ff00000001818 */
[C---:B------:R-:W-:Y:S01]  /*2d80*/  HMMA.16816.F32 R44, R212.reuse, R58, R44 ;  /* 0x0000003ad42c723c */ /* 0x040fe2000000182c */
[----:B------:R-:W3:Y:S07]  /*2d90*/  LDSM.16.M88.4 R56, [R252+0x5000] ;  /* 0x00500000fc38783b */ /* 0x000eee0000000200 */
[----:B------:R-:W-:Y:S01]  /*2da0*/  HMMA.16816.F32 R16, R212, R66, R16 ;  /* 0x00000042d410723c */ /* 0x000fe20000001810 */
[----:B------:R-:W2:Y:S07]  /*2db0*/  LDSM.16.M88.4 R64, [R252+0x5800] ;  /* 0x00580000fc40783b */ /* 0x000eae0000000200 */
[C---:B-1----:R-:W-:Y:S08]  /*2dc0*/  HMMA.16816.F32 R4, R216.reuse, R36, R4 ;  /* 0x00000024d804723c */ /* 0x042ff00000001804 */
[C---:B------:R-:W-:Y:S01]  /*2dd0*/  HMMA.16816.F32 R12, R216.reuse, R38, R12 ;  /* 0x00000026d80c723c */ /* 0x040fe2000000180c */
[----:B------:R-:W-:Y:S07]  /*2de0*/  LDSM.16.M88.4 R36, [R0+-0x2000] ;  /* 0xffe000000024783b */ /* 0x000fee0000000200 */
[C---:B------:R-:W-:Y:S08]  /*2df0*/  HMMA.16816.F32 R20, R216.reuse, R52, R20 ;  /* 0x00000034d814723c */ /* 0x040ff00000001814 */
[C---:B------:R-:W-:Y:S01]  /*2e00*/  HMMA.16816.F32 R28, R216.reuse, R54, R28 ;  /* 0x00000036d81c723c */ /* 0x040fe2000000181c */
[----:B------:R-:W1:Y:S07]  /*2e10*/  LDSM.16.M88.4 R52, [R100+0x4800] ;  /* 0x004800006434783b */ /* 0x000e6e0000000200 */
[C---:B----4-:R-:W-:Y:S08]  /*2e20*/  HMMA.16816.F32 R32, R216.reuse, R60, R32 ;  /* 0x0000003cd820723c */ /* 0x050ff00000001820 */
[C---:B------:R-:W-:Y:S08]  /*2e30*/  HMMA.16816.F32 R24, R216.reuse, R68, R24 ;  /* 0x00000044d818723c */ /* 0x040ff00000001818 */
[C---:B------:R-:W-:Y:S01]  /*2e40*/  HMMA.16816.F32 R44, R216.reuse, R62, R44 ;  /* 0x0000003ed82c723c */ /* 0x040fe2000000182c */
[----:B------:R-:W4:Y:S07]  /*2e50*/  LDSM.16.M88.4 R60, [R100+0x5000] ;  /* 0x00500000643c783b */ /* 0x000f2e0000000200 */
[----:B------:R-:W-:Y:S01]  /*2e60*/  HMMA.16816.F32 R16, R216, R70, R16 ;  /* 0x00000046d810723c */ /* 0x000fe20000001810 */
[----:B------:R-:W1:Y:S07]  /*2e70*/  LDSM.16.M88.4 R68, [R100+0x5800] ;  /* 0x005800006444783b */ /* 0x000e6e0000000200 */
[C---:B--2---:R-:W-:Y:S08]  /*2e80*/  HMMA.16816.F32 R4, R220.reuse, R8, R4 ;  /* 0x00000008dc04723c */ /* 0x044ff00000001804 */
[C---:B------:R-:W-:Y:S08]  /*2e90*/  HMMA.16816.F32 R12, R220.reuse, R10, R12 ;  /* 0x0000000adc0c723c */ /* 0x040ff0000000180c */
[C---:B------:R-:W-:Y:S08]  /*2ea0*/  HMMA.16816.F32 R20, R220.reuse, R48, R20 ;  /* 0x00000030dc14723c */ /* 0x040ff00000001814 */
[C---:B------:R-:W-:Y:S01]  /*2eb0*/  HMMA.16816.F32 R28, R220.reuse, R50, R28 ;  /* 0x00000032dc1c723c */ /* 0x040fe2000000181c */
[----:B------:R-:W2:Y:S07]  /*2ec0*/  LDSM.16.M88.4 R48, [R0+-0x1800] ;  /* 0xffe800000030783b */ /* 0x000eae0000000200 */
[C---:B---3--:R-:W-:Y:S08]  /*2ed0*/  HMMA.16816.F32 R32, R220.reuse, R56, R32 ;  /* 0x00000038dc20723c */ /* 0x048ff00000001820 */
[C---:B------:R-:W-:Y:S08]  /*2ee0*/  HMMA.16816.F32 R24, R220.reuse, R64, R24 ;  /* 0x00000040dc18723c */ /* 0x040ff00000001818 */
[C---:B------:R-:W-:Y:S01]  /*2ef0*/  HMMA.16816.F32 R44, R220.reuse, R58, R44 ;  /* 0x0000003adc2c723c */ /* 0x040fe2000000182c */
[----:B------:R-:W3:Y:S07]  /*2f00*/  LDSM.16.M88.4 R56, [R0+-0x1000] ;  /* 0xfff000000038783b */ /* 0x000eee0000000200 */
[----:B------:R-:W-:Y:S01]  /*2f10*/  HMMA.16816.F32 R16, R220, R66, R16 ;  /* 0x00000042dc10723c */ /* 0x000fe20000001810 */
[----:B------:R-:W2:Y:S07]  /*2f20*/  LDSM.16.M88.4 R64, [R0+-0x800] ;  /* 0xfff800000040783b */ /* 0x000eae0000000200 */
[C---:B------:R-:W-:Y:S08]  /*2f30*/  HMMA.16816.F32 R8, R224.reuse, R40, R4 ;  /* 0x00000028e008723c */ /* 0x040ff00000001804 */
[C---:B------:R-:W-:Y:S01]  /*2f40*/  HMMA.16816.F32 R4, R224.reuse, R42, R12 ;  /* 0x0000002ae004723c */ /* 0x040fe2000000180c */
[----:B------:R-:W2:Y:S07]  /*2f50*/  LDSM.16.M88.4 R40, [R101+0x6000] ;  /* 0x006000006528783b */ /* 0x000eae0000000200 */
[C---:B-1----:R-:W-:Y:S08]  /*2f60*/  HMMA.16816.F32 R20, R224.reuse, R52, R20 ;  /* 0x00000034e014723c */ /* 0x042ff00000001814 */
        /* <DEDUP_REMOVED lines=8> */
[C---:B------:R-:W-:Y:S08]  /*2ff0*/  HMMA.16816.F32 R12, R228.reuse, R36, R8 ;  /* 0x00000024e40c723c */ /* 0x040ff00000001808 */
[C---:B------:R-:W-:Y:S01]  /*3000*/  HMMA.16816.F32 R8, R228.reuse, R38, R4 ;  /* 0x00000026e408723c */ /* 0x040fe20000001804 */
[----:B------:R-:W1:Y:S07]  /*3010*/  LDSM.16.M88.4 R36, [R252+0x6000] ;  /* 0x00600000fc24783b */ /* 0x000e6e0000000200 */
[C---:B--2---:R-:W-:Y:S08]  /*3020*/  HMMA.16816.F32 R4, R228.reuse, R48, R20 ;  /* 0x00000030e404723c */ /* 0x044ff00000001814 */
[C---:B------:R-:W-:Y:S01]  /*3030*/  HMMA.16816.F32 R28, R228.reuse, R50, R28 ;  /* 0x00000032e41c723c */ /* 0x040fe2000000181c */
[----:B------:R-:W2:Y:S07]  /*3040*/  LDSM.16.M88.4 R48, [R252+0x6800] ;  /* 0x00680000fc30783b */ /* 0x000eae0000000200 */
[C---:B---3--:R-:W-:Y:S08]  /*3050*/  HMMA.16816.F32 R32, R228.reuse, R56, R32 ;  /* 0x00000038e420723c */ /* 0x048ff00000001820 */
[C---:B------:R-:W-:Y:S08]  /*3060*/  HMMA.16816.F32 R24, R228.reuse, R64, R24 ;  /* 0x00000040e418723c */ /* 0x040ff00000001818 */
[C---:B------:R-:W-:Y:S01]  /*3070*/  HMMA.16816.F32 R44, R228.reuse, R58, R44 ;  /* 0x0000003ae42c723c */ /* 0x040fe2000000182c */
[----:B------:R-:W3:Y:S07]  /*3080*/  LDSM.16.M88.4 R56, [R252+0x7000] ;  /* 0x00700000fc38783b */ /* 0x000eee0000000200 */
[----:B------:R-:W-:Y:S01]  /*3090*/  HMMA.16816.F32 R20, R228, R66, R16 ;  /* 0x00000042e414723c */ /* 0x000fe20000001810 */
[----:B------:R-:W2:Y:S07]  /*30a0*/  LDSM.16.M88.4 R64, [R100+0x6000] ;  /* 0x006000006440783b */ /* 0x000eae0000000200 */
[C---:B------:R-:W-:Y:S08]  /*30b0*/  HMMA.16816.F32 R16, R232.reuse, R40, R12 ;  /* 0x00000028e810723c */ /* 0x040ff0000000180c */
[C---:B------:R-:W-:Y:S08]  /*30c0*/  HMMA.16816.F32 R12, R232.reuse, R42, R8 ;  /* 0x0000002ae80c723c */ /* 0x040ff00000001808 */
[C---:B-1----:R-:W-:Y:S08]  /*30d0*/  HMMA.16816.F32 R8, R232.reuse, R52, R4 ;  /* 0x00000034e808723c */ /* 0x042ff00000001804 */
[C---:B------:R-:W-:Y:S01]  /*30e0*/  HMMA.16816.F32 R4, R232.reuse, R54, R28 ;  /* 0x00000036e804723c */ /* 0x040fe2000000181c */
[----:B------:R-:W-:Y:S07]  /*30f0*/  LDSM.16.M88.4 R52, [R0+0x1000] ;  /* 0x001000000034783b */ /* 0x000fee0000000200 */
[C---:B----4-:R-:W-:Y:S08]  /*3100*/  HMMA.16816.F32 R32, R232.reuse, R60, R32 ;  /* 0x0000003ce820723c */ /* 0x050ff00000001820 */
[C---:B------:R-:W-:Y:S08]  /*3110*/  HMMA.16816.F32 R28, R232.reuse, R68, R24 ;  /* 0x00000044e81c723c */ /* 0x040ff00000001818 */
[C---:B------:R-:W-:Y:S01]  /*3120*/  HMMA.16816.F32 R44, R232.reuse, R62, R44 ;  /* 0x0000003ee82c723c */ /* 0x040fe2000000182c */
[----:B------:R-:W-:Y:S07]  /*3130*/  LDSM.16.M88.4 R60, [R0] ;  /* 0x00000000003c783b */ /* 0x000fee0000000200 */
[----:B------:R-:W-:Y:S01]  /*3140*/  HMMA.16816.F32 R24, R232, R70, R20 ;  /* 0x00000046e818723c */ /* 0x000fe20000001814 */
[----:B------:R-:W1:Y:S07]  /*3150*/  LDSM.16.M88.4 R68, [R100+0x6800] ;  /* 0x006800006444783b */ /* 0x000e6e0000000200 */
[C---:B------:R-:W-:Y:S08]  /*3160*/  HMMA.16816.F32 R20, R236.reuse, R36, R16 ;  /* 0x00000024ec14723c */ /* 0x040ff00000001810 */
[C---:B------:R-:W-:Y:S08]  /*3170*/  HMMA.16816.F32 R16, R236.reuse, R38, R12 ;  /* 0x00000026ec10723c */ /* 0x040ff0000000180c */
[C---:B--2---:R-:W-:Y:S08]  /*3180*/  HMMA.16816.F32 R12, R236.reuse, R48, R8 ;  /* 0x00000030ec0c723c */ /* 0x044ff00000001808 */
[C---:B------:R-:W-:Y:S01]  /*3190*/  HMMA.16816.F32 R8, R236.reuse, R50, R4 ;  /* 0x00000032ec08723c */ /* 0x040fe20000001804 */
[----:B------:R-:W-:Y:S07]  /*31a0*/  LDSM.16.M88.4 R48, [R0+0x1800] ;  /* 0x001800000030783b */ /* 0x000fee0000000200 */
[C---:B---3--:R-:W-:Y:S08]  /*31b0*/  HMMA.16816.F32 R4, R236.reuse, R56, R32 ;  /* 0x00000038ec04723c */ /* 0x048ff00000001820 */
[C---:B------:R-:W-:Y:S08]  /*31c0*/  HMMA.16816.F32 R40, R236.reuse, R76, R28 ;  /* 0x0000004cec28723c */ /* 0x040ff0000000181c */
[----:B------:R-:W-:Y:S01]  /*31d0*/  HMMA.16816.F32 R44, R236, R58, R44 ;  /* 0x0000003aec2c723c */ /* 0x000fe2000000182c */
[----:B------:R-:W2:Y:S04]  /*31e0*/  LDSM.16.M88.4 R56, [R0+0x800] ;  /* 0x000800000038783b */ /* 0x000ea80000000200 */
[----:B------:R3:W-:Y:S01]  /*31f0*/  STL [R1+0x28], R100 ;  /* 0x0000286401007387 */ /* 0x0007e20000100800 */
[----:B------:R-:W-:Y:S01]  /*3200*/  ISETP.GE.AND P0, PT, R248, 0x2, PT ;  /* 0x00000002f800780c */ /* 0x000fe20003f06270 */
[----:B------:R-:W-:-:S04]  /*3210*/  DEPBAR.LE SB0, 0x0 ;  /* 0x000080000000791a */ /* 0x000fc80000000000 */
[----:B------:R-:W-:Y:S08]  /*3220*/  HMMA.16816.F32 R36, R236, R78, R24 ;  /* 0x0000004eec24723c */ /* 0x000ff00000001818 */
[C---:B------:R-:W-:Y:S08]  /*3230*/  HMMA.16816.F32 R32, R240.reuse, R64, R20 ;  /* 0x00000040f020723c */ /* 0x040ff00000001814 */
[C---:B------:R-:W-:Y:S08]  /*3240*/  HMMA.16816.F32 R28, R240.reuse, R66, R16 ;  /* 0x00000042f01c723c */ /* 0x040ff00000001810 */
[C---:B-1----:R-:W-:Y:S08]  /*3250*/  HMMA.16816.F32 R24, R240.reuse, R68, R12 ;  /* 0x00000044f018723c */ /* 0x042ff0000000180c */
[C---:B------:R-:W-:Y:S08]  /*3260*/  HMMA.16816.F32 R20, R240.reuse, R70, R8 ;  /* 0x00000046f014723c */ /* 0x040ff00000001808 */
[C---:B------:R-:W-:Y:S08]  /*3270*/  HMMA.16816.F32 R16, R240.reuse, R72, R4 ;  /* 0x00000048f010723c */ /* 0x040ff00000001804 */
[C---:B------:R-:W-:Y:S01]  /*3280*/  HMMA.16816.F32 R8, R240.reuse, R80, R40 ;  /* 0x00000050f008723c */ /* 0x040fe20000001828 */
[----:B------:R3:W-:Y:S07]  /*3290*/  STL [R1+0x24], R0 ;  /* 0x0000240001007387 */ /* 0x0007ee0000100800 */
[C---:B------:R-:W-:Y:S08]  /*32a0*/  HMMA.16816.F32 R12, R240.reuse, R74, R44 ;  /* 0x0000004af00c723c */ /* 0x040ff0000000182c */
[----:B------:R-:W-:Y:S01]  /*32b0*/  HMMA.16816.F32 R4, R240, R82, R36 ;  /* 0x00000052f004723c */ /* 0x000fe20000001824 */
[----:B------:R-:W-:Y:S01]  /*32c0*/  BSSY B0, `(.L_x_2283) ;  /* 0x0000067000007945 */ /* 0x000fe20003800000 */
[----:B------:R-:W-:Y:S06]  /*32d0*/  BAR.SYNC.DEFER_BLOCKING 0x0 ;  /* 0x0000000000007b1d */ /* 0x000fec0000010000 */
[----:B------:R-:W-:Y:S01]  /*32e0*/  HMMA.16816.F32 R36, R244, R60, R32 ;  /* 0x0000003cf424723c */ /* 0x000fe20000001820 */
[----:B------:R-:W-:-:S07]  /*32f0*/  ISETP.GT.AND P6, PT, R103, 0x3f, PT ;  /* 0x0000003f6700780c */ /* 0x000fce0003fc4270 */
[C---:B------:R-:W-:Y:S08]  /*3300*/  HMMA.16816.F32 R60, R244.reuse, R62, R28 ;  /* 0x0000003ef43c723c */ /* 0x040ff0000000181c */
[C---:B--2---:R-:W-:Y:S08]  /*3310*/  HMMA.16816.F32 R32, R244.reuse, R56, R24 ;  /* 0x00000038f420723c */ /* 0x044ff00000001818 */
[C---:B------:R-:W-:Y:S08]  /*3320*/  HMMA.16816.F32 R28, R244.reuse, R52, R16 ;  /* 0x00000034f41c723c */ /* 0x040ff00000001810 */
[C---:B------:R-:W-:Y:S08]  /*3330*/  HMMA.16816.F32 R24, R244.reuse, R48, R8 ;  /* 0x00000030f418723c */ /* 0x040ff00000001808 */
[C---:B------:R-:W-:Y:S08]  /*3340*/  HMMA.16816.F32 R20, R244.reuse, R58, R20 ;  /* 0x0000003af414723c */ /* 0x040ff00000001814 */
[C---:B------:R-:W-:Y:S08]  /*3350*/  HMMA.16816.F32 R52, R244.reuse, R54, R12 ;  /* 0x00000036f434723c */ /* 0x040ff0000000180c */
[----:B------:R-:W-:Y:S01]  /*3360*/  HMMA.16816.F32 R48, R244, R50, R4 ;  /* 0x00000032f430723c */ /* 0x000fe20000001804 */
[----:B------:R-:W-:Y:S07]  /*3370*/  @!UPT UIADD3 URZ, URZ, URZ, URZ ;  /* 0x0000003f3f3ff290 */ /* 0x000fee000fffe03f */
[----:B------:R-:W-:Y:S11]  /*3380*/  @!P0 BRA `(.L_x_2284) ;  /* 0x000005a000008947 */ /* 0x000ff60003800000 */
[----:B---3--:R-:W-:Y:S01]  /*3390*/  ISETP.NE.AND P4, PT, R97, 0x1, PT ;  /* 0x000000016100780c */ /* 0x008fe20003f85270 */
[----:B------:R-:W-:-:S02]  /*33a0*/  IMAD R2, R248, 0x40, R107 ;  /* 0x00000040f8027824 */ /* 0x000fc400078e026b */
[----:B------:R-:W-:-:S03]  /*33b0*/  IMAD.MOV.U32 R6, RZ, RZ, RZ ;  /* 0x000000ffff067224 */ /* 0x000fc600078e00ff */
        /* <DEDUP_REMOVED lines=28> */
.L_x_2341:
        /* <DEDUP_REMOVED lines=31> */
.L_x_2342:
[----:B-12---:R-:W2:Y:S01]  /*3770*/  LDL R15, [R1+0x50] ;  /* 0x00005000010f7983 */ /* 0x006ea20000100800 */
[----:B------:R-:W-:Y:S02]  /*3780*/  IADD3 R2, -R5, 0x10, RZ ;  /* 0x0000001005027810 */ /* 0x000fe40007ffe1ff */
[----:B------:R-:W-:Y:S02]  /*3790*/  IADD3 R6, -R13, 0x10, RZ ;  /* 0x000000100d067810 */ /* 0x000fe40007ffe1ff */
[----:B------:R-:W-:Y:S02]  /*37a0*/  LOP3.LUT R2, R2, 0xf, RZ, 0xc0, !PT ;  /* 0x0000000f02027812 */ /* 0x000fe400078ec0ff */
[----:B------:R-:W-:-:S02]  /*37b0*/  IADD3 R3, -R14, 0x10, RZ ;  /* 0x000000100e037810 */ /* 0x000fc40007ffe1ff */
[----:B------:R-:W-:Y:S02]  /*37c0*/  IADD3 R10, P1, P0, R2, R0, R89 ;  /* 0x00000000020a7210 */ /* 0x000fe4000783e059 */
[----:B------:R-:W-:Y:S02]  /*37d0*/  LOP3.LUT R2, R6, 0xf, RZ, 0xc0, !PT ;  /* 0x0000000f06027812 */ /* 0x000fe400078ec0ff */
[----:B------:R-:W-:Y:S02]  /*37e0*/  IADD3 R7, -R12, 0x10, RZ ;  /* 0x000000100c077810 */ /* 0x000fe40007ffe1ff */
[----:B------:R-:W-:Y:S02]  /*37f0*/  LOP3.LUT R3, R3, 0xf, RZ, 0xc0, !PT ;  /* 0x0000000f03037812 */ /* 0x000fe400078ec0ff */
[----:B----4-:R-:W-:Y:S02]  /*3800*/  IADD3.X R11, RZ, R4, R84, P1, P0 ;  /* 0x00000004ff0b7210 */ /* 0x010fe40000fe0454 */
[----:B------:R-:W-:-:S02]  /*3810*/  IADD3 R6, P1, P0, R2, R0, R91 ;  /* 0x0000000002067210 */ /* 0x000fc4000783e05b */
[----:B------:R-:W-:Y:S02]  /*3820*/  LOP3.LUT R2, R7, 0xf, RZ, 0xc0, !PT ;  /* 0x0000000f07027812 */ /* 0x000fe400078ec0ff */
[----:B------:R-:W-:Y:S02]  /*3830*/  IADD3 R8, P3, P2, R3, R0, R90 ;  /* 0x0000000003087210 */ /* 0x000fe40007a7e05a */
        /* <DEDUP_REMOVED lines=15> */
.L_x_2284:
[----:B---3--:R-:W-:Y:S05]  /*3930*/  BSYNC B0 ;  /* 0x0000000000007941 */ /* 0x008fea0003800000 */
.L_x_2283:
[----:B-1----:R-:W2:Y:S04]  /*3940*/  LDL R3, [R1+0xb4] ;  /* 0x0000b40001037983 */ /* 0x002ea80000100800 */
[----:B------:R-:W2:Y:S01]  /*3950*/  LDL R0, [R1+0xc0] ;  /* 0x0000c00001007983 */ /* 0x000ea20000100800 */
[----:B------:R-:W-:-:S03]  /*3960*/  IMAD.MOV.U32 R4, RZ, RZ, c[0x0][0x2c4] ;  /* 0x0000b100ff047624 */ /* 0x000fc600078e00ff */
[----:B------:R-:W3:Y:S01]  /*3970*/  LDL R7, [R1+0xc4] ;  /* 0x0000c40001077983 */ /* 0x000ee20000100800 */
[----:B------:R-:W-:Y:S01]  /*3980*/  IMAD.MOV.U32 R2, RZ, RZ, -0x40 ;  /* 0xffffffc0ff027424 */ /* 0x000fe200078e00ff */
[----:B------:R-:W-:Y:S01]  /*3990*/  ISETP.NE.AND P0, PT, R4, 0x1, PT ;  /* 0x000000010400780c */ /* 0x000fe20003f05270 */
[----:B------:R-:W-:Y:S01]  /*39a0*/  IMAD.MOV.U32 R5, RZ, RZ, c[0x0][0x2ac] ;  /* 0x0000ab00ff057624 */ /* 0x000fe200078e00ff */
[----:B------:R-:W0:Y:S01]  /*39b0*/  LDGDEPBAR ;  /* 0x00000000000079af */ /* 0x000e220000000000 */
[----:B------:R-:W-:-:S04]  /*39c0*/  IMAD R2, R248, R2, 0x41 ;  /* 0x00000041f8027424 */ /* 0x000fc800078e0202 */
[----:B------:R-:W-:Y:S01]  /*39d0*/  IMAD R2, R5, c[0x0][0x1d0], R2 ;  /* 0x0000740005027a24 */ /* 0x000fe200078e0202 */
[----:B--2---:R-:W-:-:S04]  /*39e0*/  IADD3 R0, R0, R3, RZ ;  /* 0x0000000300007210 */ /* 0x004fc80007ffe0ff */
[----:B------:R-:W-:Y:S01]  /*39f0*/  MOV R4, R0 ;  /* 0x0000000000047202 */ /* 0x000fe20000000f00 */
[----:B------:R-:W-:Y:S01]  /*3a00*/  @P0 IMAD.HI.U32 R3, R0, c[0x0][0x2c8], RZ ;  /* 0x0000b20000030a27 */ /* 0x000fe200078e00ff */
[----:B---3--:R-:W-:Y:S02]  /*3a10*/  IADD3 R6, -R7, R88, RZ ;  /* 0x0000005807067210 */ /* 0x008fe40007ffe1ff */
[----:B------:R-:W-:Y:S02]  /*3a20*/  IADD3 R5, R2, -c[0x0][0x168], -R7 ;  /* 0x80005a0002057a10 */ /* 0x000fe40007ffe807 */
[----:B------:R-:W-:Y:S01]  /*3a30*/  @P0 SHF.R.U32.HI R4, RZ, c[0x0][0x2cc], R3 ;  /* 0x0000b300ff040a19 */ /* 0x000fe20000011603 */
[----:B------:R-:W-:Y:S05]  /*3a40*/  BRA.DIV ~URZ, `(.L_x_2287) ;  /* 0x0000cf827f007947 */ /* 0x000fea000b800000 */
[----:B------:R1:W2:Y:S02]  /*3a50*/  SHFL.IDX PT, R0, R4, RZ, 0x1c1f ;  /* 0x001c1fff04007589 */ /* 0x0002a400000e0000 */
.L_x_2343:
        /* <DEDUP_REMOVED lines=11> */
[----:B------:R-:W-:Y:S02]  /*3b10*/  ISETP.GT.AND P3, PT, R0, 0x18, PT ;  /* 0x000000180000780c */ /* 0x000fe40003f64270 */
[----:B------:R-:W-:Y:S02]  /*3b20*/  FSEL R15, R61, -INF , P4 ;  /* 0xff8000003d0f7808 */ /* 0x000fe40002000000 */
[----:B------:R-:W-:-:S02]  /*3b30*/  FSEL R17, R32, -INF , P1 ;  /* 0xff80000020117808 */ /* 0x000fc40000800000 */
[----:B------:R-:W-:Y:S02]  /*3b40*/  FSEL R18, R33, -INF , P0 ;  /* 0xff80000021127808 */ /* 0x000fe40000000000 */
        /* <DEDUP_REMOVED lines=34> */
[----:B-1----:R-:W-:Y:S02]  /*3d70*/  FSEL R4, R38, -INF , P1 ;  /* 0xff80000026047808 */ /* 0x002fe40000800000 */
[----:B------:R-:W-:Y:S02]  /*3d80*/  FSEL R5, R39, -INF , P0 ;  /* 0xff80000027057808 */ /* 0x000fe40000000000 */
[----:B------:R-:W-:Y:S02]  /*3d90*/  ISETP.GT.AND P0, PT, R0, 0x9, PT ;  /* 0x000000090000780c */ /* 0x000fe40003f04270 */
[----:B------:R-:W-:Y:S02]  /*3da0*/  FSEL R12, R62, -INF , P2 ;  /* 0xff8000003e0c7808 */ /* 0x000fe40001000000 */
[----:B------:R-:W-:Y:S02]  /*3db0*/  FMNMX.FTZ R3, R4, R5, !PT ;  /* 0x0000000504037209 */ /* 0x000fe40007810000 */
[----:B------:R-:W-:-:S02]  /*3dc0*/  FSEL R11, R63, -INF , P0 ;  /* 0xff8000003f0b7808 */ /* 0x000fc40000000000 */
[----:B------:R-:W-:Y:S02]  /*3dd0*/  ISETP.GT.AND P1, PT, R0, 0x10, PT ;  /* 0x000000100000780c */ /* 0x000fe40003f24270 */
[----:B------:R-:W-:Y:S02]  /*3de0*/  FMNMX.FTZ R3, R12, R3, !PT ;  /* 0x000000030c037209 */ /* 0x000fe40007810000 */
        /* <DEDUP_REMOVED lines=15> */
[----:B------:R-:W-:-:S02]  /*3ee0*/  FMNMX.FTZ R2, R98, R2, !PT ;  /* 0x0000000262027209 */ /* 0x000fc40007810000 */
[----:B------:R-:W-:Y:S02]  /*3ef0*/  FSEL R90, R31, -INF , P0 ;  /* 0xff8000001f5a7808 */ /* 0x000fe40000000000 */
[C---:B------:R-:W-:Y:S02]  /*3f00*/  ISETP.GT.AND P1, PT, R0.reuse, 0x28, PT ;  /* 0x000000280000780c */ /* 0x040fe40003f24270 */
[----:B------:R-:W-:Y:S02]  /*3f10*/  FMNMX.FTZ R3, R91, R3, !PT ;  /* 0x000000035b037209 */ /* 0x000fe40007810000 */
[----:B------:R-:W-:Y:S02]  /*3f20*/  FMNMX.FTZ R2, R97, R2, !PT ;  /* 0x0000000261027209 */ /* 0x000fe40007810000 */
[----:B------:R-:W-:Y:S02]  /*3f30*/  ISETP.GT.AND P0, PT, R0, 0x29, PT ;  /* 0x000000290000780c */ /* 0x000fe40003f04270 */
[----:B------:R-:W-:-:S02]  /*3f40*/  FSEL R89, R54, -INF , P1 ;  /* 0xff80000036597808 */ /* 0x000fc40000800000 */
[----:B------:R-:W-:Y:S02]  /*3f50*/  FMNMX.FTZ R3, R90, R3, !PT ;  /* 0x000000035a037209 */ /* 0x000fe40007810000 */
[----:B------:R-:W-:Y:S02]  /*3f60*/  FMNMX.FTZ R2, R96, R2, !PT ;  /* 0x0000000260027209 */ /* 0x000fe40007810000 */
[----:B------:R-:W-:Y:S02]  /*3f70*/  FSEL R88, R55, -INF , P0 ;  /* 0xff80000037587808 */ /* 0x000fe40000000000 */
[----:B------:R-:W-:Y:S02]  /*3f80*/  ISETP.GT.AND P1, PT, R0, 0x30, PT ;  /* 0x000000300000780c */ /* 0x000fe40003f24270 */
[----:B------:R-:W-:Y:S02]  /*3f90*/  FMNMX.FTZ R3, R89, R3, !PT ;  /* 0x0000000359037209 */ /* 0x000fe40007810000 */
[----:B------:R-:W-:-:S02]  /*3fa0*/  FMNMX.FTZ R2, R95, R2, !PT ;  /* 0x000000025f027209 */ /* 0x000fc40007810000 */
[----:B------:R-:W-:Y:S02]  /*3fb0*/  ISETP.GT.AND P0, PT, R0, 0x31, PT ;  /* 0x000000310000780c */ /* 0x000fe40003f04270 */
[----:B------:R-:W-:Y:S02]  /*3fc0*/  FSEL R87, R26, -INF , P1 ;  /* 0xff8000001a577808 */ /* 0x000fe40000800000 */
[----:B------:R-:W-:Y:S02]  /*3fd0*/  FMNMX.FTZ R3, R88, R3, !PT ;  /* 0x0000000358037209 */ /* 0x000fe40007810000 */
[----:B------:R-:W-:Y:S02]  /*3fe0*/  FMNMX.FTZ R2, R94, R2, !PT ;  /* 0x000000025e027209 */ /* 0x000fe40007810000 */
[----:B------:R-:W-:Y:S02]  /*3ff0*/  FSEL R86, R27, -INF , P0 ;  /* 0xff8000001b567808 */ /* 0x000fe40000000000 */
[----:B------:R-:W-:-:S02]  /*4000*/  ISETP.GT.AND P1, PT, R0, 0x38, PT ;  /* 0x000000380000780c */ /* 0x000fc40003f24270 */
        /* <DEDUP_REMOVED lines=8> */
[----:B------:R-:W1:Y:S02]  /*4090*/  SHFL.BFLY PT, R3, R0, 0x2, 0x1f ;  /* 0x0c401f0000037f89 */ /* 0x000e6400000e0000 */
[----:B------:R-:W-:-:S05]  /*40a0*/  FMNMX.FTZ R2, R84, R2, !PT ;  /* 0x0000000254027209 */ /* 0x000fca0007810000 */
[----:B------:R-:W2:Y:S01]  /*40b0*/  SHFL.BFLY PT, R16, R2, 0x2, 0x1f ;  /* 0x0c401f0002107f89 */ /* 0x000ea200000e0000 */
[----:B-1----:R-:W-:-:S05]  /*40c0*/  FMNMX.FTZ R0, R3, R0, !PT ;  /* 0x0000000003007209 */ /* 0x002fca0007810000 */
[----:B------:R-:W1:Y:S01]  /*40d0*/  SHFL.BFLY PT, R133, R0, 0x1, 0x1f ;  /* 0x0c201f0000857f89 */ /* 0x000e6200000e0000 */
[----:B--2---:R-:W-:-:S05]  /*40e0*/  FMNMX.FTZ R16, R2, R16, !PT ;  /* 0x0000001002107209 */ /* 0x004fca0007810000 */
[----:B------:R2:W3:Y:S01]  /*40f0*/  SHFL.BFLY PT, R3, R16, 0x1, 0x1f ;  /* 0x0c201f0010037f89 */ /* 0x0004e200000e0000 */
[----:B-1----:R-:W-:-:S03]  /*4100*/  FMNMX.FTZ R133, R0, R133, !PT ;  /* 0x0000008500857209 */ /* 0x002fc60007810000 */
.L_x_2344:
[----:B------:R-:W4:Y:S04]  /*4110*/  LDL R100, [R1+0x2c] ;  /* 0x00002c0001647983 */ /* 0x000f280000100800 */
[----:B------:R-:W5:Y:S04]  /*4120*/  LDL R251, [R1+0x30] ;  /* 0x0000300001fb7983 */ /* 0x000f680000100800 */
[----:B--2---:R-:W2:Y:S04]  /*4130*/  LDL R101, [R1+0x34] ;  /* 0x0000340001657983 */ /* 0x004ea80000100800 */
[----:B---3--:R-:W3:Y:S04]  /*4140*/  LDL R28, [R1+0x3c] ;  /* 0x00003c00011c7983 */ /* 0x008ee80000100800 */
[----:B------:R-:W3:Y:S01]  /*4150*/  LDL R250, [R1+0x38] ;  /* 0x0000380001fa7983 */ /* 0x000ee20000100800 */
        /* <DEDUP_REMOVED lines=38> */
[----:B----4-:R-:W4:Y:S01]  /*43c0*/  LDSM.16.MT88.4 R24, [R100] ;  /* 0x000000006418783b */ /* 0x010f220000004200 */
[----:B-1----:R-:W-:-:S03]  /*43d0*/  FFMA.FTZ R3, R7, c[0x0][0x2d0], -R0 ;  /* 0x0000b40007037a23 */ /* 0x002fc60000010800 */
[----:B------:R-:W1:Y:S02]  /*43e0*/  LDSM.16.MT88.4 R36, [R100+0x800] ;  /* 0x000800006424783b */ /* 0x000e640000004200 */
[----:B------:R3:W1:Y:S02]  /*43f0*/  MUFU.EX2 R131, R3 ;  /* 0x0000000300837308 */ /* 0x0006640000000800 */
[----:B-----5:R-:W5:Y:S04]  /*4400*/  LDSM.16.MT88.4 R44, [R251] ;  /* 0x00000000fb2c783b */ /* 0x020f680000004200 */
[----:B--2---:R-:W2:Y:S04]  /*4410*/  LDSM.16.MT88.4 R20, [R101] ;  /* 0x000000006514783b */ /* 0x004ea80000004200 */
[----:B------:R-:W2:Y:S04]  /*4420*/  LDSM.16.MT88.4 R60, [R251+0x800] ;  /* 0x00080000fb3c783b */ /* 0x000ea80000004200 */
[----:B------:R-:W2:Y:S01]  /*4430*/  LDSM.16.MT88.4 R40, [R101+0x800] ;  /* 0x000800006528783b */ /* 0x000ea20000004200 */
[----:B---3--:R-:W-:-:S03]  /*4440*/  FFMA.FTZ R3, R6, c[0x0][0x2d0], -R0 ;  /* 0x0000b40006037a23 */ /* 0x008fc60000010800 */
[----:B------:R-:W3:Y:S01]  /*4450*/  LDSM.16.MT88.4 R28, [R28] ;  /* 0x000000001c1c783b */ /* 0x000ee20000004200 */
[----:B------:R4:W-:Y:S03]  /*4460*/  MUFU.EX2 R132, R3 ;  /* 0x0000000300847308 */ /* 0x0009e60000000800 */
[----:B------:R-:W-:Y:S04]  /*4470*/  LDSM.16.MT88.4 R68, [R101+0x2000] ;  /* 0x002000006544783b */ /* 0x000fe80000004200 */
[----:B------:R-:W-:Y:S04]  /*4480*/  LDSM.16.MT88.4 R64, [R250+0x800] ;  /* 0x00080000fa40783b */ /* 0x000fe80000004200 */
[----:B------:R-:W-:Y:S04]  /*4490*/  LDSM.16.MT88.4 R48, [R100+0x2800] ;  /* 0x002800006430783b */ /* 0x000fe80000004200 */
[----:B------:R-:W-:Y:S01]  /*44a0*/  LDSM.16.MT88.4 R72, [R251+0x2000] ;  /* 0x00200000fb48783b */ /* 0x000fe20000004200 */
[----:B----4-:R-:W-:Y:S01]  /*44b0*/  FFMA.FTZ R3, R10, c[0x0][0x2d0], -R0 ;  /* 0x0000b4000a037a23 */ /* 0x010fe20000010800 */
[C---:B------:R-:W-:Y:S02]  /*44c0*/  HMMA.16816.F32 R4, R12.reuse, R24, RZ ;  /* 0x000000180c04723c */ /* 0x040fe400000018ff */
[----:B------:R-:W-:Y:S01]  /*44d0*/  LDSM.16.MT88.4 R56, [R250+0x2000] ;  /* 0x00200000fa38783b */ /* 0x000fe20000004200 */
[----:B------:R-:W4:Y:S03]  /*44e0*/  MUFU.EX2 R135, R3 ;  /* 0x0000000300877308 */ /* 0x000f260000000800 */
[----:B------:R-:W-:Y:S02]  /*44f0*/  LDSM.16.MT88.4 R76, [R251+0x2800] ;  /* 0x00280000fb4c783b */ /* 0x000fe40000004200 */
[----:B------:R-:W-:Y:S01]  /*4500*/  HMMA.16816.F32 R24, R12, R26, RZ ;  /* 0x0000001a0c18723c */ /* 0x000fe200000018ff */
[----:B------:R-:W-:Y:S01]  /*4510*/  F2FP.PACK_AB R8, R129, R128 ;  /* 0x000000808108723e */ /* 0x000fe200000000ff */
[----:B------:R-:W-:Y:S01]  /*4520*/  LDSM.16.MT88.4 R80, [R100+0x4000] ;  /* 0x004000006450783b */ /* 0x000fe20000004200 */
[----:B------:R-:W-:-:S02]  /*4530*/  F2FP.PACK_AB R10, R134, R130 ;  /* 0x00000082860a723e */ /* 0x000fc400000000ff */
[----:B-1----:R-:W-:Y:S02]  /*4540*/  F2FP.PACK_AB R9, R131, R119 ;  /* 0x000000778309723e */ /* 0x002fe400000000ff */
[----:B----4-:R-:W-:-:S09]  /*4550*/  F2FP.PACK_AB R11, R135, R132 ;  /* 0x00000084870b723e */ /* 0x010fd200000000ff */
[C---:B------:R-:W-:Y:S08]  /*4560*/  HMMA.16816.F32 R164, R8.reuse, R36, R4 ;  /* 0x0000002408a4723c */ /* 0x040ff00000001804 */
[----:B------:R-:W-:Y:S01]  /*4570*/  HMMA.16816.F32 R4, R8, R38, R24 ;  /* 0x000000260804723c */ /* 0x000fe20000001818 */
[----:B------:R-:W1:Y:S11]  /*4580*/  LDSM.16.MT88.4 R24, [R100+0x2000] ;  /* 0x002000006418783b */ /* 0x000e760000004200 */
[----:B------:R-:W-:Y:S11]  /*4590*/  @!UPT UIADD3 URZ, URZ, URZ, URZ ;  /* 0x0000003f3f3ff290 */ /* 0x000ff6000fffe03f */
[----:B------:R-:W-:Y:S01]  /*45a0*/  @!UPT UIADD3 URZ, URZ, URZ, URZ ;  /* 0x0000003f3f3ff290 */ /* 0x000fe2000fffe03f */
[----:B------:R-:W-:Y:S02]  /*45b0*/  MOV R115, R7 ;  /* 0x0000000700737202 */ /* 0x000fe40000000f00 */
[----:B------:R-:W-:Y:S02]  /*45c0*/  MOV R114, R4 ;  /* 0x0000000400727202 */ /* 0x000fe40000000f00 */
[----:B------:R-:W-:Y:S02]  /*45d0*/  MOV R111, R6 ;  /* 0x00000006006f7202 */ /* 0x000fe40000000f00 */
[----:B------:R-:W-:Y:S02]  /*45e0*/  MOV R110, R5 ;  /* 0x00000005006e7202 */ /* 0x000fe40000000f00 */
[C---:B-----5:R-:W-:Y:S08]  /*45f0*/  HMMA.16816.F32 R4, R12.reuse, R44, RZ ;  /* 0x0000002c0c04723c */ /* 0x060ff000000018ff */
[C---:B--2---:R-:W-:Y:S08]  /*4600*/  HMMA.16816.F32 R32, R12.reuse, R20, RZ ;  /* 0x000000140c20723c */ /* 0x044ff000000018ff */
[----:B------:R-:W-:Y:S08]  /*4610*/  HMMA.16816.F32 R20, R12, R22, RZ ;  /* 0x000000160c14723c */ /* 0x000ff000000018ff */
[----:B------:R-:W-:Y:S08]  /*4620*/  HMMA.16816.F32 R36, R8, R60, R4 ;  /* 0x0000003c0824723c */ /* 0x000ff00000001804 */
[----:B------:R-:W-:Y:S01]  /*4630*/  HMMA.16816.F32 R52, R12, R46, RZ ;  /* 0x0000002e0c34723c */ /* 0x000fe200000018ff */
[----:B------:R-:W2:Y:S07]  /*4640*/  LDSM.16.MT88.4 R44, [R101+0x2800] ;  /* 0x00280000652c783b */ /* 0x000eae0000004200 */
[C---:B------:R-:W-:Y:S08]  /*4650*/  HMMA.16816.F32 R156, R8.reuse, R40, R32 ;  /* 0x00000028089c723c */ /* 0x040ff00000001820 */
[----:B------:R-:W-:Y:S01]  /*4660*/  HMMA.16816.F32 R148, R8, R42, R20 ;  /* 0x0000002a0894723c */ /* 0x000fe20000001814 */
[----:B------:R-:W-:Y:S01]  /*4670*/  IMAD.MOV.U32 R109, RZ, RZ, R36 ;  /* 0x000000ffff6d7224 */ /* 0x000fe200078e0024 */
[----:B------:R-:W-:-:S02]  /*4680*/  MOV R108, R38 ;  /* 0x00000026006c7202 */ /* 0x000fc40000000f00 */
[----:B------:R-:W-:Y:S02]  /*4690*/  MOV R107, R39 ;  /* 0x00000027006b7202 */ /* 0x000fe40000000f00 */
[----:B------:R-:W-:Y:S02]  /*46a0*/  MOV R106, R37 ;  /* 0x00000025006a7202 */ /* 0x000fe40000000f00 */
[C---:B---3--:R-:W-:Y:S08]  /*46b0*/  HMMA.16816.F32 R40, R12.reuse, R28, RZ ;  /* 0x0000001c0c28723c */ /* 0x048ff000000018ff */
[C---:B------:R-:W-:Y:S08]  /*46c0*/  HMMA.16816.F32 R36, R12.reuse, R30, RZ ;  /* 0x0000001e0c24723c */ /* 0x040ff000000018ff */
[C---:B-1----:R-:W-:Y:S08]  /*46d0*/  HMMA.16816.F32 R32, R12.reuse, R24, RZ ;  /* 0x000000180c20723c */ /* 0x042ff000000018ff */
[C---:B------:R-:W-:Y:S08]  /*46e0*/  HMMA.16816.F32 R28, R12.reuse, R26, RZ ;  /* 0x0000001a0c1c723c */ /* 0x040ff000000018ff */
[C---:B------:R-:W-:Y:S08]  /*46f0*/  HMMA.16816.F32 R24, R12.reuse, R68, RZ ;  /* 0x000000440c18723c */ /* 0x040ff000000018ff */
[----:B------:R-:W-:Y:S08]  /*4700*/  HMMA.16816.F32 R20, R12, R70, RZ ;  /* 0x000000460c14723c */ /* 0x000ff000000018ff */
[C---:B------:R-:W-:Y:S01]  /*4710*/  HMMA.16816.F32 R140, R8.reuse, R62, R52 ;  /* 0x0000003e088c723c */ /* 0x040fe20000001834 */
[----:B------:R-:W1:Y:S04]  /*4720*/  LDSM.16.MT88.4 R52, [R250+0x2800] ;  /* 0x00280000fa34783b */ /* 0x000e680000004200 */
[----:B------:R-:W-:Y:S03]  /*4730*/  LDSM.16.MT88.4 R60, [R100+0x4800] ;  /* 0x00480000643c783b */ /* 0x000fe60000004200 */
[C---:B--2---:R-:W-:Y:S08]  /*4740*/  HMMA.16816.F32 R24, R8.reuse, R44, R24 ;  /* 0x0000002c0818723c */ /* 0x044ff00000001818 */
[C---:B------:R-:W-:Y:S01]  /*4750*/  HMMA.16816.F32 R120, R8.reuse, R64, R40 ;  /* 0x000000400878723c */ /* 0x040fe20000001828 */
[----:B------:R-:W2:Y:S07]  /*4760*/  LDSM.16.MT88.4 R40, [R101+0x4000] ;  /* 0x004000006528783b */ /* 0x000eae0000004200 */
[----:B------:R-:W-:Y:S08]  /*4770*/  HMMA.16816.F32 R32, R8, R48, R32 ;  /* 0x000000300820723c */ /* 0x000ff00000001820 */
[----:B------:R-:W-:Y:S01]  /*4780*/  HMMA.16816.F32 R4, R12, R72, RZ ;  /* 0x000000480c04723c */ /* 0x000fe200000018ff */
[----:B------:R-:W-:Y:S01]  /*4790*/  MOV R49, R27 ;  /* 0x0000001b00317202 */ /* 0x000fe20000000f00 */
[----:B------:R-:W-:-:S06]  /*47a0*/  IMAD.MOV.U32 R48, RZ, RZ, R24 ;  /* 0x000000ffff307224 */ /* 0x000fcc00078e0018 */
[C---:B------:R-:W-:Y:S07]  /*47b0*/  HMMA.16816.F32 R180, R8.reuse, R50, R28 ;  /* 0x0000003208b4723c */ /* 0x040fee000000181c */
[----:B------:R-:W-:Y:S01]  /*47c0*/  MOV R51, R25 ;  /* 0x0000001900337202 */ /* 0x000fe20000000f00 */
[----:B------:R-:W-:Y:S01]  /*47d0*/  HMMA.16816.F32 R68, R8, R46, R20 ;  /* 0x0000002e0844723c */ /* 0x000fe20000001814 */
[----:B------:R-:W-:Y:S01]  /*47e0*/  MOV R50, R26 ;  /* 0x0000001a00327202 */ /* 0x000fe20000000f00 */
[----:B------:R-:W3:Y:S06]  /*47f0*/  LDSM.16.MT88.4 R44, [R251+0x4000] ;  /* 0x00400000fb2c783b */ /* 0x000eec0000004200 */
[C---:B------:R-:W-:Y:S08]  /*4800*/  HMMA.16816.F32 R28, R12.reuse, R74, RZ ;  /* 0x0000004a0c1c723c */ /* 0x040ff000000018ff */
[C---:B------:R-:W-:Y:S08]  /*4810*/  HMMA.16816.F32 R24, R12.reuse, R56, RZ ;  /* 0x000000380c18723c */ /* 0x040ff000000018ff */
[----:B------:R-:W-:Y:S01]  /*4820*/  HMMA.16816.F32 R20, R12, R58, RZ ;  /* 0x0000003a0c14723c */ /* 0x000fe200000018ff */
[----:B------:R-:W-:Y:S01]  /*4830*/  MOV R65, R35 ;  /* 0x0000002300417202 */ /* 0x000fe20000000f00 */
[----:B------:R-:W-:Y:S01]  /*4840*/  IMAD.MOV.U32 R64, RZ, RZ, R32 ;  /* 0x000000ffff407224 */ /* 0x000fe200078e0020 */
[----:B------:R-:W-:-:S05]  /*4850*/  MOV R3, R33 ;  /* 0x0000002100037202 */ /* 0x000fca0000000f00 */
[C---:B------:R-:W-:Y:S01]  /*4860*/  HMMA.16816.F32 R184, R8.reuse, R66, R36 ;  /* 0x0000004208b8723c */ /* 0x040fe20000001824 */
[----:B------:R-:W-:Y:S06]  /*4870*/  LDSM.16.MT88.4 R36, [R251+0x4800] ;  /* 0x00480000fb24783b */ /* 0x000fec0000004200 */
[----:B------:R-:W-:Y:S02]  /*4880*/  MOV R66, R34 ;  /* 0x0000002200427202 */ /* 0x000fe40000000f00 */
[----:B------:R-:W4:Y:S01]  /*4890*/  LDSM.16.MT88.4 R32, [R101+0x4800] ;  /* 0x004800006520783b */ /* 0x000f220000004200 */
[----:B------:R-:W-:Y:S08]  /*48a0*/  HMMA.16816.F32 R188, R8, R76, R4 ;  /* 0x0000004c08bc723c */ /* 0x000ff00000001804 */
[----:B------:R-:W-:Y:S08]  /*48b0*/  HMMA.16816.F32 R4, R12, R80, RZ ;  /* 0x000000500c04723c */ /* 0x000ff000000018ff */
[C---:B------:R-:W-:Y:S08]  /*48c0*/  HMMA.16816.F32 R72, R8.reuse, R78, R28 ;  /* 0x0000004e0848723c */ /* 0x040ff0000000181c */
[C---:B-1----:R-:W-:Y:S08]  /*48d0*/  HMMA.16816.F32 R76, R8.reuse, R52, R24 ;  /* 0x00000034084c723c */ /* 0x042ff00000001818 */
[----:B------:R-:W-:Y:S08]  /*48e0*/  HMMA.16816.F32 R160, R8, R54, R20 ;  /* 0x0000003608a0723c */ /* 0x000ff00000001814 */
[C---:B--2---:R-:W-:Y:S08]  /*48f0*/  HMMA.16816.F32 R24, R12.reuse, R40, RZ ;  /* 0x000000280c18723c */ /* 0x044ff000000018ff */
[----:B------:R-:W-:Y:S01]  /*4900*/  HMMA.16816.F32 R20, R12, R42, RZ ;  /* 0x0000002a0c14723c */ /* 0x000fe200000018ff */
[----:B------:R-:W1:Y:S07]  /*4910*/  LDSM.16.MT88.4 R40, [R250+0x4000] ;  /* 0x00400000fa28783b */ /* 0x000e6e0000004200 */
[----:B------:R-:W-:Y:S08]  /*4920*/  HMMA.16816.F32 R176, R8, R60, R4 ;  /* 0x0000003c08b0723c */ /* 0x000ff00000001804 */
[C---:B---3--:R-:W-:Y:S08]  /*4930*/  HMMA.16816.F32 R4, R12.reuse, R44, RZ ;  /* 0x0000002c0c04723c */ /* 0x048ff000000018ff */
[----:B------:R-:W-:Y:S08]  /*4940*/  HMMA.16816.F32 R28, R12, R82, RZ ;  /* 0x000000520c1c723c */ /* 0x000ff000000018ff */
[----:B----4-:R-:W-:Y:S01]  /*4950*/  HMMA.16816.F32 R152, R8, R32, R24 ;  /* 0x000000200898723c */ /* 0x010fe20000001818 */
[----:B------:R-:W2:Y:S01]  /*4960*/  LDSM.16.MT88.4 R24, [R250+0x4800] ;  /* 0x00480000fa18783b */ /* 0x000ea20000004200 */
[----:B------:R-:W-:-:S02]  /*4970*/  MOV R103, R120 ;  /* 0x0000007800677202 */ /* 0x000fc40000000f00 */
[----:B------:R-:W-:-:S04]  /*4980*/  MOV R102, R121 ;  /* 0x0000007900667202 */ /* 0x000fc80000000f00 */
[----:B------:R-:W-:Y:S01]  /*4990*/  HMMA.16816.F32 R144, R8, R36, R4 ;  /* 0x000000240890723c */ /* 0x000fe20000001804 */
[----:B------:R-:W-:-:S07]  /*49a0*/  MOV R80, R103 ;  /* 0x0000006700507202 */ /* 0x000fce0000000f00 */
[----:B-1----:R-:W-:Y:S01]  /*49b0*/  HMMA.16816.F32 R4, R12, R40, RZ ;  /* 0x000000280c04723c */ /* 0x002fe200000018ff */
[----:B------:R-:W-:-:S07]  /*49c0*/  MOV R81, R102 ;  /* 0x0000006600517202 */ /* 0x000fce0000000f00 */
[C---:B------:R-:W-:Y:S07]  /*49d0*/  HMMA.16816.F32 R136, R8.reuse, R62, R28 ;  /* 0x0000003e0888723c */ /* 0x040fee000000181c */
[----:B------:R-:W-:Y:S02]  /*49e0*/  MOV R63, R100 ;  /* 0x00000064003f7202 */ /* 0x000fe40000000f00 */
[----:B------:R-:W-:Y:S02]  /*49f0*/  MOV R62, R101 ;  /* 0x00000065003e7202 */ /* 0x000fe40000000f00 */
[----:B------:R-:W-:Y:S01]  /*4a00*/  HMMA.16816.F32 R100, R8, R34, R20 ;  /* 0x000000220864723c */ /* 0x000fe20000001814 */
[----:B------:R-:W1:Y:S07]  /*4a10*/  LDSM.16.MT88.4 R28, [R63+0x6000] ;  /* 0x006000003f1c783b */ /* 0x000e6e0000004200 */
[----:B------:R-:W-:Y:S01]  /*4a20*/  HMMA.16816.F32 R20, R12, R46, RZ ;  /* 0x0000002e0c14723c */ /* 0x000fe200000018ff */
[----:B------:R-:W-:Y:S01]  /*4a30*/  MOV R59, R111 ;  /* 0x0000006f003b7202 */ /* 0x000fe20000000f00 */
[----:B------:R-:W-:Y:S01]  /*4a40*/  IMAD.MOV.U32 R60, RZ, RZ, R109 ;  /* 0x000000ffff3c7224 */ /* 0x000fe200078e006d */
[----:B------:R-:W-:-:S02]  /*4a50*/  MOV R58, R110 ;  /* 0x0000006e003a7202 */ /* 0x000fc40000000f00 */
[----:B------:R-:W-:-:S03]  /*4a60*/  MOV R44, R108 ;  /* 0x0000006c002c7202 */ /* 0x000fc60000000f00 */
[----:B--2---:R-:W-:Y:S01]  /*4a70*/  HMMA.16816.F32 R108, R8, R24, R4 ;  /* 0x00000018086c723c */ /* 0x004fe20000001804 */
[----:B------:R-:W-:Y:S01]  /*4a80*/  MOV R105, R122 ;  /* 0x0000007a00697202 */ /* 0x000fe20000000f00 */
[----:B------:R-:W-:-:S06]  /*4a90*/  IMAD.MOV.U32 R104, RZ, RZ, R123 ;  /* 0x000000ffff687224 */ /* 0x000fcc00078e007b */
[----:B------:R-:W-:Y:S01]  /*4aa0*/  HMMA.16816.F32 R4, R12, R42, RZ ;  /* 0x0000002a0c04723c */ /* 0x000fe200000018ff */
[----:B------:R-:W-:Y:S01]  /*4ab0*/  MOV R45, R107 ;  /* 0x0000006b002d7202 */ /* 0x000fe20000000f00 */
[----:B------:R-:W-:Y:S01]  /*4ac0*/  IMAD.MOV.U32 R83, RZ, RZ, R104 ;  /* 0x000000ffff537224 */ /* 0x000fe200078e0068 */
[----:B------:R-:W-:Y:S02]  /*4ad0*/  MOV R61, R106 ;  /* 0x0000006a003d7202 */ /* 0x000fe40000000f00 */
[----:B------:R-:W-:-:S03]  /*4ae0*/  MOV R82, R105 ;  /* 0x0000006900527202 */ /* 0x000fc60000000f00 */
[----:B------:R-:W-:Y:S01]  /*4af0*/  HMMA.16816.F32 R104, R8, R38, R20 ;  /* 0x000000260868723c */ /* 0x000fe20000001814 */
[----:B------:R-:W2:Y:S01]  /*4b00*/  LDSM.16.MT88.4 R20, [R63+0x6800] ;  /* 0x006800003f14783b */ /* 0x000ea20000004200 */
[----:B------:R-:W-:Y:S01]  /*4b10*/  IMAD.MOV.U32 R53, RZ, RZ, R3 ;  /* 0x000000ffff357224 */ /* 0x000fe200078e0003 */
[----:B------:R-:W-:Y:S01]  /*4b20*/  MOV R56, R115 ;  /* 0x0000007300387202 */ /* 0x000fe20000000f00 */
[----:B------:R-:W-:Y:S01]  /*4b30*/  FADD.FTZ R3, R113, R112 ;  /* 0x0000007071037221 */ /* 0x000fe20000010000 */
[----:B------:R-:W-:-:S11]  /*4b40*/  MOV R57, R114 ;  /* 0x0000007200397202 */ /* 0x000fd60000000f00 */
[----:B------:R-:W-:Y:S01]  /*4b50*/  HMMA.16816.F32 R112, R8, R26, R4 ;  /* 0x0000001a0870723c */ /* 0x000fe20000001804 */
[----:B------:R-:W-:Y:S07]  /*4b60*/  LDSM.16.MT88.4 R24, [R62+0x6800] ;  /* 0x006800003e18783b */ /* 0x000fee0000004200 */
        /* <DEDUP_REMOVED lines=8> */
[----:B------:R-:W1:Y:S01]  /*4bf0*/  LDSM.16.MT88.4 R20, [R62+0x6000] ;  /* 0x006000003e14783b */ /* 0x000e620000004200 */
[----:B------:R-:W-:-:S04]  /*4c00*/  FADD.FTZ R17, R18, R17 ;  /* 0x0000001112117221 */ /* 0x000fc80000010000 */
[----:B------:R-:W-:-:S04]  /*4c10*/  FADD.FTZ R17, R19, R17 ;  /* 0x0000001113117221 */ /* 0x000fc80000010000 */
[----:B------:R-:W-:-:S04]  /*4c20*/  FADD.FTZ R4, R117, R17 ;  /* 0x0000001175047221 */ /* 0x000fc80000010000 */
[----:B------:R-:W-:Y:S02]  /*4c30*/  FADD.FTZ R30, R119, R4 ;  /* 0x00000004771e7221 */ /* 0x000fe40000010000 */
[----:B------:R-:W-:Y:S01]  /*4c40*/  FADD.FTZ R3, R116, R3 ;  /* 0x0000000374037221 */ /* 0x000fe20000010000 */
[----:B-1----:R-:W-:Y:S03]  /*4c50*/  HMMA.16816.F32 R4, R12, R20, RZ ;  /* 0x000000140c04723c */ /* 0x002fe600000018ff */
[----:B------:R-:W-:-:S04]  /*4c60*/  FADD.FTZ R3, R118, R3 ;  /* 0x0000000376037221 */ /* 0x000fc80000010000 */
[----:B------:R-:W-:Y:S02]  /*4c70*/  FADD.FTZ R3, R128, R3 ;  /* 0x0000000380037221 */ /* 0x000fe40000010000 */
[--C-:B------:R-:W-:Y:S02]  /*4c80*/  FFMA.FTZ R28, R99, c[0x0][0x2d0], -R2.reuse ;  /* 0x0000b400631c7a23 */ /* 0x100fe40000010802 */
[----:B------:R-:W-:Y:S02]  /*4c90*/  FADD.FTZ R3, R129, R3 ;  /* 0x0000000381037221 */ /* 0x000fe40000010000 */
[--C-:B------:R-:W-:Y:S02]  /*4ca0*/  FFMA.FTZ R29, R95, c[0x0][0x2d0], -R2.reuse ;  /* 0x0000b4005f1d7a23 */ /* 0x100fe40000010802 */
[--C-:B------:R-:W-:Y:S02]  /*4cb0*/  FFMA.FTZ R31, R94, c[0x0][0x2d0], -R2.reuse ;  /* 0x0000b4005e1f7a23 */ /* 0x100fe40000010802 */
[----:B------:R-:W-:-:S07]  /*4cc0*/  FFMA.FTZ R19, R98, c[0x0][0x2d0], -R2 ;  /* 0x0000b40062137a23 */ /* 0x000fce0000010802 */
[----:B------:R-:W-:Y:S08]  /*4cd0*/  HMMA.16816.F32 R116, R8, R24, R4 ;  /* 0x000000180874723c */ /* 0x000ff00000001804 */
[----:B------:R-:W-:Y:S01]  /*4ce0*/  HMMA.16816.F32 R4, R12, R22, RZ ;  /* 0x000000160c04723c */ /* 0x000fe200000018ff */
[--C-:B------:R-:W-:Y:S02]  /*4cf0*/  FFMA.FTZ R18, R97, c[0x0][0x2d0], -R2.reuse ;  /* 0x0000b40061127a23 */ /* 0x100fe40000010802 */
[----:B------:R-:W-:-:S02]  /*4d00*/  FFMA.FTZ R17, R96, c[0x0][0x2d0], -R2 ;  /* 0x0000b40060117a23 */ /* 0x000fc40000010802 */
[--C-:B------:R-:W-:Y:S02]  /*4d10*/  FFMA.FTZ R36, R93, c[0x0][0x2d0], -R2.reuse ;  /* 0x0000b4005d247a23 */ /* 0x100fe40000010802 */
[----:B------:R-:W-:Y:S01]  /*4d20*/  FFMA.FTZ R35, R92, c[0x0][0x2d0], -R2 ;  /* 0x0000b4005c237a23 */ /* 0x000fe20000010802 */
[----:B------:R-:W1:Y:S01]  /*4d30*/  MUFU.EX2 R25, R28 ;  /* 0x0000001c00197308 */ /* 0x000e620000000800 */
[----:B------:R-:W-:Y:S02]  /*4d40*/  FADD.FTZ R2, R130, R3 ;  /* 0x0000000382027221 */ /* 0x000fe40000010000 */
[----:B------:R-:W-:-:S05]  /*4d50*/  FADD.FTZ R3, R131, R30 ;  /* 0x0000001e83037221 */ /* 0x000fca0000010000 */
        /* <DEDUP_REMOVED lines=9> */
[----:B------:R-:W-:Y:S01]  /*4df0*/  MOV R52, R64 ;  /* 0x0000004000347202 */ /* 0x000fe20000000f00 */
[--C-:B---3--:R-:W-:Y:S01]  /*4e00*/  FFMA.FTZ R19, R91, c[0x0][0x2d0], -R0.reuse ;  /* 0x0000b4005b137a23 */ /* 0x108fe20000010800 */
[----:B------:R-:W-:Y:S01]  /*4e10*/  HMMA.16816.F32 R64, R8, R26, R4 ;  /* 0x0000001a0840723c */ /* 0x000fe20000001804 */
[--C-:B------:R-:W-:Y:S02]  /*4e20*/  FFMA.FTZ R32, R86, c[0x0][0x2d0], -R0.reuse ;  /* 0x0000b40056207a23 */ /* 0x100fe40000010800 */
[--C-:B-----5:R-:W-:Y:S02]  /*4e30*/  FFMA.FTZ R18, R90, c[0x0][0x2d0], -R0.reuse ;  /* 0x0000b4005a127a23 */ /* 0x120fe40000010800 */
[----:B------:R-:W-:-:S02]  /*4e40*/  FFMA.FTZ R34, R85, c[0x0][0x2d0], -R0 ;  /* 0x0000b40055227a23 */ /* 0x000fc40000010800 */
[--C-:B------:R-:W-:Y:S02]  /*4e50*/  FFMA.FTZ R7, R88, c[0x0][0x2d0], -R0.reuse ;  /* 0x0000b40058077a23 */ /* 0x100fe40000010800 */
[--C-:B------:R-:W-:Y:S02]  /*4e60*/  FFMA.FTZ R5, R87, c[0x0][0x2d0], -R0.reuse ;  /* 0x0000b40057057a23 */ /* 0x100fe40000010800 */
[--C-:B-1----:R-:W-:Y:S02]  /*4e70*/  FFMA.FTZ R17, R89, c[0x0][0x2d0], -R0.reuse ;  /* 0x0000b40059117a23 */ /* 0x102fe40000010800 */
[----:B------:R-:W-:Y:S02]  /*4e80*/  FFMA.FTZ R33, R84, c[0x0][0x2d0], -R0 ;  /* 0x0000b40054217a23 */ /* 0x000fe40000010800 */
[----:B------:R-:W-:-:S04]  /*4e90*/  FADD.FTZ R0, R25, R2 ;  /* 0x0000000219007221 */ /* 0x000fc80000010000 */
[C---:B----4-:R-:W-:Y:S01]  /*4ea0*/  FADD.FTZ R0, R23.reuse, R0 ;  /* 0x0000000017007221 */ /* 0x050fe20000010000 */
[----:B------:R-:W-:Y:S02]  /*4eb0*/  F2FP.PACK_AB R4, R23, R25 ;  /* 0x000000191704723e */ /* 0x000fe400000000ff */
[----:B------:R-:W-:Y:S01]  /*4ec0*/  F2FP.PACK_AB R6, R22, R24 ;  /* 0x000000181606723e */ /* 0x000fe200000000ff */
[----:B------:R-:W-:Y:S02]  /*4ed0*/  FADD.FTZ R0, R24, R0 ;  /* 0x0000000018007221 */ /* 0x000fe40000010000 */
[----:B------:R-:W1:Y:S02]  /*4ee0*/  LDSM.16.MT88.4 R24, [R251+0x6800] ;  /* 0x00680000fb18783b */ /* 0x000e640000004200 */
[----:B------:R-:W-:Y:S02]  /*4ef0*/  FADD.FTZ R0, R22, R0 ;  /* 0x0000000016007221 */ /* 0x000fe40000010000 */
[----:B------:R-:W-:-:S02]  /*4f00*/  FADD.FTZ R3, R132, R3 ;  /* 0x0000000384037221 */ /* 0x000fc40000010000 */
[----:B------:R-:W-:Y:S01]  /*4f10*/  FADD.FTZ R0, R21, R0 ;  /* 0x0000000015007221 */ /* 0x000fe20000010000 */
[C---:B------:R-:W-:Y:S01]  /*4f20*/  F2FP.PACK_AB R128, R20.reuse, R21 ;  /* 0x000000151480723e */ /* 0x040fe200000000ff */
[----:B------:R-:W-:Y:S02]  /*4f30*/  FADD.FTZ R2, R135, R3 ;  /* 0x0000000387027221 */ /* 0x000fe40000010000 */
[----:B------:R-:W-:Y:S02]  /*4f40*/  FADD.FTZ R3, R20, R0 ;  /* 0x0000000014037221 */ /* 0x000fe40000010000 */
[----:B--2---:R-:W-:Y:S01]  /*4f50*/  HMMA.16816.F32 R20, R12, R28, RZ ;  /* 0x0000001c0c14723c */ /* 0x004fe200000018ff */
[----:B------:R-:W-:Y:S02]  /*4f60*/  MOV R134, R62 ;  /* 0x0000003e00867202 */ /* 0x000fe40000000f00 */
[----:B------:R-:W-:Y:S01]  /*4f70*/  MOV R132, R63 ;  /* 0x0000003f00847202 */ /* 0x000fe20000000f00 */
[----:B------:R-:W-:Y:S01]  /*4f80*/  IMAD.MOV.U32 R63, RZ, RZ, R45 ;  /* 0x000000ffff3f7224 */ /* 0x000fe200078e002d */
[----:B------:R-:W-:-:S02]  /*4f90*/  MOV R62, R44 ;  /* 0x0000002c003e7202 */ /* 0x000fc40000000f00 */
[----:B------:R-:W-:Y:S01]  /*4fa0*/  MOV R45, R58 ;  /* 0x0000003a002d7202 */ /* 0x000fe20000000f00 */
[----:B------:R-:W-:Y:S01]  /*4fb0*/  IMAD.MOV.U32 R58, RZ, RZ, R50 ;  /* 0x000000ffff3a7224 */ /* 0x000fe200078e0032 */
[----:B------:R-:W-:Y:S02]  /*4fc0*/  MOV R47, R59 ;  /* 0x0000003b002f7202 */ /* 0x000fe40000000f00 */
[----:B------:R-:W-:Y:S02]  /*4fd0*/  MOV R37, R56 ;  /* 0x0000003800257202 */ /* 0x000fe40000000f00 */
[----:B------:R-:W-:Y:S02]  /*4fe0*/  MOV R44, R57 ;  /* 0x00000039002c7202 */ /* 0x000fe40000000f00 */
[----:B------:R-:W-:Y:S02]  /*4ff0*/  MOV R57, R51 ;  /* 0x0000003300397202 */ /* 0x000fe40000000f00 */
[----:B------:R-:W-:-:S02]  /*5000*/  MOV R59, R49 ;  /* 0x00000031003b7202 */ /* 0x000fc40000000f00 */
[----:B------:R-:W-:-:S05]  /*5010*/  MOV R56, R48 ;  /* 0x0000003000387202 */ /* 0x000fca0000000f00 */
        /* <DEDUP_REMOVED lines=24> */
[----:B------:R-:W-:-:S02]  /*51a0*/  MOV R46, R47 ;  /* 0x0000002f002e7202 */ /* 0x000fc40000000f00 */
[----:B------:R-:W-:Y:S11]  /*51b0*/  MOV R47, R37 ;  /* 0x00000025002f7202 */ /* 0x000ff60000000f00 */
[----:B------:R-:W-:Y:S01]  /*51c0*/  @!UPT UIADD3 URZ, URZ, URZ, URZ ;  /* 0x0000003f3f3ff290 */ /* 0x000fe2000fffe03f */
[C---:B-1----:R-:W-:Y:S08]  /*51d0*/  HMMA.16816.F32 R24, R8.reuse, R20, R24 ;  /* 0x000000140818723c */ /* 0x042ff00000001818 */
[----:B------:R-:W-:Y:S01]  /*51e0*/  HMMA.16816.F32 R12, R8, R22, R12 ;  /* 0x00000016080c723c */ /* 0x000fe2000000180c */
[----:B------:R-:W1:Y:S07]  /*51f0*/  LDSM.16.MT88.4 R8, [R132+0x1000] ;  /* 0x001000008408783b */ /* 0x000e6e0000004200 */
        /* <DEDUP_REMOVED lines=8> */
[----:B------:R-:W-:Y:S08]  /*5280*/  MUFU.EX2 R3, R34 ;  /* 0x0000002200037308 */ /* 0x000ff00000000800 */
[----:B------:R3:W5:Y:S01]  /*5290*/  MUFU.EX2 R2, R33 ;  /* 0x0000002100027308 */ /* 0x0007620000000800 */
        /* <DEDUP_REMOVED lines=18> */
[----:B----4-:R-:W-:Y:S01]  /*53c0*/  FADD.FTZ R0, R19, R0 ;  /* 0x0000000013007221 */ /* 0x010fe20000010000 */
[----:B--2---:R-:W-:-:S02]  /*53d0*/  F2FP.PACK_AB R129, R17, R19 ;  /* 0x000000131181723e */ /* 0x004fc400000000ff */
[----:B-----5:R-:W-:Y:S01]  /*53e0*/  F2FP.PACK_AB R131, R2, R3 ;  /* 0x000000030283723e */ /* 0x020fe200000000ff */
[----:B------:R-:W-:Y:S02]  /*53f0*/  LDSM.16.MT88.4 R160, [R132+0x1800] ;  /* 0x0018000084a0783b */ /* 0x000fe40000004200 */
[C---:B-1----:R-:W-:Y:S08]  /*5400*/  HMMA.16816.F32 R84, R4.reuse, R8, R176 ;  /* 0x000000080454723c */ /* 0x042ff000000018b0 */
[----:B------:R-:W-:Y:S01]  /*5410*/  HMMA.16816.F32 R88, R4, R10, R136 ;  /* 0x0000000a0458723c */ /* 0x000fe20000001888 */
[----:B------:R-:W1:Y:S01]  /*5420*/  LDSM.16.MT88.4 R8, [R134+0x5000] ;  /* 0x005000008608783b */ /* 0x000e620000004200 */
[----:B------:R-:W-:-:S03]  /*5430*/  FADD.FTZ R0, R17, R0 ;  /* 0x0000000011007221 */ /* 0x000fc60000010000 */
[----:B------:R-:W-:Y:S03]  /*5440*/  LDSM.16.MT88.4 R136, [R250+0x1800] ;  /* 0x00180000fa88783b */ /* 0x000fe60000004200 */
        /* <DEDUP_REMOVED lines=9> */
[----:B------:R-:W-:Y:S04]  /*54e0*/  LDSM.16.MT88.4 R144, [R251+0x1800] ;  /* 0x00180000fb90783b */ /* 0x000fe80000004200 */
[----:B------:R2:W-:Y:S04]  /*54f0*/  STL [R1+0x78], R0 ;  /* 0x0000780001007387 */ /* 0x0005e80000100800 */
[----:B--2---:R-:W2:Y:S01]  /*5500*/  LDL R0, [R1+0xb4] ;  /* 0x0000b40001007983 */ /* 0x004ea20000100800 */
        /* <DEDUP_REMOVED lines=13> */
[----:B------:R-:W3:Y:S04]  /*55e0*/  LDSM.16.MT88.4 R48, [R134+0x3800] ;  /* 0x003800008630783b */ /* 0x000ee80000004200 */
[----:B------:R-:W-:Y:S03]  /*55f0*/  LDSM.16.MT88.4 R8, [R250+0x7000] ;  /* 0x00700000fa08783b */ /* 0x000fe60000004200 */
[C---:B------:R-:W-:Y:S08]  /*5600*/  HMMA.16816.F32 R140, R128.reuse, R136, R140 ;  /* 0x00000088808c723c */ /* 0x040ff0000000188c */
[C---:B------:R-:W-:Y:S08]  /*5610*/  HMMA.16816.F32 R136, R128.reuse, R138, R36 ;  /* 0x0000008a8088723c */ /* 0x040ff00000001824 */
[C---:B-1----:R-:W-:Y:S08]  /*5620*/  HMMA.16816.F32 R36, R128.reuse, R40, R44 ;  /* 0x000000288024723c */ /* 0x042ff0000000182c */
[C---:B---3--:R-:W-:Y:S01]  /*5630*/  HMMA.16816.F32 R44, R128.reuse, R48, R56 ;  /* 0x00000030802c723c */ /* 0x048fe20000001838 */
[----:B------:R-:W1:Y:S07]  /*5640*/  LDSM.16.MT88.4 R56, [R251+0x3800] ;  /* 0x00380000fb38783b */ /* 0x000e6e0000004200 */
[C---:B------:R-:W-:Y:S08]  /*5650*/  HMMA.16816.F32 R48, R128.reuse, R50, R60 ;  /* 0x000000328030723c */ /* 0x040ff0000000183c */
[C---:B------:R-:W-:Y:S08]  /*5660*/  HMMA.16816.F32 R60, R128.reuse, R64, R76 ;  /* 0x00000040803c723c */ /* 0x040ff0000000184c */
[C---:B------:R-:W-:Y:S01]  /*5670*/  HMMA.16816.F32 R64, R128.reuse, R66, R80 ;  /* 0x000000428040723c */ /* 0x040fe20000001850 */
[----:B------:R-:W3:Y:S07]  /*5680*/  LDSM.16.MT88.4 R80, [R134+0x5800] ;  /* 0x005800008650783b */ /* 0x000eee0000004200 */
[C---:B------:R-:W-:Y:S08]  /*5690*/  HMMA.16816.F32 R40, R128.reuse, R42, R52 ;  /* 0x0000002a8028723c */ /* 0x040ff00000001834 */
[C---:B-1----:R-:W-:Y:S08]  /*56a0*/  HMMA.16816.F32 R52, R128.reuse, R56, R68 ;  /* 0x000000388034723c */ /* 0x042ff00000001844 */
[C---:B---3--:R-:W-:Y:S08]  /*56b0*/  HMMA.16816.F32 R76, R128.reuse, R80, R92 ;  /* 0x00000050804c723c */ /* 0x048ff0000000185c */
[C---:B------:R-:W-:Y:S01]  /*56c0*/  HMMA.16816.F32 R80, R128.reuse, R82, R96 ;  /* 0x000000528050723c */ /* 0x040fe20000001860 */
[----:B------:R-:W1:Y:S07]  /*56d0*/  LDSM.16.MT88.4 R96, [R250+0x5800] ;  /* 0x00580000fa60783b */ /* 0x000e6e0000004200 */
[C---:B------:R-:W-:Y:S01]  /*56e0*/  HMMA.16816.F32 R56, R128.reuse, R58, R72 ;  /* 0x0000003a8038723c */ /* 0x040fe20000001848 */
[----:B------:R-:W3:Y:S07]  /*56f0*/  LDSM.16.MT88.4 R72, [R132+0x5800] ;  /* 0x005800008448783b */ /* 0x000eee0000004200 */
[C---:B-1----:R-:W-:Y:S08]  /*5700*/  HMMA.16816.F32 R92, R128.reuse, R96, R108 ;  /* 0x00000060805c723c */ /* 0x042ff0000000186c */
[C---:B------:R-:W-:Y:S01]  /*5710*/  HMMA.16816.F32 R96, R128.reuse, R98, R112 ;  /* 0x000000628060723c */ /* 0x040fe20000001870 */
[----:B------:R-:W1:Y:S07]  /*5720*/  LDSM.16.MT88.4 R112, [R134+0x7800] ;  /* 0x007800008670783b */ /* 0x000e6e0000004200 */
[C---:B---3--:R-:W-:Y:S08]  /*5730*/  HMMA.16816.F32 R68, R128.reuse, R72, R84 ;  /* 0x000000488044723c */ /* 0x048ff00000001854 */
[----:B------:R-:W-:Y:S01]  /*5740*/  HMMA.16816.F32 R72, R128, R74, R88 ;  /* 0x0000004a8048723c */ /* 0x000fe20000001858 */
[----:B------:R-:W3:Y:S01]  /*5750*/  LDSM.16.MT88.4 R88, [R251+0x5800] ;  /* 0x00580000fb58783b */ /* 0x000ee20000004200 */
[----:B------:R-:W-:-:S06]  /*5760*/  MOV R2, c[0x0][0x2c4] ;  /* 0x0000b10000027a02 */ /* 0x000fcc0000000f00 */
[----:B------:R-:W-:Y:S01]  /*5770*/  HMMA.16816.F32 R24, R4, R8, R24 ;  /* 0x000000080418723c */ /* 0x000fe20000001818 */
[----:B------:R-:W-:-:S07]  /*5780*/  ISETP.NE.AND P1, PT, R2, 0x1, PT ;  /* 0x000000010200780c */ /* 0x000fce0003f25270 */
[----:B------:R-:W-:Y:S01]  /*5790*/  HMMA.16816.F32 R12, R4, R10, R12 ;  /* 0x0000000a040c723c */ /* 0x000fe2000000180c */
[----:B------:R-:W-:Y:S07]  /*57a0*/  LDSM.16.MT88.4 R4, [R250+0x7800] ;  /* 0x00780000fa04783b */ /* 0x000fee0000004200 */
[----:B-1----:R-:W-:Y:S01]  /*57b0*/  HMMA.16816.F32 R108, R128, R112, R120 ;  /* 0x00000070806c723c */ /* 0x002fe20000001878 */
[----:B------:R-:W1:Y:S01]  /*57c0*/  LDSM.16.MT88.4 R120, [R251+0x7800] ;  /* 0x00780000fb78783b */ /* 0x000e620000004200 */
[----:B--2---:R-:W-:-:S05]  /*57d0*/  @P1 IMAD.HI.U32 R2, R0, c[0x0][0x2c8], RZ ;  /* 0x0000b20000021a27 */ /* 0x004fca00078e00ff */
[----:B------:R-:W-:Y:S01]  /*57e0*/  @P1 SHF.R.U32.HI R0, RZ, c[0x0][0x2cc], R2 ;  /* 0x0000b300ff001a19 */ /* 0x000fe20000011602 */
[----:B---3--:R-:W-:Y:S03]  /*57f0*/  HMMA.16816.F32 R84, R128, R88, R100 ;  /* 0x000000588054723c */ /* 0x008fe60000001864 */
[----:B------:R-:W-:-:S05]  /*5800*/  IADD3 R0, R0, -c[0x0][0x168], R249 ;  /* 0x80005a0000007a10 */ /* 0x000fca0007ffe0f9 */
[----:B------:R-:W-:Y:S01]  /*5810*/  HMMA.16816.F32 R88, R128, R90, R104 ;  /* 0x0000005a8058723c */ /* 0x000fe20000001868 */
[----:B------:R-:W2:Y:S01]  /*5820*/  LDSM.16.MT88.4 R104, [R132+0x7800] ;  /* 0x007800008468783b */ /* 0x000ea20000004200 */
[----:B------:R-:W-:-:S04]  /*5830*/  SHF.R.S32.HI R2, RZ, 0x1f, R0 ;  /* 0x0000001fff027819 */ /* 0x000fc80000011400 */
[----:B------:R-:W-:Y:S02]  /*5840*/  LEA.HI R0, R2, R0, RZ, 0x6 ;  /* 0x0000000002007211 */ /* 0x000fe400078f30ff */
[----:B------:R-:W-:Y:S02]  /*5850*/  HMMA.16816.F32 R112, R128, R114, R116 ;  /* 0x000000728070723c */ /* 0x000fe40000001874 */
[----:B------:R-:W-:Y:S02]  /*5860*/  SHF.R.S32.HI R0, RZ, 0x6, R0 ;  /* 0x00000006ff007819 */ /* 0x000fe40000011400 */
[----:B------:R-:W-:-:S04]  /*5870*/  IADD3 R3, R248, -0x2, RZ ;  /* 0xfffffffef8037810 */ /* 0x000fc80007ffe0ff */
[C---:B-1----:R-:W-:Y:S01]  /*5880*/  HMMA.16816.F32 R116, R128.reuse, R120, R180 ;  /* 0x000000788074723c */ /* 0x042fe200000018b4 */
[----:B------:R1:W-:Y:S07]  /*5890*/  STL [R1+0x64], R3 ;  /* 0x0000640301007387 */ /* 0x0003ee0000100800 */
[C---:B------:R-:W-:Y:S08]  /*58a0*/  HMMA.16816.F32 R120, R128.reuse, R122, R124 ;  /* 0x0000007a8078723c */ /* 0x040ff0000000187c */
[----:B------:R-:W-:Y:S07]  /*58b0*/  HMMA.16816.F32 R124, R128, R4, R24 ;  /* 0x00000004807c723c */ /* 0x000fee0000001818 */
[----:B------:R-:W-:-:S05]  /*58c0*/  IMNMX R4, RZ, R0, !PT ;  /* 0x00000000ff047217 */ /* 0x000fca0007800200 */
[----:B------:R1:W-:Y:S01]  /*58d0*/  STL [R1+0x84], R4 ;  /* 0x0000840401007387 */ /* 0x0003e20000100800 */
[----:B------:R-:W-:Y:S01]  /*58e0*/  ISETP.GE.AND P0, PT, R3, R4, PT ;  /* 0x000000040300720c */ /* 0x000fe20003f06270 */
        /* <DEDUP_REMOVED lines=13> */
[----:B------:R-:W-:-:S07]  /*59c0*/  MOV R248, R3 ;  /* 0x0000000300f87202 */ /* 0x000fce0000000f00 */
.L_x_2300:
[----:B------:R-:W2:Y:S01]  /*59d0*/  LDL R0, [R1+0x20] ;  /* 0x0000200001007983 */ /* 0x000ea20000100800 */
[----:B------:R-:W-:Y:S04]  /*59e0*/  DEPBAR.LE SB0, 0x0 ;  /* 0x000080000000791a */ /* 0x000fe80000000000 */
[----:B------:R-:W-:Y:S01]  /*59f0*/  WARPSYNC 0xffffffff ;  /* 0xffffffff00007948 */ /* 0x000fe20003800000 */
[----:B------:R-:W-:Y:S01]  /*5a00*/  BAR.SYNC.DEFER_BLOCKING 0x0 ;  /* 0x0000000000007b1d */ /* 0x000fe20000010000 */
[----:B------:R-:W-:Y:S05]  /*5a10*/  ISETP.GE.AND P0, PT, R248, RZ, PT ;  /* 0x000000fff800720c */ /* 0x000fea0003f06270 */
[----:B------:R1:W3:Y:S01]  /*5a20*/  LDSM.16.M88.4 R176, [R252] ;  /* 0x00000000fcb0783b */ /* 0x0002e20000000200 */
[----:B------:R-:W-:Y:S03]  /*5a30*/  BSSY B0, `(.L_x_2290) ;  /* 0x0000068000007945 */ /* 0x000fe60003800000 */
[----:B------:R1:W4:Y:S04]  /*5a40*/  LDSM.16.M88.4 R180, [R252+0x800] ;  /* 0x00080000fcb4783b */ /* 0x0003280000000200 */
[----:B------:R1:W1:Y:S04]  /*5a50*/  LDSM.16.M88.4 R184, [R252+0x1000] ;  /* 0x00100000fcb8783b */ /* 0x0002680000000200 */
[----:B------:R1:W1:Y:S04]  /*5a60*/  LDSM.16.M88.4 R188, [R252+0x1800] ;  /* 0x00180000fcbc783b */ /* 0x0002680000000200 */
[----:B--2---:R2:W1:Y:S04]  /*5a70*/  LDSM.16.M88.4 R8, [R0] ;  /* 0x000000000008783b */ /* 0x0044680000000200 */
[----:B------:R2:W1:Y:S04]  /*5a80*/  LDSM.16.M88.4 R16, [R0+0x800] ;  /* 0x000800000010783b */ /* 0x0004680000000200 */
[----:B------:R2:W1:Y:S04]  /*5a90*/  LDSM.16.M88.4 R24, [R0+0x1000] ;  /* 0x001000000018783b */ /* 0x0004680000000200 */
[----:B------:R2:W1:Y:S01]  /*5aa0*/  LDSM.16.M88.4 R32, [R0+0x1800] ;  /* 0x001800000020783b */ /* 0x0004620000000200 */
[----:B------:R-:W-:-:S05]  /*5ab0*/  @!P0 BRA `(.L_x_2291) ;  /* 0x000005f000008947 */ /* 0x000fca0003800000 */
[----:B---34-:R-:W3:Y:S04]  /*5ac0*/  LDL R4, [R1+0x60] ;  /* 0x0000600001047983 */ /* 0x018ee80000100800 */
[----:B------:R-:W4:Y:S04]  /*5ad0*/  LDL R28, [R1+0x5c] ;  /* 0x00005c00011c7983 */ /* 0x000f280000100800 */
[----:B------:R-:W5:Y:S04]  /*5ae0*/  LDL.64 R22, [R1+0xa0] ;  /* 0x0000a00001167983 */ /* 0x000f680000100a00 */
        /* <DEDUP_REMOVED lines=18> */
[----:B-----5:R-:W-:Y:S01]  /*5c10*/  IADD3 R0, P0, R22, R2, RZ ;  /* 0x0000000216007210 */ /* 0x020fe20007f1e0ff */
[C---:B--2---:R-:W-:Y:S01]  /*5c20*/  IMAD.SHL.U32 R30, R5.reuse, 0x2, RZ ;  /* 0x00000002051e7824 */ /* 0x044fe200078e00ff */
[----:B------:R-:W-:Y:S02]  /*5c30*/  SHF.L.U64.HI R22, R5, 0x1, R21 ;  /* 0x0000000105167819 */ /* 0x000fe40000010215 */
[----:B------:R-:W-:Y:S02]  /*5c40*/  IADD3.X R4, R12, R3, R4, P0, !PT ;  /* 0x000000030c047210 */ /* 0x000fe400007fe404 */
        /* <DEDUP_REMOVED lines=9> */
[----:B------:R2:W3:Y:S02]  /*5ce0*/  SHFL.IDX PT, R4, R5, RZ, 0x181f ;  /* 0x00181fff05047589 */ /* 0x0004e400000e0000 */
.L_x_2345:
[----:B------:R-:W-:-:S05]  /*5cf0*/  BRA.DIV ~URZ, `(.L_x_2293) ;  /* 0x0000b3627f007947 */ /* 0x000fca000b800000 */
[----:B------:R-:W4:Y:S04]  /*5d00*/  LDL R2, [R1+0x58] ;  /* 0x0000580001027983 */ /* 0x000f280000100800 */
[----:B------:R-:W5:Y:S04]  /*5d10*/  LDL R31, [R1+0x50] ;  /* 0x00005000011f7983 */ /* 0x000f680000100800 */
[----:B--2---:R-:W2:Y:S04]  /*5d20*/  LDL R7, [R1+0x70] ;  /* 0x0000700001077983 */ /* 0x004ea80000100800 */
[----:B---3--:R-:W3:Y:S04]  /*5d30*/  LDL R133, [R1+0x6c] ;  /* 0x00006c0001857983 */ /* 0x008ee80000100800 */
[----:B------:R-:W5:Y:S04]  /*5d40*/  LDL R132, [R1+0x74] ;  /* 0x0000740001847983 */ /* 0x000f680000100800 */
[----:B------:R-:W1:Y:S02]  /*5d50*/  SHFL.IDX PT, R0, R12, RZ, 0x181f ;  /* 0x00181fff0c007589 */ /* 0x000e6400000e0000 */
[----:B-1----:R-:W-:Y:S02]  /*5d60*/  IADD3 R6, P2, R0, R30, RZ ;  /* 0x0000001e00067210 */ /* 0x002fe40007f5e0ff */
[----:B----4-:R-:W-:Y:S02]  /*5d70*/  ISETP.GE.AND P4, PT, R2, c[0x0][0x1d4], PT ;  /* 0x0000750002007a0c */ /* 0x010fe40003f86270 */
[----:B------:R-:W-:Y:S05]  /*5d80*/  IADD3 R2, P0, R0, R23, RZ ;  /* 0x0000001700027210 */ /* 0x000fea0007f1e0ff */
[C---:B------:R-:W-:Y:S01]  /*5d90*/  IMAD.X R3, R4.reuse, 0x1, R13, P0 ;  /* 0x0000000104037824 */ /* 0x040fe200000e060d */
[----:B--2---:R-:W-:Y:S01]  /*5da0*/  ISETP.GE.AND P3, PT, R7, c[0x0][0x1d4], PT ;  /* 0x0000750007007a0c */ /* 0x004fe20003f66270 */
[----:B------:R-:W-:Y:S01]  /*5db0*/  IMAD.X R7, R4, 0x1, R22, P2 ;  /* 0x0000000104077824 */ /* 0x000fe200010e0616 */
[----:B---3--:R-:W-:Y:S03]  /*5dc0*/  ISETP.GE.AND P1, PT, R133, c[0x0][0x1d4], PT ;  /* 0x0000750085007a0c */ /* 0x008fe60003f26270 */
[----:B------:R-:W-:Y:S01]  /*5dd0*/  @!PT LDS RZ, [RZ] ;  /* 0x00000000fffff984 */ /* 0x000fe20000000800 */
[----:B------:R-:W-:Y:S01]  /*5de0*/  @!PT LDS RZ, [RZ] ;  /* 0x00000000fffff984 */ /* 0x000fe20000000800 */
[----:B-----5:R1:W-:Y:S01]  /*5df0*/  LDGSTS.E.BYPASS.LTC128B.128 [R31+0x100], [R2.64], !P4 ;  /* 0x00100000021f7fae */ /* 0x0203e2000e101d46 */
        /* <DEDUP_REMOVED lines=14> */
.L_x_2346:
        /* <DEDUP_REMOVED lines=29> */
.L_x_2291:
[----:B---34-:R-:W-:Y:S05]  /*60b0*/  BSYNC B0 ;  /* 0x0000000000007941 */ /* 0x018fea0003800000 */
.L_x_2290:
[----:B--2---:R-:W2:Y:S01]  /*60c0*/  LDL R2, [R1+0x28] ;  /* 0x0000280001027983 */ /* 0x004ea20000100800 */
[----:B------:R-:W-:Y:S05]  /*60d0*/  ISETP.GE.AND P0, PT, R248, 0x1, PT ;  /* 0x00000001f800780c */ /* 0x000fea0003f06270 */
[----:B------:R-:W3:Y:S06]  /*60e0*/  LDL R0, [R1+0x24] ;  /* 0x0000240001007983 */ /* 0x000eec0000100800 */
[----:B------:R-:W4:Y:S06]  /*60f0*/  LDL R3, [R1+0x20] ;  /* 0x0000200001037983 */ /* 0x000f2c0000100800 */
[----:B------:R-:W0:Y:S01]  /*6100*/  LDGDEPBAR ;  /* 0x00000000000079af */ /* 0x000e220000000000 */
[----:B------:R-:W-:Y:S01]  /*6110*/  WARPSYNC 0xffffffff ;  /* 0xffffffff00007948 */ /* 0x000fe20003800000 */
[C---:B-1----:R-:W-:Y:S01]  /*6120*/  HMMA.16816.F32 R4, R168.reuse, R8, RZ ;  /* 0x00000008a804723c */ /* 0x042fe200000018ff */
        /* <DEDUP_REMOVED lines=16> */
[----:B--2---:R-:W1:Y:S06]  /*6230*/  LDSM.16.M88.4 R176, [R2] ;  /* 0x0000000002b0783b */ /* 0x004e6c0000000200 */
[----:B------:R-:W2:Y:S06]  /*6240*/  LDSM.16.M88.4 R180, [R2+0x800] ;  /* 0x0008000002b4783b */ /* 0x000eac0000000200 */
        /* <DEDUP_REMOVED lines=18> */
[----:B----4-:R-:W1:Y:S07]  /*6370*/  LDSM.16.M88.4 R176, [R3+0x2000] ;  /* 0x0020000003b0783b */ /* 0x010e6e0000000200 */
        /* <DEDUP_REMOVED lines=140> */
[----:B------:R-:W2:Y:S01]  /*6c40*/  LDSM.16.M88.4 R180, [R0+0x1800] ;  /* 0x0018000000b4783b */ /* 0x000ea20000000200 */
[----:B------:R-:W-:Y:S05]  /*6c50*/  DEPBAR.LE SB0, 0x0 ;  /* 0x000080000000791a */ /* 0x000fea0000000000 */
[----:B------:R-:W-:Y:S01]  /*6c60*/  BAR.SYNC.DEFER_BLOCKING 0x0 ;  /* 0x0000000000007b1d */ /* 0x000fe20000010000 */
[C---:B-1----:R-:W-:Y:S08]  /*6c70*/  HMMA.16816.F32 R12, R244.reuse, R176, R12 ;  /* 0x000000b0f40c723c */ /* 0x042ff0000000180c */
[C---:B------:R-:W-:Y:S08]  /*6c80*/  HMMA.16816.F32 R16, R244.reuse, R178, R16 ;  /* 0x000000b2f410723c */ /* 0x040ff00000001810 */
[C---:B---3--:R-:W-:Y:S08]  /*6c90*/  HMMA.16816.F32 R20, R244.reuse, R184, R20 ;  /* 0x000000b8f414723c */ /* 0x048ff00000001814 */
[C---:B------:R-:W-:Y:S08]  /*6ca0*/  HMMA.16816.F32 R24, R244.reuse, R186, R24 ;  /* 0x000000baf418723c */ /* 0x040ff00000001818 */
[C---:B--2---:R-:W-:Y:S08]  /*6cb0*/  HMMA.16816.F32 R28, R244.reuse, R180, R28 ;  /* 0x000000b4f41c723c */ /* 0x044ff0000000181c */
[----:B------:R-:W-:Y:S01]  /*6cc0*/  HMMA.16816.F32 R32, R244, R182, R32 ;  /* 0x000000b6f420723c */ /* 0x000fe20000001820 */
[----:B------:R-:W-:Y:S07]  /*6cd0*/  @!UPT UIADD3 URZ, URZ, URZ, URZ ;  /* 0x0000003f3f3ff290 */ /* 0x000fee000fffe03f */
[----:B------:R-:W-:-:S11]  /*6ce0*/  @!P0 BRA `(.L_x_2295) ;  /* 0x0000072000008947 */ /* 0x000fd60003800000 */
[----:B------:R-:W2:Y:S01]  /*6cf0*/  LDL R2, [R1+0x88] ;  /* 0x0000880001027983 */ /* 0x000ea20000100800 */
[----:B------:R-:W-:Y:S02]  /*6d00*/  IMAD.MOV.U32 R181, RZ, RZ, RZ ;  /* 0x000000ffffb57224 */ /* 0x000fe400078e00ff */
[----:B------:R-:W-:Y:S01]  /*6d10*/  IMAD.MOV.U32 R3, RZ, RZ, c[0x0][0x2b8] ;  /* 0x0000ae00ff037624 */ /* 0x000fe200078e00ff */
[----:B------:R-:W3:Y:S04]  /*6d20*/  LDL R0, [R1+0x80] ;  /* 0x0000800001007983 */ /* 0x000ee80000100800 */
[----:B------:R-:W4:Y:S01]  /*6d30*/  LDL.64 R190, [R1+0x98] ;  /* 0x0000980001be7983 */ /* 0x000f220000100a00 */
[----:B------:R-:W-:Y:S03]  /*6d40*/  ISETP.NE.AND P1, PT, R3, 0x1, PT ;  /* 0x000000010300780c */ /* 0x000fe60003f25270 */
[----:B------:R-:W5:Y:S04]  /*6d50*/  LDL R132, [R1+0xac] ;  /* 0x0000ac0001847983 */ /* 0x000f680000100800 */
[----:B------:R-:W2:Y:S04]  /*6d60*/  LDL.64 R182, [R1+0x90] ;  /* 0x0000900001b67983 */ /* 0x000ea80000100a00 */
[----:B------:R-:W2:Y:S04]  /*6d70*/  LDL R178, [R1+0xa8] ;  /* 0x0000a80001b27983 */ /* 0x000ea80000100800 */
[----:B------:R-:W2:Y:S04]  /*6d80*/  LDL R180, [R1+0xec] ;  /* 0x0000ec0001b47983 */ /* 0x000ea80000100800 */
[----:B------:R-:W2:Y:S04]  /*6d90*/  LDL R189, [R1+0x74] ;  /* 0x0000740001bd7983 */ /* 0x000ea80000100800 */
[----:B------:R-:W2:Y:S04]  /*6da0*/  LDL R179, [R1+0xf0] ;  /* 0x0000f00001b37983 */ /* 0x000ea80000100800 */
[----:B------:R-:W2:Y:S04]  /*6db0*/  LDL R251, [R1+0x6c] ;  /* 0x00006c0001fb7983 */ /* 0x000ea80000100800 */
[----:B------:R-:W3:Y:S04]  /*6dc0*/  LDL R250, [R1+0x70] ;  /* 0x0000700001fa7983 */ /* 0x000ee80000100800 */
[----:B------:R-:W4:Y:S04]  /*6dd0*/  LDL R249, [R1+0x58] ;  /* 0x0000580001f97983 */ /* 0x000f280000100800 */
[----:B------:R-:W5:Y:S04]  /*6de0*/  LDL R177, [R1+0xf4] ;  /* 0x0000f40001b17983 */ /* 0x000f680000100800 */
[----:B------:R-:W5:Y:S01]  /*6df0*/  LDL R176, [R1+0xf8] ;  /* 0x0000f80001b07983 */ /* 0x000f620000100800 */
[----:B--2---:R-:W-:Y:S01]  /*6e00*/  SHF.L.U64.HI R183, R251, 0x1, R179 ;  /* 0x00000001fbb77819 */ /* 0x004fe200000102b3 */
[----:B------:R-:W-:Y:S02]  /*6e10*/  IMAD R2, R248, 0x40, R2 ;  /* 0x00000040f8027824 */ /* 0x000fe400078e0202 */
[----:B------:R-:W-:Y:S01]  /*6e20*/  IMAD.SHL.U32 R188, R189, 0x2, RZ ;  /* 0x00000002bdbc7824 */ /* 0x000fe200078e00ff */
[----:B---3--:R-:W-:Y:S01]  /*6e30*/  SHF.L.U32 R186, R250, 0x1, RZ ;  /* 0x00000001faba7819 */ /* 0x008fe200000006ff */
[----:B------:R-:W-:Y:S01]  /*6e40*/  IMAD.SHL.U32 R187, R251, 0x2, RZ ;  /* 0x00000002fbbb7824 */ /* 0x000fe200078e00ff */
[----:B------:R-:W-:Y:S01]  /*6e50*/  IADD3 R2, R2, -0x40, R0 ;  /* 0xffffffc002027810 */ /* 0x000fe20007ffe000 */
[C---:B----4-:R-:W-:Y:S04]  /*6e60*/  IMAD.SHL.U32 R185, R249.reuse, 0x2, RZ ;  /* 0x00000002f9b97824 */ /* 0x050fe800078e00ff */
[----:B------:R-:W-:Y:S04]  /*6e70*/  @P1 IMAD.HI.U32 R3, R2, c[0x0][0x2bc], RZ ;  /* 0x0000af0002031a27 */ /* 0x000fe800078e00ff */
[----:B------:R-:W-:Y:S01]  /*6e80*/  IMAD.MOV.U32 R0, RZ, RZ, R2 ;  /* 0x000000ffff007224 */ /* 0x000fe200078e0002 */
[----:B------:R-:W-:Y:S02]  /*6e90*/  @P1 SHF.R.U32.HI R0, RZ, c[0x0][0x2c0], R3 ;  /* 0x0000b000ff001a19 */ /* 0x000fe40000011603 */
[----:B-----5:R-:W-:Y:S02]  /*6ea0*/  SHF.L.U64.HI R179, R249, 0x1, R176 ;  /* 0x00000001f9b37819 */ /* 0x020fe400000102b0 */
[C---:B------:R-:W-:Y:S04]  /*6eb0*/  @!P6 IADD3 R3, P0, R0.reuse, R190, RZ ;  /* 0x000000be0003e210 */ /* 0x040fe80007f1e0ff */
[----:B------:R-:W-:Y:S01]  /*6ec0*/  @!P6 LEA.HI.X.SX32 R133, R0, R132, 0x1, P0 ;  /* 0x000000840085e211 */ /* 0x000fe200000f0eff */
[----:B------:R-:W-:Y:S01]  /*6ed0*/  IMAD.MOV R0, RZ, RZ, -R0 ;  /* 0x000000ffff007224 */ /* 0x000fe200078e0a00 */
[C---:B------:R-:W-:Y:S03]  /*6ee0*/  @!P6 LEA R132, P0, R3.reuse, c[0x0][0x2a0], 0x2 ;  /* 0x0000a8000384ea11 */ /* 0x040fe600078010ff */
[----:B------:R-:W-:Y:S01]  /*6ef0*/  IMAD R184, R0, c[0x0][0x2b8], R2 ;  /* 0x0000ae0000b87a24 */ /* 0x000fe200078e0202 */
[----:B------:R-:W-:Y:S03]  /*6f00*/  @!P6 LEA.HI.X R133, R3, c[0x0][0x2a4], R133, 0x2, P0 ;  /* 0x0000a9000385ea11 */ /* 0x000fe600000f1485 */
[----:B------:R-:W-:Y:S01]  /*6f10*/  IMAD.WIDE.U32 R2, R184, c[0x0][0x1e0], RZ ;  /* 0x00007800b8027a25 */ /* 0x000fe200078e00ff */
[----:B------:R-:W-:Y:S01]  /*6f20*/  SHF.R.S32.HI R0, RZ, 0x1f, R184 ;  /* 0x0000001fff007819 */ /* 0x000fe200000114b8 */
[----:B------:R-:W2:Y:S04]  /*6f30*/  @!P6 LDG.E R181, [R132.64] ;  /* 0x0000000684b5e981 */ /* 0x000ea8000c1e1900 */
[----:B------:R-:W-:Y:S01]  /*6f40*/  IMAD R0, R0, c[0x0][0x1e0], RZ ;  /* 0x0000780000007a24 */ /* 0x000fe200078e02ff */
[----:B------:R1:W-:Y:S03]  /*6f50*/  STL [R1+0x60], R184 ;  /* 0x000060b801007387 */ /* 0x0003e60000100800 */
[----:B------:R-:W-:Y:S05]  /*6f60*/  IMAD R0, R184, c[0x0][0x1e4], R0 ;  /* 0x00007900b8007a24 */ /* 0x000fea00078e0200 */
[----:B------:R-:W-:Y:S02]  /*6f70*/  IADD3 R3, R3, R0, RZ ;  /* 0x0000000003037210 */ /* 0x000fe40007ffe0ff */
[----:B-1----:R-:W-:Y:S02]  /*6f80*/  SHF.L.U64.HI R184, R189, 0x1, R180 ;  /* 0x00000001bdb87819 */ /* 0x002fe400000102b4 */
[----:B--2---:R-:W-:Y:S01]  /*6f90*/  SHF.R.S32.HI R133, RZ, 0x1f, R181 ;  /* 0x0000001fff857819 */ /* 0x004fe200000114b5 */
[----:B------:R1:W-:Y:S01]  /*6fa0*/  STL [R1+0x5c], R181 ;  /* 0x00005cb501007387 */ /* 0x0003e20000100800 */
[----:B------:R-:W-:Y:S04]  /*6fb0*/  IMAD.WIDE.U32 R2, R181, c[0x0][0x1f0], R2 ;  /* 0x00007c00b5027a25 */ /* 0x000fe800078e0002 */
[----:B------:R-:W-:Y:S01]  /*6fc0*/  IMAD R133, R133, c[0x0][0x1f0], RZ ;  /* 0x00007c0085857a24 */ /* 0x000fe200078e02ff */
[----:B------:R-:W-:Y:S02]  /*6fd0*/  IADD3 R0, P0, R182, R2, RZ ;  /* 0x00000002b6007210 */ /* 0x000fe40007f1e0ff */
[----:B------:R-:W-:Y:S01]  /*6fe0*/  SHF.L.U64.HI R182, R250, 0x1, R177 ;  /* 0x00000001fab67819 */ /* 0x000fe200000102b1 */
[----:B------:R-:W-:Y:S05]  /*6ff0*/  IMAD R133, R181, c[0x0][0x1f4], R133 ;  /* 0x00007d00b5857a24 */ /* 0x000fea00078e0285 */
[----:B------:R-:W-:Y:S02]  /*7000*/  IADD3.X R133, R178, R3, R133, P0, !PT ;  /* 0x00000003b2857210 */ /* 0x000fe400007fe485 */
[C---:B------:R-:W-:Y:S04]  /*7010*/  LEA R178, P0, R0.reuse, c[0x0][0x1c8], 0x1 ;  /* 0x0000720000b27a11 */ /* 0x040fe800078008ff */
[----:B------:R-:W-:Y:S01]  /*7020*/  LEA.HI.X R133, R0, c[0x0][0x1cc], R133, 0x1, P0 ;  /* 0x0000730000857a11 */ /* 0x000fe200000f0c85 */
[----:B------:R-:W-:-:S06]  /*7030*/  BRA.DIV ~URZ, `(.L_x_2296) ;  /* 0x0000a3227f007947 */ /* 0x000fcc000b800000 */
[----:B------:R2:W3:Y:S02]  /*7040*/  SHFL.IDX PT, R132, R133, RZ, 0x181f ;  /* 0x00181fff85847589 */ /* 0x0004e400000e0000 */
.L_x_2347:
        /* <DEDUP_REMOVED lines=31> */
.L_x_2348:
        /* <DEDUP_REMOVED lines=29> */
.L_x_2295:
[----:B------:R-:W-:Y:S05]  /*7410*/  BSYNC B0 ;  /* 0x0000000000007941 */ /* 0x000fea0003800000 */
.L_x_2294:
[----:B--2---:R-:W2:Y:S01]  /*7420*/  LDL R3, [R1+0xb4] ;  /* 0x0000b40001037983 */ /* 0x004ea20000100800 */
[----:B------:R-:W-:Y:S01]  /*7430*/  MOV R132, c[0x0][0x2c4] ;  /* 0x0000b10000847a02 */ /* 0x000fe20000000f00 */
[----:B------:R-:W-:Y:S02]  /*7440*/  IMAD.MOV.U32 R133, RZ, RZ, 0x1 ;  /* 0x00000001ff857424 */ /* 0x000fe400078e00ff */
[----:B------:R-:W2:Y:S01]  /*7450*/  LDL R0, [R1+0xc0] ;  /* 0x0000c00001007983 */ /* 0x000ea20000100800 */
[----:B------:R-:W-:Y:S01]  /*7460*/  ISETP.NE.AND P0, PT, R132, 0x1, PT ;  /* 0x000000018400780c */ /* 0x000fe20003f05270 */
[----:B------:R-:W-:Y:S02]  /*7470*/  IMAD R133, R248, -0x40, R133 ;  /* 0xffffffc0f8857824 */ /* 0x000fe400078e0285 */
[----:B------:R-:W3:Y:S04]  /*7480*/  LDL R2, [R1+0xc4] ;  /* 0x0000c40001027983 */ /* 0x000ee80000100800 */
[----:B------:R-:W0:Y:S01]  /*7490*/  LDGDEPBAR ;  /* 0x00000000000079af */ /* 0x000e220000000000 */
[----:B--2---:R-:W-:Y:S01]  /*74a0*/  IADD3 R132, R0, R3, RZ ;  /* 0x0000000300847210 */ /* 0x004fe20007ffe0ff */
[----:B---3--:R-:W-:Y:S04]  /*74b0*/  IMAD.IADD R133, R133, 0x1, -R2 ;  /* 0x0000000185857824 */ /* 0x008fe800078e0a02 */
[----:B------:R-:W-:Y:S05]  /*74c0*/  @P0 IMAD.HI.U32 R0, R132, c[0x0][0x2c8], RZ ;  /* 0x0000b20084000a27 */ /* 0x000fea00078e00ff */
[----:B------:R-:W-:Y:S02]  /*74d0*/  @P0 SHF.R.U32.HI R132, RZ, c[0x0][0x2cc], R0 ;  /* 0x0000b300ff840a19 */ /* 0x000fe40000011600 */
[----:B------:R-:W-:Y:S05]  /*74e0*/  MOV R0, c[0x0][0x2ac] ;  /* 0x0000ab0000007a02 */ /* 0x000fea0000000f00 */
[----:B------:R-:W-:Y:S05]  /*74f0*/  IMAD R133, R0, c[0x0][0x1d0], R133 ;  /* 0x0000740000857a24 */ /* 0x000fea00078e0285 */
[----:B------:R-:W-:Y:S01]  /*7500*/  IADD3 R133, R133, -c[0x0][0x168], RZ ;  /* 0x80005a0085857a10 */ /* 0x000fe20007ffe0ff */
[----:B------:R-:W-:-:S05]  /*7510*/  BRA.DIV ~URZ, `(.L_x_2298) ;  /* 0x0000a1b27f007947 */ /* 0x000fca000b800000 */
[----:B------:R1:W2:Y:S02]  /*7520*/  SHFL.IDX PT, R0, R132, RZ, 0x1c1f ;  /* 0x001c1fff84007589 */ /* 0x0002a400000e0000 */
.L_x_2349:
[----:B--2---:R-:W-:Y:S05]  /*7530*/  IMAD.IADD R0, R133, 0x1, R0 ;  /* 0x0000000185007824 */ /* 0x004fea00078e0200 */
[C---:B------:R-:W-:Y:S02]  /*7540*/  ISETP.GT.AND P0, PT, R0.reuse, RZ, PT ;  /* 0x000000ff0000720c */ /* 0x040fe40003f04270 */
[C---:B------:R-:W-:Y:S02]  /*7550*/  ISETP.GT.AND P2, PT, R0.reuse, 0x1, PT ;  /* 0x000000010000780c */ /* 0x040fe40003f44270 */
[C---:B------:R-:W-:Y:S02]  /*7560*/  ISETP.GT.AND P3, PT, R0.reuse, 0x8, PT ;  /* 0x000000080000780c */ /* 0x040fe40003f64270 */
[----:B------:R-:W-:Y:S02]  /*7570*/  ISETP.GT.AND P4, PT, R0, 0x9, PT ;  /* 0x000000090000780c */ /* 0x000fe40003f84270 */
        /* <DEDUP_REMOVED lines=29> */
[----:B------:R-:W2:Y:S02]  /*7750*/  SHFL.IDX PT, R0, R132, 0x1, 0x1c1f ;  /* 0x003c1f0084007f89 */ /* 0x000ea400000e0000 */
[----:B--2---:R-:W-:Y:S05]  /*7760*/  IMAD.IADD R0, R133, 0x1, R0 ;  /* 0x0000000185007824 */ /* 0x004fea00078e0200 */
[C---:B------:R-:W-:Y:S02]  /*7770*/  ISETP.GT.AND P3, PT, R0.reuse, RZ, PT ;  /* 0x000000ff0000720c */ /* 0x040fe40003f64270 */
[C---:B------:R-:W-:Y:S02]  /*7780*/  ISETP.GT.AND P2, PT, R0.reuse, 0x1, PT ;  /* 0x000000010000780c */ /* 0x040fe40003f44270 */
[C---:B------:R-:W-:Y:S02]  /*7790*/  ISETP.GT.AND P1, PT, R0.reuse, 0x8, PT ;  /* 0x000000080000780c */ /* 0x040fe40003f24270 */
[----:B------:R-:W-:Y:S02]  /*77a0*/  ISETP.GT.AND P0, PT, R0, 0x9, PT ;  /* 0x000000090000780c */ /* 0x000fe40003f04270 */
[----:B------:R-:W-:Y:S02]  /*77b0*/  FSEL R6, R6, -INF , P3 ;  /* 0xff80000006067808 */ /* 0x000fe40001800000 */
[----:B------:R-:W-:Y:S02]  /*77c0*/  FSEL R7, R7, -INF , P2 ;  /* 0xff80000007077808 */ /* 0x000fe40001000000 */
[----:B------:R-:W-:Y:S02]  /*77d0*/  FSEL R10, R10, -INF , P1 ;  /* 0xff8000000a0a7808 */ /* 0x000fe40000800000 */
[----:B------:R-:W-:Y:S02]  /*77e0*/  FSEL R11, R11, -INF , P0 ;  /* 0xff8000000b0b7808 */ /* 0x000fe40000000000 */
[C---:B------:R-:W-:Y:S02]  /*77f0*/  ISETP.GT.AND P3, PT, R0.reuse, 0x10, PT ;  /* 0x000000100000780c */ /* 0x040fe40003f64270 */
        /* <DEDUP_REMOVED lines=39> */
[----:B------:R-:W2:Y:S02]  /*7a70*/  SHFL.BFLY PT, R2, R0, 0x2, 0x1f ;  /* 0x0c401f0000027f89 */ /* 0x000ea400000e0000 */
[----:B--2---:R-:W-:Y:S06]  /*7a80*/  FMNMX.FTZ R0, R2, R0, !PT ;  /* 0x0000000002007209 */ /* 0x004fec0007810000 */
[----:B------:R-:W2:Y:S02]  /*7a90*/  SHFL.BFLY PT, R133, R0, 0x1, 0x1f ;  /* 0x0c201f0000857f89 */ /* 0x000ea400000e0000 */
[----:B--2---:R-:W-:Y:S02]  /*7aa0*/  FMNMX.FTZ R133, R0, R133, !PT ;  /* 0x0000008500857209 */ /* 0x004fe40007810000 */
        /* <DEDUP_REMOVED lines=11> */
[----:B-1----:R-:W-:Y:S04]  /*7b60*/  FMNMX.FTZ R132, R27, R0, !PT ;  /* 0x000000001b847209 */ /* 0x002fe80007810000 */
[----:B------:R-:W-:Y:S04]  /*7b70*/  FMNMX.FTZ R132, R30, R132, !PT ;  /* 0x000000841e847209 */ /* 0x000fe80007810000 */
[----:B------:R-:W-:Y:S04]  /*7b80*/  FMNMX.FTZ R132, R31, R132, !PT ;  /* 0x000000841f847209 */ /* 0x000fe80007810000 */
[----:B------:R-:W-:Y:S04]  /*7b90*/  FMNMX.FTZ R132, R34, R132, !PT ;  /* 0x0000008422847209 */ /* 0x000fe80007810000 */
[----:B------:R-:W-:Y:S05]  /*7ba0*/  FMNMX.FTZ R132, R35, R132, !PT ;  /* 0x0000008423847209 */ /* 0x000fea0007810000 */
[----:B------:R-:W1:Y:S02]  /*7bb0*/  SHFL.BFLY PT, R0, R132, 0x2, 0x1f ;  /* 0x0c401f0084007f89 */ /* 0x000e6400000e0000 */
[----:B-1----:R-:W-:Y:S06]  /*7bc0*/  FMNMX.FTZ R132, R132, R0, !PT ;  /* 0x0000000084847209 */ /* 0x002fec0007810000 */
[----:B------:R1:W2:Y:S02]  /*7bd0*/  SHFL.BFLY PT, R0, R132, 0x1, 0x1f ;  /* 0x0c201f0084007f89 */ /* 0x0002a400000e0000 */
.L_x_2350:
[----:B------:R-:W3:Y:S01]  /*7be0*/  LDL.LU R177, [R1+0x7c] ;  /* 0x00007c0001b17983 */ /* 0x000ee20000300800 */
[C---:B------:R-:W-:Y:S01]  /*7bf0*/  FMUL.FTZ R2, R133.reuse, c[0x0][0x2d0] ;  /* 0x0000b40085027a20 */ /* 0x040fe20000410000 */
[C---:B------:R-:W-:Y:S01]  /*7c00*/  FSETP.NEU.FTZ.AND P0, PT, R133.reuse, -INF , PT ;  /* 0xff8000008500780b */ /* 0x040fe20003f1d000 */
[----:B------:R-:W-:Y:S01]  /*7c10*/  WARPSYNC 0xffffffff ;  /* 0xffffffff00007948 */ /* 0x000fe20003800000 */
[----:B--2---:R-:W-:Y:S02]  /*7c20*/  FMNMX.FTZ R3, R0, R132, !PT ;  /* 0x0000008400037209 */ /* 0x004fe40007810000 */
[----:B------:R-:W-:Y:S02]  /*7c30*/  FSEL R2, R2, RZ, P0 ;  /* 0x000000ff02027208 */ /* 0x000fe40000000000 */
[----:B------:R-:W-:Y:S02]  /*7c40*/  FSEL R0, R133, RZ, P0 ;  /* 0x000000ff85007208 */ /* 0x000fe40000000000 */
[----:B------:R-:W-:Y:S01]  /*7c50*/  FSETP.NEU.FTZ.AND P0, PT, R3, -INF , PT ;  /* 0xff8000000300780b */ /* 0x000fe20003f1d000 */
[----:B------:R-:W-:Y:S02]  /*7c60*/  FFMA.FTZ R188, R12, c[0x0][0x2d0], -R2 ;  /* 0x0000b4000cbc7a23 */ /* 0x000fe40000010802 */
[----:B------:R-:W2:Y:S01]  /*7c70*/  LDL.LU R12, [R1+0x78] ;  /* 0x00007800010c7983 */ /* 0x000ea20000300800 */
        /* <DEDUP_REMOVED lines=10> */
[----:B------:R-:W4:Y:S01]  /*7d20*/  MUFU.EX2 R0, R0 ;  /* 0x0000000000007308 */ /* 0x000f220000000800 */
[--C-:B------:R-:W-:Y:S02]  /*7d30*/  FFMA.FTZ R179, R20, c[0x0][0x2d0], -R2.reuse ;  /* 0x0000b40014b37a23 */ /* 0x100fe40000010802 */
[--C-:B------:R-:W-:Y:S02]  /*7d40*/  FFMA.FTZ R21, R21, c[0x0][0x2d0], -R2.reuse ;  /* 0x0000b40015157a23 */ /* 0x100fe40000010802 */
[--C-:B------:R-:W-:Y:S02]  /*7d50*/  FFMA.FTZ R251, R24, c[0x0][0x2d0], -R2.reuse ;  /* 0x0000b40018fb7a23 */ /* 0x100fe40000010802 */
[--C-:B------:R-:W-:Y:S02]  /*7d60*/  FFMA.FTZ R250, R25, c[0x0][0x2d0], -R2.reuse ;  /* 0x0000b40019fa7a23 */ /* 0x100fe40000010802 */
[--C-:B------:R-:W-:Y:S01]  /*7d70*/  FFMA.FTZ R28, R28, c[0x0][0x2d0], -R2.reuse ;  /* 0x0000b4001c1c7a23 */ /* 0x100fe20000010802 */
[----:B------:R-:W-:Y:S01]  /*7d80*/  MUFU.EX2 R176, R5 ;  /* 0x0000000500b07308 */ /* 0x000fe20000000800 */
[--C-:B------:R-:W-:Y:S01]  /*7d90*/  FFMA.FTZ R24, R29, c[0x0][0x2d0], -R2.reuse ;  /* 0x0000b4001d187a23 */ /* 0x100fe20000010802 */
[----:B------:R-:W-:Y:S01]  /*7da0*/  MOV R29, R21 ;  /* 0x00000015001d7202 */ /* 0x000fe20000000f00 */
[--C-:B------:R-:W-:Y:S02]  /*7db0*/  FFMA.FTZ R32, R32, c[0x0][0x2d0], -R2.reuse ;  /* 0x0000b40020207a23 */ /* 0x100fe40000010802 */
[----:B------:R-:W-:Y:S05]  /*7dc0*/  FFMA.FTZ R33, R33, c[0x0][0x2d0], -R2 ;  /* 0x0000b40021217a23 */ /* 0x000fea0000010802 */
[----:B------:R-:W-:Y:S10]  /*7dd0*/  MUFU.EX2 R8, R8 ;  /* 0x0000000800087308 */ /* 0x000ff40000000800 */
[----:B------:R-:W5:Y:S01]  /*7de0*/  MUFU.EX2 R9, R9 ;  /* 0x0000000900097308 */ /* 0x000f620000000800 */
[C---:B----4-:R-:W-:Y:S01]  /*7df0*/  FMUL.FTZ R25, R0.reuse, R145 ;  /* 0x0000009100197220 */ /* 0x050fe20000410000 */
[----:B------:R-:W-:Y:S01]  /*7e00*/  MOV R145, R29 ;  /* 0x0000001d00917202 */ /* 0x000fe20000000f00 */
[C---:B------:R-:W-:Y:S02]  /*7e10*/  FMUL.FTZ R29, R0.reuse, R141 ;  /* 0x0000008d001d7220 */ /* 0x040fe40000410000 */
[----:B------:R-:W4:Y:S01]  /*7e20*/  LDL R141, [R1+0x34] ;  /* 0x00003400018d7983 */ /* 0x000f220000100800 */
[C---:B------:R-:W-:Y:S02]  /*7e30*/  FMUL.FTZ R16, R0.reuse, R152 ;  /* 0x0000009800107220 */ /* 0x040fe40000410000 */
[C---:B------:R-:W-:Y:S01]  /*7e40*/  FMUL.FTZ R21, R0.reuse, R149 ;  /* 0x0000009500157220 */ /* 0x040fe20000410000 */
[----:B------:R-:W-:Y:S01]  /*7e50*/  MOV R149, R24 ;  /* 0x0000001800957202 */ /* 0x000fe20000000f00 */
[C---:B------:R-:W-:Y:S01]  /*7e60*/  FMUL.FTZ R24, R0.reuse, R144 ;  /* 0x0000009000187220 */ /* 0x040fe20000410000 */
[----:B------:R-:W-:Y:S01]  /*7e70*/  MOV R144, R179 ;  /* 0x000000b300907202 */ /* 0x000fe20000000f00 */
[C---:B------:R-:W-:Y:S02]  /*7e80*/  FMUL.FTZ R13, R0.reuse, R157 ;  /* 0x0000009d000d7220 */ /* 0x040fe40000410000 */
[C---:B------:R-:W-:Y:S02]  /*7e90*/  FMUL.FTZ R17, R0.reuse, R153 ;  /* 0x0000009900117220 */ /* 0x040fe40000410000 */
[C---:B------:R-:W-:Y:S01]  /*7ea0*/  FMUL.FTZ R20, R0.reuse, R148 ;  /* 0x0000009400147220 */ /* 0x040fe20000410000 */
[----:B------:R-:W-:Y:S01]  /*7eb0*/  MOV R148, R28 ;  /* 0x0000001c00947202 */ /* 0x000fe20000000f00 */
[C---:B------:R-:W-:Y:S02]  /*7ec0*/  FMUL.FTZ R28, R0.reuse, R140 ;  /* 0x0000008c001c7220 */ /* 0x040fe40000410000 */
[C---:B------:R-:W-:Y:S02]  /*7ed0*/  FMUL.FTZ R36, R0.reuse, R36 ;  /* 0x0000002400247220 */ /* 0x040fe40000410000 */
[C---:B------:R-:W-:Y:S01]  /*7ee0*/  FMUL.FTZ R37, R0.reuse, R37 ;  /* 0x0000002500257220 */ /* 0x040fe20000410000 */
[----:B-----5:R-:W-:Y:S01]  /*7ef0*/  F2FP.PACK_AB R178, R9, R8 ;  /* 0x0000000809b2723e */ /* 0x020fe200000000ff */
        /* <DEDUP_REMOVED lines=46> */
[----:B---3--:R-:W-:Y:S04]  /*81e0*/  FFMA.FTZ R2, R0, R177, R4 ;  /* 0x000000b100027223 */ /* 0x008fe80000010004 */
[C---:B------:R-:W-:Y:S01]  /*81f0*/  FADD.FTZ R5, R176.reuse, R2 ;  /* 0x00000002b0057221 */ /* 0x040fe20000010000 */
[----:B------:R-:W-:Y:S01]  /*8200*/  F2FP.PACK_AB R176, R176, R4 ;  /* 0x00000004b0b0723e */ /* 0x000fe200000000ff */
[C---:B------:R-:W-:Y:S01]  /*8210*/  FMUL.FTZ R4, R3.reuse, c[0x0][0x2d0] ;  /* 0x0000b40003047a20 */ /* 0x040fe20000410000 */
[----:B------:R-:W-:Y:S04]  /*8220*/  FSEL R2, R3, RZ, P0 ;  /* 0x000000ff03027208 */ /* 0x000fe80000000000 */
[----:B------:R-:W-:Y:S01]  /*8230*/  FSEL R4, R4, RZ, P0 ;  /* 0x000000ff04047208 */ /* 0x000fe20000000000 */
[----:B------:R-:W-:Y:S02]  /*8240*/  FADD.FTZ R2, -R2, R135 ;  /* 0x0000008702027221 */ /* 0x000fe40000010100 */
[----:B------:R-:W3:Y:S02]  /*8250*/  LDL R135, [R1+0x30] ;  /* 0x0000300001877983 */ /* 0x000ee40000100800 */
[--C-:B------:R-:W-:Y:S02]  /*8260*/  FFMA.FTZ R6, R6, c[0x0][0x2d0], -R4.reuse ;  /* 0x0000b40006067a23 */ /* 0x100fe40000010804 */
[----:B------:R-:W-:Y:S02]  /*8270*/  FMUL.FTZ R2, R2, c[0x0][0x2d0] ;  /* 0x0000b40002027a20 */ /* 0x000fe40000410000 */
[--C-:B------:R-:W-:Y:S02]  /*8280*/  FFMA.FTZ R7, R7, c[0x0][0x2d0], -R4.reuse ;  /* 0x0000b40007077a23 */ /* 0x100fe40000010804 */
[----:B------:R-:W-:Y:S01]  /*8290*/  MUFU.EX2 R6, R6 ;  /* 0x0000000600067308 */ /* 0x000fe20000000800 */
[--C-:B-1----:R-:W-:Y:S02]  /*82a0*/  FFMA.FTZ R132, R10, c[0x0][0x2d0], -R4.reuse ;  /* 0x0000b4000a847a23 */ /* 0x102fe40000010804 */
[--C-:B------:R-:W-:Y:S01]  /*82b0*/  FFMA.FTZ R134, R11, c[0x0][0x2d0], -R4.reuse ;  /* 0x0000b4000b867a23 */ /* 0x100fe20000010804 */
[----:B------:R-:W-:Y:S01]  /*82c0*/  MOV R11, R33 ;  /* 0x00000021000b7202 */ /* 0x000fe20000000f00 */
[--C-:B------:R-:W-:Y:S02]  /*82d0*/  FFMA.FTZ R183, R18, c[0x0][0x2d0], -R4.reuse ;  /* 0x0000b40012b77a23 */ /* 0x100fe40000010804 */
[--C-:B------:R-:W-:Y:S01]  /*82e0*/  FFMA.FTZ R184, R19, c[0x0][0x2d0], -R4.reuse ;  /* 0x0000b40013b87a23 */ /* 0x100fe20000010804 */
[----:B------:R-:W-:Y:S01]  /*82f0*/  MOV R153, R11 ;  /* 0x0000000b00997202 */ /* 0x000fe20000000f00 */
[--C-:B------:R-:W-:Y:S01]  /*8300*/  FFMA.FTZ R190, R22, c[0x0][0x2d0], -R4.reuse ;  /* 0x0000b40016be7a23 */ /* 0x100fe20000010804 */
[----:B------:R-:W2:Y:S01]  /*8310*/  MUFU.EX2 R2, R2 ;  /* 0x0000000200027308 */ /* 0x000ea20000000800 */
[--C-:B------:R-:W-:Y:S02]  /*8320*/  FFMA.FTZ R189, R23, c[0x0][0x2d0], -R4.reuse ;  /* 0x0000b40017bd7a23 */ /* 0x100fe40000010804 */
[--C-:B------:R-:W-:Y:S02]  /*8330*/  FFMA.FTZ R191, R26, c[0x0][0x2d0], -R4.reuse ;  /* 0x0000b4001abf7a23 */ /* 0x100fe40000010804 */
        /* <DEDUP_REMOVED lines=8> */
[--C-:B------:R-:W-:Y:S02]  /*83c0*/  FFMA.FTZ R32, R35, c[0x0][0x2d0], -R4.reuse ;  /* 0x0000b40023207a23 */ /* 0x100fe40000010804 */
[----:B------:R-:W-:Y:S01]  /*83d0*/  FFMA.FTZ R181, R15, c[0x0][0x2d0], -R4 ;  /* 0x0000b4000fb57a23 */ /* 0x000fe20000010804 */
[----:B------:R-:W-:Y:S01]  /*83e0*/  MOV R140, R14 ;  /* 0x0000000e008c7202 */ /* 0x000fe20000000f00 */
[----:B------:R-:W-:Y:S01]  /*83f0*/  FADD.FTZ R4, R8, R5 ;  /* 0x0000000508047221 */ /* 0x000fe20000010000 */
[----:B------:R-:W-:Y:S01]  /*8400*/  MUFU.EX2 R152, R132 ;  /* 0x0000008400987308 */ /* 0x000fe20000000800 */
[----:B------:R-:W-:Y:S02]  /*8410*/  FMUL.FTZ R8, R0, R160 ;  /* 0x000000a000087220 */ /* 0x000fe40000410000 */
[----:B------:R-:W-:Y:S02]  /*8420*/  FADD.FTZ R180, R9, R4 ;  /* 0x0000000409b47221 */ /* 0x000fe40000010000 */
[----:B--2---:R-:W-:Y:S02]  /*8430*/  FFMA.FTZ R5, R2, R12, R6 ;  /* 0x0000000c02057223 */ /* 0x004fe40000010006 */
[C---:B------:R-:W-:Y:S01]  /*8440*/  FMUL.FTZ R4, R0.reuse, R164 ;  /* 0x000000a400047220 */ /* 0x040fe20000410000 */
[----:B------:R-:W-:Y:S01]  /*8450*/  MOV R164, R32 ;  /* 0x0000002000a47202 */ /* 0x000fe20000000f00 */
[----:B------:R-:W-:Y:S01]  /*8460*/  FMUL.FTZ R32, R0, R136 ;  /* 0x0000008800207220 */ /* 0x000fe20000410000 */
[----:B------:R-:W-:Y:S01]  /*8470*/  MUFU.EX2 R132, R188 ;  /* 0x000000bc00847308 */ /* 0x000fe20000000800 */
[C---:B------:R-:W-:Y:S02]  /*8480*/  FMUL.FTZ R34, R2.reuse, R138 ;  /* 0x0000008a02227220 */ /* 0x040fe40000410000 */
[C---:B------:R-:W-:Y:S01]  /*8490*/  FMUL.FTZ R35, R2.reuse, R139 ;  /* 0x0000008b02237220 */ /* 0x040fe20000410000 */
[C---:B-1----:R-:W-:Y:S01]  /*84a0*/  F2FP.PACK_AB R177, R7.reuse, R6 ;  /* 0x0000000607b1723e */ /* 0x042fe200000000ff */
[----:B------:R-:W-:Y:S02]  /*84b0*/  FADD.FTZ R10, R7, R5 ;  /* 0x00000005070a7221 */ /* 0x000fe40000010000 */
[C---:B------:R-:W-:Y:S02]  /*84c0*/  FMUL.FTZ R7, R2.reuse, R167 ;  /* 0x000000a702077220 */ /* 0x040fe40000410000 */
[----:B------:R-:W2:Y:S01]  /*84d0*/  LDL R167, [R1+0x2c] ;  /* 0x00002c0001a77983 */ /* 0x000ea20000100800 */
[----:B------:R-:W-:Y:S01]  /*84e0*/  FMUL.FTZ R6, R2, R166 ;  /* 0x000000a602067220 */ /* 0x000fe20000410000 */
[----:B------:R-:W-:Y:S01]  /*84f0*/  MOV R160, R10 ;  /* 0x0000000a00a07202 */ /* 0x000fe20000000f00 */
[C---:B------:R-:W-:Y:S01]  /*8500*/  FMUL.FTZ R5, R0.reuse, R165 ;  /* 0x000000a500057220 */ /* 0x040fe20000410000 */
[----:B------:R-:W5:Y:S01]  /*8510*/  LDL R166, [R1+0x3c] ;  /* 0x00003c0001a67983 */ /* 0x000f620000100800 */
[----:B------:R-:W-:Y:S01]  /*8520*/  MOV R165, R33 ;  /* 0x0000002100a57202 */ /* 0x000fe20000000f00 */
[C---:B------:R-:W-:Y:S01]  /*8530*/  FMUL.FTZ R33, R0.reuse, R137 ;  /* 0x0000008900217220 */ /* 0x040fe20000410000 */
[----:B------:R-:W-:Y:S01]  /*8540*/  MUFU.EX2 R190, R190 ;  /* 0x000000be00be7308 */ /* 0x000fe20000000800 */
[C---:B------:R-:W-:Y:S02]  /*8550*/  FMUL.FTZ R12, R0.reuse, R156 ;  /* 0x0000009c000c7220 */ /* 0x040fe40000410000 */
[----:B------:R-:W-:Y:S01]  /*8560*/  FMUL.FTZ R9, R0, R161 ;  /* 0x000000a100097220 */ /* 0x000fe20000410000 */
[----:B------:R-:W-:Y:S01]  /*8570*/  MOV R161, R31 ;  /* 0x0000001f00a17202 */ /* 0x000fe20000000f00 */
[----:B------:R-:W4:Y:S01]  /*8580*/  LDL R0, [R1+0x38] ;  /* 0x0000380001007983 */ /* 0x000f220000100800 */
[C---:B------:R-:W-:Y:S01]  /*8590*/  FMUL.FTZ R10, R2.reuse, R162 ;  /* 0x000000a2020a7220 */ /* 0x040fe20000410000 */
[----:B------:R-:W-:Y:S01]  /*85a0*/  MOV R162, R145 ;  /* 0x0000009100a27202 */ /* 0x000fe20000000f00 */
[C---:B------:R-:W-:Y:S01]  /*85b0*/  FMUL.FTZ R11, R2.reuse, R163 ;  /* 0x000000a3020b7220 */ /* 0x040fe20000410000 */
[----:B------:R-:W-:Y:S01]  /*85c0*/  MOV R163, R144 ;  /* 0x0000009000a37202 */ /* 0x000fe20000000f00 */
        /* <DEDUP_REMOVED lines=68> */
[----:B------:R3:W1:Y:S02]  /*8a10*/  MUFU.EX2 R2, R187 ;  /* 0x000000bb00027308 */ /* 0x0006640000000800 */
[----:B---3--:R-:W-:Y:S01]  /*8a20*/  MOV R187, R135 ;  /* 0x0000008700bb7202 */ /* 0x008fe20000000f00 */
[----:B--2---:R-:W2:Y:S01]  /*8a30*/  LDSM.16.MT88.4 R136, [R167] ;  /* 0x00000000a788783b */ /* 0x004ea20000004200 */
[----:B----4-:R-:W-:Y:S01]  /*8a40*/  MOV R188, R0 ;  /* 0x0000000000bc7202 */ /* 0x010fe20000000f00 */
[C---:B--2---:R-:W-:Y:S08]  /*8a50*/  HMMA.16816.F32 R4, R176.reuse, R136, R4 ;  /* 0x00000088b004723c */ /* 0x044ff00000001804 */
[C---:B------:R-:W-:Y:S01]  /*8a60*/  HMMA.16816.F32 R8, R176.reuse, R138, R8 ;  /* 0x0000008ab008723c */ /* 0x040fe20000001808 */
[----:B------:R-:W2:Y:S07]  /*8a70*/  LDSM.16.MT88.4 R136, [R141] ;  /* 0x000000008d88783b */ /* 0x000eae0000004200 */
[C---:B--2---:R-:W-:Y:S08]  /*8a80*/  HMMA.16816.F32 R12, R176.reuse, R136, R12 ;  /* 0x00000088b00c723c */ /* 0x044ff0000000180c */
[C---:B------:R-:W-:Y:S01]  /*8a90*/  HMMA.16816.F32 R16, R176.reuse, R138, R16 ;  /* 0x0000008ab010723c */ /* 0x040fe20000001810 */
[----:B------:R-:W2:Y:S07]  /*8aa0*/  LDSM.16.MT88.4 R136, [R135] ;  /* 0x000000008788783b */ /* 0x000eae0000004200 */
[C---:B--2---:R-:W-:Y:S08]  /*8ab0*/  HMMA.16816.F32 R20, R176.reuse, R136, R20 ;  /* 0x00000088b014723c */ /* 0x044ff00000001814 */
[C---:B------:R-:W-:Y:S01]  /*8ac0*/  HMMA.16816.F32 R24, R176.reuse, R138, R24 ;  /* 0x0000008ab018723c */ /* 0x040fe20000001818 */
[----:B-----5:R2:W3:Y:S03]  /*8ad0*/  LDSM.16.MT88.4 R136, [R166] ;  /* 0x00000000a688783b */ /* 0x0204e60000004200 */
[----:B--2---:R-:W-:Y:S04]  /*8ae0*/  MOV R166, R140 ;  /* 0x0000008c00a67202 */ /* 0x004fe80000000f00 */
        /* <DEDUP_REMOVED lines=32> */
[----:B------:R2:W3:Y:S02]  /*8cf0*/  LDSM.16.MT88.4 R136, [R135+0x6000] ;  /* 0x006000008788783b */ /* 0x0004e40000004200 */
[----:B--2---:R2:W4:Y:S05]  /*8d00*/  MUFU.EX2 R135, R186 ;  /* 0x000000ba00877308 */ /* 0x00452a0000000800 */
[C---:B---3--:R-:W-:Y:S04]  /*8d10*/  HMMA.16816.F32 R116, R176.reuse, R136, R116 ;  /* 0x00000088b074723c */ /* 0x048fe80000001874 */
[----:B--2---:R-:W-:Y:S04]  /*8d20*/  MOV R186, R141 ;  /* 0x0000008d00ba7202 */ /* 0x004fe80000000f00 */
[C---:B------:R-:W-:Y:S01]  /*8d30*/  HMMA.16816.F32 R120, R176.reuse, R138, R120 ;  /* 0x0000008ab078723c */ /* 0x040fe20000001878 */
[----:B------:R2:W3:Y:S08]  /*8d40*/  LDSM.16.MT88.4 R136, [R0+0x6000] ;  /* 0x006000000088783b */ /* 0x0004f00000004200 */
[----:B------:R-:W5:Y:S08]  /*8d50*/  LDSM.16.MT88.4 R140, [R167+0x800] ;  /* 0x00080000a78c783b */ /* 0x000f700000004200 */
[----:B------:R-:W5:Y:S01]  /*8d60*/  LDSM.16.MT88.4 R144, [R186+0x800] ;  /* 0x00080000ba90783b */ /* 0x000f620000004200 */
[----:B--2---:R-:W-:Y:S02]  /*8d70*/  FADD.FTZ R0, R132, R180 ;  /* 0x000000b484007221 */ /* 0x004fe40000010000 */
[----:B------:R-:W-:Y:S02]  /*8d80*/  MUFU.EX2 R180, R157 ;  /* 0x0000009d00b47308 */ /* 0x000fe40000000800 */
[----:B-1----:R-:W-:Y:S04]  /*8d90*/  FADD.FTZ R0, R2, R0 ;  /* 0x0000000002007221 */ /* 0x002fe80000010000 */
[----:B----4-:R-:W-:Y:S04]  /*8da0*/  FADD.FTZ R0, R135, R0 ;  /* 0x0000000087007221 */ /* 0x010fe80000010000 */
[----:B------:R-:W-:Y:S01]  /*8db0*/  FADD.FTZ R0, R134, R0 ;  /* 0x0000000086007221 */ /* 0x000fe20000010000 */
[C---:B---3--:R-:W-:Y:S07]  /*8dc0*/  HMMA.16816.F32 R124, R176.reuse, R136, R124 ;  /* 0x00000088b07c723c */ /* 0x048fee000000187c */
[----:B------:R-:W-:Y:S01]  /*8dd0*/  F2FP.PACK_AB R136, R2, R132 ;  /* 0x000000840288723e */ /* 0x000fe200000000ff */
[----:B------:R-:W-:Y:S01]  /*8de0*/  HMMA.16816.F32 R128, R176, R138, R128 ;  /* 0x0000008ab080723c */ /* 0x000fe20000001880 */
[----:B------:R-:W1:Y:S03]  /*8df0*/  MUFU.EX2 R132, R163 ;  /* 0x000000a300847308 */ /* 0x000e660000000800 */
[----:B------:R-:W-:Y:S03]  /*8e00*/  F2FP.PACK_AB R137, R181, R182 ;  /* 0x000000b6b589723e */ /* 0x000fe600000000ff */
[----:B------:R-:W-:Y:S02]  /*8e10*/  F2FP.PACK_AB R138, R134, R135 ;  /* 0x00000087868a723e */ /* 0x000fe400000000ff */
[----:B------:R-:W-:Y:S02]  /*8e20*/  F2FP.PACK_AB R139, R184, R183 ;  /* 0x000000b7b88b723e */ /* 0x000fe400000000ff */
[----:B------:R-:W-:Y:S05]  /*8e30*/  MUFU.EX2 R178, R153 ;  /* 0x0000009900b27308 */ /* 0x000fea0000000800 */
[C---:B-----5:R-:W-:Y:S05]  /*8e40*/  HMMA.16816.F32 R4, R136.reuse, R140, R4 ;  /* 0x0000008c8804723c */ /* 0x060fea0000001804 */
[----:B------:R2:W-:Y:S03]  /*8e50*/  MUFU.EX2 R135, R251 ;  /* 0x000000fb00877308 */ /* 0x0005e60000000800 */
[C---:B------:R-:W-:Y:S01]  /*8e60*/  HMMA.16816.F32 R8, R136.reuse, R142, R8 ;  /* 0x0000008e8808723c */ /* 0x040fe20000001808 */
[----:B------:R-:W3:Y:S03]  /*8e70*/  LDSM.16.MT88.4 R140, [R187+0x800] ;  /* 0x00080000bb8c783b */ /* 0x000ee60000004200 */
[----:B-1----:R-:W-:Y:S03]  /*8e80*/  FADD.FTZ R0, R132, R0 ;  /* 0x0000000084007221 */ /* 0x002fe60000010000 */
[----:B------:R1:W4:Y:S01]  /*8e90*/  MUFU.EX2 R2, R162 ;  /* 0x000000a200027308 */ /* 0x0003220000000800 */
[C---:B------:R-:W-:Y:S08]  /*8ea0*/  HMMA.16816.F32 R12, R136.reuse, R144, R12 ;  /* 0x00000090880c723c */ /* 0x040ff0000000180c */
[C---:B------:R-:W-:Y:S01]  /*8eb0*/  HMMA.16816.F32 R16, R136.reuse, R146, R16 ;  /* 0x000000928810723c */ /* 0x040fe20000001810 */
[----:B------:R-:W5:Y:S01]  /*8ec0*/  LDSM.16.MT88.4 R144, [R188+0x800] ;  /* 0x00080000bc90783b */ /* 0x000f620000004200 */
[----:B------:R-:W3:Y:S02]  /*8ed0*/  MUFU.EX2 R134, R250 ;  /* 0x000000fa00867308 */ /* 0x000ee40000000800 */
[----:B--2---:R-:W-:Y:S02]  /*8ee0*/  MOV R251, R167 ;  /* 0x000000a700fb7202 */ /* 0x004fe40000000f00 */
[----:B-1----:R-:W-:Y:S01]  /*8ef0*/  MOV R162, R148 ;  /* 0x0000009400a27202 */ /* 0x002fe20000000f00 */
[----:B----4-:R-:W-:Y:S05]  /*8f00*/  FADD.FTZ R0, R2, R0 ;  /* 0x0000000002007221 */ /* 0x010fea0000010000 */
[----:B------:R-:W-:Y:S01]  /*8f10*/  FADD.FTZ R0, R135, R0 ;  /* 0x0000000087007221 */ /* 0x000fe20000010000 */
[C---:B---3--:R-:W-:Y:S03]  /*8f20*/  HMMA.16816.F32 R20, R136.reuse, R140, R20 ;  /* 0x0000008c8814723c */ /* 0x048fe60000001814 */
[----:B------:R-:W-:Y:S05]  /*8f30*/  FADD.FTZ R0, R134, R0 ;  /* 0x0000000086007221 */ /* 0x000fea0000010000 */
[C---:B------:R-:W-:Y:S01]  /*8f40*/  HMMA.16816.F32 R24, R136.reuse, R142, R24 ;  /* 0x0000008e8818723c */ /* 0x040fe20000001818 */
[----:B------:R-:W1:Y:S07]  /*8f50*/  LDSM.16.MT88.4 R140, [R167+0x2800] ;  /* 0x00280000a78c783b */ /* 0x000e6e0000004200 */
[C---:B-----5:R-:W-:Y:S08]  /*8f60*/  HMMA.16816.F32 R28, R136.reuse, R144, R28 ;  /* 0x00000090881c723c */ /* 0x060ff0000000181c */
        /* <DEDUP_REMOVED lines=23> */
[C---:B--2---:R-:W-:Y:S08]  /*90e0*/  HMMA.16816.F32 R92, R136.reuse, R144, R92 ;  /* 0x00000090885c723c */ /* 0x044ff0000000185c */
[C---:B------:R-:W-:Y:S01]  /*90f0*/  HMMA.16816.F32 R96, R136.reuse, R146, R96 ;  /* 0x000000928860723c */ /* 0x040fe20000001860 */
[----:B------:R-:W2:Y:S03]  /*9100*/  LDSM.16.MT88.4 R144, [R186+0x6800] ;  /* 0x00680000ba90783b */ /* 0x000ea60000004200 */
[----:B-1----:R-:W-:Y:S05]  /*9110*/  MOV R167, R149 ;  /* 0x0000009500a77202 */ /* 0x002fea0000000f00 */
[----:B------:R-:W-:Y:S01]  /*9120*/  LDSM.16.MT88.4 R148, [R187+0x1000] ;  /* 0x00100000bb94783b */ /* 0x000fe20000004200 */
[----:B------:R-:W-:Y:S01]  /*9130*/  MUFU.EX2 R176, R167 ;  /* 0x000000a700b07308 */ /* 0x000fe20000000800 */
[C---:B---3--:R-:W-:Y:S08]  /*9140*/  HMMA.16816.F32 R100, R136.reuse, R140, R100 ;  /* 0x0000008c8864723c */ /* 0x048ff00000001864 */
        /* <DEDUP_REMOVED lines=13> */
[----:B------:R-:W3:Y:S02]  /*9220*/  MUFU.EX2 R2, R162 ;  /* 0x000000a200027308 */ /* 0x000ee40000000800 */
[----:B------:R-:W-:Y:S02]  /*9230*/  F2FP.PACK_AB R137, R189, R190 ;  /* 0x000000bebd89723e */ /* 0x000fe400000000ff */
[----:B------:R-:W-:Y:S06]  /*9240*/  F2FP.PACK_AB R139, R249, R191 ;  /* 0x000000bff98b723e */ /* 0x000fec00000000ff */
[----:B------:R-:W4:Y:S01]  /*9250*/  MUFU.EX2 R135, R161 ;  /* 0x000000a100877308 */ /* 0x000f220000000800 */
[C---:B-1----:R-:W-:Y:S09]  /*9260*/  HMMA.16816.F32 R4, R136.reuse, R140, R4 ;  /* 0x0000008c8804723c */ /* 0x042ff20000001804 */
[----:B------:R-:W1:Y:S01]  /*9270*/  MUFU.EX2 R132, R166 ;  /* 0x000000a600847308 */ /* 0x000e620000000800 */
[C---:B------:R-:W-:Y:S01]  /*9280*/  HMMA.16816.F32 R8, R136.reuse, R142, R8 ;  /* 0x0000008e8808723c */ /* 0x040fe20000001808 */
[----:B------:R-:W5:Y:S02]  /*9290*/  LDSM.16.MT88.4 R140, [R188+0x1000] ;  /* 0x00100000bc8c783b */ /* 0x000f640000004200 */
[----:B---3--:R-:W-:Y:S06]  /*92a0*/  FADD.FTZ R0, R2, R0 ;  /* 0x0000000002007221 */ /* 0x008fec0000010000 */
[----:B------:R-:W-:Y:S01]  /*92b0*/  MUFU.EX2 R134, R165 ;  /* 0x000000a500867308 */ /* 0x000fe20000000800 */
[C---:B--2---:R-:W-:Y:S03]  /*92c0*/  HMMA.16816.F32 R12, R136.reuse, R144, R12 ;  /* 0x00000090880c723c */ /* 0x044fe6000000180c */
[----:B----4-:R-:W-:Y:S01]  /*92d0*/  F2FP.PACK_AB R177, R135, R180 ;  /* 0x000000b487b1723e */ /* 0x010fe200000000ff */
[C---:B------:R-:W-:Y:S01]  /*92e0*/  FADD.FTZ R0, R176.reuse, R0 ;  /* 0x00000000b0007221 */ /* 0x040fe20000010000 */
[----:B------:R-:W-:Y:S01]  /*92f0*/  F2FP.PACK_AB R176, R176, R2 ;  /* 0x00000002b0b0723e */ /* 0x000fe200000000ff */
[----:B------:R-:W-:Y:S02]  /*9300*/  FADD.FTZ R2, R152, R160 ;  /* 0x000000a098027221 */ /* 0x000fe40000010000 */
[C---:B------:R-:W-:Y:S01]  /*9310*/  HMMA.16816.F32 R16, R136.reuse, R146, R16 ;  /* 0x000000928810723c */ /* 0x040fe20000001810 */
[----:B------:R-:W2:Y:S03]  /*9320*/  LDSM.16.MT88.4 R144, [R251+0x3000] ;  /* 0x00300000fb90783b */ /* 0x000ea60000004200 */
[----:B-1----:R-:W-:Y:S04]  /*9330*/  FADD.FTZ R0, R132, R0 ;  /* 0x0000000084007221 */ /* 0x002fe80000010000 */
[C---:B------:R-:W-:Y:S01]  /*9340*/  HMMA.16816.F32 R20, R136.reuse, R148, R20 ;  /* 0x000000948814723c */ /* 0x040fe20000001814 */
        /* <DEDUP_REMOVED lines=16> */
[C---:B---3--:R-:W-:Y:S08]  /*9450*/  HMMA.16816.F32 R44, R136.reuse, R148, R44 ;  /* 0x00000094882c723c */ /* 0x048ff0000000182c */
[C---:B------:R-:W-:Y:S01]  /*9460*/  HMMA.16816.F32 R48, R136.reuse, R150, R48 ;  /* 0x000000968830723c */ /* 0x040fe20000001830 */
[----:B------:R-:W3:Y:S03]  /*9470*/  LDSM.16.MT88.4 R148, [R251+0x5000] ;  /* 0x00500000fb94783b */ /* 0x000ee60000004200 */
[----:B-1----:R-:W-:Y:S01]  /*9480*/  FADD.FTZ R0, R156, R2 ;  /* 0x000000029c007221 */ /* 0x002fe20000010000 */
[----:B------:R-:W-:Y:S03]  /*9490*/  IADD3 R2, R248, -0x1, RZ ;  /* 0xfffffffff8027810 */ /* 0x000fe60007ffe0ff */
[----:B------:R-:W-:Y:S01]  /*94a0*/  FADD.FTZ R0, R182, R0 ;  /* 0x00000000b6007221 */ /* 0x000fe20000010000 */
[C---:B----4-:R-:W-:Y:S01]  /*94b0*/  HMMA.16816.F32 R52, R136.reuse, R140, R52 ;  /* 0x0000008c8834723c */ /* 0x050fe20000001834 */
[----:B------:R-:W-:Y:S02]  /*94c0*/  STL [R1+0x64], R2 ;  /* 0x0000640201007387 */ /* 0x000fe40000100800 */
[----:B------:R-:W-:Y:S04]  /*94d0*/  FADD.FTZ R0, R181, R0 ;  /* 0x00000000b5007221 */ /* 0x000fe80000010000 */
[----:B------:R-:W-:Y:S01]  /*94e0*/  FADD.FTZ R0, R183, R0 ;  /* 0x00000000b7007221 */ /* 0x000fe20000010000 */
[C---:B------:R-:W-:Y:S01]  /*94f0*/  HMMA.16816.F32 R56, R136.reuse, R142, R56 ;  /* 0x0000008e8838723c */ /* 0x040fe20000001838 */
[----:B------:R-:W1:Y:S03]  /*9500*/  LDSM.16.MT88.4 R140, [R186+0x5000] ;  /* 0x00500000ba8c783b */ /* 0x000e660000004200 */
[----:B------:R-:W-:Y:S04]  /*9510*/  FADD.FTZ R0, R184, R0 ;  /* 0x00000000b8007221 */ /* 0x000fe80000010000 */
[C---:B-----5:R-:W-:Y:S04]  /*9520*/  HMMA.16816.F32 R60, R136.reuse, R144, R60 ;  /* 0x00000090883c723c */ /* 0x060fe8000000183c */
[----:B------:R-:W-:Y:S04]  /*9530*/  FADD.FTZ R0, R190, R0 ;  /* 0x00000000be007221 */ /* 0x000fe80000010000 */
        /* <DEDUP_REMOVED lines=8> */
[----:B------:R-:W-:Y:S01]  /*95c0*/  FADD.FTZ R0, R180, R0 ;  /* 0x00000000b4007221 */ /* 0x000fe20000010000 */
[C---:B-1----:R-:W-:Y:S03]  /*95d0*/  HMMA.16816.F32 R76, R136.reuse, R140, R76 ;  /* 0x0000008c884c723c */ /* 0x042fe6000000184c */
[----:B------:R-:W-:Y:S01]  /*95e0*/  FADD.FTZ R0, R135, R0 ;  /* 0x0000000087007221 */ /* 0x000fe20000010000 */
[----:B------:R-:W-:Y:S03]  /*95f0*/  MOV R135, R3 ;  /* 0x0000000300877202 */ /* 0x000fe60000000f00 */
[----:B------:R-:W-:Y:S01]  /*9600*/  FADD.FTZ R0, R134, R0 ;  /* 0x0000000086007221 */ /* 0x000fe20000010000 */
[C---:B------:R-:W-:Y:S01]  /*9610*/  HMMA.16816.F32 R80, R136.reuse, R142, R80 ;  /* 0x0000008e8850723c */ /* 0x040fe20000001850 */
[----:B------:R-:W1:Y:S03]  /*9620*/  LDSM.16.MT88.4 R140, [R251+0x7000] ;  /* 0x00700000fb8c783b */ /* 0x000e660000004200 */
[----:B------:R-:W-:Y:S01]  /*9630*/  FADD.FTZ R0, R132, R0 ;  /* 0x0000000084007221 */ /* 0x000fe20000010000 */
[----:B------:R-:W-:Y:S03]  /*9640*/  MOV R134, R133 ;  /* 0x0000008500867202 */ /* 0x000fe60000000f00 */
[C---:B----4-:R-:W-:Y:S01]  /*9650*/  HMMA.16816.F32 R84, R136.reuse, R144, R84 ;  /* 0x000000908854723c */ /* 0x050fe20000001854 */
[----:B------:R-:W-:Y:S07]  /*9660*/  STL [R1+0x78], R0 ;  /* 0x0000780001007387 */ /* 0x000fee0000100800 */
        /* <DEDUP_REMOVED lines=23> */
[----:B------:R-:W2:Y:S07]  /*97e0*/  LDSM.16.MT88.4 R16, [R188+0x3800] ;  /* 0x00380000bc10783b */ /* 0x000eae0000004200 */
        /* <DEDUP_REMOVED lines=12> */
[----:B------:R-:W4:Y:S02]  /*98b0*/  LDSM.16.MT88.4 R12, [R187+0x5800] ;  /* 0x00580000bb0c783b */ /* 0x000f240000004200 */
[----:B--2---:R-:W-:Y:S02]  /*98c0*/  ISETP.GT.AND P0, PT, R248, R185, PT ;  /* 0x000000b9f800720c */ /* 0x004fe40003f04270 */
[----:B------:R-:W-:Y:S03]  /*98d0*/  MOV R248, R2 ;  /* 0x0000000200f87202 */ /* 0x000fe60000000f00 */
[C---:B------:R-:W-:Y:S08]  /*98e0*/  HMMA.16816.F32 R60, R176.reuse, R16, R60 ;  /* 0x00000010b03c723c */ /* 0x040ff0000000183c */
        /* <DEDUP_REMOVED lines=15> */
[C---:B------:R-:W-:Y:S08]  /*99e0*/  HMMA.16816.F32 R104, R176.reuse, R6, R104 ;  /* 0x00000006b068723c */ /* 0x040ff00000001868 */
[C---:B---3--:R-:W-:Y:S08]  /*99f0*/  HMMA.16816.F32 R108, R176.reuse, R8, R108 ;  /* 0x00000008b06c723c */ /* 0x048ff0000000186c */
[C---:B------:R-:W-:Y:S08]  /*9a00*/  HMMA.16816.F32 R112, R176.reuse, R10, R112 ;  /* 0x0000000ab070723c */ /* 0x040ff00000001870 */
[C---:B----4-:R-:W-:Y:S08]  /*9a10*/  HMMA.16816.F32 R116, R176.reuse, R12, R116 ;  /* 0x0000000cb074723c */ /* 0x050ff00000001874 */
[C---:B------:R-:W-:Y:S08]  /*9a20*/  HMMA.16816.F32 R120, R176.reuse, R14, R120 ;  /* 0x0000000eb078723c */ /* 0x040ff00000001878 */
[C---:B--2---:R-:W-:Y:S07]  /*9a30*/  HMMA.16816.F32 R124, R176.reuse, R16, R124 ;  /* 0x00000010b07c723c */ /* 0x044fee000000187c */
[----:B------:R-:W-:Y:S01]  /*9a40*/  MOV R16, R3 ;  /* 0x0000000300107202 */ /* 0x000fe20000000f00 */
[----:B------:R-:W-:Y:S01]  /*9a50*/  HMMA.16816.F32 R128, R176, R18, R128 ;  /* 0x00000012b080723c */ /* 0x000fe20000001880 */
[----:B------:R-:W-:-:S07]  /*9a60*/  @P0 BRA `(.L_x_2300) ;  /* 0xffffbf6000000947 */ /* 0x000fce000383ffff */
.L_x_2289:
[----:B-1----:R-:W2:Y:S02]  /*9a70*/  LDL R0, [R1+0x64] ;  /* 0x0000640001007983 */ /* 0x002ea40000100800 */
[----:B--2---:R-:W-:-:S13]  /*9a80*/  ISETP.GE.AND P0, PT, R0, RZ, PT ;  /* 0x000000ff0000720c */ /* 0x004fda0003f06270 */
[----:B------:R-:W-:Y:S05]  /*9a90*/  @!P0 BRA `(.L_x_2301) ;  /* 0x00003c0000008947 */ /* 0x000fea0003800000 */
[----:B------:R-:W-:Y:S02]  /*9aa0*/  MOV R135, R16 ;  /* 0x0000001000877202 */ /* 0x000fe40000000f00 */
[----:B------:R-:W-:Y:S02]  /*9ab0*/  MOV R134, R133 ;  /* 0x0000008500867202 */ /* 0x000fe40000000f00 */
.L_x_2308:
[----:B------:R-:W2:Y:S01]  /*9ac0*/  LDL R8, [R1+0x60] ;  /* 0x0000600001087983 */ /* 0x000ea20000100800 */
[----:B------:R-:W-:Y:S04]  /*9ad0*/  DEPBAR.LE SB0, 0x0 ;  /* 0x000080000000791a */ /* 0x000fe80000000000 */
[----:B------:R-:W3:Y:S01]  /*9ae0*/  LDL R12, [R1+0x5c] ;  /* 0x00005c00010c7983 */ /* 0x000ee20000100800 */
[----:B------:R-:W-:Y:S01]  /*9af0*/  WARPSYNC 0xffffffff ;  /* 0xffffffff00007948 */ /* 0x000fe20003800000 */
[C---:B------:R-:W-:Y:S02]  /*9b00*/  IADD3 R20, R252.reuse, 0x6000, RZ ;  /* 0x00006000fc147810 */ /* 0x040fe40007ffe0ff */
[----:B------:R-:W4:Y:S01]  /*9b10*/  LDL R13, [R1+0x20] ;  /* 0x00002000010d7983 */ /* 0x000f220000100800 */
[C---:B------:R-:W-:Y:S02]  /*9b20*/  IADD3 R21, R252.reuse, 0x5000, RZ ;  /* 0x00005000fc157810 */ /* 0x040fe40007ffe0ff */
[C---:B------:R-:W-:Y:S01]  /*9b30*/  IADD3 R248, R252.reuse, 0x3800, RZ ;  /* 0x00003800fcf87810 */ /* 0x040fe20007ffe0ff */
[----:B------:R-:W5:Y:S01]  /*9b40*/  LDL.64 R6, [R1+0xa0] ;  /* 0x0000a00001067983 */ /* 0x000f620000100a00 */
[C---:B------:R-:W-:Y:S02]  /*9b50*/  IADD3 R133, R252.reuse, 0x3000, RZ ;  /* 0x00003000fc857810 */ /* 0x040fe40007ffe0ff */
[----:B------:R-:W-:Y:S01]  /*9b60*/  IADD3 R132, R252, 0x2800, RZ ;  /* 0x00002800fc847810 */ /* 0x000fe20007ffe0ff */
[----:B------:R-:W5:Y:S04]  /*9b70*/  LDL R5, [R1+0xb0] ;  /* 0x0000b00001057983 */ /* 0x000f680000100800 */
[----:B------:R-:W5:Y:S04]  /*9b80*/  LDL R15, [R1+0xec] ;  /* 0x0000ec00010f7983 */ /* 0x000f680000100800 */
[----:B------:R-:W5:Y:S04]  /*9b90*/  LDL R14, [R1+0x74] ;  /* 0x00007400010e7983 */ /* 0x000f680000100800 */
[----:B------:R-:W-:Y:S06]  /*9ba0*/  BAR.SYNC.DEFER_BLOCKING 0x0 ;  /* 0x0000000000007b1d */ /* 0x000fec0000010000 */
[----:B------:R-:W1:Y:S04]  /*9bb0*/  LDSM.16.M88.4 R176, [R252] ;  /* 0x00000000fcb0783b */ /* 0x000e680000000200 */
[----:B------:R-:W1:Y:S04]  /*9bc0*/  LDSM.16.M88.4 R180, [R252+0x800] ;  /* 0x00080000fcb4783b */ /* 0x000e680000000200 */
[----:B------:R-:W1:Y:S04]  /*9bd0*/  LDSM.16.M88.4 R184, [R252+0x1000] ;  /* 0x00100000fcb8783b */ /* 0x000e680000000200 */
[----:B------:R-:W1:Y:S04]  /*9be0*/  LDSM.16.M88.4 R188, [R252+0x1800] ;  /* 0x00180000fcbc783b */ /* 0x000e680000000200 */
[----:B----4-:R-:W4:Y:S01]  /*9bf0*/  LDSM.16.M88.4 R16, [R13+0x800] ;  /* 0x000800000d10783b */ /* 0x010f220000000200 */
[----:B--2---:R-:W-:Y:S01]  /*9c00*/  SHF.R.S32.HI R0, RZ, 0x1f, R8 ;  /* 0x0000001fff007819 */ /* 0x004fe20000011408 */
[----:B------:R-:W-:Y:S01]  /*9c10*/  IMAD.WIDE.U32 R2, R8, c[0x0][0x208], RZ ;  /* 0x0000820008027a25 */ /* 0x000fe200078e00ff */
[----:B---3--:R-:W-:Y:S01]  /*9c20*/  SHF.R.S32.HI R4, RZ, 0x1f, R12 ;  /* 0x0000001fff047819 */ /* 0x008fe2000001140c */
[----:B-----5:R-:W2:Y:S02]  /*9c30*/  LDL R7, [R1+0x6c] ;  /* 0x00006c0001077983 */ /* 0x020ea40000100800 */
[----:B------:R-:W-:Y:S02]  /*9c40*/  IMAD R0, R0, c[0x0][0x208], RZ ;  /* 0x0000820000007a24 */ /* 0x000fe400078e02ff */
[----:B------:R-:W3:Y:S01]  /*9c50*/  LDSM.16.M88.4 R24, [R13+0x1000] ;  /* 0x001000000d18783b */ /* 0x000ee20000000200 */
[----:B------:R-:W-:Y:S02]  /*9c60*/  IMAD R4, R4, c[0x0][0x218], RZ ;  /* 0x0000860004047a24 */ /* 0x000fe400078e02ff */
[----:B------:R-:W-:Y:S01]  /*9c70*/  IMAD R0, R8, c[0x0][0x20c], R0 ;  /* 0x0000830008007a24 */ /* 0x000fe200078e0200 */
[----:B------:R-:W1:Y:S01]  /*9c80*/  LDSM.16.M88.4 R32, [R13+0x1800] ;  /* 0x001800000d20783b */ /* 0x000e620000000200 */
[----:B------:R-:W-:Y:S02]  /*9c90*/  IMAD R4, R12, c[0x0][0x21c], R4 ;  /* 0x000087000c047a24 */ /* 0x000fe400078e0204 */
[----:B------:R-:W-:Y:S01]  /*9ca0*/  IMAD.IADD R3, R3, 0x1, R0 ;  /* 0x0000000103037824 */ /* 0x000fe200078e0200 */
[----:B------:R5:W1:Y:S01]  /*9cb0*/  LDSM.16.M88.4 R8, [R13] ;  /* 0x000000000d08783b */ /* 0x000a620000000200 */
[C---:B------:R-:W-:Y:S01]  /*9cc0*/  SHF.L.U64.HI R29, R14.reuse, 0x1, R15 ;  /* 0x000000010e1d7819 */ /* 0x040fe2000001020f */
[----:B------:R-:W-:Y:S02]  /*9cd0*/  IMAD.SHL.U32 R250, R14, 0x2, RZ ;  /* 0x000000020efa7824 */ /* 0x000fe400078e00ff */
[----:B------:R-:W-:Y:S05]  /*9ce0*/  IMAD.WIDE.U32 R2, R12, c[0x0][0x218], R2 ;  /* 0x000086000c027a25 */ /* 0x000fea00078e0002 */
[----:B------:R-:W-:Y:S02]  /*9cf0*/  IADD3 R0, P0, R6, R2, RZ ;  /* 0x0000000206007210 */ /* 0x000fe40007f1e0ff */
[----:B------:R-:W3:Y:S01]  /*9d00*/  LDL R6, [R1+0xf4] ;  /* 0x0000f40001067983 */ /* 0x000ee20000100800 */
[----:B------:R-:W-:Y:S02]  /*9d10*/  IADD3 R2, R252, 0x7000, RZ ;  /* 0x00007000fc027810 */ /* 0x000fe40007ffe0ff */
[----:B------:R-:W-:Y:S02]  /*9d20*/  IADD3.X R4, R5, R3, R4, P0, !PT ;  /* 0x0000000305047210 */ /* 0x000fe400007fe404 */
[C---:B------:R-:W-:Y:S04]  /*9d30*/  LEA R12, P0, R0.reuse, c[0x0][0x1f8], 0x1 ;  /* 0x00007e00000c7a11 */ /* 0x040fe800078008ff */
[----:B------:R-:W-:Y:S02]  /*9d40*/  LEA.HI.X R4, R0, c[0x0][0x1fc], R4, 0x1, P0 ;  /* 0x00007f0000047a11 */ /* 0x000fe400000f0c04 */
[C---:B------:R-:W-:Y:S01]  /*9d50*/  IADD3 R0, R252.reuse, 0x7800, RZ ;  /* 0x00007800fc007810 */ /* 0x040fe20007ffe0ff */
[----:B-----5:R-:W5:Y:S04]  /*9d60*/  LDL R13, [R1+0xf0] ;  /* 0x0000f000010d7983 */ /* 0x020f680000100800 */
[----:B------:R1:W-:Y:S04]  /*9d70*/  STL [R1+0x1c], R0 ;  /* 0x00001c0001007387 */ /* 0x0003e80000100800 */
[----:B------:R-:W3:Y:S04]  /*9d80*/  LDL R5, [R1+0x70] ;  /* 0x0000700001057983 */ /* 0x000ee80000100800 */
[----:B------:R4:W-:Y:S04]  /*9d90*/  STL [R1+0x18], R2 ;  /* 0x0000180201007387 */ /* 0x0009e80000100800 */
[----:B------:R-:W3:Y:S01]  /*9da0*/  LDL R3, [R1+0xf8] ;  /* 0x0000f80001037983 */ /* 0x000ee20000100800 */
[C---:B-1----:R-:W-:Y:S03]  /*9db0*/  IADD3 R0, R252.reuse, 0x6800, RZ ;  /* 0x00006800fc007810 */ /* 0x042fe60007ffe0ff */
[----:B----4-:R-:W4:Y:S04]  /*9dc0*/  LDL R2, [R1+0x58] ;  /* 0x0000580001027983 */ /* 0x010f280000100800 */
[----:B------:R1:W-:Y:S04]  /*9dd0*/  STL [R1+0x14], R0 ;  /* 0x0000140001007387 */ /* 0x0003e80000100800 */
[----:B------:R1:W-:Y:S02]  /*9de0*/  STL [R1+0x10], R20 ;  /* 0x0000101401007387 */ /* 0x0003e40000100800 */
[C---:B-1----:R-:W-:Y:S02]  /*9df0*/  IADD3 R0, R252.reuse, 0x5800, RZ ;  /* 0x00005800fc007810 */ /* 0x042fe40007ffe0ff */
[C---:B------:R-:W-:Y:S03]  /*9e00*/  IADD3 R20, R252.reuse, 0x4800, RZ ;  /* 0x00004800fc147810 */ /* 0x040fe60007ffe0ff */
[----:B------:R1:W-:Y:S04]  /*9e10*/  STL [R1+0xc], R0 ;  /* 0x00000c0001007387 */ /* 0x0003e80000100800 */
[----:B------:R-:W-:Y:S04]  /*9e20*/  STL [R1+0x8], R21 ;  /* 0x0000081501007387 */ /* 0x000fe80000100800 */
[----:B------:R-:W-:Y:S01]  /*9e30*/  STL [R1+0x4], R20 ;  /* 0x0000041401007387 */ /* 0x000fe20000100800 */
[C---:B-1----:R-:W-:Y:S05]  /*9e40*/  IADD3 R0, R252.reuse, 0x4000, RZ ;  /* 0x00004000fc007810 */ /* 0x042fea0007ffe0ff */
[----:B------:R1:W-:Y:S02]  /*9e50*/  STL [R1], R0 ;  /* 0x0000000001007387 */ /* 0x0003e40000100800 */
[----:B-1----:R-:W-:Y:S01]  /*9e60*/  IADD3 R0, R252, 0x2000, RZ ;  /* 0x00002000fc007810 */ /* 0x002fe20007ffe0ff */
[C---:B--2---:R-:W-:Y:S01]  /*9e70*/  IMAD.SHL.U32 R249, R7.reuse, 0x2, RZ ;  /* 0x0000000207f97824 */ /* 0x044fe200078e00ff */
[----:B-----5:R-:W-:Y:S02]  /*9e80*/  SHF.L.U64.HI R28, R7, 0x1, R13 ;  /* 0x00000001071c7819 */ /* 0x020fe4000001020d */
[C---:B---3--:R-:W-:Y:S01]  /*9e90*/  SHF.L.U64.HI R23, R5.reuse, 0x1, R6 ;  /* 0x0000000105177819 */ /* 0x048fe20000010206 */
[----:B------:R-:W-:Y:S01]  /*9ea0*/  IMAD.SHL.U32 R31, R5, 0x2, RZ ;  /* 0x00000002051f7824 */ /* 0x000fe200078e00ff */
[C---:B----4-:R-:W-:Y:S01]  /*9eb0*/  SHF.L.U64.HI R20, R2.reuse, 0x1, R3 ;  /* 0x0000000102147819 */ /* 0x050fe20000010203 */
[----:B------:R-:W-:Y:S01]  /*9ec0*/  IMAD.SHL.U32 R30, R2, 0x2, RZ ;  /* 0x00000002021e7824 */ /* 0x000fe200078e00ff */
[----:B------:R-:W-:-:S05]  /*9ed0*/  BRA.DIV ~URZ, `(.L_x_2302) ;  /* 0x00007de27f007947 */ /* 0x000fca000b800000 */
[----:B------:R1:W2:Y:S02]  /*9ee0*/  SHFL.IDX PT, R2, R4, RZ, 0x181f ;  /* 0x00181fff04027589 */ /* 0x0002a400000e0000 */
.L_x_2351:
[----:B------:R-:W3:Y:S01]  /*9ef0*/  LDL R3, [R1+0x70] ;  /* 0x0000700001037983 */ /* 0x000ee20000100800 */
[----:B------:R-:W-:Y:S04]  /*9f00*/  BSSY B0, `(.L_x_2303) ;  /* 0x0000171000007945 */ /* 0x000fe80003800000 */
[----:B------:R-:W4:Y:S05]  /*9f10*/  LDL R6, [R1+0x58] ;  /* 0x0000580001067983 */ /* 0x000f2a0000100800 */
[----:B--2---:R-:W2:Y:S05]  /*9f20*/  LDL R13, [R1+0x6c] ;  /* 0x00006c00010d7983 */ /* 0x004eaa0000100800 */
[----:B------:R-:W2:Y:S05]  /*9f30*/  LDL R251, [R1+0x50] ;  /* 0x0000500001fb7983 */ /* 0x000eaa0000100800 */
[----:B------:R-:W2:Y:S05]  /*9f40*/  LDL R21, [R1+0x74] ;  /* 0x0000740001157983 */ /* 0x000eaa0000100800 */
[----:B------:R-:W1:Y:S05]  /*9f50*/  SHFL.IDX PT, R5, R12, RZ, 0x181f ;  /* 0x00181fff0c057589 */ /* 0x000e6a00000e0000 */
[----:B------:R-:W-:Y:S05]  /*9f60*/  STL.64 [R1+0x120], R42 ;  /* 0x0001202a01007387 */ /* 0x000fea0000100a00 */
[----:B------:R-:W-:Y:S05]  /*9f70*/  STL.64 [R1+0x118], R40 ;  /* 0x0001182801007387 */ /* 0x000fea0000100a00 */
[----:B------:R-:W-:Y:S05]  /*9f80*/  STL.64 [R1+0x110], R38 ;  /* 0x0001102601007387 */ /* 0x000fea0000100a00 */
[----:B------:R1:W-:Y:S05]  /*9f90*/  STL.64 [R1+0x108], R36 ;  /* 0x0001082401007387 */ /* 0x0003ea0000100a00 */
[----:B-1----:R-:W-:Y:S01]  /*9fa0*/  SHFL.IDX PT, R4, R4, 0x1, 0x181f ;  /* 0x00381f0004047f89 */ /* 0x002fe200000e0000 */
[----:B--2---:R-:W-:Y:S02]  /*9fb0*/  ISETP.GE.AND P3, PT, R21, c[0x0][0x1d4], PT ;  /* 0x0000750015007a0c */ /* 0x004fe40003f66270 */
[----:B---3--:R-:W-:Y:S02]  /*9fc0*/  ISETP.GE.AND P5, PT, R3, c[0x0][0x1d4], PT ;  /* 0x0000750003007a0c */ /* 0x008fe40003fa6270 */
[----:B------:R1:W2:Y:S01]  /*9fd0*/  SHFL.IDX PT, R3, R12, 0x1, 0x181f ;  /* 0x00381f000c037f89 */ /* 0x0002a200000e0000 */
[----:B----4-:R-:W-:Y:S02]  /*9fe0*/  ISETP.GE.AND P1, PT, R6, c[0x0][0x1d4], PT ;  /* 0x0000750006007a0c */ /* 0x010fe40003f26270 */
[----:B------:R-:W-:Y:S02]  /*9ff0*/  IADD3 R6, P0, R5, R30, RZ ;  /* 0x0000001e05067210 */ /* 0x000fe40007f1e0ff */
[----:B------:R-:W-:Y:S02]  /*a000*/  ISETP.GE.AND P4, PT, R13, c[0x0][0x1d4], PT ;  /* 0x000075000d007a0c */ /* 0x000fe40003f86270 */
[----:B------:R-:W-:Y:S01]  /*a010*/  SEL R36, RZ, 0x10, P1 ;  /* 0x00000010ff247807 */ /* 0x000fe20000800000 */
[C---:B------:R-:W-:Y:S01]  /*a020*/  IMAD.X R7, R2.reuse, 0x1, R20, P0 ;  /* 0x0000000102077824 */ /* 0x040fe200000e0614 */
[C---:B------:R-:W-:Y:S02]  /*a030*/  IADD3 R14, P0, R5.reuse, R31, RZ ;  /* 0x0000001f050e7210 */ /* 0x040fe40007f1e0ff */
[----:B------:R-:W-:Y:S01]  /*a040*/  SEL R21, RZ, 0x10, P4 ;  /* 0x00000010ff157807 */ /* 0x000fe20002000000 */
[----:B------:R3:W-:Y:S02]  /*a050*/  STL [R1+0x54], R36 ;  /* 0x0000542401007387 */ /* 0x0007e40000100800 */
[C---:B------:R-:W-:Y:S03]  /*a060*/  IMAD.X R15, R2.reuse, 0x1, R23, P0 ;  /* 0x00000001020f7824 */ /* 0x040fe600000e0617 */
[----:B------:R4:W-:Y:S05]  /*a070*/  LDGSTS.E.BYPASS.LTC128B.128 [R251+0x100], [R6.64], !P1 ;  /* 0x0010000006fb7fae */ /* 0x0009ea000c901d46 */
[----:B------:R2:W-:Y:S01]  /*a080*/  LDGSTS.E.BYPASS.LTC128B.128 [R251+0x2100], [R14.64], !P5 ;  /* 0x021000000efb7fae */ /* 0x0005e2000e901d46 */
[C---:B-1----:R-:W-:Y:S05]  /*a090*/  IADD3 R12, P0, R5.reuse, R249, RZ ;  /* 0x000000f9050c7210 */ /* 0x042fea0007f1e0ff */
[C---:B------:R-:W-:Y:S05]  /*a0a0*/  IMAD.X R13, R2.reuse, 0x1, R28, P0 ;  /* 0x00000001020d7824 */ /* 0x040fea00000e061c */
[----:B------:R1:W-:Y:S01]  /*a0b0*/  LDGSTS.E.BYPASS.LTC128B.128 [R251+0x4100], [R12.64], !P4 ;  /* 0x041000000cfb7fae */ /* 0x0003e2000e101d46 */
[----:B----4-:R-:W-:Y:S05]  /*a0c0*/  IADD3 R6, P0, R5, R250, RZ ;  /* 0x000000fa05067210 */ /* 0x010fea0007f1e0ff */
[----:B------:R-:W-:Y:S01]  /*a0d0*/  IMAD.X R7, R2, 0x1, R29, P0 ;  /* 0x0000000102077824 */ /* 0x000fe200000e061d */
[----:B------:R-:W-:Y:S04]  /*a0e0*/  SEL R2, RZ, 0x10, P5 ;  /* 0x00000010ff027807 */ /* 0x000fe80002800000 */
[C---:B------:R-:W-:Y:S01]  /*a0f0*/  IADD3 R22, -R2.reuse, 0x10, RZ ;  /* 0x0000001002167810 */ /* 0x040fe20007ffe1ff */
[----:B------:R4:W-:Y:S01]  /*a100*/  LDGSTS.E.BYPASS.LTC128B.128 [R251+0x6100], [R6.64], !P3 ;  /* 0x0610000006fb7fae */ /* 0x0009e2000d901d46 */
[----:B------:R-:W-:Y:S02]  /*a110*/  ISETP.NE.U32.AND P2, PT, R2, RZ, PT ;  /* 0x000000ff0200720c */ /* 0x000fe40003f45070 */
[----:B------:R-:W-:Y:S02]  /*a120*/  LOP3.LUT R22, R22, 0xf, RZ, 0xc0, !PT ;  /* 0x0000000f16167812 */ /* 0x000fe400078ec0ff */
[----:B-1----:R-:W-:Y:S04]  /*a130*/  IADD3 R12, -R36, 0x10, RZ ;  /* 0x00000010240c7810 */ /* 0x002fe80007ffe1ff */
[----:B------:R-:W-:Y:S04]  /*a140*/  LOP3.LUT R12, R12, 0xf, RZ, 0xc0, !PT ;  /* 0x0000000f0c0c7812 */ /* 0x000fe800078ec0ff */
[-C--:B--2---:R-:W-:Y:S02]  /*a150*/  IADD3 R12, P1, P0, R12, R3.reuse, R30 ;  /* 0x000000030c0c7210 */ /* 0x084fe4000783e01e */
        /* <DEDUP_REMOVED lines=11> */
[----:B------:R-:W2:Y:S02]  /*a210*/  LDL R3, [R1+0x28] ;  /* 0x0000280001037983 */ /* 0x000ea40000100800 */
[----:B------:R-:W-:Y:S02]  /*a220*/  IADD3.X R29, RZ, R4, R29, P1, P0 ;  /* 0x00000004ff1d7210 */ /* 0x000fe40000fe041d */
[C---:B----4-:R-:W-:Y:S01]  /*a230*/  HMMA.16816.F32 R4, R168.reuse, R8, RZ ;  /* 0x00000008a804723c */ /* 0x050fe200000018ff */
[----:B------:R-:W4:Y:S02]  /*a240*/  LDL.LU R40, [R1] ;  /* 0x0000000001287983 */ /* 0x000f240000300800 */
[----:B------:R-:W-:Y:S02]  /*a250*/  ISETP.NE.U32.AND P0, PT, R36, RZ, PT ;  /* 0x000000ff2400720c */ /* 0x000fe40003f05070 */
[----:B------:R-:W-:Y:S01]  /*a260*/  ISETP.NE.U32.AND P1, PT, R21, RZ, PT ;  /* 0x000000ff1500720c */ /* 0x000fe20003f25070 */
[----:B------:R-:W4:Y:S02]  /*a270*/  LDL.LU R38, [R1+0x4] ;  /* 0x0000040001267983 */ /* 0x000f240000300800 */
[C---:B------:R-:W-:Y:S03]  /*a280*/  HMMA.16816.F32 R8, R168.reuse, R10, RZ ;  /* 0x0000000aa808723c */ /* 0x040fe600000018ff */
[----:B------:R-:W4:Y:S05]  /*a290*/  LDL.LU R37, [R1+0x8] ;  /* 0x0000080001257983 */ /* 0x000f2a0000300800 */
[----:B---3--:R-:W3:Y:S05]  /*a2a0*/  LDL.LU R36, [R1+0xc] ;  /* 0x00000c0001247983 */ /* 0x008eea0000300800 */
[----:B------:R-:W3:Y:S05]  /*a2b0*/  LDL R2, [R1+0x24] ;  /* 0x0000240001027983 */ /* 0x000eea0000100800 */
[----:B------:R-:W3:Y:S05]  /*a2c0*/  LDL R39, [R1+0x20] ;  /* 0x0000200001277983 */ /* 0x000eea0000100800 */
[----:B------:R1:W-:Y:S01]  /*a2d0*/  LDGSTS.E.BYPASS.LTC128B.128.ZFILL [R251+0x1100], [R12.64], P0 ;  /* 0x011000000cfb7fae */ /* 0x0003e20008141d46 */
[----:B------:R-:W-:Y:S04]  /*a2e0*/  ISETP.NE.U32.AND P0, PT, R20, RZ, PT ;  /* 0x000000ff1400720c */ /* 0x000fe80003f05070 */
[----:B------:R1:W-:Y:S05]  /*a2f0*/  LDGSTS.E.BYPASS.LTC128B.128.ZFILL [R251+0x3100], [R22.64], P2 ;  /* 0x0310000016fb7fae */ /* 0x0003ea0009141d46 */
[----:B------:R1:W-:Y:S05]  /*a300*/  LDGSTS.E.BYPASS.LTC128B.128.ZFILL [R251+0x5100], [R30.64], P1 ;  /* 0x051000001efb7fae */ /* 0x0003ea0008941d46 */
[----:B------:R1:W-:Y:S05]  /*a310*/  LDGSTS.E.BYPASS.LTC128B.128.ZFILL [R251+0x7100], [R28.64], P0 ;  /* 0x071000001cfb7fae */ /* 0x0003ea0008141d46 */
[----:B------:R-:W0:Y:S01]  /*a320*/  LDGDEPBAR ;  /* 0x00000000000079af */ /* 0x000e220000000000 */
[C---:B-1----:R-:W-:Y:S08]  /*a330*/  HMMA.16816.F32 R12, R168.reuse, R16, RZ ;  /* 0x00000010a80c723c */ /* 0x042ff000000018ff */
[C---:B------:R-:W-:Y:S01]  /*a340*/  HMMA.16816.F32 R16, R168.reuse, R18, RZ ;  /* 0x00000012a810723c */ /* 0x040fe200000018ff */
[----:B------:R-:W-:Y:S07]  /*a350*/  LDSM.16.M88.4 R248, [R248] ;  /* 0x00000000f8f8783b */ /* 0x000fee0000000200 */
        /* <DEDUP_REMOVED lines=12> */
[----:B--2---:R-:W1:Y:S05]  /*a420*/  LDSM.16.M88.4 R176, [R3] ;  /* 0x0000000003b0783b */ /* 0x004e6a0000000200 */
[----:B------:R-:W2:Y:S05]  /*a430*/  LDSM.16.M88.4 R180, [R3+0x800] ;  /* 0x0008000003b4783b */ /* 0x000eaa0000000200 */
[----:B------:R-:W2:Y:S05]  /*a440*/  LDSM.16.M88.4 R184, [R3+0x1000] ;  /* 0x0010000003b8783b */ /* 0x000eaa0000000200 */
[----:B------:R-:W2:Y:S01]  /*a450*/  LDSM.16.M88.4 R188, [R3+0x1800] ;  /* 0x0018000003bc783b */ /* 0x000ea20000000200 */
[C---:B-1----:R-:W-:Y:S08]  /*a460*/  HMMA.16816.F32 R4, R192.reuse, R176, R4 ;  /* 0x000000b0c004723c */ /* 0x042ff00000001804 */
[C---:B------:R-:W-:Y:S01]  /*a470*/  HMMA.16816.F32 R8, R192.reuse, R178, R8 ;  /* 0x000000b2c008723c */ /* 0x040fe20000001808 */
[----:B---3--:R-:W1:Y:S07]  /*a480*/  LDSM.16.M88.4 R176, [R2+-0x6000] ;  /* 0xffa0000002b0783b */ /* 0x008e6e0000000200 */
[C---:B--2---:R-:W-:Y:S08]  /*a490*/  HMMA.16816.F32 R12, R192.reuse, R180, R12 ;  /* 0x000000b4c00c723c */ /* 0x044ff0000000180c */
[C---:B------:R-:W-:Y:S01]  /*a4a0*/  HMMA.16816.F32 R16, R192.reuse, R182, R16 ;  /* 0x000000b6c010723c */ /* 0x040fe20000001810 */
[----:B------:R-:W2:Y:S07]  /*a4b0*/  LDSM.16.M88.4 R180, [R2+-0x5800] ;  /* 0xffa8000002b4783b */ /* 0x000eae0000000200 */
[C---:B------:R-:W-:Y:S08]  /*a4c0*/  HMMA.16816.F32 R20, R192.reuse, R184, R20 ;  /* 0x000000b8c014723c */ /* 0x040ff00000001814 */
[C---:B------:R-:W-:Y:S01]  /*a4d0*/  HMMA.16816.F32 R24, R192.reuse, R186, R24 ;  /* 0x000000bac018723c */ /* 0x040fe20000001818 */
[----:B------:R-:W3:Y:S07]  /*a4e0*/  LDSM.16.M88.4 R184, [R2+-0x5000] ;  /* 0xffb0000002b8783b */ /* 0x000eee0000000200 */
[C---:B------:R-:W-:Y:S08]  /*a4f0*/  HMMA.16816.F32 R28, R192.reuse, R188, R28 ;  /* 0x000000bcc01c723c */ /* 0x040ff0000000181c */
[----:B------:R-:W-:Y:S01]  /*a500*/  HMMA.16816.F32 R32, R192, R190, R32 ;  /* 0x000000bec020723c */ /* 0x000fe20000001820 */
[----:B------:R-:W4:Y:S07]  /*a510*/  LDSM.16.M88.4 R188, [R2+-0x4800] ;  /* 0xffb8000002bc783b */ /* 0x000f2e0000000200 */
[C---:B-1----:R-:W-:Y:S08]  /*a520*/  HMMA.16816.F32 R4, R196.reuse, R176, R4 ;  /* 0x000000b0c404723c */ /* 0x042ff00000001804 */
[C---:B------:R-:W-:Y:S01]  /*a530*/  HMMA.16816.F32 R8, R196.reuse, R178, R8 ;  /* 0x000000b2c408723c */ /* 0x040fe20000001808 */
[----:B------:R-:W1:Y:S07]  /*a540*/  LDSM.16.M88.4 R176, [R39+0x2000] ;  /* 0x0020000027b0783b */ /* 0x000e6e0000000200 */
[C---:B--2---:R-:W-:Y:S08]  /*a550*/  HMMA.16816.F32 R12, R196.reuse, R180, R12 ;  /* 0x000000b4c40c723c */ /* 0x044ff0000000180c */
        /* <DEDUP_REMOVED lines=8> */
[C---:B-1----:R-:W-:Y:S08]  /*a5e0*/  HMMA.16816.F32 R4, R200.reuse, R176, R4 ;  /* 0x000000b0c804723c */ /* 0x042ff00000001804 */
[C---:B------:R-:W-:Y:S01]  /*a5f0*/  HMMA.16816.F32 R8, R200.reuse, R178, R8 ;  /* 0x000000b2c808723c */ /* 0x040fe20000001808 */
[----:B------:R-:W1:Y:S07]  /*a600*/  LDSM.16.M88.4 R176, [R0] ;  /* 0x0000000000b0783b */ /* 0x000e6e0000000200 */
[C---:B--2---:R-:W-:Y:S08]  /*a610*/  HMMA.16816.F32 R12, R200.reuse, R180, R12 ;  /* 0x000000b4c80c723c */ /* 0x044ff0000000180c */
[C---:B------:R-:W-:Y:S01]  /*a620*/  HMMA.16816.F32 R16, R200.reuse, R182, R16 ;  /* 0x000000b6c810723c */ /* 0x040fe20000001810 */
[----:B------:R-:W2:Y:S07]  /*a630*/  LDSM.16.M88.4 R180, [R132] ;  /* 0x0000000084b4783b */ /* 0x000eae0000000200 */
[C---:B---3--:R-:W-:Y:S08]  /*a640*/  HMMA.16816.F32 R20, R200.reuse, R184, R20 ;  /* 0x000000b8c814723c */ /* 0x048ff00000001814 */
[C---:B------:R-:W-:Y:S01]  /*a650*/  HMMA.16816.F32 R24, R200.reuse, R186, R24 ;  /* 0x000000bac818723c */ /* 0x040fe20000001818 */
[----:B------:R-:W3:Y:S07]  /*a660*/  LDSM.16.M88.4 R184, [R133] ;  /* 0x0000000085b8783b */ /* 0x000eee0000000200 */
[C---:B----4-:R-:W-:Y:S08]  /*a670*/  HMMA.16816.F32 R28, R200.reuse, R188, R28 ;  /* 0x000000bcc81c723c */ /* 0x050ff0000000181c */
[----:B------:R-:W-:Y:S01]  /*a680*/  HMMA.16816.F32 R32, R200, R190, R32 ;  /* 0x000000bec820723c */ /* 0x000fe20000001820 */
[----:B------:R-:W4:Y:S07]  /*a690*/  LDSM.16.M88.4 R188, [R3+0x2000] ;  /* 0x0020000003bc783b */ /* 0x000f2e0000000200 */
        /* <DEDUP_REMOVED lines=11> */
[----:B------:R-:W3:Y:S07]  /*a750*/  LDSM.16.M88.4 R248, [R2+-0x4000] ;  /* 0xffc0000002f8783b */ /* 0x000eee0000000200 */
[C---:B----4-:R-:W-:Y:S08]  /*a760*/  HMMA.16816.F32 R4, R208.reuse, R188, R4 ;  /* 0x000000bcd004723c */ /* 0x050ff00000001804 */
[C---:B------:R-:W-:Y:S01]  /*a770*/  HMMA.16816.F32 R8, R208.reuse, R190, R8 ;  /* 0x000000bed008723c */ /* 0x040fe20000001808 */
[----:B------:R-:W4:Y:S07]  /*a780*/  LDSM.16.M88.4 R188, [R2+-0x3800] ;  /* 0xffc8000002bc783b */ /* 0x000f2e0000000200 */
[C---:B-1----:R-:W-:Y:S08]  /*a790*/  HMMA.16816.F32 R12, R208.reuse, R176, R12 ;  /* 0x000000b0d00c723c */ /* 0x042ff0000000180c */
[C---:B------:R-:W-:Y:S01]  /*a7a0*/  HMMA.16816.F32 R16, R208.reuse, R178, R16 ;  /* 0x000000b2d010723c */ /* 0x040fe20000001810 */
[----:B------:R-:W1:Y:S07]  /*a7b0*/  LDSM.16.M88.4 R176, [R2+-0x3000] ;  /* 0xffd0000002b0783b */ /* 0x000e6e0000000200 */
[C---:B--2---:R-:W-:Y:S08]  /*a7c0*/  HMMA.16816.F32 R20, R208.reuse, R180, R20 ;  /* 0x000000b4d014723c */ /* 0x044ff00000001814 */
[C---:B------:R-:W-:Y:S01]  /*a7d0*/  HMMA.16816.F32 R24, R208.reuse, R182, R24 ;  /* 0x000000b6d018723c */ /* 0x040fe20000001818 */
[----:B------:R-:W2:Y:S07]  /*a7e0*/  LDSM.16.M88.4 R180, [R2+-0x2800] ;  /* 0xffd8000002b4783b */ /* 0x000eae0000000200 */
[C---:B---3--:R-:W-:Y:S08]  /*a7f0*/  HMMA.16816.F32 R28, R208.reuse, R184, R28 ;  /* 0x000000b8d01c723c */ /* 0x048ff0000000181c */
[----:B------:R-:W-:Y:S01]  /*a800*/  HMMA.16816.F32 R32, R208, R186, R32 ;  /* 0x000000bad020723c */ /* 0x000fe20000001820 */
[----:B------:R-:W3:Y:S07]  /*a810*/  LDSM.16.M88.4 R184, [R39+0x4000] ;  /* 0x0040000027b8783b */ /* 0x000eee0000000200 */
[C---:B------:R-:W-:Y:S08]  /*a820*/  HMMA.16816.F32 R4, R212.reuse, R248, R4 ;  /* 0x000000f8d404723c */ /* 0x040ff00000001804 */
[C---:B------:R-:W-:Y:S01]  /*a830*/  HMMA.16816.F32 R8, R212.reuse, R250, R8 ;  /* 0x000000fad408723c */ /* 0x040fe20000001808 */
[----:B------:R-:W3:Y:S07]  /*a840*/  LDSM.16.M88.4 R248, [R39+0x4800] ;  /* 0x0048000027f8783b */ /* 0x000eee0000000200 */
[C---:B----4-:R-:W-:Y:S08]  /*a850*/  HMMA.16816.F32 R12, R212.reuse, R188, R12 ;  /* 0x000000bcd40c723c */ /* 0x050ff0000000180c */
[C---:B------:R-:W-:Y:S01]  /*a860*/  HMMA.16816.F32 R16, R212.reuse, R190, R16 ;  /* 0x000000bed410723c */ /* 0x040fe20000001810 */
[----:B------:R-:W4:Y:S07]  /*a870*/  LDSM.16.M88.4 R188, [R39+0x5000] ;  /* 0x0050000027bc783b */ /* 0x000f2e0000000200 */
[C---:B-1----:R-:W-:Y:S08]  /*a880*/  HMMA.16816.F32 R20, R212.reuse, R176, R20 ;  /* 0x000000b0d414723c */ /* 0x042ff00000001814 */
[C---:B------:R-:W-:Y:S01]  /*a890*/  HMMA.16816.F32 R24, R212.reuse, R178, R24 ;  /* 0x000000b2d418723c */ /* 0x040fe20000001818 */
[----:B------:R-:W1:Y:S07]  /*a8a0*/  LDSM.16.M88.4 R176, [R39+0x5800] ;  /* 0x0058000027b0783b */ /* 0x000e6e0000000200 */
[C---:B--2---:R-:W-:Y:S08]  /*a8b0*/  HMMA.16816.F32 R28, R212.reuse, R180, R28 ;  /* 0x000000b4d41c723c */ /* 0x044ff0000000181c */
[----:B------:R-:W-:Y:S01]  /*a8c0*/  HMMA.16816.F32 R32, R212, R182, R32 ;  /* 0x000000b6d420723c */ /* 0x000fe20000001820 */
[----:B------:R-:W2:Y:S05]  /*a8d0*/  LDSM.16.M88.4 R180, [R40] ;  /* 0x0000000028b4783b */ /* 0x000eaa0000000200 */
[----:B------:R-:W-:Y:S02]  /*a8e0*/  LDSM.16.M88.4 R40, [R3+0x4000] ;  /* 0x004000000328783b */ /* 0x000fe40000000200 */
[C---:B---3--:R-:W-:Y:S08]  /*a8f0*/  HMMA.16816.F32 R4, R216.reuse, R184, R4 ;  /* 0x000000b8d804723c */ /* 0x048ff00000001804 */
[C---:B------:R-:W-:Y:S01]  /*a900*/  HMMA.16816.F32 R8, R216.reuse, R186, R8 ;  /* 0x000000bad808723c */ /* 0x040fe20000001808 */
[----:B------:R3:W2:Y:S07]  /*a910*/  LDSM.16.M88.4 R184, [R38] ;  /* 0x0000000026b8783b */ /* 0x0006ae0000000200 */
[C---:B------:R-:W-:Y:S08]  /*a920*/  HMMA.16816.F32 R12, R216.reuse, R248, R12 ;  /* 0x000000f8d80c723c */ /* 0x040ff0000000180c */
[C---:B------:R-:W-:Y:S01]  /*a930*/  HMMA.16816.F32 R16, R216.reuse, R250, R16 ;  /* 0x000000fad810723c */ /* 0x040fe20000001810 */
[----:B------:R1:W2:Y:S07]  /*a940*/  LDSM.16.M88.4 R248, [R37] ;  /* 0x0000000025f8783b */ /* 0x0002ae0000000200 */
[C---:B----4-:R-:W-:Y:S01]  /*a950*/  HMMA.16816.F32 R20, R216.reuse, R188, R20 ;  /* 0x000000bcd814723c */ /* 0x050fe20000001814 */
[----:B---3--:R-:W3:Y:S07]  /*a960*/  LDL.LU R38, [R1+0x10] ;  /* 0x0000100001267983 */ /* 0x008eee0000300800 */
[C---:B------:R-:W-:Y:S01]  /*a970*/  HMMA.16816.F32 R24, R216.reuse, R190, R24 ;  /* 0x000000bed818723c */ /* 0x040fe20000001818 */
[----:B------:R4:W2:Y:S07]  /*a980*/  LDSM.16.M88.4 R188, [R36] ;  /* 0x0000000024bc783b */ /* 0x0008ae0000000200 */
[C---:B-1----:R-:W-:Y:S01]  /*a990*/  HMMA.16816.F32 R28, R216.reuse, R176, R28 ;  /* 0x000000b0d81c723c */ /* 0x042fe2000000181c */
[----:B------:R-:W3:Y:S07]  /*a9a0*/  LDL.LU R37, [R1+0x14] ;  /* 0x0000140001257983 */ /* 0x000eee0000300800 */
[----:B------:R-:W-:Y:S01]  /*a9b0*/  HMMA.16816.F32 R32, R216, R178, R32 ;  /* 0x000000b2d820723c */ /* 0x000fe20000001820 */
[----:B------:R-:W1:Y:S07]  /*a9c0*/  LDSM.16.M88.4 R176, [R3+0x4800] ;  /* 0x0048000003b0783b */ /* 0x000e6e0000000200 */
[C---:B--2---:R-:W-:Y:S01]  /*a9d0*/  HMMA.16816.F32 R4, R220.reuse, R180, R4 ;  /* 0x000000b4dc04723c */ /* 0x044fe20000001804 */
[----:B----4-:R-:W2:Y:S05]  /*a9e0*/  LDL.LU R36, [R1+0x18] ;  /* 0x0000180001247983 */ /* 0x010eaa0000300800 */
[----:B------:R-:W4:Y:S02]  /*a9f0*/  LDL.LU R0, [R1+0x1c] ;  /* 0x00001c0001007983 */ /* 0x000f240000300800 */
[C---:B------:R-:W-:Y:S03]  /*aa00*/  HMMA.16816.F32 R8, R220.reuse, R182, R8 ;  /* 0x000000b6dc08723c */ /* 0x040fe60000001808 */
[----:B------:R-:W1:Y:S05]  /*aa10*/  LDSM.16.M88.4 R180, [R3+0x5000] ;  /* 0x0050000003b4783b */ /* 0x000e6a0000000200 */
[C---:B------:R-:W-:Y:S08]  /*aa20*/  HMMA.16816.F32 R12, R220.reuse, R184, R12 ;  /* 0x000000b8dc0c723c */ /* 0x040ff0000000180c */
[C---:B------:R-:W-:Y:S01]  /*aa30*/  HMMA.16816.F32 R16, R220.reuse, R186, R16 ;  /* 0x000000badc10723c */ /* 0x040fe20000001810 */
[----:B------:R-:W1:Y:S07]  /*aa40*/  LDSM.16.M88.4 R184, [R3+0x5800] ;  /* 0x0058000003b8783b */ /* 0x000e6e0000000200 */
[C---:B------:R-:W-:Y:S08]  /*aa50*/  HMMA.16816.F32 R20, R220.reuse, R248, R20 ;  /* 0x000000f8dc14723c */ /* 0x040ff00000001814 */
[C---:B------:R-:W-:Y:S01]  /*aa60*/  HMMA.16816.F32 R24, R220.reuse, R250, R24 ;  /* 0x000000fadc18723c */ /* 0x040fe20000001818 */
[----:B------:R-:W-:Y:S07]  /*aa70*/  LDSM.16.M88.4 R248, [R2+-0x1800] ;  /* 0xffe8000002f8783b */ /* 0x000fee0000000200 */
[C---:B------:R-:W-:Y:S08]  /*aa80*/  HMMA.16816.F32 R28, R220.reuse, R188, R28 ;  /* 0x000000bcdc1c723c */ /* 0x040ff0000000181c */
[----:B------:R-:W-:Y:S01]  /*aa90*/  HMMA.16816.F32 R32, R220, R190, R32 ;  /* 0x000000bedc20723c */ /* 0x000fe20000001820 */
[----:B------:R-:W1:Y:S07]  /*aaa0*/  LDSM.16.M88.4 R188, [R2+-0x2000] ;  /* 0xffe0000002bc783b */ /* 0x000e6e0000000200 */
[C---:B------:R-:W-:Y:S08]  /*aab0*/  HMMA.16816.F32 R4, R224.reuse, R40, R4 ;  /* 0x00000028e004723c */ /* 0x040ff00000001804 */
[C---:B------:R-:W-:Y:S01]  /*aac0*/  HMMA.16816.F32 R8, R224.reuse, R42, R8 ;  /* 0x0000002ae008723c */ /* 0x040fe20000001808 */
[----:B------:R-:W1:Y:S07]  /*aad0*/  LDSM.16.M88.4 R40, [R2+-0x1000] ;  /* 0xfff000000228783b */ /* 0x000e6e0000000200 */
[C---:B-1----:R-:W-:Y:S08]  /*aae0*/  HMMA.16816.F32 R12, R224.reuse, R176, R12 ;  /* 0x000000b0e00c723c */ /* 0x042ff0000000180c */
[C---:B------:R-:W-:Y:S01]  /*aaf0*/  HMMA.16816.F32 R16, R224.reuse, R178, R16 ;  /* 0x000000b2e010723c */ /* 0x040fe20000001810 */
[----:B------:R-:W1:Y:S07]  /*ab00*/  LDSM.16.M88.4 R176, [R2+-0x800] ;  /* 0xfff8000002b0783b */ /* 0x000e6e0000000200 */
[C---:B------:R-:W-:Y:S08]  /*ab10*/  HMMA.16816.F32 R20, R224.reuse, R180, R20 ;  /* 0x000000b4e014723c */ /* 0x040ff00000001814 */
        /* <DEDUP_REMOVED lines=11> */
[C---:B------:R-:W-:Y:S08]  /*abd0*/  HMMA.16816.F32 R20, R228.reuse, R40, R20 ;  /* 0x00000028e414723c */ /* 0x040ff00000001814 */
[C---:B------:R-:W-:Y:S08]  /*abe0*/  HMMA.16816.F32 R24, R228.reuse, R42, R24 ;  /* 0x0000002ae418723c */ /* 0x040ff00000001818 */
[C---:B-1----:R-:W-:Y:S08]  /*abf0*/  HMMA.16816.F32 R28, R228.reuse, R176, R28 ;  /* 0x000000b0e41c723c */ /* 0x042ff0000000181c */
[----:B------:R-:W-:Y:S08]  /*ac00*/  HMMA.16816.F32 R32, R228, R178, R32 ;  /* 0x000000b2e420723c */ /* 0x000ff00000001820 */
[C---:B------:R-:W-:Y:S08]  /*ac10*/  HMMA.16816.F32 R4, R232.reuse, R180, R4 ;  /* 0x000000b4e804723c */ /* 0x040ff00000001804 */
[C---:B------:R-:W-:Y:S08]  /*ac20*/  HMMA.16816.F32 R8, R232.reuse, R182, R8 ;  /* 0x000000b6e808723c */ /* 0x040ff00000001808 */
[C---:B------:R-:W-:Y:S08]  /*ac30*/  HMMA.16816.F32 R12, R232.reuse, R184, R12 ;  /* 0x000000b8e80c723c */ /* 0x040ff0000000180c */
[C---:B------:R-:W-:Y:S08]  /*ac40*/  HMMA.16816.F32 R16, R232.reuse, R186, R16 ;  /* 0x000000bae810723c */ /* 0x040ff00000001810 */
[C---:B------:R-:W-:Y:S08]  /*ac50*/  HMMA.16816.F32 R20, R232.reuse, R188, R20 ;  /* 0x000000bce814723c */ /* 0x040ff00000001814 */
[C---:B------:R-:W-:Y:S01]  /*ac60*/  HMMA.16816.F32 R24, R232.reuse, R190, R24 ;  /* 0x000000bee818723c */ /* 0x040fe20000001818 */
[----:B------:R-:W-:Y:S07]  /*ac70*/  LDSM.16.M88.4 R188, [R3+0x6000] ;  /* 0x0060000003bc783b */ /* 0x000fee0000000200 */
[C---:B------:R-:W-:Y:S08]  /*ac80*/  HMMA.16816.F32 R28, R232.reuse, R248, R28 ;  /* 0x000000f8e81c723c */ /* 0x040ff0000000181c */
[----:B------:R-:W-:Y:S01]  /*ac90*/  HMMA.16816.F32 R32, R232, R250, R32 ;  /* 0x000000fae820723c */ /* 0x000fe20000001820 */
[----:B------:R-:W-:Y:S05]  /*aca0*/  LDSM.16.M88.4 R248, [R3+0x7000] ;  /* 0x0070000003f8783b */ /* 0x000fea0000000200 */
[----:B---3--:R-:W1:Y:S05]  /*acb0*/  LDSM.16.M88.4 R40, [R38] ;  /* 0x000000002628783b */ /* 0x008e6a0000000200 */
[----:B------:R-:W3:Y:S05]  /*acc0*/  LDSM.16.M88.4 R176, [R37] ;  /* 0x0000000025b0783b */ /* 0x000eea0000000200 */
[----:B--2---:R-:W2:Y:S05]  /*acd0*/  LDSM.16.M88.4 R180, [R36] ;  /* 0x0000000024b4783b */ /* 0x004eaa0000000200 */
[----:B----4-:R-:W4:Y:S01]  /*ace0*/  LDSM.16.M88.4 R184, [R0] ;  /* 0x0000000000b8783b */ /* 0x010f220000000200 */
[C---:B-1----:R-:W-:Y:S04]  /*acf0*/  HMMA.16816.F32 R4, R236.reuse, R40, R4 ;  /* 0x00000028ec04723c */ /* 0x042fe80000001804 */
[----:B------:R-:W-:Y:S04]  /*ad00*/  LDSM.16.M88.4 R36, [R3+0x6800] ;  /* 0x006800000324783b */ /* 0x000fe80000000200 */
[C---:B------:R-:W-:Y:S01]  /*ad10*/  HMMA.16816.F32 R8, R236.reuse, R42, R8 ;  /* 0x0000002aec08723c */ /* 0x040fe20000001808 */
[----:B------:R-:W1:Y:S07]  /*ad20*/  LDSM.16.M88.4 R40, [R3+0x7800] ;  /* 0x007800000328783b */ /* 0x000e6e0000000200 */
[C---:B---3--:R-:W-:Y:S08]  /*ad30*/  HMMA.16816.F32 R12, R236.reuse, R176, R12 ;  /* 0x000000b0ec0c723c */ /* 0x048ff0000000180c */
[C---:B------:R-:W-:Y:S01]  /*ad40*/  HMMA.16816.F32 R16, R236.reuse, R178, R16 ;  /* 0x000000b2ec10723c */ /* 0x040fe20000001810 */
[----:B------:R-:W3:Y:S07]  /*ad50*/  LDSM.16.M88.4 R176, [R2] ;  /* 0x0000000002b0783b */ /* 0x000eee0000000200 */
[C---:B--2---:R-:W-:Y:S08]  /*ad60*/  HMMA.16816.F32 R20, R236.reuse, R180, R20 ;  /* 0x000000b4ec14723c */ /* 0x044ff00000001814 */
[C---:B------:R-:W-:Y:S01]  /*ad70*/  HMMA.16816.F32 R24, R236.reuse, R182, R24 ;  /* 0x000000b6ec18723c */ /* 0x040fe20000001818 */
[----:B------:R-:W2:Y:S07]  /*ad80*/  LDSM.16.M88.4 R180, [R2+0x800] ;  /* 0x0008000002b4783b */ /* 0x000eae0000000200 */
[C---:B----4-:R-:W-:Y:S04]  /*ad90*/  HMMA.16816.F32 R28, R236.reuse, R184, R28 ;  /* 0x000000b8ec1c723c */ /* 0x050fe8000000181c */
[----:B-1----:R-:W-:Y:S02]  /*ada0*/  IMAD.MOV.U32 R3, RZ, RZ, R42 ;  /* 0x000000ffff037224 */ /* 0x002fe400078e002a */
[----:B------:R-:W-:Y:S02]  /*adb0*/  IMAD.MOV.U32 R0, RZ, RZ, R43 ;  /* 0x000000ffff007224 */ /* 0x000fe400078e002b */
[----:B------:R-:W-:Y:S01]  /*adc0*/  HMMA.16816.F32 R32, R236, R186, R32 ;  /* 0x000000baec20723c */ /* 0x000fe20000001820 */
[----:B------:R-:W1:Y:S03]  /*add0*/  LDSM.16.M88.4 R184, [R2+0x1000] ;  /* 0x0010000002b8783b */ /* 0x000e660000000200 */
[----:B------:R-:W-:Y:S02]  /*ade0*/  IMAD.MOV.U32 R133, RZ, RZ, R40 ;  /* 0x000000ffff857224 */ /* 0x000fe400078e0028 */
[----:B------:R4:W5:Y:S01]  /*adf0*/  LDL.LU.64 R42, [R1+0x120] ;  /* 0x00012000012a7983 */ /* 0x0009620000300a00 */
[----:B------:R-:W-:Y:S01]  /*ae00*/  IMAD.MOV.U32 R132, RZ, RZ, R41 ;  /* 0x000000ffff847224 */ /* 0x000fe200078e0029 */
[C---:B------:R-:W-:Y:S03]  /*ae10*/  HMMA.16816.F32 R4, R240.reuse, R188, R4 ;  /* 0x000000bcf004723c */ /* 0x040fe60000001804 */
[----:B------:R4:W5:Y:S05]  /*ae20*/  LDL.LU.64 R40, [R1+0x118] ;  /* 0x0001180001287983 */ /* 0x00096a0000300a00 */
[C---:B------:R-:W-:Y:S01]  /*ae30*/  HMMA.16816.F32 R8, R240.reuse, R190, R8 ;  /* 0x000000bef008723c */ /* 0x040fe20000001808 */
[----:B------:R1:W1:Y:S01]  /*ae40*/  LDSM.16.M88.4 R188, [R2+0x1800] ;  /* 0x0018000002bc783b */ /* 0x0002620000000200 */
[----:B------:R-:W-:Y:S04]  /*ae50*/  DEPBAR.LE SB0, 0x0 ;  /* 0x000080000000791a */ /* 0x000fe80000000000 */
[----:B------:R-:W-:Y:S02]  /*ae60*/  BAR.SYNC.DEFER_BLOCKING 0x0 ;  /* 0x0000000000007b1d */ /* 0x000fe40000010000 */
[C---:B------:R-:W-:Y:S08]  /*ae70*/  HMMA.16816.F32 R12, R240.reuse, R36, R12 ;  /* 0x00000024f00c723c */ /* 0x040ff0000000180c */
[C---:B------:R-:W-:Y:S08]  /*ae80*/  HMMA.16816.F32 R16, R240.reuse, R38, R16 ;  /* 0x00000026f010723c */ /* 0x040ff00000001810 */
[C---:B------:R-:W-:Y:S07]  /*ae90*/  HMMA.16816.F32 R20, R240.reuse, R248, R20 ;  /* 0x000000f8f014723c */ /* 0x040fee0000001814 */
[----:B------:R-:W-:Y:S01]  /*aea0*/  IMAD.MOV.U32 R248, RZ, RZ, R133 ;  /* 0x000000fffff87224 */ /* 0x000fe200078e0085 */
[C---:B------:R-:W-:Y:S01]  /*aeb0*/  HMMA.16816.F32 R24, R240.reuse, R250, R24 ;  /* 0x000000faf018723c */ /* 0x040fe20000001818 */
[----:B------:R4:W5:Y:S03]  /*aec0*/  LDL.LU.64 R38, [R1+0x110] ;  /* 0x0001100001267983 */ /* 0x0009660000300a00 */
[----:B------:R-:W-:Y:S02]  /*aed0*/  IMAD.MOV.U32 R249, RZ, RZ, R132 ;  /* 0x000000fffff97224 */ /* 0x000fe400078e0084 */
[----:B------:R4:W5:Y:S01]  /*aee0*/  LDL.LU.64 R36, [R1+0x108] ;  /* 0x0001080001247983 */ /* 0x0009620000300a00 */
[----:B------:R-:W-:Y:S02]  /*aef0*/  IMAD.MOV.U32 R250, RZ, RZ, R3 ;  /* 0x000000fffffa7224 */ /* 0x000fe400078e0003 */
[----:B------:R-:W-:Y:S02]  /*af00*/  IMAD.MOV.U32 R251, RZ, RZ, R0 ;  /* 0x000000fffffb7224 */ /* 0x000fe400078e0000 */
[C---:B------:R-:W-:Y:S01]  /*af10*/  HMMA.16816.F32 R28, R240.reuse, R248, R28 ;  /* 0x000000f8f01c723c */ /* 0x040fe2000000181c */
[----:B-1----:R-:W4:Y:S07]  /*af20*/  LDL R2, [R1+0x64] ;  /* 0x0000640001027983 */ /* 0x002f2e0000100800 */
[----:B------:R-:W-:Y:S08]  /*af30*/  HMMA.16816.F32 R32, R240, R250, R32 ;  /* 0x000000faf020723c */ /* 0x000ff00000001820 */
[C---:B---3--:R-:W-:Y:S08]  /*af40*/  HMMA.16816.F32 R4, R244.reuse, R176, R4 ;  /* 0x000000b0f404723c */ /* 0x048ff00000001804 */
[C---:B------:R-:W-:Y:S08]  /*af50*/  HMMA.16816.F32 R8, R244.reuse, R178, R8 ;  /* 0x000000b2f408723c */ /* 0x040ff00000001808 */
[C---:B--2---:R-:W-:Y:S08]  /*af60*/  HMMA.16816.F32 R12, R244.reuse, R180, R12 ;  /* 0x000000b4f40c723c */ /* 0x044ff0000000180c */
[C---:B------:R-:W-:Y:S08]  /*af70*/  HMMA.16816.F32 R16, R244.reuse, R182, R16 ;  /* 0x000000b6f410723c */ /* 0x040ff00000001810 */
[C---:B------:R-:W-:Y:S08]  /*af80*/  HMMA.16816.F32 R20, R244.reuse, R184, R20 ;  /* 0x000000b8f414723c */ /* 0x040ff00000001814 */
[C---:B------:R-:W-:Y:S08]  /*af90*/  HMMA.16816.F32 R24, R244.reuse, R186, R24 ;  /* 0x000000baf418723c */ /* 0x040ff00000001818 */
[C---:B------:R-:W-:Y:S08]  /*afa0*/  HMMA.16816.F32 R28, R244.reuse, R188, R28 ;  /* 0x000000bcf41c723c */ /* 0x040ff0000000181c */
[----:B------:R-:W-:Y:S03]  /*afb0*/  HMMA.16816.F32 R32, R244, R190, R32 ;  /* 0x000000bef420723c */ /* 0x000fe60000001820 */
[----:B----4-:R-:W-:Y:S11]  /*afc0*/  ISETP.GE.AND P0, PT, R2, 0x1, PT ;  /* 0x000000010200780c */ /* 0x010ff60003f06270 */
[----:B------:R-:W-:Y:S02]  /*afd0*/  @!UPT UIADD3 URZ, URZ, URZ, URZ ;  /* 0x0000003f3f3ff290 */ /* 0x000fe4000fffe03f */
[----:B------:R-:W-:-:S05]  /*afe0*/  @!P0 BRA `(.L_x_2304) ;  /* 0x0000062000008947 */ /* 0x000fca0003800000 */
[----:B------:R-:W2:Y:S01]  /*aff0*/  LDL R3, [R1+0x88] ;  /* 0x0000880001037983 */ /* 0x000ea20000100800 */
[----:B------:R-:W-:Y:S02]  /*b000*/  IMAD.MOV.U32 R181, RZ, RZ, RZ ;  /* 0x000000ffffb57224 */ /* 0x000fe400078e00ff */
[----:B------:R-:W-:Y:S01]  /*b010*/  IMAD.MOV.U32 R133, RZ, RZ, c[0x0][0x2b8] ;  /* 0x0000ae00ff857624 */ /* 0x000fe200078e00ff */
[----:B------:R-:W3:Y:S04]  /*b020*/  LDL R0, [R1+0x80] ;  /* 0x0000800001007983 */ /* 0x000ee80000100800 */
[----:B------:R-:W4:Y:S01]  /*b030*/  LDL.64 R176, [R1+0x98] ;  /* 0x0000980001b07983 */ /* 0x000f220000100a00 */
[----:B------:R-:W-:Y:S03]  /*b040*/  ISETP.NE.AND P2, PT, R133, 0x1, PT ;  /* 0x000000018500780c */ /* 0x000fe60003f45270 */
[----:B------:R-:W2:Y:S04]  /*b050*/  LDL R132, [R1+0xac] ;  /* 0x0000ac0001847983 */ /* 0x000ea80000100800 */
[----:B------:R-:W2:Y:S04]  /*b060*/  LDL.64 R182, [R1+0x90] ;  /* 0x0000900001b67983 */ /* 0x000ea80000100a00 */
[----:B------:R-:W2:Y:S04]  /*b070*/  LDL R178, [R1+0xa8] ;  /* 0x0000a80001b27983 */ /* 0x000ea80000100800 */
[----:B------:R-:W2:Y:S04]  /*b080*/  LDL R180, [R1+0xec] ;  /* 0x0000ec0001b47983 */ /* 0x000ea80000100800 */
[----:B------:R-:W2:Y:S04]  /*b090*/  LDL R250, [R1+0x74] ;  /* 0x0000740001fa7983 */ /* 0x000ea80000100800 */
[----:B------:R-:W2:Y:S04]  /*b0a0*/  LDL R179, [R1+0xf0] ;  /* 0x0000f00001b37983 */ /* 0x000ea80000100800 */
[----:B------:R-:W2:Y:S04]  /*b0b0*/  LDL R251, [R1+0x6c] ;  /* 0x00006c0001fb7983 */ /* 0x000ea80000100800 */
[----:B------:R-:W2:Y:S04]  /*b0c0*/  LDL R248, [R1+0x70] ;  /* 0x0000700001f87983 */ /* 0x000ea80000100800 */
[----:B------:R-:W2:Y:S02]  /*b0d0*/  LDL R249, [R1+0x58] ;  /* 0x0000580001f97983 */ /* 0x000ea40000100800 */
[----:B--2---:R-:W-:Y:S02]  /*b0e0*/  IMAD.SHL.U32 R183, R249, 0x2, RZ ;  /* 0x00000002f9b77824 */ /* 0x004fe400078e00ff */
[----:B----4-:R-:W2:Y:S01]  /*b0f0*/  LDL R177, [R1+0xf4] ;  /* 0x0000f40001b17983 */ /* 0x010ea20000100800 */
[----:B------:R-:W-:Y:S02]  /*b100*/  IMAD R2, R2, 0x40, R3 ;  /* 0x0000004002027824 */ /* 0x000fe400078e0203 */
[----:B------:R-:W-:Y:S02]  /*b110*/  IMAD.SHL.U32 R186, R250, 0x2, RZ ;  /* 0x00000002faba7824 */ /* 0x000fe400078e00ff */
[----:B------:R-:W-:Y:S01]  /*b120*/  IMAD.SHL.U32 R185, R251, 0x2, RZ ;  /* 0x00000002fbb97824 */ /* 0x000fe200078e00ff */
[----:B---3--:R-:W-:Y:S05]  /*b130*/  IADD3 R2, R2, -0x40, R0 ;  /* 0xffffffc002027810 */ /* 0x008fea0007ffe000 */
[----:B------:R-:W-:Y:S04]  /*b140*/  @P2 IMAD.HI.U32 R3, R2, c[0x0][0x2bc], RZ ;  /* 0x0000af0002032a27 */ /* 0x000fe800078e00ff */
[----:B------:R-:W-:Y:S01]  /*b150*/  IMAD.MOV.U32 R0, RZ, RZ, R2 ;  /* 0x000000ffff007224 */ /* 0x000fe200078e0002 */
[----:B------:R-:W-:Y:S04]  /*b160*/  @P2 SHF.R.U32.HI R0, RZ, c[0x0][0x2c0], R3 ;  /* 0x0000b000ff002a19 */ /* 0x000fe80000011603 */
[C---:B------:R-:W-:Y:S02]  /*b170*/  @!P6 IADD3 R3, P0, R0.reuse, R176, RZ ;  /* 0x000000b00003e210 */ /* 0x040fe40007f1e0ff */
[----:B------:R-:W3:Y:S02]  /*b180*/  LDL R176, [R1+0xf8] ;  /* 0x0000f80001b07983 */ /* 0x000ee40000100800 */
[----:B------:R-:W-:Y:S01]  /*b190*/  @!P6 LEA.HI.X.SX32 R133, R0, R132, 0x1, P0 ;  /* 0x000000840085e211 */ /* 0x000fe200000f0eff */
[----:B------:R-:W-:Y:S01]  /*b1a0*/  IMAD.MOV R0, RZ, RZ, -R0 ;  /* 0x000000ffff007224 */ /* 0x000fe200078e0a00 */
[C---:B------:R-:W-:Y:S03]  /*b1b0*/  @!P6 LEA R132, P0, R3.reuse, c[0x0][0x2a0], 0x2 ;  /* 0x0000a8000384ea11 */ /* 0x040fe600078010ff */
[----:B------:R-:W-:Y:S01]  /*b1c0*/  IMAD R184, R0, c[0x0][0x2b8], R2 ;  /* 0x0000ae0000b87a24 */ /* 0x000fe200078e0202 */
[----:B------:R-:W-:Y:S03]  /*b1d0*/  @!P6 LEA.HI.X R133, R3, c[0x0][0x2a4], R133, 0x2, P0 ;  /* 0x0000a9000385ea11 */ /* 0x000fe600000f1485 */
[----:B------:R-:W-:Y:S01]  /*b1e0*/  IMAD.WIDE.U32 R2, R184, c[0x0][0x1e0], RZ ;  /* 0x00007800b8027a25 */ /* 0x000fe200078e00ff */
[----:B------:R-:W-:Y:S01]  /*b1f0*/  SHF.R.S32.HI R0, RZ, 0x1f, R184 ;  /* 0x0000001fff007819 */ /* 0x000fe200000114b8 */
[----:B------:R-:W4:Y:S04]  /*b200*/  @!P6 LDG.E R181, [R132.64] ;  /* 0x0000000684b5e981 */ /* 0x000f28000c1e1900 */
[----:B------:R1:W-:Y:S01]  /*b210*/  STL [R1+0x60], R184 ;  /* 0x000060b801007387 */ /* 0x0003e20000100800 */
[----:B------:R-:W-:Y:S04]  /*b220*/  IMAD R0, R0, c[0x0][0x1e0], RZ ;  /* 0x0000780000007a24 */ /* 0x000fe800078e02ff */
[----:B------:R-:W-:Y:S05]  /*b230*/  IMAD R0, R184, c[0x0][0x1e4], R0 ;  /* 0x00007900b8007a24 */ /* 0x000fea00078e0200 */
[----:B------:R-:W-:Y:S02]  /*b240*/  IADD3 R3, R3, R0, RZ ;  /* 0x0000000003037210 */ /* 0x000fe40007ffe0ff */
[----:B-1----:R-:W-:Y:S02]  /*b250*/  SHF.L.U32 R184, R248, 0x1, RZ ;  /* 0x00000001f8b87819 */ /* 0x002fe400000006ff */
[----:B----4-:R-:W-:Y:S01]  /*b260*/  SHF.R.S32.HI R133, RZ, 0x1f, R181 ;  /* 0x0000001fff857819 */ /* 0x010fe200000114b5 */
[----:B------:R1:W-:Y:S01]  /*b270*/  STL [R1+0x5c], R181 ;  /* 0x00005cb501007387 */ /* 0x0003e20000100800 */
[----:B------:R-:W-:Y:S04]  /*b280*/  IMAD.WIDE.U32 R2, R181, c[0x0][0x1f0], R2 ;  /* 0x00007c00b5027a25 */ /* 0x000fe800078e0002 */
[----:B------:R-:W-:Y:S01]  /*b290*/  IMAD R133, R133, c[0x0][0x1f0], RZ ;  /* 0x00007c0085857a24 */ /* 0x000fe200078e02ff */
[----:B------:R-:W-:Y:S02]  /*b2a0*/  IADD3 R0, P0, R182, R2, RZ ;  /* 0x00000002b6007210 */ /* 0x000fe40007f1e0ff */
[----:B------:R-:W-:Y:S01]  /*b2b0*/  SHF.L.U64.HI R182, R250, 0x1, R180 ;  /* 0x00000001fab67819 */ /* 0x000fe200000102b4 */
[----:B------:R-:W-:Y:S01]  /*b2c0*/  IMAD R133, R181, c[0x0][0x1f4], R133 ;  /* 0x00007d00b5857a24 */ /* 0x000fe200078e0285 */
[----:B--2---:R-:W-:Y:S04]  /*b2d0*/  SHF.L.U64.HI R180, R248, 0x1, R177 ;  /* 0x00000001f8b47819 */ /* 0x004fe800000102b1 */
[----:B------:R-:W-:Y:S02]  /*b2e0*/  IADD3.X R133, R178, R3, R133, P0, !PT ;  /* 0x00000003b2857210 */ /* 0x000fe400007fe485 */
[C---:B------:R-:W-:Y:S04]  /*b2f0*/  LEA R178, P0, R0.reuse, c[0x0][0x1c8], 0x1 ;  /* 0x0000720000b27a11 */ /* 0x040fe800078008ff */
[----:B------:R-:W-:Y:S02]  /*b300*/  LEA.HI.X R133, R0, c[0x0][0x1cc], R133, 0x1, P0 ;  /* 0x0000730000857a11 */ /* 0x000fe400000f0c85 */
[----:B-1----:R-:W-:Y:S02]  /*b310*/  SHF.L.U64.HI R181, R251, 0x1, R179 ;  /* 0x00000001fbb57819 */ /* 0x002fe400000102b3 */
[----:B---3--:R-:W-:Y:S01]  /*b320*/  SHF.L.U64.HI R179, R249, 0x1, R176 ;  /* 0x00000001f9b37819 */ /* 0x008fe200000102b0 */
[----:B------:R-:W-:-:S05]  /*b330*/  BRA.DIV ~URZ, `(.L_x_2305) ;  /* 0x000069f27f007947 */ /* 0x000fca000b800000 */
[----:B------:R1:W2:Y:S02]  /*b340*/  SHFL.IDX PT, R132, R133, RZ, 0x181f ;  /* 0x00181fff85847589 */ /* 0x0002a400000e0000 */
.L_x_2352:
        /* <DEDUP_REMOVED lines=24> */
.L_x_2353:
        /* <DEDUP_REMOVED lines=20> */
.L_x_2304:
[----:B------:R-:W-:Y:S05]  /*b610*/  BSYNC B0 ;  /* 0x0000000000007941 */ /* 0x000fea0003800000 */
.L_x_2303:
[----:B--2---:R-:W-:Y:S01]  /*b620*/  FMNMX.FTZ R2, R4, R134, !PT ;  /* 0x0000008604027209 */ /* 0x004fe20007810000 */
        /* <DEDUP_REMOVED lines=40> */
.L_x_2354:
[----:B------:R-:W3:Y:S01]  /*b8b0*/  LDL.LU R177, [R1+0x7c] ;  /* 0x00007c0001b17983 */ /* 0x000ee20000300800 */
[----:B--2---:R-:W-:Y:S01]  /*b8c0*/  FMNMX.FTZ R3, R0, R132, !PT ;  /* 0x0000008400037209 */ /* 0x004fe20007810000 */
[C---:B-1----:R-:W-:Y:S01]  /*b8d0*/  FMUL.FTZ R132, R133.reuse, c[0x0][0x2d0] ;  /* 0x0000b40085847a20 */ /* 0x042fe20000410000 */
[----:B------:R-:W-:Y:S01]  /*b8e0*/  WARPSYNC 0xffffffff ;  /* 0xffffffff00007948 */ /* 0x000fe20003800000 */
        /* <DEDUP_REMOVED lines=20> */
[----:B------:R-:W-:Y:S03]  /*ba30*/  FFMA.FTZ R132, R33, c[0x0][0x2d0], -R132 ;  /* 0x0000b40021847a23 */ /* 0x000fe60000010884 */
[----:B------:R-:W-:Y:S10]  /*ba40*/  MUFU.EX2 R8, R8 ;  /* 0x0000000800087308 */ /* 0x000ff40000000800 */
[----:B------:R-:W1:Y:S10]  /*ba50*/  MUFU.EX2 R9, R9 ;  /* 0x0000000900097308 */ /* 0x000e740000000800 */
[----:B------:R-:W-:Y:S01]  /*ba60*/  MUFU.EX2 R132, R132 ;  /* 0x0000008400847308 */ /* 0x000fe20000000800 */
[C---:B---3--:R-:W-:Y:S01]  /*ba70*/  FFMA.FTZ R0, R2.reuse, R177, R4 ;  /* 0x000000b102007223 */ /* 0x048fe20000010004 */
[----:B-1----:R-:W-:Y:S01]  /*ba80*/  F2FP.PACK_AB R178, R9, R8 ;  /* 0x0000000809b2723e */ /* 0x002fe200000000ff */
[----:B------:R-:W-:Y:S02]  /*ba90*/  FMUL.FTZ R16, R2, R152 ;  /* 0x0000009802107220 */ /* 0x000fe40000410000 */
[C---:B------:R-:W-:Y:S01]  /*baa0*/  FADD.FTZ R5, R176.reuse, R0 ;  /* 0x00000000b0057221 */ /* 0x040fe20000010000 */
[----:B------:R-:W-:Y:S01]  /*bab0*/  F2FP.PACK_AB R176, R176, R4 ;  /* 0x00000004b0b0723e */ /* 0x000fe200000000ff */
[C---:B------:R-:W-:Y:S02]  /*bac0*/  FMUL.FTZ R4, R3.reuse, c[0x0][0x2d0] ;  /* 0x0000b40003047a20 */ /* 0x040fe40000410000 */
[----:B------:R-:W-:Y:S02]  /*bad0*/  FADD.FTZ R0, -R3, R135 ;  /* 0x0000008703007221 */ /* 0x000fe40000010100 */
[--C-:B------:R-:W-:Y:S02]  /*bae0*/  FFMA.FTZ R180, R15, c[0x0][0x2d0], -R4.reuse ;  /* 0x0000b4000fb47a23 */ /* 0x100fe40000010804 */
[----:B------:R-:W2:Y:S01]  /*baf0*/  LDL.LU R15, [R1+0x78] ;  /* 0x00007800010f7983 */ /* 0x000ea20000300800 */
[----:B------:R-:W-:Y:S02]  /*bb00*/  FMUL.FTZ R0, R0, c[0x0][0x2d0] ;  /* 0x0000b40000007a20 */ /* 0x000fe40000410000 */
[--C-:B------:R-:W-:Y:S02]  /*bb10*/  FFMA.FTZ R6, R6, c[0x0][0x2d0], -R4.reuse ;  /* 0x0000b40006067a23 */ /* 0x100fe40000010804 */
[--C-:B------:R-:W-:Y:S02]  /*bb20*/  FFMA.FTZ R7, R7, c[0x0][0x2d0], -R4.reuse ;  /* 0x0000b40007077a23 */ /* 0x100fe40000010804 */
[----:B------:R-:W1:Y:S01]  /*bb30*/  MUFU.EX2 R0, R0 ;  /* 0x0000000000007308 */ /* 0x000e620000000800 */
[--C-:B------:R-:W-:Y:S01]  /*bb40*/  FFMA.FTZ R181, R14, c[0x0][0x2d0], -R4.reuse ;  /* 0x0000b4000eb57a23 */ /* 0x100fe20000010804 */
[----:B------:R-:W-:Y:S01]  /*bb50*/  MOV R14, R28 ;  /* 0x0000001c000e7202 */ /* 0x000fe20000000f00 */
[C---:B------:R-:W-:Y:S02]  /*bb60*/  FMUL.FTZ R28, R2.reuse, R140 ;  /* 0x0000008c021c7220 */ /* 0x040fe40000410000 */
[----:B------:R-:W3:Y:S01]  /*bb70*/  LDL R140, [R1+0x30] ;  /* 0x00003000018c7983 */ /* 0x000ee20000100800 */
[----:B------:R-:W-:Y:S02]  /*bb80*/  FMUL.FTZ R25, R2, R145 ;  /* 0x0000009102197220 */ /* 0x000fe40000410000 */
[--C-:B------:R-:W-:Y:S01]  /*bb90*/  FFMA.FTZ R34, R34, c[0x0][0x2d0], -R4.reuse ;  /* 0x0000b40022227a23 */ /* 0x100fe20000010804 */
[----:B------:R-:W4:Y:S01]  /*bba0*/  LDL R145, [R1+0x3c] ;  /* 0x00003c0001917983 */ /* 0x000f220000100800 */
[----:B------:R-:W-:Y:S01]  /*bbb0*/  MUFU.EX2 R177, R6 ;  /* 0x0000000600b17308 */ /* 0x000fe20000000800 */
[--C-:B------:R-:W-:Y:S02]  /*bbc0*/  FFMA.FTZ R35, R35, c[0x0][0x2d0], -R4.reuse ;  /* 0x0000b40023237a23 */ /* 0x100fe40000010804 */
[--C-:B------:R-:W-:Y:S01]  /*bbd0*/  FFMA.FTZ R134, R10, c[0x0][0x2d0], -R4.reuse ;  /* 0x0000b4000a867a23 */ /* 0x100fe20000010804 */
[----:B------:R-:W-:Y:S01]  /*bbe0*/  MOV R10, R32 ;  /* 0x00000020000a7202 */ /* 0x000fe20000000f00 */
        /* <DEDUP_REMOVED lines=10> */
[----:B------:R-:W-:Y:S01]  /*bc90*/  FFMA.FTZ R135, R11, c[0x0][0x2d0], -R4 ;  /* 0x0000b4000b877a23 */ /* 0x000fe20000010804 */
[----:B------:R-:W-:Y:S01]  /*bca0*/  MOV R11, R29 ;  /* 0x0000001d000b7202 */ /* 0x000fe20000000f00 */
[----:B------:R-:W-:Y:S02]  /*bcb0*/  FADD.FTZ R4, R8, R5 ;  /* 0x0000000508047221 */ /* 0x000fe40000010000 */
[C---:B------:R-:W-:Y:S02]  /*bcc0*/  FMUL.FTZ R32, R2.reuse, R136 ;  /* 0x0000008802207220 */ /* 0x040fe40000410000 */
[C---:B------:R-:W-:Y:S02]  /*bcd0*/  FMUL.FTZ R33, R2.reuse, R137 ;  /* 0x0000008902217220 */ /* 0x040fe40000410000 */
[----:B------:R-:W-:Y:S01]  /*bce0*/  FADD.FTZ R188, R9, R4 ;  /* 0x0000000409bc7221 */ /* 0x000fe20000010000 */
[----:B------:R-:W-:Y:S01]  /*bcf0*/  MUFU.EX2 R189, R189 ;  /* 0x000000bd00bd7308 */ /* 0x000fe20000000800 */
[----:B------:R-:W-:Y:S01]  /*bd00*/  FMUL.FTZ R4, R2, R164 ;  /* 0x000000a402047220 */ /* 0x000fe20000410000 */
[----:B------:R-:W-:Y:S01]  /*bd10*/  MOV R164, R35 ;  /* 0x0000002300a47202 */ /* 0x000fe20000000f00 */
[----:B-1----:R-:W-:Y:S02]  /*bd20*/  FMUL.FTZ R35, R0, R139 ;  /* 0x0000008b00237220 */ /* 0x002fe40000410000 */
[----:B------:R-:W-:Y:S01]  /*bd30*/  FMUL.FTZ R5, R2, R165 ;  /* 0x000000a502057220 */ /* 0x000fe20000410000 */
[----:B------:R-:W-:Y:S01]  /*bd40*/  MOV R165, R34 ;  /* 0x0000002200a57202 */ /* 0x000fe20000000f00 */
[----:B------:R-:W-:Y:S02]  /*bd50*/  FMUL.FTZ R34, R0, R138 ;  /* 0x0000008a00227220 */ /* 0x000fe40000410000 */
[C---:B------:R-:W-:Y:S01]  /*bd60*/  FMUL.FTZ R12, R2.reuse, R156 ;  /* 0x0000009c020c7220 */ /* 0x040fe20000410000 */
[----:B------:R-:W-:Y:S01]  /*bd70*/  MUFU.EX2 R191, R191 ;  /* 0x000000bf00bf7308 */ /* 0x000fe20000000800 */
[C---:B------:R-:W-:Y:S02]  /*bd80*/  FMUL.FTZ R17, R2.reuse, R153 ;  /* 0x0000009902117220 */ /* 0x040fe40000410000 */
[C---:B------:R-:W-:Y:S01]  /*bd90*/  FMUL.FTZ R24, R2.reuse, R144 ;  /* 0x0000009002187220 */ /* 0x040fe20000410000 */
[----:B------:R-:W-:Y:S01]  /*bda0*/  MOV R144, R179 ;  /* 0x000000b300907202 */ /* 0x000fe20000000f00 */
[C---:B------:R-:W-:Y:S02]  /*bdb0*/  FMUL.FTZ R29, R2.reuse, R141 ;  /* 0x0000008d021d7220 */ /* 0x040fe40000410000 */
[----:B------:R-:W4:Y:S01]  /*bdc0*/  LDL R141, [R1+0x38] ;  /* 0x00003800018d7983 */ /* 0x000f220000100800 */
[C---:B------:R-:W-:Y:S01]  /*bdd0*/  FMUL.FTZ R8, R2.reuse, R160 ;  /* 0x000000a002087220 */ /* 0x040fe20000410000 */
[----:B------:R-:W-:Y:S01]  /*bde0*/  MOV R160, R31 ;  /* 0x0000001f00a07202 */ /* 0x000fe20000000f00 */
[----:B------:R-:W-:Y:S01]  /*bdf0*/  MUFU.EX2 R153, R134 ;  /* 0x0000008600997308 */ /* 0x000fe20000000800 */
[C---:B------:R-:W-:Y:S01]  /*be00*/  FMUL.FTZ R9, R2.reuse, R161 ;  /* 0x000000a102097220 */ /* 0x040fe20000410000 */
[----:B------:R-:W-:Y:S01]  /*be10*/  MOV R161, R30 ;  /* 0x0000001e00a17202 */ /* 0x000fe20000000f00 */
[----:B------:R-:W-:Y:S01]  /*be20*/  FMUL.FTZ R13, R2, R157 ;  /* 0x0000009d020d7220 */ /* 0x000fe20000410000 */
[----:B------:R-:W-:Y:S01]  /*be30*/  MOV R157, R10 ;  /* 0x0000000a009d7202 */ /* 0x000fe20000000f00 */
[----:B------:R-:W-:Y:S02]  /*be40*/  FMUL.FTZ R10, R0, R162 ;  /* 0x000000a2000a7220 */ /* 0x000fe40000410000 */
[----:B------:R-:W-:Y:S01]  /*be50*/  FMUL.FTZ R21, R2, R149 ;  /* 0x0000009502157220 */ /* 0x000fe20000410000 */
[----:B------:R-:W-:Y:S01]  /*be60*/  MOV R149, R11 ;  /* 0x0000000b00957202 */ /* 0x000fe20000000f00 */
[----:B------:R-:W-:Y:S01]  /*be70*/  FMUL.FTZ R11, R0, R163 ;  /* 0x000000a3000b7220 */ /* 0x000fe20000410000 */
[----:B------:R-:W1:Y:S01]  /*be80*/  MUFU.EX2 R156, R135 ;  /* 0x00000087009c7308 */ /* 0x000e620000000800 */
[----:B------:R-:W-:Y:S01]  /*be90*/  FMUL.FTZ R20, R2, R148 ;  /* 0x0000009402147220 */ /* 0x000fe20000410000 */
[----:B------:R-:W-:Y:S01]  /*bea0*/  MOV R148, R14 ;  /* 0x0000000e00947202 */ /* 0x000fe20000000f00 */
        /* <DEDUP_REMOVED lines=9> */
[----:B------:R-:W-:Y:S01]  /*bf40*/  FMUL.FTZ R31, R0, R143 ;  /* 0x0000008f001f7220 */ /* 0x000fe20000410000 */
[----:B------:R-:W-:Y:S01]  /*bf50*/  MUFU.EX2 R135, R184 ;  /* 0x000000b800877308 */ /* 0x000fe20000000800 */
[C---:B-----5:R-:W-:Y:S02]  /*bf60*/  FMUL.FTZ R36, R2.reuse, R36 ;  /* 0x0000002402247220 */ /* 0x060fe40000410000 */
[----:B------:R-:W-:Y:S01]  /*bf70*/  FMUL.FTZ R37, R2, R37 ;  /* 0x0000002502257220 */ /* 0x000fe20000410000 */
[----:B-1----:R-:W-:Y:S01]  /*bf80*/  F2FP.PACK_AB R179, R156, R153 ;  /* 0x000000999cb3723e */ /* 0x002fe200000000ff */
        /* <DEDUP_REMOVED lines=96> */
[----:B------:R3:W1:Y:S01]  /*c590*/  MUFU.EX2 R2, R186 ;  /* 0x000000ba00027308 */ /* 0x0006620000000800 */
[C---:B------:R-:W-:Y:S02]  /*c5a0*/  FMUL.FTZ R126, R0.reuse, R126 ;  /* 0x0000007e007e7220 */ /* 0x040fe40000410000 */
[C---:B------:R-:W-:Y:S02]  /*c5b0*/  FMUL.FTZ R127, R0.reuse, R127 ;  /* 0x0000007f007f7220 */ /* 0x040fe40000410000 */
[C---:B------:R-:W-:Y:S02]  /*c5c0*/  FMUL.FTZ R130, R0.reuse, R130 ;  /* 0x0000008200827220 */ /* 0x040fe40000410000 */
[C---:B------:R-:W-:Y:S02]  /*c5d0*/  FMUL.FTZ R131, R0.reuse, R131 ;  /* 0x0000008300837220 */ /* 0x040fe40000410000 */
[C---:B--2---:R-:W-:Y:S01]  /*c5e0*/  FFMA.FTZ R6, R0.reuse, R15, R177 ;  /* 0x0000000f00067223 */ /* 0x044fe200000100b1 */
[C---:B------:R-:W-:Y:S01]  /*c5f0*/  F2FP.PACK_AB R177, R7.reuse, R177 ;  /* 0x000000b107b1723e */ /* 0x040fe200000000ff */
[C---:B------:R-:W-:Y:S02]  /*c600*/  FMUL.FTZ R15, R0.reuse, R159 ;  /* 0x0000009f000f7220 */ /* 0x040fe40000410000 */
[----:B------:R-:W-:Y:S02]  /*c610*/  FADD.FTZ R152, R7, R6 ;  /* 0x0000000607987221 */ /* 0x000fe40000010000 */
[C---:B------:R-:W-:Y:S02]  /*c620*/  FMUL.FTZ R6, R0.reuse, R166 ;  /* 0x000000a600067220 */ /* 0x040fe40000410000 */
[----:B------:R-:W2:Y:S01]  /*c630*/  LDL R166, [R1+0x2c] ;  /* 0x00002c0001a67983 */ /* 0x000ea20000100800 */
[----:B------:R-:W-:Y:S02]  /*c640*/  FMUL.FTZ R7, R0, R167 ;  /* 0x000000a700077220 */ /* 0x000fe40000410000 */
[----:B------:R-:W-:Y:S01]  /*c650*/  FADD.FTZ R0, R134, R188 ;  /* 0x000000bc86007221 */ /* 0x000fe20000010000 */
[----:B------:R-:W2:Y:S01]  /*c660*/  LDL R167, [R1+0x34] ;  /* 0x0000340001a77983 */ /* 0x000ea20000100800 */
[----:B---3--:R-:W-:Y:S02]  /*c670*/  MOV R186, R140 ;  /* 0x0000008c00ba7202 */ /* 0x008fe40000000f00 */
[----:B-1----:R-:W-:Y:S01]  /*c680*/  FADD.FTZ R0, R2, R0 ;  /* 0x0000000002007221 */ /* 0x002fe20000010000 */
[----:B----4-:R-:W-:Y:S01]  /*c690*/  MOV R187, R141 ;  /* 0x0000008d00bb7202 */ /* 0x010fe20000000f00 */
[----:B--2---:R-:W1:Y:S01]  /*c6a0*/  LDSM.16.MT88.4 R136, [R166] ;  /* 0x00000000a688783b */ /* 0x004e620000004200 */
[----:B------:R-:W-:Y:S01]  /*c6b0*/  MOV R188, R167 ;  /* 0x000000a700bc7202 */ /* 0x000fe20000000f00 */
[C---:B-1----:R-:W-:Y:S08]  /*c6c0*/  HMMA.16816.F32 R4, R176.reuse, R136, R4 ;  /* 0x00000088b004723c */ /* 0x042ff00000001804 */
[C---:B------:R-:W-:Y:S01]  /*c6d0*/  HMMA.16816.F32 R8, R176.reuse, R138, R8 ;  /* 0x0000008ab008723c */ /* 0x040fe20000001808 */
[----:B------:R-:W1:Y:S07]  /*c6e0*/  LDSM.16.MT88.4 R136, [R167] ;  /* 0x00000000a788783b */ /* 0x000e6e0000004200 */
[C---:B-1----:R-:W-:Y:S08]  /*c6f0*/  HMMA.16816.F32 R12, R176.reuse, R136, R12 ;  /* 0x00000088b00c723c */ /* 0x042ff0000000180c */
[C---:B------:R-:W-:Y:S01]  /*c700*/  HMMA.16816.F32 R16, R176.reuse, R138, R16 ;  /* 0x0000008ab010723c */ /* 0x040fe20000001810 */
[----:B------:R-:W1:Y:S07]  /*c710*/  LDSM.16.MT88.4 R136, [R140] ;  /* 0x000000008c88783b */ /* 0x000e6e0000004200 */
[C---:B-1----:R-:W-:Y:S08]  /*c720*/  HMMA.16816.F32 R20, R176.reuse, R136, R20 ;  /* 0x00000088b014723c */ /* 0x042ff00000001814 */
[C---:B------:R-:W-:Y:S01]  /*c730*/  HMMA.16816.F32 R24, R176.reuse, R138, R24 ;  /* 0x0000008ab018723c */ /* 0x040fe20000001818 */
[----:B------:R1:W2:Y:S03]  /*c740*/  LDSM.16.MT88.4 R136, [R145] ;  /* 0x000000009188783b */ /* 0x0002a60000004200 */
[----:B-1----:R-:W-:Y:S02]  /*c750*/  MOV R145, R144 ;  /* 0x0000009000917202 */ /* 0x002fe40000000f00 */
[----:B------:R-:W1:Y:S02]  /*c760*/  MUFU.EX2 R144, R185 ;  /* 0x000000b900907308 */ /* 0x000e640000000800 */
[C---:B--2---:R-:W-:Y:S08]  /*c770*/  HMMA.16816.F32 R28, R176.reuse, R136, R28 ;  /* 0x00000088b01c723c */ /* 0x044ff0000000181c */
[C---:B------:R-:W-:Y:S01]  /*c780*/  HMMA.16816.F32 R32, R176.reuse, R138, R32 ;  /* 0x0000008ab020723c */ /* 0x040fe20000001820 */
[----:B------:R-:W2:Y:S03]  /*c790*/  LDSM.16.MT88.4 R136, [R166+0x2000] ;  /* 0x00200000a688783b */ /* 0x000ea60000004200 */
[----:B-1----:R-:W-:Y:S04]  /*c7a0*/  FADD.FTZ R0, R144, R0 ;  /* 0x0000000090007221 */ /* 0x002fe80000010000 */
[----:B------:R-:W-:Y:S01]  /*c7b0*/  FADD.FTZ R0, R135, R0 ;  /* 0x0000000087007221 */ /* 0x000fe20000010000 */
        /* <DEDUP_REMOVED lines=26> */
[----:B------:R1:W2:Y:S03]  /*c960*/  LDSM.16.MT88.4 R136, [R167+0x6000] ;  /* 0x00600000a788783b */ /* 0x0002a60000004200 */
[----:B-1----:R-:W-:Y:S04]  /*c970*/  MOV R167, R145 ;  /* 0x0000009100a77202 */ /* 0x002fe80000000f00 */
[C---:B--2---:R-:W-:Y:S08]  /*c980*/  HMMA.16816.F32 R108, R176.reuse, R136, R108 ;  /* 0x00000088b06c723c */ /* 0x044ff0000000186c */
[C---:B------:R-:W-:Y:S01]  /*c990*/  HMMA.16816.F32 R112, R176.reuse, R138, R112 ;  /* 0x0000008ab070723c */ /* 0x040fe20000001870 */
[----:B------:R-:W1:Y:S07]  /*c9a0*/  LDSM.16.MT88.4 R136, [R140+0x6000] ;  /* 0x006000008c88783b */ /* 0x000e6e0000004200 */
[C---:B-1----:R-:W-:Y:S08]  /*c9b0*/  HMMA.16816.F32 R116, R176.reuse, R136, R116 ;  /* 0x00000088b074723c */ /* 0x042ff00000001874 */
[C---:B------:R-:W-:Y:S01]  /*c9c0*/  HMMA.16816.F32 R120, R176.reuse, R138, R120 ;  /* 0x0000008ab078723c */ /* 0x040fe20000001878 */
[----:B------:R-:W1:Y:S08]  /*c9d0*/  LDSM.16.MT88.4 R136, [R141+0x6000] ;  /* 0x006000008d88783b */ /* 0x000e700000004200 */
[----:B------:R-:W2:Y:S01]  /*c9e0*/  LDSM.16.MT88.4 R140, [R166+0x800] ;  /* 0x00080000a68c783b */ /* 0x000ea20000004200 */
[C---:B-1----:R-:W-:Y:S07]  /*c9f0*/  HMMA.16816.F32 R124, R176.reuse, R136, R124 ;  /* 0x00000088b07c723c */ /* 0x042fee000000187c */
[----:B------:R-:W-:Y:S01]  /*ca00*/  F2FP.PACK_AB R136, R2, R134 ;  /* 0x000000860288723e */ /* 0x000fe200000000ff */
[----:B------:R-:W-:Y:S01]  /*ca10*/  HMMA.16816.F32 R128, R176, R138, R128 ;  /* 0x0000008ab080723c */ /* 0x000fe20000001880 */
[----:B------:R1:W-:Y:S03]  /*ca20*/  MUFU.EX2 R2, R251 ;  /* 0x000000fb00027308 */ /* 0x0003e60000000800 */
[----:B------:R-:W-:Y:S03]  /*ca30*/  F2FP.PACK_AB R137, R181, R184 ;  /* 0x000000b8b589723e */ /* 0x000fe600000000ff */
[----:B------:R-:W-:Y:S02]  /*ca40*/  F2FP.PACK_AB R138, R135, R144 ;  /* 0x00000090878a723e */ /* 0x000fe400000000ff */
[----:B------:R-:W3:Y:S02]  /*ca50*/  LDSM.16.MT88.4 R144, [R188+0x800] ;  /* 0x00080000bc90783b */ /* 0x000ee40000004200 */
[----:B------:R4:W4:Y:S01]  /*ca60*/  MUFU.EX2 R134, R167 ;  /* 0x000000a700867308 */ /* 0x0009220000000800 */
[----:B------:R-:W-:Y:S07]  /*ca70*/  F2FP.PACK_AB R139, R183, R182 ;  /* 0x000000b6b78b723e */ /* 0x000fee00000000ff */
[C---:B--2---:R-:W-:Y:S02]  /*ca80*/  HMMA.16816.F32 R4, R136.reuse, R140, R4 ;  /* 0x0000008c8804723c */ /* 0x044fe40000001804 */
[----:B------:R-:W-:Y:S03]  /*ca90*/  MUFU.EX2 R135, R249 ;  /* 0x000000f900877308 */ /* 0x000fe60000000800 */
[----:B-1----:R-:W-:Y:S03]  /*caa0*/  MOV R251, R166 ;  /* 0x000000a600fb7202 */ /* 0x002fe60000000f00 */
[C---:B------:R-:W-:Y:S01]  /*cab0*/  HMMA.16816.F32 R8, R136.reuse, R142, R8 ;  /* 0x0000008e8808723c */ /* 0x040fe20000001808 */
[----:B------:R-:W1:Y:S03]  /*cac0*/  LDSM.16.MT88.4 R140, [R186+0x800] ;  /* 0x00080000ba8c783b */ /* 0x000e660000004200 */
[----:B------:R-:W-:Y:S01]  /*cad0*/  MUFU.EX2 R178, R157 ;  /* 0x0000009d00b27308 */ /* 0x000fe20000000800 */
[----:B----4-:R-:W-:Y:S01]  /*cae0*/  MOV R167, R148 ;  /* 0x0000009400a77202 */ /* 0x010fe20000000f00 */
[----:B------:R-:W-:Y:S06]  /*caf0*/  FADD.FTZ R0, R134, R0 ;  /* 0x0000000086007221 */ /* 0x000fec0000010000 */
[----:B------:R-:W-:Y:S02]  /*cb00*/  FADD.FTZ R0, R2, R0 ;  /* 0x0000000002007221 */ /* 0x000fe40000010000 */
[----:B------:R-:W2:Y:S01]  /*cb10*/  MUFU.EX2 R148, R250 ;  /* 0x000000fa00947308 */ /* 0x000ea20000000800 */
[C---:B---3--:R-:W-:Y:S08]  /*cb20*/  HMMA.16816.F32 R12, R136.reuse, R144, R12 ;  /* 0x00000090880c723c */ /* 0x048ff0000000180c */
[C---:B------:R-:W-:Y:S01]  /*cb30*/  HMMA.16816.F32 R16, R136.reuse, R146, R16 ;  /* 0x000000928810723c */ /* 0x040fe20000001810 */
[----:B------:R-:W3:Y:S03]  /*cb40*/  LDSM.16.MT88.4 R144, [R187+0x800] ;  /* 0x00080000bb90783b */ /* 0x000ee60000004200 */
[----:B--2---:R-:W-:Y:S04]  /*cb50*/  FADD.FTZ R0, R148, R0 ;  /* 0x0000000094007221 */ /* 0x004fe80000010000 */
[C---:B-1----:R-:W-:Y:S04]  /*cb60*/  HMMA.16816.F32 R20, R136.reuse, R140, R20 ;  /* 0x0000008c8814723c */ /* 0x042fe80000001814 */
[C---:B------:R-:W-:Y:S04]  /*cb70*/  FADD.FTZ R0, R135.reuse, R0 ;  /* 0x0000000087007221 */ /* 0x040fe80000010000 */
        /* <DEDUP_REMOVED lines=28> */
[----:B------:R-:W-:Y:S01]  /*cd40*/  MUFU.EX2 R176, R166 ;  /* 0x000000a600b07308 */ /* 0x000fe20000000800 */
        /* <DEDUP_REMOVED lines=20> */
[----:B------:R-:W1:Y:S03]  /*ce90*/  MUFU.EX2 R2, R167 ;  /* 0x000000a700027308 */ /* 0x000e660000000800 */
[C---:B--2---:R-:W-:Y:S07]  /*cea0*/  HMMA.16816.F32 R4, R136.reuse, R140, R4 ;  /* 0x0000008c8804723c */ /* 0x044fee0000001804 */
[----:B------:R-:W-:Y:S01]  /*ceb0*/  MUFU.EX2 R134, R165 ;  /* 0x000000a500867308 */ /* 0x000fe20000000800 */
[C---:B------:R-:W-:Y:S01]  /*cec0*/  HMMA.16816.F32 R8, R136.reuse, R142, R8 ;  /* 0x0000008e8808723c */ /* 0x040fe20000001808 */
[----:B------:R-:W2:Y:S03]  /*ced0*/  LDSM.16.MT88.4 R140, [R187+0x1000] ;  /* 0x00100000bb8c783b */ /* 0x000ea60000004200 */
[----:B----4-:R-:W-:Y:S05]  /*cee0*/  F2FP.PACK_AB R177, R135, R180 ;  /* 0x000000b487b1723e */ /* 0x010fea00000000ff */
[----:B------:R-:W-:Y:S01]  /*cef0*/  LDSM.16.MT88.4 R160, [R251+0x1800] ;  /* 0x00180000fba0783b */ /* 0x000fe20000004200 */
[C---:B-1----:R-:W-:Y:S03]  /*cf00*/  HMMA.16816.F32 R12, R136.reuse, R144, R12 ;  /* 0x00000090880c723c */ /* 0x042fe6000000180c */
[----:B------:R-:W-:Y:S04]  /*cf10*/  FADD.FTZ R0, R2, R0 ;  /* 0x0000000002007221 */ /* 0x000fe80000010000 */
[----:B------:R-:W-:Y:S01]  /*cf20*/  FADD.FTZ R0, R176, R0 ;  /* 0x00000000b0007221 */ /* 0x000fe20000010000 */
[C---:B------:R-:W-:Y:S01]  /*cf30*/  HMMA.16816.F32 R16, R136.reuse, R146, R16 ;  /* 0x000000928810723c */ /* 0x040fe20000001810 */
[----:B------:R-:W1:Y:S03]  /*cf40*/  LDSM.16.MT88.4 R144, [R251+0x3000] ;  /* 0x00300000fb90783b */ /* 0x000e660000004200 */
[----:B------:R-:W-:Y:S01]  /*cf50*/  FADD.FTZ R0, R178, R0 ;  /* 0x00000000b2007221 */ /* 0x000fe20000010000 */
[----:B------:R-:W-:Y:S02]  /*cf60*/  F2FP.PACK_AB R178, R132, R178 ;  /* 0x000000b284b2723e */ /* 0x000fe400000000ff */
[----:B------:R-:W-:Y:S01]  /*cf70*/  F2FP.PACK_AB R176, R176, R2 ;  /* 0x00000002b0b0723e */ /* 0x000fe200000000ff */
[C---:B---3--:R-:W-:Y:S04]  /*cf80*/  HMMA.16816.F32 R20, R136.reuse, R148, R20 ;  /* 0x000000948814723c */ /* 0x048fe80000001814 */
[----:B------:R-:W-:Y:S02]  /*cf90*/  FADD.FTZ R0, R132, R0 ;  /* 0x0000000084007221 */ /* 0x000fe40000010000 */
[----:B------:R-:W-:Y:S01]  /*cfa0*/  FADD.FTZ R2, R153, R152 ;  /* 0x0000009899027221 */ /* 0x000fe20000010000 */
[----:B------:R-:W3:Y:S01]  /*cfb0*/  MUFU.EX2 R132, R164 ;  /* 0x000000a400847308 */ /* 0x000ee20000000800 */
[C---:B------:R-:W-:Y:S01]  /*cfc0*/  HMMA.16816.F32 R24, R136.reuse, R150, R24 ;  /* 0x000000968818723c */ /* 0x040fe20000001818 */
[----:B------:R-:W4:Y:S07]  /*cfd0*/  LDSM.16.MT88.4 R148, [R188+0x3000] ;  /* 0x00300000bc94783b */ /* 0x000f2e0000004200 */
[C---:B--2---:R-:W-:Y:S01]  /*cfe0*/  HMMA.16816.F32 R28, R136.reuse, R140, R28 ;  /* 0x0000008c881c723c */ /* 0x044fe2000000181c */
[----:B------:R-:W-:Y:S07]  /*cff0*/  LDSM.16.MT88.4 R152, [R188+0x1800] ;  /* 0x00180000bc98783b */ /* 0x000fee0000004200 */
[C---:B------:R-:W-:Y:S01]  /*d000*/  HMMA.16816.F32 R32, R136.reuse, R142, R32 ;  /* 0x0000008e8820723c */ /* 0x040fe20000001820 */
[----:B------:R-:W2:Y:S03]  /*d010*/  LDSM.16.MT88.4 R140, [R186+0x3000] ;  /* 0x00300000ba8c783b */ /* 0x000ea60000004200 */
[----:B---3--:R-:W-:Y:S04]  /*d020*/  F2FP.PACK_AB R179, R132, R134 ;  /* 0x0000008684b3723e */ /* 0x008fe800000000ff */
[C---:B-1----:R-:W-:Y:S01]  /*d030*/  HMMA.16816.F32 R36, R136.reuse, R144, R36 ;  /* 0x000000908824723c */ /* 0x042fe20000001824 */
[----:B------:R1:W-:Y:S04]  /*d040*/  STL [R1+0x7c], R0 ;  /* 0x00007c0001007387 */ /* 0x0003e80000100800 */
[----:B------:R-:W3:Y:S03]  /*d050*/  LDL.LU R185, [R1+0x64] ;  /* 0x0000640001b97983 */ /* 0x000ee60000300800 */
[C---:B------:R-:W-:Y:S01]  /*d060*/  HMMA.16816.F32 R40, R136.reuse, R146, R40 ;  /* 0x000000928828723c */ /* 0x040fe20000001828 */
[----:B------:R-:W2:Y:S07]  /*d070*/  LDSM.16.MT88.4 R144, [R187+0x3000] ;  /* 0x00300000bb90783b */ /* 0x000eae0000004200 */
[C---:B----4-:R-:W-:Y:S08]  /*d080*/  HMMA.16816.F32 R44, R136.reuse, R148, R44 ;  /* 0x00000094882c723c */ /* 0x050ff0000000182c */
[C---:B------:R-:W-:Y:S01]  /*d090*/  HMMA.16816.F32 R48, R136.reuse, R150, R48 ;  /* 0x000000968830723c */ /* 0x040fe20000001830 */
[----:B------:R-:W4:Y:S03]  /*d0a0*/  LDSM.16.MT88.4 R148, [R251+0x5000] ;  /* 0x00500000fb94783b */ /* 0x000f260000004200 */
[----:B-1----:R-:W-:Y:S04]  /*d0b0*/  FADD.FTZ R0, R156, R2 ;  /* 0x000000029c007221 */ /* 0x002fe80000010000 */
[C---:B--2---:R-:W-:Y:S04]  /*d0c0*/  HMMA.16816.F32 R52, R136.reuse, R140, R52 ;  /* 0x0000008c8834723c */ /* 0x044fe80000001834 */
[----:B------:R-:W-:Y:S04]  /*d0d0*/  FADD.FTZ R0, R184, R0 ;  /* 0x00000000b8007221 */ /* 0x000fe80000010000 */
[C---:B------:R-:W-:Y:S01]  /*d0e0*/  HMMA.16816.F32 R56, R136.reuse, R142, R56 ;  /* 0x0000008e8838723c */ /* 0x040fe20000001838 */
[----:B------:R-:W1:Y:S03]  /*d0f0*/  LDSM.16.MT88.4 R140, [R188+0x5000] ;  /* 0x00500000bc8c783b */ /* 0x000e660000004200 */
[----:B------:R-:W-:Y:S04]  /*d100*/  FADD.FTZ R0, R181, R0 ;  /* 0x00000000b5007221 */ /* 0x000fe80000010000 */
[----:B------:R-:W-:Y:S01]  /*d110*/  FADD.FTZ R0, R182, R0 ;  /* 0x00000000b6007221 */ /* 0x000fe20000010000 */
[C---:B------:R-:W-:Y:S03]  /*d120*/  HMMA.16816.F32 R60, R136.reuse, R144, R60 ;  /* 0x00000090883c723c */ /* 0x040fe6000000183c */
[----:B------:R-:W-:Y:S04]  /*d130*/  FADD.FTZ R0, R183, R0 ;  /* 0x00000000b7007221 */ /* 0x000fe80000010000 */
[----:B------:R-:W-:Y:S01]  /*d140*/  FADD.FTZ R0, R190, R0 ;  /* 0x00000000be007221 */ /* 0x000fe20000010000 */
[C---:B------:R-:W-:Y:S01]  /*d150*/  HMMA.16816.F32 R64, R136.reuse, R146, R64 ;  /* 0x000000928840723c */ /* 0x040fe20000001840 */
[----:B------:R-:W2:Y:S03]  /*d160*/  LDSM.16.MT88.4 R144, [R186+0x5000] ;  /* 0x00500000ba90783b */ /* 0x000ea60000004200 */
[----:B------:R-:W-:Y:S04]  /*d170*/  FADD.FTZ R0, R189, R0 ;  /* 0x00000000bd007221 */ /* 0x000fe80000010000 */
[C---:B----4-:R-:W-:Y:S04]  /*d180*/  HMMA.16816.F32 R68, R136.reuse, R148, R68 ;  /* 0x000000948844723c */ /* 0x050fe80000001844 */
        /* <DEDUP_REMOVED lines=8> */
[----:B------:R-:W-:Y:S01]  /*d210*/  FADD.FTZ R0, R135, R0 ;  /* 0x0000000087007221 */ /* 0x000fe20000010000 */
[----:B------:R-:W-:Y:S03]  /*d220*/  MOV R135, R3 ;  /* 0x0000000300877202 */ /* 0x000fe60000000f00 */
[----:B------:R-:W-:Y:S01]  /*d230*/  FADD.FTZ R2, R134, R0 ;  /* 0x0000000086027221 */ /* 0x000fe20000010000 */
[C---:B--2---:R-:W-:Y:S03]  /*d240*/  HMMA.16816.F32 R84, R136.reuse, R144, R84 ;  /* 0x000000908854723c */ /* 0x044fe60000001854 */
[----:B------:R-:W-:Y:S01]  /*d250*/  FADD.FTZ R2, R132, R2 ;  /* 0x0000000284027221 */ /* 0x000fe20000010000 */
[----:B------:R-:W-:Y:S04]  /*d260*/  MOV R134, R133 ;  /* 0x0000008500867202 */ /* 0x000fe80000000f00 */
        /* <DEDUP_REMOVED lines=11> */
[C---:B----4-:R-:W-:Y:S08]  /*d320*/  HMMA.16816.F32 R116, R136.reuse, R148, R116 ;  /* 0x000000948874723c */ /* 0x050ff00000001874 */
[C---:B------:R-:W-:Y:S08]  /*d330*/  HMMA.16816.F32 R120, R136.reuse, R150, R120 ;  /* 0x000000968878723c */ /* 0x040ff00000001878 */
[C---:B-1----:R-:W-:Y:S08]  /*d340*/  HMMA.16816.F32 R124, R136.reuse, R140, R124 ;  /* 0x0000008c887c723c */ /* 0x042ff0000000187c */
[----:B------:R-:W-:Y:S01]  /*d350*/  HMMA.16816.F32 R128, R136, R142, R128 ;  /* 0x0000008e8880723c */ /* 0x000fe20000001880 */
[----:B------:R-:W1:Y:S07]  /*d360*/  LDSM.16.MT88.4 R136, [R187+0x1800] ;  /* 0x00180000bb88783b */ /* 0x000e6e0000004200 */
[C---:B------:R-:W-:Y:S01]  /*d370*/  HMMA.16816.F32 R164, R176.reuse, R160, R4 ;  /* 0x000000a0b0a4723c */ /* 0x040fe20000001804 */
[----:B------:R-:W4:Y:S07]  /*d380*/  LDSM.16.MT88.4 R4, [R251+0x3800] ;  /* 0x00380000fb04783b */ /* 0x000f2e0000004200 */
[C---:B------:R-:W-:Y:S01]  /*d390*/  HMMA.16816.F32 R160, R176.reuse, R162, R8 ;  /* 0x000000a2b0a0723c */ /* 0x040fe20000001808 */
[----:B------:R-:W4:Y:S07]  /*d3a0*/  LDSM.16.MT88.4 R8, [R188+0x3800] ;  /* 0x00380000bc08783b */ /* 0x000f2e0000004200 */
[C---:B------:R-:W-:Y:S01]  /*d3b0*/  HMMA.16816.F32 R156, R176.reuse, R152, R12 ;  /* 0x00000098b09c723c */ /* 0x040fe2000000180c */
[----:B------:R-:W4:Y:S07]  /*d3c0*/  LDSM.16.MT88.4 R12, [R186+0x3800] ;  /* 0x00380000ba0c783b */ /* 0x000f2e0000004200 */
[C---:B------:R-:W-:Y:S01]  /*d3d0*/  HMMA.16816.F32 R152, R176.reuse, R154, R16 ;  /* 0x0000009ab098723c */ /* 0x040fe20000001810 */
[----:B------:R-:W3:Y:S07]  /*d3e0*/  LDSM.16.MT88.4 R16, [R187+0x3800] ;  /* 0x00380000bb10783b */ /* 0x000eee0000004200 */
[C---:B--2---:R-:W-:Y:S08]  /*d3f0*/  HMMA.16816.F32 R148, R176.reuse, R144, R20 ;  /* 0x00000090b094723c */ /* 0x044ff00000001814 */
[C---:B------:R-:W-:Y:S08]  /*d400*/  HMMA.16816.F32 R144, R176.reuse, R146, R24 ;  /* 0x00000092b090723c */ /* 0x040ff00000001818 */
[C---:B-1----:R-:W-:Y:S08]  /*d410*/  HMMA.16816.F32 R140, R176.reuse, R136, R28 ;  /* 0x00000088b08c723c */ /* 0x042ff0000000181c */
[C---:B------:R-:W-:Y:S08]  /*d420*/  HMMA.16816.F32 R136, R176.reuse, R138, R32 ;  /* 0x0000008ab088723c */ /* 0x040ff00000001820 */
[C---:B----4-:R-:W-:Y:S08]  /*d430*/  HMMA.16816.F32 R36, R176.reuse, R4, R36 ;  /* 0x00000004b024723c */ /* 0x050ff00000001824 */
[C---:B------:R-:W-:Y:S01]  /*d440*/  HMMA.16816.F32 R40, R176.reuse, R6, R40 ;  /* 0x00000006b028723c */ /* 0x040fe20000001828 */
[----:B------:R-:W1:Y:S07]  /*d450*/  LDSM.16.MT88.4 R4, [R251+0x5800] ;  /* 0x00580000fb04783b */ /* 0x000e6e0000004200 */
[C---:B------:R-:W-:Y:S08]  /*d460*/  HMMA.16816.F32 R44, R176.reuse, R8, R44 ;  /* 0x00000008b02c723c */ /* 0x040ff0000000182c */
[C---:B------:R-:W-:Y:S01]  /*d470*/  HMMA.16816.F32 R48, R176.reuse, R10, R48 ;  /* 0x0000000ab030723c */ /* 0x040fe20000001830 */
[----:B------:R-:W2:Y:S07]  /*d480*/  LDSM.16.MT88.4 R8, [R188+0x5800] ;  /* 0x00580000bc08783b */ /* 0x000eae0000004200 */
[C---:B------:R-:W-:Y:S08]  /*d490*/  HMMA.16816.F32 R52, R176.reuse, R12, R52 ;  /* 0x0000000cb034723c */ /* 0x040ff00000001834 */
[C---:B------:R-:W-:Y:S01]  /*d4a0*/  HMMA.16816.F32 R56, R176.reuse, R14, R56 ;  /* 0x0000000eb038723c */ /* 0x040fe20000001838 */
[----:B------:R-:W4:Y:S03]  /*d4b0*/  LDSM.16.MT88.4 R12, [R186+0x5800] ;  /* 0x00580000ba0c783b */ /* 0x000f260000004200 */
[C---:B---3--:R-:W-:Y:S04]  /*d4c0*/  IADD3 R0, R185.reuse, -0x1, RZ ;  /* 0xffffffffb9007810 */ /* 0x048fe80007ffe0ff */
[C---:B------:R-:W-:Y:S01]  /*d4d0*/  HMMA.16816.F32 R60, R176.reuse, R16, R60 ;  /* 0x00000010b03c723c */ /* 0x040fe2000000183c */
[----:B------:R-:W-:Y:S02]  /*d4e0*/  STL [R1+0x64], R0 ;  /* 0x0000640001007387 */ /* 0x000fe40000100800 */
[----:B------:R-:W-:Y:S02]  /*d4f0*/  ISETP.GT.AND P0, PT, R185, RZ, PT ;  /* 0x000000ffb900720c */ /* 0x000fe40003f04270 */
[----:B------:R-:W-:Y:S03]  /*d500*/  STL [R1+0x78], R2 ;  /* 0x0000780201007387 */ /* 0x000fe60000100800 */
        /* <DEDUP_REMOVED lines=12> */
[C---:B------:R-:W-:Y:S01]  /*d5d0*/  HMMA.16816.F32 R96, R176.reuse, R18, R96 ;  /* 0x00000012b060723c */ /* 0x040fe20000001860 */
[----:B------:R-:W3:Y:S07]  /*d5e0*/  LDSM.16.MT88.4 R16, [R187+0x7800] ;  /* 0x00780000bb10783b */ /* 0x000eee0000004200 */
[C---:B-1----:R-:W-:Y:S08]  /*d5f0*/  HMMA.16816.F32 R100, R176.reuse, R4, R100 ;  /* 0x00000004b064723c */ /* 0x042ff00000001864 */
[C---:B------:R-:W-:Y:S08]  /*d600*/  HMMA.16816.F32 R104, R176.reuse, R6, R104 ;  /* 0x00000006b068723c */ /* 0x040ff00000001868 */
[C---:B--2---:R-:W-:Y:S08]  /*d610*/  HMMA.16816.F32 R108, R176.reuse, R8, R108 ;  /* 0x00000008b06c723c */ /* 0x044ff0000000186c */
[C---:B------:R-:W-:Y:S08]  /*d620*/  HMMA.16816.F32 R112, R176.reuse, R10, R112 ;  /* 0x0000000ab070723c */ /* 0x040ff00000001870 */
[C---:B----4-:R-:W-:Y:S08]  /*d630*/  HMMA.16816.F32 R116, R176.reuse, R12, R116 ;  /* 0x0000000cb074723c */ /* 0x050ff00000001874 */
[C---:B------:R-:W-:Y:S08]  /*d640*/  HMMA.16816.F32 R120, R176.reuse, R14, R120 ;  /* 0x0000000eb078723c */ /* 0x040ff00000001878 */
[C---:B---3--:R-:W-:Y:S07]  /*d650*/  HMMA.16816.F32 R124, R176.reuse, R16, R124 ;  /* 0x00000010b07c723c */ /* 0x048fee000000187c */
[----:B------:R-:W-:Y:S01]  /*d660*/  MOV R16, R3 ;  /* 0x0000000300107202 */ /* 0x000fe20000000f00 */
[----:B------:R-:W-:Y:S01]  /*d670*/  HMMA.16816.F32 R128, R176, R18, R128 ;  /* 0x00000012b080723c */ /* 0x000fe20000001880 */
[----:B------:R-:W-:Y:S07]  /*d680*/  @!UPT UIADD3 URZ, URZ, URZ, URZ ;  /* 0x0000003f3f3ff290 */ /* 0x000fee000fffe03f */
[----:B------:R-:W-:-:S11]  /*d690*/  @P0 BRA `(.L_x_2308) ;  /* 0xffffc42000000947 */ /* 0x000fd6000383ffff */
.L_x_2301:
[----:B------:R-:W-:Y:S05]  /*d6a0*/  BRA.DIV ~URZ, `(.L_x_2309) ;  /* 0x00004a927f007947 */ /* 0x000fea000b800000 */
[----:B------:R-:W2:Y:S04]  /*d6b0*/  LDL R0, [R1+0x7c] ;  /* 0x00007c0001007983 */ /* 0x000ea80000100800 */
[----:B--2---:R1:W2:Y:S02]  /*d6c0*/  SHFL.BFLY PT, R4, R0, 0x2, 0x1f ;  /* 0x0c401f0000047f89 */ /* 0x0042a400000e0000 */
.L_x_2355:
        /* <DEDUP_REMOVED lines=9> */
.L_x_2356:
[----:B------:R-:W-:Y:S01]  /*d760*/  FSETP.NE.FTZ.AND P1, PT, R4, RZ, PT ;  /* 0x000000ff0400720b */ /* 0x000fe20003f35000 */
[----:B--2---:R-:W-:Y:S01]  /*d770*/  FADD.FTZ R3, R3, R5 ;  /* 0x0000000503037221 */ /* 0x004fe20000010000 */
[----:B------:R-:W-:Y:S02]  /*d780*/  MOV R2, RZ ;  /* 0x000000ff00027202 */ /* 0x000fe40000000f00 */
[----:B------:R-:W-:Y:S02]  /*d790*/  MOV R0, RZ ;  /* 0x000000ff00007202 */ /* 0x000fe40000000f00 */
[----:B------:R-:W-:Y:S02]  /*d7a0*/  FSETP.NE.FTZ.AND P0, PT, R3, RZ, PT ;  /* 0x000000ff0300720b */ /* 0x000fe40003f15000 */
[----:B------:R-:W-:-:S05]  /*d7b0*/  MOV R173, 0xff800000 ;  /* 0xff80000000ad7802 */ /* 0x000fca0000000f00 */
[----:B------:R-:W2:Y:S01]  /*d7c0*/  @P1 MUFU.RCP R2, R4 ;  /* 0x0000000400021308 */ /* 0x000ea20000001000 */
[----:B------:R-:W-:-:S07]  /*d7d0*/  @P1 MOV R6, 0x3f317218 ;  /* 0x3f31721800061802 */ /* 0x000fce0000000f00 */
        /* <DEDUP_REMOVED lines=67> */
[----:B------:R4:W5:Y:S01]  /*dc10*/  @P0 MUFU.LG2 R2, R3 ;  /* 0x0000000300020308 */ /* 0x0009620000000c00 */
[----:B-1-3--:R-:W-:Y:S02]  /*dc20*/  @P1 FMUL.FTZ R5, R4, 0.69314718246459960938 ;  /* 0x3f31721804051820 */ /* 0x00afe40000410000 */
[----:B------:R-:W-:Y:S02]  /*dc30*/  @P1 FMUL.FTZ R4, R6, c[0x0][0x2d0] ;  /* 0x0000b40006041a20 */ /* 0x000fe40000410000 */
[----:B--2---:R-:W-:Y:S01]  /*dc40*/  FMUL.FTZ R6, R0, R46 ;  /* 0x0000002e00067220 */ /* 0x004fe20000410000 */
[----:B------:R-:W-:Y:S01]  /*dc50*/  MOV R46, 0x1 ;  /* 0x00000001002e7802 */ /* 0x000fe20000000f00 */
[----:B------:R-:W-:-:S02]  /*dc60*/  @P1 FFMA.FTZ R173, R4, R133, R5 ;  /* 0x0000008504ad1223 */ /* 0x000fc40000010005 */
[C---:B------:R-:W-:Y:S02]  /*dc70*/  FMUL.FTZ R45, R0.reuse, R43 ;  /* 0x0000002b002d7220 */ /* 0x040fe40000410000 */
[C---:B------:R-:W-:Y:S02]  /*dc80*/  FMUL.FTZ R166, R0.reuse, R166 ;  /* 0x000000a600a67220 */ /* 0x040fe40000410000 */
[C---:B------:R-:W-:Y:S02]  /*dc90*/  FMUL.FTZ R167, R0.reuse, R167 ;  /* 0x000000a700a77220 */ /* 0x040fe40000410000 */
[----:B------:R-:W-:Y:S01]  /*dca0*/  FMUL.FTZ R162, R0, R162 ;  /* 0x000000a200a27220 */ /* 0x000fe20000410000 */
[----:B----4-:R-:W-:Y:S01]  /*dcb0*/  @P0 MOV R3, 0x3f317218 ;  /* 0x3f31721800030802 */ /* 0x010fe20000000f00 */
[----:B-----5:R-:W-:Y:S02]  /*dcc0*/  @P0 FMUL.FTZ R2, R2, 0.69314718246459960938 ;  /* 0x3f31721802020820 */ /* 0x020fe40000410000 */
[----:B------:R-:W-:-:S02]  /*dcd0*/  FMUL.FTZ R61, R0, R163 ;  /* 0x000000a3003d7220 */ /* 0x000fc40000410000 */
[----:B------:R-:W-:Y:S02]  /*dce0*/  @P0 FMUL.FTZ R3, R3, c[0x0][0x2d0] ;  /* 0x0000b40003030a20 */ /* 0x000fe40000410000 */
        /* <DEDUP_REMOVED lines=60> */
.L_x_2282:
        /* <DEDUP_REMOVED lines=19> */
.L_x_2312:
[----:B--2---:R-:W-:Y:S05]  /*e1e0*/  BSYNC B0 ;  /* 0x0000000000007941 */ /* 0x004fea0003800000 */
.L_x_2311:
        /* <DEDUP_REMOVED lines=31> */
[----:B-1----:R-:W-:Y:S02]  /*e3e0*/  F2FP.PACK_AB R48, R18, R132 ;  /* 0x000000841230723e */ /* 0x002fe400000000ff */
        /* <DEDUP_REMOVED lines=120> */
[----:B--2---:R-:W-:Y:S05]  /*eb70*/  CALL.REL.NOINC `($__internal_13_$__cuda_sm70_shflsync_idx_p) ;  /* 0x00003bc000007944 */ /* 0x004fea0003c00000 */
.L_x_2315:
        /* <DEDUP_REMOVED lines=130> */
.L_x_2317:
[----:B---34-:R-:W-:Y:S05]  /*f3a0*/  BSYNC B0 ;  /* 0x0000000000007941 */ /* 0x018fea0003800000 */
.L_x_2316:
        /* <DEDUP_REMOVED lines=22> */
.L_x_2319:
[----:B------:R-:W-:Y:S05]  /*f510*/  BSYNC B0 ;  /* 0x0000000000007941 */ /* 0x000fea0003800000 */
.L_x_2318:
        /* <DEDUP_REMOVED lines=22> */
.L_x_2321:
[----:B------:R-:W-:Y:S05]  /*f680*/  BSYNC B0 ;  /* 0x0000000000007941 */ /* 0x000fea0003800000 */
.L_x_2320:
        /* <DEDUP_REMOVED lines=23> */
.L_x_2314:
        /* <DEDUP_REMOVED lines=42> */
.L_x_2324:
[----:B------:R-:W-:Y:S05]  /*faa0*/  BSYNC B0 ;  /* 0x0000000000007941 */ /* 0x000fea0003800000 */
.L_x_2323:
        /* <DEDUP_REMOVED lines=31> */
.L_x_2357:
[----:B------:R-:W-:Y:S05]  /*fca0*/  BRA.DIV ~URZ, `(.L_x_2326) ;  /* 0x000026727f007947 */ /* 0x000fea000b800000 */
[----:B------:R4:W1:Y:S02]  /*fcb0*/  SHFL.IDX PT, R0, R13, RZ, 0x181f ;  /* 0x00181fff0d007589 */ /* 0x00086400000e0000 */
.L_x_2358:
        /* <DEDUP_REMOVED lines=35> */
.L_x_2328:
[----:B------:R-:W-:Y:S05]  /*fef0*/  BSYNC B0 ;  /* 0x0000000000007941 */ /* 0x000fea0003800000 */
.L_x_2327:
[----:B------:R-:W-:Y:S05]  /*ff00*/  BRA.DIV ~URZ, `(.L_x_2329) ;  /* 0x000024827f007947 */ /* 0x000fea000b800000 */
[----:B---3--:R2:W3:Y:S04]  /*ff10*/  SHFL.IDX PT, R4, R5, 0x1, 0x181f ;  /* 0x00381f0005047f89 */ /* 0x0084e800000e0000 */
[----:B-1----:R2:W1:Y:S02]  /*ff20*/  SHFL.IDX PT, R0, R13, 0x1, 0x181f ;  /* 0x00381f000d007f89 */ /* 0x00246400000e0000 */
.L_x_2359:
        /* <DEDUP_REMOVED lines=28> */
.L_x_2331:
[----:B------:R-:W-:Y:S05]  /*100f0*/  BSYNC B0 ;  /* 0x0000000000007941 */ /* 0x000fea0003800000 */
.L_x_2330:
[----:B------:R-:W-:Y:S05]  /*10100*/  BRA.DIV ~URZ, `(.L_x_2332) ;  /* 0x000023727f007947 */ /* 0x000fea000b800000 */
[----:B---3--:R3:W2:Y:S02]  /*10110*/  SHFL.IDX PT, R4, R5, 0x2, 0x181f ;  /* 0x00581f0005047f89 */ /* 0x0086a400000e0000 */
.L_x_2360:
[----:B------:R-:W-:Y:S05]  /*10120*/  BRA.DIV ~URZ, `(.L_x_2333) ;  /* 0x000023d27f007947 */ /* 0x000fea000b800000 */
[----:B-1----:R1:W3:Y:S02]  /*10130*/  SHFL.IDX PT, R0, R13, 0x2, 0x181f ;  /* 0x00581f000d007f89 */ /* 0x0022e400000e0000 */
.L_x_2361:
        /* <DEDUP_REMOVED lines=28> */
.L_x_2335:
[----:B------:R-:W-:Y:S05]  /*10300*/  BSYNC B0 ;  /* 0x0000000000007941 */ /* 0x000fea0003800000 */
.L_x_2334:
[----:B------:R-:W-:Y:S05]  /*10310*/  BRA.DIV ~URZ, `(.L_x_2336) ;  /* 0x000022627f007947 */ /* 0x000fea000b800000 */
[----:B--2---:R2:W1:Y:S04]  /*10320*/  SHFL.IDX PT, R4, R5, 0x3, 0x181f ;  /* 0x00781f0005047f89 */ /* 0x00446800000e0000 */
[----:B---3--:R2:W3:Y:S02]  /*10330*/  SHFL.IDX PT, R0, R13, 0x3, 0x181f ;  /* 0x00781f000d007f89 */ /* 0x0084e400000e0000 */
.L_x_2362:
        /* <DEDUP_REMOVED lines=27> */
.L_x_2322:
[----:B------:R-:W-:Y:S05]  /*104f0*/  BSYNC B1 ;  /* 0x0000000000017941 */ /* 0x000fea0003800000 */
.L_x_2313:
        /* <DEDUP_REMOVED lines=10> */
.L_x_2363:
[----:B-12---:R-:W1:Y:S01]  /*105a0*/  S2R R2, SR_TID.X ;  /* 0x0000000000027919 */ /* 0x006e620000002100 */
[----:B------:R-:W-:Y:S03]  /*105b0*/  WARPSYNC 0xffffffff ;  /* 0xffffffff00007948 */ /* 0x000fe60003800000 */
[----:B------:R-:W-:Y:S06]  /*105c0*/  BAR.SYNC.DEFER_BLOCKING 0x4, 0x100 ;  /* 0x0104000000007b1d */ /* 0x000fec0000010000 */
[----:B----4-:R2:W-:Y:S01]  /*105d0*/  STL [R1+0xc8], R0 ;  /* 0x0000c80001007387 */ /* 0x0105e20000100800 */
[----:B-1----:R-:W-:-:S13]  /*105e0*/  LOP3.LUT P0, RZ, R2, 0xff, RZ, 0xc0, !PT ;  /* 0x000000ff02ff7812 */ /* 0x002fda000780c0ff */
[----:B------:R2:W-:Y:S04]  /*105f0*/  @!P0 STS [0x18100], R81 ;  /* 0x01810051ff008388 */ /* 0x0005e80000000800 */
[----:B------:R-:W-:Y:S06]  /*10600*/  BAR.ARV 0x5, 0x100 ;  /* 0x0144000000007b1d */ /* 0x000fec0000002000 */
.L_x_2337:
[----:B--23--:R-:W2:Y:S02]  /*10610*/  LDL R0, [R1+0xc8] ;  /* 0x0000c80001007983 */ /* 0x00cea40000100800 */
[----:B--2---:R-:W-:-:S13]  /*10620*/  ISETP.GE.AND P0, PT, R0, c[0x0][0x538], PT ;  /* 0x00014e0000007a0c */ /* 0x004fda0003f06270 */
[----:B-1---5:R-:W-:Y:S01]  /*10630*/  @P0 CALL.REL.NOINC `(.L_x_2339) ;  /* 0x0000001000000944 */ /* 0x022fe20003c00000 */
[----:B------:R-:W-:Y:S05]  /*10640*/  BRA `(.L_x_2340) ;  /* 0xffff03b000007947 */ /* 0x000fea000383ffff */
.L_x_2339:
[----:B------:R-:W-:Y:S05]  /*10650*/  EXIT ;  /* 0x000000000000794d */ /* 0x000fea0003800000 */
.L_x_2285:
[----:B------:R2:W-:Y:S01]  /*10660*/  STL [R1+0x68], RZ ;  /* 0x000068ff01007387 */ /* 0x0005e20000100800 */
[----:B------:R-:W-:Y:S01]  /*10670*/  IMAD.MOV.U32 R251, RZ, RZ, R5 ;  /* 0x000000fffffb7224 */ /* 0x000fe200078e0005 */
[----:B------:R-:W-:Y:S02]  /*10680*/  MOV R3, 0x181f ;  /* 0x0000181f00037802 */ /* 0x000fe40000000f00 */
[----:B------:R-:W-:Y:S02]  /*10690*/  MOV R2, 0x106b0 ;  /* 0x000106b000027802 */ /* 0x000fe40000000f00 */
[----:B-12---:R-:W-:Y:S05]  /*106a0*/  CALL.REL.NOINC `($__internal_13_$__cuda_sm70_shflsync_idx_p) ;  /* 0x0000209000007944 */ /* 0x006fea0003c00000 */
[----:B-----5:R-:W-:Y:S01]  /*106b0*/  MOV R4, R251 ;  /* 0x000000fb00047202 */ /* 0x020fe20000000f00 */
[----:B-1----:R-:W-:Y:S05]  /*106c0*/  BRA `(.L_x_2341) ;  /* 0xffff2eb000007947 */ /* 0x002fea000383ffff */
.L_x_2286:
[----:B------:R4:W-:Y:S01]  /*106d0*/  STL [R1+0x68], RZ ;  /* 0x000068ff01007387 */ /* 0x0009e20000100800 */
[----:B------:R-:W-:Y:S01]  /*106e0*/  IMAD.MOV.U32 R251, RZ, RZ, R15 ;  /* 0x000000fffffb7224 */ /* 0x000fe200078e000f */
[----:B------:R-:W-:Y:S02]  /*106f0*/  MOV R3, 0x181f ;  /* 0x0000181f00037802 */ /* 0x000fe40000000f00 */
[----:B------:R-:W-:Y:S02]  /*10700*/  MOV R2, 0x10720 ;  /* 0x0001072000027802 */ /* 0x000fe40000000f00 */
[----:B-1234-:R-:W-:Y:S05]  /*10710*/  CALL.REL.NOINC `($__internal_13_$__cuda_sm70_shflsync_idx_p) ;  /* 0x0000202000007944 */ /* 0x01efea0003c00000 */
        /* <DEDUP_REMOVED lines=9> */
[C---:B------:R-:W-:Y:S02]  /*107b0*/  IMAD.X R9, R4.reuse, 0x1, R85, P0 ;  /* 0x0000000104097824 */ /* 0x040fe400000e0655 */
[----:B------:R-:W-:Y:S01]  /*107c0*/  IMAD.X R7, R4, 0x1, R86, P5 ;  /* 0x0000000104077824 */ /* 0x000fe200028e0656 */
[----:B--2---:R-:W-:Y:S02]  /*107d0*/  ISETP.GE.AND P3, PT, R2, c[0x0][0x1d4], PT ;  /* 0x0000750002007a0c */ /* 0x004fe40003f66270 */
[----:B------:R-:W-:Y:S01]  /*107e0*/  IADD3 R2, P4, R251, R92, RZ ;  /* 0x0000005cfb027210 */ /* 0x000fe20007f9e0ff */
[----:B------:R-:W-:Y:S01]  /*107f0*/  IMAD.MOV.U32 R251, RZ, RZ, R5 ;  /* 0x000000fffffb7224 */ /* 0x000fe200078e0005 */
[----:B---3--:R-:W-:-:S02]  /*10800*/  ISETP.GE.AND P2, PT, R14, c[0x0][0x1d4], PT ;  /* 0x000075000e007a0c */ /* 0x008fc40003f46270 */
[----:B------:R-:W-:Y:S01]  /*10810*/  SEL R5, RZ, 0x10, P3 ;  /* 0x00000010ff057807 */ /* 0x000fe20001800000 */
        /* <DEDUP_REMOVED lines=12> */
[----:B------:R2:W-:Y:S02]  /*108e0*/  LDGSTS.E.BYPASS.LTC128B.128 [R0+0x16100], [R2.64], !P0 ;  /* 0x1610000002007fae */ /* 0x0005e4000c101d46 */
[----:B--2---:R-:W-:Y:S01]  /*108f0*/  IMAD.MOV.U32 R0, RZ, RZ, 0x1 ;  /* 0x00000001ff007424 */ /* 0x004fe200078e00ff */
[----:B------:R-:W-:Y:S01]  /*10900*/  MOV R2, 0x10940 ;  /* 0x0001094000027802 */ /* 0x000fe20000000f00 */
[----:B------:R-:W-:-:S03]  /*10910*/  IMAD.MOV.U32 R3, RZ, RZ, 0x181f ;  /* 0x0000181fff037424 */ /* 0x000fc600078e00ff */
[----:B------:R2:W-:Y:S04]  /*10920*/  STL [R1+0x68], R0 ;  /* 0x0000680001007387 */ /* 0x0005e80000100800 */
[----:B-12---:R-:W-:Y:S05]  /*10930*/  CALL.REL.NOINC `($__internal_13_$__cuda_sm70_shflsync_idx_p) ;  /* 0x00001e0000007944 */ /* 0x006fea0003c00000 */
[----:B-----5:R-:W-:Y:S01]  /*10940*/  MOV R0, 0x1 ;  /* 0x0000000100007802 */ /* 0x020fe20000000f00 */
[----:B------:R-:W-:Y:S01]  /*10950*/  IMAD.MOV.U32 R4, RZ, RZ, R251 ;  /* 0x000000ffff047224 */ /* 0x000fe200078e00fb */
[----:B------:R-:W-:Y:S01]  /*10960*/  MOV R3, 0x181f ;  /* 0x0000181f00037802 */ /* 0x000fe20000000f00 */
[----:B------:R-:W-:Y:S01]  /*10970*/  IMAD.MOV.U32 R251, RZ, RZ, R15 ;  /* 0x000000fffffb7224 */ /* 0x000fe200078e000f */
[----:B------:R-:W-:Y:S01]  /*10980*/  MOV R2, 0x109b0 ;  /* 0x000109b000027802 */ /* 0x000fe20000000f00 */
[----:B------:R2:W-:Y:S04]  /*10990*/  STL [R1+0x68], R0 ;  /* 0x0000680001007387 */ /* 0x0005e80000100800 */
[----:B-12---:R-:W-:Y:S05]  /*109a0*/  CALL.REL.NOINC `($__internal_13_$__cuda_sm70_shflsync_idx_p) ;  /* 0x00001d9000007944 */ /* 0x006fea0003c00000 */
[----:B-----5:R-:W-:Y:S01]  /*109b0*/  MOV R0, R251 ;  /* 0x000000fb00007202 */ /* 0x020fe20000000f00 */
[----:B-1----:R-:W-:Y:S05]  /*109c0*/  BRA `(.L_x_2342) ;  /* 0xffff2da000007947 */ /* 0x002fea000383ffff */
.L_x_2287:
[----:B------:R1:W-:Y:S01]  /*109d0*/  STL [R1+0x68], RZ ;  /* 0x000068ff01007387 */ /* 0x0003e20000100800 */
[----:B------:R-:W-:Y:S01]  /*109e0*/  IMAD.MOV.U32 R251, RZ, RZ, R4 ;  /* 0x000000fffffb7224 */ /* 0x000fe200078e0004 */
[----:B------:R-:W-:Y:S02]  /*109f0*/  MOV R3, 0x1c1f ;  /* 0x00001c1f00037802 */ /* 0x000fe40000000f00 */
[----:B------:R-:W-:-:S02]  /*10a00*/  MOV R2, 0x10a20 ;  /* 0x00010a2000027802 */ /* 0x000fc40000000f00 */
[----:B-1----:R-:W-:Y:S05]  /*10a10*/  CALL.REL.NOINC `($__internal_13_$__cuda_sm70_shflsync_idx_p) ;  /* 0x00001d2000007944 */ /* 0x002fea0003c00000 */
[----:B-----5:R-:W-:Y:S01]  /*10a20*/  MOV R0, R251 ;  /* 0x000000fb00007202 */ /* 0x020fe20000000f00 */
[----:B-1----:R-:W-:Y:S05]  /*10a30*/  BRA `(.L_x_2343) ;  /* 0xffff302000007947 */ /* 0x002fea000383ffff */
.L_x_2288:
[----:B------:R-:W-:Y:S01]  /*10a40*/  MOV R0, 0x1 ;  /* 0x0000000100007802 */ /* 0x000fe20000000f00 */
[----:B------:R-:W-:Y:S01]  /*10a50*/  IMAD.MOV.U32 R251, RZ, RZ, R4 ;  /* 0x000000fffffb7224 */ /* 0x000fe200078e0004 */
[----:B------:R-:W-:Y:S01]  /*10a60*/  MOV R2, 0x10aa0 ;  /* 0x00010aa000027802 */ /* 0x000fe20000000f00 */
[----:B------:R-:W-:-:S02]  /*10a70*/  IMAD.MOV.U32 R3, RZ, RZ, 0x1c1f ;  /* 0x00001c1fff037424 */ /* 0x000fc400078e00ff */
[----:B------:R2:W-:Y:S04]  /*10a80*/  STL [R1+0x68], R0 ;  /* 0x0000680001007387 */ /* 0x0005e80000100800 */
[----:B-12---:R-:W-:Y:S05]  /*10a90*/  CALL.REL.NOINC `($__internal_13_$__cuda_sm70_shflsync_idx_p) ;  /* 0x00001ca000007944 */ /* 0x006fea0003c00000 */
[----:B-----5:R-:W-:Y:S01]  /*10aa0*/  IMAD.IADD R0, R5, 0x1, R251 ;  /* 0x0000000105007824 */ /* 0x020fe200078e02fb */
[----:B------:R-:W-:Y:S02]  /*10ab0*/  FMNMX.FTZ R133, R9, R13, !PT ;  /* 0x0000000d09857209 */ /* 0x000fe40007810000 */
[----:B------:R-:W-:Y:S02]  /*10ac0*/  MOV R2, 0x10ee0 ;  /* 0x00010ee000027802 */ /* 0x000fe40000000f00 */
[----:B------:R-:W-:Y:S02]  /*10ad0*/  IMNMX R0, R6, R0, PT ;  /* 0x0000000006007217 */ /* 0x000fe40003800200 */
[----:B------:R-:W-:Y:S02]  /*10ae0*/  FMNMX.FTZ R133, R14, R133, !PT ;  /* 0x000000850e857209 */ /* 0x000fe40007810000 */
[C---:B------:R-:W-:Y:S02]  /*10af0*/  ISETP.GT.AND P1, PT, R0.reuse, RZ, PT ;  /* 0x000000ff0000720c */ /* 0x040fe40003f24270 */
[----:B------:R-:W-:-:S02]  /*10b00*/  ISETP.GT.AND P0, PT, R0, 0x1, PT ;  /* 0x000000010000780c */ /* 0x000fc40003f04270 */
[----:B------:R-:W-:Y:S02]  /*10b10*/  ISETP.GT.AND P2, PT, R0, 0x8, PT ;  /* 0x000000080000780c */ /* 0x000fe40003f44270 */
[----:B------:R-:W-:Y:S02]  /*10b20*/  FSEL R4, R38, -INF , P1 ;  /* 0xff80000026047808 */ /* 0x000fe40000800000 */
[----:B------:R-:W-:Y:S02]  /*10b30*/  FSEL R5, R39, -INF , P0 ;  /* 0xff80000027057808 */ /* 0x000fe40000000000 */
[----:B------:R-:W-:Y:S02]  /*10b40*/  ISETP.GT.AND P0, PT, R0, 0x9, PT ;  /* 0x000000090000780c */ /* 0x000fe40003f04270 */
[----:B------:R-:W-:Y:S02]  /*10b50*/  FSEL R12, R62, -INF , P2 ;  /* 0xff8000003e0c7808 */ /* 0x000fe40001000000 */
[----:B------:R-:W-:-:S02]  /*10b60*/  FMNMX.FTZ R3, R4, R5, !PT ;  /* 0x0000000504037209 */ /* 0x000fc40007810000 */
[----:B------:R-:W-:Y:S02]  /*10b70*/  FMNMX.FTZ R133, R15, R133, !PT ;  /* 0x000000850f857209 */ /* 0x000fe40007810000 */
[----:B------:R-:W-:Y:S02]  /*10b80*/  FSEL R11, R63, -INF , P0 ;  /* 0xff8000003f0b7808 */ /* 0x000fe40000000000 */
[----:B------:R-:W-:Y:S02]  /*10b90*/  ISETP.GT.AND P1, PT, R0, 0x10, PT ;  /* 0x000000100000780c */ /* 0x000fe40003f24270 */
[----:B------:R-:W-:Y:S02]  /*10ba0*/  FMNMX.FTZ R16, R12, R3, !PT ;  /* 0x000000030c107209 */ /* 0x000fe40007810000 */
[----:B------:R-:W-:Y:S02]  /*10bb0*/  FMNMX.FTZ R133, R17, R133, !PT ;  /* 0x0000008511857209 */ /* 0x000fe40007810000 */
[----:B------:R-:W-:-:S02]  /*10bc0*/  ISETP.GT.AND P0, PT, R0, 0x11, PT ;  /* 0x000000110000780c */ /* 0x000fc40003f04270 */
[----:B------:R-:W-:Y:S02]  /*10bd0*/  FSEL R8, R34, -INF , P1 ;  /* 0xff80000022087808 */ /* 0x000fe40000800000 */
[----:B------:R-:W-:Y:S02]  /*10be0*/  FMNMX.FTZ R16, R11, R16, !PT ;  /* 0x000000100b107209 */ /* 0x000fe40007810000 */
[----:B------:R-:W-:Y:S02]  /*10bf0*/  FMNMX.FTZ R133, R18, R133, !PT ;  /* 0x0000008512857209 */ /* 0x000fe40007810000 */
[----:B------:R-:W-:Y:S02]  /*10c00*/  FSEL R7, R35, -INF , P0 ;  /* 0xff80000023077808 */ /* 0x000fe40000000000 */
[----:B------:R-:W-:Y:S02]  /*10c10*/  ISETP.GT.AND P1, PT, R0, 0x18, PT ;  /* 0x000000180000780c */ /* 0x000fe40003f24270 */
[----:B------:R-:W-:-:S02]  /*10c20*/  FMNMX.FTZ R16, R8, R16, !PT ;  /* 0x0000001008107209 */ /* 0x000fc40007810000 */
[----:B------:R-:W-:Y:S02]  /*10c30*/  FMNMX.FTZ R133, R19, R133, !PT ;  /* 0x0000008513857209 */ /* 0x000fe40007810000 */
[----:B------:R-:W-:Y:S02]  /*10c40*/  ISETP.GT.AND P0, PT, R0, 0x19, PT ;  /* 0x000000190000780c */ /* 0x000fe40003f04270 */
[----:B------:R-:W-:Y:S02]  /*10c50*/  FSEL R6, R22, -INF , P1 ;  /* 0xff80000016067808 */ /* 0x000fe40000800000 */
[----:B------:R-:W-:Y:S02]  /*10c60*/  FMNMX.FTZ R16, R7, R16, !PT ;  /* 0x0000001007107209 */ /* 0x000fe40007810000 */
[----:B------:R-:W-:Y:S02]  /*10c70*/  FMNMX.FTZ R133, R20, R133, !PT ;  /* 0x0000008514857209 */ /* 0x000fe40007810000 */
[----:B------:R-:W-:-:S02]  /*10c80*/  FSEL R10, R23, -INF , P0 ;  /* 0xff800000170a7808 */ /* 0x000fc40000000000 */
[----:B------:R-:W-:Y:S02]  /*10c90*/  ISETP.GT.AND P1, PT, R0, 0x20, PT ;  /* 0x000000200000780c */ /* 0x000fe40003f24270 */
[----:B------:R-:W-:Y:S02]  /*10ca0*/  FMNMX.FTZ R16, R6, R16, !PT ;  /* 0x0000001006107209 */ /* 0x000fe40007810000 */
[----:B------:R-:W-:Y:S02]  /*10cb0*/  FMNMX.FTZ R133, R99, R133, !PT ;  /* 0x0000008563857209 */ /* 0x000fe40007810000 */
[----:B------:R-:W-:Y:S02]  /*10cc0*/  ISETP.GT.AND P0, PT, R0, 0x21, PT ;  /* 0x000000210000780c */ /* 0x000fe40003f04270 */
[----:B------:R-:W-:Y:S02]  /*10cd0*/  FSEL R91, R30, -INF , P1 ;  /* 0xff8000001e5b7808 */ /* 0x000fe40000800000 */
[----:B------:R-:W-:-:S02]  /*10ce0*/  FMNMX.FTZ R16, R10, R16, !PT ;  /* 0x000000100a107209 */ /* 0x000fc40007810000 */
[----:B------:R-:W-:Y:S02]  /*10cf0*/  FMNMX.FTZ R133, R98, R133, !PT ;  /* 0x0000008562857209 */ /* 0x000fe40007810000 */
[----:B------:R-:W-:Y:S02]  /*10d00*/  FSEL R90, R31, -INF , P0 ;  /* 0xff8000001f5a7808 */ /* 0x000fe40000000000 */
[C---:B------:R-:W-:Y:S02]  /*10d10*/  ISETP.GT.AND P1, PT, R0.reuse, 0x28, PT ;  /* 0x000000280000780c */ /* 0x040fe40003f24270 */
        /* <DEDUP_REMOVED lines=15> */
[C---:B------:R-:W-:Y:S02]  /*10e10*/  ISETP.GT.AND P1, PT, R0.reuse, 0x38, PT ;  /* 0x000000380000780c */ /* 0x040fe40003f24270 */
        /* <DEDUP_REMOVED lines=9> */
[----:B------:R-:W-:-:S03]  /*10eb0*/  IMAD.MOV.U32 R132, RZ, RZ, R133 ;  /* 0x000000ffff847224 */ /* 0x000fc600078e0085 */
[----:B------:R-:W-:Y:S02]  /*10ec0*/  FMNMX.FTZ R16, R84, R16, !PT ;  /* 0x0000001054107209 */ /* 0x000fe40007810000 */
[----:B-1----:R-:W-:Y:S05]  /*10ed0*/  CALL.REL.NOINC `($__internal_12_$__cuda_sm70_shflsync_bfly_p) ;  /* 0x0000180000007944 */ /* 0x002fea0003c00000 */
[----:B------:R-:W-:Y:S01]  /*10ee0*/  FMNMX.FTZ R133, R133, R0, !PT ;  /* 0x0000000085857209 */ /* 0x000fe20007810000 */
[----:B------:R-:W-:Y:S01]  /*10ef0*/  IMAD.MOV.U32 R0, RZ, RZ, 0x1 ;  /* 0x00000001ff007424 */ /* 0x000fe200078e00ff */
[----:B------:R-:W-:-:S03]  /*10f00*/  MOV R2, 0x10f30 ;  /* 0x00010f3000027802 */ /* 0x000fc60000000f00 */
[----:B------:R-:W-:Y:S02]  /*10f10*/  IMAD.MOV.U32 R132, RZ, RZ, R133 ;  /* 0x000000ffff847224 */ /* 0x000fe400078e0085 */
[----:B------:R-:W-:Y:S05]  /*10f20*/  CALL.REL.NOINC `($__internal_12_$__cuda_sm70_shflsync_bfly_p) ;  /* 0x000017b000007944 */ /* 0x000fea0003c00000 */
[----:B------:R-:W-:Y:S01]  /*10f30*/  FMNMX.FTZ R133, R133, R0, !PT ;  /* 0x0000000085857209 */ /* 0x000fe20007810000 */
[----:B------:R-:W-:Y:S01]  /*10f40*/  IMAD.MOV.U32 R132, RZ, RZ, R16 ;  /* 0x000000ffff847224 */ /* 0x000fe200078e0010 */
[----:B------:R-:W-:Y:S01]  /*10f50*/  MOV R2, 0x10f80 ;  /* 0x00010f8000027802 */ /* 0x000fe20000000f00 */
[----:B------:R-:W-:Y:S02]  /*10f60*/  IMAD.MOV.U32 R0, RZ, RZ, 0x2 ;  /* 0x00000002ff007424 */ /* 0x000fe400078e00ff */
[----:B------:R-:W-:Y:S05]  /*10f70*/  CALL.REL.NOINC `($__internal_12_$__cuda_sm70_shflsync_bfly_p) ;  /* 0x0000176000007944 */ /* 0x000fea0003c00000 */
[----:B------:R-:W-:Y:S01]  /*10f80*/  FMNMX.FTZ R16, R16, R0, !PT ;  /* 0x0000000010107209 */ /* 0x000fe20007810000 */
[----:B------:R-:W-:Y:S01]  /*10f90*/  IMAD.MOV.U32 R0, RZ, RZ, 0x1 ;  /* 0x00000001ff007424 */ /* 0x000fe200078e00ff */
[----:B------:R-:W-:-:S03]  /*10fa0*/  MOV R2, 0x10fd0 ;  /* 0x00010fd000027802 */ /* 0x000fc60000000f00 */
[----:B------:R-:W-:Y:S02]  /*10fb0*/  IMAD.MOV.U32 R132, RZ, RZ, R16 ;  /* 0x000000ffff847224 */ /* 0x000fe400078e0010 */
[----:B------:R-:W-:Y:S05]  /*10fc0*/  CALL.REL.NOINC `($__internal_12_$__cuda_sm70_shflsync_bfly_p) ;  /* 0x0000171000007944 */ /* 0x000fea0003c00000 */
[----:B------:R-:W-:Y:S01]  /*10fd0*/  MOV R3, R0 ;  /* 0x0000000000037202 */ /* 0x000fe20000000f00 */
[----:B------:R-:W-:Y:S05]  /*10fe0*/  BRA `(.L_x_2344) ;  /* 0xffff312000007947 */ /* 0x000fea000383ffff */
.L_x_2292:
[----:B------:R-:W-:Y:S01]  /*10ff0*/  MOV R3, 0x181f ;  /* 0x0000181f00037802 */ /* 0x000fe20000000f00 */
[----:B------:R2:W-:Y:S01]  /*11000*/  STL [R1+0x68], RZ ;  /* 0x000068ff01007387 */ /* 0x0005e20000100800 */
[----:B------:R-:W-:Y:S01]  /*11010*/  MOV R2, 0x11040 ;  /* 0x0001104000027802 */ /* 0x000fe20000000f00 */
[----:B------:R-:W-:Y:S02]  /*11020*/  IMAD.MOV.U32 R251, RZ, RZ, R5 ;  /* 0x000000fffffb7224 */ /* 0x000fe400078e0005 */
[----:B-12---:R-:W-:Y:S05]  /*11030*/  CALL.REL.NOINC `($__internal_13_$__cuda_sm70_shflsync_idx_p) ;  /* 0x0000170000007944 */ /* 0x006fea0003c00000 */
[----:B-----5:R-:W-:Y:S01]  /*11040*/  MOV R4, R251 ;  /* 0x000000fb00047202 */ /* 0x020fe20000000f00 */
[----:B-1----:R-:W-:-:S05]  /*11050*/  BRA `(.L_x_2345) ;  /* 0xffff4c9000007947 */ /* 0x002fca000383ffff */
.L_x_2293:
[----:B------:R-:W-:Y:S01]  /*11060*/  MOV R3, 0x181f ;  /* 0x0000181f00037802 */ /* 0x000fe20000000f00 */
[----:B------:R4:W-:Y:S01]  /*11070*/  STL [R1+0x68], RZ ;  /* 0x000068ff01007387 */ /* 0x0009e20000100800 */
[----:B------:R-:W-:Y:S01]  /*11080*/  MOV R2, 0x110b0 ;  /* 0x000110b000027802 */ /* 0x000fe20000000f00 */
[----:B------:R-:W-:Y:S02]  /*11090*/  IMAD.MOV.U32 R251, RZ, RZ, R12 ;  /* 0x000000fffffb7224 */ /* 0x000fe400078e000c */
[----:B-1234-:R-:W-:Y:S05]  /*110a0*/  CALL.REL.NOINC `($__internal_13_$__cuda_sm70_shflsync_idx_p) ;  /* 0x0000169000007944 */ /* 0x01efea0003c00000 */
        /* <DEDUP_REMOVED lines=15> */
[----:B------:R2:W-:Y:S01]  /*111a0*/  LDGSTS.E.BYPASS.LTC128B.128 [R0+0x100], [R6.64], !P3 ;  /* 0x0010000006007fae */ /* 0x0005e2000d901d46 */
[----:B------:R-:W-:Y:S03]  /*111b0*/  SEL R15, RZ, 0x10, P1 ;  /* 0x00000010ff0f7807 */ /* 0x000fe60000800000 */
        /* <DEDUP_REMOVED lines=9> */
[----:B------:R-:W-:Y:S04]  /*11250*/  ISETP.GE.AND P0, PT, R14, c[0x0][0x1d4], PT ;  /* 0x000075000e007a0c */ /* 0x000fe80003f06270 */
[----:B------:R-:W-:Y:S09]  /*11260*/  SEL R14, RZ, 0x10, P0 ;  /* 0x00000010ff0e7807 */ /* 0x000ff20000000000 */
[----:B------:R2:W-:Y:S02]  /*11270*/  LDGSTS.E.BYPASS.LTC128B.128 [R0+0x6100], [R2.64], !P0 ;  /* 0x0610000002007fae */ /* 0x0005e4000c101d46 */
[----:B--2---:R-:W-:Y:S01]  /*11280*/  IMAD.MOV.U32 R0, RZ, RZ, 0x1 ;  /* 0x00000001ff007424 */ /* 0x004fe200078e00ff */
[----:B------:R-:W-:Y:S01]  /*11290*/  MOV R2, 0x112d0 ;  /* 0x000112d000027802 */ /* 0x000fe20000000f00 */
[----:B------:R-:W-:Y:S03]  /*112a0*/  IMAD.MOV.U32 R3, RZ, RZ, 0x181f ;  /* 0x0000181fff037424 */ /* 0x000fe600078e00ff */
        /* <DEDUP_REMOVED lines=10> */
[----:B-1----:R-:W-:-:S05]  /*11350*/  BRA `(.L_x_2346) ;  /* 0xffff4b8000007947 */ /* 0x002fca000383ffff */
.L_x_2296:
[----:B------:R-:W-:Y:S01]  /*11360*/  MOV R3, 0x181f ;  /* 0x0000181f00037802 */ /* 0x000fe20000000f00 */
[----:B------:R2:W-:Y:S01]  /*11370*/  STL [R1+0x68], RZ ;  /* 0x000068ff01007387 */ /* 0x0005e20000100800 */
[----:B------:R-:W-:Y:S01]  /*11380*/  MOV R2, 0x113b0 ;  /* 0x000113b000027802 */ /* 0x000fe20000000f00 */
[----:B------:R-:W-:Y:S02]  /*11390*/  IMAD.MOV.U32 R251, RZ, RZ, R133 ;  /* 0x000000fffffb7224 */ /* 0x000fe400078e0085 */
[----:B-12---:R-:W-:Y:S05]  /*113a0*/  CALL.REL.NOINC `($__internal_13_$__cuda_sm70_shflsync_idx_p) ;  /* 0x0000139000007944 */ /* 0x006fea0003c00000 */
[----:B------:R-:W-:Y:S01]  /*113b0*/  MOV R132, R251 ;  /* 0x000000fb00847202 */ /* 0x000fe20000000f00 */
[----:B-1---5:R-:W-:-:S05]  /*113c0*/  BRA `(.L_x_2347) ;  /* 0xffff5c8000007947 */ /* 0x022fca000383ffff */
.L_x_2297:
        /* <DEDUP_REMOVED lines=8> */
[----:B------:R-:W-:Y:S02]  /*11450*/  IMAD.X R177, R132, 0x1, R179, P0 ;  /* 0x0000000184b17824 */ /* 0x000fe400000e06b3 */
[----:B-----5:R-:W4:Y:S04]  /*11460*/  LDL R0, [R1+0x50] ;  /* 0x0000500001007983 */ /* 0x020f280000100800 */
        /* <DEDUP_REMOVED lines=38> */
.L_x_2298:
[----:B------:R-:W-:Y:S01]  /*116d0*/  MOV R3, 0x1c1f ;  /* 0x00001c1f00037802 */ /* 0x000fe20000000f00 */
[----:B------:R1:W-:Y:S01]  /*116e0*/  STL [R1+0x68], RZ ;  /* 0x000068ff01007387 */ /* 0x0003e20000100800 */
[----:B------:R-:W-:Y:S01]  /*116f0*/  MOV R2, 0x11720 ;  /* 0x0001172000027802 */ /* 0x000fe20000000f00 */
[----:B------:R-:W-:Y:S02]  /*11700*/  IMAD.MOV.U32 R251, RZ, RZ, R132 ;  /* 0x000000fffffb7224 */ /* 0x000fe400078e0084 */
[----:B-1----:R-:W-:Y:S05]  /*11710*/  CALL.REL.NOINC `($__internal_13_$__cuda_sm70_shflsync_idx_p) ;  /* 0x0000102000007944 */ /* 0x002fea0003c00000 */
[----:B-----5:R-:W-:Y:S01]  /*11720*/  MOV R0, R251 ;  /* 0x000000fb00007202 */ /* 0x020fe20000000f00 */
[----:B-1----:R-:W-:-:S05]  /*11730*/  BRA `(.L_x_2349) ;  /* 0xffff5df000007947 */ /* 0x002fca000383ffff */
.L_x_2299:
[----:B------:R-:W-:Y:S01]  /*11740*/  MOV R0, 0x1 ;  /* 0x0000000100007802 */ /* 0x000fe20000000f00 */
[----:B------:R-:W-:Y:S01]  /*11750*/  IMAD.MOV.U32 R251, RZ, RZ, R132 ;  /* 0x000000fffffb7224 */ /* 0x000fe200078e0084 */
[----:B------:R-:W-:Y:S01]  /*11760*/  MOV R2, 0x117a0 ;  /* 0x000117a000027802 */ /* 0x000fe20000000f00 */
[----:B------:R-:W-:Y:S02]  /*11770*/  IMAD.MOV.U32 R3, RZ, RZ, 0x1c1f ;  /* 0x00001c1fff037424 */ /* 0x000fe400078e00ff */
[----:B------:R2:W-:Y:S04]  /*11780*/  STL [R1+0x68], R0 ;  /* 0x0000680001007387 */ /* 0x0005e80000100800 */
[----:B-12---:R-:W-:Y:S05]  /*11790*/  CALL.REL.NOINC `($__internal_13_$__cuda_sm70_shflsync_idx_p) ;  /* 0x00000fa000007944 */ /* 0x006fea0003c00000 */
        /* <DEDUP_REMOVED lines=12> */
[----:B------:R-:W-:Y:S02]  /*11860*/  FSEL R11, R11, -INF , P0 ;  /* 0xff8000000b0b7808 */ /* 0x000fe40000000000 */
[C---:B------:R-:W-:Y:S02]  /*11870*/  ISETP.GT.AND P3, PT, R133.reuse, 0x10, PT ;  /* 0x000000108500780c */ /* 0x040fe40003f64270 */
        /* <DEDUP_REMOVED lines=53> */
[----:B-1----:R-:W-:Y:S05]  /*11bd0*/  CALL.REL.NOINC `($__internal_12_$__cuda_sm70_shflsync_bfly_p) ;  /* 0x00000b0000007944 */ /* 0x002fea0003c00000 */
[----:B------:R-:W-:Y:S01]  /*11be0*/  FMNMX.FTZ R132, R132, R0, !PT ;  /* 0x0000000084847209 */ /* 0x000fe20007810000 */
[----:B------:R-:W-:Y:S01]  /*11bf0*/  IMAD.MOV.U32 R0, RZ, RZ, 0x1 ;  /* 0x00000001ff007424 */ /* 0x000fe200078e00ff */
[----:B------:R-:W-:Y:S02]  /*11c00*/  MOV R2, 0x11c20 ;  /* 0x00011c2000027802 */ /* 0x000fe40000000f00 */
        /* <DEDUP_REMOVED lines=8> */
[----:B------:R-:W-:Y:S02]  /*11c90*/  MOV R2, 0x11cb0 ;  /* 0x00011cb000027802 */ /* 0x000fe40000000f00 */
[----:B------:R-:W-:Y:S05]  /*11ca0*/  CALL.REL.NOINC `($__internal_12_$__cuda_sm70_shflsync_bfly_p) ;  /* 0x00000a3000007944 */ /* 0x000fea0003c00000 */
[----:B------:R-:W-:-:S05]  /*11cb0*/  BRA `(.L_x_2350) ;  /* 0xffff5f2000007947 */ /* 0x000fca000383ffff */
.L_x_2302:
[----:B------:R-:W-:Y:S01]  /*11cc0*/  MOV R3, 0x181f ;  /* 0x0000181f00037802 */ /* 0x000fe20000000f00 */
[----:B------:R1:W-:Y:S01]  /*11cd0*/  STL [R1+0x68], RZ ;  /* 0x000068ff01007387 */ /* 0x0003e20000100800 */
[----:B------:R-:W-:Y:S01]  /*11ce0*/  MOV R2, 0x11d10 ;  /* 0x00011d1000027802 */ /* 0x000fe20000000f00 */
[----:B------:R-:W-:Y:S02]  /*11cf0*/  IMAD.MOV.U32 R251, RZ, RZ, R4 ;  /* 0x000000fffffb7224 */ /* 0x000fe400078e0004 */
[----:B-1----:R-:W-:Y:S05]  /*11d00*/  CALL.REL.NOINC `($__internal_13_$__cuda_sm70_shflsync_idx_p) ;  /* 0x00000a3000007944 */ /* 0x002fea0003c00000 */
[----:B------:R-:W-:Y:S01]  /*11d10*/  MOV R2, R251 ;  /* 0x000000fb00027202 */ /* 0x000fe20000000f00 */
[----:B-1---5:R-:W-:-:S05]  /*11d20*/  BRA `(.L_x_2351) ;  /* 0xffff81c000007947 */ /* 0x022fca000383ffff */
.L_x_2305:
[----:B------:R-:W-:Y:S01]  /*11d30*/  MOV R3, 0x181f ;  /* 0x0000181f00037802 */ /* 0x000fe20000000f00 */
[----:B------:R1:W-:Y:S01]  /*11d40*/  STL [R1+0x68], RZ ;  /* 0x000068ff01007387 */ /* 0x0003e20000100800 */
[----:B------:R-:W-:Y:S01]  /*11d50*/  MOV R2, 0x11d80 ;  /* 0x00011d8000027802 */ /* 0x000fe20000000f00 */
[----:B------:R-:W-:Y:S02]  /*11d60*/  IMAD.MOV.U32 R251, RZ, RZ, R133 ;  /* 0x000000fffffb7224 */ /* 0x000fe400078e0085 */
[----:B-1---5:R-:W-:Y:S05]  /*11d70*/  CALL.REL.NOINC `($__internal_13_$__cuda_sm70_shflsync_idx_p) ;  /* 0x000009c000007944 */ /* 0x022fea0003c00000 */
[----:B------:R-:W-:Y:S01]  /*11d80*/  MOV R132, R251 ;  /* 0x000000fb00847202 */ /* 0x000fe20000000f00 */
[----:B-1---5:R-:W-:-:S05]  /*11d90*/  BRA `(.L_x_2352) ;  /* 0xffff95b000007947 */ /* 0x022fca000383ffff */
.L_x_2306:
[----:B------:R-:W-:Y:S01]  /*11da0*/  MOV R3, 0x181f ;  /* 0x0000181f00037802 */ /* 0x000fe20000000f00 */
[----:B------:R3:W-:Y:S01]  /*11db0*/  STL [R1+0x68], RZ ;  /* 0x000068ff01007387 */ /* 0x0007e20000100800 */
[----:B------:R-:W-:Y:S01]  /*11dc0*/  MOV R2, 0x11df0 ;  /* 0x00011df000027802 */ /* 0x000fe20000000f00 */
[----:B------:R-:W-:Y:S02]  /*11dd0*/  IMAD.MOV.U32 R251, RZ, RZ, R178 ;  /* 0x000000fffffb7224 */ /* 0x000fe400078e00b2 */
[----:B-123-5:R-:W-:Y:S05]  /*11de0*/  CALL.REL.NOINC `($__internal_13_$__cuda_sm70_shflsync_idx_p) ;  /* 0x0000095000007944 */ /* 0x02efea0003c00000 */
        /* <DEDUP_REMOVED lines=36> */
.L_x_2307:
[----:B------:R-:W-:Y:S02]  /*12030*/  MOV R0, 0x2 ;  /* 0x0000000200007802 */ /* 0x000fe40000000f00 */
[----:B------:R-:W-:Y:S02]  /*12040*/  MOV R2, 0x12060 ;  /* 0x0001206000027802 */ /* 0x000fe40000000f00 */
[----:B-----5:R-:W-:Y:S05]  /*12050*/  CALL.REL.NOINC `($__internal_12_$__cuda_sm70_shflsync_bfly_p) ;  /* 0x0000068000007944 */ /* 0x020fea0003c00000 */
        /* <DEDUP_REMOVED lines=14> */
.L_x_2309:
[----:B------:R1:W5:Y:S01]  /*12140*/  LDL R132, [R1+0x7c] ;  /* 0x00007c0001847983 */ /* 0x0003620000100800 */
[----:B------:R-:W-:-:S02]  /*12150*/  MOV R0, 0x2 ;  /* 0x0000000200007802 */ /* 0x000fc40000000f00 */
[----:B------:R-:W-:Y:S02]  /*12160*/  MOV R2, 0x12180 ;  /* 0x0001218000027802 */ /* 0x000fe40000000f00 */
[----:B-1---5:R-:W-:Y:S05]  /*12170*/  CALL.REL.NOINC `($__internal_12_$__cuda_sm70_shflsync_bfly_p) ;  /* 0x0000056000007944 */ /* 0x022fea0003c00000 */
[----:B------:R-:W-:Y:S01]  /*12180*/  MOV R4, R0 ;  /* 0x0000000000047202 */ /* 0x000fe20000000f00 */
[----:B------:R-:W-:Y:S05]  /*12190*/  BRA `(.L_x_2355) ;  /* 0xffffb53000007947 */ /* 0x000fea000383ffff */
.L_x_2310:
[----:B------:R-:W-:Y:S01]  /*121a0*/  IMAD.MOV.U32 R132, RZ, RZ, R4 ;  /* 0x000000ffff847224 */ /* 0x000fe200078e0004 */
[----:B------:R-:W-:Y:S02]  /*121b0*/  MOV R0, 0x1 ;  /* 0x0000000100007802 */ /* 0x000fe40000000f00 */
[----:B------:R-:W-:Y:S02]  /*121c0*/  MOV R2, 0x121e0 ;  /* 0x000121e000027802 */ /* 0x000fe40000000f00 */
[----:B------:R-:W-:Y:S05]  /*121d0*/  CALL.REL.NOINC `($__internal_12_$__cuda_sm70_shflsync_bfly_p) ;  /* 0x0000050000007944 */ /* 0x000fea0003c00000 */
[----:B------:R1:W5:Y:S01]  /*121e0*/  LDL R132, [R1+0x78] ;  /* 0x0000780001847983 */ /* 0x0003620000100800 */
[----:B------:R-:W-:Y:S01]  /*121f0*/  FADD.FTZ R4, R4, R0 ;  /* 0x0000000004047221 */ /* 0x000fe20000010000 */
[----:B------:R-:W-:Y:S02]  /*12200*/  MOV R0, 0x2 ;  /* 0x0000000200007802 */ /* 0x000fe40000000f00 */
[----:B------:R-:W-:Y:S02]  /*12210*/  MOV R2, 0x12230 ;  /* 0x0001223000027802 */ /* 0x000fe40000000f00 */
[----:B-1---5:R-:W-:Y:S05]  /*12220*/  CALL.REL.NOINC `($__internal_12_$__cuda_sm70_shflsync_bfly_p) ;  /* 0x000004b000007944 */ /* 0x022fea0003c00000 */
[----:B------:R-:W2:Y:S02]  /*12230*/  LDL.LU R2, [R1+0x78] ;  /* 0x0000780001027983 */ /* 0x000ea40000300800 */
[----:B--2---:R-:W-:Y:S01]  /*12240*/  FADD.FTZ R5, R2, R0 ;  /* 0x0000000002057221 */ /* 0x004fe20000010000 */
[----:B------:R-:W-:-:S02]  /*12250*/  MOV R0, 0x1 ;  /* 0x0000000100007802 */ /* 0x000fc40000000f00 */
[----:B------:R-:W-:Y:S02]  /*12260*/  MOV R2, 0x12290 ;  /* 0x0001229000027802 */ /* 0x000fe40000000f00 */
[----:B------:R-:W-:Y:S02]  /*12270*/  MOV R132, R5 ;  /* 0x0000000500847202 */ /* 0x000fe40000000f00 */
[----:B------:R-:W-:Y:S05]  /*12280*/  CALL.REL.NOINC `($__internal_12_$__cuda_sm70_shflsync_bfly_p) ;  /* 0x0000045000007944 */ /* 0x000fea0003c00000 */
[----:B------:R-:W-:Y:S01]  /*12290*/  MOV R3, R0 ;  /* 0x0000000000037202 */ /* 0x000fe20000000f00 */
[----:B------:R-:W-:Y:S05]  /*122a0*/  BRA `(.L_x_2356) ;  /* 0xffffb4b000007947 */ /* 0x000fea000383ffff */
.L_x_2325:
[----:B------:R2:W-:Y:S01]  /*122b0*/  STL [R1+0x68], RZ ;  /* 0x000068ff01007387 */ /* 0x0005e20000100800 */
[----:B------:R-:W-:Y:S01]  /*122c0*/  IMAD.MOV.U32 R251, RZ, RZ, R5 ;  /* 0x000000fffffb7224 */ /* 0x000fe200078e0005 */
[----:B------:R-:W-:Y:S02]  /*122d0*/  MOV R3, 0x181f ;  /* 0x0000181f00037802 */ /* 0x000fe40000000f00 */
[----:B------:R-:W-:Y:S02]  /*122e0*/  MOV R2, 0x12300 ;  /* 0x0001230000027802 */ /* 0x000fe40000000f00 */
[----:B-12---:R-:W-:Y:S05]  /*122f0*/  CALL.REL.NOINC `($__internal_13_$__cuda_sm70_shflsync_idx_p) ;  /* 0x0000044000007944 */ /* 0x006fea0003c00000 */
[----:B-----5:R-:W-:Y:S01]  /*12300*/  MOV R4, R251 ;  /* 0x000000fb00047202 */ /* 0x020fe20000000f00 */
[----:B-1----:R-:W-:Y:S05]  /*12310*/  BRA `(.L_x_2357) ;  /* 0xffffd98000007947 */ /* 0x002fea000383ffff */
.L_x_2326:
[----:B------:R4:W-:Y:S01]  /*12320*/  STL [R1+0x68], RZ ;  /* 0x000068ff01007387 */ /* 0x0009e20000100800 */
[----:B------:R-:W-:Y:S01]  /*12330*/  IMAD.MOV.U32 R251, RZ, RZ, R13 ;  /* 0x000000fffffb7224 */ /* 0x000fe200078e000d */
[----:B------:R-:W-:-:S02]  /*12340*/  MOV R3, 0x181f ;  /* 0x0000181f00037802 */ /* 0x000fc40000000f00 */
[----:B------:R-:W-:Y:S02]  /*12350*/  MOV R2, 0x12370 ;  /* 0x0001237000027802 */ /* 0x000fe40000000f00 */
[----:B-1234-:R-:W-:Y:S05]  /*12360*/  CALL.REL.NOINC `($__internal_13_$__cuda_sm70_shflsync_idx_p) ;  /* 0x000003d000007944 */ /* 0x01efea0003c00000 */
[----:B-----5:R-:W-:Y:S01]  /*12370*/  MOV R0, R251 ;  /* 0x000000fb00007202 */ /* 0x020fe20000000f00 */
[----:B-1----:R-:W-:Y:S05]  /*12380*/  BRA `(.L_x_2358) ;  /* 0xffffd93000007947 */ /* 0x002fea000383ffff */
.L_x_2329:
[----:B-1----:R-:W-:Y:S01]  /*12390*/  MOV R0, 0x1 ;  /* 0x0000000100007802 */ /* 0x002fe20000000f00 */
[----:B------:R-:W-:Y:S01]  /*123a0*/  IMAD.MOV.U32 R251, RZ, RZ, R5 ;  /* 0x000000fffffb7224 */ /* 0x000fe200078e0005 */
[----:B------:R-:W-:Y:S01]  /*123b0*/  MOV R2, 0x123f0 ;  /* 0x000123f000027802 */ /* 0x000fe20000000f00 */
[----:B------:R-:W-:Y:S02]  /*123c0*/  IMAD.MOV.U32 R3, RZ, RZ, 0x181f ;  /* 0x0000181fff037424 */ /* 0x000fe400078e00ff */
[----:B------:R1:W-:Y:S04]  /*123d0*/  STL [R1+0x68], R0 ;  /* 0x0000680001007387 */ /* 0x0003e80000100800 */
[----:B-1-34-:R-:W-:Y:S05]  /*123e0*/  CALL.REL.NOINC `($__internal_13_$__cuda_sm70_shflsync_idx_p) ;  /* 0x0000035000007944 */ /* 0x01afea0003c00000 */
        /* <DEDUP_REMOVED lines=9> */
.L_x_2332:
[----:B-1----:R-:W-:Y:S01]  /*12480*/  MOV R0, 0x2 ;  /* 0x0000000200007802 */ /* 0x002fe20000000f00 */
[----:B------:R-:W-:Y:S01]  /*12490*/  IMAD.MOV.U32 R251, RZ, RZ, R5 ;  /* 0x000000fffffb7224 */ /* 0x000fe200078e0005 */
[----:B------:R-:W-:Y:S01]  /*124a0*/  MOV R2, 0x124e0 ;  /* 0x000124e000027802 */ /* 0x000fe20000000f00 */
[----:B------:R-:W-:-:S02]  /*124b0*/  IMAD.MOV.U32 R3, RZ, RZ, 0x181f ;  /* 0x0000181fff037424 */ /* 0x000fc400078e00ff */
[----:B------:R1:W-:Y:S04]  /*124c0*/  STL [R1+0x68], R0 ;  /* 0x0000680001007387 */ /* 0x0003e80000100800 */
[----:B-1234-:R-:W-:Y:S05]  /*124d0*/  CALL.REL.NOINC `($__internal_13_$__cuda_sm70_shflsync_idx_p) ;  /* 0x0000026000007944 */ /* 0x01efea0003c00000 */
[----:B-----5:R-:W-:Y:S01]  /*124e0*/  MOV R4, R251 ;  /* 0x000000fb00047202 */ /* 0x020fe20000000f00 */
[----:B-1----:R-:W-:Y:S05]  /*124f0*/  BRA `(.L_x_2360) ;  /* 0xffffdc2000007947 */ /* 0x002fea000383ffff */
.L_x_2333:
[----:B-1----:R-:W-:Y:S01]  /*12500*/  MOV R0, 0x2 ;  /* 0x0000000200007802 */ /* 0x002fe20000000f00 */
[----:B------:R-:W-:Y:S01]  /*12510*/  IMAD.MOV.U32 R251, RZ, RZ, R13 ;  /* 0x000000fffffb7224 */ /* 0x000fe200078e000d */
[----:B------:R-:W-:Y:S01]  /*12520*/  MOV R2, 0x12560 ;  /* 0x0001256000027802 */ /* 0x000fe20000000f00 */
[----:B------:R-:W-:Y:S02]  /*12530*/  IMAD.MOV.U32 R3, RZ, RZ, 0x181f ;  /* 0x0000181fff037424 */ /* 0x000fe400078e00ff */
[----:B------:R1:W-:Y:S04]  /*12540*/  STL [R1+0x68], R0 ;  /* 0x0000680001007387 */ /* 0x0003e80000100800 */
[----:B-1234-:R-:W-:Y:S05]  /*12550*/  CALL.REL.NOINC `($__internal_13_$__cuda_sm70_shflsync_idx_p) ;  /* 0x000001e000007944 */ /* 0x01efea0003c00000 */
[----:B-----5:R-:W-:Y:S01]  /*12560*/  MOV R0, R251 ;  /* 0x000000fb00007202 */ /* 0x020fe20000000f00 */
[----:B-1----:R-:W-:Y:S05]  /*12570*/  BRA `(.L_x_2361) ;  /* 0xffffdbc000007947 */ /* 0x002fea000383ffff */
.L_x_2336:
[----:B---3--:R-:W-:Y:S01]  /*12580*/  MOV R0, 0x3 ;  /* 0x0000000300007802 */ /* 0x008fe20000000f00 */
[----:B------:R-:W-:Y:S01]  /*12590*/  IMAD.MOV.U32 R251, RZ, RZ, R5 ;  /* 0x000000fffffb7224 */ /* 0x000fe200078e0005 */
[----:B--2---:R-:W-:Y:S01]  /*125a0*/  MOV R2, 0x125e0 ;  /* 0x000125e000027802 */ /* 0x004fe20000000f00 */
[----:B------:R-:W-:-:S02]  /*125b0*/  IMAD.MOV.U32 R3, RZ, RZ, 0x181f ;  /* 0x0000181fff037424 */ /* 0x000fc400078e00ff */
        /* <DEDUP_REMOVED lines=11> */
.L_x_2338:
[----:B------:R4:W-:Y:S01]  /*12670*/  STL [R1+0x68], RZ ;  /* 0x000068ff01007387 */ /* 0x0009e20000100800 */
[----:B------:R-:W-:Y:S01]  /*12680*/  IMAD.MOV.U32 R251, RZ, RZ, R81 ;  /* 0x000000fffffb7224 */ /* 0x000fe200078e0051 */
[----:B-1----:R-:W-:Y:S02]  /*12690*/  MOV R3, 0x1f ;  /* 0x0000001f00037802 */ /* 0x002fe40000000f00 */
[----:B--2---:R-:W-:-:S02]  /*126a0*/  MOV R2, 0x126c0 ;  /* 0x000126c000027802 */ /* 0x004fc40000000f00 */
[----:B---345:R-:W-:Y:S05]  /*126b0*/  CALL.REL.NOINC `($__internal_13_$__cuda_sm70_shflsync_idx_p) ;  /* 0x0000008000007944 */ /* 0x038fea0003c00000 */
[----:B-----5:R-:W-:Y:S01]  /*126c0*/  MOV R0, R251 ;  /* 0x000000fb00007202 */ /* 0x020fe20000000f00 */
[----:B-1----:R-:W-:Y:S05]  /*126d0*/  BRA `(.L_x_2363) ;  /* 0xffffdec000007947 */ /* 0x002fea000383ffff */
        .weak           $__internal_12_$__cuda_sm70_shflsync_bfly_p
        .type           $__internal_12_$__cuda_sm70_shflsync_bfly_p,@function
        .size           $__internal_12_$__cuda_sm70_shflsync_bfly_p,($__internal_13_$__cuda_sm70_shflsync_idx_p - $__internal_12_$__cuda_sm70_shflsync_bfly_p)
$__internal_12_$__cuda_sm70_shflsync_bfly_p:
[----:B------:R-:W-:Y:S02]  /*126e0*/  MOV R177, 0xffffffff ;  /* 0xffffffff00b17802 */ /* 0x000fe40000000f00 */
[----:B------:R-:W-:-:S02]  /*126f0*/  MOV R3, 0x1f ;  /* 0x0000001f00037802 */ /* 0x000fc40000000f00 */
[----:B------:R-:W-:Y:S04]  /*12700*/  WARPSYNC R177 ;  /* 0x000000b100007348 */ /* 0x000fe80003800000 */
[----:B------:R1:W2:Y:S02]  /*12710*/  SHFL.BFLY PT, R0, R132, R0, R3 ;  /* 0x0c00000084007389 */ /* 0x0002a400000e0003 */
[----:B-1----:R-:W-:-:S04]  /*12720*/  MOV R3, 0x0 ;  /* 0x0000000000037802 */ /* 0x002fc80000000f00 */
[----:B--2---:R-:W-:Y:S05]  /*12730*/  RET.REL.NODEC R2 `(_ZN7cutlass13device_kernelIN5flash19enable_sm80_to_sm89INS1_16FlashAttnFwdSm80INS1_25CollectiveMainloopFwdSm80ILi8ELi1ELb1EN4cute5tupleIJNS5_1CILi128EEENS7_ILi64EEENS7_ILi256EEEEEELi256ENS_6half_tEfNS_4arch4Sm80ELb1ELb0ELb0ELb0ELb1ELb0ELb1ELb0EEENS1_21CollectiveEpilogueFwdINS6_IJS8_SA_S9_EEENS6_IJNS7_ILi1EEESI_SI_EEESC_SE_Li256ELb0ELb1ELb0ELb0EEENS1_30DynamicPersistentTileSchedulerILi256ELi256ELb0ELb1ELb0EEEEEEEEEvNT_6ParamsE) ;  /* 0xfffed8c002007950 */ /* 0x004fea0003c3ffff */
        .weak           $__internal_13_$__cuda_sm70_shflsync_idx_p
        .type           $__internal_13_$__cuda_sm70_shflsync_idx_p,@function
        .size           $__internal_13_$__cuda_sm70_shflsync_idx_p,(.L_x_3569 - $__internal_13_$__cuda_sm70_shflsync_idx_p)
$__internal_13_$__cuda_sm70_shflsync_idx_p:
        /* <DEDUP_REMOVED lines=9> */
[----:B--2---:R-:W-:Y:S05]  /*127d0*/  RET.REL.NODEC R2 `(_ZN7cutlass13device_kernelIN5flash19enable_sm80_to_sm89INS1_16FlashAttnFwdSm80INS1_25CollectiveMainloopFwdSm80ILi8ELi1ELb1EN4cute5tupleIJNS5_1CILi128EEENS7_ILi64EEENS7_ILi256EEEEEELi256ENS_6half_tEfNS_4arch4Sm80ELb1ELb0ELb0ELb0ELb1ELb0ELb1ELb0EEENS1_21CollectiveEpilogueFwdINS6_IJS8_SA_S9_EEENS6_IJNS7_ILi1EEESI_SI_EEESC_SE_Li256ELb0ELb1ELb0ELb0EEENS1_30DynamicPersistentTileSchedulerILi256ELi256ELb0ELb1ELb0EEEEEEEEEvNT_6ParamsE) ;  /* 0xfffed82002007950 */ /* 0x004fea0003c3ffff */
.L_x_2364:
        /* <DEDUP_REMOVED lines=10> */
.L_x_3569:


//--------------------- .text._ZN7cutlass13device_kernelIN5flash19enable_sm80_to_sm89INS1_16FlashAttnFwdSm80INS1_25CollectiveMainloopFwdSm80ILi8ELi1ELb1EN4cute5tupleIJNS5_1CILi128EEENS7_ILi64EEENS7_ILi256EEEEEELi256ENS_6half_tEfNS_4arch4Sm80ELb1ELb0ELb0ELb1ELb1ELb0ELb1ELb0EEENS1_21CollectiveEpilogueFwdINS6_IJS8_SA_S9_EEENS6_IJNS7_ILi1EEESI_SI_EEESC_SE_Li256ELb1ELb1ELb0ELb0EEENS1_19SingleTileSchedulerILb1ELb0ELb1ELi128EEEEEEEEEvNT_6ParamsE --------------------------
	.section	.text._ZN7cutlass13device_kernelIN5flash19enable_sm80_to_sm89INS1_16FlashAttnFwdSm80INS1_25CollectiveMainloopFwdSm80ILi8ELi1ELb1EN4cute5tupleIJNS5_1CILi128EEENS7_ILi64EEENS7_ILi256EEEEEELi256ENS_6half_tEfNS_4arch4Sm80ELb1ELb0ELb0ELb1ELb1ELb0ELb1ELb0EEENS1_21CollectiveEpilogueFwdINS6_IJS8_SA_S9_EEENS6_IJNS7_ILi1EEESI_SI_EEESC_SE_Li256ELb1ELb1ELb0ELb0EEENS1_19SingleTileSchedulerILb1ELb0ELb1ELi128EEEEEEEEEvNT_6ParamsE,"ax",@progbits
	.sectioninfo	@"SHI_REGISTERS=255"
	.align	128
.text._ZN7cutlass13device_kernelIN5flash19enable_sm80_to_sm89INS1_16FlashAttnFwdSm80INS1_25CollectiveMainloopFwdSm80ILi8ELi1ELb1EN4cute5tupleIJNS5_1CILi128EEENS7_ILi64EEENS7_ILi256EEEEEELi256ENS_6half_tEfNS_4arch4Sm80ELb1ELb0ELb0ELb1ELb1ELb0ELb1ELb0EEENS1_21CollectiveEpilogueFwdINS6_IJS8_SA_S9_EEENS6_IJNS7_ILi1EEESI_SI_EEESC_SE_Li256ELb1ELb1ELb0ELb0EEENS1_19SingleTileSchedulerILb1ELb0ELb1ELi128EEEEEEEEEvNT_6ParamsE:
        .type           _ZN7cutlass13device_kernelIN5flash19enable_sm80_to_sm89INS1_16FlashAttnFwdSm80INS1_25CollectiveMainloopFwdSm80ILi8ELi1ELb1EN4cute5tupleIJNS5_1CILi128EEENS7_ILi64EEENS7_ILi256EEEEEELi256ENS_6half_tEfNS_4arch4Sm80ELb1ELb0ELb0ELb1ELb1ELb0ELb1ELb0EEENS1_21CollectiveEpilogueFwdINS6_IJS8_SA_S9_EEENS6_IJNS7_ILi1EEESI_SI_EEESC_SE_Li256ELb1ELb1ELb0ELb0EEENS1_19SingleTileSchedulerILb1ELb0ELb1ELi128EEEEEEEEEvNT_6ParamsE,@function
        .size           _ZN7cutlass13device_kernelIN5flash19enable_sm80_to_sm89INS1_16FlashAttnFwdSm80INS1_25CollectiveMainloopFwdSm80ILi8ELi1ELb1EN4cute5tupleIJNS5_1CILi128EEENS7_ILi64EEENS7_ILi256EEEEEELi256ENS_6half_tEfNS_4arch4Sm80ELb1ELb0ELb0ELb1ELb1ELb0ELb1ELb0EEENS1_21CollectiveEpilogueFwdINS6_IJS8_SA_S9_EEENS6_IJNS7_ILi1EEESI_SI_EEESC_SE_Li256ELb1ELb1ELb0ELb0EEENS1_19SingleTileSchedulerILb1ELb0ELb1ELi128EEEEEEEEEvNT_6ParamsE,(.L_x_3572 - _ZN7cutlass13device_kernelIN5flash19enable_sm80_to_sm89INS1_16FlashAttnFwdSm80INS1_25CollectiveMainloopFwdSm80ILi8ELi1ELb1EN4cute5tupleIJNS5_1CILi128EEENS7_ILi64EEENS7_ILi256EEEEEELi256ENS_6half_tEfNS_4arch4Sm80ELb1ELb0ELb0ELb1ELb1ELb0ELb1ELb0EEENS1_21CollectiveEpilogueFwdINS6_IJS8_SA_S9_EEENS6_IJNS7_ILi1EEESI_SI_EEESC_SE_Li256ELb1ELb1ELb0ELb0EEENS1_19SingleTileSchedulerILb1ELb0ELb1ELi128EEEEEEEEEvNT_6ParamsE)
        .other          _ZN7cutlass13device_kernelIN5flash19enable_sm80_to_sm89INS1_16FlashAttnFwdSm80INS1_25CollectiveMainloopFwdSm80ILi8ELi1ELb1EN4cute5tupleIJNS5_1CILi128EEENS7_ILi64EEENS7_ILi256EEEEEELi256ENS_6half_tEfNS_4arch4Sm80ELb1ELb0ELb0ELb1ELb1ELb0ELb1ELb0EEENS1_21CollectiveEpilogueFwdINS6_IJS8_SA_S9_EEENS6_IJNS7_ILi1EEESI_SI_EEESC_SE_Li256ELb1ELb1ELb0ELb0EEENS1_19SingleTileSchedulerILb1ELb0ELb1ELi128EEEEEEEEEvNT_6ParamsE,@"STO_CUDA_ENTRY STV_DEFAULT"
_ZN7cutlass13device_kernelIN5flash19enable_sm80_to_sm89INS1_16FlashAttnFwdSm80INS1_25CollectiveMainloopFwdSm80ILi8ELi1ELb1EN4cute5tupleIJNS5_1CILi128EEENS7_ILi64EEENS7_ILi256EEEEEELi256ENS_6half_tEfNS_4arch4Sm80ELb1ELb0ELb0ELb1ELb1ELb0ELb1ELb0EEENS1_21CollectiveEpilogueFwdINS6_IJS8_SA_S9_EEENS6_IJNS7_ILi1EEESI_SI_EEESC_SE_Li256ELb1ELb1ELb0ELb0EEENS1_19SingleTileSchedulerILb1ELb0ELb1ELi128EEEEEEEEEvNT_6ParamsE:
        /* <DEDUP_REMOVED lines=21> */
.L_x_2366:
        /* <DEDUP_REMOVED lines=13> */
.L_x_2368:
[----:B------:R-:W-:Y:S02]  /*0220*/  ULDC UR5, c[0x0][0x54c] ;  /* 0x0001530000057ab9 */ /* 0x000fe40000000800 */
.L_x_2367:
[----:B------:R-:W-:Y:S02]  /*0230*/  ULDC UR4, c[0x0][0x548] ;  /* 0x0001520000047ab9 */ /* 0x000fe40000000800 */
[----:B------:R-:W-:-:S02]  /*0240*/  USHF.L.U32 UR11, UR10, 0x7, URZ ;  /* 0x000000070a0b7899 */ /* 0x000fc4000800063f */
[----:B------:R-:W-:-:S04]  /*0250*/  UIMAD UR4, UR5, UR4, URZ ;  /* 0x00000004050472a4 */ /* 0x000fc8000f8e023f */
[----:B------:R-:W-:-:S04]  /*0260*/  UISETP.GE.AND UP0, UPT, UR11, UR4, UPT ;  /* 0x000000040b00728c */ /* 0x000fc8000bf06270 */
[----:B------:R-:W-:Y:S01]  /*0270*/  USEL UR14, UR14, 0xffffffff, !UP0 ;  /* 0xffffffff0e0e7887 */ /* 0x000fe2000c000000 */
[----:B------:R-:W-:Y:S05]  /*0280*/  BRA `(.L_x_2369) ;  /* 0x000001b000007947 */ /* 0x000fea0003800000 */
.L_x_2365:
        /* <DEDUP_REMOVED lines=8> */
.L_x_2370:
        /* <DEDUP_REMOVED lines=13> */
.L_x_2372:
[----:B------:R-:W-:Y:S02]  /*03e0*/  ULDC UR5, c[0x0][0x54c] ;  /* 0x0001530000057ab9 */ /* 0x000fe40000000800 */
.L_x_2371:
[----:B------:R-:W-:Y:S02]  /*03f0*/  ULDC UR4, c[0x0][0x548] ;  /* 0x0001520000047ab9 */ /* 0x000fe40000000800 */
[----:B------:R-:W-:-:S02]  /*0400*/  USHF.L.U32 UR11, UR10, 0x7, URZ ;  /* 0x000000070a0b7899 */ /* 0x000fc4000800063f */
[----:B------:R-:W-:-:S04]  /*0410*/  UIMAD UR4, UR5, UR4, URZ ;  /* 0x00000004050472a4 */ /* 0x000fc8000f8e023f */
[----:B------:R-:W-:-:S04]  /*0420*/  UISETP.GE.AND UP0, UPT, UR11, UR4, UPT ;  /* 0x000000040b00728c */ /* 0x000fc8000bf06270 */
[----:B------:R-:W-:-:S06]  /*0430*/  USEL UR14, UR14, 0xffffffff, !UP0 ;  /* 0xffffffff0e0e7887 */ /* 0x000fcc000c000000 */
.L_x_2369:
        /* <DEDUP_REMOVED lines=47> */
.L_x_2373:
        /* <DEDUP_REMOVED lines=10> */
.L_x_2374:
        /* <DEDUP_REMOVED lines=12> */
.L_x_2375:
        /* <DEDUP_REMOVED lines=130> */
[----:B------:R-:W-:Y:S02]  /*10b0*/  UIMAD UR21, UR21, UR4, URZ ;  /* 0x00000004151572a4 */ /* 0x000fe4000f8e023f */
[----:B------:R-:W-:Y:S01]  /*10c0*/  UIMAD.WIDE.U32 UR22, UR20, UR4, URZ ;  /* 0x00000004141672a5 */ /* 0x000fe2000f8e003f */
[----:B------:R-:W-:Y:S01]  /*10d0*/  IADD3 R4, R110, UR11, RZ ;  /* 0x0000000b6e047c10 */ /* 0x000fe2000fffe0ff */
[----:B------:R-:W-:Y:S01]  /*10e0*/  IMAD.SHL.U32 R108, R19, 0x8, RZ ;  /* 0x00000008136c7824 */ /* 0x000fe200078e00ff */
[----:B------:R-:W-:Y:S01]  /*10f0*/  IADD3 R0, R0, -0x40, RZ ;  /* 0xffffffc000007810 */ /* 0x000fe20007ffe0ff */
[----:B------:R-:W-:Y:S03]  /*1100*/  STL [R1+0x84], R110 ;  /* 0x0000846e01007387 */ /* 0x000fe60000100800 */
[----:B------:R-:W-:-:S02]  /*1110*/  ISETP.GE.AND P3, PT, R0, UR7, PT ;  /* 0x0000000700007c0c */ /* 0x000fc4000bf66270 */
        /* <DEDUP_REMOVED lines=17> */
[----:B------:R-:W-:Y:S01]  /*1230*/  USHF.R.S32.HI UR21, URZ, 0x1f, UR14 ;  /* 0x0000001f3f157899 */ /* 0x000fe2000801140e */
[C---:B------:R-:W-:Y:S01]  /*1240*/  IADD3 R21, R108.reuse, 0x40, RZ ;  /* 0x000000406c157810 */ /* 0x040fe20007ffe0ff */
[----:B------:R-:W-:Y:S01]  /*1250*/  UIMAD UR20, UR8, UR4, URZ ;  /* 0x00000004081472a4 */ /* 0x000fe2000f8e023f */
[C---:B------:R-:W-:Y:S01]  /*1260*/  IADD3 R35, R108.reuse, 0x80, RZ ;  /* 0x000000806c237810 */ /* 0x040fe20007ffe0ff */
[----:B------:R-:W-:Y:S01]  /*1270*/  USEL UR21, UR21, URZ, !UP2 ;  /* 0x0000003f15157287 */ /* 0x000fe2000d000000 */
        /* <DEDUP_REMOVED lines=10> */
[----:B------:R-:W-:Y:S01]  /*1320*/  LEA.HI R97, R98, R101, RZ, 0x5 ;  /* 0x0000006562617211 */ /* 0x000fe200078f28ff */
[----:B------:R-:W-:Y:S01]  /*1330*/  UIADD3 UR25, UR25, UR20, URZ ;  /* 0x0000001419197290 */ /* 0x000fe2000fffe03f */
[----:B-1----:R-:W-:Y:S01]  /*1340*/  @P1 IMAD.HI.U32 R2, R4, c[0x0][0x2c8], RZ ;  /* 0x0000b20004021a27 */ /* 0x002fe200078e00ff */
[----:B------:R-:W-:Y:S01]  /*1350*/  UIMAD UR5, UR22, UR5, UR21 ;  /* 0x00000005160572a4 */ /* 0x000fe2000f8e0215 */
[----:B------:R-:W-:Y:S01]  /*1360*/  SHF.R.S32.HI R96, RZ, 0x5, R97 ;  /* 0x00000005ff607819 */ /* 0x000fe20000011461 */
[----:B------:R-:W-:Y:S01]  /*1370*/  UIMAD.WIDE.U32 UR22, UR22, UR4, UR24 ;  /* 0x00000004161672a5 */ /* 0x000fe2000f8e0018 */
[----:B------:R-:W-:Y:S01]  /*1380*/  SHF.R.S32.HI R109, RZ, 0x1f, R108 ;  /* 0x0000001fff6d7819 */ /* 0x000fe2000001146c */
[----:B------:R-:W-:Y:S01]  /*1390*/  ULDC UR21, c[0x0][0x2c4] ;  /* 0x0000b10000157ab9 */ /* 0x000fe20000000800 */
[----:B------:R-:W-:Y:S01]  /*13a0*/  @P0 SHF.R.U32.HI R0, RZ, c[0x0][0x2cc], R2 ;  /* 0x0000b300ff000a19 */ /* 0x000fe20000011602 */
[----:B------:R-:W-:-:S02]  /*13b0*/  UIADD3 UR5, UR23, UR5, URZ ;  /* 0x0000000517057290 */ /* 0x000fc4000fffe03f */
[----:B------:R-:W-:Y:S01]  /*13c0*/  IMAD.U32 R3, RZ, RZ, UR23 ;  /* 0x00000017ff037e24 */ /* 0x000fe2000f8e00ff */
[--C-:B------:R-:W-:Y:S01]  /*13d0*/  SHF.R.S32.HI R6, RZ, 0x1f, R0.reuse ;  /* 0x0000001fff067819 */ /* 0x100fe20000011400 */
[----:B------:R-:W-:Y:S01]  /*13e0*/  IMAD.MOV R5, RZ, RZ, -R0 ;  /* 0x000000ffff057224 */ /* 0x000fe200078e0a00 */
[----:B------:R-:W-:Y:S01]  /*13f0*/  UIMAD UR21, UR13, UR21, URZ ;  /* 0x000000150d1572a4 */ /* 0x000fe2000f8e023f */
[----:B------:R-:W-:Y:S01]  /*1400*/  IMAD.U32 R2, RZ, RZ, UR22 ;  /* 0x00000016ff027e24 */ /* 0x000fe2000f8e00ff */
[----:B------:R-:W-:Y:S01]  /*1410*/  ULEA UR24, UR6, 0xffffffc0, 0x6 ;  /* 0xffffffc006187891 */ /* 0x000fe2000f8e303f */
        /* <DEDUP_REMOVED lines=11> */
[----:B------:R-:W-:Y:S01]  /*14d0*/  IMAD.SHL.U32 R6, R20, 0x40, RZ ;  /* 0x0000004014067824 */ /* 0x000fe200078e00ff */
[----:B------:R-:W-:Y:S01]  /*14e0*/  UIADD3 UR20, UR23, UR20, URZ ;  /* 0x0000001417147290 */ /* 0x000fe2000fffe03f */
[----:B------:R-:W-:Y:S01]  /*14f0*/  IMAD.IADD R3, R3, 0x1, R5 ;  /* 0x0000000103037824 */ /* 0x000fe200078e0205 */
[----:B------:R-:W-:Y:S01]  /*1500*/  UIMAD UR8, UR8, UR4, URZ ;  /* 0x00000004080872a4 */ /* 0x000fe2000f8e023f */
[----:B------:R-:W-:Y:S01]  /*1510*/  IMAD R5, R0, c[0x0][0x1a8], RZ ;  /* 0x00006a0000057a24 */ /* 0x000fe200078e02ff */
[----:B------:R-:W-:Y:S01]  /*1520*/  LOP3.LUT R0, R6, 0x1c0, RZ, 0xc0, !PT ;  /* 0x000001c006007812 */ /* 0x000fe200078ec0ff */
[C---:B------:R-:W-:Y:S01]  /*1530*/  IMAD.WIDE.U32 R2, R4.reuse, c[0x0][0x1a8], R2 ;  /* 0x00006a0004027a25 */ /* 0x040fe200078e0002 */
[----:B------:R-:W-:Y:S02]  /*1540*/  UIMAD.WIDE.U32 UR26, UR9, UR4, URZ ;  /* 0x00000004091a72a5 */ /* 0x000fe4000f8e003f */
[----:B------:R-:W-:Y:S01]  /*1550*/  UIMAD UR8, UR9, UR5, UR8 ;  /* 0x00000005090872a4 */ /* 0x000fe2000f8e0208 */
[----:B------:R-:W-:Y:S01]  /*1560*/  IMAD R6, R4, c[0x0][0x1ac], R5 ;  /* 0x00006b0004067a24 */ /* 0x000fe200078e0205 */
[----:B------:R-:W-:Y:S01]  /*1570*/  SHF.R.U32.HI R5, RZ, 0x3, R0 ;  /* 0x00000003ff057819 */ /* 0x000fe20000011600 */
[----:B------:R-:W-:Y:S01]  /*1580*/  UIADD3 UR24, UR7, -UR24, URZ ;  /* 0x8000001807187290 */ /* 0x000fe2000fffe03f */
[----:B------:R-:W-:Y:S01]  /*1590*/  LOP3.LUT R4, R0, 0x38, R108, 0xf8, !PT ;  /* 0x0000003800047812 */ /* 0x000fe200078ef86c */
[----:B------:R-:W-:Y:S01]  /*15a0*/  IMAD.IADD R0, R3, 0x1, R6 ;  /* 0x0000000103007824 */ /* 0x000fe200078e0206 */
[----:B------:R-:W-:Y:S01]  /*15b0*/  LEA R14, P0, R2, c[0x0][0x160], 0x1 ;  /* 0x00005800020e7a11 */ /* 0x000fe200078008ff */
[----:B------:R-:W-:Y:S01]  /*15c0*/  UIADD3 UR8, UR27, UR8, URZ ;  /* 0x000000081b087290 */ /* 0x000fe2000fffe03f */
[----:B------:R-:W-:Y:S01]  /*15d0*/  LEA.HI R3, R98, R101, RZ, 0x6 ;  /* 0x0000006562037211 */ /* 0x000fe200078f30ff */
[----:B------:R-:W-:Y:S01]  /*15e0*/  UISETP.GE.AND UP0, UPT, UR6, 0x2, UPT ;  /* 0x000000020600788c */ /* 0x000fe2000bf06270 */
[----:B------:R-:W-:-:S02]  /*15f0*/  LEA.HI.X R13, R2, c[0x0][0x164], R0, 0x1, P0 ;  /* 0x00005900020d7a11 */ /* 0x000fc400000f0c00 */
[----:B------:R-:W-:Y:S01]  /*1600*/  SHFL.IDX PT, R2, R14, RZ, 0x181f ;  /* 0x00181fff0e027589 */ /* 0x000fe200000e0000 */
[----:B------:R-:W-:Y:S01]  /*1610*/  IMAD.SHL.U32 R0, R3, 0x8, RZ ;  /* 0x0000000803007824 */ /* 0x000fe200078e00ff */
[----:B------:R-:W-:Y:S02]  /*1620*/  LOP3.LUT R4, R4, R5, RZ, 0x3c, !PT ;  /* 0x0000000504047212 */ /* 0x000fe400078e3cff */
[----:B------:R-:W1:Y:S01]  /*1630*/  SHFL.IDX PT, R3, R13, RZ, 0x181f ;  /* 0x00181fff0d037589 */ /* 0x000e6200000e0000 */
[----:B------:R-:W-:Y:S02]  /*1640*/  ISETP.GE.AND P0, PT, R15, UR21, PT ;  /* 0x000000150f007c0c */ /* 0x000fe4000bf06270 */
[----:B------:R-:W-:Y:S02]  /*1650*/  LOP3.LUT R6, R4, 0xfffffe00, R0, 0xf8, !PT ;  /* 0xfffffe0004067812 */ /* 0x000fe400078ef800 */
[----:B------:R-:W-:Y:S02]  /*1660*/  SHF.R.S32.HI R5, RZ, 0x1f, R21 ;  /* 0x0000001fff057819 */ /* 0x000fe40000011415 */
[----:B------:R-:W-:Y:S01]  /*1670*/  SHF.R.S32.HI R4, RZ, 0x1f, R35 ;  /* 0x0000001fff047819 */ /* 0x000fe20000011423 */
[----:B------:R-:W-:Y:S01]  /*1680*/  IMAD.SHL.U32 R99, R6, 0x2, RZ ;  /* 0x0000000206637824 */ /* 0x000fe200078e00ff */
[----:B------:R-:W-:-:S02]  /*1690*/  SHF.R.S32.HI R0, RZ, 0x1f, R34 ;  /* 0x0000001fff007819 */ /* 0x000fc40000011422 */
[----:B------:R-:W-:Y:S02]  /*16a0*/  LEA.HI R5, R5, R21, RZ, 0x3 ;  /* 0x0000001505057211 */ /* 0x000fe400078f18ff */
        /* <DEDUP_REMOVED lines=8> */
[----:B-1----:R-:W-:Y:S01]  /*1730*/  @!P0 IMAD.WIDE R10, R108, 0x2, R2 ;  /* 0x000000026c0a8825 */ /* 0x002fe200078e0202 */
[----:B------:R-:W-:Y:S02]  /*1740*/  IADD3 R20, -R20, UR24, RZ ;  /* 0x0000001814147c10 */ /* 0x000fe4000fffe1ff */
[----:B------:R-:W-:Y:S01]  /*1750*/  SHF.R.S32.HI R107, RZ, 0x1f, R106 ;  /* 0x0000001fff6b7819 */ /* 0x000fe2000001146a */
[----:B------:R-:W-:Y:S01]  /*1760*/  @!P0 IMAD.WIDE R8, R106, 0x2, R2 ;  /* 0x000000026a088825 */ /* 0x000fe200078e0202 */
[----:B------:R1:W-:Y:S01]  /*1770*/  @!P0 LDGSTS.E.BYPASS.LTC128B.128 [R99+0x100], [R10.64], !P6 ;  /* 0x001000000a638fae */ /* 0x0003e2000f101d50 */
[----:B------:R-:W-:Y:S02]  /*1780*/  SHF.R.S32.HI R105, RZ, 0x1f, R104 ;  /* 0x0000001fff697819 */ /* 0x000fe40000011468 */
[----:B------:R-:W-:Y:S01]  /*1790*/  @!P0 IMAD.WIDE R6, R104, 0x2, R2 ;  /* 0x0000000268068825 */ /* 0x000fe200078e0202 */
[----:B------:R3:W-:Y:S01]  /*17a0*/  @!P0 LDGSTS.E.BYPASS.LTC128B.128 [R99+0x4100], [R8.64], !P5 ;  /* 0x0410000008638fae */ /* 0x0007e2000e901d50 */
[----:B------:R-:W-:-:S02]  /*17b0*/  SHF.R.S32.HI R103, RZ, 0x1f, R102 ;  /* 0x0000001fff677819 */ /* 0x000fc40000011466 */
        /* <DEDUP_REMOVED lines=30> */
[----:B------:R5:W-:Y:S01]  /*19a0*/  @!P0 LDGSTS.E.BYPASS.LTC128B.128 [R99+0xe100], [R2.64], !P3 ;  /* 0x0e10000002638fae */ /* 0x000be2000d901d50 */
[----:B-1----:R-:W-:-:S03]  /*19b0*/  IMAD R10, R12, c[0x0][0x208], RZ ;  /* 0x000082000c0a7a24 */ /* 0x002fc600078e02ff */
[----:B----4-:R-:W-:Y:S04]  /*19c0*/  SHFL.IDX PT, R6, R14, 0x3, 0x181f ;  /* 0x00781f000e067f89 */ /* 0x010fe800000e0000 */
[----:B------:R1:W4:Y:S01]  /*19d0*/  SHFL.IDX PT, R7, R13, 0x3, 0x181f ;  /* 0x00781f000d077f89 */ /* 0x00032200000e0000 */
[----:B-----5:R-:W-:Y:S01]  /*19e0*/  IMAD.WIDE.U32 R2, R18, c[0x0][0x208], RZ ;  /* 0x0000820012027a25 */ /* 0x020fe200078e00ff */
[----:B--2---:R-:W-:-:S03]  /*19f0*/  SHF.R.S32.HI R11, RZ, 0x1f, R17 ;  /* 0x0000001fff0b7819 */ /* 0x004fc60000011411 */
[----:B---3--:R-:W-:Y:S01]  /*1a00*/  IMAD.WIDE.U32 R8, R17, c[0x0][0x1f0], R4 ;  /* 0x00007c0011087a25 */ /* 0x008fe200078e0004 */
[----:B------:R-:W-:Y:S01]  /*1a10*/  IADD3 R5, R15, 0x60, RZ ;  /* 0x000000600f057810 */ /* 0x000fe20007ffe0ff */
[----:B------:R-:W-:Y:S02]  /*1a20*/  STL [R1+0x48], R17 ;  /* 0x0000481101007387 */ /* 0x000fe40000100800 */
[----:B------:R-:W-:Y:S01]  /*1a30*/  IMAD R0, R11, c[0x0][0x1f0], RZ ;  /* 0x00007c000b007a24 */ /* 0x000fe200078e02ff */
[----:B------:R-:W-:Y:S01]  /*1a40*/  ISETP.GE.AND P1, PT, R5, UR21, PT ;  /* 0x0000001505007c0c */ /* 0x000fe2000bf26270 */
[----:B------:R-:W-:Y:S01]  /*1a50*/  IMAD R4, R18, c[0x0][0x20c], R10 ;  /* 0x0000830012047a24 */ /* 0x000fe200078e020a */
[----:B------:R-:W-:Y:S01]  /*1a60*/  STL [R1+0x7c], R108 ;  /* 0x00007c6c01007387 */ /* 0x000fe20000100800 */
[----:B------:R-:W-:Y:S01]  /*1a70*/  IMAD R10, R17, c[0x0][0x1f4], R0 ;  /* 0x00007d00110a7a24 */ /* 0x000fe200078e0200 */
[----:B------:R-:W-:Y:S01]  /*1a80*/  IADD3 R0, P0, R8, UR22, RZ ;  /* 0x0000001608007c10 */ /* 0x000fe2000ff1e0ff */
[----:B------:R-:W-:Y:S01]  /*1a90*/  IMAD.IADD R5, R3, 0x1, R4 ;  /* 0x0000000103057824 */ /* 0x000fe200078e0204 */
[----:B------:R-:W-:Y:S01]  /*1aa0*/  STL [R1+0x44], R99 ;  /* 0x0000446301007387 */ /* 0x000fe20000100800 */
[----:B------:R-:W-:Y:S01]  /*1ab0*/  IMAD.MOV.U32 R4, RZ, RZ, R2 ;  /* 0x000000ffff047224 */ /* 0x000fe200078e0002 */
[----:B------:R-:W-:-:S02]  /*1ac0*/  IADD3.X R8, R9, UR20, R10, P0, !PT ;  /* 0x0000001409087c10 */ /* 0x000fc400087fe40a */
[C---:B-1----:R-:W-:Y:S01]  /*1ad0*/  LEA R13, P0, R0.reuse, c[0x0][0x1c8], 0x1 ;  /* 0x00007200000d7a11 */ /* 0x042fe200078008ff */
[----:B------:R-:W-:Y:S01]  /*1ae0*/  IMAD.WIDE.U32 R4, R17, c[0x0][0x218], R4 ;  /* 0x0000860011047a25 */ /* 0x000fe200078e0004 */
[----:B------:R-:W-:Y:S02]  /*1af0*/  STL [R1+0xb0], R106 ;  /* 0x0000b06a01007387 */ /* 0x000fe40000100800 */
[----:B------:R-:W-:Y:S01]  /*1b00*/  LEA.HI.X R12, R0, c[0x0][0x1cc], R8, 0x1, P0 ;  /* 0x00007300000c7a11 */ /* 0x000fe200000f0c08 */
[----:B------:R-:W-:Y:S01]  /*1b10*/  IMAD R0, R11, c[0x0][0x218], RZ ;  /* 0x000086000b007a24 */ /* 0x000fe200078e02ff */
[----:B------:R-:W-:Y:S01]  /*1b20*/  SHFL.IDX PT, R2, R13, RZ, 0x181f ;  /* 0x00181fff0d027589 */ /* 0x000fe200000e0000 */
[----:B----4-:R-:W-:-:S03]  /*1b30*/  @!P1 IMAD.WIDE R10, R108, 0x2, R6 ;  /* 0x000000026c0a9825 */ /* 0x010fc600078e0206 */
[----:B------:R-:W1:Y:S01]  /*1b40*/  SHFL.IDX PT, R3, R12, RZ, 0x181f ;  /* 0x00181fff0c037589 */ /* 0x000e6200000e0000 */
[----:B------:R-:W-:Y:S02]  /*1b50*/  IMAD R0, R17, c[0x0][0x21c], R0 ;  /* 0x0000870011007a24 */ /* 0x000fe400078e0200 */
[----:B------:R-:W-:Y:S01]  /*1b60*/  @!P1 IMAD.WIDE R8, R106, 0x2, R6 ;  /* 0x000000026a089825 */ /* 0x000fe200078e0206 */
[----:B------:R2:W-:Y:S01]  /*1b70*/  @!P1 LDGSTS.E.BYPASS.LTC128B.128 [R99+0x3100], [R10.64], !P6 ;  /* 0x031000000a639fae */ /* 0x0005e2000f101d50 */
[----:B------:R-:W-:-:S03]  /*1b80*/  ISETP.GE.AND P6, PT, R108, c[0x0][0x1d4], PT ;  /* 0x000075006c007a0c */ /* 0x000fc60003fc6270 */
[----:B------:R3:W-:Y:S04]  /*1b90*/  @!P1 LDGSTS.E.BYPASS.LTC128B.128 [R99+0x7100], [R8.64], !P5 ;  /* 0x0710000008639fae */ /* 0x0007e8000e901d50 */
[----:B------:R-:W-:Y:S04]  /*1ba0*/  STL [R1+0xb4], R104 ;  /* 0x0000b46801007387 */ /* 0x000fe80000100800 */
[----:B------:R-:W-:Y:S04]  /*1bb0*/  STL [R1+0x58], R102 ;  /* 0x0000586601007387 */ /* 0x000fe80000100800 */
[----:B------:R-:W-:Y:S01]  /*1bc0*/  STL [R1+0x4c], R18 ;  /* 0x00004c1201007387 */ /* 0x000fe20000100800 */
[----:B--2---:R-:W-:-:S02]  /*1bd0*/  IADD3 R10, P0, R4, UR26, RZ ;  /* 0x0000001a040a7c10 */ /* 0x004fc4000ff1e0ff */
[----:B------:R-:W-:Y:S02]  /*1be0*/  LEA.HI R11, R98, R101, RZ, 0x4 ;  /* 0x00000065620b7211 */ /* 0x000fe400078f20ff */
[----:B------:R-:W-:Y:S01]  /*1bf0*/  IADD3.X R4, R5, UR8, R0, P0, !PT ;  /* 0x0000000805047c10 */ /* 0x000fe200087fe400 */
[--C-:B---3--:R-:W-:Y:S01]  /*1c00*/  @!P1 IMAD.WIDE R8, R104, 0x2, R6.reuse ;  /* 0x0000000268089825 */ /* 0x108fe200078e0206 */
[----:B------:R-:W-:Y:S02]  /*1c10*/  ISETP.GE.AND P0, PT, R20, 0x1, PT ;  /* 0x000000011400780c */ /* 0x000fe40003f06270 */
[----:B------:R-:W-:Y:S01]  /*1c20*/  LEA R0, P5, R10, c[0x0][0x1f8], 0x1 ;  /* 0x00007e000a007a11 */ /* 0x000fe200078a08ff */
[----:B------:R-:W-:Y:S01]  /*1c30*/  @!P1 IMAD.WIDE R6, R102, 0x2, R6 ;  /* 0x0000000266069825 */ /* 0x000fe200078e0206 */
[----:B------:R2:W-:Y:S01]  /*1c40*/  @!P1 LDGSTS.E.BYPASS.LTC128B.128 [R99+0xb100], [R8.64], !P4 ;  /* 0x0b10000008639fae */ /* 0x0005e2000e101d50 */
[----:B------:R-:W-:Y:S02]  /*1c50*/  ISETP.GE.AND P4, PT, R35, c[0x0][0x1d4], PT ;  /* 0x0000750023007a0c */ /* 0x000fe40003f86270 */
[----:B------:R-:W-:Y:S01]  /*1c60*/  LEA.HI.X R10, R10, c[0x0][0x1fc], R4, 0x1, P5 ;  /* 0x00007f000a0a7a11 */ /* 0x000fe200028f0c04 */
[----:B------:R-:W3:Y:S01]  /*1c70*/  SHFL.IDX PT, R14, R0, RZ, 0x181f ;  /* 0x00181fff000e7589 */ /* 0x000ee200000e0000 */
[----:B------:R-:W-:-:S03]  /*1c80*/  ISETP.GE.AND P5, PT, R21, c[0x0][0x1d4], PT ;  /* 0x0000750015007a0c */ /* 0x000fc60003fa6270 */
[----:B------:R4:W-:Y:S01]  /*1c90*/  @!P1 LDGSTS.E.BYPASS.LTC128B.128 [R99+0xf100], [R6.64], !P3 ;  /* 0x0f10000006639fae */ /* 0x0009e2000d901d50 */
[--C-:B-1----:R-:W-:Y:S01]  /*1ca0*/  @P0 IMAD.WIDE R4, R104, 0x2, R2.reuse ;  /* 0x0000000268040825 */ /* 0x102fe200078e0202 */
[----:B------:R-:W-:Y:S02]  /*1cb0*/  ISETP.GE.AND P3, PT, R34, c[0x0][0x1d4], PT ;  /* 0x0000750022007a0c */ /* 0x000fe40003f66270 */
[----:B------:R-:W1:Y:S01]  /*1cc0*/  SHFL.IDX PT, R17, R10, RZ, 0x181f ;  /* 0x00181fff0a117589 */ /* 0x000e6200000e0000 */
[----:B------:R-:W-:Y:S02]  /*1cd0*/  ISETP.GT.AND P1, PT, R20, 0x20, PT ;  /* 0x000000201400780c */ /* 0x000fe40003f24270 */
[----:B------:R-:W-:Y:S01]  /*1ce0*/  SEL R100, RZ, 0x10, P3 ;  /* 0x00000010ff647807 */ /* 0x000fe20001800000 */
[----:B------:R-:W5:Y:S04]  /*1cf0*/  SHFL.IDX PT, R15, R0, 0x1, 0x181f ;  /* 0x00381f00000f7f89 */ /* 0x000f6800000e0000 */
[----:B------:R-:W0:Y:S04]  /*1d00*/  LDGDEPBAR ;  /* 0x00000000000079af */ /* 0x000e280000000000 */
[----:B------:R1:W3:Y:S01]  /*1d10*/  SHFL.IDX PT, R16, R10, 0x1, 0x181f ;  /* 0x00381f000a107f89 */ /* 0x0002e200000e0000 */
[----:B--2---:R-:W-:-:S05]  /*1d20*/  @P0 IMAD.WIDE R8, R108, 0x2, R2 ;  /* 0x000000026c080825 */ /* 0x004fca00078e0202 */
[----:B------:R2:W-:Y:S01]  /*1d30*/  @P0 LDGSTS.E.BYPASS.LTC128B.128 [R99+0x10100], [R8.64], !P6 ;  /* 0x1010000008630fae */ /* 0x0005e2000f101d50 */
[----:B----4-:R-:W-:-:S04]  /*1d40*/  @P0 IMAD.WIDE R6, R106, 0x2, R2 ;  /* 0x000000026a060825 */ /* 0x010fc800078e0202 */
[----:B------:R-:W-:Y:S01]  /*1d50*/  @P0 IMAD.WIDE R2, R102, 0x2, R2 ;  /* 0x0000000266020825 */ /* 0x000fe200078e0202 */
[----:B------:R4:W-:Y:S04]  /*1d60*/  @P0 LDGSTS.E.BYPASS.LTC128B.128 [R99+0x12100], [R6.64], !P5 ;  /* 0x1210000006630fae */ /* 0x0009e8000e901d50 */
[----:B------:R5:W-:Y:S01]  /*1d70*/  @P0 LDGSTS.E.BYPASS.LTC128B.128 [R99+0x14100], [R4.64], !P4 ;  /* 0x1410000004630fae */ /* 0x000be2000e101d50 */
[----:B-1----:R-:W-:-:S03]  /*1d80*/  LOP3.LUT R10, R11, 0xfffffff0, RZ, 0xc0, !PT ;  /* 0xfffffff00b0a7812 */ /* 0x002fc600078ec0ff */
[----:B------:R1:W-:Y:S02]  /*1d90*/  @P0 LDGSTS.E.BYPASS.LTC128B.128 [R99+0x16100], [R2.64], !P3 ;  /* 0x1610000002630fae */ /* 0x0003e4000d901d50 */
[----:B------:R-:W-:-:S05]  /*1da0*/  IMAD.IADD R10, R101, 0x1, -R10 ;  /* 0x00000001650a7824 */ /* 0x000fca00078e0a0a */
[----:B------:R-:W-:Y:S01]  /*1db0*/  SHF.R.S32.HI R18, RZ, 0x1f, R10 ;  /* 0x0000001fff127819 */ /* 0x000fe2000001140a */
[----:B--2---:R-:W-:-:S03]  /*1dc0*/  IMAD.WIDE R8, R108, 0x2, RZ ;  /* 0x000000026c087825 */ /* 0x004fc600078e02ff */
[----:B------:R-:W-:Y:S02]  /*1dd0*/  LEA.HI R18, R18, R10, RZ, 0x3 ;  /* 0x0000000a12127211 */ /* 0x000fe400078f18ff */
[----:B---3--:R-:W-:Y:S02]  /*1de0*/  IADD3 R32, P0, R14, R8, RZ ;  /* 0x000000080e207210 */ /* 0x008fe40007f1e0ff */
[----:B----4-:R-:W-:Y:S01]  /*1df0*/  SHF.R.S32.HI R6, RZ, 0x4, R11 ;  /* 0x00000004ff067819 */ /* 0x010fe2000001140b */
[----:B------:R-:W-:Y:S02]  /*1e00*/  IMAD.SHL.U32 R7, R19, 0x40, RZ ;  /* 0x0000004013077824 */ /* 0x000fe400078e00ff */
[----:B------:R-:W-:Y:S01]  /*1e10*/  IMAD.X R33, R17, 0x1, R9, P0 ;  /* 0x0000000111217824 */ /* 0x000fe200000e0609 */
[----:B-----5:R2:W-:Y:S01]  /*1e20*/  SHFL.IDX PT, R4, R13, 0x1, 0x181f ;  /* 0x00381f000d047f89 */ /* 0x0205e200000e0000 */
[----:B------:R-:W-:Y:S02]  /*1e30*/  LEA.HI R0, R11, R6, RZ, 0x1 ;  /* 0x000000060b007211 */ /* 0x000fe400078f08ff */
[----:B------:R-:W-:Y:S01]  /*1e40*/  IADD3 R30, P0, R8, R15, RZ ;  /* 0x0000000f081e7210 */ /* 0x000fe20007f1e0ff */
[----:B------:R3:W4:Y:S01]  /*1e50*/  SHFL.IDX PT, R5, R12, 0x1, 0x181f ;  /* 0x00381f000c057f89 */ /* 0x00072200000e0000 */
[----:B------:R-:W-:Y:S01]  /*1e60*/  LOP3.LUT R0, R0, 0xfffffffe, RZ, 0xc0, !PT ;  /* 0xfffffffe00007812 */ /* 0x000fe200078ec0ff */
[----:B-1----:R-:W-:Y:S01]  /*1e70*/  IMAD.WIDE R2, R106, 0x2, RZ ;  /* 0x000000026a027825 */ /* 0x002fe200078e02ff */
[----:B------:R-:W-:-:S03]  /*1e80*/  LOP3.LUT R11, R18, 0xfffffff8, RZ, 0xc0, !PT ;  /* 0xfffffff8120b7812 */ /* 0x000fc600078ec0ff */
[----:B------:R-:W-:Y:S01]  /*1e90*/  IMAD.X R31, R9, 0x1, R16, P0 ;  /* 0x00000001091f7824 */ /* 0x000fe200000e0610 */
[----:B------:R-:W-:Y:S01]  /*1ea0*/  IADD3 R28, P0, R14, R2, RZ ;  /* 0x000000020e1c7210 */ /* 0x000fe20007f1e0ff */
[----:B------:R-:W-:-:S04]  /*1eb0*/  IMAD.IADD R11, R10, 0x1, -R11 ;  /* 0x000000010a0b7824 */ /* 0x000fc800078e0a0b */
[----:B------:R-:W-:Y:S01]  /*1ec0*/  IMAD.X R29, R17, 0x1, R3, P0 ;  /* 0x00000001111d7824 */ /* 0x000fe200000e0603 */
[----:B------:R-:W-:-:S05]  /*1ed0*/  IADD3 R26, P0, R2, R15, RZ ;  /* 0x0000000f021a7210 */ /* 0x000fca0007f1e0ff */
[----:B------:R-:W-:Y:S02]  /*1ee0*/  IMAD.X R27, R3, 0x1, R16, P0 ;  /* 0x00000001031b7824 */ /* 0x000fe400000e0610 */
[----:B--2---:R-:W-:Y:S01]  /*1ef0*/  IMAD.IADD R13, R6, 0x1, -R0 ;  /* 0x00000001060d7824 */ /* 0x004fe200078e0a00 */
[----:B------:R-:W-:Y:S01]  /*1f00*/  LOP3.LUT R0, R7, 0x1c0, RZ, 0xc0, !PT ;  /* 0x000001c007007812 */ /* 0x000fe200078ec0ff */
[----:B------:R-:W-:-:S03]  /*1f10*/  IMAD.WIDE R2, R104, 0x2, RZ ;  /* 0x0000000268027825 */ /* 0x000fc600078e02ff */
[----:B---3--:R-:W-:Y:S01]  /*1f20*/  LOP3.LUT R12, R0, 0x8, R22, 0xf8, !PT ;  /* 0x00000008000c7812 */ /* 0x008fe200078ef816 */
[----:B----4-:R-:W-:Y:S01]  /*1f30*/  @P1 IMAD.WIDE R8, R108, 0x2, R4 ;  /* 0x000000026c081825 */ /* 0x010fe200078e0204 */
[----:B------:R-:W-:Y:S02]  /*1f40*/  SHF.R.U32.HI R0, RZ, 0x3, R0 ;  /* 0x00000003ff007819 */ /* 0x000fe40000011600 */
[----:B------:R-:W-:Y:S01]  /*1f50*/  IADD3 R22, P0, R2, R15, RZ ;  /* 0x0000000f02167210 */ /* 0x000fe20007f1e0ff */
[----:B------:R-:W-:Y:S01]  /*1f60*/  @P1 IMAD.WIDE R6, R106, 0x2, R4 ;  /* 0x000000026a061825 */ /* 0x000fe200078e0204 */
[----:B------:R1:W-:Y:S01]  /*1f70*/  @P1 LDGSTS.E.BYPASS.LTC128B.128 [R99+0x11100], [R8.64], !P6 ;  /* 0x1110000008631fae */ /* 0x0003e2000f101d50 */
[----:B------:R-:W-:Y:S02]  /*1f80*/  LOP3.LUT R0, R12, R0, RZ, 0x3c, !PT ;  /* 0x000000000c007212 */ /* 0x000fe400078e3cff */
[----:B------:R-:W-:Y:S01]  /*1f90*/  IMAD.X R23, R3, 0x1, R16, P0 ;  /* 0x0000000103177824 */ /* 0x000fe200000e0610 */
[----:B------:R2:W-:Y:S02]  /*1fa0*/  @P1 LDGSTS.E.BYPASS.LTC128B.128 [R99+0x13100], [R6.64], !P5 ;  /* 0x1310000006631fae */ /* 0x0005e4000e901d50 */
[----:B------:R-:W-:-:S04]  /*1fb0*/  IMAD R0, R13, 0x200, R0 ;  /* 0x000002000d007824 */ /* 0x000fc800078e0200 */
[----:B------:R-:W-:-:S05]  /*1fc0*/  IMAD.SHL.U32 R134, R0, 0x2, RZ ;  /* 0x0000000200867824 */ /* 0x000fca00078e00ff */
[C---:B------:R-:W-:Y:S02]  /*1fd0*/  IADD3 R0, R134.reuse, 0x10100, RZ ;  /* 0x0001010086007810 */ /* 0x040fe40007ffe0ff */
[----:B------:R-:W-:Y:S01]  /*1fe0*/  IADD3 R111, R134, 0x10120, RZ ;  /* 0x00010120866f7810 */ /* 0x000fe20007ffe0ff */
[----:B-1----:R-:W-:-:S04]  /*1ff0*/  @P1 IMAD.WIDE R8, R104, 0x2, R4 ;  /* 0x0000000268081825 */ /* 0x002fc800078e0204 */
[----:B------:R-:W-:Y:S01]  /*2000*/  @P1 IMAD.WIDE R4, R102, 0x2, R4 ;  /* 0x0000000266041825 */ /* 0x000fe200078e0204 */
[----:B------:R1:W-:Y:S03]  /*2010*/  @P1 LDGSTS.E.BYPASS.LTC128B.128 [R99+0x15100], [R8.64], !P4 ;  /* 0x1510000008631fae */ /* 0x0003e6000e101d50 */
[----:B--2---:R-:W-:Y:S01]  /*2020*/  IMAD.SHL.U32 R6, R11, 0x40, RZ ;  /* 0x000000400b067824 */ /* 0x004fe200078e00ff */
[----:B------:R2:W-:Y:S01]  /*2030*/  @P1 LDGSTS.E.BYPASS.LTC128B.128 [R99+0x17100], [R4.64], !P3 ;  /* 0x1710000004631fae */ /* 0x0005e2000d901d50 */
[----:B------:R-:W-:Y:S01]  /*2040*/  IMAD.SHL.U32 R7, R13, 0x8, RZ ;  /* 0x000000080d077824 */ /* 0x000fe200078e00ff */
[----:B------:R-:W-:Y:S01]  /*2050*/  IADD3 R24, P1, R14, R2, RZ ;  /* 0x000000020e187210 */ /* 0x000fe20007f3e0ff */
[----:B------:R-:W-:Y:S01]  /*2060*/  IMAD.SHL.U32 R2, R18, 0x40, RZ ;  /* 0x0000004012027824 */ /* 0x000fe200078e00ff */
[----:B------:R-:W0:Y:S01]  /*2070*/  LDGDEPBAR ;  /* 0x00000000000079af */ /* 0x000e220000000000 */
[----:B------:R-:W-:-:S02]  /*2080*/  LOP3.LUT R6, R6, 0x1c0, RZ, 0xc0, !PT ;  /* 0x000001c006067812 */ /* 0x000fc400078ec0ff */
[----:B------:R-:W-:Y:S01]  /*2090*/  IMAD.X R25, R17, 0x1, R3, P1 ;  /* 0x0000000111197824 */ /* 0x000fe200008e0603 */
[----:B------:R-:W-:Y:S02]  /*20a0*/  LOP3.LUT P1, RZ, R19, 0x2, RZ, 0xc0, !PT ;  /* 0x0000000213ff7812 */ /* 0x000fe4000782c0ff */
[----:B------:R-:W-:Y:S02]  /*20b0*/  LOP3.LUT R7, R6, 0x8, R7, 0xf8, !PT ;  /* 0x0000000806077812 */ /* 0x000fe400078ef807 */
[----:B------:R-:W-:Y:S02]  /*20c0*/  SHF.R.U32.HI R6, RZ, 0x3, R6 ;  /* 0x00000003ff067819 */ /* 0x000fe40000011606 */
[----:B------:R-:W-:Y:S02]  /*20d0*/  IADD3 R3, R99, 0x100, RZ ;  /* 0x0000010063037810 */ /* 0x000fe40007ffe0ff */
[----:B------:R-:W-:-:S05]  /*20e0*/  LOP3.LUT R6, R7, R6, RZ, 0x3c, !PT ;  /* 0x0000000607067212 */ /* 0x000fca00078e3cff */
[----:B------:R-:W-:Y:S02]  /*20f0*/  @P1 IADD3 R111, R0, -0x20, RZ ;  /* 0xffffffe0006f1810 */ /* 0x000fe40007ffe0ff */
[----:B------:R-:W-:-:S03]  /*2100*/  LOP3.LUT P1, RZ, R11, 0x2, RZ, 0xc0, !PT ;  /* 0x000000020bff7812 */ /* 0x000fc6000782c0ff */
[----:B------:R-:W-:Y:S01]  /*2110*/  STL [R1], R111 ;  /* 0x0000006f01007387 */ /* 0x000fe20000100800 */
[----:B--2---:R-:W-:Y:S01]  /*2120*/  IMAD.WIDE R4, R102, 0x2, RZ ;  /* 0x0000000266047825 */ /* 0x004fe200078e02ff */
[----:B------:R-:W-:-:S04]  /*2130*/  DEPBAR.LE SB0, 0x1 ;  /* 0x000080400000791a */ /* 0x000fc80000000000 */
[----:B------:R-:W-:Y:S01]  /*2140*/  BAR.SYNC.DEFER_BLOCKING 0x0 ;  /* 0x0000000000007b1d */ /* 0x000fe20000010000 */
[----:B------:R-:W-:-:S05]  /*2150*/  IADD3 R12, P0, R14, R4, RZ ;  /* 0x000000040e0c7210 */ /* 0x000fca0007f1e0ff */
[----:B------:R-:W-:Y:S01]  /*2160*/  IMAD.X R13, R17, 0x1, R5, P0 ;  /* 0x00000001110d7824 */ /* 0x000fe200000e0605 */
[----:B-1----:R-:W-:Y:S01]  /*2170*/  IADD3 R8, P0, R4, R15, RZ ;  /* 0x0000000f04087210 */ /* 0x002fe20007f1e0ff */
[----:B------:R-:W-:Y:S01]  /*2180*/  STL [R1+0xc4], R109 ;  /* 0x0000c46d01007387 */ /* 0x000fe20000100800 */
        /* <DEDUP_REMOVED lines=37> */
[----:B------:R1:W-:Y:S04]  /*23e0*/  STL [R1+0x50], R3 ;  /* 0x0000500301007387 */ /* 0x0003e80000100800 */
[----:B------:R-:W-:Y:S01]  /*23f0*/  STL [R1+0x90], R103 ;  /* 0x0000906701007387 */ /* 0x000fe20000100800 */
[----:B------:R-:W-:-:S04]  /*2400*/  DEPBAR.LE SB0, 0x0 ;  /* 0x000080000000791a */ /* 0x000fc80000000000 */
[----:B------:R-:W-:Y:S01]  /*2410*/  BAR.SYNC.DEFER_BLOCKING 0x0 ;  /* 0x0000000000007b1d */ /* 0x000fe20000010000 */
[----:B-1----:R-:W-:-:S05]  /*2420*/  IADD3 R3, R99, 0x4100, RZ ;  /* 0x0000410063037810 */ /* 0x002fca0007ffe0ff */
[----:B------:R-:W-:Y:S04]  /*2430*/  LDSM.16.M88.4 R36, [R134+0x10100] ;  /* 0x010100008624783b */ /* 0x000fe80000000200 */
[----:B------:R-:W1:Y:S04]  /*2440*/  LDSM.16.M88.4 R40, [R134+0x10900] ;  /* 0x010900008628783b */ /* 0x000e680000000200 */
[----:B------:R-:W-:Y:S04]  /*2450*/  LDSM.16.M88.4 R48, [R134+0x11100] ;  /* 0x011100008630783b */ /* 0x000fe80000000200 */
[----:B------:R-:W-:Y:S04]  /*2460*/  LDSM.16.M88.4 R56, [R134+0x11900] ;  /* 0x011900008638783b */ /* 0x000fe80000000200 */
[----:B------:R-:W-:Y:S04]  /*2470*/  LDSM.16.M88.4 R44, [R111] ;  /* 0x000000006f2c783b */ /* 0x000fe80000000200 */
[----:B------:R-:W2:Y:S04]  /*2480*/  LDSM.16.M88.4 R52, [R111+0x800] ;  /* 0x000800006f34783b */ /* 0x000ea80000000200 */
[----:B------:R-:W3:Y:S04]  /*2490*/  LDSM.16.M88.4 R72, [R111+0x1000] ;  /* 0x001000006f48783b */ /* 0x000ee80000000200 */
[----:B------:R-:W4:Y:S04]  /*24a0*/  LDSM.16.M88.4 R76, [R111+0x1800] ;  /* 0x001800006f4c783b */ /* 0x000f280000000200 */
[----:B------:R-:W-:Y:S01]  /*24b0*/  @!PT LDS RZ, [RZ] ;  /* 0x00000000fffff984 */ /* 0x000fe20000000800 */
[----:B------:R-:W-:Y:S01]  /*24c0*/  @!PT LDS RZ, [RZ] ;  /* 0x00000000fffff984 */ /* 0x000fe20000000800 */
[----:B------:R-:W-:Y:S01]  /*24d0*/  @!PT LDS RZ, [RZ] ;  /* 0x00000000fffff984 */ /* 0x000fe20000000800 */
[----:B------:R5:W-:Y:S01]  /*24e0*/  LDGSTS.E.BYPASS.LTC128B.128 [R99+0x100], [R32.64], !P0 ;  /* 0x0010000020637fae */ /* 0x000be2000c101d50 */
[----:B------:R-:W-:-:S02]  /*24f0*/  ISETP.LT.OR P0, PT, R20, 0x1, P1 ;  /* 0x000000011400780c */ /* 0x000fc40000f01670 */
        /* <DEDUP_REMOVED lines=13> */
[C---:B-1----:R-:W-:Y:S11]  /*25d0*/  HMMA.16816.F32 R12, R168.reuse, R40, RZ ;  /* 0x00000028a80c723c */ /* 0x042ff600000018ff */
        /* <DEDUP_REMOVED lines=8> */
[----:B--2---:R-:W-:Y:S01]  /*2660*/  HMMA.16816.F32 R28, R168, R42, RZ ;  /* 0x0000002aa81c723c */ /* 0x004fe200000018ff */
[----:B------:R-:W-:Y:S01]  /*2670*/  IMAD R249, R2, 0x2, R111 ;  /* 0x0000000202f97824 */ /* 0x000fe200078e026f */
[----:B------:R-:W-:-:S05]  /*2680*/  IADD3 R2, R99, 0x2100, RZ ;  /* 0x0000210063027810 */ /* 0x000fca0007ffe0ff */
[----:B------:R2:W-:Y:S01]  /*2690*/  STL [R1+0xa8], R2 ;  /* 0x0000a80201007387 */ /* 0x0005e20000100800 */
[----:B------:R-:W-:Y:S03]  /*26a0*/  HMMA.16816.F32 R60, R172, R52, R12 ;  /* 0x00000034ac3c723c */ /* 0x000fe6000000180c */
[----:B------:R3:W-:Y:S04]  /*26b0*/  STL [R1+0xa4], R3 ;  /* 0x0000a40301007387 */ /* 0x0007e80000100800 */
[----:B------:R4:W-:Y:S01]  /*26c0*/  LDGSTS.E.BYPASS.LTC128B.128 [R99+0x5100], [R22.64], !P0 ;  /* 0x0510000016637fae */ /* 0x0009e2000c101d50 */
[----:B-1----:R-:W-:Y:S01]  /*26d0*/  HMMA.16816.F32 R24, R168, R36, RZ ;  /* 0x00000024a818723c */ /* 0x002fe200000018ff */
[----:B------:R-:W-:-:S02]  /*26e0*/  PLOP3.LUT P0, PT, PT, PT, UP0, 0x40, 0x0 ;  /* 0x000000000000781c */ /* 0x000fc40003f0e808 */
[----:B------:R1:W-:Y:S01]  /*26f0*/  LDGSTS.E.BYPASS.LTC128B.128 [R99+0x7100], [R8.64], !P1 ;  /* 0x0710000008637fae */ /* 0x0003e2000c901d50 */
[----:B------:R-:W-:-:S03]  /*2700*/  ISETP.GT.AND P1, PT, R110, 0x3f, PT ;  /* 0x0000003f6e00780c */ /* 0x000fc60003f24270 */
[----:B------:R-:W1:Y:S01]  /*2710*/  LDSM.16.M88.4 R40, [R252+0x10100] ;  /* 0x01010000fc28783b */ /* 0x000e620000000200 */
[----:B------:R-:W-:Y:S03]  /*2720*/  HMMA.16816.F32 R68, R172, R46, R16 ;  /* 0x0000002eac44723c */ /* 0x000fe60000001810 */
[----:B------:R-:W-:Y:S04]  /*2730*/  LDSM.16.M88.4 R80, [R111+0x4000] ;  /* 0x004000006f50783b */ /* 0x000fe80000000200 */
[----:B------:R-:W-:Y:S01]  /*2740*/  LDSM.16.M88.4 R84, [R134+0x17100] ;  /* 0x017100008654783b */ /* 0x000fe20000000200 */
[----:B------:R-:W-:Y:S01]  /*2750*/  HMMA.16816.F32 R16, R168, R50, RZ ;  /* 0x00000032a810723c */ /* 0x000fe200000018ff */
[----:B--2---:R-:W-:-:S02]  /*2760*/  IADD3 R2, R99, 0x6100, RZ ;  /* 0x0000610063027810 */ /* 0x004fc40007ffe0ff */
[----:B------:R-:W-:Y:S01]  /*2770*/  LDSM.16.M88.4 R92, [R252+0x16900] ;  /* 0x01690000fc5c783b */ /* 0x000fe20000000200 */
[----:B---3--:R-:W-:-:S03]  /*2780*/  IADD3 R3, R111, 0x1000, RZ ;  /* 0x000010006f037810 */ /* 0x008fc60007ffe0ff */
[----:B------:R-:W-:Y:S01]  /*2790*/  LDSM.16.M88.4 R88, [R252+0x17900] ;  /* 0x01790000fc58783b */ /* 0x000fe20000000200 */
[----:B------:R-:W-:Y:S03]  /*27a0*/  HMMA.16816.F32 R64, R172, R44, R24 ;  /* 0x0000002cac40723c */ /* 0x000fe60000001818 */
[----:B------:R2:W-:Y:S04]  /*27b0*/  STL [R1+0xa0], R2 ;  /* 0x0000a00201007387 */ /* 0x0005e80000100800 */
[----:B------:R3:W-:Y:S01]  /*27c0*/  STL [R1+0x3c], R6 ;  /* 0x00003c0601007387 */ /* 0x0007e20000100800 */
[C---:B------:R-:W-:Y:S03]  /*27d0*/  HMMA.16816.F32 R24, R168.reuse, R48, RZ ;  /* 0x00000030a818723c */ /* 0x040fe600000018ff */
[----:B------:R-:W4:Y:S04]  /*27e0*/  LDSM.16.M88.4 R48, [R252+0x10900] ;  /* 0x01090000fc30783b */ /* 0x000f280000000200 */
[----:B------:R5:W-:Y:S01]  /*27f0*/  STL [R1+0x38], R3 ;  /* 0x0000380301007387 */ /* 0x000be20000100800 */
[C---:B------:R-:W-:Y:S03]  /*2800*/  HMMA.16816.F32 R12, R168.reuse, R56, RZ ;  /* 0x00000038a80c723c */ /* 0x040fe600000018ff */
[----:B------:R-:W0:Y:S05]  /*2810*/  LDGDEPBAR ;  /* 0x00000000000079af */ /* 0x000e2a0000000000 */
[----:B-1----:R-:W-:Y:S01]  /*2820*/  HMMA.16816.F32 R8, R168, R58, RZ ;  /* 0x0000003aa808723c */ /* 0x002fe200000018ff */
[----:B------:R-:W1:Y:S01]  /*2830*/  LDSM.16.M88.4 R56, [R252+0x11100] ;  /* 0x01110000fc38783b */ /* 0x000e620000000200 */
[----:B--2---:R-:W-:-:S06]  /*2840*/  IADD3 R2, R111, 0x1800, RZ ;  /* 0x000018006f027810 */ /* 0x004fcc0007ffe0ff */
[----:B------:R-:W-:Y:S01]  /*2850*/  HMMA.16816.F32 R44, R172, R54, R28 ;  /* 0x00000036ac2c723c */ /* 0x000fe2000000181c */
[----:B------:R-:W2:Y:S01]  /*2860*/  LDSM.16.M88.4 R28, [R252+0x11900] ;  /* 0x01190000fc1c783b */ /* 0x000ea20000000200 */
[----:B---3--:R-:W-:-:S03]  /*2870*/  IADD3 R6, R111, 0x2000, RZ ;  /* 0x000020006f067810 */ /* 0x008fc60007ffe0ff */
[----:B------:R-:W-:Y:S03]  /*2880*/  LDSM.16.M88.4 R52, [R249+0x1000] ;  /* 0x00100000f934783b */ /* 0x000fe60000000200 */
[C---:B------:R-:W-:Y:S01]  /*2890*/  HMMA.16816.F32 R36, R172.reuse, R72, R24 ;  /* 0x00000048ac24723c */ /* 0x040fe20000001818 */
[C---:B-----5:R-:W-:Y:S01]  /*28a0*/  IADD3 R3, R111.reuse, 0x2800, RZ ;  /* 0x000028006f037810 */ /* 0x060fe20007ffe0ff */
[----:B------:R3:W-:Y:S04]  /*28b0*/  STL [R1+0x34], R2 ;  /* 0x0000340201007387 */ /* 0x0007e80000100800 */
[----:B------:R5:W-:Y:S02]  /*28c0*/  STL [R1+0x30], R6 ;  /* 0x0000300601007387 */ /* 0x000be40000100800 */
[C---:B------:R-:W-:Y:S02]  /*28d0*/  HMMA.16816.F32 R32, R172.reuse, R74, R16 ;  /* 0x0000004aac20723c */ /* 0x040fe40000001810 */
[----:B------:R-:W1:Y:S04]  /*28e0*/  LDSM.16.M88.4 R16, [R249] ;  /* 0x00000000f910783b */ /* 0x000e680000000200 */
[----:B------:R-:W-:Y:S02]  /*28f0*/  LDSM.16.M88.4 R72, [R134+0x12100] ;  /* 0x012100008648783b */ /* 0x000fe40000000200 */
[----:B----4-:R-:W-:Y:S02]  /*2900*/  HMMA.16816.F32 R24, R172, R76, R12 ;  /* 0x0000004cac18723c */ /* 0x010fe4000000180c */
[----:B------:R4:W-:Y:S06]  /*2910*/  STL [R1+0x2c], R3 ;  /* 0x00002c0301007387 */ /* 0x0009ec0000100800 */
[----:B------:R-:W-:Y:S01]  /*2920*/  HMMA.16816.F32 R12, R192, R40, R64 ;  /* 0x00000028c00c723c */ /* 0x000fe20000001840 */
[----:B------:R-:W2:Y:S01]  /*2930*/  LDSM.16.M88.4 R64, [R249+0x800] ;  /* 0x00080000f940783b */ /* 0x000ea20000000200 */
[----:B---3--:R-:W-:-:S02]  /*2940*/  IADD3 R2, R111, 0x3000, RZ ;  /* 0x000030006f027810 */ /* 0x008fc40007ffe0ff */
[----:B-----5:R-:W-:-:S04]  /*2950*/  IADD3 R6, R111, 0x3800, RZ ;  /* 0x000038006f067810 */ /* 0x020fc80007ffe0ff */
[----:B------:R-:W-:Y:S01]  /*2960*/  HMMA.16816.F32 R20, R172, R78, R8 ;  /* 0x0000004eac14723c */ /* 0x000fe20000001808 */
[----:B------:R-:W-:Y:S04]  /*2970*/  LDSM.16.M88.4 R76, [R134+0x14100] ;  /* 0x01410000864c783b */ /* 0x000fe80000000200 */
[----:B------:R3:W-:Y:S03]  /*2980*/  STL [R1+0x28], R2 ;  /* 0x0000280201007387 */ /* 0x0007e60000100800 */
[----:B------:R-:W-:Y:S01]  /*2990*/  HMMA.16816.F32 R8, R192, R42, R68 ;  /* 0x0000002ac008723c */ /* 0x000fe20000001844 */
[----:B------:R-:W-:Y:S01]  /*29a0*/  LDSM.16.M88.4 R68, [R134+0x12900] ;  /* 0x012900008644783b */ /* 0x000fe20000000200 */
[----:B----4-:R-:W-:-:S03]  /*29b0*/  IADD3 R3, R111, 0x4000, RZ ;  /* 0x000040006f037810 */ /* 0x010fc60007ffe0ff */
[----:B------:R4:W-:Y:S03]  /*29c0*/  STL [R1+0x24], R6 ;  /* 0x0000240601007387 */ /* 0x0009e60000100800 */
[C---:B------:R-:W-:Y:S01]  /*29d0*/  HMMA.16816.F32 R60, R192.reuse, R48, R60 ;  /* 0x00000030c03c723c */ /* 0x040fe2000000183c */
[----:B------:R5:W-:Y:S07]  /*29e0*/  STL [R1+0x20], R3 ;  /* 0x0000200301007387 */ /* 0x000bee0000100800 */
[----:B------:R-:W-:Y:S01]  /*29f0*/  HMMA.16816.F32 R44, R192, R50, R44 ;  /* 0x00000032c02c723c */ /* 0x000fe2000000182c */
[----:B---3--:R-:W-:-:S07]  /*2a00*/  IADD3 R2, R111, 0x4800, RZ ;  /* 0x000048006f027810 */ /* 0x008fce0007ffe0ff */
[----:B-1----:R-:W-:Y:S01]  /*2a10*/  HMMA.16816.F32 R40, R192, R56, R36 ;  /* 0x00000038c028723c */ /* 0x002fe20000001824 */
[----:B------:R1:W-:Y:S01]  /*2a20*/  STL [R1+0x1c], R2 ;  /* 0x00001c0201007387 */ /* 0x0003e20000100800 */
[----:B----4-:R-:W-:-:S06]  /*2a30*/  IADD3 R6, R111, 0x5000, RZ ;  /* 0x000050006f067810 */ /* 0x010fcc0007ffe0ff */
[----:B------:R-:W-:Y:S01]  /*2a40*/  HMMA.16816.F32 R36, R192, R58, R32 ;  /* 0x0000003ac024723c */ /* 0x000fe20000001820 */
[----:B------:R-:W3:Y:S01]  /*2a50*/  LDSM.16.M88.4 R56, [R249+0x1800] ;  /* 0x00180000f938783b */ /* 0x000ee20000000200 */
[----:B-----5:R-:W-:-:S03]  /*2a60*/  IADD3 R3, R111, 0x5800, RZ ;  /* 0x000058006f037810 */ /* 0x020fc60007ffe0ff */
[----:B------:R4:W-:Y:S03]  /*2a70*/  STL [R1+0x18], R6 ;  /* 0x0000180601007387 */ /* 0x0009e60000100800 */
[C---:B--2---:R-:W-:Y:S01]  /*2a80*/  HMMA.16816.F32 R32, R192.reuse, R28, R24 ;  /* 0x0000001cc020723c */ /* 0x044fe20000001818 */
[----:B------:R2:W-:Y:S07]  /*2a90*/  STL [R1+0x14], R3 ;  /* 0x0000140301007387 */ /* 0x0005ee0000100800 */
[----:B------:R-:W-:Y:S01]  /*2aa0*/  HMMA.16816.F32 R28, R192, R30, R20 ;  /* 0x0000001ec01c723c */ /* 0x000fe20000001814 */
[----:B-1----:R-:W-:-:S07]  /*2ab0*/  IADD3 R2, R111, 0x6000, RZ ;  /* 0x000060006f027810 */ /* 0x002fce0007ffe0ff */
[----:B------:R-:W-:Y:S01]  /*2ac0*/  HMMA.16816.F32 R24, R196, R16, R12 ;  /* 0x00000010c418723c */ /* 0x000fe2000000180c */
[----:B------:R1:W-:Y:S01]  /*2ad0*/  STL [R1+0x10], R2 ;  /* 0x0000100201007387 */ /* 0x0003e20000100800 */
[----:B----4-:R-:W-:-:S06]  /*2ae0*/  IADD3 R6, R111, 0x6800, RZ ;  /* 0x000068006f067810 */ /* 0x010fcc0007ffe0ff */
[C---:B------:R-:W-:Y:S01]  /*2af0*/  HMMA.16816.F32 R20, R196.reuse, R18, R8 ;  /* 0x00000012c414723c */ /* 0x040fe20000001808 */
[C---:B--2---:R-:W-:Y:S01]  /*2b00*/  IADD3 R3, R111.reuse, 0x7000, RZ ;  /* 0x000070006f037810 */ /* 0x044fe20007ffe0ff */
[----:B------:R-:W-:Y:S06]  /*2b10*/  STL [R1+0xc], R6 ;  /* 0x00000c0601007387 */ /* 0x000fec0000100800 */
[C---:B------:R-:W-:Y:S01]  /*2b20*/  HMMA.16816.F32 R16, R196.reuse, R64, R60 ;  /* 0x00000040c410723c */ /* 0x040fe2000000183c */
[----:B------:R-:W-:Y:S07]  /*2b30*/  LDSM.16.M88.4 R60, [R134+0x13900] ;  /* 0x01390000863c783b */ /* 0x000fee0000000200 */
[----:B------:R-:W-:Y:S01]  /*2b40*/  HMMA.16816.F32 R12, R196, R66, R44 ;  /* 0x00000042c40c723c */ /* 0x000fe2000000182c */
[----:B------:R-:W2:Y:S01]  /*2b50*/  LDSM.16.M88.4 R64, [R134+0x13100] ;  /* 0x013100008640783b */ /* 0x000ea20000000200 */
[----:B-1----:R-:W-:-:S05]  /*2b60*/  IADD3 R2, R111, 0x7800, RZ ;  /* 0x000078006f027810 */ /* 0x002fca0007ffe0ff */
[----:B------:R-:W-:Y:S01]  /*2b70*/  STL [R1+0x4], R2 ;  /* 0x0000040201007387 */ /* 0x000fe20000100800 */
[C---:B------:R-:W-:Y:S03]  /*2b80*/  HMMA.16816.F32 R8, R196.reuse, R52, R40 ;  /* 0x00000034c408723c */ /* 0x040fe60000001828 */
[----:B------:R-:W-:Y:S05]  /*2b90*/  STL [R1+0x8], R3 ;  /* 0x0000080301007387 */ /* 0x000fea0000100800 */
[C---:B------:R-:W-:Y:S08]  /*2ba0*/  HMMA.16816.F32 R52, R196.reuse, R54, R36 ;  /* 0x00000036c434723c */ /* 0x040ff00000001824 */
[C---:B---3--:R-:W-:Y:S01]  /*2bb0*/  HMMA.16816.F32 R48, R196.reuse, R56, R32 ;  /* 0x00000038c430723c */ /* 0x048fe20000001820 */
[----:B------:R-:W-:Y:S07]  /*2bc0*/  LDSM.16.M88.4 R32, [R111+0x2800] ;  /* 0x002800006f20783b */ /* 0x000fee0000000200 */
[----:B------:R-:W-:Y:S01]  /*2bd0*/  HMMA.16816.F32 R44, R196, R58, R28 ;  /* 0x0000003ac42c723c */ /* 0x000fe2000000181c */
[----:B------:R-:W1:Y:S07]  /*2be0*/  LDSM.16.M88.4 R56, [R111+0x2000] ;  /* 0x002000006f38783b */ /* 0x000e6e0000000200 */
[C---:B------:R-:W-:Y:S08]  /*2bf0*/  HMMA.16816.F32 R40, R200.reuse, R72, R24 ;  /* 0x00000048c828723c */ /* 0x040ff00000001818 */
[C---:B------:R-:W-:Y:S01]  /*2c00*/  HMMA.16816.F32 R36, R200.reuse, R74, R20 ;  /* 0x0000004ac824723c */ /* 0x040fe20000001814 */
[----:B------:R-:W3:Y:S04]  /*2c10*/  LDSM.16.M88.4 R20, [R111+0x3000] ;  /* 0x003000006f14783b */ /* 0x000ee80000000200 */
[----:B------:R-:W-:Y:S03]  /*2c20*/  LDSM.16.M88.4 R72, [R252+0x13100] ;  /* 0x01310000fc48783b */ /* 0x000fe60000000200 */
[C---:B------:R-:W-:Y:S08]  /*2c30*/  HMMA.16816.F32 R28, R200.reuse, R68, R16 ;  /* 0x00000044c81c723c */ /* 0x040ff00000001810 */
[C---:B------:R-:W-:Y:S01]  /*2c40*/  HMMA.16816.F32 R24, R200.reuse, R70, R12 ;  /* 0x00000046c818723c */ /* 0x040fe2000000180c */
[----:B------:R-:W-:Y:S07]  /*2c50*/  LDSM.16.M88.4 R68, [R252+0x12900] ;  /* 0x01290000fc44783b */ /* 0x000fee0000000200 */
[C---:B--2---:R-:W-:Y:S08]  /*2c60*/  HMMA.16816.F32 R16, R200.reuse, R64, R8 ;  /* 0x00000040c810723c */ /* 0x044ff00000001808 */
[C---:B------:R-:W-:Y:S01]  /*2c70*/  HMMA.16816.F32 R12, R200.reuse, R66, R52 ;  /* 0x00000042c80c723c */ /* 0x040fe20000001834 */
[----:B------:R-:W2:Y:S07]  /*2c80*/  LDSM.16.M88.4 R64, [R111+0x3800] ;  /* 0x003800006f40783b */ /* 0x000eae0000000200 */
[C---:B------:R-:W-:Y:S01]  /*2c90*/  HMMA.16816.F32 R8, R200.reuse, R60, R48 ;  /* 0x0000003cc808723c */ /* 0x040fe20000001830 */
[----:B------:R-:W4:Y:S07]  /*2ca0*/  LDSM.16.M88.4 R48, [R252+0x12100] ;  /* 0x01210000fc30783b */ /* 0x000f2e0000000200 */
[----:B------:R-:W-:Y:S01]  /*2cb0*/  HMMA.16816.F32 R44, R200, R62, R44 ;  /* 0x0000003ec82c723c */ /* 0x000fe2000000182c */
[----:B------:R-:W-:Y:S07]  /*2cc0*/  LDSM.16.M88.4 R60, [R249+0x2800] ;  /* 0x00280000f93c783b */ /* 0x000fee0000000200 */
[C---:B-1----:R-:W-:Y:S08]  /*2cd0*/  HMMA.16816.F32 R40, R204.reuse, R56, R40 ;  /* 0x00000038cc28723c */ /* 0x042ff00000001828 */
[C---:B------:R-:W-:Y:S01]  /*2ce0*/  HMMA.16816.F32 R52, R204.reuse, R58, R36 ;  /* 0x0000003acc34723c */ /* 0x040fe20000001824 */
[----:B------:R-:W-:Y:S07]  /*2cf0*/  LDSM.16.M88.4 R56, [R249+0x3000] ;  /* 0x00300000f938783b */ /* 0x000fee0000000200 */
[C---:B------:R-:W-:Y:S08]  /*2d00*/  HMMA.16816.F32 R36, R204.reuse, R32, R28 ;  /* 0x00000020cc24723c */ /* 0x040ff0000000181c */
[C---:B------:R-:W-:Y:S08]  /*2d10*/  HMMA.16816.F32 R32, R204.reuse, R34, R24 ;  /* 0x00000022cc20723c */ /* 0x040ff00000001818 */
[C---:B---3--:R-:W-:Y:S08]  /*2d20*/  HMMA.16816.F32 R28, R204.reuse, R20, R16 ;  /* 0x00000014cc1c723c */ /* 0x048ff00000001810 */
[C---:B------:R-:W-:Y:S01]  /*2d30*/  HMMA.16816.F32 R24, R204.reuse, R22, R12 ;  /* 0x00000016cc18723c */ /* 0x040fe2000000180c */
[----:B------:R-:W1:Y:S07]  /*2d40*/  LDSM.16.M88.4 R20, [R252+0x13900] ;  /* 0x01390000fc14783b */ /* 0x000e6e0000000200 */
[C---:B--2---:R-:W-:Y:S08]  /*2d50*/  HMMA.16816.F32 R16, R204.reuse, R64, R8 ;  /* 0x00000040cc10723c */ /* 0x044ff00000001808 */
[----:B------:R-:W-:Y:S01]  /*2d60*/  HMMA.16816.F32 R12, R204, R66, R44 ;  /* 0x00000042cc0c723c */ /* 0x000fe2000000182c */
[----:B------:R-:W2:Y:S07]  /*2d70*/  LDSM.16.M88.4 R64, [R249+0x2000] ;  /* 0x00200000f940783b */ /* 0x000eae0000000200 */
[C---:B----4-:R-:W-:Y:S08]  /*2d80*/  HMMA.16816.F32 R8, R208.reuse, R48, R40 ;  /* 0x00000030d008723c */ /* 0x050ff00000001828 */
[C---:B------:R-:W-:Y:S08]  /*2d90*/  HMMA.16816.F32 R52, R208.reuse, R50, R52 ;  /* 0x00000032d034723c */ /* 0x040ff00000001834 */
[C---:B------:R-:W-:Y:S08]  /*2da0*/  HMMA.16816.F32 R48, R208.reuse, R68, R36 ;  /* 0x00000044d030723c */ /* 0x040ff00000001824 */
[C---:B------:R-:W-:Y:S01]  /*2db0*/  HMMA.16816.F32 R44, R208.reuse, R70, R32 ;  /* 0x00000046d02c723c */ /* 0x040fe20000001820 */
[----:B------:R-:W3:Y:S07]  /*2dc0*/  LDSM.16.M88.4 R68, [R249+0x3800] ;  /* 0x00380000f944783b */ /* 0x000eee0000000200 */
[C---:B------:R-:W-:Y:S08]  /*2dd0*/  HMMA.16816.F32 R40, R208.reuse, R72, R28 ;  /* 0x00000048d028723c */ /* 0x040ff0000000181c */
[C---:B------:R-:W-:Y:S01]  /*2de0*/  HMMA.16816.F32 R36, R208.reuse, R74, R24 ;  /* 0x0000004ad024723c */ /* 0x040fe20000001818 */
[----:B------:R-:W-:Y:S07]  /*2df0*/  LDSM.16.M88.4 R72, [R134+0x14900] ;  /* 0x014900008648783b */ /* 0x000fee0000000200 */
[----:B-1----:R-:W-:Y:S08]  /*2e00*/  HMMA.16816.F32 R28, R208, R22, R12 ;  /* 0x00000016d01c723c */ /* 0x002ff0000000180c */
[----:B--2---:R-:W-:Y:S08]  /*2e10*/  HMMA.16816.F32 R24, R212, R64, R8 ;  /* 0x00000040d418723c */ /* 0x004ff00000001808 */
[----:B------:R-:W-:Y:S08]  /*2e20*/  HMMA.16816.F32 R32, R208, R20, R16 ;  /* 0x00000014d020723c */ /* 0x000ff00000001810 */
[C---:B------:R-:W-:Y:S01]  /*2e30*/  HMMA.16816.F32 R20, R212.reuse, R66, R52 ;  /* 0x00000042d414723c */ /* 0x040fe20000001834 */
[----:B------:R-:W1:Y:S04]  /*2e40*/  LDSM.16.M88.4 R52, [R134+0x15100] ;  /* 0x015100008634783b */ /* 0x000e680000000200 */
[----:B------:R-:W2:Y:S03]  /*2e50*/  LDSM.16.M88.4 R64, [R134+0x15900] ;  /* 0x015900008640783b */ /* 0x000ea60000000200 */
[C---:B------:R-:W-:Y:S08]  /*2e60*/  HMMA.16816.F32 R8, R212.reuse, R56, R40 ;  /* 0x00000038d408723c */ /* 0x040ff00000001828 */
[C---:B---3--:R-:W-:Y:S08]  /*2e70*/  HMMA.16816.F32 R28, R212.reuse, R70, R28 ;  /* 0x00000046d41c723c */ /* 0x048ff0000000181c */
[----:B------:R-:W-:Y:S08]  /*2e80*/  HMMA.16816.F32 R16, R212, R60, R48 ;  /* 0x0000003cd410723c */ /* 0x000ff00000001830 */
[----:B------:R-:W-:Y:S08]  /*2e90*/  HMMA.16816.F32 R24, R216, R76, R24 ;  /* 0x0000004cd818723c */ /* 0x000ff00000001818 */
[C---:B------:R-:W-:Y:S01]  /*2ea0*/  HMMA.16816.F32 R12, R212.reuse, R62, R44 ;  /* 0x0000003ed40c723c */ /* 0x040fe2000000182c */
[----:B------:R-:W3:Y:S07]  /*2eb0*/  LDSM.16.M88.4 R60, [R111+0x4800] ;  /* 0x004800006f3c783b */ /* 0x000eee0000000200 */
[C---:B------:R-:W-:Y:S01]  /*2ec0*/  HMMA.16816.F32 R36, R212.reuse, R58, R36 ;  /* 0x0000003ad424723c */ /* 0x040fe20000001824 */
[----:B------:R-:W4:Y:S07]  /*2ed0*/  LDSM.16.M88.4 R56, [R111+0x5000] ;  /* 0x005000006f38783b */ /* 0x000f2e0000000200 */
[----:B------:R-:W-:Y:S01]  /*2ee0*/  HMMA.16816.F32 R32, R212, R68, R32 ;  /* 0x00000044d420723c */ /* 0x000fe20000001820 */
[----:B------:R-:W-:Y:S07]  /*2ef0*/  LDSM.16.M88.4 R68, [R252+0x15100] ;  /* 0x01510000fc44783b */ /* 0x000fee0000000200 */
[C---:B------:R-:W-:Y:S01]  /*2f00*/  HMMA.16816.F32 R48, R216.reuse, R78, R20 ;  /* 0x0000004ed830723c */ /* 0x040fe20000001814 */
[----:B------:R-:W-:Y:S07]  /*2f10*/  LDSM.16.M88.4 R76, [R252+0x15900] ;  /* 0x01590000fc4c783b */ /* 0x000fee0000000200 */
[C---:B-1----:R-:W-:Y:S08]  /*2f20*/  HMMA.16816.F32 R20, R216.reuse, R52, R8 ;  /* 0x00000034d814723c */ /* 0x042ff00000001808 */
[C---:B--2---:R-:W-:Y:S08]  /*2f30*/  HMMA.16816.F32 R8, R216.reuse, R66, R28 ;  /* 0x00000042d808723c */ /* 0x044ff0000000181c */
[----:B------:R-:W-:Y:S08]  /*2f40*/  HMMA.16816.F32 R44, R216, R72, R16 ;  /* 0x00000048d82c723c */ /* 0x000ff00000001810 */
[----:B------:R-:W-:Y:S01]  /*2f50*/  HMMA.16816.F32 R28, R220, R80, R24 ;  /* 0x00000050dc1c723c */ /* 0x000fe20000001818 */
[----:B------:R-:W1:Y:S07]  /*2f60*/  LDSM.16.M88.4 R24, [R111+0x5800] ;  /* 0x005800006f18783b */ /* 0x000e6e0000000200 */
[C---:B------:R-:W-:Y:S01]  /*2f70*/  HMMA.16816.F32 R40, R216.reuse, R74, R12 ;  /* 0x0000004ad828723c */ /* 0x040fe2000000180c */
[----:B------:R-:W2:Y:S07]  /*2f80*/  LDSM.16.M88.4 R72, [R252+0x14900] ;  /* 0x01490000fc48783b */ /* 0x000eae0000000200 */
[C---:B------:R-:W-:Y:S08]  /*2f90*/  HMMA.16816.F32 R16, R216.reuse, R54, R36 ;  /* 0x00000036d810723c */ /* 0x040ff00000001824 */
[----:B------:R-:W-:Y:S01]  /*2fa0*/  HMMA.16816.F32 R12, R216, R64, R32 ;  /* 0x00000040d80c723c */ /* 0x000fe20000001820 */
[----:B------:R-:W5:Y:S07]  /*2fb0*/  LDSM.16.M88.4 R32, [R252+0x14100] ;  /* 0x01410000fc20783b */ /* 0x000f6e0000000200 */
[C---:B---3--:R-:W-:Y:S08]  /*2fc0*/  HMMA.16816.F32 R52, R220.reuse, R60, R44 ;  /* 0x0000003cdc34723c */ /* 0x048ff0000000182c */
[C---:B------:R-:W-:Y:S01]  /*2fd0*/  HMMA.16816.F32 R36, R220.reuse, R82, R48 ;  /* 0x00000052dc24723c */ /* 0x040fe20000001830 */
[----:B------:R-:W-:Y:S07]  /*2fe0*/  LDSM.16.M88.4 R80, [R134+0x16900] ;  /* 0x016900008650783b */ /* 0x000fee0000000200 */
[C---:B------:R-:W-:Y:S01]  /*2ff0*/  HMMA.16816.F32 R44, R220.reuse, R62, R40 ;  /* 0x0000003edc2c723c */ /* 0x040fe20000001828 */
[----:B------:R-:W-:Y:S07]  /*3000*/  LDSM.16.M88.4 R60, [R249+0x4800] ;  /* 0x00480000f93c783b */ /* 0x000fee0000000200 */
[C---:B----4-:R-:W-:Y:S01]  /*3010*/  HMMA.16816.F32 R40, R220.reuse, R58, R16 ;  /* 0x0000003adc28723c */ /* 0x050fe20000001810 */
[----:B------:R-:W3:Y:S07]  /*3020*/  LDSM.16.M88.4 R16, [R249+0x4000] ;  /* 0x00400000f910783b */ /* 0x000eee0000000200 */
[C---:B------:R-:W-:Y:S01]  /*3030*/  HMMA.16816.F32 R48, R220.reuse, R56, R20 ;  /* 0x00000038dc30723c */ /* 0x040fe20000001814 */
[----:B------:R-:W-:Y:S07]  /*3040*/  LDSM.16.M88.4 R56, [R249+0x5800] ;  /* 0x00580000f938783b */ /* 0x000fee0000000200 */
[C---:B-1----:R-:W-:Y:S08]  /*3050*/  HMMA.16816.F32 R64, R220.reuse, R24, R12 ;  /* 0x00000018dc40723c */ /* 0x042ff0000000180c */
[----:B------:R-:W-:Y:S08]  /*3060*/  HMMA.16816.F32 R20, R220, R26, R8 ;  /* 0x0000001adc14723c */ /* 0x000ff00000001808 */
[C---:B--2---:R-:W-:Y:S01]  /*3070*/  HMMA.16816.F32 R24, R224.reuse, R72, R52 ;  /* 0x00000048e018723c */ /* 0x044fe20000001834 */
[----:B------:R-:W1:Y:S07]  /*3080*/  LDSM.16.M88.4 R52, [R249+0x5000] ;  /* 0x00500000f934783b */ /* 0x000e6e0000000200 */
[C---:B-----5:R-:W-:Y:S08]  /*3090*/  HMMA.16816.F32 R12, R224.reuse, R32, R28 ;  /* 0x00000020e00c723c */ /* 0x060ff0000000181c */
[C---:B------:R-:W-:Y:S08]  /*30a0*/  HMMA.16816.F32 R8, R224.reuse, R34, R36 ;  /* 0x00000022e008723c */ /* 0x040ff00000001824 */
[C---:B------:R-:W-:Y:S01]  /*30b0*/  HMMA.16816.F32 R32, R224.reuse, R74, R44 ;  /* 0x0000004ae020723c */ /* 0x040fe2000000182c */
[----:B------:R-:W-:Y:S07]  /*30c0*/  LDSM.16.M88.4 R72, [R111+0x6000] ;  /* 0x006000006f48783b */ /* 0x000fee0000000200 */
[C---:B------:R-:W-:Y:S08]  /*30d0*/  HMMA.16816.F32 R44, R224.reuse, R70, R40 ;  /* 0x00000046e02c723c */ /* 0x040ff00000001828 */
[C---:B------:R-:W-:Y:S01]  /*30e0*/  HMMA.16816.F32 R48, R224.reuse, R68, R48 ;  /* 0x00000044e030723c */ /* 0x040fe20000001830 */
[----:B------:R-:W-:Y:S07]  /*30f0*/  LDSM.16.M88.4 R68, [R134+0x17900] ;  /* 0x017900008644783b */ /* 0x000fee0000000200 */
[C---:B------:R-:W-:Y:S01]  /*3100*/  HMMA.16816.F32 R40, R224.reuse, R76, R64 ;  /* 0x0000004ce028723c */ /* 0x040fe20000001840 */
[----:B------:R-:W2:Y:S07]  /*3110*/  LDSM.16.M88.4 R64, [R134+0x16100] ;  /* 0x016100008640783b */ /* 0x000eae0000000200 */
[----:B------:R-:W-:Y:S01]  /*3120*/  HMMA.16816.F32 R36, R224, R78, R20 ;  /* 0x0000004ee024723c */ /* 0x000fe20000001814 */
[----:B------:R-:W4:Y:S07]  /*3130*/  LDSM.16.M88.4 R76, [R111+0x6800] ;  /* 0x006800006f4c783b */ /* 0x000f2e0000000200 */
[C---:B---3--:R-:W-:Y:S08]  /*3140*/  HMMA.16816.F32 R28, R228.reuse, R16, R12 ;  /* 0x00000010e41c723c */ /* 0x048ff0000000180c */
[C---:B------:R-:W-:Y:S08]  /*3150*/  HMMA.16816.F32 R20, R228.reuse, R18, R8 ;  /* 0x00000012e414723c */ /* 0x040ff00000001808 */
[C---:B------:R-:W-:Y:S08]  /*3160*/  HMMA.16816.F32 R16, R228.reuse, R60, R24 ;  /* 0x0000003ce410723c */ /* 0x040ff00000001818 */
[C---:B------:R-:W-:Y:S01]  /*3170*/  HMMA.16816.F32 R12, R228.reuse, R62, R32 ;  /* 0x0000003ee40c723c */ /* 0x040fe20000001820 */
[----:B------:R-:W-:Y:S07]  /*3180*/  LDSM.16.M88.4 R32, [R111+0x7800] ;  /* 0x007800006f20783b */ /* 0x000fee0000000200 */
[C---:B-1----:R-:W-:Y:S08]  /*3190*/  HMMA.16816.F32 R8, R228.reuse, R52, R48 ;  /* 0x00000034e408723c */ /* 0x042ff00000001830 */
[C---:B------:R-:W-:Y:S08]  /*31a0*/  HMMA.16816.F32 R60, R228.reuse, R56, R40 ;  /* 0x00000038e43c723c */ /* 0x040ff00000001828 */
[C---:B------:R-:W-:Y:S08]  /*31b0*/  HMMA.16816.F32 R24, R228.reuse, R54, R44 ;  /* 0x00000036e418723c */ /* 0x040ff0000000182c */
[----:B------:R-:W-:Y:S01]  /*31c0*/  HMMA.16816.F32 R56, R228, R58, R36 ;  /* 0x0000003ae438723c */ /* 0x000fe20000001824 */
[----:B------:R-:W1:Y:S07]  /*31d0*/  LDSM.16.M88.4 R36, [R111+0x7000] ;  /* 0x007000006f24783b */ /* 0x000e6e0000000200 */
[C---:B--2---:R-:W-:Y:S08]  /*31e0*/  HMMA.16816.F32 R52, R232.reuse, R64, R28 ;  /* 0x00000040e834723c */ /* 0x044ff0000000181c */
[C---:B------:R-:W-:Y:S08]  /*31f0*/  HMMA.16816.F32 R48, R232.reuse, R66, R20 ;  /* 0x00000042e830723c */ /* 0x040ff00000001814 */
[C---:B------:R-:W-:Y:S08]  /*3200*/  HMMA.16816.F32 R44, R232.reuse, R80, R16 ;  /* 0x00000050e82c723c */ /* 0x040ff00000001810 */
[C---:B------:R-:W-:Y:S08]  /*3210*/  HMMA.16816.F32 R28, R232.reuse, R84, R8 ;  /* 0x00000054e81c723c */ /* 0x040ff00000001808 */
[C---:B------:R-:W-:Y:S08]  /*3220*/  HMMA.16816.F32 R20, R232.reuse, R68, R60 ;  /* 0x00000044e814723c */ /* 0x040ff0000000183c */
[C---:B------:R-:W-:Y:S01]  /*3230*/  HMMA.16816.F32 R40, R232.reuse, R82, R12 ;  /* 0x00000052e828723c */ /* 0x040fe2000000180c */
[----:B------:R-:W2:Y:S07]  /*3240*/  LDSM.16.M88.4 R80, [R252+0x16100] ;  /* 0x01610000fc50783b */ /* 0x000eae0000000200 */
[C---:B------:R-:W-:Y:S01]  /*3250*/  HMMA.16816.F32 R24, R232.reuse, R86, R24 ;  /* 0x00000056e818723c */ /* 0x040fe20000001818 */
[----:B------:R-:W3:Y:S07]  /*3260*/  LDSM.16.M88.4 R84, [R252+0x17100] ;  /* 0x01710000fc54783b */ /* 0x000eee0000000200 */
[----:B------:R-:W-:Y:S08]  /*3270*/  HMMA.16816.F32 R16, R232, R70, R56 ;  /* 0x00000046e810723c */ /* 0x000ff00000001838 */
[C---:B------:R-:W-:Y:S01]  /*3280*/  HMMA.16816.F32 R12, R236.reuse, R72, R52 ;  /* 0x00000048ec0c723c */ /* 0x040fe20000001834 */
[----:B------:R-:W5:Y:S07]  /*3290*/  LDSM.16.M88.4 R52, [R249+0x6000] ;  /* 0x00600000f934783b */ /* 0x000f6e0000000200 */
[C---:B------:R-:W-:Y:S08]  /*32a0*/  HMMA.16816.F32 R8, R236.reuse, R74, R48 ;  /* 0x0000004aec08723c */ /* 0x040ff00000001830 */
[C---:B----4-:R-:W-:Y:S01]  /*32b0*/  HMMA.16816.F32 R68, R236.reuse, R76, R44 ;  /* 0x0000004cec44723c */ /* 0x050fe2000000182c */
[----:B------:R-:W4:Y:S07]  /*32c0*/  LDSM.16.M88.4 R44, [R249+0x6800] ;  /* 0x00680000f92c783b */ /* 0x000f2e0000000200 */
[C---:B-1----:R-:W-:Y:S08]  /*32d0*/  HMMA.16816.F32 R72, R236.reuse, R36, R28 ;  /* 0x00000024ec48723c */ /* 0x042ff0000000181c */
[C---:B------:R-:W-:Y:S08]  /*32e0*/  HMMA.16816.F32 R60, R236.reuse, R32, R20 ;  /* 0x00000020ec3c723c */ /* 0x040ff00000001814 */
[C---:B------:R-:W-:Y:S01]  /*32f0*/  HMMA.16816.F32 R76, R236.reuse, R78, R40 ;  /* 0x0000004eec4c723c */ /* 0x040fe20000001828 */
[----:B------:R-:W1:Y:S07]  /*3300*/  LDSM.16.M88.4 R40, [R249+0x7000] ;  /* 0x00700000f928783b */ /* 0x000e6e0000000200 */
[----:B------:R-:W-:Y:S01]  /*3310*/  HMMA.16816.F32 R64, R236, R38, R24 ;  /* 0x00000026ec40723c */ /* 0x000fe20000001818 */
[----:B------:R-:W1:Y:S01]  /*3320*/  LDSM.16.M88.4 R36, [R249+0x7800] ;  /* 0x00780000f924783b */ /* 0x000e620000000200 */
[----:B------:R-:W-:-:S06]  /*3330*/  DEPBAR.LE SB0, 0x0 ;  /* 0x000080000000791a */ /* 0x000fcc0000000000 */
[----:B------:R-:W-:Y:S08]  /*3340*/  HMMA.16816.F32 R56, R236, R34, R16 ;  /* 0x00000022ec38723c */ /* 0x000ff00000001810 */
[C---:B--2---:R-:W-:Y:S08]  /*3350*/  HMMA.16816.F32 R48, R240.reuse, R80, R12 ;  /* 0x00000050f030723c */ /* 0x044ff0000000180c */
[C---:B------:R-:W-:Y:S08]  /*3360*/  HMMA.16816.F32 R32, R240.reuse, R82, R8 ;  /* 0x00000052f020723c */ /* 0x040ff00000001808 */
[C---:B------:R-:W-:Y:S08]  /*3370*/  HMMA.16816.F32 R28, R240.reuse, R92, R68 ;  /* 0x0000005cf01c723c */ /* 0x040ff00000001844 */
[C---:B---3--:R-:W-:Y:S08]  /*3380*/  HMMA.16816.F32 R20, R240.reuse, R84, R72 ;  /* 0x00000054f014723c */ /* 0x048ff00000001848 */
[C---:B------:R-:W-:Y:S08]  /*3390*/  HMMA.16816.F32 R12, R240.reuse, R88, R60 ;  /* 0x00000058f00c723c */ /* 0x040ff0000000183c */
[C---:B------:R-:W-:Y:S08]  /*33a0*/  HMMA.16816.F32 R24, R240.reuse, R94, R76 ;  /* 0x0000005ef018723c */ /* 0x040ff0000000184c */
[C---:B------:R-:W-:Y:S08]  /*33b0*/  HMMA.16816.F32 R16, R240.reuse, R86, R64 ;  /* 0x00000056f010723c */ /* 0x040ff00000001840 */
[----:B------:R-:W-:Y:S08]  /*33c0*/  HMMA.16816.F32 R8, R240, R90, R56 ;  /* 0x0000005af008723c */ /* 0x000ff00000001838 */
[C---:B-----5:R-:W-:Y:S08]  /*33d0*/  HMMA.16816.F32 R56, R244.reuse, R52, R48 ;  /* 0x00000034f438723c */ /* 0x060ff00000001830 */
[C---:B------:R-:W-:Y:S08]  /*33e0*/  HMMA.16816.F32 R52, R244.reuse, R54, R32 ;  /* 0x00000036f434723c */ /* 0x040ff00000001820 */
[C---:B----4-:R-:W-:Y:S08]  /*33f0*/  HMMA.16816.F32 R48, R244.reuse, R44, R28 ;  /* 0x0000002cf430723c */ /* 0x050ff0000000181c */
[C---:B-1----:R-:W-:Y:S08]  /*3400*/  HMMA.16816.F32 R32, R244.reuse, R40, R20 ;  /* 0x00000028f420723c */ /* 0x042ff00000001814 */
[C---:B------:R-:W-:Y:S08]  /*3410*/  HMMA.16816.F32 R28, R244.reuse, R36, R12 ;  /* 0x00000024f41c723c */ /* 0x040ff0000000180c */
[C---:B------:R-:W-:Y:S08]  /*3420*/  HMMA.16816.F32 R44, R244.reuse, R46, R24 ;  /* 0x0000002ef42c723c */ /* 0x040ff00000001818 */
[C---:B------:R-:W-:Y:S08]  /*3430*/  HMMA.16816.F32 R40, R244.reuse, R42, R16 ;  /* 0x0000002af428723c */ /* 0x040ff00000001810 */
[----:B------:R-:W-:Y:S01]  /*3440*/  HMMA.16816.F32 R36, R244, R38, R8 ;  /* 0x00000026f424723c */ /* 0x000fe20000001808 */
[----:B------:R-:W-:Y:S06]  /*3450*/  BAR.SYNC.DEFER_BLOCKING 0x0 ;  /* 0x0000000000007b1d */ /* 0x000fec0000010000 */
[----:B------:R-:W-:Y:S05]  /*3460*/  @P0 BRA `(.L_x_2377) ;  /* 0x0000052000000947 */ /* 0x000fea0003800000 */
[----:B------:R-:W-:Y:S01]  /*3470*/  ULEA UR4, UR6, UR12, 0x6 ;  /* 0x0000000c06047291 */ /* 0x000fe2000f8e303f */
[----:B------:R-:W-:Y:S01]  /*3480*/  IMAD.MOV.U32 R9, RZ, RZ, RZ ;  /* 0x000000ffff097224 */ /* 0x000fe200078e00ff */
[----:B------:R-:W-:-:S04]  /*3490*/  P2R R11, PR, RZ, 0x8 ;  /* 0x00000008ff0b7803 */ /* 0x000fc80000000000 */
        /* <DEDUP_REMOVED lines=79> */
.L_x_2377:
[----:B-1----:R-:W-:Y:S01]  /*3990*/  LOP3.LUT R2, R97, 0xffffffe0, RZ, 0xc0, !PT ;  /* 0xffffffe061027812 */ /* 0x002fe200078ec0ff */
[----:B------:R-:W-:Y:S01]  /*39a0*/  UMOV UR4, 0xffffffc0 ;  /* 0xffffffc000047882 */ /* 0x000fe20000000000 */
[----:B------:R-:W-:Y:S01]  /*39b0*/  LEA.HI R3, R98, R101, RZ, 0x2 ;  /* 0x0000006562037211 */ /* 0x000fe200078f10ff */
[----:B------:R-:W-:Y:S01]  /*39c0*/  UIMAD UR4, UR6, UR4, 0x41 ;  /* 0x00000041060474a4 */ /* 0x000fe2000f8e0204 */
[----:B------:R-:W-:Y:S01]  /*39d0*/  SHF.R.S32.HI R7, RZ, 0x1f, R96 ;  /* 0x0000001fff077819 */ /* 0x000fe20000011460 */
[----:B------:R-:W-:Y:S01]  /*39e0*/  IMAD.IADD R2, R101, 0x1, -R2 ;  /* 0x0000000165027824 */ /* 0x000fe200078e0a02 */
[----:B------:R-:W-:Y:S01]  /*39f0*/  LOP3.LUT R3, R3, 0xfffffffc, RZ, 0xc0, !PT ;  /* 0xfffffffc03037812 */ /* 0x000fe200078ec0ff */
[----:B------:R-:W-:Y:S01]  /*3a00*/  IMAD.SHL.U32 R135, R4, 0x2, RZ ;  /* 0x0000000204877824 */ /* 0x000fe200078e00ff */
[----:B------:R-:W-:Y:S01]  /*3a10*/  LEA.HI R7, R7, R96, RZ, 0x3 ;  /* 0x0000006007077211 */ /* 0x000fe200078f18ff */
[----:B------:R-:W-:Y:S01]  /*3a20*/  @UP1 USHF.L.U32 UR10, UR10, 0x7, URZ ;  /* 0x000000070a0a1899 */ /* 0x000fe2000800063f */
[----:B------:R-:W-:Y:S01]  /*3a30*/  SHF.R.S32.HI R6, RZ, 0x1f, R2 ;  /* 0x0000001fff067819 */ /* 0x000fe20000011402 */
[----:B------:R-:W-:Y:S01]  /*3a40*/  IMAD.IADD R3, R101, 0x1, -R3 ;  /* 0x0000000165037824 */ /* 0x000fe200078e0a03 */
[----:B------:R-:W-:Y:S01]  /*3a50*/  LOP3.LUT R7, R7, 0xffffff8, RZ, 0xc0, !PT ;  /* 0x0ffffff807077812 */ /* 0x000fe200078ec0ff */
[--C-:B------:R-:W-:Y:S01]  /*3a60*/  IMAD R248, R5, 0x2, R135.reuse ;  /* 0x0000000205f87824 */ /* 0x100fe200078e0287 */
[----:B------:R-:W-:Y:S01]  /*3a70*/  LEA.HI R6, R6, R2, RZ, 0x2 ;  /* 0x0000000206067211 */ /* 0x000fe200078f10ff */
[----:B------:R-:W-:Y:S01]  /*3a80*/  IMAD R251, R0, 0x2, R135 ;  /* 0x0000000200fb7824 */ /* 0x000fe200078e0287 */
[----:B------:R-:W-:Y:S01]  /*3a90*/  LEA.HI R8, R3, R3, RZ, 0x1 ;  /* 0x0000000303087211 */ /* 0x000fe200078f08ff */
[----:B------:R-:W-:Y:S01]  /*3aa0*/  IMAD.IADD R9, R96, 0x1, -R7 ;  /* 0x0000000160097824 */ /* 0x000fe200078e0a07 */
[----:B------:R-:W-:Y:S01]  /*3ab0*/  PLOP3.LUT P0, PT, PT, PT, UP1, 0x80, 0x0 ;  /* 0x000000000000781c */ /* 0x000fe20003f0f018 */
[----:B------:R-:W-:Y:S01]  /*3ac0*/  LDSM.16.MT88.4 R24, [R135+0x100] ;  /* 0x000100008718783b */ /* 0x000fe20000004200 */
[----:B------:R-:W-:Y:S01]  /*3ad0*/  LEA.HI.SX32 R7, R6, UR11, 0x1e ;  /* 0x0000000b06077c11 */ /* 0x000fe2000f8ff2ff */
[----:B------:R-:W-:Y:S01]  /*3ae0*/  IMAD R250, R0, 0x2, R248 ;  /* 0x0000000200fa7824 */ /* 0x000fe200078e02f8 */
[----:B------:R-:W-:Y:S01]  /*3af0*/  LOP3.LUT R8, R8, 0x1ffffffe, RZ, 0xc0, !PT ;  /* 0x1ffffffe08087812 */ /* 0x000fe200078ec0ff */
[----:B------:R-:W-:Y:S01]  /*3b00*/  LDSM.16.MT88.4 R64, [R135+0x2100] ;  /* 0x002100008740783b */ /* 0x000fe20000004200 */
[----:B------:R-:W-:Y:S01]  /*3b10*/  LOP3.LUT R6, R6, 0x7ffffffc, RZ, 0xc0, !PT ;  /* 0x7ffffffc06067812 */ /* 0x000fe200078ec0ff */
[----:B------:R-:W-:-:S02]  /*3b20*/  IMAD R7, R9, 0x10, R7 ;  /* 0x0000001009077824 */ /* 0x000fc400078e0207 */
[----:B------:R-:W-:Y:S01]  /*3b30*/  IMAD.IADD R3, R3, 0x1, -R8 ;  /* 0x0000000103037824 */ /* 0x000fe200078e0a08 */
[----:B------:R-:W-:Y:S01]  /*3b40*/  LDSM.16.MT88.4 R72, [R248+0x2100] ;  /* 0x00210000f848783b */ /* 0x000fe20000004200 */
[----:B------:R-:W-:Y:S02]  /*3b50*/  IMAD.IADD R2, R2, 0x1, -R6 ;  /* 0x0000000102027824 */ /* 0x000fe400078e0a06 */
[----:B------:R-:W-:Y:S01]  /*3b60*/  IMAD R133, R3, 0x8, R7 ;  /* 0x0000000803857824 */ /* 0x000fe200078e0207 */
[----:B------:R-:W-:Y:S01]  /*3b70*/  LDSM.16.MT88.4 R68, [R250+0x900] ;  /* 0x00090000fa44783b */ /* 0x000fe20000004200 */
[----:B------:R-:W-:Y:S01]  /*3b80*/  IMAD.U32 R6, RZ, RZ, UR4 ;  /* 0x00000004ff067e24 */ /* 0x000fe2000f8e00ff */
[----:B------:R-:W-:Y:S01]  /*3b90*/  ULDC.64 UR4, c[0x0][0x2c8] ;  /* 0x0000b20000047ab9 */ /* 0x000fe20000000a00 */
[----:B------:R-:W-:Y:S01]  /*3ba0*/  @P0 IMAD.HI.U32 R7, R133, c[0x0][0x2c8], RZ ;  /* 0x0000b20085070a27 */ /* 0x000fe200078e00ff */
[----:B------:R-:W-:Y:S01]  /*3bb0*/  PLOP3.LUT P0, PT, PT, PT, UP1, 0x80, 0x0 ;  /* 0x000000000000781c */ /* 0x000fe20003f0f018 */
[----:B------:R-:W-:Y:S02]  /*3bc0*/  STL [R1+0x9c], R133 ;  /* 0x00009c8501007387 */ /* 0x000fe40000100800 */
[----:B------:R-:W-:-:S02]  /*3bd0*/  IMAD.MOV.U32 R3, RZ, RZ, R133 ;  /* 0x000000ffff037224 */ /* 0x000fc400078e0085 */
[----:B------:R-:W-:Y:S01]  /*3be0*/  IMAD.SHL.U32 R10, R2, 0x2, RZ ;  /* 0x00000002020a7824 */ /* 0x000fe200078e00ff */
[----:B------:R-:W0:Y:S04]  /*3bf0*/  LDGDEPBAR ;  /* 0x00000000000079af */ /* 0x000e280000000000 */
[----:B------:R-:W-:Y:S01]  /*3c00*/  IADD3 R2, -R10, UR7, R6 ;  /* 0x000000070a027c10 */ /* 0x000fe2000fffe106 */
[----:B------:R-:W-:Y:S02]  /*3c10*/  STL [R1+0xac], R10 ;  /* 0x0000ac0a01007387 */ /* 0x000fe40000100800 */
[----:B------:R-:W-:Y:S02]  /*3c20*/  @P0 SHF.R.U32.HI R3, RZ, c[0x0][0x2cc], R7 ;  /* 0x0000b300ff030a19 */ /* 0x000fe40000011607 */
[----:B------:R-:W-:-:S02]  /*3c30*/  IADD3 R6, R2, -UR13, RZ ;  /* 0x8000000d02067c10 */ /* 0x000fc4000fffe0ff */
[----:B------:R-:W-:Y:S01]  /*3c40*/  IADD3 R7, -R10, UR24, RZ ;  /* 0x000000180a077c10 */ /* 0x000fe2000fffe1ff */
[----:B------:R-:W1:Y:S01]  /*3c50*/  SHFL.IDX PT, R8, R3, RZ, 0x1c1f ;  /* 0x001c1fff03087589 */ /* 0x000e6200000e0000 */
[----:B------:R-:W-:Y:S02]  /*3c60*/  UIMAD.WIDE.U32 UR24, UR10, UR4, URZ ;  /* 0x000000040a1872a5 */ /* 0x000fe4000f8e003f */
[----:B------:R-:W-:Y:S01]  /*3c70*/  UIADD3 UR10, UR6, -0x2, URZ ;  /* 0xfffffffe060a7890 */ /* 0x000fe2000fffe03f */
[----:B------:R-:W2:Y:S04]  /*3c80*/  SHFL.IDX PT, R3, R3, 0x1, 0x1c1f ;  /* 0x003c1f0003037f89 */ /* 0x000ea800000e0000 */
[----:B------:R-:W-:Y:S02]  /*3c90*/  @UP1 UMOV UR21, UR25 ;  /* 0x0000001900151c82 */ /* 0x000fe40008000000 */
[----:B------:R-:W-:-:S04]  /*3ca0*/  @UP1 USHF.R.U32.HI UR11, URZ, UR5, UR21 ;  /* 0x000000053f0b1299 */ /* 0x000fc80008011615 */
[----:B------:R-:W-:-:S04]  /*3cb0*/  UIADD3 UR11, UR11, UR7, -UR13 ;  /* 0x000000070b0b7290 */ /* 0x000fc8000fffe80d */
[----:B------:R-:W-:-:S04]  /*3cc0*/  USHF.R.S32.HI UR4, URZ, 0x1f, UR11 ;  /* 0x0000001f3f047899 */ /* 0x000fc8000801140b */
[----:B------:R-:W-:Y:S01]  /*3cd0*/  ULEA.HI UR4, UR4, UR11, URZ, 0x6 ;  /* 0x0000000b04047291 */ /* 0x000fe2000f8f303f */
[----:B-1----:R-:W-:-:S03]  /*3ce0*/  IMAD.IADD R2, R6, 0x1, R8 ;  /* 0x0000000106027824 */ /* 0x002fc600078e0208 */
[----:B------:R-:W-:Y:S01]  /*3cf0*/  USHF.R.S32.HI UR4, URZ, 0x6, UR4 ;  /* 0x000000063f047899 */ /* 0x000fe20008011404 */
[----:B--2---:R-:W-:Y:S01]  /*3d00*/  IMAD.IADD R3, R6, 0x1, R3 ;  /* 0x0000000106037824 */ /* 0x004fe200078e0203 */
[----:B------:R-:W-:Y:S02]  /*3d10*/  IMNMX R2, R7, R2, PT ;  /* 0x0000000207027217 */ /* 0x000fe40003800200 */
[----:B------:R-:W-:Y:S02]  /*3d20*/  UISETP.LT.AND UP0, UPT, URZ, UR4, UPT ;  /* 0x000000043f00728c */ /* 0x000fe4000bf01270 */
[----:B------:R-:W-:Y:S02]  /*3d30*/  ISETP.GT.AND P0, PT, R2, RZ, PT ;  /* 0x000000ff0200720c */ /* 0x000fe40003f04270 */
[----:B------:R-:W-:Y:S02]  /*3d40*/  USEL UR4, URZ, UR4, !UP0 ;  /* 0x000000043f047287 */ /* 0x000fe4000c000000 */
[----:B------:R-:W-:-:S02]  /*3d50*/  FSEL R11, R56, -INF , P0 ;  /* 0xff800000380b7808 */ /* 0x000fc40000000000 */
[----:B------:R-:W-:Y:S01]  /*3d60*/  UISETP.GE.AND UP0, UPT, UR10, UR4, UPT ;  /* 0x000000040a00728c */ /* 0x000fe2000bf06270 */
[----:B------:R-:W-:-:S04]  /*3d70*/  ISETP.GT.AND P0, PT, R2, 0x1, PT ;  /* 0x000000010200780c */ /* 0x000fc80003f04270 */
[----:B------:R-:W-:Y:S02]  /*3d80*/  FSEL R10, R57, -INF , P0 ;  /* 0xff800000390a7808 */ /* 0x000fe40000000000 */
        /* <DEDUP_REMOVED lines=26> */
[----:B------:R-:W-:Y:S02]  /*3f30*/  ISETP.GT.AND P0, PT, R2, 0x39, PT ;  /* 0x000000390200780c */ /* 0x000fe40003f04270 */
[----:B------:R-:W-:Y:S02]  /*3f40*/  IMNMX R2, R7, R3, PT ;  /* 0x0000000307027217 */ /* 0x000fe40003800200 */
[----:B------:R-:W-:Y:S02]  /*3f50*/  FSEL R96, R37, -INF , P0 ;  /* 0xff80000025607808 */ /* 0x000fe40000000000 */
[----:B------:R-:W-:Y:S02]  /*3f60*/  ISETP.GT.AND P0, PT, R2, RZ, PT ;  /* 0x000000ff0200720c */ /* 0x000fe40003f04270 */
[----:B------:R-:W-:-:S02]  /*3f70*/  FMNMX.FTZ R3, R11, R10, !PT ;  /* 0x0000000a0b037209 */ /* 0x000fc40007810000 */
[----:B------:R-:W-:Y:S02]  /*3f80*/  FSEL R9, R58, -INF , P0 ;  /* 0xff8000003a097808 */ /* 0x000fe40000000000 */
[----:B------:R-:W-:Y:S02]  /*3f90*/  ISETP.GT.AND P0, PT, R2, 0x1, PT ;  /* 0x000000010200780c */ /* 0x000fe40003f04270 */
[----:B------:R-:W-:Y:S02]  /*3fa0*/  FMNMX.FTZ R3, R14, R3, !PT ;  /* 0x000000030e037209 */ /* 0x000fe40007810000 */
[----:B------:R-:W-:Y:S02]  /*3fb0*/  FSEL R8, R59, -INF , P0 ;  /* 0xff8000003b087808 */ /* 0x000fe40000000000 */
[----:B------:R-:W-:Y:S01]  /*3fc0*/  ISETP.GT.AND P0, PT, R2, 0x8, PT ;  /* 0x000000080200780c */ /* 0x000fe20003f04270 */
[----:B------:R-:W-:Y:S01]  /*3fd0*/  LDSM.16.MT88.4 R56, [R250+0x100] ;  /* 0x00010000fa38783b */ /* 0x000fe20000004200 */
[----:B------:R-:W-:-:S02]  /*3fe0*/  FMNMX.FTZ R3, R13, R3, !PT ;  /* 0x000000030d037209 */ /* 0x000fc40007810000 */
[----:B------:R-:W-:Y:S02]  /*3ff0*/  FSEL R7, R54, -INF , P0 ;  /* 0xff80000036077808 */ /* 0x000fe40000000000 */
[C---:B------:R-:W-:Y:S02]  /*4000*/  ISETP.GT.AND P0, PT, R2.reuse, 0x9, PT ;  /* 0x000000090200780c */ /* 0x040fe40003f04270 */
[----:B------:R-:W-:Y:S02]  /*4010*/  FMNMX.FTZ R3, R15, R3, !PT ;  /* 0x000000030f037209 */ /* 0x000fe40007810000 */
[----:B------:R-:W-:Y:S02]  /*4020*/  FSEL R12, R55, -INF , P0 ;  /* 0xff800000370c7808 */ /* 0x000fe40000000000 */
[----:B------:R-:W-:Y:S02]  /*4030*/  ISETP.GT.AND P0, PT, R2, 0x10, PT ;  /* 0x000000100200780c */ /* 0x000fe40003f04270 */
[----:B------:R-:W-:-:S02]  /*4040*/  FMNMX.FTZ R3, R16, R3, !PT ;  /* 0x0000000310037209 */ /* 0x000fc40007810000 */
[----:B------:R-:W-:Y:S02]  /*4050*/  FSEL R20, R50, -INF , P0 ;  /* 0xff80000032147808 */ /* 0x000fe40000000000 */
[C---:B------:R-:W-:Y:S02]  /*4060*/  ISETP.GT.AND P0, PT, R2.reuse, 0x11, PT ;  /* 0x000000110200780c */ /* 0x040fe40003f04270 */
[----:B------:R-:W-:Y:S02]  /*4070*/  FMNMX.FTZ R3, R21, R3, !PT ;  /* 0x0000000315037209 */ /* 0x000fe40007810000 */
[----:B------:R-:W-:Y:S02]  /*4080*/  FMNMX.FTZ R6, R9, R8, !PT ;  /* 0x0000000809067209 */ /* 0x000fe40007810000 */
[----:B------:R-:W-:Y:S02]  /*4090*/  FSEL R19, R51, -INF , P0 ;  /* 0xff80000033137808 */ /* 0x000fe40000000000 */
[----:B------:R-:W-:Y:S01]  /*40a0*/  ISETP.GT.AND P0, PT, R2, 0x18, PT ;  /* 0x000000180200780c */ /* 0x000fe20003f04270 */
[----:B------:R-:W-:Y:S01]  /*40b0*/  LDSM.16.MT88.4 R48, [R251+0x100] ;  /* 0x00010000fb30783b */ /* 0x000fe20000004200 */
[----:B------:R-:W-:-:S02]  /*40c0*/  FMNMX.FTZ R3, R22, R3, !PT ;  /* 0x0000000316037209 */ /* 0x000fc40007810000 */
[----:B------:R-:W-:Y:S02]  /*40d0*/  FMNMX.FTZ R6, R7, R6, !PT ;  /* 0x0000000607067209 */ /* 0x000fe40007810000 */
[----:B------:R-:W-:Y:S02]  /*40e0*/  FSEL R18, R46, -INF , P0 ;  /* 0xff8000002e127808 */ /* 0x000fe40000000000 */
[----:B------:R-:W-:Y:S02]  /*40f0*/  ISETP.GT.AND P0, PT, R2, 0x19, PT ;  /* 0x000000190200780c */ /* 0x000fe40003f04270 */
[----:B------:R-:W-:Y:S02]  /*4100*/  FMNMX.FTZ R3, R106, R3, !PT ;  /* 0x000000036a037209 */ /* 0x000fe40007810000 */
[----:B------:R-:W-:Y:S02]  /*4110*/  FMNMX.FTZ R6, R12, R6, !PT ;  /* 0x000000060c067209 */ /* 0x000fe40007810000 */
[----:B------:R-:W-:-:S02]  /*4120*/  FSEL R17, R47, -INF , P0 ;  /* 0xff8000002f117808 */ /* 0x000fc40000000000 */
[----:B------:R-:W-:Y:S02]  /*4130*/  FMNMX.FTZ R132, R105, R3, !PT ;  /* 0x0000000369847209 */ /* 0x000fe40007810000 */
[----:B------:R-:W-:Y:S02]  /*4140*/  ISETP.GT.AND P0, PT, R2, 0x20, PT ;  /* 0x000000200200780c */ /* 0x000fe40003f04270 */
[----:B------:R-:W-:Y:S02]  /*4150*/  FMNMX.FTZ R3, R20, R6, !PT ;  /* 0x0000000614037209 */ /* 0x000fe40007810000 */
[----:B------:R-:W-:Y:S02]  /*4160*/  FSEL R99, R34, -INF , P0 ;  /* 0xff80000022637808 */ /* 0x000fe40000000000 */
[----:B------:R-:W-:Y:S02]  /*4170*/  FMNMX.FTZ R3, R19, R3, !PT ;  /* 0x0000000313037209 */ /* 0x000fe40007810000 */
[----:B------:R-:W-:-:S02]  /*4180*/  ISETP.GT.AND P0, PT, R2, 0x21, PT ;  /* 0x000000210200780c */ /* 0x000fc40003f04270 */
[----:B------:R-:W-:Y:S02]  /*4190*/  FMNMX.FTZ R3, R18, R3, !PT ;  /* 0x0000000312037209 */ /* 0x000fe40007810000 */
[----:B------:R-:W-:Y:S02]  /*41a0*/  FSEL R98, R35, -INF , P0 ;  /* 0xff80000023627808 */ /* 0x000fe40000000000 */
[----:B------:R-:W-:Y:S01]  /*41b0*/  ISETP.GT.AND P0, PT, R2, 0x28, PT ;  /* 0x000000280200780c */ /* 0x000fe20003f04270 */
[----:B------:R-:W-:Y:S01]  /*41c0*/  LDSM.16.MT88.4 R32, [R251+0x900] ;  /* 0x00090000fb20783b */ /* 0x000fe20000004200 */
[----:B------:R-:W-:Y:S02]  /*41d0*/  FMNMX.FTZ R3, R17, R3, !PT ;  /* 0x0000000311037209 */ /* 0x000fe40007810000 */
[----:B------:R-:W-:Y:S02]  /*41e0*/  FSEL R95, R42, -INF , P0 ;  /* 0xff8000002a5f7808 */ /* 0x000fe40000000000 */
[----:B------:R-:W-:-:S02]  /*41f0*/  ISETP.GT.AND P0, PT, R2, 0x29, PT ;  /* 0x000000290200780c */ /* 0x000fc40003f04270 */
[----:B------:R-:W-:Y:S02]  /*4200*/  FMNMX.FTZ R3, R99, R3, !PT ;  /* 0x0000000363037209 */ /* 0x000fe40007810000 */
[----:B------:R-:W-:Y:S02]  /*4210*/  FMNMX.FTZ R132, R104, R132, !PT ;  /* 0x0000008468847209 */ /* 0x000fe40007810000 */
[----:B------:R-:W-:Y:S02]  /*4220*/  FSEL R97, R43, -INF , P0 ;  /* 0xff8000002b617808 */ /* 0x000fe40000000000 */
[----:B------:R-:W-:Y:S01]  /*4230*/  ISETP.GT.AND P0, PT, R2, 0x30, PT ;  /* 0x000000300200780c */ /* 0x000fe20003f04270 */
[----:B------:R-:W-:Y:S01]  /*4240*/  LDSM.16.MT88.4 R40, [R135+0x900] ;  /* 0x000900008728783b */ /* 0x000fe20000004200 */
[----:B------:R-:W-:Y:S02]  /*4250*/  FMNMX.FTZ R3, R98, R3, !PT ;  /* 0x0000000362037209 */ /* 0x000fe40007810000 */
[----:B------:R-:W-:-:S02]  /*4260*/  FMNMX.FTZ R132, R103, R132, !PT ;  /* 0x0000008467847209 */ /* 0x000fc40007810000 */
[----:B------:R-:W-:Y:S02]  /*4270*/  FSEL R94, R30, -INF , P0 ;  /* 0xff8000001e5e7808 */ /* 0x000fe40000000000 */
[----:B------:R-:W-:Y:S02]  /*4280*/  FMNMX.FTZ R3, R95, R3, !PT ;  /* 0x000000035f037209 */ /* 0x000fe40007810000 */
[----:B------:R-:W-:Y:S02]  /*4290*/  ISETP.GT.AND P0, PT, R2, 0x31, PT ;  /* 0x000000310200780c */ /* 0x000fe40003f04270 */
[----:B------:R-:W-:Y:S02]  /*42a0*/  FMNMX.FTZ R132, R102, R132, !PT ;  /* 0x0000008466847209 */ /* 0x000fe40007810000 */
[----:B------:R-:W-:Y:S02]  /*42b0*/  FMNMX.FTZ R3, R97, R3, !PT ;  /* 0x0000000361037209 */ /* 0x000fe40007810000 */
[----:B------:R-:W-:-:S02]  /*42c0*/  FSEL R93, R31, -INF , P0 ;  /* 0xff8000001f5d7808 */ /* 0x000fc40000000000 */
[----:B------:R-:W-:Y:S02]  /*42d0*/  ISETP.GT.AND P0, PT, R2, 0x38, PT ;  /* 0x000000380200780c */ /* 0x000fe40003f04270 */
[----:B------:R-:W-:Y:S02]  /*42e0*/  FMNMX.FTZ R132, R101, R132, !PT ;  /* 0x0000008465847209 */ /* 0x000fe40007810000 */
[----:B------:R-:W-:Y:S02]  /*42f0*/  FMNMX.FTZ R3, R94, R3, !PT ;  /* 0x000000035e037209 */ /* 0x000fe40007810000 */
[----:B------:R-:W-:Y:S02]  /*4300*/  FSEL R92, R38, -INF , P0 ;  /* 0xff800000265c7808 */ /* 0x000fe40000000000 */
[----:B------:R-:W-:Y:S02]  /*4310*/  FMNMX.FTZ R132, R100, R132, !PT ;  /* 0x0000008464847209 */ /* 0x000fe40007810000 */
[----:B------:R-:W-:-:S02]  /*4320*/  ISETP.GT.AND P0, PT, R2, 0x39, PT ;  /* 0x000000390200780c */ /* 0x000fc40003f04270 */
[----:B------:R-:W-:Y:S02]  /*4330*/  FMNMX.FTZ R2, R93, R3, !PT ;  /* 0x000000035d027209 */ /* 0x000fe40007810000 */
[----:B------:R-:W-:Y:S02]  /*4340*/  FMNMX.FTZ R132, R96, R132, !PT ;  /* 0x0000008460847209 */ /* 0x000fe40007810000 */
[----:B------:R-:W-:Y:S02]  /*4350*/  FSEL R91, R39, -INF , P0 ;  /* 0xff800000275b7808 */ /* 0x000fe40000000000 */
[----:B------:R-:W-:Y:S01]  /*4360*/  FMNMX.FTZ R2, R92, R2, !PT ;  /* 0x000000025c027209 */ /* 0x000fe20007810000 */
[----:B------:R-:W1:Y:S03]  /*4370*/  SHFL.BFLY PT, R6, R132, 0x2, 0x1f ;  /* 0x0c401f0084067f89 */ /* 0x000e6600000e0000 */
[----:B------:R-:W-:Y:S01]  /*4380*/  FMNMX.FTZ R2, R91, R2, !PT ;  /* 0x000000025b027209 */ /* 0x000fe20007810000 */
[----:B------:R-:W-:Y:S04]  /*4390*/  LDSM.16.MT88.4 R36, [R248+0x900] ;  /* 0x00090000f824783b */ /* 0x000fe80000004200 */
        /* <DEDUP_REMOVED lines=69> */
[----:B------:R-:W-:-:S02]  /*47f0*/  IMAD.MOV.U32 R129, RZ, RZ, R110 ;  /* 0x000000ffff817224 */ /* 0x000fc400078e006e */
[----:B------:R-:W-:Y:S02]  /*4800*/  IMAD.MOV.U32 R128, RZ, RZ, R111 ;  /* 0x000000ffff807224 */ /* 0x000fe400078e006f */
[----:B------:R-:W-:Y:S02]  /*4810*/  IMAD.MOV.U32 R131, RZ, RZ, R108 ;  /* 0x000000ffff837224 */ /* 0x000fe400078e006c */
[----:B------:R-:W-:Y:S01]  /*4820*/  IMAD.MOV.U32 R130, RZ, RZ, R109 ;  /* 0x000000ffff827224 */ /* 0x000fe200078e006d */
[----:B------:R-:W-:Y:S01]  /*4830*/  HMMA.16816.F32 R32, R12, R58, RZ ;  /* 0x0000003a0c20723c */ /* 0x000fe200000018ff */
[----:B------:R-:W-:Y:S01]  /*4840*/  IMAD.MOV.U32 R112, RZ, RZ, R25 ;  /* 0x000000ffff707224 */ /* 0x000fe200078e0019 */
[----:B------:R-:W-:Y:S01]  /*4850*/  LDSM.16.MT88.4 R56, [R251+0x2900] ;  /* 0x00290000fb38783b */ /* 0x000fe20000004200 */
[----:B------:R-:W-:Y:S02]  /*4860*/  IMAD.MOV.U32 R111, RZ, RZ, R26 ;  /* 0x000000ffff6f7224 */ /* 0x000fe400078e001a */
[----:B------:R-:W-:-:S02]  /*4870*/  IMAD.MOV.U32 R110, RZ, RZ, R24 ;  /* 0x000000ffff6e7224 */ /* 0x000fc400078e0018 */
        /* <DEDUP_REMOVED lines=14> */
[----:B------:R-:W-:Y:S01]  /*4960*/  LDSM.16.MT88.4 R44, [R251+0x4100] ;  /* 0x00410000fb2c783b */ /* 0x000fe20000004200 */
[----:B------:R-:W-:-:S02]  /*4970*/  IMAD.MOV.U32 R108, RZ, RZ, R53 ;  /* 0x000000ffff6c7224 */ /* 0x000fc400078e0035 */
[----:B------:R-:W-:Y:S02]  /*4980*/  IMAD.MOV.U32 R5, RZ, RZ, R54 ;  /* 0x000000ffff057224 */ /* 0x000fe400078e0036 */
[----:B------:R-:W-:Y:S01]  /*4990*/  IMAD.MOV.U32 R0, RZ, RZ, R55 ;  /* 0x000000ffff007224 */ /* 0x000fe200078e0037 */
[----:B--2---:R-:W-:Y:S01]  /*49a0*/  HMMA.16816.F32 R20, R8, R36, R20 ;  /* 0x000000240814723c */ /* 0x004fe20000001814 */
[----:B------:R-:W-:Y:S01]  /*49b0*/  IMAD.MOV.U32 R116, RZ, RZ, R28 ;  /* 0x000000ffff747224 */ /* 0x000fe200078e001c */
[----:B------:R-:W1:Y:S01]  /*49c0*/  LDSM.16.MT88.4 R52, [R250+0x2900] ;  /* 0x00290000fa34783b */ /* 0x000e620000004200 */
[----:B------:R-:W-:Y:S02]  /*49d0*/  IMAD.MOV.U32 R115, RZ, RZ, R29 ;  /* 0x000000ffff737224 */ /* 0x000fe400078e001d */
[----:B------:R-:W-:Y:S02]  /*49e0*/  IMAD.MOV.U32 R114, RZ, RZ, R30 ;  /* 0x000000ffff727224 */ /* 0x000fe400078e001e */
[----:B------:R-:W-:Y:S01]  /*49f0*/  IMAD.MOV.U32 R113, RZ, RZ, R31 ;  /* 0x000000ffff717224 */ /* 0x000fe200078e001f */
[----:B---3--:R-:W-:Y:S01]  /*4a00*/  HMMA.16816.F32 R32, R12, R40, RZ ;  /* 0x000000280c20723c */ /* 0x008fe200000018ff */
[----:B------:R-:W-:-:S02]  /*4a10*/  IMAD.MOV.U32 R178, RZ, RZ, R16 ;  /* 0x000000ffffb27224 */ /* 0x000fc400078e0010 */
[----:B------:R-:W-:Y:S02]  /*4a20*/  IMAD.MOV.U32 R177, RZ, RZ, R17 ;  /* 0x000000ffffb17224 */ /* 0x000fe400078e0011 */
[----:B------:R-:W-:Y:S02]  /*4a30*/  IMAD.MOV.U32 R176, RZ, RZ, R18 ;  /* 0x000000ffffb07224 */ /* 0x000fe400078e0012 */
[----:B------:R-:W-:Y:S01]  /*4a40*/  IMAD.MOV.U32 R4, RZ, RZ, R19 ;  /* 0x000000ffff047224 */ /* 0x000fe200078e0013 */
[----:B------:R-:W-:Y:S01]  /*4a50*/  HMMA.16816.F32 R28, R12, R42, RZ ;  /* 0x0000002a0c1c723c */ /* 0x000fe200000018ff */
[----:B------:R-:W2:Y:S01]  /*4a60*/  LDSM.16.MT88.4 R40, [R248+0x4100] ;  /* 0x00410000f828783b */ /* 0x000ea20000004200 */
[----:B------:R-:W-:Y:S02]  /*4a70*/  IMAD.MOV.U32 R120, RZ, RZ, R24 ;  /* 0x000000ffff787224 */ /* 0x000fe400078e0018 */
[----:B------:R-:W-:Y:S02]  /*4a80*/  IMAD.MOV.U32 R119, RZ, RZ, R25 ;  /* 0x000000ffff777224 */ /* 0x000fe400078e0019 */
[----:B------:R-:W-:-:S02]  /*4a90*/  IMAD.MOV.U32 R118, RZ, RZ, R26 ;  /* 0x000000ffff767224 */ /* 0x000fc400078e001a */
[C---:B------:R-:W-:Y:S01]  /*4aa0*/  HMMA.16816.F32 R16, R12.reuse, R74, RZ ;  /* 0x0000004a0c10723c */ /* 0x040fe200000018ff */
[----:B------:R-:W-:Y:S02]  /*4ab0*/  IMAD.MOV.U32 R117, RZ, RZ, R27 ;  /* 0x000000ffff757224 */ /* 0x000fe400078e001b */
[----:B------:R-:W-:Y:S02]  /*4ac0*/  IMAD.MOV.U32 R73, RZ, RZ, R20 ;  /* 0x000000ffff497224 */ /* 0x000fe400078e0014 */
[----:B------:R-:W-:Y:S02]  /*4ad0*/  IMAD.MOV.U32 R72, RZ, RZ, R21 ;  /* 0x000000ffff487224 */ /* 0x000fe400078e0015 */
[----:B------:R-:W-:Y:S01]  /*4ae0*/  IMAD.MOV.U32 R37, RZ, RZ, R22 ;  /* 0x000000ffff257224 */ /* 0x000fe200078e0016 */
[----:B------:R-:W-:Y:S01]  /*4af0*/  HMMA.16816.F32 R24, R12, R48, RZ ;  /* 0x000000300c18723c */ /* 0x000fe200000018ff */
[----:B------:R-:W-:-:S06]  /*4b00*/  IMAD.MOV.U32 R36, RZ, RZ, R23 ;  /* 0x000000ffff247224 */ /* 0x000fcc00078e0017 */
        /* <DEDUP_REMOVED lines=14> */
[C---:B-1----:R-:W-:Y:S01]  /*4bf0*/  HMMA.16816.F32 R72, R8.reuse, R52, R24 ;  /* 0x000000340848723c */ /* 0x042fe20000001818 */
[----:B------:R-:W-:Y:S02]  /*4c00*/  IMAD.MOV.U32 R59, RZ, RZ, R36 ;  /* 0x000000ffff3b7224 */ /* 0x000fe400078e0024 */
[----:B------:R-:W1:Y:S04]  /*4c10*/  LDSM.16.MT88.4 R36, [R251+0x4900] ;  /* 0x00490000fb24783b */ /* 0x000e680000004200 */
[----:B------:R-:W-:Y:S01]  /*4c20*/  IMAD.MOV.U32 R52, RZ, RZ, R120 ;  /* 0x000000ffff347224 */ /* 0x000fe200078e0078 */
[----:B------:R-:W-:Y:S01]  /*4c30*/  HMMA.16816.F32 R152, R8, R54, R20 ;  /* 0x000000360898723c */ /* 0x000fe20000001814 */
[----:B------:R-:W-:-:S06]  /*4c40*/  IMAD.MOV.U32 R53, RZ, RZ, R119 ;  /* 0x000000ffff357224 */ /* 0x000fcc00078e0077 */
[----:B------:R-:W-:Y:S01]  /*4c50*/  IMAD.MOV.U32 R54, RZ, RZ, R118 ;  /* 0x000000ffff367224 */ /* 0x000fe200078e0076 */
[----:B--2---:R-:W-:Y:S01]  /*4c60*/  HMMA.16816.F32 R24, R12, R40, RZ ;  /* 0x000000280c18723c */ /* 0x004fe200000018ff */
[----:B------:R-:W-:-:S07]  /*4c70*/  IMAD.MOV.U32 R55, RZ, RZ, R117 ;  /* 0x000000ffff377224 */ /* 0x000fce00078e0075 */
[----:B------:R-:W-:Y:S01]  /*4c80*/  HMMA.16816.F32 R20, R12, R42, RZ ;  /* 0x0000002a0c14723c */ /* 0x000fe200000018ff */
[----:B------:R-:W2:Y:S07]  /*4c90*/  LDSM.16.MT88.4 R40, [R250+0x4100] ;  /* 0x00410000fa28783b */ /* 0x000eae0000004200 */
[----:B------:R-:W-:Y:S08]  /*4ca0*/  HMMA.16816.F32 R160, R8, R64, R16 ;  /* 0x0000004008a0723c */ /* 0x000ff00000001810 */
[----:B------:R-:W-:Y:S07]  /*4cb0*/  HMMA.16816.F32 R16, R12, R44, RZ ;  /* 0x0000002c0c10723c */ /* 0x000fee00000018ff */
[----:B------:R-:W-:Y:S01]  /*4cc0*/  IMAD.MOV.U32 R44, RZ, RZ, R109 ;  /* 0x000000ffff2c7224 */ /* 0x000fe200078e006d */
        /* <DEDUP_REMOVED lines=8> */
[----:B------:R-:W-:-:S06]  /*4d50*/  IMAD.MOV.U32 R63, RZ, RZ, R113 ;  /* 0x000000ffff3f7224 */ /* 0x000fcc00078e0071 */
[--C-:B------:R-:W-:Y:S01]  /*4d60*/  FFMA.FTZ R36, R102, c[0x0][0x2d0], -R6.reuse ;  /* 0x0000b40066247a23 */ /* 0x100fe20000010806 */
[----:B--2---:R-:W-:Y:S01]  /*4d70*/  HMMA.16816.F32 R16, R12, R40, RZ ;  /* 0x000000280c10723c */ /* 0x004fe200000018ff */
[----:B------:R-:W-:Y:S02]  /*4d80*/  FFMA.FTZ R37, R101, c[0x0][0x2d0], -R6 ;  /* 0x0000b40065257a23 */ /* 0x000fe40000010806 */
[----:B------:R-:W-:Y:S02]  /*4d90*/  IMAD.MOV.U32 R101, RZ, RZ, R130 ;  /* 0x000000ffff657224 */ /* 0x000fe400078e0082 */
[----:B------:R-:W-:-:S03]  /*4da0*/  IMAD.MOV.U32 R102, RZ, RZ, R129 ;  /* 0x000000ffff667224 */ /* 0x000fc600078e0081 */
        /* <DEDUP_REMOVED lines=10> */
[----:B------:R-:W-:Y:S02]  /*4e50*/  FADD.FTZ R5, R77, R76 ;  /* 0x0000004c4d057221 */ /* 0x000fe40000010000 */
[----:B------:R-:W-:Y:S01]  /*4e60*/  IMAD.MOV.U32 R76, RZ, RZ, R178 ;  /* 0x000000ffff4c7224 */ /* 0x000fe200078e00b2 */
[----:B------:R-:W-:Y:S01]  /*4e70*/  HMMA.16816.F32 R16, R12, R42, RZ ;  /* 0x0000002a0c10723c */ /* 0x000fe200000018ff */
[----:B------:R-:W-:Y:S02]  /*4e80*/  IMAD.MOV.U32 R77, RZ, RZ, R177 ;  /* 0x000000ffff4d7224 */ /* 0x000fe400078e00b1 */
[----:B------:R-:W-:Y:S02]  /*4e90*/  IMAD.MOV.U32 R78, RZ, RZ, R176 ;  /* 0x000000ffff4e7224 */ /* 0x000fe400078e00b0 */
[----:B------:R-:W-:Y:S02]  /*4ea0*/  FADD.FTZ R0, R82, R0 ;  /* 0x0000000052007221 */ /* 0x000fe40000010000 */
[----:B------:R-:W-:Y:S01]  /*4eb0*/  IMAD.MOV.U32 R79, RZ, RZ, R4 ;  /* 0x000000ffff4f7224 */ /* 0x000fe200078e0004 */
[----:B------:R-:W-:Y:S01]  /*4ec0*/  HMMA.16816.F32 R108, R8, R38, R20 ;  /* 0x00000026086c723c */ /* 0x000fe20000001814 */
[----:B------:R-:W2:Y:S01]  /*4ed0*/  LDSM.16.MT88.4 R20, [R135+0x6900] ;  /* 0x006900008714783b */ /* 0x000ea20000004200 */
[----:B------:R-:W-:-:S02]  /*4ee0*/  FADD.FTZ R5, R80, R5 ;  /* 0x0000000550057221 */ /* 0x000fc40000010000 */
[----:B------:R-:W-:Y:S02]  /*4ef0*/  FADD.FTZ R4, R85, R0 ;  /* 0x0000000055047221 */ /* 0x000fe40000010000 */
[----:B------:R-:W-:Y:S02]  /*4f00*/  FADD.FTZ R0, R84, R5 ;  /* 0x0000000554007221 */ /* 0x000fe40000010000 */
[----:B------:R-:W-:Y:S02]  /*4f10*/  FADD.FTZ R4, R83, R4 ;  /* 0x0000000453047221 */ /* 0x000fe40000010000 */
[----:B------:R-:W-:Y:S02]  /*4f20*/  FADD.FTZ R0, R7, R0 ;  /* 0x0000000007007221 */ /* 0x000fe40000010000 */
[--C-:B------:R-:W-:Y:S02]  /*4f30*/  FFMA.FTZ R24, R106, c[0x0][0x2d0], -R6.reuse ;  /* 0x0000b4006a187a23 */ /* 0x100fe40000010806 */
[----:B------:R-:W-:-:S02]  /*4f40*/  FFMA.FTZ R38, R100, c[0x0][0x2d0], -R6 ;  /* 0x0000b40064267a23 */ /* 0x000fc40000010806 */
[----:B------:R-:W-:Y:S01]  /*4f50*/  HMMA.16816.F32 R112, R8, R26, R16 ;  /* 0x0000001a0870723c */ /* 0x000fe20000001810 */
[----:B------:R-:W-:Y:S02]  /*4f60*/  FFMA.FTZ R39, R96, c[0x0][0x2d0], -R6 ;  /* 0x0000b40060277a23 */ /* 0x000fe40000010806 */
[----:B------:R-:W-:Y:S02]  /*4f70*/  FADD.FTZ R25, R88, R4 ;  /* 0x0000000458197221 */ /* 0x000fe40000010000 */
[----:B------:R-:W-:Y:S02]  /*4f80*/  IMAD.MOV.U32 R106, RZ, RZ, R49 ;  /* 0x000000ffff6a7224 */ /* 0x000fe400078e0031 */
[----:B------:R-:W-:Y:S01]  /*4f90*/  FFMA.FTZ R26, R105, c[0x0][0x2d0], -R6 ;  /* 0x0000b400691a7a23 */ /* 0x000fe20000010806 */
[----:B-1----:R-:W-:Y:S01]  /*4fa0*/  HMMA.16816.F32 R16, R12, R28, RZ ;  /* 0x0000001c0c10723c */ /* 0x002fe200000018ff */
[----:B------:R-:W-:Y:S02]  /*4fb0*/  FADD.FTZ R27, R81, R0 ;  /* 0x00000000511b7221 */ /* 0x000fe40000010000 */
[----:B------:R-:W-:Y:S01]  /*4fc0*/  MUFU.EX2 R0, R26 ;  /* 0x0000001a00007308 */ /* 0x000fe20000000800 */
[----:B------:R-:W-:-:S02]  /*4fd0*/  IMAD.MOV.U32 R105, RZ, RZ, R48 ;  /* 0x000000ffff697224 */ /* 0x000fc400078e0030 */
[----:B------:R-:W-:Y:S02]  /*4fe0*/  IMAD.MOV.U32 R100, RZ, RZ, R131 ;  /* 0x000000ffff647224 */ /* 0x000fe400078e0083 */
[--C-:B------:R-:W-:Y:S02]  /*4ff0*/  FFMA.FTZ R28, R104, c[0x0][0x2d0], -R6.reuse ;  /* 0x0000b400681c7a23 */ /* 0x100fe40000010806 */
[----:B------:R-:W-:Y:S02]  /*5000*/  FFMA.FTZ R29, R103, c[0x0][0x2d0], -R6 ;  /* 0x0000b400671d7a23 */ /* 0x000fe40000010806 */
[----:B------:R-:W-:Y:S02]  /*5010*/  IMAD.MOV.U32 R104, RZ, RZ, R51 ;  /* 0x000000ffff687224 */ /* 0x000fe400078e0033 */
[----:B------:R-:W-:-:S10]  /*5020*/  IMAD.MOV.U32 R103, RZ, RZ, R128 ;  /* 0x000000ffff677224 */ /* 0x000fd400078e0080 */
        /* <DEDUP_REMOVED lines=200> */
.L_x_2381:
        /* <DEDUP_REMOVED lines=92> */
.L_x_2379:
[C---:B-12---:R-:W-:Y:S01]  /*6270*/  HMMA.16816.F32 R4, R168.reuse, R8, RZ ;  /* 0x00000008a804723c */ /* 0x046fe200000018ff */
[----:B------:R-:W2:Y:S01]  /*6280*/  LDL R3, [R1+0x28] ;  /* 0x0000280001037983 */ /* 0x000ea20000100800 */
[----:B------:R-:W-:Y:S05]  /*6290*/  UISETP.GE.AND UP0, UPT, UR10, 0x1, UPT ;  /* 0x000000010a00788c */ /* 0x000fea000bf06270 */
[----:B------:R-:W0:Y:S01]  /*62a0*/  LDGDEPBAR ;  /* 0x00000000000079af */ /* 0x000e220000000000 */
        /* <DEDUP_REMOVED lines=19> */
[----:B------:R-:W4:Y:S06]  /*63e0*/  LDL R188, [R1+0x30] ;  /* 0x0000300001bc7983 */ /* 0x000f2c0000100800 */
[----:B------:R-:W4:Y:S01]  /*63f0*/  LDL R189, [R1+0x2c] ;  /* 0x00002c0001bd7983 */ /* 0x000f220000100800 */
        /* <DEDUP_REMOVED lines=34> */
[----:B------:R1:W-:Y:S06]  /*6620*/  LDSM.16.M88.4 R176, [R3] ;  /* 0x0000000003b0783b */ /* 0x0003ec0000000200 */
[----:B-1----:R-:W2:Y:S06]  /*6630*/  LDL R3, [R1+0x18] ;  /* 0x0000180001037983 */ /* 0x002eac0000100800 */
[----:B----4-:R1:W3:Y:S06]  /*6640*/  LDSM.16.M88.4 R184, [R188] ;  /* 0x00000000bcb8783b */ /* 0x0102ec0000000200 */
[----:B------:R4:W3:Y:S06]  /*6650*/  LDSM.16.M88.4 R180, [R189] ;  /* 0x00000000bdb4783b */ /* 0x0008ec0000000200 */
[----:B-1----:R-:W2:Y:S06]  /*6660*/  LDL R188, [R1+0x1c] ;  /* 0x00001c0001bc7983 */ /* 0x002eac0000100800 */
        /* <DEDUP_REMOVED lines=47> */
[----:B--2---:R1:W-:Y:S06]  /*6960*/  LDSM.16.M88.4 R184, [R3] ;  /* 0x0000000003b8783b */ /* 0x0043ec0000000200 */
[----:B-1----:R-:W2:Y:S06]  /*6970*/  LDL R3, [R1+0x8] ;  /* 0x0000080001037983 */ /* 0x002eac0000100800 */
[----:B------:R1:W-:Y:S06]  /*6980*/  LDSM.16.M88.4 R176, [R188] ;  /* 0x00000000bcb0783b */ /* 0x0003ec0000000200 */
[----:B----4-:R3:W4:Y:S06]  /*6990*/  LDSM.16.M88.4 R180, [R189] ;  /* 0x00000000bdb4783b */ /* 0x01072c0000000200 */
[----:B-1----:R-:W2:Y:S06]  /*69a0*/  LDL R188, [R1+0xc] ;  /* 0x00000c0001bc7983 */ /* 0x002eac0000100800 */
        /* <DEDUP_REMOVED lines=47> */
[----:B--2---:R-:W-:Y:S06]  /*6ca0*/  LDSM.16.M88.4 R180, [R3] ;  /* 0x0000000003b4783b */ /* 0x004fec0000000200 */
[----:B------:R-:W-:Y:S06]  /*6cb0*/  LDSM.16.M88.4 R184, [R188] ;  /* 0x00000000bcb8783b */ /* 0x000fec0000000200 */
[----:B---3--:R1:W2:Y:S02]  /*6cc0*/  LDSM.16.M88.4 R176, [R189] ;  /* 0x00000000bdb0783b */ /* 0x0082a40000000200 */
[----:B-1---5:R-:W-:Y:S01]  /*6cd0*/  MOV R189, R132 ;  /* 0x0000008400bd7202 */ /* 0x022fe20000000f00 */
[C---:B--2---:R-:W-:Y:S08]  /*6ce0*/  HMMA.16816.F32 R4, R236.reuse, R176, R4 ;  /* 0x000000b0ec04723c */ /* 0x044ff00000001804 */
        /* <DEDUP_REMOVED lines=26> */
[----:B------:R-:W-:Y:S05]  /*6e90*/  DEPBAR.LE SB0, 0x0 ;  /* 0x000080000000791a */ /* 0x000fea0000000000 */
[----:B------:R-:W-:Y:S01]  /*6ea0*/  BAR.SYNC.DEFER_BLOCKING 0x0 ;  /* 0x0000000000007b1d */ /* 0x000fe20000010000 */
[C---:B-1----:R-:W-:Y:S08]  /*6eb0*/  HMMA.16816.F32 R12, R244.reuse, R176, R12 ;  /* 0x000000b0f40c723c */ /* 0x042ff0000000180c */
[C---:B------:R-:W-:Y:S08]  /*6ec0*/  HMMA.16816.F32 R16, R244.reuse, R178, R16 ;  /* 0x000000b2f410723c */ /* 0x040ff00000001810 */
[C---:B--2---:R-:W-:Y:S08]  /*6ed0*/  HMMA.16816.F32 R20, R244.reuse, R184, R20 ;  /* 0x000000b8f414723c */ /* 0x044ff00000001814 */
[C---:B------:R-:W-:Y:S08]  /*6ee0*/  HMMA.16816.F32 R24, R244.reuse, R186, R24 ;  /* 0x000000baf418723c */ /* 0x040ff00000001818 */
[C---:B---3--:R-:W-:Y:S08]  /*6ef0*/  HMMA.16816.F32 R28, R244.reuse, R180, R28 ;  /* 0x000000b4f41c723c */ /* 0x048ff0000000181c */
[----:B------:R-:W-:Y:S01]  /*6f00*/  HMMA.16816.F32 R32, R244, R182, R32 ;  /* 0x000000b6f420723c */ /* 0x000fe20000001820 */
[----:B------:R-:W-:-:S07]  /*6f10*/  @P0 BRA `(.L_x_2380) ;  /* 0x000005e000000947 */ /* 0x000fce0003800000 */
[----:B------:R-:W2:Y:S01]  /*6f20*/  LDL R0, [R1+0x84] ;  /* 0x0000840001007983 */ /* 0x000ea20000100800 */
[----:B------:R-:W-:Y:S01]  /*6f30*/  ULEA UR6, UR10, UR12, 0x6 ;  /* 0x0000000c0a067291 */ /* 0x000fe2000f8e303f */
[----:B------:R-:W-:Y:S01]  /*6f40*/  IMAD.MOV.U32 R178, RZ, RZ, RZ ;  /* 0x000000ffffb27224 */ /* 0x000fe200078e00ff */
[----:B------:R-:W-:Y:S01]  /*6f50*/  LOP3.LUT R189, R189, 0xffffbfff, RZ, 0xc0, !PT ;  /* 0xffffbfffbdbd7812 */ /* 0x000fe200078ec0ff */
[----:B------:R1:W-:Y:S03]  /*6f60*/  STL [R1+0xc8], R2 ;  /* 0x0000c80201007387 */ /* 0x0003e60000100800 */
[----:B------:R-:W-:Y:S01]  /*6f70*/  IMAD.U32 R3, RZ, RZ, UR6 ;  /* 0x00000006ff037e24 */ /* 0x000fe2000f8e00ff */
[----:B------:R-:W3:Y:S01]  /*6f80*/  LDL R183, [R1+0x78] ;  /* 0x0000780001b77983 */ /* 0x000ee20000100800 */
[----:B------:R-:W-:Y:S03]  /*6f90*/  @P2 LOP3.LUT R189, R189, 0x4000, RZ, 0xfc, !PT ;  /* 0x00004000bdbd2812 */ /* 0x000fe600078efcff */
[----:B------:R-:W4:Y:S01]  /*6fa0*/  LDL R182, [R1+0x44] ;  /* 0x0000440001b67983 */ /* 0x000f220000100800 */
        /* <DEDUP_REMOVED lines=8> */
[----:B-1----:R-:W3:Y:S01]  /*7030*/  LDL R2, [R1+0xb8] ;  /* 0x0000b80001027983 */ /* 0x002ee20000100800 */
        /* <DEDUP_REMOVED lines=29> */
[----:B------:R-:W3:Y:S04]  /*7210*/  SHFL.IDX PT, R132, R177, RZ, 0x181f ;  /* 0x00181fffb1847589 */ /* 0x000ee800000e0000 */
[----:B------:R-:W1:Y:S04]  /*7220*/  SHFL.IDX PT, R176, R3, RZ, 0x181f ;  /* 0x00181fff03b07589 */ /* 0x000e6800000e0000 */
[----:B------:R-:W2:Y:S04]  /*7230*/  SHFL.IDX PT, R0, R177, 0x1, 0x181f ;  /* 0x00381f00b1007f89 */ /* 0x000ea800000e0000 */
[----:B------:R-:W2:Y:S01]  /*7240*/  SHFL.IDX PT, R3, R3, 0x1, 0x181f ;  /* 0x00381f0003037f89 */ /* 0x000ea200000e0000 */
[----:B---3--:R-:W-:Y:S05]  /*7250*/  IADD3 R178, P0, R132, R2, RZ ;  /* 0x0000000284b27210 */ /* 0x008fea0007f1e0ff */
[----:B-1----:R-:W-:Y:S05]  /*7260*/  IMAD.X R179, R176, 0x1, R183, P0 ;  /* 0x00000001b0b37824 */ /* 0x002fea00000e06b7 */
[----:B----4-:R1:W-:Y:S02]  /*7270*/  LDGSTS.E.BYPASS.LTC128B.128 [R182+0x10100], [R178.64], !P6 ;  /* 0x10100000b2b67fae */ /* 0x0103e4000f101d50 */
[----:B-1----:R-:W-:Y:S05]  /*7280*/  IADD3 R178, P0, R132, R186, RZ ;  /* 0x000000ba84b27210 */ /* 0x002fea0007f1e0ff */
[----:B------:R-:W-:Y:S01]  /*7290*/  IMAD.X R179, R176, 0x1, R187, P0 ;  /* 0x00000001b0b37824 */ /* 0x000fe200000e06bb */
[----:B------:R-:W-:Y:S04]  /*72a0*/  IADD3 R180, P0, R132, R185, RZ ;  /* 0x000000b984b47210 */ /* 0x000fe80007f1e0ff */
[----:B------:R1:W-:Y:S01]  /*72b0*/  LDGSTS.E.BYPASS.LTC128B.128 [R182+0x12100], [R178.64], !P5 ;  /* 0x12100000b2b67fae */ /* 0x0003e2000e901d50 */
[----:B------:R-:W-:Y:S05]  /*72c0*/  IMAD.X R181, R176, 0x1, R190, P0 ;  /* 0x00000001b0b57824 */ /* 0x000fea00000e06be */
[----:B------:R3:W-:Y:S04]  /*72d0*/  LDGSTS.E.BYPASS.LTC128B.128 [R182+0x14100], [R180.64], !P4 ;  /* 0x14100000b4b67fae */ /* 0x0007e8000e101d50 */
[----:B-1----:R-:W3:Y:S04]  /*72e0*/  LDL R179, [R1+0x58] ;  /* 0x0000580001b37983 */ /* 0x002ee80000100800 */
[----:B------:R-:W4:Y:S04]  /*72f0*/  LDL R178, [R1+0x90] ;  /* 0x0000900001b27983 */ /* 0x000f280000100800 */
[----:B------:R1:W-:Y:S01]  /*7300*/  STL [R1+0x40], R189 ;  /* 0x000040bd01007387 */ /* 0x0003e20000100800 */
[C---:B---3--:R-:W-:Y:S01]  /*7310*/  IMAD.SHL.U32 R180, R179.reuse, 0x2, RZ ;  /* 0x00000002b3b47824 */ /* 0x048fe200078e00ff */
[----:B----4-:R-:W-:Y:S04]  /*7320*/  SHF.L.U64.HI R181, R179, 0x1, R178 ;  /* 0x00000001b3b57819 */ /* 0x010fe800000102b2 */
[----:B------:R-:W-:Y:S05]  /*7330*/  IADD3 R178, P0, R132, R180, RZ ;  /* 0x000000b484b27210 */ /* 0x000fea0007f1e0ff */
[----:B------:R-:W-:Y:S01]  /*7340*/  IMAD.X R179, R176, 0x1, R181, P0 ;  /* 0x00000001b0b37824 */ /* 0x000fe200000e06b5 */
[----:B--2---:R-:W-:Y:S02]  /*7350*/  IADD3 R176, P0, R0, R2, RZ ;  /* 0x0000000200b07210 */ /* 0x004fe40007f1e0ff */
[----:B------:R1:W5:Y:S03]  /*7360*/  LDL.LU R2, [R1+0xc8] ;  /* 0x0000c80001027983 */ /* 0x0003660000300800 */
[----:B------:R-:W-:Y:S01]  /*7370*/  IMAD.X R177, R3, 0x1, R183, P0 ;  /* 0x0000000103b17824 */ /* 0x000fe200000e06b7 */
[----:B------:R2:W-:Y:S04]  /*7380*/  LDGSTS.E.BYPASS.LTC128B.128 [R182+0x16100], [R178.64], !P3 ;  /* 0x16100000b2b67fae */ /* 0x0005e8000d901d50 */
[----:B------:R3:W-:Y:S01]  /*7390*/  LDGSTS.E.BYPASS.LTC128B.128 [R182+0x11100], [R176.64], !P6 ;  /* 0x11100000b0b67fae */ /* 0x0007e2000f101d50 */
[----:B--2---:R-:W-:Y:S02]  /*73a0*/  IADD3 R178, -R191, 0x10, RZ ;  /* 0x00000010bfb27810 */ /* 0x004fe40007ffe1ff */
[----:B---3--:R-:W-:Y:S02]  /*73b0*/  IADD3 R176, -R184, 0x10, RZ ;  /* 0x00000010b8b07810 */ /* 0x008fe40007ffe1ff */
[----:B------:R-:W-:Y:S02]  /*73c0*/  LOP3.LUT R178, R178, 0xf, RZ, 0xc0, !PT ;  /* 0x0000000fb2b27812 */ /* 0x000fe400078ec0ff */
[----:B------:R-:W-:Y:S04]  /*73d0*/  LOP3.LUT R176, R176, 0xf, RZ, 0xc0, !PT ;  /* 0x0000000fb0b07812 */ /* 0x000fe800078ec0ff */
[-C--:B------:R-:W-:Y:S04]  /*73e0*/  IADD3 R176, P2, P0, R176, R0.reuse, R186 ;  /* 0x00000000b0b07210 */ /* 0x080fe8000785e0ba */
[-C--:B------:R-:W-:Y:S02]  /*73f0*/  IADD3.X R177, RZ, R3.reuse, R187, P2, P0 ;  /* 0x00000003ffb17210 */ /* 0x080fe400017e04bb */
[----:B------:R-:W-:Y:S02]  /*7400*/  ISETP.NE.U32.AND P0, PT, R184, RZ, PT ;  /* 0x000000ffb800720c */ /* 0x000fe40003f05070 */
[-C--:B------:R-:W-:Y:S04]  /*7410*/  IADD3 R178, P2, P1, R178, R0.reuse, R185 ;  /* 0x00000000b2b27210 */ /* 0x080fe8000795e0b9 */
[-C--:B------:R-:W-:Y:S02]  /*7420*/  IADD3.X R179, RZ, R3.reuse, R190, P2, P1 ;  /* 0x00000003ffb37210 */ /* 0x080fe400017e24be */
[C---:B------:R-:W-:Y:S02]  /*7430*/  LOP3.LUT P1, RZ, R189.reuse, 0x8000, RZ, 0xc0, !PT ;  /* 0x00008000bdff7812 */ /* 0x040fe4000782c0ff */
[----:B------:R-:W-:Y:S03]  /*7440*/  LOP3.LUT P2, RZ, R189, 0x4000, RZ, 0xc0, !PT ;  /* 0x00004000bdff7812 */ /* 0x000fe6000784c0ff */
[----:B------:R2:W-:Y:S02]  /*7450*/  LDGSTS.E.BYPASS.LTC128B.128.ZFILL [R182+0x13100], [R176.64], P0 ;  /* 0x13100000b0b67fae */ /* 0x0005e40008141d50 */
[----:B--2---:R-:W-:Y:S04]  /*7460*/  IADD3 R176, -R188, 0x10, RZ ;  /* 0x00000010bcb07810 */ /* 0x004fe80007ffe1ff */
[----:B------:R-:W-:Y:S04]  /*7470*/  LOP3.LUT R176, R176, 0xf, RZ, 0xc0, !PT ;  /* 0x0000000fb0b07812 */ /* 0x000fe800078ec0ff */
[----:B------:R-:W-:Y:S04]  /*7480*/  IADD3 R176, P5, P0, R176, R0, R180 ;  /* 0x00000000b0b07210 */ /* 0x000fe800078be0b4 */
[----:B------:R-:W-:Y:S02]  /*7490*/  IADD3.X R177, RZ, R3, R181, P5, P0 ;  /* 0x00000003ffb17210 */ /* 0x000fe40002fe04b5 */
[----:B------:R-:W-:Y:S02]  /*74a0*/  ISETP.NE.U32.AND P0, PT, R191, RZ, PT ;  /* 0x000000ffbf00720c */ /* 0x000fe40003f05070 */
[----:B------:R-:W-:Y:S11]  /*74b0*/  LOP3.LUT P5, RZ, R189, 0x10000, RZ, 0xc0, !PT ;  /* 0x00010000bdff7812 */ /* 0x000ff600078ac0ff */
[----:B------:R1:W-:Y:S01]  /*74c0*/  LDGSTS.E.BYPASS.LTC128B.128.ZFILL [R182+0x15100], [R178.64], P0 ;  /* 0x15100000b2b67fae */ /* 0x0003e20008141d50 */
[----:B------:R-:W-:Y:S11]  /*74d0*/  ISETP.NE.U32.AND P0, PT, R188, RZ, PT ;  /* 0x000000ffbc00720c */ /* 0x000ff60003f05070 */
[----:B------:R-:W-:Y:S02]  /*74e0*/  @!UPT UIADD3 URZ, URZ, URZ, URZ ;  /* 0x0000003f3f3ff290 */ /* 0x000fe4000fffe03f */
[----:B------:R1:W-:Y:S02]  /*74f0*/  LDGSTS.E.BYPASS.LTC128B.128.ZFILL [R182+0x17100], [R176.64], P0 ;  /* 0x17100000b0b67fae */ /* 0x0003e40008141d50 */
.L_x_2380:
[----:B------:R-:W2:Y:S01]  /*7500*/  LDL R132, [R1+0x98] ;  /* 0x0000980001847983 */ /* 0x000ea20000100800 */
[----:B------:R-:W-:Y:S01]  /*7510*/  PLOP3.LUT P0, PT, PT, PT, UP1, 0x80, 0x0 ;  /* 0x000000000000781c */ /* 0x000fe20003f0f018 */
[----:B------:R-:W-:Y:S01]  /*7520*/  UIMAD UR6, UR10, -0x40, UR5 ;  /* 0xffffffc00a0678a4 */ /* 0x000fe2000f8e0205 */
[----:B-1----:R-:W-:Y:S01]  /*7530*/  MOV R178, R189 ;  /* 0x000000bd00b27202 */ /* 0x002fe20000000f00 */
[----:B------:R1:W2:Y:S01]  /*7540*/  LDL R0, [R1+0x9c] ;  /* 0x00009c0001007983 */ /* 0x0002a20000100800 */
[----:B------:R-:W-:Y:S02]  /*7550*/  UISETP.GT.AND UP0, UPT, UR10, UR4, UPT ;  /* 0x000000040a00728c */ /* 0x000fe4000bf04270 */
[----:B------:R-:W-:Y:S01]  /*7560*/  LOP3.LUT R178, R178, 0xfff7ffff, RZ, 0xc0, !PT ;  /* 0xfff7ffffb2b27812 */ /* 0x000fe200078ec0ff */
[----:B------:R-:W3:Y:S01]  /*7570*/  LDL R3, [R1+0xac] ;  /* 0x0000ac0001037983 */ /* 0x000ee20000100800 */
[----:B------:R-:W-:Y:S02]  /*7580*/  UIADD3 UR10, UR10, -0x1, URZ ;  /* 0xffffffff0a0a7890 */ /* 0x000fe4000fffe03f */
[----:B------:R-:W-:Y:S01]  /*7590*/  @P6 LOP3.LUT R178, R178, 0x80000, RZ, 0xfc, !PT ;  /* 0x00080000b2b26812 */ /* 0x000fe200078efcff */
[----:B------:R-:W4:Y:S03]  /*75a0*/  LDL.LU R177, [R1+0x54] ;  /* 0x0000540001b17983 */ /* 0x000f260000300800 */
[----:B------:R-:W-:Y:S01]  /*75b0*/  LOP3.LUT R178, R178, 0xfffbffff, RZ, 0xc0, !PT ;  /* 0xfffbffffb2b27812 */ /* 0x000fe200078ec0ff */
[----:B------:R-:W0:Y:S03]  /*75c0*/  LDGDEPBAR ;  /* 0x00000000000079af */ /* 0x000e260000000000 */
[----:B------:R-:W-:Y:S04]  /*75d0*/  @P5 LOP3.LUT R178, R178, 0x40000, RZ, 0xfc, !PT ;  /* 0x00040000b2b25812 */ /* 0x000fe800078efcff */
[----:B------:R-:W-:Y:S04]  /*75e0*/  LOP3.LUT R178, R178, 0xfffdffff, RZ, 0xc0, !PT ;  /* 0xfffdffffb2b27812 */ /* 0x000fe800078ec0ff */
[----:B------:R-:W-:Y:S04]  /*75f0*/  @P4 LOP3.LUT R178, R178, 0x20000, RZ, 0xfc, !PT ;  /* 0x00020000b2b24812 */ /* 0x000fe800078efcff */
[----:B------:R-:W-:Y:S04]  /*7600*/  LOP3.LUT R178, R178, 0xfffeffff, RZ, 0xc0, !PT ;  /* 0xfffeffffb2b27812 */ /* 0x000fe800078ec0ff */
[----:B------:R-:W-:Y:S04]  /*7610*/  @P3 LOP3.LUT R178, R178, 0x10000, RZ, 0xfc, !PT ;  /* 0x00010000b2b23812 */ /* 0x000fe800078efcff */
[----:B------:R-:W-:Y:S04]  /*7620*/  LOP3.LUT R178, R178, 0xffff7fff, RZ, 0xc0, !PT ;  /* 0xffff7fffb2b27812 */ /* 0x000fe800078ec0ff */
[----:B------:R-:W-:Y:S04]  /*7630*/  @P2 LOP3.LUT R178, R178, 0x8000, RZ, 0xfc, !PT ;  /* 0x00008000b2b22812 */ /* 0x000fe800078efcff */
[----:B------:R-:W-:Y:S04]  /*7640*/  LOP3.LUT R178, R178, 0xffffbfff, RZ, 0xc0, !PT ;  /* 0xffffbfffb2b27812 */ /* 0x000fe800078ec0ff */
[----:B------:R-:W-:Y:S04]  /*7650*/  @P1 LOP3.LUT R178, R178, 0x4000, RZ, 0xfc, !PT ;  /* 0x00004000b2b21812 */ /* 0x000fe800078efcff */
[----:B------:R-:W-:Y:S02]  /*7660*/  LOP3.LUT R178, R178, 0xffefffff, RZ, 0xc0, !PT ;  /* 0xffefffffb2b27812 */ /* 0x000fe400078ec0ff */
[----:B--2---:R-:W-:Y:S05]  /*7670*/  @P0 MOV R0, R132 ;  /* 0x0000008400000202 */ /* 0x004fea0000000f00 */
[----:B------:R-:W2:Y:S08]  /*7680*/  SHFL.IDX PT, R176, R0, RZ, 0x1c1f ;  /* 0x001c1fff00b07589 */ /* 0x000eb000000e0000 */
[----:B------:R1:W2:Y:S02]  /*7690*/  SHFL.IDX PT, R132, R0, 0x1, 0x1c1f ;  /* 0x003c1f0000847f89 */ /* 0x0002a400000e0000 */
[----:B-1----:R-:W-:Y:S04]  /*76a0*/  MOV R0, UR7 ;  /* 0x0000000700007c02 */ /* 0x002fe80008000f00 */
[----:B---3--:R-:W-:Y:S04]  /*76b0*/  IADD3 R0, R0, UR6, -R3 ;  /* 0x0000000600007c10 */ /* 0x008fe8000fffe803 */
[----:B------:R-:W-:Y:S04]  /*76c0*/  IADD3 R3, R0, -UR13, RZ ;  /* 0x8000000d00037c10 */ /* 0x000fe8000fffe0ff */
[C---:B--2---:R-:W-:Y:S02]  /*76d0*/  IADD3 R0, R3.reuse, R176, RZ ;  /* 0x000000b003007210 */ /* 0x044fe40007ffe0ff */
[----:B------:R-:W-:Y:S02]  /*76e0*/  IADD3 R3, R3, R132, RZ ;  /* 0x0000008403037210 */ /* 0x000fe40007ffe0ff */
[C---:B------:R-:W-:Y:S02]  /*76f0*/  ISETP.GT.AND P0, PT, R0.reuse, RZ, PT ;  /* 0x000000ff0000720c */ /* 0x040fe40003f04270 */
[----:B------:R-:W-:Y:S02]  /*7700*/  ISETP.GT.AND P6, PT, R0, 0x20, PT ;  /* 0x000000200000780c */ /* 0x000fe40003fc4270 */
[----:B------:R-:W-:Y:S02]  /*7710*/  FSEL R4, R4, -INF , P0 ;  /* 0xff80000004047808 */ /* 0x000fe40000000000 */
[C---:B------:R-:W-:Y:S02]  /*7720*/  ISETP.GT.AND P0, PT, R0.reuse, 0x1, PT ;  /* 0x000000010000780c */ /* 0x040fe40003f04270 */
[C---:B------:R-:W-:Y:S02]  /*7730*/  ISETP.GT.AND P5, PT, R0.reuse, 0x28, PT ;  /* 0x000000280000780c */ /* 0x040fe40003fa4270 */
[----:B------:R-:W-:Y:S02]  /*7740*/  FSEL R5, R5, -INF , P0 ;  /* 0xff80000005057808 */ /* 0x000fe40000000000 */
[C---:B------:R-:W-:Y:S02]  /*7750*/  ISETP.GT.AND P0, PT, R3.reuse, RZ, PT ;  /* 0x000000ff0300720c */ /* 0x040fe40003f04270 */
[----:B------:R-:W-:Y:S02]  /*7760*/  ISETP.GT.AND P4, PT, R0, 0x29, PT ;  /* 0x000000290000780c */ /* 0x000fe40003f84270 */
[----:B------:R-:W-:Y:S02]  /*7770*/  FSEL R6, R6, -INF , P0 ;  /* 0xff80000006067808 */ /* 0x000fe40000000000 */
[----:B------:R-:W-:Y:S02]  /*7780*/  ISETP.GT.AND P0, PT, R3, 0x1, PT ;  /* 0x000000010300780c */ /* 0x000fe40003f04270 */
[----:B------:R-:W-:Y:S02]  /*7790*/  @P6 LOP3.LUT R178, R178, 0x100000, RZ, 0xfc, !PT ;  /* 0x00100000b2b26812 */ /* 0x000fe400078efcff */
[----:B------:R-:W-:Y:S02]  /*77a0*/  FSEL R7, R7, -INF , P0 ;  /* 0xff80000007077808 */ /* 0x000fe40000000000 */
[C---:B------:R-:W-:Y:S01]  /*77b0*/  ISETP.GT.AND P0, PT, R0.reuse, 0x8, PT ;  /* 0x000000080000780c */ /* 0x040fe20003f04270 */
[----:B------:R-:W-:Y:S01]  /*77c0*/  STL [R1+0x40], R178 ;  /* 0x000040b201007387 */ /* 0x000fe20000100800 */
[----:B------:R-:W-:Y:S02]  /*77d0*/  ISETP.GT.AND P6, PT, R0, 0x9, PT ;  /* 0x000000090000780c */ /* 0x000fe40003fc4270 */
[----:B------:R-:W-:Y:S02]  /*77e0*/  FSEL R8, R8, -INF , P0 ;  /* 0xff80000008087808 */ /* 0x000fe40000000000 */
[----:B------:R-:W-:Y:S02]  /*77f0*/  ISETP.GT.AND P0, PT, R3, 0x8, PT ;  /* 0x000000080300780c */ /* 0x000fe40003f04270 */
[----:B------:R-:W-:Y:S02]  /*7800*/  FSEL R9, R9, -INF , P6 ;  /* 0xff80000009097808 */ /* 0x000fe40003000000 */
[----:B------:R-:W-:Y:S02]  /*7810*/  FSEL R10, R10, -INF , P0 ;  /* 0xff8000000a0a7808 */ /* 0x000fe40000000000 */
[----:B------:R-:W-:Y:S02]  /*7820*/  ISETP.GT.AND P0, PT, R3, 0x9, PT ;  /* 0x000000090300780c */ /* 0x000fe40003f04270 */
[C---:B------:R-:W-:Y:S02]  /*7830*/  ISETP.GT.AND P6, PT, R0.reuse, 0x11, PT ;  /* 0x000000110000780c */ /* 0x040fe40003fc4270 */
[----:B------:R-:W-:Y:S02]  /*7840*/  FSEL R11, R11, -INF , P0 ;  /* 0xff8000000b0b7808 */ /* 0x000fe40000000000 */
[----:B------:R-:W-:Y:S02]  /*7850*/  ISETP.GT.AND P0, PT, R0, 0x10, PT ;  /* 0x000000100000780c */ /* 0x000fe40003f04270 */
[----:B------:R-:W-:Y:S02]  /*7860*/  FSEL R13, R13, -INF , P6 ;  /* 0xff8000000d0d7808 */ /* 0x000fe40003000000 */
[----:B------:R-:W-:Y:S02]  /*7870*/  FSEL R12, R12, -INF , P0 ;  /* 0xff8000000c0c7808 */ /* 0x000fe40000000000 */
[C---:B------:R-:W-:Y:S02]  /*7880*/  ISETP.GT.AND P0, PT, R3.reuse, 0x10, PT ;  /* 0x000000100300780c */ /* 0x040fe40003f04270 */
[----:B------:R-:W-:Y:S02]  /*7890*/  ISETP.GT.AND P1, PT, R0, 0x31, PT ;  /* 0x000000310000780c */ /* 0x000fe40003f24270 */
[----:B------:R-:W-:Y:S02]  /*78a0*/  FSEL R14, R14, -INF , P0 ;  /* 0xff8000000e0e7808 */ /* 0x000fe40000000000 */
[----:B------:R-:W-:Y:S02]  /*78b0*/  ISETP.GT.AND P0, PT, R3, 0x11, PT ;  /* 0x000000110300780c */ /* 0x000fe40003f04270 */
[C---:B------:R-:W-:Y:S02]  /*78c0*/  ISETP.GT.AND P2, PT, R0.reuse, 0x38, PT ;  /* 0x000000380000780c */ /* 0x040fe40003f44270 */
[----:B------:R-:W-:Y:S02]  /*78d0*/  FSEL R15, R15, -INF , P0 ;  /* 0xff8000000f0f7808 */ /* 0x000fe40000000000 */
[C---:B------:R-:W-:Y:S02]  /*78e0*/  ISETP.GT.AND P0, PT, R0.reuse, 0x19, PT ;  /* 0x000000190000780c */ /* 0x040fe40003f04270 */
[C---:B------:R-:W-:Y:S02]  /*78f0*/  ISETP.GT.AND P3, PT, R0.reuse, 0x39, PT ;  /* 0x000000390000780c */ /* 0x040fe40003f64270 */
[----:B------:R-:W-:Y:S02]  /*7900*/  FSEL R17, R17, -INF , P0 ;  /* 0xff80000011117808 */ /* 0x000fe40000000000 */
[C---:B------:R-:W-:Y:S02]  /*7910*/  ISETP.GT.AND P0, PT, R3.reuse, 0x18, PT ;  /* 0x000000180300780c */ /* 0x040fe40003f04270 */
[----:B------:R-:W-:Y:S02]  /*7920*/  ISETP.GT.AND P6, PT, R0, 0x18, PT ;  /* 0x000000180000780c */ /* 0x000fe40003fc4270 */
[----:B------:R-:W-:Y:S02]  /*7930*/  FSEL R18, R18, -INF , P0 ;  /* 0xff80000012127808 */ /* 0x000fe40000000000 */
[----:B------:R-:W-:Y:S02]  /*7940*/  ISETP.GT.AND P0, PT, R3, 0x19, PT ;  /* 0x000000190300780c */ /* 0x000fe40003f04270 */
[----:B------:R-:W-:Y:S02]  /*7950*/  FSEL R16, R16, -INF , P6 ;  /* 0xff80000010107808 */ /* 0x000fe40003000000 */
[----:B------:R-:W-:Y:S02]  /*7960*/  FSEL R19, R19, -INF , P0 ;  /* 0xff80000013137808 */ /* 0x000fe40000000000 */
[----:B------:R-:W-:Y:S02]  /*7970*/  ISETP.GT.AND P0, PT, R0, 0x21, PT ;  /* 0x000000210000780c */ /* 0x000fe40003f04270 */
[----:B------:R-:W-:Y:S02]  /*7980*/  LOP3.LUT P6, RZ, R178, 0x100000, RZ, 0xc0, !PT ;  /* 0x00100000b2ff7812 */ /* 0x000fe400078cc0ff */
[----:B------:R-:W-:Y:S02]  /*7990*/  FSEL R21, R21, -INF , P0 ;  /* 0xff80000015157808 */ /* 0x000fe40000000000 */
[C---:B------:R-:W-:Y:S02]  /*79a0*/  ISETP.GT.AND P0, PT, R3.reuse, 0x20, PT ;  /* 0x000000200300780c */ /* 0x040fe40003f04270 */
[----:B------:R-:W-:Y:S02]  /*79b0*/  FSEL R20, R20, -INF , P6 ;  /* 0xff80000014147808 */ /* 0x000fe40003000000 */
[----:B------:R-:W-:Y:S02]  /*79c0*/  FSEL R22, R22, -INF , P0 ;  /* 0xff80000016167808 */ /* 0x000fe40000000000 */
[----:B------:R-:W-:Y:S02]  /*79d0*/  ISETP.GT.AND P0, PT, R3, 0x21, PT ;  /* 0x000000210300780c */ /* 0x000fe40003f04270 */
[----:B------:R-:W-:Y:S02]  /*79e0*/  FSEL R24, R24, -INF , P5 ;  /* 0xff80000018187808 */ /* 0x000fe40002800000 */
[----:B------:R-:W-:Y:S02]  /*79f0*/  FSEL R23, R23, -INF , P0 ;  /* 0xff80000017177808 */ /* 0x000fe40000000000 */
[----:B------:R-:W-:Y:S02]  /*7a00*/  ISETP.GT.AND P0, PT, R0, 0x30, PT ;  /* 0x000000300000780c */ /* 0x000fe40003f04270 */
[----:B-----5:R-:W-:Y:S02]  /*7a10*/  FMNMX.FTZ R0, R4, R2, !PT ;  /* 0x0000000204007209 */ /* 0x020fe40007810000 */
[----:B------:R-:W-:Y:S02]  /*7a20*/  FSEL R25, R25, -INF , P4 ;  /* 0xff80000019197808 */ /* 0x000fe40002000000 */
        /* <DEDUP_REMOVED lines=25> */
[----:B------:R-:W-:Y:S02]  /*7bc0*/  LOP3.LUT P6, RZ, R178, 0x80000, RZ, 0xc0, !PT ;  /* 0x00080000b2ff7812 */ /* 0x000fe400078cc0ff */
[----:B------:R-:W-:Y:S02]  /*7bd0*/  FMNMX.FTZ R0, R32, R0, !PT ;  /* 0x0000000020007209 */ /* 0x000fe40007810000 */
[C---:B------:R-:W-:Y:S02]  /*7be0*/  LOP3.LUT P5, RZ, R178.reuse, 0x40000, RZ, 0xc0, !PT ;  /* 0x00040000b2ff7812 */ /* 0x040fe400078ac0ff */
[----:B------:R-:W-:Y:S02]  /*7bf0*/  FMNMX.FTZ R0, R33, R0, !PT ;  /* 0x0000000021007209 */ /* 0x000fe40007810000 */
[C---:B------:R-:W-:Y:S02]  /*7c00*/  LOP3.LUT P4, RZ, R178.reuse, 0x20000, RZ, 0xc0, !PT ;  /* 0x00020000b2ff7812 */ /* 0x040fe4000788c0ff */
[C---:B------:R-:W-:Y:S01]  /*7c10*/  LOP3.LUT P3, RZ, R178.reuse, 0x10000, RZ, 0xc0, !PT ;  /* 0x00010000b2ff7812 */ /* 0x040fe2000786c0ff */
[----:B------:R-:W1:Y:S01]  /*7c20*/  SHFL.BFLY PT, R132, R0, 0x2, 0x1f ;  /* 0x0c401f0000847f89 */ /* 0x000e6200000e0000 */
[C---:B------:R-:W-:Y:S02]  /*7c30*/  LOP3.LUT P2, RZ, R178.reuse, 0x8000, RZ, 0xc0, !PT ;  /* 0x00008000b2ff7812 */ /* 0x040fe4000784c0ff */
[----:B------:R-:W-:Y:S02]  /*7c40*/  LOP3.LUT P1, RZ, R178, 0x4000, RZ, 0xc0, !PT ;  /* 0x00004000b2ff7812 */ /* 0x000fe4000782c0ff */
        /* <DEDUP_REMOVED lines=29> */
[----:B------:R-:W-:Y:S05]  /*7e20*/  FFMA.FTZ R25, R25, c[0x0][0x2d0], -R2 ;  /* 0x0000b40019197a23 */ /* 0x000fea0000010802 */
[----:B------:R-:W4:Y:S10]  /*7e30*/  MUFU.EX2 R2, R0 ;  /* 0x0000000000027308 */ /* 0x000f340000000800 */
[----:B------:R-:W1:Y:S10]  /*7e40*/  MUFU.EX2 R8, R8 ;  /* 0x0000000800087308 */ /* 0x000e740000000800 */
[----:B------:R-:W2:Y:S01]  /*7e50*/  MUFU.EX2 R9, R9 ;  /* 0x0000000900097308 */ /* 0x000ea20000000800 */
[C---:B----4-:R-:W-:Y:S02]  /*7e60*/  FFMA.FTZ R0, R2.reuse, R177, R4 ;  /* 0x000000b102007223 */ /* 0x050fe40000010004 */
[----:B------:R-:W-:Y:S02]  /*7e70*/  FMUL.FTZ R12, R2, R156 ;  /* 0x0000009c020c7220 */ /* 0x000fe40000410000 */
[C---:B------:R-:W-:Y:S01]  /*7e80*/  FADD.FTZ R0, R176.reuse, R0 ;  /* 0x00000000b0007221 */ /* 0x040fe20000010000 */
[----:B------:R-:W-:Y:S01]  /*7e90*/  F2FP.PACK_AB R176, R176, R4 ;  /* 0x00000004b0b0723e */ /* 0x000fe200000000ff */
[C---:B------:R-:W-:Y:S01]  /*7ea0*/  FMUL.FTZ R13, R2.reuse, R157 ;  /* 0x0000009d020d7220 */ /* 0x040fe20000410000 */
[----:B------:R-:W-:Y:S01]  /*7eb0*/  FSEL R4, R35, -INF , P0 ;  /* 0xff80000023047808 */ /* 0x000fe20000000000 */
[----:B------:R-:W-:Y:S01]  /*7ec0*/  FMUL.FTZ R16, R2, R152 ;  /* 0x0000009802107220 */ /* 0x000fe20000410000 */
[----:B------:R-:W-:Y:S01]  /*7ed0*/  MOV R35, R20 ;  /* 0x0000001400237202 */ /* 0x000fe20000000f00 */
[----:B-1----:R-:W-:Y:S02]  /*7ee0*/  FADD.FTZ R0, R8, R0 ;  /* 0x0000000008007221 */ /* 0x002fe40000010000 */
[C---:B------:R-:W-:Y:S02]  /*7ef0*/  FMUL.FTZ R17, R2.reuse, R153 ;  /* 0x0000009902117220 */ /* 0x040fe40000410000 */
[C---:B------:R-:W-:Y:S02]  /*7f00*/  FMUL.FTZ R20, R2.reuse, R148 ;  /* 0x0000009402147220 */ /* 0x040fe40000410000 */
[C---:B------:R-:W-:Y:S02]  /*7f10*/  FMUL.FTZ R36, R2.reuse, R36 ;  /* 0x0000002402247220 */ /* 0x040fe40000410000 */
[----:B------:R-:W-:Y:S02]  /*7f20*/  FMUL.FTZ R37, R2, R37 ;  /* 0x0000002502257220 */ /* 0x000fe40000410000 */
[C---:B--2---:R-:W-:Y:S01]  /*7f30*/  FADD.FTZ R181, R9.reuse, R0 ;  /* 0x0000000009b57221 */ /* 0x044fe20000010000 */
[----:B------:R-:W-:Y:S01]  /*7f40*/  FMNMX.FTZ R0, R6, R133, !PT ;  /* 0x0000008506007209 */ /* 0x000fe20007810000 */
[C---:B------:R-:W-:Y:S01]  /*7f50*/  FMUL.FTZ R40, R2.reuse, R40 ;  /* 0x0000002802287220 */ /* 0x040fe20000410000 */
[----:B------:R-:W-:Y:S01]  /*7f60*/  F2FP.PACK_AB R178, R9, R8 ;  /* 0x0000000809b2723e */ /* 0x000fe200000000ff */
        /* <DEDUP_REMOVED lines=64> */
[----:B------:R-:W-:Y:S01]  /*8370*/  FMUL.FTZ R129, R2, R129 ;  /* 0x0000008102817220 */ /* 0x000fe20000410000 */
[----:B-1----:R-:W-:Y:S04]  /*8380*/  FMNMX.FTZ R3, R3, R0, !PT ;  /* 0x0000000003037209 */ /* 0x002fe80007810000 */
[C---:B------:R-:W-:Y:S01]  /*8390*/  FSETP.NEU.FTZ.AND P0, PT, R3.reuse, -INF , PT ;  /* 0xff8000000300780b */ /* 0x040fe20003f1d000 */
[C---:B------:R-:W-:Y:S03]  /*83a0*/  FMUL.FTZ R5, R3.reuse, c[0x0][0x2d0] ;  /* 0x0000b40003057a20 */ /* 0x040fe60000410000 */
[----:B------:R-:W-:Y:S02]  /*83b0*/  FSEL R0, R3, RZ, P0 ;  /* 0x000000ff03007208 */ /* 0x000fe40000000000 */
[----:B------:R-:W-:Y:S02]  /*83c0*/  FSEL R5, R5, RZ, P0 ;  /* 0x000000ff05057208 */ /* 0x000fe40000000000 */
[----:B------:R-:W-:Y:S01]  /*83d0*/  PLOP3.LUT P0, PT, PT, PT, UP0, 0x80, 0x0 ;  /* 0x000000000000781c */ /* 0x000fe20003f0f008 */
[----:B------:R-:W-:Y:S02]  /*83e0*/  FADD.FTZ R0, -R0, R133 ;  /* 0x0000008500007221 */ /* 0x000fe40000010100 */
[--C-:B------:R-:W-:Y:S02]  /*83f0*/  FFMA.FTZ R177, R6, c[0x0][0x2d0], -R5.reuse ;  /* 0x0000b40006b17a23 */ /* 0x100fe40000010805 */
[----:B------:R-:W2:Y:S01]  /*8400*/  LDL.LU R6, [R1+0x80] ;  /* 0x0000800001067983 */ /* 0x000ea20000300800 */
[----:B------:R-:W-:Y:S02]  /*8410*/  FMUL.FTZ R0, R0, c[0x0][0x2d0] ;  /* 0x0000b40000007a20 */ /* 0x000fe40000410000 */
[--C-:B------:R-:W-:Y:S01]  /*8420*/  FFMA.FTZ R34, R34, c[0x0][0x2d0], -R5.reuse ;  /* 0x0000b40022227a23 */ /* 0x100fe20000010805 */
[----:B------:R-:W-:Y:S01]  /*8430*/  MUFU.EX2 R177, R177 ;  /* 0x000000b100b17308 */ /* 0x000fe20000000800 */
[--C-:B------:R-:W-:Y:S01]  /*8440*/  FFMA.FTZ R186, R15, c[0x0][0x2d0], -R5.reuse ;  /* 0x0000b4000fba7a23 */ /* 0x100fe20000010805 */
[----:B------:R-:W-:Y:S01]  /*8450*/  MOV R15, R24 ;  /* 0x00000018000f7202 */ /* 0x000fe20000000f00 */
[--C-:B------:R-:W-:Y:S01]  /*8460*/  FFMA.FTZ R183, R18, c[0x0][0x2d0], -R5.reuse ;  /* 0x0000b40012b77a23 */ /* 0x100fe20000010805 */
[----:B------:R-:W-:Y:S01]  /*8470*/  MOV R18, R21 ;  /* 0x0000001500127202 */ /* 0x000fe20000000f00 */
[--C-:B------:R-:W-:Y:S02]  /*8480*/  FFMA.FTZ R179, R10, c[0x0][0x2d0], -R5.reuse ;  /* 0x0000b4000ab37a23 */ /* 0x100fe40000010805 */
[--C-:B------:R-:W-:Y:S01]  /*8490*/  FFMA.FTZ R190, R23, c[0x0][0x2d0], -R5.reuse ;  /* 0x0000b40017be7a23 */ /* 0x100fe20000010805 */
[----:B------:R-:W-:Y:S01]  /*84a0*/  MOV R23, R32 ;  /* 0x0000002000177202 */ /* 0x000fe20000000f00 */
[----:B------:R-:W-:Y:S01]  /*84b0*/  FMUL.FTZ R32, R2, R136 ;  /* 0x0000008802207220 */ /* 0x000fe20000410000 */
[----:B------:R-:W1:Y:S01]  /*84c0*/  MUFU.EX2 R0, R0 ;  /* 0x0000000000007308 */ /* 0x000e620000000800 */
[--C-:B------:R-:W-:Y:S02]  /*84d0*/  FFMA.FTZ R26, R26, c[0x0][0x2d0], -R5.reuse ;  /* 0x0000b4001a1a7a23 */ /* 0x100fe40000010805 */
[--C-:B------:R-:W-:Y:S02]  /*84e0*/  FFMA.FTZ R30, R30, c[0x0][0x2d0], -R5.reuse ;  /* 0x0000b4001e1e7a23 */ /* 0x100fe40000010805 */
[--C-:B------:R-:W-:Y:S02]  /*84f0*/  FFMA.FTZ R31, R31, c[0x0][0x2d0], -R5.reuse ;  /* 0x0000b4001f1f7a23 */ /* 0x100fe40000010805 */
[----:B------:R-:W-:Y:S01]  /*8500*/  FMUL.FTZ R21, R2, R149 ;  /* 0x0000009502157220 */ /* 0x000fe20000410000 */
[----:B------:R-:W-:Y:S01]  /*8510*/  MOV R149, R15 ;  /* 0x0000000f00957202 */ /* 0x000fe20000000f00 */
[--C-:B------:R-:W-:Y:S01]  /*8520*/  FFMA.FTZ R7, R7, c[0x0][0x2d0], -R5.reuse ;  /* 0x0000b40007077a23 */ /* 0x100fe20000010805 */
[----:B------:R-:W-:Y:S01]  /*8530*/  MUFU.EX2 R152, R179 ;  /* 0x000000b300987308 */ /* 0x000fe20000000800 */
[--C-:B------:R-:W-:Y:S01]  /*8540*/  FFMA.FTZ R180, R11, c[0x0][0x2d0], -R5.reuse ;  /* 0x0000b4000bb47a23 */ /* 0x100fe20000010805 */
[----:B------:R-:W-:Y:S01]  /*8550*/  MOV R161, R30 ;  /* 0x0000001e00a17202 */ /* 0x000fe20000000f00 */
        /* <DEDUP_REMOVED lines=8> */
[----:B------:R-:W-:Y:S01]  /*85e0*/  FMUL.FTZ R33, R2, R137 ;  /* 0x0000008902217220 */ /* 0x000fe20000410000 */
[----:B------:R-:W3:Y:S01]  /*85f0*/  MUFU.EX2 R156, R180 ;  /* 0x000000b4009c7308 */ /* 0x000ee20000000800 */
[----:B------:R-:W-:Y:S01]  /*8600*/  FFMA.FTZ R11, R4, c[0x0][0x2d0], -R5 ;  /* 0x0000b400040b7a23 */ /* 0x000fe20000010805 */
[----:B------:R-:W-:Y:S01]  /*8610*/  MOV R148, R19 ;  /* 0x0000001300947202 */ /* 0x000fe20000000f00 */
[----:B------:R-:W-:Y:S01]  /*8620*/  FMUL.FTZ R5, R2, R165 ;  /* 0x000000a502057220 */ /* 0x000fe20000410000 */
[----:B------:R-:W-:Y:S01]  /*8630*/  MOV R165, R34 ;  /* 0x0000002200a57202 */ /* 0x000fe20000000f00 */
[C---:B-1----:R-:W-:Y:S01]  /*8640*/  FMUL.FTZ R34, R0.reuse, R138 ;  /* 0x0000008a00227220 */ /* 0x042fe20000410000 */
[----:B------:R-:W-:Y:S01]  /*8650*/  MOV R157, R22 ;  /* 0x00000016009d7202 */ /* 0x000fe20000000f00 */
[C---:B------:R-:W-:Y:S01]  /*8660*/  FMUL.FTZ R15, R0.reuse, R159 ;  /* 0x0000009f000f7220 */ /* 0x040fe20000410000 */
[----:B------:R-:W-:Y:S01]  /*8670*/  MOV R159, R18 ;  /* 0x00000012009f7202 */ /* 0x000fe20000000f00 */
[C---:B------:R-:W-:Y:S01]  /*8680*/  FMUL.FTZ R18, R0.reuse, R154 ;  /* 0x0000009a00127220 */ /* 0x040fe20000410000 */
[----:B------:R-:W-:Y:S01]  /*8690*/  MOV R154, R35 ;  /* 0x00000023009a7202 */ /* 0x000fe20000000f00 */
[----:B------:R-:W-:Y:S01]  /*86a0*/  FMUL.FTZ R35, R0, R139 ;  /* 0x0000008b00237220 */ /* 0x000fe20000410000 */
[----:B------:R-:W-:Y:S01]  /*86b0*/  MUFU.EX2 R149, R149 ;  /* 0x0000009500957308 */ /* 0x000fe20000000800 */
[----:B------:R-:W1:Y:S01]  /*86c0*/  LDSM.16.MT88.4 R136, [R135+0x100] ;  /* 0x000100008788783b */ /* 0x000e620000004200 */
[C---:B------:R-:W-:Y:S02]  /*86d0*/  FMUL.FTZ R29, R2.reuse, R141 ;  /* 0x0000008d021d7220 */ /* 0x040fe40000410000 */
[C---:B------:R-:W-:Y:S01]  /*86e0*/  FMUL.FTZ R4, R2.reuse, R164 ;  /* 0x000000a402047220 */ /* 0x040fe20000410000 */
[----:B------:R-:W-:Y:S01]  /*86f0*/  MOV R164, R28 ;  /* 0x0000001c00a47202 */ /* 0x000fe20000000f00 */
[C---:B------:R-:W-:Y:S02]  /*8700*/  FMUL.FTZ R28, R2.reuse, R140 ;  /* 0x0000008c021c7220 */ /* 0x040fe40000410000 */
[C---:B------:R-:W-:Y:S02]  /*8710*/  FMUL.FTZ R24, R2.reuse, R144 ;  /* 0x0000009002187220 */ /* 0x040fe40000410000 */
[----:B------:R-:W-:Y:S01]  /*8720*/  FMUL.FTZ R25, R2, R145 ;  /* 0x0000009102197220 */ /* 0x000fe20000410000 */
[----:B------:R-:W-:Y:S01]  /*8730*/  MUFU.EX2 R144, R182 ;  /* 0x000000b600907308 */ /* 0x000fe20000000800 */
[----:B---3--:R-:W-:Y:S01]  /*8740*/  F2FP.PACK_AB R179, R156, R152 ;  /* 0x000000989cb3723e */ /* 0x008fe200000000ff */
        /* <DEDUP_REMOVED lines=8> */
[----:B------:R3:W4:Y:S01]  /*87d0*/  MUFU.EX2 R2, R7 ;  /* 0x0000000700027308 */ /* 0x0007220000000800 */
[C---:B------:R-:W-:Y:S02]  /*87e0*/  FMUL.FTZ R22, R0.reuse, R150 ;  /* 0x0000009600167220 */ /* 0x040fe40000410000 */
[C---:B------:R-:W-:Y:S02]  /*87f0*/  FMUL.FTZ R26, R0.reuse, R146 ;  /* 0x00000092001a7220 */ /* 0x040fe40000410000 */
[C---:B------:R-:W-:Y:S02]  /*8800*/  FMUL.FTZ R30, R0.reuse, R142 ;  /* 0x0000008e001e7220 */ /* 0x040fe40000410000 */
[C---:B------:R-:W-:Y:S02]  /*8810*/  FMUL.FTZ R31, R0.reuse, R143 ;  /* 0x0000008f001f7220 */ /* 0x040fe40000410000 */
[C---:B------:R-:W-:Y:S01]  /*8820*/  FMUL.FTZ R38, R0.reuse, R38 ;  /* 0x0000002600267220 */ /* 0x040fe20000410000 */
[----:B------:R-:W-:Y:S01]  /*8830*/  LDSM.16.MT88.4 R140, [R135+0x900] ;  /* 0x00090000878c783b */ /* 0x000fe20000004200 */
        /* <DEDUP_REMOVED lines=9> */
[C---:B---3--:R-:W-:Y:S01]  /*88d0*/  FMUL.FTZ R7, R0.reuse, R167 ;  /* 0x000000a700077220 */ /* 0x048fe20000410000 */
[----:B------:R-:W-:Y:S01]  /*88e0*/  MOV R167, R27 ;  /* 0x0000001b00a77202 */ /* 0x000fe20000000f00 */
        /* <DEDUP_REMOVED lines=49> */
[----:B--2---:R-:W-:Y:S01]  /*8c00*/  FFMA.FTZ R133, R0, R6, R177 ;  /* 0x0000000600857223 */ /* 0x004fe200000100b1 */
[----:B----4-:R-:W-:Y:S01]  /*8c10*/  F2FP.PACK_AB R177, R2, R177 ;  /* 0x000000b102b1723e */ /* 0x010fe200000000ff */
[C---:B------:R-:W-:Y:S01]  /*8c20*/  FMUL.FTZ R6, R0.reuse, R166 ;  /* 0x000000a600067220 */ /* 0x040fe20000410000 */
[----:B------:R-:W-:Y:S01]  /*8c30*/  MOV R166, R23 ;  /* 0x0000001700a67202 */ /* 0x000fe20000000f00 */
[----:B------:R-:W-:Y:S02]  /*8c40*/  FMUL.FTZ R23, R0, R151 ;  /* 0x0000009700177220 */ /* 0x000fe40000410000 */
[----:B------:R-:W-:Y:S02]  /*8c50*/  FADD.FTZ R153, R2, R133 ;  /* 0x0000008502997221 */ /* 0x000fe40000010000 */
[----:B------:R-:W2:Y:S01]  /*8c60*/  MUFU.EX2 R133, R189 ;  /* 0x000000bd00857308 */ /* 0x000ea20000000800 */
[C---:B-1----:R-:W-:Y:S08]  /*8c70*/  HMMA.16816.F32 R4, R176.reuse, R136, R4 ;  /* 0x00000088b004723c */ /* 0x042ff00000001804 */
[C---:B------:R-:W-:Y:S01]  /*8c80*/  HMMA.16816.F32 R8, R176.reuse, R138, R8 ;  /* 0x0000008ab008723c */ /* 0x040fe20000001808 */
[----:B------:R-:W1:Y:S01]  /*8c90*/  LDSM.16.MT88.4 R136, [R248+0x100] ;  /* 0x00010000f888783b */ /* 0x000e620000004200 */
[----:B------:R-:W-:Y:S10]  /*8ca0*/  MUFU.EX2 R189, R161 ;  /* 0x000000a100bd7308 */ /* 0x000ff40000000800 */
[----:B------:R-:W3:Y:S01]  /*8cb0*/  MUFU.EX2 R2, R188 ;  /* 0x000000bc00027308 */ /* 0x000ee20000000800 */
[----:B--2---:R-:W-:Y:S09]  /*8cc0*/  FADD.FTZ R0, R133, R181 ;  /* 0x000000b585007221 */ /* 0x004ff20000010000 */
[----:B------:R-:W2:Y:S10]  /*8cd0*/  MUFU.EX2 R188, R160 ;  /* 0x000000a000bc7308 */ /* 0x000eb40000000800 */
[----:B------:R-:W-:Y:S01]  /*8ce0*/  MUFU.EX2 R181, R191 ;  /* 0x000000bf00b57308 */ /* 0x000fe20000000800 */
[----:B---3--:R-:W-:Y:S04]  /*8cf0*/  FADD.FTZ R0, R2, R0 ;  /* 0x0000000002007221 */ /* 0x008fe80000010000 */
[----:B------:R-:W-:Y:S01]  /*8d00*/  FADD.FTZ R0, R145, R0 ;  /* 0x0000000091007221 */ /* 0x000fe20000010000 */
[C---:B-1----:R-:W-:Y:S03]  /*8d10*/  HMMA.16816.F32 R12, R176.reuse, R136, R12 ;  /* 0x00000088b00c723c */ /* 0x042fe6000000180c */
[----:B------:R-:W-:Y:S05]  /*8d20*/  FADD.FTZ R0, R144, R0 ;  /* 0x0000000090007221 */ /* 0x000fea0000010000 */
        /* <DEDUP_REMOVED lines=47> */
[----:B------:R-:W3:Y:S02]  /*9020*/  LDSM.16.MT88.4 R144, [R248+0x900] ;  /* 0x00090000f890783b */ /* 0x000ee40000004200 */
[----:B------:R-:W4:Y:S01]  /*9030*/  MUFU.EX2 R2, R159 ;  /* 0x0000009f00027308 */ /* 0x000f220000000800 */
[----:B------:R-:W-:Y:S02]  /*9040*/  F2FP.PACK_AB R139, R184, R183 ;  /* 0x000000b7b88b723e */ /* 0x000fe400000000ff */
[----:B--2---:R-:W-:Y:S05]  /*9050*/  F2FP.PACK_AB R177, R188, R189 ;  /* 0x000000bdbcb1723e */ /* 0x004fea00000000ff */
[C---:B------:R-:W-:Y:S02]  /*9060*/  HMMA.16816.F32 R4, R136.reuse, R140, R4 ;  /* 0x0000008c8804723c */ /* 0x040fe40000001804 */
[----:B------:R-:W-:Y:S03]  /*9070*/  MUFU.EX2 R176, R167 ;  /* 0x000000a700b07308 */ /* 0x000fe60000000800 */
[----:B-1----:R-:W-:Y:S03]  /*9080*/  FADD.FTZ R0, R133, R0 ;  /* 0x0000000085007221 */ /* 0x002fe60000010000 */
[C---:B------:R-:W-:Y:S01]  /*9090*/  HMMA.16816.F32 R8, R136.reuse, R142, R8 ;  /* 0x0000008e8808723c */ /* 0x040fe20000001808 */
[----:B------:R-:W1:Y:S03]  /*90a0*/  LDSM.16.MT88.4 R140, [R251+0x900] ;  /* 0x00090000fb8c783b */ /* 0x000e660000004200 */
[----:B------:R-:W-:Y:S01]  /*90b0*/  MUFU.EX2 R178, R157 ;  /* 0x0000009d00b27308 */ /* 0x000fe20000000800 */
[----:B----4-:R-:W-:Y:S04]  /*90c0*/  FADD.FTZ R0, R2, R0 ;  /* 0x0000000002007221 */ /* 0x010fe80000010000 */
[----:B------:R-:W-:Y:S04]  /*90d0*/  FADD.FTZ R0, R149, R0 ;  /* 0x0000000095007221 */ /* 0x000fe80000010000 */
[C---:B------:R-:W-:Y:S01]  /*90e0*/  FADD.FTZ R0, R148.reuse, R0 ;  /* 0x0000000094007221 */ /* 0x040fe20000010000 */
        /* <DEDUP_REMOVED lines=51> */
[C---:B-1----:R-:W-:Y:S02]  /*9420*/  HMMA.16816.F32 R4, R136.reuse, R140, R4 ;  /* 0x0000008c8804723c */ /* 0x042fe40000001804 */
[----:B------:R-:W1:Y:S06]  /*9430*/  MUFU.EX2 R133, R166 ;  /* 0x000000a600857308 */ /* 0x000e6c0000000800 */
[C---:B------:R-:W-:Y:S01]  /*9440*/  HMMA.16816.F32 R8, R136.reuse, R142, R8 ;  /* 0x0000008e8808723c */ /* 0x040fe20000001808 */
[----:B------:R-:W3:Y:S03]  /*9450*/  LDSM.16.MT88.4 R140, [R250+0x1100] ;  /* 0x00110000fa8c783b */ /* 0x000ee60000004200 */
[----:B----4-:R-:W-:Y:S05]  /*9460*/  FADD.FTZ R0, R2, R0 ;  /* 0x0000000002007221 */ /* 0x010fea0000010000 */
[----:B------:R-:W-:Y:S01]  /*9470*/  LDSM.16.MT88.4 R160, [R135+0x1900] ;  /* 0x0019000087a0783b */ /* 0x000fe20000004200 */
[C---:B--2---:R-:W-:Y:S03]  /*9480*/  HMMA.16816.F32 R12, R136.reuse, R144, R12 ;  /* 0x00000090880c723c */ /* 0x044fe6000000180c */
[C---:B------:R-:W-:Y:S01]  /*9490*/  FADD.FTZ R0, R176.reuse, R0 ;  /* 0x00000000b0007221 */ /* 0x040fe20000010000 */
[----:B------:R-:W-:Y:S01]  /*94a0*/  F2FP.PACK_AB R176, R176, R2 ;  /* 0x00000002b0b0723e */ /* 0x000fe200000000ff */
[----:B------:R-:W-:Y:S02]  /*94b0*/  FADD.FTZ R2, R152, R153 ;  /* 0x0000009998027221 */ /* 0x000fe40000010000 */
[----:B------:R-:W-:Y:S01]  /*94c0*/  LDSM.16.MT88.4 R152, [R248+0x1900] ;  /* 0x00190000f898783b */ /* 0x000fe20000004200 */
[C---:B------:R-:W-:Y:S04]  /*94d0*/  HMMA.16816.F32 R16, R136.reuse, R146, R16 ;  /* 0x000000928810723c */ /* 0x040fe80000001810 */
[----:B-1----:R-:W-:Y:S03]  /*94e0*/  FADD.FTZ R0, R133, R0 ;  /* 0x0000000085007221 */ /* 0x002fe60000010000 */
[----:B------:R-:W1:Y:S01]  /*94f0*/  LDSM.16.MT88.4 R144, [R135+0x3100] ;  /* 0x003100008790783b */ /* 0x000e620000004200 */
[C---:B---3--:R-:W-:Y:S04]  /*9500*/  HMMA.16816.F32 R20, R136.reuse, R148, R20 ;  /* 0x000000948814723c */ /* 0x048fe80000001814 */
[C---:B------:R-:W-:Y:S01]  /*9510*/  FADD.FTZ R0, R178.reuse, R0 ;  /* 0x00000000b2007221 */ /* 0x040fe20000010000 */
[----:B------:R-:W-:Y:S02]  /*9520*/  F2FP.PACK_AB R178, R178, R133 ;  /* 0x00000085b2b2723e */ /* 0x000fe400000000ff */
[----:B------:R-:W2:Y:S01]  /*9530*/  MUFU.EX2 R133, R164 ;  /* 0x000000a400857308 */ /* 0x000ea20000000800 */
[C---:B------:R-:W-:Y:S01]  /*9540*/  HMMA.16816.F32 R24, R136.reuse, R150, R24 ;  /* 0x000000968818723c */ /* 0x040fe20000001818 */
[----:B------:R-:W3:Y:S07]  /*9550*/  LDSM.16.MT88.4 R148, [R248+0x3100] ;  /* 0x00310000f894783b */ /* 0x000eee0000004200 */
[C---:B------:R-:W-:Y:S01]  /*9560*/  HMMA.16816.F32 R28, R136.reuse, R140, R28 ;  /* 0x0000008c881c723c */ /* 0x040fe2000000181c */
[----:B------:R4:W-:Y:S07]  /*9570*/  STL [R1+0x54], R0 ;  /* 0x0000540001007387 */ /* 0x0009ee0000100800 */
[C---:B------:R-:W-:Y:S01]  /*9580*/  HMMA.16816.F32 R32, R136.reuse, R142, R32 ;  /* 0x0000008e8820723c */ /* 0x040fe20000001820 */
[----:B------:R-:W3:Y:S03]  /*9590*/  LDSM.16.MT88.4 R140, [R251+0x3100] ;  /* 0x00310000fb8c783b */ /* 0x000ee60000004200 */
[----:B--2---:R-:W-:Y:S04]  /*95a0*/  F2FP.PACK_AB R179, R133, R187 ;  /* 0x000000bb85b3723e */ /* 0x004fe800000000ff */
[C---:B-1----:R-:W-:Y:S04]  /*95b0*/  HMMA.16816.F32 R36, R136.reuse, R144, R36 ;  /* 0x000000908824723c */ /* 0x042fe80000001824 */
[----:B----4-:R-:W-:Y:S01]  /*95c0*/  FADD.FTZ R0, R156, R2 ;  /* 0x000000029c007221 */ /* 0x010fe20000010000 */
[----:B------:R-:W-:Y:S03]  /*95d0*/  MOV R2, R132 ;  /* 0x0000008400027202 */ /* 0x000fe60000000f00 */
[----:B------:R-:W-:Y:S01]  /*95e0*/  FADD.FTZ R0, R185, R0 ;  /* 0x00000000b9007221 */ /* 0x000fe20000010000 */
[C---:B------:R-:W-:Y:S01]  /*95f0*/  HMMA.16816.F32 R40, R136.reuse, R146, R40 ;  /* 0x000000928828723c */ /* 0x040fe20000001828 */
[----:B------:R-:W1:Y:S02]  /*9600*/  LDSM.16.MT88.4 R144, [R250+0x3100] ;  /* 0x00310000fa90783b */ /* 0x000e640000004200 */
[----:B------:R-:W-:Y:S05]  /*9610*/  FADD.FTZ R0, R186, R0 ;  /* 0x00000000ba007221 */ /* 0x000fea0000010000 */
[C---:B---3--:R-:W-:Y:S04]  /*9620*/  HMMA.16816.F32 R44, R136.reuse, R148, R44 ;  /* 0x00000094882c723c */ /* 0x048fe8000000182c */
[----:B------:R-:W-:Y:S04]  /*9630*/  FADD.FTZ R0, R183, R0 ;  /* 0x00000000b7007221 */ /* 0x000fe80000010000 */
[C---:B------:R-:W-:Y:S01]  /*9640*/  HMMA.16816.F32 R48, R136.reuse, R150, R48 ;  /* 0x000000968830723c */ /* 0x040fe20000001830 */
[----:B------:R-:W2:Y:S03]  /*9650*/  LDSM.16.MT88.4 R148, [R135+0x5100] ;  /* 0x005100008794783b */ /* 0x000ea60000004200 */
[----:B------:R-:W-:Y:S04]  /*9660*/  FADD.FTZ R0, R184, R0 ;  /* 0x00000000b8007221 */ /* 0x000fe80000010000 */
[C---:B------:R-:W-:Y:S04]  /*9670*/  HMMA.16816.F32 R52, R136.reuse, R140, R52 ;  /* 0x0000008c8834723c */ /* 0x040fe80000001834 */
        /* <DEDUP_REMOVED lines=15> */
[----:B------:R-:W-:Y:S01]  /*9770*/  FADD.FTZ R0, R133, R0 ;  /* 0x0000000085007221 */ /* 0x000fe20000010000 */
[----:B------:R-:W-:Y:S03]  /*9780*/  MOV R133, R3 ;  /* 0x0000000300857202 */ /* 0x000fe60000000f00 */
[C---:B---3--:R-:W-:Y:S01]  /*9790*/  HMMA.16816.F32 R76, R136.reuse, R140, R76 ;  /* 0x0000008c884c723c */ /* 0x048fe2000000184c */
[----:B------:R-:W-:Y:S07]  /*97a0*/  STL [R1+0x80], R0 ;  /* 0x0000800001007387 */ /* 0x000fee0000100800 */
        /* <DEDUP_REMOVED lines=24> */
[----:B------:R-:W3:Y:S07]  /*9930*/  LDSM.16.MT88.4 R12, [R251+0x3900] ;  /* 0x00390000fb0c783b */ /* 0x000eee0000004200 */
        /* <DEDUP_REMOVED lines=39> */
.L_x_2378:
[----:B------:R-:W-:-:S13]  /*9bb0*/  ISETP.LE.AND P0, PT, RZ, UR10, PT ;  /* 0x0000000aff007c0c */ /* 0x000fda000bf03270 */
[----:B------:R-:W-:Y:S05]  /*9bc0*/  @!P0 BRA `(.L_x_2382) ;  /* 0x000037c000008947 */ /* 0x000fea0003800000 */
[----:B------:R-:W2:Y:S04]  /*9bd0*/  LDL.LU R4, [R1+0xc4] ;  /* 0x0000c40001047983 */ /* 0x000ea80000300800 */
[----:B------:R-:W2:Y:S01]  /*9be0*/  LDL.LU R0, [R1+0x7c] ;  /* 0x00007c0001007983 */ /* 0x000ea20000300800 */
[----:B------:R-:W-:Y:S01]  /*9bf0*/  IMAD.MOV.U32 R133, RZ, RZ, R3 ;  /* 0x000000ffff857224 */ /* 0x000fe200078e0003 */
[C---:B--2---:R-:W-:Y:S01]  /*9c00*/  SHF.L.U64.HI R4, R0.reuse, 0x1, R4 ;  /* 0x0000000100047819 */ /* 0x044fe20000010204 */
[----:B------:R-:W-:Y:S02]  /*9c10*/  IMAD.SHL.U32 R2, R0, 0x2, RZ ;  /* 0x0000000200027824 */ /* 0x000fe400078e00ff */
[----:B------:R-:W-:Y:S02]  /*9c20*/  IMAD.MOV.U32 R0, RZ, RZ, R132 ;  /* 0x000000ffff007224 */ /* 0x000fe400078e0084 */
[----:B------:R1:W-:Y:S04]  /*9c30*/  STL [R1+0x74], R4 ;  /* 0x0000740401007387 */ /* 0x0003e80000100800 */
[----:B------:R2:W-:Y:S04]  /*9c40*/  STL [R1+0x70], R2 ;  /* 0x0000700201007387 */ /* 0x0005e80000100800 */
[----:B------:R-:W3:Y:S04]  /*9c50*/  LDL.LU R9, [R1+0xbc] ;  /* 0x0000bc0001097983 */ /* 0x000ee80000300800 */
[----:B------:R-:W3:Y:S04]  /*9c60*/  LDL.LU R8, [R1+0xb0] ;  /* 0x0000b00001087983 */ /* 0x000ee80000300800 */
[----:B------:R-:W2:Y:S04]  /*9c70*/  LDL.LU R7, [R1+0xc0] ;  /* 0x0000c00001077983 */ /* 0x000ea80000300800 */
[----:B------:R-:W2:Y:S04]  /*9c80*/  LDL.LU R6, [R1+0xb4] ;  /* 0x0000b40001067983 */ /* 0x000ea80000300800 */
[----:B------:R-:W4:Y:S04]  /*9c90*/  LDL.LU R5, [R1+0x90] ;  /* 0x0000900001057983 */ /* 0x000f280000300800 */
[----:B-1----:R-:W4:Y:S01]  /*9ca0*/  LDL.LU R4, [R1+0x58] ;  /* 0x0000580001047983 */ /* 0x002f220000300800 */
[----:B---3--:R-:W-:-:S02]  /*9cb0*/  SHF.L.U64.HI R9, R8, 0x1, R9 ;  /* 0x0000000108097819 */ /* 0x008fc40000010209 */
[----:B------:R-:W-:-:S03]  /*9cc0*/  SHF.L.U32 R3, R8, 0x1, RZ ;  /* 0x0000000108037819 */ /* 0x000fc600000006ff */
[----:B------:R-:W-:Y:S01]  /*9cd0*/  STL [R1+0x6c], R9 ;  /* 0x00006c0901007387 */ /* 0x000fe20000100800 */
[----:B--2---:R-:W-:-:S03]  /*9ce0*/  SHF.L.U64.HI R2, R6, 0x1, R7 ;  /* 0x0000000106027819 */ /* 0x004fc60000010207 */
[----:B------:R4:W-:Y:S01]  /*9cf0*/  STL [R1+0x68], R3 ;  /* 0x0000680301007387 */ /* 0x0009e20000100800 */
[----:B------:R-:W-:-:S03]  /*9d00*/  IMAD.SHL.U32 R6, R6, 0x2, RZ ;  /* 0x0000000206067824 */ /* 0x000fc600078e00ff */
[----:B------:R1:W-:Y:S04]  /*9d10*/  STL [R1+0x64], R2 ;  /* 0x0000640201007387 */ /* 0x0003e80000100800 */
[----:B------:R2:W-:Y:S01]  /*9d20*/  STL [R1+0x60], R6 ;  /* 0x0000600601007387 */ /* 0x0005e20000100800 */
[C---:B----4-:R-:W-:Y:S02]  /*9d30*/  SHF.L.U64.HI R3, R4.reuse, 0x1, R5 ;  /* 0x0000000104037819 */ /* 0x050fe40000010205 */
[----:B-1----:R-:W-:-:S05]  /*9d40*/  SHF.L.U32 R2, R4, 0x1, RZ ;  /* 0x0000000104027819 */ /* 0x002fca00000006ff */
[----:B------:R2:W-:Y:S04]  /*9d50*/  STL [R1+0x58], R2 ;  /* 0x0000580201007387 */ /* 0x0005e80000100800 */
[----:B------:R2:W-:Y:S01]  /*9d60*/  STL [R1+0x5c], R3 ;  /* 0x00005c0301007387 */ /* 0x0005e20000100800 */
[----:B------:R-:W-:Y:S05]  /*9d70*/  BRA `(.L_x_2383) ;  /* 0x0000045000007947 */ /* 0x000fea0003800000 */
.L_x_2385:
        /* <DEDUP_REMOVED lines=69> */
.L_x_2383:
        /* <DEDUP_REMOVED lines=10> */
[----:B--2---:R-:W2:Y:S04]  /*a270*/  LDL R6, [R1] ;  /* 0x0000000001067983 */ /* 0x004ea80000100800 */
[----:B-1----:R-:W2:Y:S04]  /*a280*/  LDL R40, [R1+0x70] ;  /* 0x0000700001287983 */ /* 0x002ea80000100800 */
[----:B------:R-:W2:Y:S04]  /*a290*/  LDL R39, [R1+0x74] ;  /* 0x0000740001277983 */ /* 0x000ea80000100800 */
        /* <DEDUP_REMOVED lines=27> */
[----:B--2---:R1:W-:Y:S03]  /*a450*/  LDSM.16.M88.4 R176, [R6] ;  /* 0x0000000006b0783b */ /* 0x0043e60000000200 */
[----:B------:R-:W-:Y:S02]  /*a460*/  LEA.HI.X R28, R2, c[0x0][0x1fc], R28, 0x1, P0 ;  /* 0x00007f00021c7a11 */ /* 0x000fe400000f0c1c */
[----:B------:R-:W2:Y:S04]  /*a470*/  SHFL.IDX PT, R2, R20, RZ, 0x181f ;  /* 0x00181fff14027589 */ /* 0x000ea800000e0000 */
[----:B------:R-:W3:Y:S04]  /*a480*/  SHFL.IDX PT, R3, R28, RZ, 0x181f ;  /* 0x00181fff1c037589 */ /* 0x000ee800000e0000 */
[----:B------:R-:W-:Y:S04]  /*a490*/  LDSM.16.M88.4 R180, [R30] ;  /* 0x000000001eb4783b */ /* 0x000fe80000000200 */
[----:B------:R-:W-:Y:S04]  /*a4a0*/  LDSM.16.M88.4 R184, [R23] ;  /* 0x0000000017b8783b */ /* 0x000fe80000000200 */
[----:B------:R4:W-:Y:S01]  /*a4b0*/  LDSM.16.M88.4 R188, [R22] ;  /* 0x0000000016bc783b */ /* 0x0009e20000000200 */
[C---:B-1----:R-:W-:Y:S03]  /*a4c0*/  HMMA.16816.F32 R4, R168.reuse, R8, RZ ;  /* 0x00000008a804723c */ /* 0x042fe600000018ff */
[----:B------:R-:W1:Y:S01]  /*a4d0*/  SHFL.IDX PT, R20, R20, 0x1, 0x181f ;  /* 0x00381f0014147f89 */ /* 0x000e6200000e0000 */
[C---:B--2---:R-:W-:Y:S03]  /*a4e0*/  IADD3 R12, P0, R2.reuse, R40, RZ ;  /* 0x00000028020c7210 */ /* 0x044fe60007f1e0ff */
[----:B------:R-:W2:Y:S01]  /*a4f0*/  SHFL.IDX PT, R28, R28, 0x1, 0x181f ;  /* 0x00381f001c1c7f89 */ /* 0x000ea200000e0000 */
[C---:B------:R-:W-:Y:S01]  /*a500*/  HMMA.16816.F32 R8, R168.reuse, R10, RZ ;  /* 0x0000000aa808723c */ /* 0x040fe200000018ff */
[C---:B---3--:R-:W-:Y:S05]  /*a510*/  IMAD.X R13, R3.reuse, 0x1, R39, P0 ;  /* 0x00000001030d7824 */ /* 0x048fea00000e0627 */
[----:B------:R-:W-:Y:S01]  /*a520*/  @!PT LDS RZ, [RZ] ;  /* 0x00000000fffff984 */ /* 0x000fe20000000800 */
[----:B------:R3:W-:Y:S04]  /*a530*/  LDGSTS.E.BYPASS.LTC128B.128 [R29], [R12.64], !P6 ;  /* 0x000000000c1d7fae */ /* 0x0007e8000f101d50 */
[----:B---3--:R-:W3:Y:S02]  /*a540*/  LDL R12, [R1+0xa8] ;  /* 0x0000a800010c7983 */ /* 0x008ee40000100800 */
[C---:B------:R-:W-:Y:S02]  /*a550*/  IADD3 R14, P0, R2.reuse, R38, RZ ;  /* 0x00000026020e7210 */ /* 0x040fe40007f1e0ff */
[----:B------:R-:W3:Y:S03]  /*a560*/  LDL R13, [R1+0xa4] ;  /* 0x0000a400010d7983 */ /* 0x000ee60000100800 */
[C---:B------:R-:W-:Y:S01]  /*a570*/  IMAD.X R15, R3.reuse, 0x1, R37, P0 ;  /* 0x00000001030f7824 */ /* 0x040fe200000e0625 */
[C---:B----4-:R-:W-:Y:S05]  /*a580*/  IADD3 R22, P0, R2.reuse, R36, RZ ;  /* 0x0000002402167210 */ /* 0x050fea0007f1e0ff */
[C---:B------:R-:W-:Y:S01]  /*a590*/  IMAD.X R23, R3.reuse, 0x1, R0, P0 ;  /* 0x0000000103177824 */ /* 0x040fe200000e0600 */
[-C--:B------:R-:W-:Y:S05]  /*a5a0*/  IADD3 R30, P0, R2, R21.reuse, RZ ;  /* 0x00000015021e7210 */ /* 0x080fea0007f1e0ff */
[----:B------:R-:W-:Y:S01]  /*a5b0*/  IMAD.X R31, R3, 0x1, R132, P0 ;  /* 0x00000001031f7824 */ /* 0x000fe200000e0684 */
[----:B-1----:R-:W-:Y:S02]  /*a5c0*/  IADD3 R2, P0, R20, R40, RZ ;  /* 0x0000002814027210 */ /* 0x002fe40007f1e0ff */
[----:B------:R1:W5:Y:S03]  /*a5d0*/  LDL.LU R40, [R1+0xdc] ;  /* 0x0000dc0001287983 */ /* 0x0003660000300800 */
[----:B--2---:R-:W-:Y:S01]  /*a5e0*/  IMAD.X R3, R28, 0x1, R39, P0 ;  /* 0x000000011c037824 */ /* 0x004fe200000e0627 */
[----:B---3--:R2:W-:Y:S04]  /*a5f0*/  LDGSTS.E.BYPASS.LTC128B.128 [R12], [R14.64], !P5 ;  /* 0x000000000e0c7fae */ /* 0x0085e8000e901d50 */
[----:B------:R2:W-:Y:S02]  /*a600*/  LDGSTS.E.BYPASS.LTC128B.128 [R13], [R22.64], !P4 ;  /* 0x00000000160d7fae */ /* 0x0005e4000e101d50 */
[C---:B--2---:R-:W-:Y:S02]  /*a610*/  HMMA.16816.F32 R12, R168.reuse, R16, RZ ;  /* 0x00000010a80c723c */ /* 0x044fe400000018ff */
[----:B------:R-:W2:Y:S01]  /*a620*/  LDL R17, [R1+0xa0] ;  /* 0x0000a00001117983 */ /* 0x000ea20000100800 */
[----:B------:R-:W-:Y:S03]  /*a630*/  IADD3 R22, P0, R20, R38, RZ ;  /* 0x0000002614167210 */ /* 0x000fe60007f1e0ff */
[----:B------:R1:W5:Y:S02]  /*a640*/  LDL.LU R39, [R1+0xd8] ;  /* 0x0000d80001277983 */ /* 0x0003640000300800 */
[----:B------:R-:W-:Y:S02]  /*a650*/  IMAD.X R23, R28, 0x1, R37, P0 ;  /* 0x000000011c177824 */ /* 0x000fe400000e0625 */
[----:B------:R1:W5:Y:S04]  /*a660*/  LDL.LU R38, [R1+0xd4] ;  /* 0x0000d40001267983 */ /* 0x0003680000300800 */
[----:B------:R1:W5:Y:S04]  /*a670*/  LDL.LU R37, [R1+0xd0] ;  /* 0x0000d00001257983 */ /* 0x0003680000300800 */
[----:B--2---:R2:W-:Y:S04]  /*a680*/  LDGSTS.E.BYPASS.LTC128B.128 [R17], [R30.64], !P3 ;  /* 0x000000001e117fae */ /* 0x0045e8000d901d50 */
[----:B------:R3:W-:Y:S04]  /*a690*/  LDGSTS.E.BYPASS.LTC128B.128 [R29+0x1000], [R2.64], !P6 ;  /* 0x01000000021d7fae */ /* 0x0007e8000f101d50 */
[----:B------:R4:W-:Y:S01]  /*a6a0*/  LDGSTS.E.BYPASS.LTC128B.128 [R29+0x3000], [R22.64], !P5 ;  /* 0x03000000161d7fae */ /* 0x0009e2000e901d50 */
[C---:B--2---:R-:W-:Y:S01]  /*a6b0*/  HMMA.16816.F32 R16, R168.reuse, R18, RZ ;  /* 0x00000012a810723c */ /* 0x044fe200000018ff */
[----:B---3--:R-:W-:Y:S02]  /*a6c0*/  IADD3 R2, P0, R20, R36, RZ ;  /* 0x0000002414027210 */ /* 0x008fe40007f1e0ff */
[----:B------:R1:W5:Y:S03]  /*a6d0*/  LDL.LU R36, [R1+0xcc] ;  /* 0x0000cc0001247983 */ /* 0x0003660000300800 */
[----:B------:R-:W-:Y:S02]  /*a6e0*/  IMAD.X R3, R28, 0x1, R0, P0 ;  /* 0x000000011c037824 */ /* 0x000fe400000e0600 */
        /* <DEDUP_REMOVED lines=202> */
.L_x_2384:
        /* <DEDUP_REMOVED lines=435> */
[-C--:B------:R-:W-:Y:S01]  /*cec0*/  MOV R3, R2.reuse ;  /* 0x0000000200037202 */ /* 0x080fe20000000f00 */
[C---:B------:R-:W-:Y:S01]  /*ced0*/  HMMA.16816.F32 R56, R136.reuse, R142, R56 ;  /* 0x0000008e8838723c */ /* 0x040fe20000001838 */
[----:B------:R-:W1:Y:S03]  /*cee0*/  LDSM.16.MT88.4 R140, [R248+0x5100] ;  /* 0x00510000f88c783b */ /* 0x000e660000004200 */
[----:B------:R-:W-:Y:S04]  /*cef0*/  MOV R133, R2 ;  /* 0x0000000200857202 */ /* 0x000fe80000000f00 */
        /* <DEDUP_REMOVED lines=73> */
.L_x_2382:
        /* <DEDUP_REMOVED lines=157> */
.L_x_2376:
        /* <DEDUP_REMOVED lines=197> */
.L_x_2387:
        /* <DEDUP_REMOVED lines=98> */
[----:B------:R-:W-:Y:S02]  /*efd0*/  IMAD R0, R0, c[0x0][0x3d8], RZ ;  /* 0x0000f60000007a24 */ /* 0x000fe400078e02ff */
[----:B------:R-:W-:Y:S01]  /*efe0*/  IMAD R28, R28, 0x80, R14 ;  /* 0x000000801c1c7824 */ /* 0x000fe200078e020e */
[C---:B------:R-:W-:Y:S01]  /*eff0*/  IADD3 R8, R5.reuse, 0x8, RZ ;  /* 0x0000000805087810 */ /* 0x040fe20007ffe0ff */
[----:B------:R-:W-:Y:S01]  /*f000*/  IMAD.WIDE.U32 R2, R6, c[0x0][0x3d8], R2 ;  /* 0x0000f60006027a25 */ /* 0x000fe200078e0002 */
[-C--:B------:R-:W-:Y:S02]  /*f010*/  ISETP.GE.OR P0, PT, R5, R29.reuse, P2 ;  /* 0x0000001d0500720c */ /* 0x080fe40001706670 */
[----:B------:R-:W-:Y:S01]  /*f020*/  ISETP.GE.OR P2, PT, R8, R29, P2 ;  /* 0x0000001d0800720c */ /* 0x000fe20001746670 */
[----:B------:R-:W-:-:S05]  /*f030*/  IMAD.SHL.U32 R5, R18, 0x8, RZ ;  /* 0x0000000812057824 */ /* 0x000fca00078e00ff */
[----:B------:R-:W-:Y:S01]  /*f040*/  LOP3.LUT R7, R17, 0x7ffffe00, R5, 0xf8, !PT ;  /* 0x7ffffe0011077812 */ /* 0x000fe200078ef805 */
[----:B------:R-:W-:-:S04]  /*f050*/  IMAD R5, R6, c[0x0][0x3dc], R0 ;  /* 0x0000f70006057a24 */ /* 0x000fc800078e0200 */
[----:B------:R-:W-:Y:S01]  /*f060*/  IMAD.SHL.U32 R0, R7, 0x2, RZ ;  /* 0x0000000207007824 */ /* 0x000fe200078e00ff */
        /* <DEDUP_REMOVED lines=49> */
.L_x_2389:
[----:B--234-:R-:W-:Y:S05]  /*f380*/  BSYNC B0 ;  /* 0x0000000000007941 */ /* 0x01cfea0003800000 */
.L_x_2388:
        /* <DEDUP_REMOVED lines=30> */
.L_x_2391:
[----:B------:R-:W-:Y:S05]  /*f570*/  BSYNC B0 ;  /* 0x0000000000007941 */ /* 0x000fea0003800000 */
.L_x_2390:
        /* <DEDUP_REMOVED lines=30> */
.L_x_2393:
[----:B------:R-:W-:Y:S05]  /*f760*/  BSYNC B0 ;  /* 0x0000000000007941 */ /* 0x000fea0003800000 */
.L_x_2392:
        /* <DEDUP_REMOVED lines=31> */
.L_x_2386:
        /* <DEDUP_REMOVED lines=31> */
.L_x_2394:
        /* <DEDUP_REMOVED lines=13> */
[----:B------:R-:W-:Y:S02]  /*fc20*/  ULDC.64 UR4, c[0x0][0x490] ;  /* 0x0001240000047ab9 */ /* 0x000fe40000000a00 */
[----:B------:R-:W-:Y:S02]  /*fc30*/  UIMAD UR7, UR8, UR4, URZ ;  /* 0x00000004080772a4 */ /* 0x000fe4000f8e023f */
[----:B------:R-:W-:Y:S01]  /*fc40*/  ISETP.NE.AND P0, PT, R0, 0x1, PT ;  /* 0x000000010000780c */ /* 0x000fe20003f05270 */
[----:B------:R-:W-:Y:S01]  /*fc50*/  UMOV UR12, UR10 ;  /* 0x0000000a000c7c82 */ /* 0x000fe20008000000 */
[----:B------:R-:W-:Y:S01]  /*fc60*/  IMAD.MOV.U32 R0, RZ, RZ, R3 ;  /* 0x000000ffff007224 */ /* 0x000fe200078e0003 */
        /* <DEDUP_REMOVED lines=25> */
.L_x_2396:
[----:B------:R-:W-:Y:S05]  /*fe00*/  BSYNC B0 ;  /* 0x0000000000007941 */ /* 0x000fea0003800000 */
.L_x_2395:
        /* <DEDUP_REMOVED lines=77> */
.L_x_2398:
[----:B------:R-:W-:Y:S05]  /*102e0*/  BSYNC B0 ;  /* 0x0000000000007941 */ /* 0x000fea0003800000 */
.L_x_2397:
        /* <DEDUP_REMOVED lines=27> */
.L_x_2400:
[----:B------:R-:W-:Y:S05]  /*104a0*/  BSYNC B0 ;  /* 0x0000000000007941 */ /* 0x000fea0003800000 */
.L_x_2399:
        /* <DEDUP_REMOVED lines=27> */
.L_x_2402:
[----:B------:R-:W-:Y:S05]  /*10660*/  BSYNC B0 ;  /* 0x0000000000007941 */ /* 0x000fea0003800000 */
.L_x_2401:
        /* <DEDUP_REMOVED lines=28> */
.L_x_2403:
        /* <DEDUP_REMOVED lines=13> */
.L_x_3572:


//--------------------- .text._ZN7cutlass13device_kernelIN5flash19enable_sm80_to_sm89INS1_16FlashAttnFwdSm80INS1_25CollectiveMainloopFwdSm80ILi8ELi1ELb0EN4cute5tupleIJNS5_1CILi128EEENS7_ILi32EEENS7_ILi256EEEEEELi256ENS_6half_tEfNS_4arch4Sm80ELb1ELb0ELb0ELb1ELb1ELb1ELb1ELb0EEENS1_21CollectiveEpilogueFwdINS6_IJS8_SA_S9_EEENS6_IJNS7_ILi1EEESI_SI_EEESC_SE_Li256ELb1ELb1ELb0ELb0EEENS1_19SingleTileSchedulerILb1ELb0ELb1ELi128EEEEEEEEEvNT_6ParamsE --------------------------
	.section	.text._ZN7cutlass13device_kernelIN5flash19enable_sm80_to_sm89INS1_16FlashAttnFwdSm80INS1_25CollectiveMainloopFwdSm80ILi8ELi1ELb0EN4cute5tupleIJNS5_1CILi128EEENS7_ILi32EEENS7_ILi256EEEEEELi256ENS_6half_tEfNS_4arch4Sm80ELb1ELb0ELb0ELb1ELb1ELb1ELb1ELb0EEENS1_21CollectiveEpilogueFwdINS6_IJS8_SA_S9_EEENS6_IJNS7_ILi1EEESI_SI_EEESC_SE_Li256ELb1ELb1ELb0ELb0EEENS1_19SingleTileSchedulerILb1ELb0ELb1ELi128EEEEEEEEEvNT_6ParamsE,"ax",@progbits
	.sectioninfo	@"SHI_REGISTERS=251"
	.align	128
.text._ZN7cutlass13device_kernelIN5flash19enable_sm80_to_sm89INS1_16FlashAttnFwdSm80INS1_25CollectiveMainloopFwdSm80ILi8ELi1ELb0EN4cute5tupleIJNS5_1CILi128EEENS7_ILi32EEENS7_ILi256EEEEEELi256ENS_6half_tEfNS_4arch4Sm80ELb1ELb0ELb0ELb1ELb1ELb1ELb1ELb0EEENS1_21CollectiveEpilogueFwdINS6_IJS8_SA_S9_EEENS6_IJNS7_ILi1EEESI_SI_EEESC_SE_Li256ELb1ELb1ELb0ELb0EEENS1_19SingleTileSchedulerILb1ELb0ELb1ELi128EEEEEEEEEvNT_6ParamsE:
        .type           _ZN7cutlass13device_kernelIN5flash19enable_sm80_to_sm89INS1_16FlashAttnFwdSm80INS1_25CollectiveMainloopFwdSm80ILi8ELi1ELb0EN4cute5tupleIJNS5_1CILi128EEENS7_ILi32EEENS7_ILi256EEEEEELi256ENS_6half_tEfNS_4arch4Sm80ELb1ELb0ELb0ELb1ELb1ELb1ELb1ELb0EEENS1_21CollectiveEpilogueFwdINS6_IJS8_SA_S9_EEENS6_IJNS7_ILi1EEESI_SI_EEESC_SE_Li256ELb1ELb1ELb0ELb0EEENS1_19SingleTileSchedulerILb1ELb0ELb1ELi128EEEEEEEEEvNT_6ParamsE,@function
        .size           _ZN7cutlass13device_kernelIN5flash19enable_sm80_to_sm89INS1_16FlashAttnFwdSm80INS1_25CollectiveMainloopFwdSm80ILi8ELi1ELb0EN4cute5tupleIJNS5_1CILi128EEENS7_ILi32EEENS7_ILi256EEEEEELi256ENS_6half_tEfNS_4arch4Sm80ELb1ELb0ELb0ELb1ELb1ELb1ELb1ELb0EEENS1_21CollectiveEpilogueFwdINS6_IJS8_SA_S9_EEENS6_IJNS7_ILi1EEESI_SI_EEESC_SE_Li256ELb1ELb1ELb0ELb0EEENS1_19SingleTileSchedulerILb1ELb0ELb1ELi128EEEEEEEEEvNT_6ParamsE,(.L_x_3573 - _ZN7cutlass13device_kernelIN5flash19enable_sm80_to_sm89INS1_16FlashAttnFwdSm80INS1_25CollectiveMainloopFwdSm80ILi8ELi1ELb0EN4cute5tupleIJNS5_1CILi128EEENS7_ILi32EEENS7_ILi256EEEEEELi256ENS_6half_tEfNS_4arch4Sm80ELb1ELb0ELb0ELb1ELb1ELb1ELb1ELb0EEENS1_21CollectiveEpilogueFwdINS6_IJS8_SA_S9_EEENS6_IJNS7_ILi1EEESI_SI_EEESC_SE_Li256ELb1ELb1ELb0ELb0EEENS1_19SingleTileSchedulerILb1ELb0ELb1ELi128EEEEEEEEEvNT_6ParamsE)
        .other          _ZN7cutlass13device_kernelIN5flash19enable_sm80_to_sm89INS1_16FlashAttnFwdSm80INS1_25CollectiveMainloopFwdSm80ILi8ELi1ELb0EN4cute5tupleIJNS5_1CILi128EEENS7_ILi32EEENS7_ILi256EEEEEELi256ENS_6half_tEfNS_4arch4Sm80ELb1ELb0ELb0ELb1ELb1ELb1ELb1ELb0EEENS1_21CollectiveEpilogueFwdINS6_IJS8_SA_S9_EEENS6_IJNS7_ILi1EEESI_SI_EEESC_SE_Li256ELb1ELb1ELb0ELb0EEENS1_19SingleTileSchedulerILb1ELb0ELb1ELi128EEEEEEEEEvNT_6ParamsE,@"STO_CUDA_ENTRY STV_DEFAULT"
_ZN7cutlass13device_kernelIN5flash19enable_sm80_to_sm89INS1_16FlashAttnFwdSm80INS1_25CollectiveMainloopFwdSm80ILi8ELi1ELb0EN4cute5tupleIJNS5_1CILi128EEENS7_ILi32EEENS7_ILi256EEEEEELi256ENS_6half_tEfNS_4arch4Sm80ELb1ELb0ELb0ELb1ELb1ELb1ELb1ELb0EEENS1_21CollectiveEpilogueFwdINS6_IJS8_SA_S9_EEENS6_IJNS7_ILi1EEESI_SI_EEESC_SE_Li256ELb1ELb1ELb0ELb0EEENS1_19SingleTileSchedulerILb1ELb0ELb1ELi128EEEEEEEEEvNT_6ParamsE:
        /* <DEDUP_REMOVED lines=20> */
.L_x_2405:
        /* <DEDUP_REMOVED lines=13> */
.L_x_2407:
[----:B------:R-:W-:Y:S02]  /*0210*/  ULDC UR5, c[0x0][0x54c] ;  /* 0x0001530000057ab9 */ /* 0x000fe40000000800 */
.L_x_2406:
[----:B------:R-:W-:Y:S02]  /*0220*/  ULDC UR4, c[0x0][0x548] ;  /* 0x0001520000047ab9 */ /* 0x000fe40000000800 */
[----:B------:R-:W-:-:S02]  /*0230*/  USHF.L.U32 UR15, UR14, 0x7, URZ ;  /* 0x000000070e0f7899 */ /* 0x000fc4000800063f */
[----:B------:R-:W-:-:S04]  /*0240*/  UIMAD UR4, UR5, UR4, URZ ;  /* 0x00000004050472a4 */ /* 0x000fc8000f8e023f */
[----:B------:R-:W-:-:S04]  /*0250*/  UISETP.GE.AND UP0, UPT, UR15, UR4, UPT ;  /* 0x000000040f00728c */ /* 0x000fc8000bf06270 */
[----:B------:R-:W-:Y:S01]  /*0260*/  USEL UR21, UR21, 0xffffffff, !UP0 ;  /* 0xffffffff15157887 */ /* 0x000fe2000c000000 */
[----:B------:R-:W-:Y:S05]  /*0270*/  BRA `(.L_x_2408) ;  /* 0x000001b000007947 */ /* 0x000fea0003800000 */
.L_x_2404:
        /* <DEDUP_REMOVED lines=8> */
.L_x_2409:
        /* <DEDUP_REMOVED lines=13> */
.L_x_2411:
[----:B------:R-:W-:Y:S02]  /*03d0*/  ULDC UR5, c[0x0][0x54c] ;  /* 0x0001530000057ab9 */ /* 0x000fe40000000800 */
.L_x_2410:
[----:B------:R-:W-:Y:S02]  /*03e0*/  ULDC UR4, c[0x0][0x548] ;  /* 0x0001520000047ab9 */ /* 0x000fe40000000800 */
[----:B------:R-:W-:-:S02]  /*03f0*/  USHF.L.U32 UR15, UR14, 0x7, URZ ;  /* 0x000000070e0f7899 */ /* 0x000fc4000800063f */
[----:B------:R-:W-:-:S04]  /*0400*/  UIMAD UR4, UR5, UR4, URZ ;  /* 0x00000004050472a4 */ /* 0x000fc8000f8e023f */
[----:B------:R-:W-:-:S04]  /*0410*/  UISETP.GE.AND UP0, UPT, UR15, UR4, UPT ;  /* 0x000000040f00728c */ /* 0x000fc8000bf06270 */
[----:B------:R-:W-:-:S06]  /*0420*/  USEL UR21, UR21, 0xffffffff, !UP0 ;  /* 0xffffffff15157887 */ /* 0x000fcc000c000000 */
.L_x_2408:
        /* <DEDUP_REMOVED lines=64> */
.L_x_2412:
        /* <DEDUP_REMOVED lines=10> */
.L_x_2413:
[----:B------:R-:W-:Y:S05]  /*08d0*/  @!P4 BRA `(.L_x_2414) ;  /* 0x000000500000c947 */ /* 0x000fea0003800000 */
[----:B-1--4-:R-:W4:Y:S04]  /*08e0*/  LDG.E R0, [R8.64] ;  /* 0x0000001808007981 */ /* 0x012f28000c1e1900 */
[----:B---3--:R-:W3:Y:S01]  /*08f0*/  LDG.E R3, [R8.64+0x4] ;  /* 0x0000041808037981 */ /* 0x008ee2000c1e1900 */
[----:B----4-:R-:W1:Y:S08]  /*0900*/  R2UR UR19, R0 ;  /* 0x00000000001373c2 */ /* 0x010e7000000e0000 */
[----:B---3--:R-:W1:Y:S02]  /*0910*/  R2UR UR4, R3 ;  /* 0x00000000030473c2 */ /* 0x008e6400000e0000 */
[----:B-1----:R-:W-:-:S06]  /*0920*/  UIADD3 UR19, -UR19, UR4, URZ ;  /* 0x0000000413137290 */ /* 0x002fcc000fffe13f */
.L_x_2414:
        /* <DEDUP_REMOVED lines=154> */
.L_x_2417:
[----:B------:R-:W-:Y:S05]  /*12d0*/  BSYNC B0 ;  /* 0x0000000000007941 */ /* 0x000fea0003800000 */
.L_x_2416:
        /* <DEDUP_REMOVED lines=128> */
.L_x_2436:
        /* <DEDUP_REMOVED lines=85> */
.L_x_2422:
[----:B------:R-:W-:Y:S05]  /*2030*/  BSYNC B0 ;  /* 0x0000000000007941 */ /* 0x000fea0003800000 */
.L_x_2421:
        /* <DEDUP_REMOVED lines=81> */
.L_x_2425:
[----:B------:R-:W-:Y:S05]  /*2550*/  BSYNC B0 ;  /* 0x0000000000007941 */ /* 0x000fea0003800000 */
.L_x_2424:
        /* <DEDUP_REMOVED lines=57> */
.L_x_2427:
[----:B------:R-:W-:Y:S05]  /*28f0*/  BSYNC B0 ;  /* 0x0000000000007941 */ /* 0x000fea0003800000 */
.L_x_2426:
        /* <DEDUP_REMOVED lines=57> */
.L_x_2429:
[----:B------:R-:W-:Y:S05]  /*2c90*/  BSYNC B0 ;  /* 0x0000000000007941 */ /* 0x000fea0003800000 */
.L_x_2428:
        /* <DEDUP_REMOVED lines=57> */
.L_x_2420:
        /* <DEDUP_REMOVED lines=29> */
.L_x_2431:
[----:B------:R-:W-:Y:S05]  /*3200*/  BSYNC B0 ;  /* 0x0000000000007941 */ /* 0x000fea0003800000 */
.L_x_2430:
        /* <DEDUP_REMOVED lines=145> */
.L_x_2433:
[----:B------:R-:W-:Y:S05]  /*3b20*/  BSYNC B0 ;  /* 0x0000000000007941 */ /* 0x000fea0003800000 */
.L_x_2432:
        /* <DEDUP_REMOVED lines=124> */
.L_x_2419:
        /* <DEDUP_REMOVED lines=27> */
.L_x_2423:
[----:B------:R-:W-:Y:S05]  /*44a0*/  BSYNC B1 ;  /* 0x0000000000017941 */ /* 0x000fea0003800000 */
.L_x_2418:
        /* <DEDUP_REMOVED lines=61> */
.L_x_2435:
[----:B-12---:R-:W-:Y:S05]  /*4880*/  BSYNC B0 ;  /* 0x0000000000007941 */ /* 0x006fea0003800000 */
.L_x_2434:
        /* <DEDUP_REMOVED lines=25> */
.L_x_2415:
        /* <DEDUP_REMOVED lines=201> */
.L_x_2439:
[----:B-1-34-:R-:W-:Y:S05]  /*56b0*/  BSYNC B0 ;  /* 0x0000000000007941 */ /* 0x01afea0003800000 */
.L_x_2438:
        /* <DEDUP_REMOVED lines=26> */
.L_x_2441:
[----:B------:R-:W-:Y:S05]  /*5860*/  BSYNC B0 ;  /* 0x0000000000007941 */ /* 0x000fea0003800000 */
.L_x_2440:
        /* <DEDUP_REMOVED lines=26> */
.L_x_2443:
[----:B------:R-:W-:Y:S05]  /*5a10*/  BSYNC B0 ;  /* 0x0000000000007941 */ /* 0x000fea0003800000 */
.L_x_2442:
        /* <DEDUP_REMOVED lines=116> */
.L_x_2444:
        /* <DEDUP_REMOVED lines=91> */
.L_x_2448:
[----:B------:R-:W-:Y:S05]  /*6710*/  BSYNC B0 ;  /* 0x0000000000007941 */ /* 0x000fea0003800000 */
.L_x_2447:
        /* <DEDUP_REMOVED lines=78> */
.L_x_2450:
[----:B------:R-:W-:Y:S05]  /*6c00*/  BSYNC B0 ;  /* 0x0000000000007941 */ /* 0x000fea0003800000 */
.L_x_2449:
        /* <DEDUP_REMOVED lines=80> */
.L_x_2452:
[----:B------:R-:W-:Y:S05]  /*7110*/  BSYNC B0 ;  /* 0x0000000000007941 */ /* 0x000fea0003800000 */
.L_x_2451:
        /* <DEDUP_REMOVED lines=77> */
.L_x_2454:
[----:B------:R-:W-:Y:S05]  /*75f0*/  BSYNC B0 ;  /* 0x0000000000007941 */ /* 0x000fea0003800000 */
.L_x_2453:
        /* <DEDUP_REMOVED lines=79> */
.L_x_2458:
[----:B------:R-:W-:Y:S05]  /*7af0*/  BSYNC B0 ;  /* 0x0000000000007941 */ /* 0x000fea0003800000 */
.L_x_2457:
        /* <DEDUP_REMOVED lines=46> */
.L_x_2460:
[----:B------:R-:W-:Y:S05]  /*7de0*/  BSYNC B0 ;  /* 0x0000000000007941 */ /* 0x000fea0003800000 */
.L_x_2459:
        /* <DEDUP_REMOVED lines=46> */
.L_x_2462:
[----:B------:R-:W-:Y:S05]  /*80d0*/  BSYNC B0 ;  /* 0x0000000000007941 */ /* 0x000fea0003800000 */
.L_x_2461:
        /* <DEDUP_REMOVED lines=45> */
.L_x_2456:
[----:B------:R-:W-:Y:S05]  /*83b0*/  BSYNC B1 ;  /* 0x0000000000017941 */ /* 0x000fea0003800000 */
.L_x_2455:
        /* <DEDUP_REMOVED lines=49> */
.L_x_2466:
[----:B------:R-:W-:Y:S05]  /*86d0*/  BSYNC B0 ;  /* 0x0000000000007941 */ /* 0x000fea0003800000 */
.L_x_2465:
        /* <DEDUP_REMOVED lines=46> */
.L_x_2468:
[----:B------:R-:W-:Y:S05]  /*89c0*/  BSYNC B0 ;  /* 0x0000000000007941 */ /* 0x000fea0003800000 */
.L_x_2467:
        /* <DEDUP_REMOVED lines=46> */
.L_x_2470:
[----:B------:R-:W-:Y:S05]  /*8cb0*/  BSYNC B0 ;  /* 0x0000000000007941 */ /* 0x000fea0003800000 */
.L_x_2469:
        /* <DEDUP_REMOVED lines=45> */
.L_x_2464:
[----:B------:R-:W-:Y:S05]  /*8f90*/  BSYNC B1 ;  /* 0x0000000000017941 */ /* 0x000fea0003800000 */
.L_x_2463:
        /* <DEDUP_REMOVED lines=49> */
.L_x_2474:
[----:B------:R-:W-:Y:S05]  /*92b0*/  BSYNC B0 ;  /* 0x0000000000007941 */ /* 0x000fea0003800000 */
.L_x_2473:
        /* <DEDUP_REMOVED lines=46> */
.L_x_2476:
[----:B------:R-:W-:Y:S05]  /*95a0*/  BSYNC B0 ;  /* 0x0000000000007941 */ /* 0x000fea0003800000 */
.L_x_2475:
        /* <DEDUP_REMOVED lines=46> */
.L_x_2478:
[----:B------:R-:W-:Y:S05]  /*9890*/  BSYNC B0 ;  /* 0x0000000000007941 */ /* 0x000fea0003800000 */
.L_x_2477:
        /* <DEDUP_REMOVED lines=45> */
.L_x_2472:
[----:B------:R-:W-:Y:S05]  /*9b70*/  BSYNC B1 ;  /* 0x0000000000017941 */ /* 0x000fea0003800000 */
.L_x_2471:
        /* <DEDUP_REMOVED lines=48> */
.L_x_2481:
[----:B------:R-:W-:Y:S05]  /*9e80*/  BSYNC B0 ;  /* 0x0000000000007941 */ /* 0x000fea0003800000 */
.L_x_2480:
        /* <DEDUP_REMOVED lines=46> */
.L_x_2483:
[----:B------:R-:W-:Y:S05]  /*a170*/  BSYNC B0 ;  /* 0x0000000000007941 */ /* 0x000fea0003800000 */
.L_x_2482:
        /* <DEDUP_REMOVED lines=46> */
.L_x_2485:
[----:B------:R-:W-:Y:S05]  /*a460*/  BSYNC B0 ;  /* 0x0000000000007941 */ /* 0x000fea0003800000 */
.L_x_2484:
        /* <DEDUP_REMOVED lines=46> */
.L_x_2446:
        /* <DEDUP_REMOVED lines=56> */
.L_x_2487:
[----:B------:R-:W-:Y:S05]  /*aad0*/  BSYNC B0 ;  /* 0x0000000000007941 */ /* 0x000fea0003800000 */
.L_x_2486:
        /* <DEDUP_REMOVED lines=59> */
.L_x_2489:
[----:B------:R-:W-:Y:S05]  /*ae90*/  BSYNC B0 ;  /* 0x0000000000007941 */ /* 0x000fea0003800000 */
.L_x_2488:
        /* <DEDUP_REMOVED lines=61> */
.L_x_2491:
[----:B----4-:R-:W-:Y:S05]  /*b270*/  BSYNC B0 ;  /* 0x0000000000007941 */ /* 0x010fea0003800000 */
.L_x_2490:
        /* <DEDUP_REMOVED lines=58> */
.L_x_2493:
[----:B------:R-:W-:Y:S05]  /*b620*/  BSYNC B0 ;  /* 0x0000000000007941 */ /* 0x000fea0003800000 */
.L_x_2492:
        /* <DEDUP_REMOVED lines=133> */
.L_x_2497:
[----:B------:R-:W-:Y:S05]  /*be80*/  BSYNC B0 ;  /* 0x0000000000007941 */ /* 0x000fea0003800000 */
.L_x_2496:
        /* <DEDUP_REMOVED lines=105> */
.L_x_2495:
[----:B------:R-:W-:Y:S05]  /*c520*/  BSYNC B1 ;  /* 0x0000000000017941 */ /* 0x000fea0003800000 */
.L_x_2494:
        /* <DEDUP_REMOVED lines=114> */
.L_x_2501:
[----:B------:R-:W-:Y:S05]  /*cc50*/  BSYNC B0 ;  /* 0x0000000000007941 */ /* 0x000fea0003800000 */
.L_x_2500:
        /* <DEDUP_REMOVED lines=105> */
.L_x_2499:
[----:B------:R-:W-:Y:S05]  /*d2f0*/  BSYNC B1 ;  /* 0x0000000000017941 */ /* 0x000fea0003800000 */
.L_x_2498:
        /* <DEDUP_REMOVED lines=114> */
.L_x_2505:
[----:B------:R-:W-:Y:S05]  /*da20*/  BSYNC B0 ;  /* 0x0000000000007941 */ /* 0x000fea0003800000 */
.L_x_2504:
        /* <DEDUP_REMOVED lines=105> */
.L_x_2503:
[----:B------:R-:W-:Y:S05]  /*e0c0*/  BSYNC B1 ;  /* 0x0000000000017941 */ /* 0x000fea0003800000 */
.L_x_2502:
        /* <DEDUP_REMOVED lines=113> */
.L_x_2507:
[----:B------:R-:W-:Y:S05]  /*e7e0*/  BSYNC B0 ;  /* 0x0000000000007941 */ /* 0x000fea0003800000 */
.L_x_2506:
        /* <DEDUP_REMOVED lines=105> */
.L_x_2479:
[----:B------:R-:W-:Y:S05]  /*ee80*/  BSYNC B2 ;  /* 0x0000000000027941 */ /* 0x000fea0003800000 */
.L_x_2445:
        /* <DEDUP_REMOVED lines=19> */
[----:B------:R-:W-:Y:S01]  /*efc0*/  SHF.R.S32.HI R9, RZ, 0x1f, R60 ;  /* 0x0000001fff097819 */ /* 0x000fe2000001143c */
[----:B------:R-:W-:Y:S01]  /*efd0*/  IMAD R4, R45, c[0x0][0x218], RZ ;  /* 0x000086002d047a24 */ /* 0x000fe200078e02ff */
[----:B------:R-:W-:Y:S01]  /*efe0*/  UISETP.GE.AND UP0, UPT, UR10, 0x2, UPT ;  /* 0x000000020a00788c */ /* 0x000fe2000bf06270 */
[----:B------:R-:W-:Y:S01]  /*eff0*/  IMAD R217, R11, 0x200, R8 ;  /* 0x000002000bd97824 */ /* 0x000fe200078e0208 */
[----:B------:R-:W-:Y:S01]  /*f000*/  LEA.HI R198, R9, R60, RZ, 0x3 ;  /* 0x0000003c09c67211 */ /* 0x000fe200078f18ff */
[----:B------:R-:W-:Y:S01]  /*f010*/  IMAD.WIDE.U32 R6, R221, c[0x0][0x218], R6 ;  /* 0x00008600dd067a25 */ /* 0x000fe200078e0006 */
[----:B------:R-:W-:-:S02]  /*f020*/  SHF.R.S32.HI R8, RZ, 0x1f, R51 ;  /* 0x0000001fff087819 */ /* 0x000fc40000011433 */
[----:B------:R-:W-:Y:S01]  /*f030*/  LOP3.LUT R198, R198, 0xfffffff8, RZ, 0xc0, !PT ;  /* 0xfffffff8c6c67812 */ /* 0x000fe200078ec0ff */
[----:B------:R-:W-:Y:S01]  /*f040*/  IMAD.SHL.U32 R217, R217, 0x2, RZ ;  /* 0x00000002d9d97824 */ /* 0x000fe200078e00ff */
[----:B------:R-:W-:Y:S01]  /*f050*/  BAR.SYNC.DEFER_BLOCKING 0x0 ;  /* 0x0000000000007b1d */ /* 0x000fe20000010000 */
[----:B------:R-:W-:Y:S01]  /*f060*/  IMAD R4, R221, c[0x0][0x21c], R4 ;  /* 0x00008700dd047a24 */ /* 0x000fe200078e0204 */
[----:B------:R-:W-:Y:S01]  /*f070*/  SHF.R.S32.HI R9, RZ, 0x1f, R50 ;  /* 0x0000001fff097819 */ /* 0x000fe20000011432 */
[----:B------:R-:W-:Y:S01]  /*f080*/  IMAD.SHL.U32 R11, R11, 0x8, RZ ;  /* 0x000000080b0b7824 */ /* 0x000fe200078e00ff */
[C---:B------:R-:W-:Y:S01]  /*f090*/  IADD3 R5, R217.reuse, 0xc080, RZ ;  /* 0x0000c080d9057810 */ /* 0x040fe20007ffe0ff */
[----:B------:R-:W-:Y:S01]  /*f0a0*/  IMAD.SHL.U32 R45, R44, 0x40, RZ ;  /* 0x000000402c2d7824 */ /* 0x000fe200078e00ff */
[----:B------:R-:W-:Y:S02]  /*f0b0*/  IADD3 R216, R217, 0xc0a0, RZ ;  /* 0x0000c0a0d9d87810 */ /* 0x000fe40007ffe0ff */
[----:B------:R-:W-:-:S02]  /*f0c0*/  @P0 IADD3 R216, R5, -0x20, RZ ;  /* 0xffffffe005d80810 */ /* 0x000fc40007ffe0ff */
[----:B------:R-:W-:Y:S02]  /*f0d0*/  IADD3 R5, P0, R6, UR26, RZ ;  /* 0x0000001a06057c10 */ /* 0x000fe4000ff1e0ff */
[----:B------:R-:W-:Y:S02]  /*f0e0*/  LOP3.LUT R11, R0, 0x8, R11, 0xf8, !PT ;  /* 0x00000008000b7812 */ /* 0x000fe400078ef80b */
[----:B------:R-:W-:Y:S02]  /*f0f0*/  IADD3.X R6, R7, UR12, R4, P0, !PT ;  /* 0x0000000c07067c10 */ /* 0x000fe400087fe404 */
[----:B------:R-:W-:Y:S02]  /*f100*/  LEA R4, P0, R5, c[0x0][0x1f8], 0x1 ;  /* 0x00007e0005047a11 */ /* 0x000fe400078008ff */
[----:B------:R-:W-:Y:S01]  /*f110*/  SHF.R.U32.HI R44, RZ, 0x3, R0 ;  /* 0x00000003ff2c7819 */ /* 0x000fe20000011600 */
[----:B------:R-:W-:Y:S01]  /*f120*/  IMAD.MOV.U32 R0, RZ, RZ, 0x40 ;  /* 0x00000040ff007424 */ /* 0x000fe200078e00ff */
[----:B------:R-:W-:Y:S01]  /*f130*/  LOP3.LUT R45, R45, 0xfffffe00, RZ, 0xc0, !PT ;  /* 0xfffffe002d2d7812 */ /* 0x000fe200078ec0ff */
[----:B------:R-:W-:Y:S01]  /*f140*/  SHFL.IDX PT, R24, R4, RZ, 0x181f ;  /* 0x00181fff04187589 */ /* 0x000fe200000e0000 */
[----:B------:R-:W-:-:S02]  /*f150*/  LEA.HI.X R5, R5, c[0x0][0x1fc], R6, 0x1, P0 ;  /* 0x00007f0005057a11 */ /* 0x000fc400000f0c06 */
[----:B------:R-:W-:Y:S01]  /*f160*/  LOP3.LUT R44, R11, R44, RZ, 0x3c, !PT ;  /* 0x0000002c0b2c7212 */ /* 0x000fe200078e3cff */
[----:B------:R-:W-:Y:S01]  /*f170*/  IMAD R7, R48, 0x400, R45 ;  /* 0x0000040030077824 */ /* 0x000fe200078e022d */
[----:B------:R-:W-:Y:S01]  /*f180*/  LOP3.LUT P0, RZ, R65, 0x4, RZ, 0xc0, !PT ;  /* 0x0000000441ff7812 */ /* 0x000fe2000780c0ff */
[----:B------:R-:W1:Y:S01]  /*f190*/  SHFL.IDX PT, R25, R5, RZ, 0x181f ;  /* 0x00181fff05197589 */ /* 0x000e6200000e0000 */
[----:B------:R-:W-:Y:S01]  /*f1a0*/  LEA.HI R197, R8, R51, RZ, 0x3 ;  /* 0x0000003308c57211 */ /* 0x000fe200078f18ff */
[----:B------:R-:W-:Y:S01]  /*f1b0*/  IMAD.IADD R218, R44, 0x1, R7 ;  /* 0x000000012cda7824 */ /* 0x000fe200078e0207 */
[----:B------:R-:W-:Y:S01]  /*f1c0*/  SEL R0, R0, 0xffffffc0, !P0 ;  /* 0xffffffc000007807 */ /* 0x000fe20004000000 */
[----:B------:R-:W-:Y:S01]  /*f1d0*/  LDSM.16.M88.4 R12, [R217+0xc080] ;  /* 0x00c08000d90c783b */ /* 0x000fe20000000200 */
[----:B------:R-:W-:Y:S01]  /*f1e0*/  ISETP.LT.AND P0, PT, R64, UR22, PT ;  /* 0x0000001640007c0c */ /* 0x000fe2000bf01270 */
[----:B------:R-:W-:Y:S01]  /*f1f0*/  IMAD.SHL.U32 R218, R218, 0x2, RZ ;  /* 0x00000002dada7824 */ /* 0x000fe200078e00ff */
[----:B------:R-:W-:Y:S01]  /*f200*/  LEA.HI R196, R9, R50, RZ, 0x3 ;  /* 0x0000003209c47211 */ /* 0x000fe200078f18ff */
[----:B------:R-:W-:Y:S01]  /*f210*/  LDSM.16.M88.4 R20, [R217+0xc880] ;  /* 0x00c88000d914783b */ /* 0x000fe20000000200 */
[----:B------:R-:W-:Y:S01]  /*f220*/  ISETP.GE.OR P6, PT, R46, c[0x0][0x1d4], !P0 ;  /* 0x000075002e007a0c */ /* 0x000fe200047c6670 */
[--C-:B------:R-:W-:Y:S01]  /*f230*/  IMAD R214, R2, 0x2, R218.reuse ;  /* 0x0000000202d67824 */ /* 0x100fe200078e02da */
[----:B------:R-:W-:Y:S01]  /*f240*/  LOP3.LUT R197, R197, 0xfffffff8, RZ, 0xc0, !PT ;  /* 0xfffffff8c5c57812 */ /* 0x000fe200078ec0ff */
[----:B------:R-:W2:Y:S01]  /*f250*/  LDSM.16.M88.4 R4, [R218+0x10080] ;  /* 0x01008000da04783b */ /* 0x000ea20000000200 */
[----:B------:R-:W-:Y:S01]  /*f260*/  LOP3.LUT R196, R196, 0xfffffff8, RZ, 0xc0, !PT ;  /* 0xfffffff8c4c47812 */ /* 0x000fe200078ec0ff */
[----:B------:R-:W-:Y:S01]  /*f270*/  IMAD R213, R3, 0x2, R218 ;  /* 0x0000000203d57824 */ /* 0x000fe200078e02da */
[----:B------:R-:W-:Y:S01]  /*f280*/  IADD3 R207, R216, 0x800, RZ ;  /* 0x00000800d8cf7810 */ /* 0x000fe20007ffe0ff */
[----:B------:R-:W-:Y:S01]  /*f290*/  LDSM.16.M88.4 R40, [R216] ;  /* 0x00000000d828783b */ /* 0x000fe20000000200 */
[----:B------:R-:W-:Y:S01]  /*f2a0*/  IMAD.IADD R212, R217, 0x1, R0 ;  /* 0x00000001d9d47824 */ /* 0x000fe200078e0200 */
[----:B------:R-:W-:Y:S01]  /*f2b0*/  SHF.R.S32.HI R199, RZ, 0x1f, R196 ;  /* 0x0000001fffc77819 */ /* 0x000fe200000114c4 */
[----:B------:R-:W-:Y:S01]  /*f2c0*/  IMAD R211, R3, 0x2, R214 ;  /* 0x0000000203d37824 */ /* 0x000fe200078e02d6 */
[----:B------:R-:W-:Y:S01]  /*f2d0*/  LDSM.16.M88.4 R36, [R216+0x800] ;  /* 0x00080000d824783b */ /* 0x000fe20000000200 */
[----:B------:R-:W-:Y:S01]  /*f2e0*/  IMAD.IADD R206, R0, 0x1, R216 ;  /* 0x0000000100ce7824 */ /* 0x000fe200078e02d8 */
[----:B------:R-:W-:Y:S01]  /*f2f0*/  SHF.R.S32.HI R0, RZ, 0x1f, R197 ;  /* 0x0000001fff007819 */ /* 0x000fe200000114c5 */
[----:B-1----:R-:W-:Y:S01]  /*f300*/  IMAD.WIDE R16, R46, 0x2, R24 ;  /* 0x000000022e107825 */ /* 0x002fe200078e0218 */
[----:B------:R-:W1:Y:S01]  /*f310*/  LDSM.16.M88.4 R32, [R214+0x10080] ;  /* 0x01008000d620783b */ /* 0x000e620000000200 */
[----:B------:R-:W-:-:S02]  /*f320*/  IADD3 R205, R216, 0x1000, RZ ;  /* 0x00001000d8cd7810 */ /* 0x000fc40007ffe0ff */
        /* <DEDUP_REMOVED lines=8> */
[C---:B------:R-:W-:Y:S02]  /*f3b0*/  IADD3 R203, R216.reuse, 0x2000, RZ ;  /* 0x00002000d8cb7810 */ /* 0x040fe40007ffe0ff */
[C---:B------:R-:W-:Y:S02]  /*f3c0*/  IADD3 R202, R216.reuse, 0x2800, RZ ;  /* 0x00002800d8ca7810 */ /* 0x040fe40007ffe0ff */
[----:B------:R-:W-:-:S02]  /*f3d0*/  IADD3 R201, R216, 0x3000, RZ ;  /* 0x00003000d8c97810 */ /* 0x000fc40007ffe0ff */
[----:B------:R-:W-:Y:S02]  /*f3e0*/  IADD3 R200, R216, 0x3800, RZ ;  /* 0x00003800d8c87810 */ /* 0x000fe40007ffe0ff */
[----:B------:R3:W-:Y:S01]  /*f3f0*/  LDGSTS.E.BYPASS.LTC128B.128 [R223+0x9080], [R10.64], !P6 ;  /* 0x090800000adf7fae */ /* 0x0007e2000f101d58 */
[----:B------:R-:W-:Y:S02]  /*f400*/  ISETP.GE.OR P6, PT, R51, c[0x0][0x1d4], !P0 ;  /* 0x0000750033007a0c */ /* 0x000fe400047c6670 */
[----:B------:R-:W-:Y:S01]  /*f410*/  ISETP.GE.OR P0, PT, R50, c[0x0][0x1d4], !P0 ;  /* 0x0000750032007a0c */ /* 0x000fe20004706670 */
[----:B------:R-:W-:Y:S01]  /*f420*/  IMAD.WIDE R50, R196, 0x2, R24 ;  /* 0x00000002c4327825 */ /* 0x000fe200078e0218 */
[C---:B--2---:R-:W-:Y:S09]  /*f430*/  HMMA.16816.F32 R16, R4.reuse, R12, RZ ;  /* 0x0000000c0410723c */ /* 0x044ff200000018ff */
[----:B------:R2:W-:Y:S04]  /*f440*/  LDGSTS.E.BYPASS.LTC128B.128 [R223+0xa080], [R26.64], !P6 ;  /* 0x0a0800001adf7fae */ /* 0x0005e8000f101d58 */
        /* <DEDUP_REMOVED lines=107> */
[C---:B---3--:R-:W-:Y:S07]  /*fb00*/  HMMA.16816.F32 R4, R36.reuse, R28, R8 ;  /* 0x0000001c2404723c */ /* 0x048fee0000001808 */
[----:B------:R-:W-:Y:S01]  /*fb10*/  SHF.R.S32.HI R9, RZ, 0x1f, R46 ;  /* 0x0000001fff097819 */ /* 0x000fe2000001142e */
[----:B------:R-:W-:Y:S01]  /*fb20*/  HMMA.16816.F32 R40, R36, R30, R40 ;  /* 0x0000001e2428723c */ /* 0x000fe20000001828 */
[----:B------:R-:W-:Y:S01]  /*fb30*/  SHF.R.S32.HI R11, RZ, 0x1f, R198 ;  /* 0x0000001fff0b7819 */ /* 0x000fe200000114c6 */
[----:B------:R-:W-:Y:S06]  /*fb40*/  BAR.SYNC.DEFER_BLOCKING 0x0 ;  /* 0x0000000000007b1d */ /* 0x000fec0000010000 */
[----:B------:R-:W-:Y:S05]  /*fb50*/  @P0 BRA `(.L_x_2508) ;  /* 0x000002b000000947 */ /* 0x000fea0003800000 */
[----:B----4-:R-:W-:Y:S01]  /*fb60*/  ULEA UR4, UR10, UR16, 0x5 ;  /* 0x000000100a047291 */ /* 0x010fe2000f8e283f */
        /* <DEDUP_REMOVED lines=42> */
.L_x_2508:
[----:B----4-:R-:W-:Y:S01]  /*fe10*/  LOP3.LUT R49, R49, 0xffffffe0, RZ, 0xc0, !PT ;  /* 0xffffffe031317812 */ /* 0x010fe200078ec0ff */
[----:B------:R-:W-:Y:S01]  /*fe20*/  UMOV UR4, 0xffffffe0 ;  /* 0xffffffe000047882 */ /* 0x000fe20000000000 */
[----:B------:R-:W-:Y:S01]  /*fe30*/  LEA.HI R21, R47, R62, RZ, 0x2 ;  /* 0x0000003e2f157211 */ /* 0x000fe200078f10ff */
[----:B------:R-:W-:Y:S01]  /*fe40*/  UIMAD UR4, UR10, UR4, 0x21 ;  /* 0x000000210a0474a4 */ /* 0x000fe2000f8e0204 */
[----:B-1----:R-:W-:Y:S01]  /*fe50*/  SHF.R.S32.HI R11, RZ, 0x1f, R48 ;  /* 0x0000001fff0b7819 */ /* 0x002fe20000011430 */
[C---:B------:R-:W-:Y:S01]  /*fe60*/  IMAD.IADD R0, R62.reuse, 0x1, -R49 ;  /* 0x000000013e007824 */ /* 0x040fe200078e0a31 */
[----:B------:R-:W-:Y:S01]  /*fe70*/  LOP3.LUT R21, R21, 0xfffffffc, RZ, 0xc0, !PT ;  /* 0xfffffffc15157812 */ /* 0x000fe200078ec0ff */
[----:B------:R-:W-:Y:S01]  /*fe80*/  IMAD.IADD R215, R45, 0x1, R44 ;  /* 0x000000012dd77824 */ /* 0x000fe200078e022c */
[----:B------:R-:W-:Y:S01]  /*fe90*/  LEA.HI R11, R11, R48, RZ, 0x3 ;  /* 0x000000300b0b7211 */ /* 0x000fe200078f18ff */
[----:B------:R-:W-:Y:S01]  /*fea0*/  @UP2 USHF.L.U32 UR14, UR14, 0x7, URZ ;  /* 0x000000070e0e2899 */ /* 0x000fe2000800063f */
[----:B------:R-:W-:Y:S01]  /*feb0*/  SHF.R.S32.HI R9, RZ, 0x1f, R0 ;  /* 0x0000001fff097819 */ /* 0x000fe20000011400 */
[----:B------:R-:W-:Y:S01]  /*fec0*/  IMAD.IADD R62, R62, 0x1, -R21 ;  /* 0x000000013e3e7824 */ /* 0x000fe200078e0a15 */
[----:B------:R-:W-:Y:S01]  /*fed0*/  LOP3.LUT R11, R11, 0xffffff8, RZ, 0xc0, !PT ;  /* 0x0ffffff80b0b7812 */ /* 0x000fe200078ec0ff */
[----:B------:R-:W-:Y:S01]  /*fee0*/  IMAD.SHL.U32 R215, R215, 0x2, RZ ;  /* 0x00000002d7d77824 */ /* 0x000fe200078e00ff */
[----:B------:R-:W-:Y:S01]  /*fef0*/  LEA.HI R8, R9, R0, RZ, 0x2 ;  /* 0x0000000009087211 */ /* 0x000fe200078f10ff */
[----:B------:R-:W0:Y:S01]  /*ff00*/  LDGDEPBAR ;  /* 0x00000000000079af */ /* 0x000e220000000000 */
[----:B------:R-:W-:Y:S01]  /*ff10*/  LEA.HI R9, R62, R62, RZ, 0x1 ;  /* 0x0000003e3e097211 */ /* 0x000fe200078f08ff */
[----:B------:R-:W-:Y:S01]  /*ff20*/  IMAD.IADD R11, R48, 0x1, -R11 ;  /* 0x00000001300b7824 */ /* 0x000fe200078e0a0b */
[----:B------:R-:W-:Y:S01]  /*ff30*/  PLOP3.LUT P0, PT, PT, PT, UP2, 0x80, 0x0 ;  /* 0x000000000000781c */ /* 0x000fe20003f0f028 */
[--C-:B------:R-:W-:Y:S01]  /*ff40*/  IMAD R210, R2, 0x2, R215.reuse ;  /* 0x0000000202d27824 */ /* 0x100fe200078e02d7 */
[C---:B------:R-:W-:Y:S01]  /*ff50*/  LEA.HI.SX32 R10, R8.reuse, UR15, 0x1e ;  /* 0x0000000f080a7c11 */ /* 0x040fe2000f8ff2ff */
[----:B------:R-:W-:Y:S01]  /*ff60*/  LDSM.16.MT88.4 R132, [R215+0x8080] ;  /* 0x00808000d784783b */ /* 0x000fe20000004200 */
[----:B------:R-:W-:Y:S01]  /*ff70*/  LOP3.LUT R9, R9, 0x1ffffffe, RZ, 0xc0, !PT ;  /* 0x1ffffffe09097812 */ /* 0x000fe200078ec0ff */
[----:B------:R-:W-:Y:S01]  /*ff80*/  IMAD R209, R3, 0x2, R215 ;  /* 0x0000000203d17824 */ /* 0x000fe200078e02d7 */
[----:B------:R-:W-:Y:S01]  /*ff90*/  LOP3.LUT R227, R8, 0x7ffffffc, RZ, 0xc0, !PT ;  /* 0x7ffffffc08e37812 */ /* 0x000fe200078ec0ff */
[----:B------:R-:W-:Y:S01]  /*ffa0*/  IMAD R10, R11, 0x10, R10 ;  /* 0x000000100b0a7824 */ /* 0x000fe200078e020a */
[----:B------:R-:W-:Y:S01]  /*ffb0*/  LDSM.16.MT88.4 R140, [R210+0x8080] ;  /* 0x00808000d28c783b */ /* 0x000fe20000004200 */
[----:B------:R-:W-:-:S02]  /*ffc0*/  IMAD.IADD R9, R62, 0x1, -R9 ;  /* 0x000000013e097824 */ /* 0x000fc400078e0a09 */
[----:B------:R-:W-:Y:S01]  /*ffd0*/  IMAD.IADD R227, R0, 0x1, -R227 ;  /* 0x0000000100e37824 */ /* 0x000fe200078e0ae3 */
[----:B------:R-:W-:Y:S01]  /*ffe0*/  LDSM.16.MT88.4 R48, [R210+0x9080] ;  /* 0x00908000d230783b */ /* 0x000fe20000004200 */
[----:B------:R-:W-:Y:S02]  /*fff0*/  IMAD R226, R9, 0x8, R10 ;  /* 0x0000000809e27824 */ /* 0x000fe400078e020a */
[----:B------:R-:W-:Y:S01]  /*10000*/  IMAD.U32 R0, RZ, RZ, UR4 ;  /* 0x00000004ff007e24 */ /* 0x000fe2000f8e00ff */
[----:B------:R-:W-:Y:S01]  /*10010*/  LDSM.16.MT88.4 R72, [R215+0xa080] ;  /* 0x00a08000d748783b */ /* 0x000fe20000004200 */
[----:B------:R-:W-:Y:S01]  /*10020*/  @P0 IMAD.HI.U32 R9, R226, c[0x0][0x2c8], RZ ;  /* 0x0000b200e2090a27 */ /* 0x000fe200078e00ff */
[----:B------:R-:W-:Y:S01]  /*10030*/  PLOP3.LUT P0, PT, PT, PT, UP2, 0x80, 0x0 ;  /* 0x000000000000781c */ /* 0x000fe20003f0f028 */
[----:B------:R-:W-:Y:S01]  /*10040*/  ULDC.64 UR4, c[0x0][0x2c8] ;  /* 0x0000b20000047ab9 */ /* 0x000fe20000000a00 */
[----:B------:R-:W-:Y:S01]  /*10050*/  LDSM.16.MT88.4 R56, [R209+0x9080] ;  /* 0x00908000d138783b */ /* 0x000fe20000004200 */
[----:B------:R-:W-:-:S02]  /*10060*/  IMAD.MOV.U32 R11, RZ, RZ, R226 ;  /* 0x000000ffff0b7224 */ /* 0x000fc400078e00e2 */
[----:B------:R-:W-:Y:S01]  /*10070*/  IMAD.SHL.U32 R227, R227, 0x2, RZ ;  /* 0x00000002e3e37824 */ /* 0x000fe200078e00ff */
[----:B------:R-:W-:Y:S01]  /*10080*/  LDSM.16.MT88.4 R80, [R210+0xa080] ;  /* 0x00a08000d250783b */ /* 0x000fe20000004200 */
[----:B------:R-:W-:-:S03]  /*10090*/  IMAD R208, R3, 0x2, R210 ;  /* 0x0000000203d07824 */ /* 0x000fc600078e02d2 */
[C---:B------:R-:W-:Y:S01]  /*100a0*/  IADD3 R0, -R227.reuse, UR11, R0 ;  /* 0x0000000be3007c10 */ /* 0x040fe2000fffe100 */
[----:B------:R-:W-:Y:S02]  /*100b0*/  LDSM.16.MT88.4 R88, [R209+0xa080] ;  /* 0x00a08000d158783b */ /* 0x000fe40000004200 */
[----:B------:R-:W-:Y:S02]  /*100c0*/  @P0 SHF.R.U32.HI R11, RZ, c[0x0][0x2cc], R9 ;  /* 0x0000b300ff0b0a19 */ /* 0x000fe40000011609 */
[----:B------:R-:W-:Y:S01]  /*100d0*/  IADD3 R10, R0, -UR20, RZ ;  /* 0x80000014000a7c10 */ /* 0x000fe2000fffe0ff */
[----:B------:R-:W-:Y:S01]  /*100e0*/  LDSM.16.MT88.4 R32, [R208+0x8080] ;  /* 0x00808000d020783b */ /* 0x000fe20000004200 */
[----:B------:R-:W-:Y:S01]  /*100f0*/  IADD3 R0, -R227, UR22, RZ ;  /* 0x00000016e3007c10 */ /* 0x000fe2000fffe1ff */
[----:B------:R-:W-:Y:S02]  /*10100*/  UIMAD.WIDE.U32 UR22, UR14, UR4, URZ ;  /* 0x000000040e1672a5 */ /* 0x000fe4000f8e003f */
[----:B------:R-:W1:Y:S04]  /*10110*/  SHFL.IDX PT, R9, R11, RZ, 0x1c1f ;  /* 0x001c1fff0b097589 */ /* 0x000e6800000e0000 */
[----:B------:R-:W2:Y:S01]  /*10120*/  SHFL.IDX PT, R11, R11, 0x1, 0x1c1f ;  /* 0x003c1f000b0b7f89 */ /* 0x000ea200000e0000 */
        /* <DEDUP_REMOVED lines=11> */
[C---:B-1----:R-:W-:Y:S01]  /*101e0*/  IMAD.IADD R9, R10.reuse, 0x1, R9 ;  /* 0x000000010a097824 */ /* 0x042fe200078e0209 */
[----:B------:R-:W-:Y:S01]  /*101f0*/  LDSM.16.MT88.4 R120, [R209+0xb080] ;  /* 0x00b08000d178783b */ /* 0x000fe20000004200 */
[----:B--2---:R-:W-:-:S03]  /*10200*/  IMAD.IADD R11, R10, 0x1, R11 ;  /* 0x000000010a0b7824 */ /* 0x004fc600078e020b */
[C---:B------:R-:W-:Y:S01]  /*10210*/  IMNMX R9, R0.reuse, R9, PT ;  /* 0x0000000900097217 */ /* 0x040fe20003800200 */
[----:B------:R-:W-:Y:S01]  /*10220*/  LDSM.16.MT88.4 R188, [R209+0x8880] ;  /* 0x00888000d1bc783b */ /* 0x000fe20000004200 */
[----:B------:R-:W-:Y:S02]  /*10230*/  IMNMX R235, RZ, UR4, !PT ;  /* 0x00000004ffeb7c17 */ /* 0x000fe4000f800200 */
[C---:B------:R-:W-:Y:S01]  /*10240*/  ISETP.GT.AND P0, PT, R9.reuse, RZ, PT ;  /* 0x000000ff0900720c */ /* 0x040fe20003f04270 */
[----:B------:R-:W-:Y:S01]  /*10250*/  LDSM.16.MT88.4 R184, [R208+0x8880] ;  /* 0x00888000d0b8783b */ /* 0x000fe20000004200 */
[----:B------:R-:W-:Y:S02]  /*10260*/  IMNMX R0, R0, R11, PT ;  /* 0x0000000b00007217 */ /* 0x000fe40003800200 */
        /* <DEDUP_REMOVED lines=19> */
[----:B------:R-:W-:Y:S02]  /*103a0*/  ISETP.GT.AND P0, PT, R9, 0x18, PT ;  /* 0x000000180900780c */ /* 0x000fe40003f04270 */
[----:B------:R-:W-:Y:S02]  /*103b0*/  FMNMX.FTZ R5, R23, R22, !PT ;  /* 0x0000001617057209 */ /* 0x000fe40007810000 */
[----:B------:R-:W-:Y:S02]  /*103c0*/  FSEL R12, R40, -INF , P0 ;  /* 0xff800000280c7808 */ /* 0x000fe40000000000 */
[----:B------:R-:W-:Y:S02]  /*103d0*/  ISETP.GT.AND P0, PT, R9, 0x19, PT ;  /* 0x000000190900780c */ /* 0x000fe40003f04270 */
[----:B------:R-:W-:-:S02]  /*103e0*/  FMNMX.FTZ R5, R20, R5, !PT ;  /* 0x0000000514057209 */ /* 0x000fc40007810000 */
[----:B------:R-:W-:Y:S02]  /*103f0*/  FSEL R10, R41, -INF , P0 ;  /* 0xff800000290a7808 */ /* 0x000fe40000000000 */
[----:B------:R-:W-:Y:S02]  /*10400*/  ISETP.GT.AND P0, PT, R0, RZ, PT ;  /* 0x000000ff0000720c */ /* 0x000fe40003f04270 */
[----:B------:R-:W-:Y:S02]  /*10410*/  FMNMX.FTZ R5, R8, R5, !PT ;  /* 0x0000000508057209 */ /* 0x000fe40007810000 */
[----:B------:R-:W-:Y:S02]  /*10420*/  FSEL R18, R18, -INF , P0 ;  /* 0xff80000012127808 */ /* 0x000fe40000000000 */
[----:B------:R-:W-:Y:S02]  /*10430*/  ISETP.GT.AND P0, PT, R0, 0x1, PT ;  /* 0x000000010000780c */ /* 0x000fe40003f04270 */
[----:B------:R-:W-:-:S02]  /*10440*/  FMNMX.FTZ R5, R16, R5, !PT ;  /* 0x0000000510057209 */ /* 0x000fc40007810000 */
[----:B------:R-:W-:Y:S02]  /*10450*/  FSEL R21, R19, -INF , P0 ;  /* 0xff80000013157808 */ /* 0x000fe40000000000 */
[----:B------:R-:W-:Y:S02]  /*10460*/  ISETP.GT.AND P0, PT, R0, 0x8, PT ;  /* 0x000000080000780c */ /* 0x000fe40003f04270 */
        /* <DEDUP_REMOVED lines=8> */
[----:B------:R-:W-:Y:S02]  /*104f0*/  FMNMX.FTZ R6, R19, R24, !PT ;  /* 0x0000001813067209 */ /* 0x000fe40007810000 */
        /* <DEDUP_REMOVED lines=38> */
[----:B------:R-:W-:Y:S01]  /*10760*/  MUFU.EX2 R192, R192 ;  /* 0x000000c000c07308 */ /* 0x000fe20000000800 */
[--C-:B------:R-:W-:Y:S02]  /*10770*/  FFMA.FTZ R224, R4, c[0x0][0x2d0], -R17.reuse ;  /* 0x0000b40004e07a23 */ /* 0x100fe40000010811 */
[----:B------:R-:W2:Y:S01]  /*10780*/  LDSM.16.MT88.4 R4, [R208+0xb080] ;  /* 0x00b08000d004783b */ /* 0x000ea20000004200 */
[--C-:B------:R-:W-:Y:S02]  /*10790*/  FFMA.FTZ R3, R16, c[0x0][0x2d0], -R17.reuse ;  /* 0x0000b40010037a23 */ /* 0x100fe40000010811 */
[----:B------:R-:W-:-:S02]  /*107a0*/  FFMA.FTZ R225, R12, c[0x0][0x2d0], -R17 ;  /* 0x0000b4000ce17a23 */ /* 0x000fc40000010811 */
[----:B------:R-:W3:Y:S01]  /*107b0*/  MUFU.EX2 R151, R151 ;  /* 0x0000009700977308 */ /* 0x000ee20000000800 */
[----:B------:R-:W-:Y:S02]  /*107c0*/  FFMA.FTZ R228, R10, c[0x0][0x2d0], -R17 ;  /* 0x0000b4000ae47a23 */ /* 0x000fe40000010811 */
[--C-:B------:R-:W-:Y:S01]  /*107d0*/  FFMA.FTZ R229, R15, c[0x0][0x2d0], -R8.reuse ;  /* 0x0000b4000fe57a23 */ /* 0x100fe20000010808 */
[----:B------:R-:W4:Y:S01]  /*107e0*/  LDSM.16.MT88.4 R16, [R215+0x8880] ;  /* 0x00888000d710783b */ /* 0x000f220000004200 */
[--C-:B------:R-:W-:Y:S02]  /*107f0*/  FFMA.FTZ R230, R13, c[0x0][0x2d0], -R8.reuse ;  /* 0x0000b4000de67a23 */ /* 0x100fe40000010808 */
[--C-:B------:R-:W-:Y:S01]  /*10800*/  FFMA.FTZ R231, R11, c[0x0][0x2d0], -R8.reuse ;  /* 0x0000b4000be77a23 */ /* 0x100fe20000010808 */
[----:B------:R-:W5:Y:S01]  /*10810*/  MUFU.EX2 R150, R150 ;  /* 0x0000009600967308 */ /* 0x000f620000000800 */
[----:B------:R-:W-:Y:S01]  /*10820*/  FFMA.FTZ R232, R9, c[0x0][0x2d0], -R8 ;  /* 0x0000b40009e87a23 */ /* 0x000fe20000010808 */
[----:B------:R-:W1:Y:S04]  /*10830*/  LDSM.16.MT88.4 R12, [R210+0x8880] ;  /* 0x00888000d20c783b */ /* 0x000e680000004200 */
[----:B------:R-:W1:Y:S02]  /*10840*/  LDSM.16.MT88.4 R8, [R215+0x9880] ;  /* 0x00988000d708783b */ /* 0x000e640000004200 */
[----:B------:R-:W-:Y:S01]  /*10850*/  MUFU.EX2 R193, R193 ;  /* 0x000000c100c17308 */ /* 0x000fe20000000800 */
[----:B---3--:R-:W-:Y:S01]  /*10860*/  F2FP.PACK_AB R128, R151, R192 ;  /* 0x000000c09780723e */ /* 0x008fe200000000ff */
[----:B------:R-:W-:-:S06]  /*10870*/  FADD.FTZ R151, R192, R151 ;  /* 0x00000097c0977221 */ /* 0x000fcc0000010000 */
        /* <DEDUP_REMOVED lines=49> */
[C---:B--2---:R-:W-:Y:S07]  /*10b90*/  HMMA.16816.F32 R124, R128.reuse, R4, RZ ;  /* 0x00000004807c723c */ /* 0x044fee00000018ff */
        /* <DEDUP_REMOVED lines=8> */
[----:B------:R-:W-:Y:S01]  /*10c20*/  F2FP.PACK_AB R7, R232, R231 ;  /* 0x000000e7e807723e */ /* 0x000fe200000000ff */
        /* <DEDUP_REMOVED lines=62> */
.L_x_2512:
        /* <DEDUP_REMOVED lines=38> */
.L_x_2510:
[C---:B--234-:R-:W-:Y:S01]  /*11270*/  HMMA.16816.F32 R4, R148.reuse, R152, RZ ;  /* 0x000000989404723c */ /* 0x05cfe200000018ff */
[----:B------:R-:W0:Y:S01]  /*11280*/  LDGDEPBAR ;  /* 0x00000000000079af */ /* 0x000e220000000000 */
[----:B------:R-:W-:Y:S06]  /*11290*/  UISETP.GE.AND UP0, UPT, UR7, 0x1, UPT ;  /* 0x000000010700788c */ /* 0x000fec000bf06270 */
        /* <DEDUP_REMOVED lines=152> */
.L_x_2511:
[----:B------:R-:W-:Y:S01]  /*11c20*/  PLOP3.LUT P0, PT, PT, PT, UP2, 0x80, 0x0 ;  /* 0x000000000000781c */ /* 0x000fe20003f0f028 */
[----:B------:R-:W-:Y:S01]  /*11c30*/  UIMAD UR5, UR7, -0x20, UR4 ;  /* 0xffffffe0070578a4 */ /* 0x000fe2000f8e0204 */
[----:B-1----:R-:W-:Y:S01]  /*11c40*/  MOV R152, R226 ;  /* 0x000000e200987202 */ /* 0x002fe20000000f00 */
[----:B------:R-:W-:Y:S04]  /*11c50*/  LDSM.16.MT88.4 R156, [R210+0x8080] ;  /* 0x00808000d29c783b */ /* 0x000fe80000004200 */
[----:B------:R-:W-:Y:S04]  /*11c60*/  MOV R0, UR5 ;  /* 0x0000000500007c02 */ /* 0x000fe80008000f00 */
[----:B------:R-:W-:Y:S01]  /*11c70*/  IADD3 R0, R0, UR11, -R227 ;  /* 0x0000000b00007c10 */ /* 0x000fe2000fffe8e3 */
[----:B------:R-:W-:Y:S01]  /*11c80*/  LDSM.16.MT88.4 R172, [R215+0xa880] ;  /* 0x00a88000d7ac783b */ /* 0x000fe20000004200 */
[----:B------:R-:W-:Y:S02]  /*11c90*/  @P0 MOV R152, R234 ;  /* 0x000000ea00980202 */ /* 0x000fe40000000f00 */
[----:B------:R-:W-:Y:S05]  /*11ca0*/  IADD3 R0, R0, -UR20, RZ ;  /* 0x8000001400007c10 */ /* 0x000fea000fffe0ff */
[----:B------:R-:W1:Y:S08]  /*11cb0*/  SHFL.IDX PT, R151, R152, RZ, 0x1c1f ;  /* 0x001c1fff98977589 */ /* 0x000e7000000e0000 */
[----:B------:R-:W2:Y:S08]  /*11cc0*/  SHFL.IDX PT, R149, R152, 0x1, 0x1c1f ;  /* 0x003c1f0098957f89 */ /* 0x000eb000000e0000 */
[----:B------:R-:W-:Y:S08]  /*11cd0*/  LDSM.16.MT88.4 R176, [R210+0xa880] ;  /* 0x00a88000d2b0783b */ /* 0x000ff00000004200 */
[----:B------:R-:W-:Y:S08]  /*11ce0*/  LDSM.16.MT88.4 R180, [R208+0xa880] ;  /* 0x00a88000d0b4783b */ /* 0x000ff00000004200 */
[----:B------:R-:W-:Y:S08]  /*11cf0*/  LDSM.16.MT88.4 R184, [R215+0xb880] ;  /* 0x00b88000d7b8783b */ /* 0x000ff00000004200 */
[----:B------:R-:W-:Y:S08]  /*11d00*/  LDSM.16.MT88.4 R188, [R210+0xb880] ;  /* 0x00b88000d2bc783b */ /* 0x000ff00000004200 */
[----:B------:R-:W-:Y:S08]  /*11d10*/  LDSM.16.MT88.4 R192, [R208+0xb880] ;  /* 0x00b88000d0c0783b */ /* 0x000ff00000004200 */
[----:B------:R-:W0:Y:S01]  /*11d20*/  LDGDEPBAR ;  /* 0x00000000000079af */ /* 0x000e220000000000 */
[C---:B-1----:R-:W-:Y:S02]  /*11d30*/  IADD3 R148, R0.reuse, R151, RZ ;  /* 0x0000009700947210 */ /* 0x042fe40007ffe0ff */
[----:B--2---:R-:W-:Y:S02]  /*11d40*/  IADD3 R0, R0, R149, RZ ;  /* 0x0000009500007210 */ /* 0x004fe40007ffe0ff */
[----:B------:R-:W-:Y:S04]  /*11d50*/  ISETP.GT.AND P0, PT, R148, RZ, PT ;  /* 0x000000ff9400720c */ /* 0x000fe80003f04270 */
[----:B------:R-:W-:Y:S02]  /*11d60*/  FSEL R150, R4, -INF , P0 ;  /* 0xff80000004967808 */ /* 0x000fe40000000000 */
[----:B------:R-:W-:Y:S04]  /*11d70*/  ISETP.GT.AND P0, PT, R148, 0x1, PT ;  /* 0x000000019400780c */ /* 0x000fe80003f04270 */
[----:B------:R-:W-:Y:S02]  /*11d80*/  FSEL R4, R5, -INF , P0 ;  /* 0xff80000005047808 */ /* 0x000fe40000000000 */
[----:B------:R-:W-:Y:S02]  /*11d90*/  ISETP.GT.AND P0, PT, R0, RZ, PT ;  /* 0x000000ff0000720c */ /* 0x000fe40003f04270 */
[----:B------:R-:W-:Y:S02]  /*11da0*/  FMNMX.FTZ R5, R150, R3, !PT ;  /* 0x0000000396057209 */ /* 0x000fe40007810000 */
        /* <DEDUP_REMOVED lines=24> */
[----:B------:R-:W-:Y:S02]  /*11f30*/  FMNMX.FTZ R10, R155, R2, !PT ;  /* 0x000000029b0a7209 */ /* 0x000fe40007810000 */
[C---:B------:R-:W-:Y:S02]  /*11f40*/  ISETP.GT.AND P0, PT, R0.reuse, 0x9, PT ;  /* 0x000000090000780c */ /* 0x040fe40003f04270 */
[----:B------:R-:W-:Y:S02]  /*11f50*/  FMNMX.FTZ R10, R153, R10, !PT ;  /* 0x0000000a990a7209 */ /* 0x000fe40007810000 */
[----:B------:R-:W-:Y:S02]  /*11f60*/  FSEL R11, R11, -INF , P0 ;  /* 0xff8000000b0b7808 */ /* 0x000fe40000000000 */
[----:B------:R-:W-:Y:S02]  /*11f70*/  ISETP.GT.AND P0, PT, R0, 0x10, PT ;  /* 0x000000100000780c */ /* 0x000fe40003f04270 */
[----:B------:R-:W-:Y:S02]  /*11f80*/  FMNMX.FTZ R12, R9, R10, !PT ;  /* 0x0000000a090c7209 */ /* 0x000fe40007810000 */
[----:B------:R-:W-:Y:S01]  /*11f90*/  FSEL R167, R14, -INF , P0 ;  /* 0xff8000000ea77808 */ /* 0x000fe20000000000 */
[----:B------:R-:W1:Y:S01]  /*11fa0*/  SHFL.BFLY PT, R10, R5, 0x2, 0x1f ;  /* 0x0c401f00050a7f89 */ /* 0x000e6200000e0000 */
[C---:B------:R-:W-:Y:S02]  /*11fb0*/  ISETP.GT.AND P0, PT, R0.reuse, 0x11, PT ;  /* 0x000000110000780c */ /* 0x040fe40003f04270 */
[----:B------:R-:W-:Y:S02]  /*11fc0*/  FMNMX.FTZ R12, R11, R12, !PT ;  /* 0x0000000c0b0c7209 */ /* 0x000fe40007810000 */
[----:B------:R-:W-:Y:S02]  /*11fd0*/  FSEL R165, R15, -INF , P0 ;  /* 0xff8000000fa57808 */ /* 0x000fe40000000000 */
[----:B------:R-:W-:Y:S02]  /*11fe0*/  FMNMX.FTZ R12, R167, R12, !PT ;  /* 0x0000000ca70c7209 */ /* 0x000fe40007810000 */
[----:B------:R-:W-:Y:S04]  /*11ff0*/  ISETP.GT.AND P0, PT, R0, 0x18, PT ;  /* 0x000000180000780c */ /* 0x000fe80003f04270 */
[----:B------:R-:W-:Y:S02]  /*12000*/  FSEL R161, R18, -INF , P0 ;  /* 0xff80000012a17808 */ /* 0x000fe40000000000 */
[----:B------:R-:W-:Y:S02]  /*12010*/  ISETP.GT.AND P0, PT, R0, 0x19, PT ;  /* 0x000000190000780c */ /* 0x000fe40003f04270 */
[----:B------:R-:W-:Y:S02]  /*12020*/  FMNMX.FTZ R0, R165, R12, !PT ;  /* 0x0000000ca5007209 */ /* 0x000fe40007810000 */
[----:B------:R-:W-:Y:S02]  /*12030*/  FSEL R149, R19, -INF , P0 ;  /* 0xff80000013957808 */ /* 0x000fe40000000000 */
[----:B------:R-:W-:Y:S02]  /*12040*/  FMNMX.FTZ R0, R161, R0, !PT ;  /* 0x00000000a1007209 */ /* 0x000fe40007810000 */
[----:B-1----:R-:W-:Y:S02]  /*12050*/  FMNMX.FTZ R13, R10, R5, !PT ;  /* 0x000000050a0d7209 */ /* 0x002fe40007810000 */
[----:B------:R-:W-:Y:S03]  /*12060*/  FMNMX.FTZ R7, R149, R0, !PT ;  /* 0x0000000095077209 */ /* 0x000fe60007810000 */
[----:B------:R-:W-:Y:S08]  /*12070*/  SHFL.BFLY PT, R10, R13, 0x1, 0x1f ;  /* 0x0c201f000d0a7f89 */ /* 0x000ff000000e0000 */
[----:B------:R-:W1:Y:S02]  /*12080*/  SHFL.BFLY PT, R0, R7, 0x2, 0x1f ;  /* 0x0c401f0007007f89 */ /* 0x000e6400000e0000 */
[----:B-1----:R-:W-:Y:S02]  /*12090*/  FMNMX.FTZ R5, R7, R0, !PT ;  /* 0x0000000007057209 */ /* 0x002fe40007810000 */
[----:B------:R-:W-:Y:S04]  /*120a0*/  FMNMX.FTZ R0, R13, R10, !PT ;  /* 0x0000000a0d007209 */ /* 0x000fe80007810000 */
[----:B------:R-:W-:Y:S01]  /*120b0*/  LDSM.16.MT88.4 R12, [R215+0x8080] ;  /* 0x00808000d70c783b */ /* 0x000fe20000004200 */
[C---:B------:R-:W-:Y:S01]  /*120c0*/  FSETP.NEU.FTZ.AND P0, PT, R0.reuse, -INF , PT ;  /* 0xff8000000000780b */ /* 0x040fe20003f1d000 */
[----:B------:R-:W-:Y:S06]  /*120d0*/  FMUL.FTZ R163, R0, c[0x0][0x2d0] ;  /* 0x0000b40000a37a20 */ /* 0x000fec0000410000 */
[----:B------:R-:W1:Y:S01]  /*120e0*/  SHFL.BFLY PT, R148, R5, 0x1, 0x1f ;  /* 0x0c201f0005947f89 */ /* 0x000e6200000e0000 */
[----:B------:R-:W-:Y:S05]  /*120f0*/  FSEL R163, R163, RZ, P0 ;  /* 0x000000ffa3a37208 */ /* 0x000fea0000000000 */
[--C-:B------:R-:W-:Y:S02]  /*12100*/  FFMA.FTZ R151, R150, c[0x0][0x2d0], -R163.reuse ;  /* 0x0000b40096977a23 */ /* 0x100fe400000108a3 */
[--C-:B------:R-:W-:Y:S01]  /*12110*/  FFMA.FTZ R150, R4, c[0x0][0x2d0], -R163.reuse ;  /* 0x0000b40004967a23 */ /* 0x100fe200000108a3 */
[----:B------:R-:W-:Y:S01]  /*12120*/  FSEL R4, R0, RZ, P0 ;  /* 0x000000ff00047208 */ /* 0x000fe20000000000 */
[--C-:B------:R-:W-:Y:S02]  /*12130*/  FFMA.FTZ R241, R8, c[0x0][0x2d0], -R163.reuse ;  /* 0x0000b40008f17a23 */ /* 0x100fe400000108a3 */
[----:B------:R-:W-:Y:S01]  /*12140*/  FFMA.FTZ R240, R6, c[0x0][0x2d0], -R163 ;  /* 0x0000b40006f07a23 */ /* 0x000fe200000108a3 */
[----:B------:R-:W-:Y:S01]  /*12150*/  MUFU.EX2 R151, R151 ;  /* 0x0000009700977308 */ /* 0x000fe20000000800 */
[----:B------:R-:W-:Y:S02]  /*12160*/  FADD.FTZ R4, -R4, R3 ;  /* 0x0000000304047221 */ /* 0x000fe40000010100 */
[--C-:B------:R-:W-:Y:S02]  /*12170*/  FFMA.FTZ R242, R168, c[0x0][0x2d0], -R163.reuse ;  /* 0x0000b400a8f27a23 */ /* 0x100fe400000108a3 */
[----:B------:R-:W-:Y:S01]  /*12180*/  FMUL.FTZ R3, R4, c[0x0][0x2d0] ;  /* 0x0000b40004037a20 */ /* 0x000fe20000410000 */
[----:B------:R-:W-:Y:S01]  /*12190*/  LDSM.16.MT88.4 R168, [R208+0x9880] ;  /* 0x00988000d0a8783b */ /* 0x000fe20000004200 */
[--C-:B------:R-:W-:Y:S02]  /*121a0*/  FFMA.FTZ R243, R166, c[0x0][0x2d0], -R163.reuse ;  /* 0x0000b400a6f37a23 */ /* 0x100fe400000108a3 */
[--C-:B------:R-:W-:Y:S01]  /*121b0*/  FFMA.FTZ R246, R164, c[0x0][0x2d0], -R163.reuse ;  /* 0x0000b400a4f67a23 */ /* 0x100fe200000108a3 */
[----:B------:R-:W2:Y:S01]  /*121c0*/  MUFU.EX2 R150, R150 ;  /* 0x0000009600967308 */ /* 0x000ea20000000800 */
[----:B-1----:R-:W-:Y:S01]  /*121d0*/  FMNMX.FTZ R148, R148, R5, !PT ;  /* 0x0000000594947209 */ /* 0x002fe20007810000 */
[----:B------:R-:W-:Y:S03]  /*121e0*/  FFMA.FTZ R163, R162, c[0x0][0x2d0], -R163 ;  /* 0x0000b400a2a37a23 */ /* 0x000fe600000108a3 */
[C---:B------:R-:W-:Y:S01]  /*121f0*/  FSETP.NEU.FTZ.AND P0, PT, R148.reuse, -INF , PT ;  /* 0xff8000009400780b */ /* 0x040fe20003f1d000 */
[C---:B------:R-:W-:Y:S03]  /*12200*/  FMUL.FTZ R160, R148.reuse, c[0x0][0x2d0] ;  /* 0x0000b40094a07a20 */ /* 0x040fe60000410000 */
[----:B------:R-:W-:Y:S01]  /*12210*/  FSEL R5, R148, RZ, P0 ;  /* 0x000000ff94057208 */ /* 0x000fe20000000000 */
[----:B------:R-:W1:Y:S01]  /*12220*/  MUFU.EX2 R3, R3 ;  /* 0x0000000300037308 */ /* 0x000e620000000800 */
[----:B------:R-:W-:Y:S02]  /*12230*/  FSEL R160, R160, RZ, P0 ;  /* 0x000000ffa0a07208 */ /* 0x000fe40000000000 */
[----:B------:R-:W-:Y:S01]  /*12240*/  ISETP.LT.AND P0, PT, R235, UR7, PT ;  /* 0x00000007eb007c0c */ /* 0x000fe2000bf01270 */
[----:B------:R-:W-:Y:S01]  /*12250*/  FADD.FTZ R5, -R5, R2 ;  /* 0x0000000205057221 */ /* 0x000fe20000010100 */
[----:B------:R-:W-:Y:S01]  /*12260*/  UIADD3 UR7, UR7, -0x1, URZ ;  /* 0xffffffff07077890 */ /* 0x000fe2000fffe03f */
[--C-:B------:R-:W-:Y:S02]  /*12270*/  FFMA.FTZ R239, R155, c[0x0][0x2d0], -R160.reuse ;  /* 0x0000b4009bef7a23 */ /* 0x100fe400000108a0 */
[--C-:B------:R-:W-:Y:S02]  /*12280*/  FFMA.FTZ R238, R153, c[0x0][0x2d0], -R160.reuse ;  /* 0x0000b40099ee7a23 */ /* 0x100fe400000108a0 */
[--C-:B------:R-:W-:Y:S01]  /*12290*/  FFMA.FTZ R237, R9, c[0x0][0x2d0], -R160.reuse ;  /* 0x0000b40009ed7a23 */ /* 0x100fe200000108a0 */
[----:B------:R-:W-:Y:S01]  /*122a0*/  MUFU.EX2 R241, R241 ;  /* 0x000000f100f17308 */ /* 0x000fe20000000800 */
[--C-:B------:R-:W-:Y:S02]  /*122b0*/  FFMA.FTZ R236, R11, c[0x0][0x2d0], -R160.reuse ;  /* 0x0000b4000bec7a23 */ /* 0x100fe400000108a0 */
[----:B------:R-:W-:Y:S01]  /*122c0*/  FMUL.FTZ R2, R5, c[0x0][0x2d0] ;  /* 0x0000b40005027a20 */ /* 0x000fe20000410000 */
[----:B--2---:R-:W-:Y:S01]  /*122d0*/  F2FP.PACK_AB R152, R150, R151 ;  /* 0x000000979698723e */ /* 0x004fe200000000ff */
[--C-:B------:R-:W-:Y:S02]  /*122e0*/  FFMA.FTZ R244, R167, c[0x0][0x2d0], -R160.reuse ;  /* 0x0000b400a7f47a23 */ /* 0x100fe400000108a0 */
[--C-:B------:R-:W-:Y:S02]  /*122f0*/  FFMA.FTZ R245, R165, c[0x0][0x2d0], -R160.reuse ;  /* 0x0000b400a5f57a23 */ /* 0x100fe400000108a0 */
[----:B------:R-:W-:Y:S01]  /*12300*/  LDSM.16.MT88.4 R164, [R210+0x9880] ;  /* 0x00988000d2a4783b */ /* 0x000fe20000004200 */
[----:B------:R-:W2:Y:S01]  /*12310*/  MUFU.EX2 R2, R2 ;  /* 0x0000000200027308 */ /* 0x000ea20000000800 */
[--C-:B------:R-:W-:Y:S02]  /*12320*/  FFMA.FTZ R248, R161, c[0x0][0x2d0], -R160.reuse ;  /* 0x0000b400a1f87a23 */ /* 0x100fe400000108a0 */
[C---:B-1----:R-:W-:Y:S02]  /*12330*/  FMUL.FTZ R4, R3.reuse, R144 ;  /* 0x0000009003047220 */ /* 0x042fe40000410000 */
[C---:B------:R-:W-:Y:S02]  /*12340*/  FMUL.FTZ R5, R3.reuse, R145 ;  /* 0x0000009103057220 */ /* 0x040fe40000410000 */
[C---:B------:R-:W-:Y:S02]  /*12350*/  FMUL.FTZ R8, R3.reuse, R132 ;  /* 0x0000008403087220 */ /* 0x040fe40000410000 */
[C---:B------:R-:W-:Y:S01]  /*12360*/  FMUL.FTZ R9, R3.reuse, R133 ;  /* 0x0000008503097220 */ /* 0x040fe20000410000 */
[----:B------:R-:W1:Y:S01]  /*12370*/  MUFU.EX2 R240, R240 ;  /* 0x000000f000f07308 */ /* 0x000e620000000800 */
[C---:B------:R-:W-:Y:S02]  /*12380*/  FMUL.FTZ R16, R3.reuse, R140 ;  /* 0x0000008c03107220 */ /* 0x040fe40000410000 */
[----:B------:R-:W-:Y:S02]  /*12390*/  FMUL.FTZ R17, R3, R141 ;  /* 0x0000008d03117220 */ /* 0x000fe40000410000 */
[----:B------:R-:W-:Y:S02]  /*123a0*/  FFMA.FTZ R160, R149, c[0x0][0x2d0], -R160 ;  /* 0x0000b40095a07a23 */ /* 0x000fe400000108a0 */
[C---:B------:R-:W-:Y:S02]  /*123b0*/  FMUL.FTZ R28, R3.reuse, R28 ;  /* 0x0000001c031c7220 */ /* 0x040fe40000410000 */
[C---:B------:R-:W-:Y:S01]  /*123c0*/  FMUL.FTZ R29, R3.reuse, R29 ;  /* 0x0000001d031d7220 */ /* 0x040fe20000410000 */
[----:B------:R-:W-:Y:S01]  /*123d0*/  MUFU.EX2 R239, R239 ;  /* 0x000000ef00ef7308 */ /* 0x000fe20000000800 */
[C---:B------:R-:W-:Y:S02]  /*123e0*/  FMUL.FTZ R32, R3.reuse, R32 ;  /* 0x0000002003207220 */ /* 0x040fe40000410000 */
[C---:B------:R-:W-:Y:S02]  /*123f0*/  FMUL.FTZ R33, R3.reuse, R33 ;  /* 0x0000002103217220 */ /* 0x040fe40000410000 */
[C---:B--2---:R-:W-:Y:S02]  /*12400*/  FMUL.FTZ R6, R2.reuse, R146 ;  /* 0x0000009202067220 */ /* 0x044fe40000410000 */
[C---:B------:R-:W-:Y:S02]  /*12410*/  FMUL.FTZ R7, R2.reuse, R147 ;  /* 0x0000009302077220 */ /* 0x040fe40000410000 */
[----:B------:R-:W2:Y:S01]  /*12420*/  LDSM.16.MT88.4 R144, [R209+0x8080] ;  /* 0x00808000d190783b */ /* 0x000ea20000004200 */
[----:B------:R-:W3:Y:S01]  /*12430*/  MUFU.EX2 R238, R238 ;  /* 0x000000ee00ee7308 */ /* 0x000ee20000000800 */
[C---:B------:R-:W-:Y:S02]  /*12440*/  FMUL.FTZ R10, R2.reuse, R134 ;  /* 0x00000086020a7220 */ /* 0x040fe40000410000 */
[----:B------:R-:W-:Y:S01]  /*12450*/  FMUL.FTZ R11, R2, R135 ;  /* 0x00000087020b7220 */ /* 0x000fe20000410000 */
[----:B-1----:R-:W-:Y:S01]  /*12460*/  F2FP.PACK_AB R154, R240, R241 ;  /* 0x000000f1f09a723e */ /* 0x002fe200000000ff */
[C---:B------:R-:W-:Y:S02]  /*12470*/  FMUL.FTZ R18, R2.reuse, R142 ;  /* 0x0000008e02127220 */ /* 0x040fe40000410000 */
[----:B------:R-:W1:Y:S01]  /*12480*/  LDSM.16.MT88.4 R132, [R208+0x8080] ;  /* 0x00808000d084783b */ /* 0x000e620000004200 */
[C---:B------:R-:W-:Y:S02]  /*12490*/  FMUL.FTZ R19, R2.reuse, R143 ;  /* 0x0000008f02137220 */ /* 0x040fe40000410000 */
[----:B------:R-:W-:Y:S01]  /*124a0*/  MUFU.EX2 R237, R237 ;  /* 0x000000ed00ed7308 */ /* 0x000fe20000000800 */
[C---:B------:R-:W-:Y:S02]  /*124b0*/  FMUL.FTZ R30, R2.reuse, R30 ;  /* 0x0000001e021e7220 */ /* 0x040fe40000410000 */
[C---:B------:R-:W-:Y:S02]  /*124c0*/  FMUL.FTZ R31, R2.reuse, R31 ;  /* 0x0000001f021f7220 */ /* 0x040fe40000410000 */
[----:B------:R-:W-:Y:S01]  /*124d0*/  LDSM.16.MT88.4 R140, [R210+0x9080] ;  /* 0x00908000d28c783b */ /* 0x000fe20000004200 */
[C---:B------:R-:W-:Y:S02]  /*124e0*/  FMUL.FTZ R34, R2.reuse, R34 ;  /* 0x0000002202227220 */ /* 0x040fe40000410000 */
[----:B------:R-:W-:Y:S02]  /*124f0*/  FMUL.FTZ R35, R2, R35 ;  /* 0x0000002302237220 */ /* 0x000fe40000410000 */
[----:B------:R-:W4:Y:S01]  /*12500*/  MUFU.EX2 R236, R236 ;  /* 0x000000ec00ec7308 */ /* 0x000f220000000800 */
        /* <DEDUP_REMOVED lines=15> */
[----:B----4-:R-:W-:Y:S01]  /*12600*/  F2FP.PACK_AB R155, R236, R237 ;  /* 0x000000edec9b723e */ /* 0x010fe200000000ff */
        /* <DEDUP_REMOVED lines=8> */
[----:B------:R-:W4:Y:S03]  /*12690*/  MUFU.EX2 R243, R243 ;  /* 0x000000f300f37308 */ /* 0x000f260000000800 */
[C---:B------:R-:W-:Y:S01]  /*126a0*/  FMUL.FTZ R13, R3.reuse, R137 ;  /* 0x00000089030d7220 */ /* 0x040fe20000410000 */
[----:B---3--:R-:W-:Y:S01]  /*126b0*/  LDSM.16.MT88.4 R160, [R215+0x9880] ;  /* 0x00988000d7a0783b */ /* 0x008fe20000004200 */
        /* <DEDUP_REMOVED lines=15> */
[----:B------:R-:W1:Y:S01]  /*127b0*/  MUFU.EX2 R246, R246 ;  /* 0x000000f600f67308 */ /* 0x000e620000000800 */
[C---:B------:R-:W-:Y:S02]  /*127c0*/  FMUL.FTZ R22, R2.reuse, R22 ;  /* 0x0000001602167220 */ /* 0x040fe40000410000 */
[C---:B------:R-:W-:Y:S04]  /*127d0*/  FMUL.FTZ R23, R2.reuse, R23 ;  /* 0x0000001702177220 */ /* 0x040fe80000410000 */
[C---:B------:R-:W-:Y:S02]  /*127e0*/  FMUL.FTZ R57, R3.reuse, R57 ;  /* 0x0000003903397220 */ /* 0x040fe40000410000 */
[C---:B------:R-:W-:Y:S01]  /*127f0*/  FMUL.FTZ R58, R2.reuse, R58 ;  /* 0x0000003a023a7220 */ /* 0x040fe20000410000 */
[C---:B--2---:R-:W-:Y:S01]  /*12800*/  HMMA.16816.F32 R20, R152.reuse, R144, R20 ;  /* 0x000000909814723c */ /* 0x044fe20000001814 */
[----:B------:R-:W2:Y:S02]  /*12810*/  MUFU.EX2 R248, R248 ;  /* 0x000000f800f87308 */ /* 0x000ea40000000800 */
        /* <DEDUP_REMOVED lines=123> */
[----:B-----5:R-:W-:Y:S03]  /*12fd0*/  F2FP.PACK_AB R153, R245, R244 ;  /* 0x000000f4f599723e */ /* 0x020fe600000000ff */
[----:B------:R-:W-:Y:S01]  /*12fe0*/  F2FP.PACK_AB R154, R247, R246 ;  /* 0x000000f6f79a723e */ /* 0x000fe200000000ff */
[----:B------:R-:W-:Y:S01]  /*12ff0*/  FADD.FTZ R3, R240, R3 ;  /* 0x00000003f0037221 */ /* 0x000fe20000010000 */
[----:B------:R-:W-:Y:S03]  /*13000*/  F2FP.PACK_AB R155, R149, R248 ;  /* 0x000000f8959b723e */ /* 0x000fe600000000ff */
[----:B------:R-:W-:Y:S01]  /*13010*/  FADD.FTZ R242, R242, R3 ;  /* 0x00000003f2f27221 */ /* 0x000fe20000010000 */
[----:B------:R-:W-:Y:S03]  /*13020*/  MOV R3, R0 ;  /* 0x0000000000037202 */ /* 0x000fe60000000f00 */
[C---:B---3--:R-:W-:Y:S01]  /*13030*/  HMMA.16816.F32 R144, R152.reuse, R136, R4 ;  /* 0x000000889890723c */ /* 0x048fe20000001804 */
[----:B------:R-:W1:Y:S02]  /*13040*/  LDSM.16.MT88.4 R4, [R208+0x8880] ;  /* 0x00888000d004783b */ /* 0x000e640000004200 */
[----:B------:R-:W-:Y:S04]  /*13050*/  FADD.FTZ R243, R243, R242 ;  /* 0x000000f2f3f37221 */ /* 0x000fe80000010000 */
[----:B------:R-:W-:Y:S01]  /*13060*/  FADD.FTZ R224, R246, R243 ;  /* 0x000000f3f6e07221 */ /* 0x000fe20000010000 */
[C---:B------:R-:W-:Y:S01]  /*13070*/  HMMA.16816.F32 R132, R152.reuse, R138, R8 ;  /* 0x0000008a9884723c */ /* 0x040fe20000001808 */
[----:B------:R-:W3:Y:S03]  /*13080*/  LDSM.16.MT88.4 R8, [R209+0x9880] ;  /* 0x00988000d108783b */ /* 0x000ee60000004200 */
[----:B------:R-:W-:Y:S04]  /*13090*/  FADD.FTZ R224, R247, R224 ;  /* 0x000000e0f7e07221 */ /* 0x000fe80000010000 */
[C---:B--2---:R-:W-:Y:S01]  /*130a0*/  HMMA.16816.F32 R136, R152.reuse, R140, R12 ;  /* 0x0000008c9888723c */ /* 0x044fe2000000180c */
[----:B------:R-:W2:Y:S07]  /*130b0*/  LDSM.16.MT88.4 R12, [R209+0xa880] ;  /* 0x00a88000d10c783b */ /* 0x000eae0000004200 */
[C---:B------:R-:W-:Y:S01]  /*130c0*/  HMMA.16816.F32 R140, R152.reuse, R142, R16 ;  /* 0x0000008e988c723c */ /* 0x040fe20000001810 */
[----:B------:R-:W4:Y:S07]  /*130d0*/  LDSM.16.MT88.4 R16, [R209+0xb880] ;  /* 0x00b88000d110783b */ /* 0x000f2e0000004200 */
[C---:B------:R-:W-:Y:S08]  /*130e0*/  HMMA.16816.F32 R20, R152.reuse, R156, R20 ;  /* 0x0000009c9814723c */ /* 0x040ff00000001814 */
        /* <DEDUP_REMOVED lines=34> */
.L_x_2509:
[----:B------:R-:W-:-:S13]  /*13310*/  ISETP.LE.AND P0, PT, RZ, UR7, PT ;  /* 0x00000007ff007c0c */ /* 0x000fda000bf03270 */
[----:B------:R-:W-:Y:S05]  /*13320*/  @!P0 BRA `(.L_x_2513) ;  /* 0x0000214000008947 */ /* 0x000fea0003800000 */
[----:B------:R-:W1:Y:S01]  /*13330*/  S2R R3, SR_TID.X ;  /* 0x0000000000037919 */ /* 0x000e620000002100 */
[----:B------:R-:W-:Y:S01]  /*13340*/  SHF.R.S32.HI R229, RZ, 0x1f, R198 ;  /* 0x0000001fffe57819 */ /* 0x000fe200000114c6 */
[----:B------:R-:W-:Y:S01]  /*13350*/  IMAD.MOV.U32 R149, RZ, RZ, R148 ;  /* 0x000000ffff957224 */ /* 0x000fe200078e0094 */
[C---:B------:R-:W-:Y:S01]  /*13360*/  SHF.L.U64.HI R228, R196.reuse, 0x1, R199 ;  /* 0x00000001c4e47819 */ /* 0x040fe200000102c7 */
[----:B------:R-:W-:Y:S01]  /*13370*/  IMAD.SHL.U32 R230, R196, 0x2, RZ ;  /* 0x00000002c4e67824 */ /* 0x000fe200078e00ff */
[C---:B------:R-:W-:Y:S01]  /*13380*/  SHF.L.U64.HI R229, R198.reuse, 0x1, R229 ;  /* 0x00000001c6e57819 */ /* 0x040fe200000102e5 */
[----:B------:R-:W-:Y:S02]  /*13390*/  IMAD.SHL.U32 R232, R198, 0x2, RZ ;  /* 0x00000002c6e87824 */ /* 0x000fe400078e00ff */
[----:B------:R-:W-:Y:S01]  /*133a0*/  IMAD.SHL.U32 R233, R197, 0x2, RZ ;  /* 0x00000002c5e97824 */ /* 0x000fe200078e00ff */
[----:B-1----:R-:W-:-:S04]  /*133b0*/  SHF.R.S32.HI R2, RZ, 0x1f, R3 ;  /* 0x0000001fff027819 */ /* 0x002fc80000011403 */
[----:B------:R-:W-:-:S04]  /*133c0*/  LEA.HI R2, R2, R3, RZ, 0x3 ;  /* 0x0000000302027211 */ /* 0x000fc800078f18ff */
[----:B------:R-:W-:-:S05]  /*133d0*/  LOP3.LUT R2, R2, 0xfffffff8, RZ, 0xc0, !PT ;  /* 0xfffffff802027812 */ /* 0x000fca00078ec0ff */
[----:B------:R-:W-:Y:S02]  /*133e0*/  IMAD.IADD R2, R3, 0x1, -R2 ;  /* 0x0000000103027824 */ /* 0x000fe400078e0a02 */
[----:B------:R-:W-:Y:S01]  /*133f0*/  IMAD.MOV.U32 R3, RZ, RZ, R0 ;  /* 0x000000ffff037224 */ /* 0x000fe200078e0000 */
[----:B------:R-:W-:Y:S01]  /*13400*/  SHF.R.S32.HI R0, RZ, 0x1f, R197 ;  /* 0x0000001fff007819 */ /* 0x000fe200000114c5 */
[----:B------:R-:W-:-:S03]  /*13410*/  IMAD.SHL.U32 R226, R2, 0x8, RZ ;  /* 0x0000000802e27824 */ /* 0x000fc600078e00ff */
[----:B------:R-:W-:Y:S02]  /*13420*/  SHF.L.U64.HI R231, R197, 0x1, R0 ;  /* 0x00000001c5e77819 */ /* 0x000fe40000010200 */
[----:B------:R-:W-:-:S04]  /*13430*/  SHF.R.S32.HI R227, RZ, 0x1f, R226 ;  /* 0x0000001fffe37819 */ /* 0x000fc800000114e2 */
[C---:B------:R-:W-:Y:S01]  /*13440*/  SHF.L.U64.HI R227, R226.reuse, 0x1, R227 ;  /* 0x00000001e2e37819 */ /* 0x040fe200000102e3 */
[----:B------:R-:W-:Y:S01]  /*13450*/  IMAD.SHL.U32 R226, R226, 0x2, RZ ;  /* 0x00000002e2e27824 */ /* 0x000fe200078e00ff */
[----:B------:R-:W-:Y:S05]  /*13460*/  BRA `(.L_x_2514) ;  /* 0x000002c000007947 */ /* 0x000fea0003800000 */
.L_x_2516:
        /* <DEDUP_REMOVED lines=42> */
[----:B------:R1:W-:Y:S01]  /*13710*/  LDGSTS.E.BYPASS.LTC128B.128 [R223+0xf080], [R150.64], !P2 ;  /* 0x0f08000096df7fae */ /* 0x0003e2000d101d58 */
[----:B------:R-:W-:-:S05]  /*13720*/  BRA `(.L_x_2515) ;  /* 0x0000096000007947 */ /* 0x000fca0003800000 */
.L_x_2514:
        /* <DEDUP_REMOVED lines=25> */
[C---:B--2---:R-:W-:Y:S05]  /*138c0*/  IADD3 R178, P0, R151.reuse, R226, RZ ;  /* 0x000000e297b27210 */ /* 0x044fea0007f1e0ff */
[C---:B------:R-:W-:Y:S01]  /*138d0*/  HMMA.16816.F32 R8, R16.reuse, R10, RZ ;  /* 0x0000000a1008723c */ /* 0x040fe200000018ff */
[C---:B---3--:R-:W-:Y:S03]  /*138e0*/  IMAD.X R179, R0.reuse, 0x1, R227, P0 ;  /* 0x0000000100b37824 */ /* 0x048fe600000e06e3 */
[C---:B------:R-:W-:Y:S02]  /*138f0*/  IADD3 R176, P0, R151.reuse, R232, RZ ;  /* 0x000000e897b07210 */ /* 0x040fe40007f1e0ff */
[----:B------:R-:W-:Y:S01]  /*13900*/  @!PT LDS RZ, [RZ] ;  /* 0x00000000fffff984 */ /* 0x000fe20000000800 */
[----:B------:R-:W-:Y:S01]  /*13910*/  @!PT LDS RZ, [RZ] ;  /* 0x00000000fffff984 */ /* 0x000fe20000000800 */
[----:B------:R-:W-:Y:S01]  /*13920*/  @!PT LDS RZ, [RZ] ;  /* 0x00000000fffff984 */ /* 0x000fe20000000800 */
[----:B------:R1:W-:Y:S02]  /*13930*/  LDGSTS.E.BYPASS.LTC128B.128 [R223+0x8080], [R178.64], !P4 ;  /* 0x08080000b2df7fae */ /* 0x0003e4000e101d58 */
[C---:B------:R-:W-:Y:S01]  /*13940*/  HMMA.16816.F32 R12, R16.reuse, R152, RZ ;  /* 0x00000098100c723c */ /* 0x040fe200000018ff */
[C---:B------:R-:W-:Y:S03]  /*13950*/  IMAD.X R177, R0.reuse, 0x1, R229, P0 ;  /* 0x0000000100b17824 */ /* 0x040fe600000e06e5 */
[C---:B------:R-:W-:Y:S02]  /*13960*/  IADD3 R180, P0, R151.reuse, R233, RZ ;  /* 0x000000e997b47210 */ /* 0x040fe40007f1e0ff */
[----:B------:R1:W-:Y:S02]  /*13970*/  LDGSTS.E.BYPASS.LTC128B.128 [R223+0x9080], [R176.64], !P5 ;  /* 0x09080000b0df7fae */ /* 0x0003e4000e901d58 */
[----:B------:R-:W-:Y:S01]  /*13980*/  HMMA.16816.F32 R16, R16, R154, RZ ;  /* 0x0000009a1010723c */ /* 0x000fe200000018ff */
[C---:B------:R-:W-:Y:S03]  /*13990*/  IMAD.X R181, R0.reuse, 0x1, R231, P0 ;  /* 0x0000000100b57824 */ /* 0x040fe600000e06e7 */
        /* <DEDUP_REMOVED lines=110> */
[----:B-1----:R-:W-:-:S07]  /*14080*/  @P0 BRA `(.L_x_2516) ;  /* 0xfffff3e000000947 */ /* 0x002fce000383ffff */
.L_x_2515:
[----:B------:R-:W-:Y:S01]  /*14090*/  FMNMX.FTZ R0, R4, R3, !PT ;  /* 0x0000000304007209 */ /* 0x000fe20007810000 */
[----:B------:R-:W-:Y:S01]  /*140a0*/  LDSM.16.MT88.4 R160, [R209+0x8080] ;  /* 0x00808000d1a0783b */ /* 0x000fe20000004200 */
[----:B------:R-:W-:Y:S02]  /*140b0*/  FMNMX.FTZ R2, R6, R149, !PT ;  /* 0x0000009506027209 */ /* 0x000fe40007810000 */
[----:B-1----:R-:W-:Y:S02]  /*140c0*/  FMNMX.FTZ R151, R5, R0, !PT ;  /* 0x0000000005977209 */ /* 0x002fe40007810000 */
        /* <DEDUP_REMOVED lines=30> */
[----:B------:R-:W-:Y:S01]  /*142b0*/  LDSM.16.MT88.4 R156, [R210+0x8080] ;  /* 0x00808000d29c783b */ /* 0x000fe20000004200 */
        /* <DEDUP_REMOVED lines=216> */
[----:B------:R-:W-:Y:S02]  /*15040*/  LDSM.16.MT88.4 R160, [R215+0x9880] ;  /* 0x00988000d7a0783b */ /* 0x000fe40000004200 */
        /* <DEDUP_REMOVED lines=25> */
[----:B------:R-:W-:Y:S01]  /*151e0*/  MOV R149, R148 ;  /* 0x0000009400957202 */ /* 0x000fe20000000f00 */
        /* <DEDUP_REMOVED lines=40> */
.L_x_2513:
        /* <DEDUP_REMOVED lines=155> */
.L_x_2437:
        /* <DEDUP_REMOVED lines=197> */
.L_x_2518:
        /* <DEDUP_REMOVED lines=157> */
.L_x_2520:
[----:B--234-:R-:W-:Y:S05]  /*17440*/  BSYNC B0 ;  /* 0x0000000000007941 */ /* 0x01cfea0003800000 */
.L_x_2519:
        /* <DEDUP_REMOVED lines=30> */
.L_x_2522:
[----:B------:R-:W-:Y:S05]  /*17630*/  BSYNC B0 ;  /* 0x0000000000007941 */ /* 0x000fea0003800000 */
.L_x_2521:
        /* <DEDUP_REMOVED lines=30> */
.L_x_2524:
[----:B------:R-:W-:Y:S05]  /*17820*/  BSYNC B0 ;  /* 0x0000000000007941 */ /* 0x000fea0003800000 */
.L_x_2523:
        /* <DEDUP_REMOVED lines=31> */
.L_x_2517:
        /* <DEDUP_REMOVED lines=31> */
.L_x_2525:
        /* <DEDUP_REMOVED lines=43> */
.L_x_2527:
[----:B------:R-:W-:Y:S05]  /*17ec0*/  BSYNC B0 ;  /* 0x0000000000007941 */ /* 0x000fea0003800000 */
.L_x_2526:
        /* <DEDUP_REMOVED lines=77> */
.L_x_2529:
[----:B------:R-:W-:Y:S05]  /*183a0*/  BSYNC B0 ;  /* 0x0000000000007941 */ /* 0x000fea0003800000 */
.L_x_2528:
        /* <DEDUP_REMOVED lines=27> */
.L_x_2531:
[----:B------:R-:W-:Y:S05]  /*18560*/  BSYNC B0 ;  /* 0x0000000000007941 */ /* 0x000fea0003800000 */
.L_x_2530:
        /* <DEDUP_REMOVED lines=27> */
.L_x_2533:
[----:B------:R-:W-:Y:S05]  /*18720*/  BSYNC B0 ;  /* 0x0000000000007941 */ /* 0x000fea0003800000 */
.L_x_2532:
        /* <DEDUP_REMOVED lines=28> */
.L_x_2534:
        /* <DEDUP_REMOVED lines=9> */
.L_x_3573:


//--------------------- .text._ZN7cutlass13device_kernelIN5flash19enable_sm80_to_sm89INS1_16FlashAttnFwdSm80INS1_25CollectiveMainloopFwdSm80ILi8ELi1ELb0EN4cute5tupleIJNS5_1CILi128EEENS7_ILi96EEENS7_ILi256EEEEEELi256ENS_6half_tEfNS_4arch4Sm80ELb0ELb0ELb0ELb0ELb1ELb0ELb1ELb0EEENS1_21CollectiveEpilogueFwdINS6_IJS8_SA_S9_EEENS6_IJNS7_ILi1EEESI_SI_EEESC_SE_Li256ELb0ELb1ELb0ELb0EEENS1_19SingleTileSchedulerILb0ELb0ELb1ELi128EEEEEEEEEvNT_6ParamsE --------------------------
	.section	.text._ZN7cutlass13device_kernelIN5flash19enable_sm80_to_sm89INS1_16FlashAttnFwdSm80INS1_25CollectiveMainloopFwdSm80ILi8ELi1ELb0EN4cute5tupleIJNS5_1CILi128EEENS7_ILi96EEENS7_ILi256EEEEEELi256ENS_6half_tEfNS_4arch4Sm80ELb0ELb0ELb0ELb0ELb1ELb0ELb1ELb0EEENS1_21CollectiveEpilogueFwdINS6_IJS8_SA_S9_EEENS6_IJNS7_ILi1EEESI_SI_EEESC_SE_Li256ELb0ELb1ELb0ELb0EEENS1_19SingleTileSchedulerILb0ELb0ELb1ELi128EEEEEEEEEvNT_6ParamsE,"ax",@progbits
	.sectioninfo	@"SHI_REGISTERS=255"
	.align	128
.text._ZN7cutlass13device_kernelIN5flash19enable_sm80_to_sm89INS1_16FlashAttnFwdSm80INS1_25CollectiveMainloopFwdSm80ILi8ELi1ELb0EN4cute5tupleIJNS5_1CILi128EEENS7_ILi96EEENS7_ILi256EEEEEELi256ENS_6half_tEfNS_4arch4Sm80ELb0ELb0ELb0ELb0ELb1ELb0ELb1ELb0EEENS1_21CollectiveEpilogueFwdINS6_IJS8_SA_S9_EEENS6_IJNS7_ILi1EEESI_SI_EEESC_SE_Li256ELb0ELb1ELb0ELb0EEENS1_19SingleTileSchedulerILb0ELb0ELb1ELi128EEEEEEEEEvNT_6ParamsE:
        .type           _ZN7cutlass13device_kernelIN5flash19enable_sm80_to_sm89INS1_16FlashAttnFwdSm80INS1_25CollectiveMainloopFwdSm80ILi8ELi1ELb0EN4cute5tupleIJNS5_1CILi128EEENS7_ILi96EEENS7_ILi256EEEEEELi256ENS_6half_tEfNS_4arch4Sm80ELb0ELb0ELb0ELb0ELb1ELb0ELb1ELb0EEENS1_21CollectiveEpilogueFwdINS6_IJS8_SA_S9_EEENS6_IJNS7_ILi1EEESI_SI_EEESC_SE_Li256ELb0ELb1ELb0ELb0EEENS1_19SingleTileSchedulerILb0ELb0ELb1ELi128EEEEEEEEEvNT_6ParamsE,@function
        .size           _ZN7cutlass13device_kernelIN5flash19enable_sm80_to_sm89INS1_16FlashAttnFwdSm80INS1_25CollectiveMainloopFwdSm80ILi8ELi1ELb0EN4cute5tupleIJNS5_1CILi128EEENS7_ILi96EEENS7_ILi256EEEEEELi256ENS_6half_tEfNS_4arch4Sm80ELb0ELb0ELb0ELb0ELb1ELb0ELb1ELb0EEENS1_21CollectiveEpilogueFwdINS6_IJS8_SA_S9_EEENS6_IJNS7_ILi1EEESI_SI_EEESC_SE_Li256ELb0ELb1ELb0ELb0EEENS1_19SingleTileSchedulerILb0ELb0ELb1ELi128EEEEEEEEEvNT_6ParamsE,(.L_x_3574 - _ZN7cutlass13device_kernelIN5flash19enable_sm80_to_sm89INS1_16FlashAttnFwdSm80INS1_25CollectiveMainloopFwdSm80ILi8ELi1ELb0EN4cute5tupleIJNS5_1CILi128EEENS7_ILi96EEENS7_ILi256EEEEEELi256ENS_6half_tEfNS_4arch4Sm80ELb0ELb0ELb0ELb0ELb1ELb0ELb1ELb0EEENS1_21CollectiveEpilogueFwdINS6_IJS8_SA_S9_EEENS6_IJNS7_ILi1EEESI_SI_EEESC_SE_Li256ELb0ELb1ELb0ELb0EEENS1_19SingleTileSchedulerILb0ELb0ELb1ELi128EEEEEEEEEvNT_6ParamsE)
        .other          _ZN7cutlass13device_kernelIN5flash19enable_sm80_to_sm89INS1_16FlashAttnFwdSm80INS1_25CollectiveMainloopFwdSm80ILi8ELi1ELb0EN4cute5tupleIJNS5_1CILi128EEENS7_ILi96EEENS7_ILi256EEEEEELi256ENS_6half_tEfNS_4arch4Sm80ELb0ELb0ELb0ELb0ELb1ELb0ELb1ELb0EEENS1_21CollectiveEpilogueFwdINS6_IJS8_SA_S9_EEENS6_IJNS7_ILi1EEESI_SI_EEESC_SE_Li256ELb0ELb1ELb0ELb0EEENS1_19SingleTileSchedulerILb0ELb0ELb1ELi128EEEEEEEEEvNT_6ParamsE,@"STO_CUDA_ENTRY STV_DEFAULT"
_ZN7cutlass13device_kernelIN5flash19enable_sm80_to_sm89INS1_16FlashAttnFwdSm80INS1_25CollectiveMainloopFwdSm80ILi8ELi1ELb0EN4cute5tupleIJNS5_1CILi128EEENS7_ILi96EEENS7_ILi256EEEEEELi256ENS_6half_tEfNS_4arch4Sm80ELb0ELb0ELb0ELb0ELb1ELb0ELb1ELb0EEENS1_21CollectiveEpilogueFwdINS6_IJS8_SA_S9_EEENS6_IJNS7_ILi1EEESI_SI_EEESC_SE_Li256ELb0ELb1ELb0ELb0EEENS1_19SingleTileSchedulerILb0ELb0ELb1ELi128EEEEEEEEEvNT_6ParamsE:
        /* <DEDUP_REMOVED lines=31> */
[----:B------:R-:W-:Y:S01]  /*01f0*/  ISETP.NE.AND P0, PT, R11, 0x1, PT ;  /* 0x000000010b00780c */ /* 0x000fe20003f05270 */
        /* <DEDUP_REMOVED lines=9> */
[----:B------:R-:W-:-:S04]  /*0290*/  UIMAD UR5, UR14, UR5, UR9 ;  /* 0x000000050e0572a4 */ /* 0x000fc8000f8e0209 */
[----:B------:R-:W-:Y:S01]  /*02a0*/  UIADD3 UR5, UR11, UR5, URZ ;  /* 0x000000050b057290 */ /* 0x000fe2000fffe03f */
[----:B------:R-:W-:Y:S02]  /*02b0*/  IMAD.U32 R13, RZ, RZ, UR11 ;  /* 0x0000000bff0d7e24 */ /* 0x000fe4000f8e00ff */
[----:B------:R-:W-:-:S03]  /*02c0*/  IMAD.U32 R12, RZ, RZ, UR10 ;  /* 0x0000000aff0c7e24 */ /* 0x000fc6000f8e00ff */
[----:B------:R-:W-:Y:S01]  /*02d0*/  IMAD.U32 R13, RZ, RZ, UR5 ;  /* 0x00000005ff0d7e24 */ /* 0x000fe2000f8e00ff */
[----:B---3--:R-:W-:-:S04]  /*02e0*/  SHF.R.S32.HI R17, RZ, 0x1f, R2 ;  /* 0x0000001fff117819 */ /* 0x008fc80000011402 */
[----:B------:R-:W-:-:S04]  /*02f0*/  LEA.HI R7, R17, R2, RZ, 0x3 ;  /* 0x0000000211077211 */ /* 0x000fc800078f18ff */
[----:B------:R-:W-:Y:S02]  /*0300*/  LOP3.LUT R0, R7, 0xfffffff8, RZ, 0xc0, !PT ;  /* 0xfffffff807007812 */ /* 0x000fe400078ec0ff */
[----:B------:R-:W-:-:S03]  /*0310*/  SHF.R.S32.HI R7, RZ, 0x3, R7 ;  /* 0x00000003ff077819 */ /* 0x000fc60000011407 */
[----:B------:R-:W-:-:S04]  /*0320*/  IMAD.IADD R0, R2, 0x1, -R0 ;  /* 0x0000000102007824 */ /* 0x000fc800078e0a00 */
[----:B------:R-:W-:-:S04]  /*0330*/  IMAD R113, R0, 0x20, R7 ;  /* 0x0000002000717824 */ /* 0x000fc800078e0207 */
[----:B----4-:R-:W-:Y:S01]  /*0340*/  IMAD R9, R251, 0x80, R113 ;  /* 0x00000080fb097824 */ /* 0x010fe200078e0271 */
[----:B------:R-:W-:Y:S03]  /*0350*/  STL [R1+0x4], R113 ;  /* 0x0000047101007387 */ /* 0x000fe60000100800 */
[----:B-1----:R-:W-:Y:S01]  /*0360*/  @P0 IMAD.HI.U32 R5, R9, c[0x0][0x2c8], RZ ;  /* 0x0000b20009050a27 */ /* 0x002fe200078e00ff */
[----:B------:R1:W-:Y:S03]  /*0370*/  STL [R1], R9 ;  /* 0x0000000901007387 */ /* 0x0003e60000100800 */
[----:B------:R-:W-:Y:S01]  /*0380*/  IMAD.MOV.U32 R6, RZ, RZ, R9 ;  /* 0x000000ffff067224 */ /* 0x000fe200078e0009 */
[----:B------:R-:W-:Y:S01]  /*0390*/  @P0 SHF.R.U32.HI R6, RZ, c[0x0][0x2cc], R5 ;  /* 0x0000b300ff060a19 */ /* 0x000fe20000011605 */
[----:B------:R-:W-:-:S02]  /*03a0*/  IMAD.SHL.U32 R252, R7, 0x40, RZ ;  /* 0x0000004007fc7824 */ /* 0x000fc400078e00ff */
[----:B------:R-:W-:Y:S01]  /*03b0*/  IMAD R11, R11, c[0x0][0x168], RZ ;  /* 0x00005a000b0b7a24 */ /* 0x000fe200078e02ff */
[--C-:B------:R-:W-:Y:S01]  /*03c0*/  SHF.R.S32.HI R5, RZ, 0x1f, R6.reuse ;  /* 0x0000001fff057819 */ /* 0x100fe20000011406 */
[----:B------:R-:W-:Y:S01]  /*03d0*/  IMAD.MOV R8, RZ, RZ, -R6 ;  /* 0x000000ffff087224 */ /* 0x000fe200078e0a06 */
[----:B------:R-:W-:Y:S01]  /*03e0*/  UMOV UR11, URZ ;  /* 0x0000003f000b7c82 */ /* 0x000fe20008000000 */
[----:B------:R-:W-:Y:S01]  /*03f0*/  IMAD R251, R251, 0x80, R7 ;  /* 0x00000080fbfb7824 */ /* 0x000fe200078e0207 */
[----:B------:R-:W-:Y:S01]  /*0400*/  ULDC UR4, c[0x0][0x2ac] ;  /* 0x0000ab0000047ab9 */ /* 0x000fe20000000800 */
[----:B------:R-:W-:Y:S01]  /*0410*/  IMAD R5, R5, c[0x0][0x1b0], RZ ;  /* 0x00006c0005057a24 */ /* 0x000fe200078e02ff */
[----:B------:R-:W-:Y:S01]  /*0420*/  ULDC UR10, c[0x0][0x1d0] ;  /* 0x00007400000a7ab9 */ /* 0x000fe20000000800 */
[----:B------:R-:W-:Y:S01]  /*0430*/  IMAD R8, R8, c[0x0][0x2c4], R9 ;  /* 0x0000b10008087a24 */ /* 0x000fe200078e0209 */
[----:B------:R-:W-:Y:S01]  /*0440*/  UMOV UR8, 0x60 ;  /* 0x0000006000087882 */ /* 0x000fe20000000000 */
[----:B------:R-:W-:Y:S01]  /*0450*/  IMAD.WIDE.U32 R12, R6, c[0x0][0x1b0], R12 ;  /* 0x00006c00060c7a25 */ /* 0x000fe200078e000c */
[----:B------:R-:W3:Y:S01]  /*0460*/  LDL.LU R214, [R1+0x10] ;  /* 0x0000100001d67983 */ /* 0x000ee20000300800 */
[----:B------:R-:W-:Y:S01]  /*0470*/  LOP3.LUT R252, R252, 0x1c0, RZ, 0xc0, !PT ;  /* 0x000001c0fcfc7812 */ /* 0x000fe200078ec0ff */
[----:B------:R-:W-:Y:S01]  /*0480*/  UIMAD UR10, UR4, UR10, URZ ;  /* 0x0000000a040a72a4 */ /* 0x000fe2000f8e023f */
[----:B------:R-:W-:Y:S01]  /*0490*/  IMAD R6, R6, c[0x0][0x1b4], R5 ;  /* 0x00006d0006067a24 */ /* 0x000fe200078e0205 */
[----:B------:R-:W-:Y:S01]  /*04a0*/  SHF.R.S32.HI R5, RZ, 0x1f, R8 ;  /* 0x0000001fff057819 */ /* 0x000fe20000011408 */
[----:B------:R-:W-:Y:S01]  /*04b0*/  IMAD.SHL.U32 R215, R0, 0x8, RZ ;  /* 0x0000000800d77824 */ /* 0x000fe200078e00ff */
[----:B------:R-:W-:Y:S01]  /*04c0*/  UIADD3 UR16, UR10, 0x5f, URZ ;  /* 0x0000005f0a107890 */ /* 0x000fe2000fffe03f */
[----:B------:R-:W-:Y:S01]  /*04d0*/  IMAD.IADD R13, R13, 0x1, R6 ;  /* 0x000000010d0d7824 */ /* 0x000fe200078e0206 */
[----:B------:R-:W-:Y:S01]  /*04e0*/  SHF.R.U32.HI R6, RZ, 0x3, R252 ;  /* 0x00000003ff067819 */ /* 0x000fe200000116fc */
[----:B------:R-:W-:Y:S01]  /*04f0*/  IMAD R5, R5, c[0x0][0x1a8], RZ ;  /* 0x00006a0005057a24 */ /* 0x000fe200078e02ff */
[----:B------:R-:W-:Y:S01]  /*0500*/  LOP3.LUT R252, R252, 0x38, R215, 0xf8, !PT ;  /* 0x00000038fcfc7812 */ /* 0x000fe200078ef8d7 */
[----:B------:R-:W-:Y:S01]  /*0510*/  UIMAD.WIDE UR16, UR16, 0x2aaaaaab, URZ ;  /* 0x2aaaaaab101078a5 */ /* 0x000fe2000f8e023f */
[C---:B------:R-:W-:Y:S01]  /*0520*/  IADD3 R29, R215.reuse, 0x40, RZ ;  /* 0x00000040d71d7810 */ /* 0x040fe20007ffe0ff */
[----:B------:R-:W-:Y:S01]  /*0530*/  IMAD R5, R8, c[0x0][0x1ac], R5 ;  /* 0x00006b0008057a24 */ /* 0x000fe200078e0205 */
[----:B------:R-:W-:Y:S01]  /*0540*/  LOP3.LUT R252, R252, R6, RZ, 0x3c, !PT ;  /* 0x00000006fcfc7212 */ /* 0x000fe200078e3cff */
[----:B-1----:R-:W-:Y:S01]  /*0550*/  IMAD.WIDE.U32 R8, R8, c[0x0][0x1a8], R12 ;  /* 0x00006a0008087a25 */ /* 0x002fe200078e000c */
[C---:B------:R-:W-:Y:S01]  /*0560*/  IADD3 R28, R215.reuse, 0x80, RZ ;  /* 0x00000080d71c7810 */ /* 0x040fe20007ffe0ff */
[----:B------:R-:W-:Y:S01]  /*0570*/  ULDC UR4, c[0x0][0x2b8] ;  /* 0x0000ae0000047ab9 */ /* 0x000fe20000000800 */
[----:B------:R-:W-:Y:S01]  /*0580*/  IADD3 R112, R215, 0xc0, RZ ;  /* 0x000000c0d7707810 */ /* 0x000fe20007ffe0ff */
[----:B------:R-:W-:Y:S01]  /*0590*/  IMAD.IADD R9, R9, 0x1, R5 ;  /* 0x0000000109097824 */ /* 0x000fe200078e0205 */
[C---:B------:R-:W-:Y:S01]  /*05a0*/  LEA R10, P0, R8.reuse, c[0x0][0x160], 0x1 ;  /* 0x00005800080a7a11 */ /* 0x040fe200078008ff */
[----:B------:R-:W-:Y:S01]  /*05b0*/  UMOV UR5, UR17 ;  /* 0x0000001100057c82 */ /* 0x000fe20008000000 */
[----:B------:R-:W-:Y:S01]  /*05c0*/  LEA.HI R5, R17, R2, RZ, 0x6 ;  /* 0x0000000211057211 */ /* 0x000fe200078f30ff */
[----:B------:R-:W-:Y:S01]  /*05d0*/  USHF.R.U32.HI UR9, URZ, 0x1f, UR5 ;  /* 0x0000001f3f097899 */ /* 0x000fe20008011605 */
[----:B------:R-:W-:Y:S01]  /*05e0*/  LEA.HI.X R9, R8, c[0x0][0x164], R9, 0x1, P0 ;  /* 0x0000590008097a11 */ /* 0x000fe200000f0c09 */
[----:B------:R-:W-:Y:S01]  /*05f0*/  SHFL.IDX PT, R12, R10, RZ, 0x181f ;  /* 0x00181fff0a0c7589 */ /* 0x000fe200000e0000 */
[-C--:B------:R-:W-:Y:S01]  /*0600*/  ISETP.GE.AND P0, PT, R251, R11.reuse, PT ;  /* 0x0000000bfb00720c */ /* 0x080fe20003f06270 */
[----:B------:R-:W-:Y:S01]  /*0610*/  IMAD.SHL.U32 R6, R5, 0x8, RZ ;  /* 0x0000000805067824 */ /* 0x000fe200078e00ff */
[----:B------:R-:W-:Y:S01]  /*0620*/  IADD3 R5, R251, 0x20, RZ ;  /* 0x00000020fb057810 */ /* 0x000fe20007ffe0ff */
[----:B------:R-:W1:Y:S01]  /*0630*/  SHFL.IDX PT, R13, R9, RZ, 0x181f ;  /* 0x00181fff090d7589 */ /* 0x000e6200000e0000 */
[----:B------:R-:W-:Y:S01]  /*0640*/  ISETP.GE.AND P5, PT, R29, c[0x0][0x198], PT ;  /* 0x000066001d007a0c */ /* 0x000fe20003fa6270 */
[----:B------:R-:W-:Y:S01]  /*0650*/  UISETP.NE.AND UP0, UPT, UR4, 0x1, UPT ;  /* 0x000000010400788c */ /* 0x000fe2000bf05270 */
[----:B------:R-:W-:Y:S01]  /*0660*/  LOP3.LUT R252, R252, 0xfffffe00, R6, 0xf8, !PT ;  /* 0xfffffe00fcfc7812 */ /* 0x000fe200078ef806 */
[----:B------:R-:W-:Y:S01]  /*0670*/  SHFL.IDX PT, R22, R10, 0x1, 0x181f ;  /* 0x00381f000a167f89 */ /* 0x000fe200000e0000 */
[----:B------:R-:W-:Y:S01]  /*0680*/  ISETP.GE.AND P1, PT, R5, R11, PT ;  /* 0x0000000b0500720c */ /* 0x000fe20003f26270 */
[----:B------:R-:W-:Y:S01]  /*0690*/  ULEA.HI.SX32 UR9, UR5, UR9, 0x1c ;  /* 0x0000000905097291 */ /* 0x000fe2000f8fe23f */
[----:B------:R-:W-:Y:S01]  /*06a0*/  ISETP.GE.AND P4, PT, R28, c[0x0][0x198], PT ;  /* 0x000066001c007a0c */ /* 0x000fe20003f86270 */
[----:B------:R-:W4:Y:S01]  /*06b0*/  SHFL.IDX PT, R23, R9, 0x1, 0x181f ;  /* 0x00381f0009177f89 */ /* 0x000f2200000e0000 */
[----:B------:R-:W-:Y:S01]  /*06c0*/  ISETP.GE.AND P3, PT, R112, c[0x0][0x198], PT ;  /* 0x0000660070007a0c */ /* 0x000fe20003f66270 */
[----:B------:R-:W-:Y:S01]  /*06d0*/  @!P0 IMAD.SHL.U32 R8, R252, 0x2, RZ ;  /* 0x00000002fc088824 */ /* 0x000fe200078e00ff */
[----:B------:R-:W-:Y:S01]  /*06e0*/  @!P0 SHF.R.S32.HI R6, RZ, 0x1f, R29 ;  /* 0x0000001fff068819 */ /* 0x000fe2000001141d */
[----:B------:R-:W-:Y:S01]  /*06f0*/  UIMAD UR8, UR9, UR8, -0x60 ;  /* 0xffffffa0090874a4 */ /* 0x000fe2000f8e0208 */
[----:B------:R-:W-:Y:S01]  /*0700*/  @!P0 SHF.R.S32.HI R5, RZ, 0x1f, R28 ;  /* 0x0000001fff058819 */ /* 0x000fe2000001141c */
[----:B------:R-:W-:Y:S01]  /*0710*/  ULDC.64 UR4, c[0x0][0x2b0] ;  /* 0x0000ac0000047ab9 */ /* 0x000fe20000000a00 */
[----:B------:R-:W-:Y:S01]  /*0720*/  @!P0 LEA.HI R6, R6, R29, RZ, 0x3 ;  /* 0x0000001d06068211 */ /* 0x000fe200078f18ff */
[----:B------:R-:W-:Y:S01]  /*0730*/  IMAD.MOV.U32 R249, RZ, RZ, RZ ;  /* 0x000000fffff97224 */ /* 0x000fe200078e00ff */
[----:B------:R-:W-:Y:S01]  /*0740*/  @!P0 LEA.HI R5, R5, R28, RZ, 0x3 ;  /* 0x0000001c05058211 */ /* 0x000fe200078f18ff */
[----:B--2---:R2:W5:Y:S01]  /*0750*/  @P6 R2UR UR15, R3 ;  /* 0x00000000030f63c2 */ /* 0x00456200000e0000 */
[----:B------:R-:W-:Y:S01]  /*0760*/  @!P0 LOP3.LUT R6, R6, 0xfffffff8, RZ, 0xc0, !PT ;  /* 0xfffffff806068812 */ /* 0x000fe200078ec0ff */
[--C-:B-1----:R-:W-:Y:S01]  /*0770*/  @!P0 IMAD.WIDE R14, R215, 0x2, R12.reuse ;  /* 0x00000002d70e8825 */ /* 0x102fe200078e020c */
[----:B------:R-:W-:Y:S01]  /*0780*/  @!P0 LOP3.LUT R5, R5, 0xfffffff8, RZ, 0xc0, !PT ;  /* 0xfffffff805058812 */ /* 0x000fe200078ec0ff */
[----:B-----5:R-:W-:Y:S01]  /*0790*/  @!UP1 UMOV UR15, UR14 ;  /* 0x0000000e000f9c82 */ /* 0x020fe20008000000 */
[----:B------:R-:W-:Y:S01]  /*07a0*/  PLOP3.LUT P6, PT, PT, PT, UP0, 0x80, 0x0 ;  /* 0x000000000000781c */ /* 0x000fe20003fcf008 */
[--C-:B------:R-:W-:Y:S01]  /*07b0*/  @!P0 IMAD.WIDE R18, R6, 0x2, R12.reuse ;  /* 0x0000000206128825 */ /* 0x100fe200078e020c */
[----:B------:R-:W-:Y:S01]  /*07c0*/  USHF.R.S32.HI UR14, URZ, 0x1f, UR15 ;  /* 0x0000001f3f0e7899 */ /* 0x000fe2000801140f */
[----:B------:R1:W5:Y:S01]  /*07d0*/  @P2 R2UR UR11, R4 ;  /* 0x00000000040b23c2 */ /* 0x00036200000e0000 */
[----:B------:R-:W-:Y:S01]  /*07e0*/  ISETP.GE.AND P2, PT, R215, c[0x0][0x198], PT ;  /* 0x00006600d7007a0c */ /* 0x000fe20003f46270 */
[----:B------:R-:W-:Y:S01]  /*07f0*/  @!P0 IMAD.WIDE R20, R5, 0x2, R12 ;  /* 0x0000000205148825 */ /* 0x000fe200078e020c */
[----:B------:R-:W-:Y:S01]  /*0800*/  UIMAD UR14, UR14, UR4, URZ ;  /* 0x000000040e0e72a4 */ /* 0x000fe2000f8e023f */
[----:B------:R-:W-:Y:S01]  /*0810*/  STL [R1+0xc], R215 ;  /* 0x00000cd701007387 */ /* 0x000fe20000100800 */
[----:B------:R-:W-:-:S02]  /*0820*/  UIMAD.WIDE.U32 UR16, UR15, UR4, URZ ;  /* 0x000000040f1072a5 */ /* 0x000fc4000f8e003f */
[----:B------:R-:W-:Y:S01]  /*0830*/  UIMAD UR14, UR15, UR5, UR14 ;  /* 0x000000050f0e72a4 */ /* 0x000fe2000f8e020e */
[----:B------:R-:W-:Y:S01]  /*0840*/  IMAD.SHL.U32 R247, R0, 0x40, RZ ;  /* 0x0000004000f77824 */ /* 0x000fe200078e00ff */
[----:B------:R-:W-:Y:S01]  /*0850*/  UIADD3 UR18, UR9, -0x1, URZ ;  /* 0xffffffff09127890 */ /* 0x000fe2000fffe03f */
[----:B------:R-:W-:Y:S01]  /*0860*/  STL [R1+0x8], R112 ;  /* 0x0000087001007387 */ /* 0x000fe20000100800 */
[----:B------:R-:W-:Y:S02]  /*0870*/  UIADD3 UR14, UR17, UR14, URZ ;  /* 0x0000000e110e7290 */ /* 0x000fe4000fffe03f */
[----:B------:R-:W-:Y:S01]  /*0880*/  ULDC.64 UR4, c[0x0][0x1e8] ;  /* 0x00007a0000047ab9 */ /* 0x000fe20000000a00 */
[----:B------:R2:W-:Y:S04]  /*0890*/  @!P0 LDGSTS.E.BYPASS.LTC128B.128 [R8+0x18100], [R14.64], !P2 ;  /* 0x181000000e088fae */ /* 0x0005e8000d101d4c */
[----:B------:R2:W-:Y:S04]  /*08a0*/  @!P0 LDGSTS.E.BYPASS.LTC128B.128 [R8+0x1c100], [R18.64], !P5 ;  /* 0x1c10000012088fae */ /* 0x0005e8000e901d4c */
[----:B------:R4:W-:Y:S01]  /*08b0*/  @!P0 LDGSTS.E.BYPASS.LTC128B.128 [R8+0x20100], [R20.64], !P4 ;  /* 0x2010000014088fae */ /* 0x0009e2000e101d4c */
[----:B-1----:R-:W-:-:S04]  /*08c0*/  @!P0 SHF.R.S32.HI R4, RZ, 0x1f, R112 ;  /* 0x0000001fff048819 */ /* 0x002fc80000011470 */
[----:B------:R-:W-:-:S04]  /*08d0*/  @!P0 LEA.HI R4, R4, R112, RZ, 0x3 ;  /* 0x0000007004048211 */ /* 0x000fc800078f18ff */
[----:B------:R-:W-:-:S05]  /*08e0*/  @!P0 LOP3.LUT R4, R4, 0xfffffff8, RZ, 0xc0, !PT ;  /* 0xfffffff804048812 */ /* 0x000fca00078ec0ff */
[----:B------:R-:W-:Y:S01]  /*08f0*/  @!P0 IMAD.WIDE R12, R4, 0x2, R12 ;  /* 0x00000002040c8825 */ /* 0x000fe200078e020c */
[----:B------:R-:W-:-:S04]  /*0900*/  IADD3 R4, R251, 0x40, RZ ;  /* 0x00000040fb047810 */ /* 0x000fc80007ffe0ff */
[----:B------:R1:W-:Y:S01]  /*0910*/  @!P0 LDGSTS.E.BYPASS.LTC128B.128 [R8+0x24100], [R12.64], !P3 ;  /* 0x241000000c088fae */ /* 0x0003e2000d901d4c */
[----:B------:R-:W-:Y:S02]  /*0920*/  ISETP.GE.AND P0, PT, R4, R11, PT ;  /* 0x0000000b0400720c */ /* 0x000fe40003f06270 */
[----:B------:R-:W-:Y:S02]  /*0930*/  @!P1 SHF.R.S32.HI R4, RZ, 0x1f, R29 ;  /* 0x0000001fff049819 */ /* 0x000fe4000001141d */
[----:B--2---:R-:W-:Y:S02]  /*0940*/  @!P1 SHF.R.S32.HI R18, RZ, 0x1f, R28 ;  /* 0x0000001fff129819 */ /* 0x004fe4000001141c */
[----:B------:R-:W-:Y:S01]  /*0950*/  @!P1 LEA.HI R4, R4, R29, RZ, 0x3 ;  /* 0x0000001d04049211 */ /* 0x000fe200078f18ff */
[----:B----4-:R-:W-:Y:S01]  /*0960*/  @!P1 IMAD.WIDE R20, R215, 0x2, R22 ;  /* 0x00000002d7149825 */ /* 0x010fe200078e0216 */
[----:B------:R-:W-:Y:S02]  /*0970*/  @!P1 SHF.R.S32.HI R14, RZ, 0x1f, R112 ;  /* 0x0000001fff0e9819 */ /* 0x000fe40000011470 */
[----:B------:R-:W-:-:S02]  /*0980*/  @!P1 LOP3.LUT R4, R4, 0xfffffff8, RZ, 0xc0, !PT ;  /* 0xfffffff804049812 */ /* 0x000fc400078ec0ff */
[----:B------:R-:W-:Y:S01]  /*0990*/  @!P1 LEA.HI R18, R18, R28, RZ, 0x3 ;  /* 0x0000001c12129211 */ /* 0x000fe200078f18ff */
[----:B------:R-:W-:Y:S01]  /*09a0*/  @!P0 IMAD.SHL.U32 R6, R252, 0x2, RZ ;  /* 0x00000002fc068824 */ /* 0x000fe200078e00ff */
[----:B------:R-:W-:Y:S01]  /*09b0*/  @!P0 SHF.R.S32.HI R3, RZ, 0x1f, R112 ;  /* 0x0000001fff038819 */ /* 0x000fe20000011470 */
[----:B------:R-:W-:Y:S01]  /*09c0*/  @!P1 IMAD.WIDE R4, R4, 0x2, R22 ;  /* 0x0000000204049825 */ /* 0x000fe200078e0216 */
[-C--:B------:R-:W-:Y:S02]  /*09d0*/  @!P1 LEA.HI R14, R14, R112.reuse, RZ, 0x3 ;  /* 0x000000700e0e9211 */ /* 0x080fe400078f18ff */
[----:B------:R-:W-:Y:S02]  /*09e0*/  @!P0 LEA.HI R3, R3, R112, RZ, 0x3 ;  /* 0x0000007003038211 */ /* 0x000fe400078f18ff */
[----:B------:R-:W-:Y:S02]  /*09f0*/  @!P1 LOP3.LUT R18, R18, 0xfffffff8, RZ, 0xc0, !PT ;  /* 0xfffffff812129812 */ /* 0x000fe400078ec0ff */
[----:B------:R-:W-:-:S02]  /*0a00*/  @!P1 LOP3.LUT R14, R14, 0xfffffff8, RZ, 0xc0, !PT ;  /* 0xfffffff80e0e9812 */ /* 0x000fc400078ec0ff */
[----:B------:R-:W-:Y:S01]  /*0a10*/  @!P0 LOP3.LUT R3, R3, 0xfffffff8, RZ, 0xc0, !PT ;  /* 0xfffffff803038812 */ /* 0x000fe200078ec0ff */
[--C-:B------:R-:W-:Y:S01]  /*0a20*/  @!P1 IMAD.WIDE R18, R18, 0x2, R22.reuse ;  /* 0x0000000212129825 */ /* 0x100fe200078e0216 */
[----:B-1----:R-:W-:Y:S03]  /*0a30*/  SHFL.IDX PT, R12, R10, 0x2, 0x181f ;  /* 0x00581f000a0c7f89 */ /* 0x002fe600000e0000 */
[----:B------:R-:W-:Y:S01]  /*0a40*/  @!P1 IMAD.SHL.U32 R8, R252, 0x2, RZ ;  /* 0x00000002fc089824 */ /* 0x000fe200078e00ff */
[----:B------:R-:W1:Y:S01]  /*0a50*/  SHFL.IDX PT, R13, R9, 0x2, 0x181f ;  /* 0x00581f00090d7f89 */ /* 0x000e6200000e0000 */
[----:B------:R-:W-:-:S03]  /*0a60*/  @!P1 IMAD.WIDE R14, R14, 0x2, R22 ;  /* 0x000000020e0e9825 */ /* 0x000fc600078e0216 */
[----:B------:R2:W-:Y:S04]  /*0a70*/  @!P1 LDGSTS.E.BYPASS.LTC128B.128 [R8+0x19100], [R20.64], !P2 ;  /* 0x1910000014089fae */ /* 0x0005e8000d101d4c */
[----:B------:R4:W-:Y:S04]  /*0a80*/  @!P1 LDGSTS.E.BYPASS.LTC128B.128 [R8+0x1d100], [R4.64], !P5 ;  /* 0x1d10000004089fae */ /* 0x0009e8000e901d4c */
[----:B------:R2:W-:Y:S04]  /*0a90*/  @!P1 LDGSTS.E.BYPASS.LTC128B.128 [R8+0x21100], [R18.64], !P4 ;  /* 0x2110000012089fae */ /* 0x0005e8000e101d4c */
[----:B------:R2:W-:Y:S01]  /*0aa0*/  @!P1 LDGSTS.E.BYPASS.LTC128B.128 [R8+0x25100], [R14.64], !P3 ;  /* 0x251000000e089fae */ /* 0x0005e2000d901d4c */
[----:B------:R-:W-:-:S03]  /*0ab0*/  PLOP3.LUT P1, PT, PT, PT, UP0, 0x80, 0x0 ;  /* 0x000000000000781c */ /* 0x000fc60003f2f008 */
[----:B------:R-:W-:Y:S01]  /*0ac0*/  SHFL.IDX PT, R10, R10, 0x3, 0x181f ;  /* 0x00781f000a0a7f89 */ /* 0x000fe200000e0000 */
[----:B-1----:R-:W-:Y:S01]  /*0ad0*/  @!P0 IMAD.WIDE R22, R3, 0x2, R12 ;  /* 0x0000000203168825 */ /* 0x002fe200078e020c */
[----:B------:R-:W-:-:S04]  /*0ae0*/  IADD3 R3, R113, UR8, RZ ;  /* 0x0000000871037c10 */ /* 0x000fc8000fffe0ff */
[----:B-----5:R-:W-:Y:S02]  /*0af0*/  IADD3 R250, R3, UR11, RZ ;  /* 0x0000000b03fa7c10 */ /* 0x020fe4000fffe0ff */
[----:B----4-:R-:W-:Y:S02]  /*0b00*/  @!P0 SHF.R.S32.HI R5, RZ, 0x1f, R29 ;  /* 0x0000001fff058819 */ /* 0x010fe4000001141d */
[----:B------:R-:W-:Y:S02]  /*0b10*/  @!P0 SHF.R.S32.HI R4, RZ, 0x1f, R28 ;  /* 0x0000001fff048819 */ /* 0x000fe4000001141c */
[----:B------:R-:W-:Y:S02]  /*0b20*/  @!P0 LEA.HI R5, R5, R29, RZ, 0x3 ;  /* 0x0000001d05058211 */ /* 0x000fe400078f18ff */
[----:B------:R-:W-:Y:S02]  /*0b30*/  @!P0 LEA.HI R4, R4, R28, RZ, 0x3 ;  /* 0x0000001c04048211 */ /* 0x000fe400078f18ff */
[----:B------:R-:W-:-:S02]  /*0b40*/  @!P0 LOP3.LUT R5, R5, 0xfffffff8, RZ, 0xc0, !PT ;  /* 0xfffffff805058812 */ /* 0x000fc400078ec0ff */
[----:B------:R-:W-:Y:S02]  /*0b50*/  @!P0 LOP3.LUT R4, R4, 0xfffffff8, RZ, 0xc0, !PT ;  /* 0xfffffff804048812 */ /* 0x000fe400078ec0ff */
[----:B--2---:R-:W-:Y:S01]  /*0b60*/  IADD3 R8, R251, 0x60, RZ ;  /* 0x00000060fb087810 */ /* 0x004fe20007ffe0ff */
[----:B------:R-:W-:-:S04]  /*0b70*/  @!P0 IMAD.WIDE R20, R5, 0x2, R12 ;  /* 0x0000000205148825 */ /* 0x000fc800078e020c */
[----:B------:R-:W-:-:S04]  /*0b80*/  @!P0 IMAD.WIDE R4, R4, 0x2, R12 ;  /* 0x0000000204048825 */ /* 0x000fc800078e020c */
[----:B------:R-:W-:-:S05]  /*0b90*/  @!P0 IMAD.WIDE R12, R215, 0x2, R12 ;  /* 0x00000002d70c8825 */ /* 0x000fca00078e020c */
[----:B------:R1:W-:Y:S04]  /*0ba0*/  @!P0 LDGSTS.E.BYPASS.LTC128B.128 [R6+0x1a100], [R12.64], !P2 ;  /* 0x1a1000000c068fae */ /* 0x0003e8000d101d4c */
[----:B------:R1:W-:Y:S04]  /*0bb0*/  @!P0 LDGSTS.E.BYPASS.LTC128B.128 [R6+0x1e100], [R20.64], !P5 ;  /* 0x1e10000014068fae */ /* 0x0003e8000e901d4c */
[----:B------:R2:W-:Y:S04]  /*0bc0*/  @!P0 LDGSTS.E.BYPASS.LTC128B.128 [R6+0x22100], [R4.64], !P4 ;  /* 0x2210000004068fae */ /* 0x0005e8000e101d4c */
[----:B------:R1:W-:Y:S01]  /*0bd0*/  @!P0 LDGSTS.E.BYPASS.LTC128B.128 [R6+0x26100], [R22.64], !P3 ;  /* 0x2610000016068fae */ /* 0x0003e2000d901d4c */
[----:B------:R-:W-:-:S03]  /*0be0*/  ISETP.GE.AND P0, PT, R8, R11, PT ;  /* 0x0000000b0800720c */ /* 0x000fc60003f06270 */
[----:B------:R-:W4:Y:S10]  /*0bf0*/  SHFL.IDX PT, R11, R9, 0x3, 0x181f ;  /* 0x00781f00090b7f89 */ /* 0x000f3400000e0000 */
[----:B------:R-:W-:-:S04]  /*0c00*/  @!P0 SHF.R.S32.HI R8, RZ, 0x1f, R29 ;  /* 0x0000001fff088819 */ /* 0x000fc8000001141d */
[----:B------:R-:W-:-:S04]  /*0c10*/  @!P0 LEA.HI R8, R8, R29, RZ, 0x3 ;  /* 0x0000001d08088211 */ /* 0x000fc800078f18ff */
[----:B------:R-:W-:Y:S01]  /*0c20*/  @!P0 LOP3.LUT R8, R8, 0xfffffff8, RZ, 0xc0, !PT ;  /* 0xfffffff808088812 */ /* 0x000fe200078ec0ff */
[----:B--2---:R-:W-:Y:S01]  /*0c30*/  @P1 IMAD.HI.U32 R5, R250, c[0x0][0x2bc], RZ ;  /* 0x0000af00fa051a27 */ /* 0x004fe200078e00ff */
[----:B------:R-:W-:-:S03]  /*0c40*/  ISETP.GE.AND P1, PT, R3, UR10, PT ;  /* 0x0000000a03007c0c */ /* 0x000fc6000bf26270 */
[----:B------:R-:W-:Y:S01]  /*0c50*/  IMAD.MOV.U32 R4, RZ, RZ, R250 ;  /* 0x000000ffff047224 */ /* 0x000fe200078e00fa */
[----:B------:R-:W-:Y:S01]  /*0c60*/  @P6 SHF.R.U32.HI R4, RZ, c[0x0][0x2c0], R5 ;  /* 0x0000b000ff046a19 */ /* 0x000fe20000011605 */
[----:B------:R-:W-:Y:S01]  /*0c70*/  @!P0 IMAD.SHL.U32 R3, R252, 0x2, RZ ;  /* 0x00000002fc038824 */ /* 0x000fe200078e00ff */
[----:B-1----:R-:W-:Y:S01]  /*0c80*/  @!P0 SHF.R.S32.HI R6, RZ, 0x1f, R28 ;  /* 0x0000001fff068819 */ /* 0x002fe2000001141c */
[----:B----4-:R-:W-:Y:S01]  /*0c90*/  @!P0 IMAD.WIDE R18, R215, 0x2, R10 ;  /* 0x00000002d7128825 */ /* 0x010fe200078e020a */
[----:B------:R-:W-:Y:S02]  /*0ca0*/  @!P0 SHF.R.S32.HI R5, RZ, 0x1f, R112 ;  /* 0x0000001fff058819 */ /* 0x000fe40000011470 */
[----:B------:R-:W-:Y:S01]  /*0cb0*/  @!P0 LEA.HI R6, R6, R28, RZ, 0x3 ;  /* 0x0000001c06068211 */ /* 0x000fe200078f18ff */
[----:B------:R-:W-:Y:S01]  /*0cc0*/  @!P0 IMAD.WIDE R20, R8, 0x2, R10 ;  /* 0x0000000208148825 */ /* 0x000fe200078e020a */
[----:B------:R-:W-:Y:S01]  /*0cd0*/  @!P0 LEA.HI R5, R5, R112, RZ, 0x3 ;  /* 0x0000007005058211 */ /* 0x000fe200078f18ff */
[----:B------:R1:W-:Y:S01]  /*0ce0*/  @!P0 LDGSTS.E.BYPASS.LTC128B.128 [R3+0x1b100], [R18.64], !P2 ;  /* 0x1b10000012038fae */ /* 0x0003e2000d101d4c */
[----:B------:R-:W-:-:S02]  /*0cf0*/  @!P0 LOP3.LUT R6, R6, 0xfffffff8, RZ, 0xc0, !PT ;  /* 0xfffffff806068812 */ /* 0x000fc400078ec0ff */
[----:B------:R-:W-:Y:S01]  /*0d00*/  @!P0 LOP3.LUT R5, R5, 0xfffffff8, RZ, 0xc0, !PT ;  /* 0xfffffff805058812 */ /* 0x000fe200078ec0ff */
[----:B------:R1:W-:Y:S01]  /*0d10*/  @!P0 LDGSTS.E.BYPASS.LTC128B.128 [R3+0x1f100], [R20.64], !P5 ;  /* 0x1f10000014038fae */ /* 0x0003e2000e901d4c */
[----:B------:R-:W-:Y:S01]  /*0d20*/  ISETP.GT.OR P1, PT, R113, 0x5f, P1 ;  /* 0x0000005f7100780c */ /* 0x000fe20000f24670 */
[----:B------:R-:W-:-:S04]  /*0d30*/  @!P0 IMAD.WIDE R22, R6, 0x2, R10 ;  /* 0x0000000206168825 */ /* 0x000fc800078e020a */
[----:B------:R-:W-:Y:S01]  /*0d40*/  @!P0 IMAD.WIDE R10, R5, 0x2, R10 ;  /* 0x00000002050a8825 */ /* 0x000fe200078e020a */
[----:B------:R1:W-:Y:S04]  /*0d50*/  @!P0 LDGSTS.E.BYPASS.LTC128B.128 [R3+0x23100], [R22.64], !P4 ;  /* 0x2310000016038fae */ /* 0x0003e8000e101d4c */
[----:B------:R1:W-:Y:S03]  /*0d60*/  @!P0 LDGSTS.E.BYPASS.LTC128B.128 [R3+0x27100], [R10.64], !P3 ;  /* 0x271000000a038fae */ /* 0x0003e6000d901d4c */
[C---:B------:R-:W-:Y:S01]  /*0d70*/  @!P1 IADD3 R12, P6, R4.reuse, UR16, RZ ;  /* 0x00000010040c9c10 */ /* 0x040fe2000ffde0ff */
[----:B------:R-:W0:Y:S03]  /*0d80*/  LDGDEPBAR ;  /* 0x00000000000079af */ /* 0x000e260000000000 */
[----:B------:R-:W-:-:S02]  /*0d90*/  @!P1 LEA.HI.X.SX32 R9, R4, UR14, 0x1, P6 ;  /* 0x0000000e04099c11 */ /* 0x000fc4000b0f0eff */
[----:B------:R-:W-:-:S04]  /*0da0*/  @!P1 LEA R14, P6, R12, c[0x0][0x2a0], 0x2 ;  /* 0x0000a8000c0e9a11 */ /* 0x000fc800078c10ff */
[----:B------:R-:W-:Y:S01]  /*0db0*/  @!P1 LEA.HI.X R15, R12, c[0x0][0x2a4], R9, 0x2, P6 ;  /* 0x0000a9000c0f9a11 */ /* 0x000fe200030f1409 */
[----:B------:R-:W-:Y:S06]  /*0dc0*/  BAR.SYNC.DEFER_BLOCKING 0x0 ;  /* 0x0000000000007b1d */ /* 0x000fec0000010000 */
[----:B------:R-:W2:Y:S01]  /*0dd0*/  @!P1 LDG.E R249, [R14.64] ;  /* 0x0000000c0ef99981 */ /* 0x000ea2000c1e1900 */
[----:B-1----:R-:W-:Y:S01]  /*0de0*/  IMAD.MOV R3, RZ, RZ, -R4 ;  /* 0x000000ffff037224 */ /* 0x002fe200078e0a04 */
[----:B------:R-:W-:Y:S01]  /*0df0*/  UIMAD UR15, UR6, UR4, URZ ;  /* 0x00000004060f72a4 */ /* 0x000fe2000f8e023f */
[----:B------:R-:W-:Y:S01]  /*0e00*/  LOP3.LUT R247, R247, 0x1c0, RZ, 0xc0, !PT ;  /* 0x000001c0f7f77812 */ /* 0x000fe200078ec0ff */
[----:B------:R-:W-:Y:S01]  /*0e10*/  UIMAD.WIDE.U32 UR20, UR7, UR4, URZ ;  /* 0x00000004071472a5 */ /* 0x000fe2000f8e003f */
[----:B------:R-:W-:Y:S01]  /*0e20*/  IMAD R250, R3, c[0x0][0x2b8], R250 ;  /* 0x0000ae0003fa7a24 */ /* 0x000fe200078e02fa */
[----:B------:R-:W-:Y:S01]  /*0e30*/  UIMAD UR15, UR7, UR5, UR15 ;  /* 0x00000005070f72a4 */ /* 0x000fe2000f8e020f */
[----:B------:R-:W-:Y:S01]  /*0e40*/  ISETP.GE.AND P6, PT, R215, c[0x0][0x1d4], PT ;  /* 0x00007500d7007a0c */ /* 0x000fe20003fc6270 */
[----:B------:R-:W-:Y:S01]  /*0e50*/  UIMAD UR18, UR18, -0x60, UR10 ;  /* 0xffffffa0121278a4 */ /* 0x000fe2000f8e020a */
[C---:B------:R-:W-:Y:S01]  /*0e60*/  IMAD.WIDE.U32 R4, R250.reuse, c[0x0][0x1e0], RZ ;  /* 0x00007800fa047a25 */ /* 0x040fe200078e00ff */
[----:B------:R-:W-:Y:S01]  /*0e70*/  SHF.R.S32.HI R13, RZ, 0x1f, R250 ;  /* 0x0000001fff0d7819 */ /* 0x000fe200000114fa */
[----:B------:R-:W-:Y:S01]  /*0e80*/  UIADD3 UR15, UR21, UR15, URZ ;  /* 0x0000000f150f7290 */ /* 0x000fe2000fffe03f */
[----:B------:R-:W-:Y:S01]  /*0e90*/  ISETP.GE.AND P5, PT, R29, c[0x0][0x1d4], PT ;  /* 0x000075001d007a0c */ /* 0x000fe20003fa6270 */
[----:B------:R-:W-:Y:S01]  /*0ea0*/  IMAD R18, R250, c[0x0][0x1e0], RZ ;  /* 0x00007800fa127a24 */ /* 0x000fe200078e02ff */
[----:B------:R-:W-:Y:S01]  /*0eb0*/  ISETP.GE.AND P4, PT, R28, c[0x0][0x1d4], PT ;  /* 0x000075001c007a0c */ /* 0x000fe20003f86270 */
[----:B------:R-:W-:Y:S01]  /*0ec0*/  IMAD R3, R13, c[0x0][0x1e0], RZ ;  /* 0x000078000d037a24 */ /* 0x000fe200078e02ff */
[----:B------:R-:W-:Y:S01]  /*0ed0*/  ISETP.GE.AND P3, PT, R112, c[0x0][0x1d4], PT ;  /* 0x0000750070007a0c */ /* 0x000fe20003f66270 */
[----:B------:R-:W-:Y:S01]  /*0ee0*/  UISETP.GE.AND UP1, UPT, UR10, 0x1, UPT ;  /* 0x000000010a00788c */ /* 0x000fe2000bf26270 */
[----:B---3--:R-:W-:Y:S01]  /*0ef0*/  LOP3.LUT R214, R214, 0xfffffffe, RZ, 0xc0, !PT ;  /* 0xfffffffed6d67812 */ /* 0x008fe200078ec0ff */
[----:B------:R-:W-:Y:S01]  /*0f00*/  IMAD R3, R250, c[0x0][0x1e4], R3 ;  /* 0x00007900fa037a24 */ /* 0x000fe200078e0203 */
[----:B------:R-:W-:-:S02]  /*0f10*/  ULDC.64 UR4, c[0x0][0x210] ;  /* 0x0000840000047ab9 */ /* 0x000fc40000000a00 */
[----:B------:R-:W-:Y:S01]  /*0f20*/  UIMAD UR6, UR6, UR4, URZ ;  /* 0x00000004060672a4 */ /* 0x000fe2000f8e023f */
[----:B------:R-:W-:Y:S01]  /*0f30*/  IMAD.IADD R5, R5, 0x1, R3 ;  /* 0x0000000105057824 */ /* 0x000fe200078e0203 */
[----:B------:R-:W-:Y:S01]  /*0f40*/  LEA.HI R3, R17, R2, RZ, 0x4 ;  /* 0x0000000211037211 */ /* 0x000fe200078f20ff */
[----:B------:R-:W-:Y:S02]  /*0f50*/  UIMAD.WIDE.U32 UR22, UR7, UR4, URZ ;  /* 0x00000004071672a5 */ /* 0x000fe4000f8e003f */
[----:B------:R-:W-:Y:S01]  /*0f60*/  UIMAD UR5, UR7, UR5, UR6 ;  /* 0x00000005070572a4 */ /* 0x000fe2000f8e0206 */
[----:B------:R-:W-:Y:S02]  /*0f70*/  SHF.R.S32.HI R10, RZ, 0x4, R3 ;  /* 0x00000004ff0a7819 */ /* 0x000fe40000011403 */
[C---:B------:R-:W-:Y:S01]  /*0f80*/  LOP3.LUT R9, R3.reuse, 0xfffffff0, RZ, 0xc0, !PT ;  /* 0xfffffff003097812 */ /* 0x040fe200078ec0ff */
[----:B------:R-:W-:Y:S01]  /*0f90*/  UIADD3 UR5, UR23, UR5, URZ ;  /* 0x0000000517057290 */ /* 0x000fe2000fffe03f */
[----:B------:R-:W-:-:S02]  /*0fa0*/  LEA.HI R3, R3, R10, RZ, 0x1 ;  /* 0x0000000a03037211 */ /* 0x000fc400078f08ff */
[----:B------:R-:W-:Y:S01]  /*0fb0*/  @P3 LOP3.LUT R214, R214, 0x1, RZ, 0xfc, !PT ;  /* 0x00000001d6d63812 */ /* 0x000fe200078efcff */
[----:B------:R-:W-:Y:S01]  /*0fc0*/  IMAD.IADD R9, R2, 0x1, -R9 ;  /* 0x0000000102097824 */ /* 0x000fe200078e0a09 */
[----:B------:R-:W-:-:S03]  /*0fd0*/  LOP3.LUT R3, R3, 0xfffffffe, RZ, 0xc0, !PT ;  /* 0xfffffffe03037812 */ /* 0x000fc600078ec0ff */
[----:B------:R-:W-:Y:S02]  /*0fe0*/  STL [R1+0x10], R214 ;  /* 0x000010d601007387 */ /* 0x000fe40000100800 */
[----:B------:R-:W-:Y:S01]  /*0ff0*/  IMAD.IADD R3, R10, 0x1, -R3 ;  /* 0x000000010a037824 */ /* 0x000fe200078e0a03 */
[----:B--2---:R-:W-:Y:S01]  /*1000*/  SHF.R.S32.HI R12, RZ, 0x1f, R249 ;  /* 0x0000001fff0c7819 */ /* 0x004fe200000114f9 */
[----:B------:R-:W-:-:S04]  /*1010*/  IMAD.WIDE.U32 R4, R249, c[0x0][0x1f0], R4 ;  /* 0x00007c00f9047a25 */ /* 0x000fc800078e0004 */
[----:B------:R-:W-:Y:S01]  /*1020*/  IMAD R6, R12, c[0x0][0x1f0], RZ ;  /* 0x00007c000c067a24 */ /* 0x000fe200078e02ff */
[----:B------:R-:W-:Y:S01]  /*1030*/  IADD3 R8, P1, R4, UR20, RZ ;  /* 0x0000001404087c10 */ /* 0x000fe2000ff3e0ff */
[C---:B------:R-:W-:Y:S02]  /*1040*/  IMAD R18, R249.reuse, c[0x0][0x1f0], R18 ;  /* 0x00007c00f9127a24 */ /* 0x040fe400078e0212 */
[----:B------:R-:W-:Y:S01]  /*1050*/  IMAD R4, R249, c[0x0][0x1f4], R6 ;  /* 0x00007d00f9047a24 */ /* 0x000fe200078e0206 */
[----:B------:R-:W-:Y:S01]  /*1060*/  LEA R20, P0, R8, c[0x0][0x1c8], 0x1 ;  /* 0x0000720008147a11 */ /* 0x000fe200078008ff */
[C---:B------:R-:W-:Y:S01]  /*1070*/  IMAD.SHL.U32 R6, R7.reuse, 0x8, RZ ;  /* 0x0000000807067824 */ /* 0x040fe200078e00ff */
[----:B------:R-:W-:Y:S02]  /*1080*/  IADD3 R7, -R7, UR18, RZ ;  /* 0x0000001207077c10 */ /* 0x000fe4000fffe1ff */
[----:B------:R-:W-:Y:S01]  /*1090*/  IADD3.X R4, R5, UR15, R4, P1, !PT ;  /* 0x0000000f05047c10 */ /* 0x000fe20008ffe404 */
[----:B------:R-:W-:Y:S01]  /*10a0*/  SHFL.IDX PT, R26, R20, RZ, 0x181f ;  /* 0x00181fff141a7589 */ /* 0x000fe200000e0000 */
[----:B------:R-:W-:-:S02]  /*10b0*/  ISETP.GE.AND P2, PT, R7, 0x1, PT ;  /* 0x000000010700780c */ /* 0x000fc40003f46270 */
[----:B------:R-:W-:Y:S01]  /*10c0*/  LEA.HI.X R8, R8, c[0x0][0x1cc], R4, 0x1, P0 ;  /* 0x0000730008087a11 */ /* 0x000fe200000f0c04 */
[----:B------:R-:W-:Y:S01]  /*10d0*/  SHFL.IDX PT, R20, R20, 0x1, 0x181f ;  /* 0x00381f0014147f89 */ /* 0x000fe200000e0000 */
[----:B------:R-:W-:Y:S02]  /*10e0*/  IADD3 R18, R18, UR20, RZ ;  /* 0x0000001412127c10 */ /* 0x000fe4000fffe0ff */
[----:B------:R-:W-:Y:S01]  /*10f0*/  LOP3.LUT R6, R247, 0x8, R6, 0xf8, !PT ;  /* 0x00000008f7067812 */ /* 0x000fe200078ef806 */
[----:B------:R-:W1:Y:S01]  /*1100*/  SHFL.IDX PT, R27, R8, RZ, 0x181f ;  /* 0x00181fff081b7589 */ /* 0x000e6200000e0000 */
[----:B------:R-:W-:Y:S02]  /*1110*/  SHF.R.U32.HI R247, RZ, 0x3, R247 ;  /* 0x00000003fff77819 */ /* 0x000fe400000116f7 */
[----:B------:R-:W-:Y:S01]  /*1120*/  ISETP.GE.AND P1, PT, R7, 0x21, PT ;  /* 0x000000210700780c */ /* 0x000fe20003f26270 */
[----:B------:R-:W-:Y:S01]  /*1130*/  SHFL.IDX PT, R21, R8, 0x1, 0x181f ;  /* 0x00381f0008157f89 */ /* 0x000fe200000e0000 */
[----:B------:R-:W-:-:S02]  /*1140*/  LEA R18, R18, c[0x0][0x1c8], 0x1 ;  /* 0x0000720012127a11 */ /* 0x000fc400078e08ff */
[----:B------:R-:W-:Y:S01]  /*1150*/  @P2 SHF.R.S32.HI R22, RZ, 0x1f, R29 ;  /* 0x0000001fff162819 */ /* 0x000fe2000001141d */
[----:B------:R2:W-:Y:S01]  /*1160*/  SHFL.IDX PT, R19, R8, 0x2, 0x181f ;  /* 0x00581f0008137f89 */ /* 0x0005e200000e0000 */
[----:B------:R-:W-:Y:S02]  /*1170*/  @P2 SHF.R.S32.HI R14, RZ, 0x1f, R28 ;  /* 0x0000001fff0e2819 */ /* 0x000fe4000001141c */
[----:B------:R-:W-:Y:S01]  /*1180*/  @P2 SHF.R.S32.HI R10, RZ, 0x1f, R112 ;  /* 0x0000001fff0a2819 */ /* 0x000fe20000011470 */
[----:B------:R-:W3:Y:S01]  /*1190*/  SHFL.IDX PT, R18, R18, 0x2, 0x181f ;  /* 0x00581f0012127f89 */ /* 0x000ee200000e0000 */
[----:B------:R-:W-:Y:S02]  /*11a0*/  @P2 LEA.HI R22, R22, R29, RZ, 0x3 ;  /* 0x0000001d16162211 */ /* 0x000fe400078f18ff */
[----:B------:R-:W-:Y:S01]  /*11b0*/  @P2 LEA.HI R14, R14, R28, RZ, 0x3 ;  /* 0x0000001c0e0e2211 */ /* 0x000fe200078f18ff */
[----:B------:R-:W-:Y:S01]  /*11c0*/  @P1 IMAD.SHL.U32 R16, R252, 0x2, RZ ;  /* 0x00000002fc101824 */ /* 0x000fe200078e00ff */
[----:B------:R-:W-:-:S02]  /*11d0*/  @P2 LEA.HI R10, R10, R112, RZ, 0x3 ;  /* 0x000000700a0a2211 */ /* 0x000fc400078f18ff */
[----:B------:R-:W-:Y:S02]  /*11e0*/  @P2 LOP3.LUT R22, R22, 0xfffffff8, RZ, 0xc0, !PT ;  /* 0xfffffff816162812 */ /* 0x000fe400078ec0ff */
[----:B------:R-:W-:Y:S02]  /*11f0*/  @P2 LOP3.LUT R14, R14, 0xfffffff8, RZ, 0xc0, !PT ;  /* 0xfffffff80e0e2812 */ /* 0x000fe400078ec0ff */
[----:B------:R-:W-:Y:S01]  /*1200*/  SHF.R.S32.HI R5, RZ, 0x1f, R9 ;  /* 0x0000001fff057819 */ /* 0x000fe20000011409 */
[--C-:B-1----:R-:W-:Y:S01]  /*1210*/  @P2 IMAD.WIDE R24, R215, 0x2, R26.reuse ;  /* 0x00000002d7182825 */ /* 0x102fe200078e021a */
[----:B------:R-:W-:Y:S02]  /*1220*/  @P2 LOP3.LUT R10, R10, 0xfffffff8, RZ, 0xc0, !PT ;  /* 0xfffffff80a0a2812 */ /* 0x000fe400078ec0ff */
[----:B------:R-:W-:Y:S01]  /*1230*/  LOP3.LUT R247, R6, R247, RZ, 0x3c, !PT ;  /* 0x000000f706f77212 */ /* 0x000fe200078e3cff */
[----:B------:R-:W-:Y:S01]  /*1240*/  @P2 IMAD.SHL.U32 R6, R252, 0x2, RZ ;  /* 0x00000002fc062824 */ /* 0x000fe200078e00ff */
[----:B------:R-:W-:Y:S01]  /*1250*/  ISETP.GE.AND P0, PT, R7, 0x41, PT ;  /* 0x000000410700780c */ /* 0x000fe20003f06270 */
[----:B------:R-:W-:Y:S01]  /*1260*/  @P2 IMAD.WIDE R22, R22, 0x2, R26 ;  /* 0x0000000216162825 */ /* 0x000fe200078e021a */
[----:B------:R-:W-:-:S02]  /*1270*/  LEA.HI R5, R5, R9, RZ, 0x3 ;  /* 0x0000000905057211 */ /* 0x000fc400078f18ff */
[----:B------:R1:W-:Y:S01]  /*1280*/  @P2 LDGSTS.E.BYPASS.LTC128B.128 [R6+0xc100], [R24.64], !P6 ;  /* 0x0c10000018062fae */ /* 0x0003e2000f101d4c */
[--C-:B------:R-:W-:Y:S01]  /*1290*/  @P2 IMAD.WIDE R14, R14, 0x2, R26.reuse ;  /* 0x000000020e0e2825 */ /* 0x100fe200078e021a */
[----:B------:R-:W-:Y:S02]  /*12a0*/  LOP3.LUT R4, R5, 0xfffffff8, RZ, 0xc0, !PT ;  /* 0xfffffff805047812 */ /* 0x000fe400078ec0ff */
[----:B------:R1:W-:Y:S01]  /*12b0*/  @P2 LDGSTS.E.BYPASS.LTC128B.128 [R6+0xf100], [R22.64], !P5 ;  /* 0x0f10000016062fae */ /* 0x0003e2000e901d4c */
[----:B------:R-:W-:-:S03]  /*12c0*/  @P2 IMAD.WIDE R10, R10, 0x2, R26 ;  /* 0x000000020a0a2825 */ /* 0x000fc600078e021a */
[----:B------:R4:W-:Y:S01]  /*12d0*/  @P2 LDGSTS.E.BYPASS.LTC128B.128 [R6+0x12100], [R14.64], !P4 ;  /* 0x121000000e062fae */ /* 0x0009e2000e101d4c */
[----:B------:R-:W-:Y:S01]  /*12e0*/  IMAD.IADD R4, R9, 0x1, -R4 ;  /* 0x0000000109047824 */ /* 0x000fe200078e0a04 */
[----:B------:R-:W-:Y:S01]  /*12f0*/  @P0 SHF.R.S32.HI R9, RZ, 0x1f, R28 ;  /* 0x0000001fff090819 */ /* 0x000fe2000001141c */
[C---:B------:R-:W-:Y:S01]  /*1300*/  IMAD R247, R3.reuse, 0x200, R247 ;  /* 0x0000020003f77824 */ /* 0x040fe200078e02f7 */
[----:B------:R5:W-:Y:S01]  /*1310*/  @P2 LDGSTS.E.BYPASS.LTC128B.128 [R6+0x15100], [R10.64], !P3 ;  /* 0x151000000a062fae */ /* 0x000be2000d901d4c */
[----:B--2---:R-:W-:Y:S01]  /*1320*/  @P0 SHF.R.S32.HI R8, RZ, 0x1f, R112 ;  /* 0x0000001fff080819 */ /* 0x004fe20000011470 */
[----:B------:R-:W-:Y:S01]  /*1330*/  IMAD.SHL.U32 R3, R3, 0x8, RZ ;  /* 0x0000000803037824 */ /* 0x000fe200078e00ff */
[----:B------:R-:W-:Y:S01]  /*1340*/  @P0 LEA.HI R9, R9, R28, RZ, 0x3 ;  /* 0x0000001c09090211 */ /* 0x000fe200078f18ff */
[----:B------:R-:W-:Y:S01]  /*1350*/  IMAD.SHL.U32 R247, R247, 0x2, RZ ;  /* 0x00000002f7f77824 */ /* 0x000fe200078e00ff */
[----:B------:R-:W-:Y:S02]  /*1360*/  @P0 LEA.HI R8, R8, R112, RZ, 0x3 ;  /* 0x0000007008080211 */ /* 0x000fe400078f18ff */
[----:B------:R-:W-:-:S02]  /*1370*/  @P0 LOP3.LUT R9, R9, 0xfffffff8, RZ, 0xc0, !PT ;  /* 0xfffffff809090812 */ /* 0x000fc400078ec0ff */
[----:B------:R-:W-:Y:S02]  /*1380*/  @P0 LOP3.LUT R8, R8, 0xfffffff8, RZ, 0xc0, !PT ;  /* 0xfffffff808080812 */ /* 0x000fe400078ec0ff */
[----:B------:R-:W-:Y:S01]  /*1390*/  IADD3 R245, R247, 0xc120, RZ ;  /* 0x0000c120f7f57810 */ /* 0x000fe20007ffe0ff */
[----:B---3--:R-:W-:-:S04]  /*13a0*/  @P0 IMAD.WIDE R26, R9, 0x2, R18 ;  /* 0x00000002091a0825 */ /* 0x008fc800078e0212 */
[----:B------:R-:W-:Y:S01]  /*13b0*/  @P0 IMAD.WIDE R8, R8, 0x2, R18 ;  /* 0x0000000208080825 */ /* 0x000fe200078e0212 */
[--C-:B----4-:R-:W-:Y:S02]  /*13c0*/  @P1 SHF.R.S32.HI R15, RZ, 0x1f, R29.reuse ;  /* 0x0000001fff0f1819 */ /* 0x110fe4000001141d */
[----:B------:R-:W-:Y:S02]  /*13d0*/  @P1 SHF.R.S32.HI R14, RZ, 0x1f, R28 ;  /* 0x0000001fff0e1819 */ /* 0x000fe4000001141c */
[----:B-----5:R-:W-:Y:S01]  /*13e0*/  @P1 SHF.R.S32.HI R11, RZ, 0x1f, R112 ;  /* 0x0000001fff0b1819 */ /* 0x020fe20000011470 */
[----:B-1----:R-:W-:Y:S01]  /*13f0*/  @P0 IMAD.SHL.U32 R6, R252, 0x2, RZ ;  /* 0x00000002fc060824 */ /* 0x002fe200078e00ff */
[----:B------:R-:W-:Y:S02]  /*1400*/  @P1 LEA.HI R15, R15, R29, RZ, 0x3 ;  /* 0x0000001d0f0f1211 */ /* 0x000fe400078f18ff */
[----:B------:R-:W-:Y:S02]  /*1410*/  @P0 SHF.R.S32.HI R10, RZ, 0x1f, R29 ;  /* 0x0000001fff0a0819 */ /* 0x000fe4000001141d */
[----:B------:R-:W-:-:S02]  /*1420*/  @P1 LEA.HI R14, R14, R28, RZ, 0x3 ;  /* 0x0000001c0e0e1211 */ /* 0x000fc400078f18ff */
[----:B------:R-:W-:Y:S02]  /*1430*/  @P1 LEA.HI R11, R11, R112, RZ, 0x3 ;  /* 0x000000700b0b1211 */ /* 0x000fe400078f18ff */
[----:B------:R-:W-:Y:S02]  /*1440*/  @P1 LOP3.LUT R15, R15, 0xfffffff8, RZ, 0xc0, !PT ;  /* 0xfffffff80f0f1812 */ /* 0x000fe400078ec0ff */
[----:B------:R-:W-:Y:S02]  /*1450*/  @P0 LEA.HI R10, R10, R29, RZ, 0x3 ;  /* 0x0000001d0a0a0211 */ /* 0x000fe400078f18ff */
[----:B------:R-:W-:Y:S01]  /*1460*/  @P1 LOP3.LUT R14, R14, 0xfffffff8, RZ, 0xc0, !PT ;  /* 0xfffffff80e0e1812 */ /* 0x000fe200078ec0ff */
[--C-:B------:R-:W-:Y:S01]  /*1470*/  @P1 IMAD.WIDE R22, R15, 0x2, R20.reuse ;  /* 0x000000020f161825 */ /* 0x100fe200078e0214 */
[----:B------:R-:W-:Y:S02]  /*1480*/  @P1 LOP3.LUT R11, R11, 0xfffffff8, RZ, 0xc0, !PT ;  /* 0xfffffff80b0b1812 */ /* 0x000fe400078ec0ff */
[----:B------:R-:W-:Y:S01]  /*1490*/  @P0 LOP3.LUT R10, R10, 0xfffffff8, RZ, 0xc0, !PT ;  /* 0xfffffff80a0a0812 */ /* 0x000fe200078ec0ff */
[----:B------:R-:W-:-:S04]  /*14a0*/  @P1 IMAD.WIDE R14, R14, 0x2, R20 ;  /* 0x000000020e0e1825 */ /* 0x000fc800078e0214 */
[----:B------:R-:W-:-:S04]  /*14b0*/  @P1 IMAD.WIDE R24, R11, 0x2, R20 ;  /* 0x000000020b181825 */ /* 0x000fc800078e0214 */
[----:B------:R-:W-:-:S04]  /*14c0*/  @P1 IMAD.WIDE R20, R215, 0x2, R20 ;  /* 0x00000002d7141825 */ /* 0x000fc800078e0214 */
[--C-:B------:R-:W-:Y:S01]  /*14d0*/  @P0 IMAD.WIDE R10, R10, 0x2, R18.reuse ;  /* 0x000000020a0a0825 */ /* 0x100fe200078e0212 */
[----:B------:R1:W-:Y:S03]  /*14e0*/  @P1 LDGSTS.E.BYPASS.LTC128B.128 [R16+0xd100], [R20.64], !P6 ;  /* 0x0d10000014101fae */ /* 0x0003e6000f101d4c */
[----:B------:R-:W-:Y:S01]  /*14f0*/  @P0 IMAD.WIDE R18, R215, 0x2, R18 ;  /* 0x00000002d7120825 */ /* 0x000fe200078e0212 */
[----:B------:R1:W-:Y:S04]  /*1500*/  @P1 LDGSTS.E.BYPASS.LTC128B.128 [R16+0x10100], [R22.64], !P5 ;  /* 0x1010000016101fae */ /* 0x0003e8000e901d4c */
[----:B------:R2:W-:Y:S04]  /*1510*/  @P1 LDGSTS.E.BYPASS.LTC128B.128 [R16+0x13100], [R14.64], !P4 ;  /* 0x131000000e101fae */ /* 0x0005e8000e101d4c */
[----:B------:R3:W-:Y:S01]  /*1520*/  @P1 LDGSTS.E.BYPASS.LTC128B.128 [R16+0x16100], [R24.64], !P3 ;  /* 0x1610000018101fae */ /* 0x0007e2000d901d4c */
[C---:B------:R-:W-:Y:S01]  /*1530*/  R2P PR, R4.reuse, 0x6 ;  /* 0x0000000604007804 */ /* 0x040fe20000000000 */
[----:B------:R-:W-:-:S02]  /*1540*/  IMAD.SHL.U32 R4, R4, 0x40, RZ ;  /* 0x0000004004047824 */ /* 0x000fc400078e00ff */
[----:B------:R4:W-:Y:S04]  /*1550*/  @P0 LDGSTS.E.BYPASS.LTC128B.128 [R6+0xe100], [R18.64], !P6 ;  /* 0x0e10000012060fae */ /* 0x0009e8000f101d4c */
[----:B------:R4:W-:Y:S04]  /*1560*/  @P0 LDGSTS.E.BYPASS.LTC128B.128 [R6+0x11100], [R10.64], !P5 ;  /* 0x111000000a060fae */ /* 0x0009e8000e901d4c */
[----:B------:R4:W-:Y:S04]  /*1570*/  @P0 LDGSTS.E.BYPASS.LTC128B.128 [R6+0x14100], [R26.64], !P4 ;  /* 0x141000001a060fae */ /* 0x0009e8000e101d4c */
[----:B------:R5:W-:Y:S04]  /*1580*/  @P0 LDGSTS.E.BYPASS.LTC128B.128 [R6+0x17100], [R8.64], !P3 ;  /* 0x1710000008060fae */ /* 0x000be8000d901d4c */
[----:B------:R-:W0:Y:S01]  /*1590*/  LDGDEPBAR ;  /* 0x00000000000079af */ /* 0x000e220000000000 */
[----:B--2---:R-:W-:Y:S01]  /*15a0*/  LEA.HI R15, R17, R2, RZ, 0x5 ;  /* 0x00000002110f7211 */ /* 0x004fe200078f28ff */
[----:B------:R-:W-:-:S02]  /*15b0*/  IMAD.MOV.U32 R14, RZ, RZ, 0x20 ;  /* 0x00000020ff0e7424 */ /* 0x000fc400078e00ff */
[----:B-----5:R-:W-:Y:S01]  /*15c0*/  IMAD.MOV.U32 R9, RZ, RZ, 0x10 ;  /* 0x00000010ff097424 */ /* 0x020fe200078e00ff */
[----:B------:R-:W-:-:S04]  /*15d0*/  DEPBAR.LE SB0, 0x1 ;  /* 0x000080400000791a */ /* 0x000fc80000000000 */
[----:B----4-:R-:W-:Y:S01]  /*15e0*/  IMAD.SHL.U32 R6, R5, 0x40, RZ ;  /* 0x0000004005067824 */ /* 0x010fe200078e00ff */
[----:B------:R-:W-:Y:S01]  /*15f0*/  LOP3.LUT R5, R4, 0x1c0, RZ, 0xc0, !PT ;  /* 0x000001c004057812 */ /* 0x000fe200078ec0ff */
[----:B------:R-:W-:-:S04]  /*1600*/  DEPBAR.LE SB0, 0x0 ;  /* 0x000080000000791a */ /* 0x000fc80000000000 */
[----:B------:R-:W-:Y:S01]  /*1610*/  SEL R4, R9, 0xfffffff0, !P1 ;  /* 0xfffffff009047807 */ /* 0x000fe20004800000 */
[----:B------:R-:W-:Y:S01]  /*1620*/  BAR.SYNC.DEFER_BLOCKING 0x0 ;  /* 0x0000000000007b1d */ /* 0x000fe20000010000 */
[----:B------:R-:W-:Y:S02]  /*1630*/  LOP3.LUT R9, R5, 0x8, R3, 0xf8, !PT ;  /* 0x0000000805097812 */ /* 0x000fe400078ef803 */
[----:B------:R-:W-:Y:S02]  /*1640*/  SHF.R.S32.HI R8, RZ, 0x5, R15 ;  /* 0x00000005ff087819 */ /* 0x000fe4000001140f */
[----:B------:R-:W-:Y:S02]  /*1650*/  LOP3.LUT R6, R6, 0xfffffe00, RZ, 0xc0, !PT ;  /* 0xfffffe0006067812 */ /* 0x000fe400078ec0ff */
[----:B------:R-:W-:Y:S02]  /*1660*/  SHF.R.U32.HI R5, RZ, 0x3, R5 ;  /* 0x00000003ff057819 */ /* 0x000fe40000011605 */
[----:B------:R-:W-:-:S02]  /*1670*/  SEL R3, R14, 0xffffffe0, !P2 ;  /* 0xffffffe00e037807 */ /* 0x000fc40005000000 */
[----:B------:R-:W-:Y:S01]  /*1680*/  R2P PR, R0, 0x6 ;  /* 0x0000000600007804 */ /* 0x000fe20000000000 */
[----:B------:R-:W-:Y:S01]  /*1690*/  IMAD R0, R8, 0x400, R6 ;  /* 0x0000040008007824 */ /* 0x000fe200078e0206 */
[----:B------:R-:W-:Y:S02]  /*16a0*/  LOP3.LUT R5, R9, R5, RZ, 0x3c, !PT ;  /* 0x0000000509057212 */ /* 0x000fe400078e3cff */
[----:B------:R-:W-:Y:S02]  /*16b0*/  PLOP3.LUT P0, PT, PT, PT, UP1, 0x80, 0x0 ;  /* 0x000000000000781c */ /* 0x000fe40003f0f018 */
[----:B------:R-:W-:Y:S01]  /*16c0*/  IADD3 R8, R247, 0xc100, RZ ;  /* 0x0000c100f7087810 */ /* 0x000fe20007ffe0ff */
[----:B------:R-:W-:Y:S01]  /*16d0*/  IMAD.IADD R0, R5, 0x1, R0 ;  /* 0x0000000105007824 */ /* 0x000fe200078e0200 */
[----:B------:R-:W-:Y:S02]  /*16e0*/  LOP3.LUT R15, R15, 0xffffffe0, RZ, 0xc0, !PT ;  /* 0xffffffe00f0f7812 */ /* 0x000fe400078ec0ff */
[----:B------:R-:W-:Y:S01]  /*16f0*/  LOP3.LUT R5, R5, R6, RZ, 0xfc, !PT ;  /* 0x0000000605057212 */ /* 0x000fe200078efcff */
[C---:B------:R-:W-:Y:S01]  /*1700*/  IMAD.SHL.U32 R48, R0.reuse, 0x2, RZ ;  /* 0x0000000200307824 */ /* 0x040fe200078e00ff */
[----:B------:R-:W-:Y:S01]  /*1710*/  LEA R248, R0, 0x18100, 0x1 ;  /* 0x0001810000f87811 */ /* 0x000fe200078e08ff */
[----:B------:R2:W4:Y:S01]  /*1720*/  LDSM.16.M88.4 R80, [R247+0xc900] ;  /* 0x00c90000f750783b */ /* 0x0005220000000200 */
[----:B------:R-:W-:Y:S01]  /*1730*/  @P1 IADD3 R245, R8, -0x20, RZ ;  /* 0xffffffe008f51810 */ /* 0x000fe20007ffe0ff */
[----:B------:R-:W-:Y:S01]  /*1740*/  IMAD.IADD R2, R2, 0x1, -R15 ;  /* 0x0000000102027824 */ /* 0x000fe200078e0a0f */
[----:B------:R-:W-:Y:S01]  /*1750*/  ISETP.GE.AND P1, PT, R112, c[0x0][0x1d4], PT ;  /* 0x0000750070007a0c */ /* 0x000fe20003f26270 */
[----:B------:R-:W-:Y:S01]  /*1760*/  IMAD R246, R4, 0x2, R248 ;  /* 0x0000000204f67824 */ /* 0x000fe200078e02f8 */
[----:B------:R-:W2:Y:S01]  /*1770*/  LDSM.16.M88.4 R48, [R48+0x18100] ;  /* 0x018100003030783b */ /* 0x000ea20000000200 */
[----:B------:R-:W-:-:S02]  /*1780*/  ISETP.GT.AND P3, PT, R113, 0x5f, PT ;  /* 0x0000005f7100780c */ /* 0x000fc40003f64270 */
[----:B------:R-:W-:Y:S01]  /*1790*/  SEL R6, RZ, 0x10, P1 ;  /* 0x00000010ff067807 */ /* 0x000fe20000800000 */
[----:B------:R2:W2:Y:S01]  /*17a0*/  LDSM.16.M88.4 R8, [R247+0xc100] ;  /* 0x00c10000f708783b */ /* 0x0004a20000000200 */
[----:B------:R-:W-:Y:S02]  /*17b0*/  SEL R0, R14, 0xffffffe0, !P2 ;  /* 0xffffffe00e007807 */ /* 0x000fe40005000000 */
[C---:B------:R-:W-:Y:S01]  /*17c0*/  IADD3 R237, R245.reuse, 0x800, RZ ;  /* 0x00000800f5ed7810 */ /* 0x040fe20007ffe0ff */
[----:B------:R2:W2:Y:S01]  /*17d0*/  LDSM.16.M88.4 R72, [R247+0xd100] ;  /* 0x00d10000f748783b */ /* 0x0004a20000000200 */
[C---:B------:R-:W-:Y:S02]  /*17e0*/  IADD3 R236, R245.reuse, 0x1000, RZ ;  /* 0x00001000f5ec7810 */ /* 0x040fe40007ffe0ff */
[C---:B------:R-:W-:Y:S01]  /*17f0*/  IADD3 R235, R245.reuse, 0x1800, RZ ;  /* 0x00001800f5eb7810 */ /* 0x040fe20007ffe0ff */
[----:B------:R2:W2:Y:S01]  /*1800*/  LDSM.16.M88.4 R64, [R247+0xd900] ;  /* 0x00d90000f740783b */ /* 0x0004a20000000200 */
[----:B------:R-:W-:-:S02]  /*1810*/  IADD3 R234, R245, 0x2000, RZ ;  /* 0x00002000f5ea7810 */ /* 0x000fc40007ffe0ff */
[----:B------:R-:W-:Y:S01]  /*1820*/  IADD3 R233, R245, 0x2800, RZ ;  /* 0x00002800f5e97810 */ /* 0x000fe20007ffe0ff */
[----:B------:R2:W2:Y:S04]  /*1830*/  LDSM.16.M88.4 R56, [R247+0xe100] ;  /* 0x00e10000f738783b */ /* 0x0004a80000000200 */
[----:B------:R2:W2:Y:S04]  /*1840*/  LDSM.16.M88.4 R92, [R247+0xe900] ;  /* 0x00e90000f75c783b */ /* 0x0004a80000000200 */
[----:B-1----:R1:W1:Y:S04]  /*1850*/  LDSM.16.M88.4 R20, [R246] ;  /* 0x00000000f614783b */ /* 0x0022680000000200 */
[----:B------:R1:W1:Y:S04]  /*1860*/  LDSM.16.M88.4 R88, [R245] ;  /* 0x00000000f558783b */ /* 0x0002680000000200 */
[----:B------:R1:W1:Y:S04]  /*1870*/  LDSM.16.M88.4 R44, [R245+0x800] ;  /* 0x00080000f52c783b */ /* 0x0002680000000200 */
[----:B---3--:R3:W1:Y:S04]  /*1880*/  LDSM.16.M88.4 R24, [R245+0x1000] ;  /* 0x00100000f518783b */ /* 0x0086680000000200 */
[----:B------:R3:W1:Y:S04]  /*1890*/  LDSM.16.M88.4 R40, [R245+0x1800] ;  /* 0x00180000f528783b */ /* 0x0006680000000200 */
[----:B------:R3:W1:Y:S04]  /*18a0*/  LDSM.16.M88.4 R16, [R245+0x2000] ;  /* 0x00200000f510783b */ /* 0x0006680000000200 */
[----:B------:R3:W1:Y:S01]  /*18b0*/  LDSM.16.M88.4 R32, [R245+0x2800] ;  /* 0x00280000f520783b */ /* 0x0006620000000200 */
[----:B------:R-:W-:Y:S05]  /*18c0*/  @!P0 BRA `(.L_x_2535) ;  /* 0x0000059000008947 */ /* 0x000fea0003800000 */
[----:B----4-:R-:W-:Y:S01]  /*18d0*/  IMAD R13, R13, c[0x0][0x208], RZ ;  /* 0x000082000d0d7a24 */ /* 0x010fe200078e02ff */
[----:B------:R-:W-:Y:S01]  /*18e0*/  P2R R38, PR, RZ, 0x8 ;  /* 0x00000008ff267803 */ /* 0x000fe20000000000 */
        /* <DEDUP_REMOVED lines=24> */
[----:B------:R-:W4:Y:S01]  /*1a70*/  SHFL.IDX PT, R36, R15, RZ, 0x181f ;  /* 0x00181fff0f247589 */ /* 0x000f2200000e0000 */
[----:B------:R-:W-:-:S03]  /*1a80*/  SHF.R.S32.HI R12, RZ, 0x1f, R112 ;  /* 0x0000001fff0c7819 */ /* 0x000fc60000011470 */
[----:B------:R-:W5:Y:S01]  /*1a90*/  SHFL.IDX PT, R37, R14, RZ, 0x181f ;  /* 0x00181fff0e257589 */ /* 0x000f6200000e0000 */
[----:B------:R-:W-:-:S03]  /*1aa0*/  LEA.HI R12, R12, R112, RZ, 0x3 ;  /* 0x000000700c0c7211 */ /* 0x000fc600078f18ff */
[----:B------:R-:W3:Y:S01]  /*1ab0*/  SHFL.IDX PT, R30, R15, 0x1, 0x181f ;  /* 0x00381f000f1e7f89 */ /* 0x000ee200000e0000 */
[----:B------:R-:W-:-:S03]  /*1ac0*/  LOP3.LUT R12, R12, 0xfffffff8, RZ, 0xc0, !PT ;  /* 0xfffffff80c0c7812 */ /* 0x000fc600078ec0ff */
[----:B------:R-:W2:Y:S02]  /*1ad0*/  SHFL.IDX PT, R31, R14, 0x1, 0x181f ;  /* 0x00381f000e1f7f89 */ /* 0x000ea400000e0000 */
[----:B------:R-:W-:Y:S01]  /*1ae0*/  IMAD.WIDE R70, R12, 0x2, RZ ;  /* 0x000000020c467825 */ /* 0x000fe200078e02ff */
[----:B------:R-:W-:Y:S01]  /*1af0*/  P2R R12, PR, RZ, 0x10 ;  /* 0x00000010ff0c7803 */ /* 0x000fe20000000000 */
[----:B------:R-:W1:Y:S01]  /*1b00*/  SHFL.IDX PT, R15, R15, 0x2, 0x181f ;  /* 0x00581f000f0f7f89 */ /* 0x000e6200000e0000 */
[----:B------:R-:W-:-:S03]  /*1b10*/  ISETP.LT.OR P4, PT, R7, 0x21, P2 ;  /* 0x000000210700780c */ /* 0x000fc60001781670 */
[----:B------:R-:W1:Y:S01]  /*1b20*/  SHFL.IDX PT, R14, R14, 0x2, 0x181f ;  /* 0x00581f000e0e7f89 */ /* 0x000e6200000e0000 */
[----:B----4-:R-:W-:-:S05]  /*1b30*/  IADD3 R52, P0, R36, R62, RZ ;  /* 0x0000003e24347210 */ /* 0x010fca0007f1e0ff */
[----:B-----5:R-:W-:Y:S01]  /*1b40*/  IMAD.X R53, R37, 0x1, R63, P0 ;  /* 0x0000000125357824 */ /* 0x020fe200000e063f */
[----:B------:R-:W-:-:S13]  /*1b50*/  ISETP.LT.OR P0, PT, R7, 0x1, P3 ;  /* 0x000000010700780c */ /* 0x000fda0001f01670 */
[----:B------:R4:W-:Y:S02]  /*1b60*/  LDGSTS.E.BYPASS.LTC128B.128 [R13+0x100], [R52.64], !P0 ;  /* 0x00100000340d7fae */ /* 0x0009e4000c101d4c */
[----:B----4-:R-:W-:-:S05]  /*1b70*/  IADD3 R52, P0, R36, R60, RZ ;  /* 0x0000003c24347210 */ /* 0x010fca0007f1e0ff */
[----:B------:R-:W-:Y:S01]  /*1b80*/  IMAD.X R53, R37, 0x1, R61, P0 ;  /* 0x0000000125357824 */ /* 0x000fe200000e063d */
[----:B------:R-:W-:-:S05]  /*1b90*/  IADD3 R68, P0, R36, R54, RZ ;  /* 0x0000003624447210 */ /* 0x000fca0007f1e0ff */
[----:B------:R-:W-:Y:S01]  /*1ba0*/  IMAD.X R69, R37, 0x1, R55, P0 ;  /* 0x0000000125457824 */ /* 0x000fe200000e0637 */
[----:B------:R-:W-:-:S05]  /*1bb0*/  IADD3 R36, P0, R36, R70, RZ ;  /* 0x0000004624247210 */ /* 0x000fca0007f1e0ff */
[----:B------:R-:W-:Y:S01]  /*1bc0*/  IMAD.X R37, R37, 0x1, R71, P0 ;  /* 0x0000000125257824 */ /* 0x000fe200000e0647 */
[----:B---3--:R-:W-:-:S05]  /*1bd0*/  IADD3 R84, P0, R62, R30, RZ ;  /* 0x0000001e3e547210 */ /* 0x008fca0007f1e0ff */
[----:B--2---:R-:W-:Y:S01]  /*1be0*/  IMAD.X R85, R63, 0x1, R31, P0 ;  /* 0x000000013f557824 */ /* 0x004fe200000e061f */
[----:B------:R-:W-:-:S05]  /*1bf0*/  IADD3 R78, P0, R60, R30, RZ ;  /* 0x0000001e3c4e7210 */ /* 0x000fca0007f1e0ff */
[----:B------:R-:W-:Y:S01]  /*1c00*/  IMAD.X R79, R61, 0x1, R31, P0 ;  /* 0x000000013d4f7824 */ /* 0x000fe200000e061f */
[----:B------:R-:W-:-:S05]  /*1c10*/  IADD3 R76, P0, R54, R30, RZ ;  /* 0x0000001e364c7210 */ /* 0x000fca0007f1e0ff */
[----:B------:R-:W-:Y:S01]  /*1c20*/  IMAD.X R77, R55, 0x1, R31, P0 ;  /* 0x00000001374d7824 */ /* 0x000fe200000e061f */
[----:B------:R-:W-:-:S05]  /*1c30*/  IADD3 R30, P0, R70, R30, RZ ;  /* 0x0000001e461e7210 */ /* 0x000fca0007f1e0ff */
[----:B------:R-:W-:Y:S01]  /*1c40*/  IMAD.X R31, R71, 0x1, R31, P0 ;  /* 0x00000001471f7824 */ /* 0x000fe200000e061f */
[----:B-1----:R-:W-:-:S05]  /*1c50*/  IADD3 R62, P0, R62, R15, RZ ;  /* 0x0000000f3e3e7210 */ /* 0x002fca0007f1e0ff */
        /* <DEDUP_REMOVED lines=32> */
.L_x_2535:
[C---:B-12-4-:R-:W-:Y:S01]  /*1e60*/  HMMA.16816.F32 R12, R48.reuse, R8, RZ ;  /* 0x00000008300c723c */ /* 0x056fe200000018ff */
[C---:B------:R-:W-:Y:S01]  /*1e70*/  IMAD R244, R3.reuse, 0x2, R248 ;  /* 0x0000000203f47824 */ /* 0x040fe200078e02f8 */
[----:B------:R-:W0:Y:S01]  /*1e80*/  LDGDEPBAR ;  /* 0x00000000000079af */ /* 0x000e220000000000 */
[C---:B------:R-:W-:Y:S01]  /*1e90*/  IMAD R241, R0.reuse, 0x2, R247 ;  /* 0x0000000200f17824 */ /* 0x040fe200078e02f7 */
[----:B------:R-:W-:Y:S01]  /*1ea0*/  UISETP.GE.AND UP1, UPT, UR10, 0x61, UPT ;  /* 0x000000610a00788c */ /* 0x000fe2000bf26270 */
[----:B------:R-:W-:Y:S01]  /*1eb0*/  IMAD R243, R3, 0x2, R246 ;  /* 0x0000000203f37824 */ /* 0x000fe200078e02f6 */
[----:B------:R-:W-:Y:S01]  /*1ec0*/  LDSM.16.M88.4 R96, [R244] ;  /* 0x00000000f460783b */ /* 0x000fe20000000200 */
[----:B------:R-:W-:Y:S01]  /*1ed0*/  IMAD R232, R0, 0x2, R245 ;  /* 0x0000000200e87824 */ /* 0x000fe200078e02f5 */
[----:B------:R-:W-:Y:S01]  /*1ee0*/  HMMA.16816.F32 R76, R48, R72, RZ ;  /* 0x00000048304c723c */ /* 0x000fe200000018ff */
[----:B------:R-:W-:Y:S01]  /*1ef0*/  IADD3 R231, R245, 0x3000, RZ ;  /* 0x00003000f5e77810 */ /* 0x000fe20007ffe0ff */
[----:B------:R-:W1:Y:S01]  /*1f00*/  LDSM.16.M88.4 R36, [R241+0xc100] ;  /* 0x00c10000f124783b */ /* 0x000e620000000200 */
[----:B------:R-:W-:-:S02]  /*1f10*/  PLOP3.LUT P0, PT, PT, PT, UP1, 0x40, 0x0 ;  /* 0x000000000000781c */ /* 0x000fc40003f0e818 */
[C---:B------:R-:W-:Y:S01]  /*1f20*/  IADD3 R230, R245.reuse, 0x3800, RZ ;  /* 0x00003800f5e67810 */ /* 0x040fe20007ffe0ff */
[----:B------:R-:W-:Y:S01]  /*1f30*/  LDSM.16.M88.4 R104, [R241+0xe100] ;  /* 0x00e10000f168783b */ /* 0x000fe20000000200 */
[C---:B------:R-:W-:Y:S01]  /*1f40*/  IADD3 R229, R245.reuse, 0x4000, RZ ;  /* 0x00004000f5e57810 */ /* 0x040fe20007ffe0ff */
[C---:B------:R-:W-:Y:S01]  /*1f50*/  HMMA.16816.F32 R8, R48.reuse, R10, RZ ;  /* 0x0000000a3008723c */ /* 0x040fe200000018ff */
[C---:B------:R-:W-:Y:S01]  /*1f60*/  IADD3 R228, R245.reuse, 0x4800, RZ ;  /* 0x00004800f5e47810 */ /* 0x040fe20007ffe0ff */
[----:B------:R-:W-:Y:S01]  /*1f70*/  LDSM.16.M88.4 R100, [R241+0xe900] ;  /* 0x00e90000f164783b */ /* 0x000fe20000000200 */
[C---:B------:R-:W-:Y:S02]  /*1f80*/  IADD3 R227, R245.reuse, 0x5000, RZ ;  /* 0x00005000f5e37810 */ /* 0x040fe40007ffe0ff */
[C---:B------:R-:W-:Y:S01]  /*1f90*/  IADD3 R226, R245.reuse, 0x5800, RZ ;  /* 0x00005800f5e27810 */ /* 0x040fe20007ffe0ff */
[----:B------:R-:W-:Y:S01]  /*1fa0*/  LDSM.16.M88.4 R108, [R244+0xc000] ;  /* 0x00c00000f46c783b */ /* 0x000fe20000000200 */
[C---:B------:R-:W-:Y:S01]  /*1fb0*/  IADD3 R225, R245.reuse, 0x6000, RZ ;  /* 0x00006000f5e17810 */ /* 0x040fe20007ffe0ff */
[----:B------:R-:W-:Y:S01]  /*1fc0*/  HMMA.16816.F32 R72, R48, R74, RZ ;  /* 0x0000004a3048723c */ /* 0x000fe200000018ff */
[----:B------:R-:W-:-:S02]  /*1fd0*/  IADD3 R224, R245, 0x6800, RZ ;  /* 0x00006800f5e07810 */ /* 0x000fc40007ffe0ff */
[C---:B------:R-:W-:Y:S02]  /*1fe0*/  IADD3 R223, R245.reuse, 0x7000, RZ ;  /* 0x00007000f5df7810 */ /* 0x040fe40007ffe0ff */
[C---:B------:R-:W-:Y:S02]  /*1ff0*/  IADD3 R222, R245.reuse, 0x7800, RZ ;  /* 0x00007800f5de7810 */ /* 0x040fe40007ffe0ff */
[C---:B------:R-:W-:Y:S01]  /*2000*/  IADD3 R221, R245.reuse, 0x8000, RZ ;  /* 0x00008000f5dd7810 */ /* 0x040fe20007ffe0ff */
[----:B------:R-:W-:Y:S01]  /*2010*/  HMMA.16816.F32 R84, R48, R80, RZ ;  /* 0x000000503054723c */ /* 0x000fe200000018ff */
[C---:B------:R-:W-:Y:S02]  /*2020*/  IADD3 R220, R245.reuse, 0x8800, RZ ;  /* 0x00008800f5dc7810 */ /* 0x040fe40007ffe0ff */
[C---:B------:R-:W-:Y:S02]  /*2030*/  IADD3 R219, R245.reuse, 0x9000, RZ ;  /* 0x00009000f5db7810 */ /* 0x040fe40007ffe0ff */
[----:B------:R-:W-:-:S02]  /*2040*/  IADD3 R218, R245, 0x9800, RZ ;  /* 0x00009800f5da7810 */ /* 0x000fc40007ffe0ff */
[C---:B------:R-:W-:Y:S01]  /*2050*/  IADD3 R217, R245.reuse, 0xa000, RZ ;  /* 0x0000a000f5d97810 */ /* 0x040fe20007ffe0ff */
[----:B------:R-:W-:Y:S01]  /*2060*/  HMMA.16816.F32 R68, R48, R64, RZ ;  /* 0x000000403044723c */ /* 0x000fe200000018ff */
[C---:B------:R-:W-:Y:S02]  /*2070*/  IADD3 R216, R245.reuse, 0xa800, RZ ;  /* 0x0000a800f5d87810 */ /* 0x040fe40007ffe0ff */
[C---:B------:R-:W-:Y:S02]  /*2080*/  IADD3 R183, R245.reuse, 0xb000, RZ ;  /* 0x0000b000f5b77810 */ /* 0x040fe40007ffe0ff */
[----:B------:R-:W-:-:S03]  /*2090*/  IADD3 R182, R245, 0xb800, RZ ;  /* 0x0000b800f5b67810 */ /* 0x000fc60007ffe0ff */
        /* <DEDUP_REMOVED lines=16> */
[C---:B------:R-:W-:Y:S08]  /*21a0*/  HMMA.16816.F32 R68, R20.reuse, R40, R68 ;  /* 0x000000281444723c */ /* 0x040ff00000001844 */
[C---:B------:R-:W-:Y:S01]  /*21b0*/  HMMA.16816.F32 R64, R20.reuse, R42, R64 ;  /* 0x0000002a1440723c */ /* 0x040fe20000001840 */
[----:B------:R-:W4:Y:S07]  /*21c0*/  LDSM.16.M88.4 R40, [R241+0xd100] ;  /* 0x00d10000f128783b */ /* 0x000f2e0000000200 */
[C---:B------:R-:W-:Y:S08]  /*21d0*/  HMMA.16816.F32 R60, R20.reuse, R16, R60 ;  /* 0x00000010143c723c */ /* 0x040ff0000000183c */
[C---:B------:R-:W-:Y:S01]  /*21e0*/  HMMA.16816.F32 R56, R20.reuse, R18, R56 ;  /* 0x000000121438723c */ /* 0x040fe20000001838 */
[----:B------:R-:W5:Y:S07]  /*21f0*/  LDSM.16.M88.4 R16, [R241+0xd900] ;  /* 0x00d90000f110783b */ /* 0x000f6e0000000200 */
[C---:B------:R-:W-:Y:S08]  /*2200*/  HMMA.16816.F32 R52, R20.reuse, R32, R52 ;  /* 0x000000201434723c */ /* 0x040ff00000001834 */
[----:B------:R-:W-:Y:S01]  /*2210*/  HMMA.16816.F32 R48, R20, R34, R48 ;  /* 0x000000221430723c */ /* 0x000fe20000001830 */
[----:B------:R-:W-:Y:S04]  /*2220*/  LDSM.16.M88.4 R20, [R243] ;  /* 0x00000000f314783b */ /* 0x000fe80000000200 */
[----:B------:R-:W3:Y:S03]  /*2230*/  LDSM.16.M88.4 R32, [R232] ;  /* 0x00000000e820783b */ /* 0x000ee60000000200 */
[C---:B-1----:R-:W-:Y:S08]  /*2240*/  HMMA.16816.F32 R12, R96.reuse, R36, R12 ;  /* 0x00000024600c723c */ /* 0x042ff0000000180c */
[C---:B------:R-:W-:Y:S01]  /*2250*/  HMMA.16816.F32 R8, R96.reuse, R38, R8 ;  /* 0x000000266008723c */ /* 0x040fe20000001808 */
[----:B------:R-:W1:Y:S07]  /*2260*/  LDSM.16.M88.4 R36, [R232+0x800] ;  /* 0x00080000e824783b */ /* 0x000e6e0000000200 */
[C---:B--2---:R-:W-:Y:S08]  /*2270*/  HMMA.16816.F32 R84, R96.reuse, R24, R84 ;  /* 0x000000186054723c */ /* 0x044ff00000001854 */
[C---:B------:R-:W-:Y:S01]  /*2280*/  HMMA.16816.F32 R80, R96.reuse, R26, R80 ;  /* 0x0000001a6050723c */ /* 0x040fe20000001850 */
[----:B------:R-:W2:Y:S07]  /*2290*/  LDSM.16.M88.4 R24, [R232+0x1000] ;  /* 0x00100000e818783b */ /* 0x000eae0000000200 */
[C---:B----4-:R-:W-:Y:S08]  /*22a0*/  HMMA.16816.F32 R76, R96.reuse, R40, R76 ;  /* 0x00000028604c723c */ /* 0x050ff0000000184c */
[C---:B------:R-:W-:Y:S01]  /*22b0*/  HMMA.16816.F32 R72, R96.reuse, R42, R72 ;  /* 0x0000002a6048723c */ /* 0x040fe20000001848 */
[----:B------:R-:W-:Y:S07]  /*22c0*/  LDSM.16.M88.4 R40, [R247+0xf100] ;  /* 0x00f10000f728783b */ /* 0x000fee0000000200 */
        /* <DEDUP_REMOVED lines=27> */
[----:B------:R-:W5:Y:S04]  /*2480*/  LDSM.16.M88.4 R20, [R247+0x11100] ;  /* 0x01110000f714783b */ /* 0x000f680000000200 */
[----:B------:R-:W2:Y:S03]  /*2490*/  LDSM.16.M88.4 R44, [R247+0x11900] ;  /* 0x01190000f72c783b */ /* 0x000ea60000000200 */
[C---:B----4-:R-:W-:Y:S08]  /*24a0*/  HMMA.16816.F32 R12, R16.reuse, R40, R12 ;  /* 0x00000028100c723c */ /* 0x050ff0000000180c */
[C---:B------:R-:W-:Y:S01]  /*24b0*/  HMMA.16816.F32 R8, R16.reuse, R42, R8 ;  /* 0x0000002a1008723c */ /* 0x040fe20000001808 */
[----:B------:R-:W-:Y:S07]  /*24c0*/  LDSM.16.M88.4 R40, [R245+0x3000] ;  /* 0x00300000f528783b */ /* 0x000fee0000000200 */
        /* <DEDUP_REMOVED lines=8> */
[----:B------:R-:W-:Y:S07]  /*2550*/  LDSM.16.M88.4 R24, [R241+0xf100] ;  /* 0x00f10000f118783b */ /* 0x000fee0000000200 */
[C---:B-----5:R-:W-:Y:S08]  /*2560*/  HMMA.16816.F32 R60, R16.reuse, R20, R60 ;  /* 0x00000014103c723c */ /* 0x060ff0000000183c */
[C---:B------:R-:W-:Y:S01]  /*2570*/  HMMA.16816.F32 R56, R16.reuse, R22, R56 ;  /* 0x000000161038723c */ /* 0x040fe20000001838 */
[----:B------:R-:W2:Y:S07]  /*2580*/  LDSM.16.M88.4 R20, [R244+0x4000] ;  /* 0x00400000f414783b */ /* 0x000eae0000000200 */
[C---:B------:R-:W-:Y:S08]  /*2590*/  HMMA.16816.F32 R52, R16.reuse, R44, R52 ;  /* 0x0000002c1034723c */ /* 0x040ff00000001834 */
[----:B------:R-:W-:Y:S01]  /*25a0*/  HMMA.16816.F32 R48, R16, R46, R48 ;  /* 0x0000002e1030723c */ /* 0x000fe20000001830 */
[----:B------:R-:W4:Y:S04]  /*25b0*/  LDSM.16.M88.4 R16, [R241+0xf900] ;  /* 0x00f90000f110783b */ /* 0x000f280000000200 */
[----:B------:R-:W5:Y:S03]  /*25c0*/  LDSM.16.M88.4 R44, [R241+0x10100] ;  /* 0x01010000f12c783b */ /* 0x000f660000000200 */
        /* <DEDUP_REMOVED lines=17> */
[----:B------:R-:W1:Y:S04]  /*26e0*/  LDSM.16.M88.4 R32, [R241+0x11900] ;  /* 0x01190000f120783b */ /* 0x000e680000000200 */
[----:B------:R-:W-:Y:S03]  /*26f0*/  LDSM.16.M88.4 R88, [R232+0x4800] ;  /* 0x00480000e858783b */ /* 0x000fe60000000200 */
[C---:B--2---:R-:W-:Y:S08]  /*2700*/  HMMA.16816.F32 R12, R20.reuse, R24, R12 ;  /* 0x00000018140c723c */ /* 0x044ff0000000180c */
        /* <DEDUP_REMOVED lines=9> */
[C---:B------:R-:W-:Y:S01]  /*27a0*/  HMMA.16816.F32 R64, R20.reuse, R42, R64 ;  /* 0x0000002a1440723c */ /* 0x040fe20000001840 */
[----:B------:R-:W3:Y:S07]  /*27b0*/  LDSM.16.M88.4 R40, [R232+0x5800] ;  /* 0x00580000e828783b */ /* 0x000eee0000000200 */
[C---:B-1----:R-:W-:Y:S08]  /*27c0*/  HMMA.16816.F32 R60, R20.reuse, R36, R60 ;  /* 0x00000024143c723c */ /* 0x042ff0000000183c */
        /* <DEDUP_REMOVED lines=19> */
[C---:B------:R-:W-:Y:S01]  /*2900*/  HMMA.16816.F32 R56, R24.reuse, R46, R56 ;  /* 0x0000002e1838723c */ /* 0x040fe20000001838 */
[----:B------:R-:W-:Y:S07]  /*2910*/  LDSM.16.M88.4 R44, [R245+0x7800] ;  /* 0x00780000f52c783b */ /* 0x000fee0000000200 */
[C---:B---3--:R-:W-:Y:S08]  /*2920*/  HMMA.16816.F32 R52, R24.reuse, R40, R52 ;  /* 0x000000281834723c */ /* 0x048ff00000001834 */
[----:B------:R-:W-:Y:S01]  /*2930*/  HMMA.16816.F32 R48, R24, R42, R48 ;  /* 0x0000002a1830723c */ /* 0x000fe20000001830 */
[----:B------:R-:W3:Y:S04]  /*2940*/  LDSM.16.M88.4 R24, [R247+0x14100] ;  /* 0x01410000f718783b */ /* 0x000ee80000000200 */
[----:B------:R-:W-:Y:S03]  /*2950*/  LDSM.16.M88.4 R40, [R245+0x8800] ;  /* 0x00880000f528783b */ /* 0x000fe60000000200 */
        /* <DEDUP_REMOVED lines=16> */
[----:B------:R-:W-:Y:S01]  /*2a60*/  HMMA.16816.F32 R48, R100, R106, R48 ;  /* 0x0000006a6430723c */ /* 0x000fe20000001830 */
[----:B------:R-:W-:Y:S04]  /*2a70*/  LDSM.16.M88.4 R100, [R247+0x16100] ;  /* 0x01610000f764783b */ /* 0x000fe80000000200 */
[----:B------:R-:W-:Y:S03]  /*2a80*/  LDSM.16.M88.4 R104, [R241+0x15900] ;  /* 0x01590000f168783b */ /* 0x000fe60000000200 */
        /* <DEDUP_REMOVED lines=15> */
[C---:B------:R-:W-:Y:S08]  /*2b80*/  HMMA.16816.F32 R52, R20.reuse, R40, R52 ;  /* 0x000000281434723c */ /* 0x040ff00000001834 */
[----:B------:R-:W-:Y:S01]  /*2b90*/  HMMA.16816.F32 R48, R20, R42, R48 ;  /* 0x0000002a1430723c */ /* 0x000fe20000001830 */
[----:B------:R-:W2:Y:S04]  /*2ba0*/  LDSM.16.M88.4 R20, [R241+0x13900] ;  /* 0x01390000f114783b */ /* 0x000ea80000000200 */
[----:B------:R-:W4:Y:S03]  /*2bb0*/  LDSM.16.M88.4 R40, [R241+0x14900] ;  /* 0x01490000f128783b */ /* 0x000f260000000200 */
[C---:B---3--:R-:W-:Y:S08]  /*2bc0*/  HMMA.16816.F32 R84, R36.reuse, R24, R84 ;  /* 0x000000182454723c */ /* 0x048ff00000001854 */
[C---:B------:R-:W-:Y:S01]  /*2bd0*/  HMMA.16816.F32 R80, R36.reuse, R26, R80 ;  /* 0x0000001a2450723c */ /* 0x040fe20000001850 */
[----:B------:R-:W-:Y:S07]  /*2be0*/  LDSM.16.M88.4 R24, [R243+0x8000] ;  /* 0x00800000f318783b */ /* 0x000fee0000000200 */
[C---:B------:R-:W-:Y:S08]  /*2bf0*/  HMMA.16816.F32 R12, R36.reuse, R32, R12 ;  /* 0x00000020240c723c */ /* 0x040ff0000000180c */
[C---:B-1----:R-:W-:Y:S08]  /*2c00*/  HMMA.16816.F32 R76, R36.reuse, R16, R76 ;  /* 0x00000010244c723c */ /* 0x042ff0000000184c */
[C---:B------:R-:W-:Y:S01]  /*2c10*/  HMMA.16816.F32 R72, R36.reuse, R18, R72 ;  /* 0x000000122448723c */ /* 0x040fe20000001848 */
[----:B------:R-:W1:Y:S07]  /*2c20*/  LDSM.16.M88.4 R16, [R232+0x6800] ;  /* 0x00680000e810783b */ /* 0x000e6e0000000200 */
[C---:B--2---:R-:W-:Y:S08]  /*2c30*/  HMMA.16816.F32 R68, R36.reuse, R20, R68 ;  /* 0x000000142444723c */ /* 0x044ff00000001844 */
[C---:B------:R-:W-:Y:S01]  /*2c40*/  HMMA.16816.F32 R64, R36.reuse, R22, R64 ;  /* 0x000000162440723c */ /* 0x040fe20000001840 */
[----:B------:R-:W2:Y:S07]  /*2c50*/  LDSM.16.M88.4 R20, [R232+0x7000] ;  /* 0x00700000e814783b */ /* 0x000eae0000000200 */
[C---:B------:R-:W-:Y:S01]  /*2c60*/  HMMA.16816.F32 R8, R36.reuse, R34, R8 ;  /* 0x000000222408723c */ /* 0x040fe20000001808 */
[----:B------:R-:W3:Y:S07]  /*2c70*/  LDSM.16.M88.4 R32, [R232+0x6000] ;  /* 0x00600000e820783b */ /* 0x000eee0000000200 */
[C---:B------:R-:W-:Y:S08]  /*2c80*/  HMMA.16816.F32 R60, R36.reuse, R44, R60 ;  /* 0x0000002c243c723c */ /* 0x040ff0000000183c */
[C---:B------:R-:W-:Y:S01]  /*2c90*/  HMMA.16816.F32 R56, R36.reuse, R46, R56 ;  /* 0x0000002e2438723c */ /* 0x040fe20000001838 */
[----:B------:R-:W5:Y:S07]  /*2ca0*/  LDSM.16.M88.4 R44, [R232+0x7800] ;  /* 0x00780000e82c783b */ /* 0x000f6e0000000200 */
[C---:B----4-:R-:W-:Y:S08]  /*2cb0*/  HMMA.16816.F32 R52, R36.reuse, R40, R52 ;  /* 0x000000282434723c */ /* 0x050ff00000001834 */
[----:B------:R-:W-:Y:S01]  /*2cc0*/  HMMA.16816.F32 R48, R36, R42, R48 ;  /* 0x0000002a2430723c */ /* 0x000fe20000001830 */
[----:B------:R-:W4:Y:S04]  /*2cd0*/  LDSM.16.M88.4 R40, [R232+0x8000] ;  /* 0x00800000e828783b */ /* 0x000f280000000200 */
[----:B------:R-:W4:Y:S03]  /*2ce0*/  LDSM.16.M88.4 R36, [R232+0x8800] ;  /* 0x00880000e824783b */ /* 0x000f260000000200 */
        /* <DEDUP_REMOVED lines=9> */
[C---:B-----5:R-:W-:Y:S08]  /*2d80*/  HMMA.16816.F32 R68, R24.reuse, R44, R68 ;  /* 0x0000002c1844723c */ /* 0x060ff00000001844 */
[C---:B------:R-:W-:Y:S01]  /*2d90*/  HMMA.16816.F32 R64, R24.reuse, R46, R64 ;  /* 0x0000002e1840723c */ /* 0x040fe20000001840 */
[----:B------:R-:W-:Y:S07]  /*2da0*/  LDSM.16.M88.4 R44, [R245+0x9800] ;  /* 0x00980000f52c783b */ /* 0x000fee0000000200 */
[C---:B----4-:R-:W-:Y:S08]  /*2db0*/  HMMA.16816.F32 R60, R24.reuse, R40, R60 ;  /* 0x00000028183c723c */ /* 0x050ff0000000183c */
        /* <DEDUP_REMOVED lines=13> */
[C---:B---3--:R-:W-:Y:S08]  /*2e90*/  HMMA.16816.F32 R60, R16.reuse, R24, R60 ;  /* 0x00000018103c723c */ /* 0x048ff0000000183c */
[C---:B------:R-:W-:Y:S01]  /*2ea0*/  HMMA.16816.F32 R56, R16.reuse, R26, R56 ;  /* 0x0000001a1038723c */ /* 0x040fe20000001838 */
[----:B------:R-:W3:Y:S07]  /*2eb0*/  LDSM.16.M88.4 R24, [R245+0xb800] ;  /* 0x00b80000f518783b */ /* 0x000eee0000000200 */
        /* <DEDUP_REMOVED lines=8> */
[----:B------:R-:W5:Y:S03]  /*2f40*/  LDSM.16.M88.4 R92, [R241+0x17100] ;  /* 0x01710000f15c783b */ /* 0x000f660000000200 */
        /* <DEDUP_REMOVED lines=16> */
[----:B------:R-:W-:Y:S01]  /*3050*/  HMMA.16816.F32 R48, R20, R26, R48 ;  /* 0x0000001a1430723c */ /* 0x000fe20000001830 */
[----:B------:R-:W3:Y:S04]  /*3060*/  LDSM.16.M88.4 R24, [R232+0xa800] ;  /* 0x00a80000e818783b */ /* 0x000ee80000000200 */
[----:B------:R-:W1:Y:S03]  /*3070*/  LDSM.16.M88.4 R20, [R232+0xb000] ;  /* 0x00b00000e814783b */ /* 0x000e660000000200 */
[C---:B----4-:R-:W-:Y:S08]  /*3080*/  HMMA.16816.F32 R12, R108.reuse, R16, R12 ;  /* 0x000000106c0c723c */ /* 0x050ff0000000180c */
[----:B------:R-:W-:Y:S01]  /*3090*/  HMMA.16816.F32 R8, R108, R18, R8 ;  /* 0x000000126c08723c */ /* 0x000fe20000001808 */
[----:B------:R-:W4:Y:S01]  /*30a0*/  LDSM.16.M88.4 R16, [R232+0xb800] ;  /* 0x00b80000e810783b */ /* 0x000f220000000200 */
[----:B------:R-:W-:-:S06]  /*30b0*/  DEPBAR.LE SB0, 0x0 ;  /* 0x000080000000791a */ /* 0x000fcc0000000000 */
        /* <DEDUP_REMOVED lines=9> */
[----:B------:R-:W-:Y:S08]  /*3150*/  HMMA.16816.F32 R48, R108, R90, R48 ;  /* 0x0000005a6c30723c */ /* 0x000ff00000001830 */
        /* <DEDUP_REMOVED lines=8> */
[C---:B------:R-:W-:Y:S08]  /*31e0*/  HMMA.16816.F32 R60, R44.reuse, R20, R60 ;  /* 0x000000142c3c723c */ /* 0x040ff0000000183c */
[C---:B------:R-:W-:Y:S08]  /*31f0*/  HMMA.16816.F32 R56, R44.reuse, R22, R56 ;  /* 0x000000162c38723c */ /* 0x040ff00000001838 */
[C---:B----4-:R-:W-:Y:S08]  /*3200*/  HMMA.16816.F32 R52, R44.reuse, R16, R52 ;  /* 0x000000102c34723c */ /* 0x050ff00000001834 */
[----:B------:R-:W-:Y:S01]  /*3210*/  HMMA.16816.F32 R48, R44, R18, R48 ;  /* 0x000000122c30723c */ /* 0x000fe20000001830 */
[----:B------:R-:W-:Y:S06]  /*3220*/  BAR.SYNC.DEFER_BLOCKING 0x0 ;  /* 0x0000000000007b1d */ /* 0x000fec0000010000 */
[----:B------:R-:W-:Y:S05]  /*3230*/  @P0 BRA `(.L_x_2536) ;  /* 0x0000065000000947 */ /* 0x000fea0003800000 */
[----:B------:R-:W-:Y:S01]  /*3240*/  IMAD.U32 R0, RZ, RZ, UR8 ;  /* 0x00000008ff007e24 */ /* 0x000fe2000f8e00ff */
        /* <DEDUP_REMOVED lines=32> */
[----:B-1----:R-:W-:Y:S01]  /*3450*/  IMAD.WIDE.U32 R16, R250, c[0x0][0x1e0], RZ ;  /* 0x00007800fa107a25 */ /* 0x002fe200078e00ff */
[----:B------:R-:W-:Y:S02]  /*3460*/  LOP3.LUT R20, R20, 0xf, RZ, 0xc0, !PT ;  /* 0x0000000f14147812 */ /* 0x000fe400078ec0ff */
[----:B------:R-:W-:Y:S01]  /*3470*/  IADD3 R19, -R23, 0x10, RZ ;  /* 0x0000001017137810 */ /* 0x000fe20007ffe1ff */
[----:B------:R-:W-:Y:S01]  /*3480*/  IMAD.IADD R17, R17, 0x1, R0 ;  /* 0x0000000111117824 */ /* 0x000fe200078e0200 */
[----:B------:R-:W-:Y:S01]  /*3490*/  IADD3 R18, -R6, 0x10, RZ ;  /* 0x0000001006127810 */ /* 0x000fe20007ffe1ff */
[----:B------:R-:W-:Y:S01]  /*34a0*/  IMAD.WIDE R36, R7, 0x2, RZ ;  /* 0x0000000207247825 */ /* 0x000fe200078e02ff */
[----:B------:R-:W-:Y:S02]  /*34b0*/  LOP3.LUT R19, R19, 0xf, RZ, 0xc0, !PT ;  /* 0x0000000f13137812 */ /* 0x000fe400078ec0ff */
[----:B------:R-:W-:-:S02]  /*34c0*/  LOP3.LUT R18, R18, 0xf, RZ, 0xc0, !PT ;  /* 0x0000000f12127812 */ /* 0x000fc400078ec0ff */
[----:B--2---:R-:W-:Y:S01]  /*34d0*/  SHF.R.S32.HI R0, RZ, 0x1f, R249 ;  /* 0x0000001fff007819 */ /* 0x004fe200000114f9 */
[----:B------:R-:W-:-:S04]  /*34e0*/  IMAD.WIDE.U32 R16, R249, c[0x0][0x1f0], R16 ;  /* 0x00007c00f9107a25 */ /* 0x000fc800078e0010 */
[----:B------:R-:W-:Y:S01]  /*34f0*/  IMAD R0, R0, c[0x0][0x1f0], RZ ;  /* 0x00007c0000007a24 */ /* 0x000fe200078e02ff */
[----:B------:R-:W-:-:S03]  /*3500*/  IADD3 R16, P0, R16, UR20, RZ ;  /* 0x0000001410107c10 */ /* 0x000fc6000ff1e0ff */
[----:B------:R-:W-:-:S05]  /*3510*/  IMAD R0, R249, c[0x0][0x1f4], R0 ;  /* 0x00007d00f9007a24 */ /* 0x000fca00078e0200 */
[----:B------:R-:W-:Y:S02]  /*3520*/  IADD3.X R0, R17, UR15, R0, P0, !PT ;  /* 0x0000000f11007c10 */ /* 0x000fe400087fe400 */
[----:B------:R-:W-:-:S04]  /*3530*/  LEA R17, P0, R16, c[0x0][0x1c8], 0x1 ;  /* 0x0000720010117a11 */ /* 0x000fc800078008ff */
[----:B------:R-:W-:Y:S01]  /*3540*/  LEA.HI.X R16, R16, c[0x0][0x1cc], R0, 0x1, P0 ;  /* 0x0000730010107a11 */ /* 0x000fe200000f0c00 */
[----:B------:R-:W1:Y:S01]  /*3550*/  SHFL.IDX PT, R21, R17, 0x2, 0x181f ;  /* 0x00581f0011157f89 */ /* 0x000e6200000e0000 */
[----:B------:R-:W-:-:S03]  /*3560*/  SHF.R.S32.HI R0, RZ, 0x1f, R112 ;  /* 0x0000001fff007819 */ /* 0x000fc60000011470 */
[----:B------:R-:W2:Y:S01]  /*3570*/  SHFL.IDX PT, R22, R16, 0x2, 0x181f ;  /* 0x00581f0010167f89 */ /* 0x000ea200000e0000 */
[----:B------:R-:W-:-:S03]  /*3580*/  LEA.HI R0, R0, R112, RZ, 0x3 ;  /* 0x0000007000007211 */ /* 0x000fc600078f18ff */
[----:B------:R-:W3:Y:S01]  /*3590*/  SHFL.IDX PT, R26, R17, RZ, 0x181f ;  /* 0x00181fff111a7589 */ /* 0x000ee200000e0000 */
[----:B------:R-:W-:-:S03]  /*35a0*/  LOP3.LUT R0, R0, 0xfffffff8, RZ, 0xc0, !PT ;  /* 0xfffffff800007812 */ /* 0x000fc600078ec0ff */
[----:B------:R-:W-:Y:S02]  /*35b0*/  SHFL.IDX PT, R27, R16, RZ, 0x181f ;  /* 0x00181fff101b7589 */ /* 0x000fe400000e0000 */
[----:B------:R-:W-:Y:S02]  /*35c0*/  IMAD.WIDE R40, R0, 0x2, RZ ;  /* 0x0000000200287825 */ /* 0x000fe400078e02ff */
[----:B------:R-:W4:Y:S02]  /*35d0*/  SHFL.IDX PT, R17, R17, 0x1, 0x181f ;  /* 0x00381f0011117f89 */ /* 0x000f2400000e0000 */
[----:B------:R-:W-:Y:S02]  /*35e0*/  IMAD.SHL.U32 R0, R252, 0x2, RZ ;  /* 0x00000002fc007824 */ /* 0x000fe400078e00ff */
[----:B------:R-:W5:Y:S01]  /*35f0*/  SHFL.IDX PT, R16, R16, 0x1, 0x181f ;  /* 0x00381f0010107f89 */ /* 0x000f6200000e0000 */
[----:B-1----:R-:W-:-:S04]  /*3600*/  IADD3 R34, P1, P0, R34, R21, R32 ;  /* 0x0000001522227210 */ /* 0x002fc8000783e020 */
[----:B--2---:R-:W-:Y:S02]  /*3610*/  IADD3.X R35, RZ, R22, R33, P1, P0 ;  /* 0x00000016ff237210 */ /* 0x004fe40000fe0421 */
[----:B------:R-:W-:-:S04]  /*3620*/  IADD3 R38, P1, P0, R20, R21, R30 ;  /* 0x0000001514267210 */ /* 0x000fc8000783e01e */
[----:B------:R-:W-:Y:S02]  /*3630*/  IADD3.X R39, RZ, R22, R31, P1, P0 ;  /* 0x00000016ff277210 */ /* 0x000fe40000fe041f */
[----:B------:R-:W-:-:S04]  /*3640*/  IADD3 R42, P1, P0, R19, R21, R36 ;  /* 0x00000015132a7210 */ /* 0x000fc8000783e024 */
[----:B------:R-:W-:Y:S02]  /*3650*/  IADD3.X R43, RZ, R22, R37, P1, P0 ;  /* 0x00000016ff2b7210 */ /* 0x000fe40000fe0425 */
[----:B------:R-:W-:-:S04]  /*3660*/  IADD3 R18, P1, P0, R18, R21, R40 ;  /* 0x0000001512127210 */ /* 0x000fc8000783e028 */
[----:B------:R-:W-:Y:S02]  /*3670*/  IADD3.X R19, RZ, R22, R41, P1, P0 ;  /* 0x00000016ff137210 */ /* 0x000fe40000fe0429 */
[-C--:B---3--:R-:W-:Y:S02]  /*3680*/  IADD3 R46, P0, R32, R26.reuse, RZ ;  /* 0x0000001a202e7210 */ /* 0x088fe40007f1e0ff */
[CC--:B------:R-:W-:Y:S02]  /*3690*/  IADD3 R44, P1, R30.reuse, R26.reuse, RZ ;  /* 0x0000001a1e2c7210 */ /* 0x0c0fe40007f3e0ff */
[-C--:B----4-:R-:W-:Y:S01]  /*36a0*/  IADD3 R30, P2, R30, R17.reuse, RZ ;  /* 0x000000111e1e7210 */ /* 0x090fe20007f5e0ff */
[--C-:B------:R-:W-:Y:S01]  /*36b0*/  IMAD.X R47, R33, 0x1, R27.reuse, P0 ;  /* 0x00000001212f7824 */ /* 0x100fe200000e061b */
[-C--:B------:R-:W-:Y:S01]  /*36c0*/  IADD3 R20, P0, R36, R26.reuse, RZ ;  /* 0x0000001a24147210 */ /* 0x080fe20007f1e0ff */
[C-C-:B------:R-:W-:Y:S01]  /*36d0*/  IMAD.X R45, R31.reuse, 0x1, R27.reuse, P1 ;  /* 0x000000011f2d7824 */ /* 0x140fe200008e061b */
[----:B------:R-:W-:Y:S01]  /*36e0*/  IADD3 R26, P1, R40, R26, RZ ;  /* 0x0000001a281a7210 */ /* 0x000fe20007f3e0ff */
[--C-:B-----5:R-:W-:Y:S01]  /*36f0*/  IMAD.X R31, R31, 0x1, R16.reuse, P2 ;  /* 0x000000011f1f7824 */ /* 0x120fe200010e0610 */
[----:B------:R-:W-:Y:S01]  /*3700*/  ISETP.GE.AND P2, PT, R112, c[0x0][0x1d4], PT ;  /* 0x0000750070007a0c */ /* 0x000fe20003f46270 */
[--C-:B------:R-:W-:Y:S01]  /*3710*/  IMAD.X R21, R37, 0x1, R27.reuse, P0 ;  /* 0x0000000125157824 */ /* 0x100fe200000e061b */
[-C--:B------:R-:W-:Y:S01]  /*3720*/  IADD3 R32, P0, R32, R17.reuse, RZ ;  /* 0x0000001120207210 */ /* 0x080fe20007f1e0ff */
[----:B------:R-:W-:Y:S01]  /*3730*/  IMAD.X R27, R41, 0x1, R27, P1 ;  /* 0x00000001291b7824 */ /* 0x000fe200008e061b */
[-C--:B------:R-:W-:Y:S01]  /*3740*/  IADD3 R36, P1, R36, R17.reuse, RZ ;  /* 0x0000001124247210 */ /* 0x080fe20007f3e0ff */
[----:B------:R1:W-:Y:S02]  /*3750*/  LDGSTS.E.BYPASS.LTC128B.128 [R0+0xc100], [R46.64], !P6 ;  /* 0x0c1000002e007fae */ /* 0x0003e4000f101d4c */
[--C-:B------:R-:W-:Y:S01]  /*3760*/  IMAD.X R33, R33, 0x1, R16.reuse, P0 ;  /* 0x0000000121217824 */ /* 0x100fe200000e0610 */
[----:B------:R-:W-:Y:S01]  /*3770*/  IADD3 R40, P0, R40, R17, RZ ;  /* 0x0000001128287210 */ /* 0x000fe20007f1e0ff */
[--C-:B------:R-:W-:Y:S01]  /*3780*/  IMAD.X R37, R37, 0x1, R16.reuse, P1 ;  /* 0x0000000125257824 */ /* 0x100fe200008e0610 */
[----:B------:R-:W-:Y:S01]  /*3790*/  ISETP.NE.U32.AND P1, PT, R25, RZ, PT ;  /* 0x000000ff1900720c */ /* 0x000fe20003f25070 */
[----:B------:R1:W-:Y:S02]  /*37a0*/  LDGSTS.E.BYPASS.LTC128B.128 [R0+0xf100], [R44.64], !P5 ;  /* 0x0f1000002c007fae */ /* 0x0003e4000e901d4c */
[----:B------:R-:W-:Y:S01]  /*37b0*/  IMAD.X R41, R41, 0x1, R16, P0 ;  /* 0x0000000129297824 */ /* 0x000fe200000e0610 */
[----:B------:R-:W-:Y:S01]  /*37c0*/  ISETP.NE.U32.AND P0, PT, R24, RZ, PT ;  /* 0x000000ff1800720c */ /* 0x000fe20003f05070 */
        /* <DEDUP_REMOVED lines=12> */
.L_x_2536:
[----:B-1----:R-:W-:Y:S01]  /*3890*/  SHF.R.S32.HI R0, RZ, 0x1f, R2 ;  /* 0x0000001fff007819 */ /* 0x002fe20000011402 */
[----:B------:R-:W-:Y:S01]  /*38a0*/  IMAD.SHL.U32 R242, R5, 0x2, RZ ;  /* 0x0000000205f27824 */ /* 0x000fe200078e00ff */
[----:B------:R-:W0:Y:S02]  /*38b0*/  LDGDEPBAR ;  /* 0x00000000000079af */ /* 0x000e240000000000 */
[----:B------:R-:W-:Y:S01]  /*38c0*/  LEA.HI R6, R0, R2, RZ, 0x2 ;  /* 0x0000000200067211 */ /* 0x000fe200078f10ff */
        /* <DEDUP_REMOVED lines=77> */
[----:B------:R-:W-:Y:S02]  /*3da0*/  FSEL R213, R75, -INF , P1 ;  /* 0xff8000004bd57808 */ /* 0x000fe40000800000 */
[----:B------:R-:W-:Y:S01]  /*3db0*/  ISETP.GT.AND P1, PT, R0, 0x38, PT ;  /* 0x000000380000780c */ /* 0x000fe20003f24270 */
[----:B------:R-:W-:Y:S01]  /*3dc0*/  LDSM.16.MT88.4 R72, [R238+0x100] ;  /* 0x00010000ee48783b */ /* 0x000fe20000004200 */
        /* <DEDUP_REMOVED lines=35> */
[----:B------:R-:W-:Y:S01]  /*4000*/  ISETP.GT.AND P0, PT, R0, 0x51, PT ;  /* 0x000000510000780c */ /* 0x000fe20003f04270 */
[----:B------:R-:W-:Y:S01]  /*4010*/  LDSM.16.MT88.4 R56, [R240+0x100] ;  /* 0x00010000f038783b */ /* 0x000fe20000004200 */
[----:B------:R-:W-:Y:S02]  /*4020*/  FSEL R191, R52, -INF , P1 ;  /* 0xff80000034bf7808 */ /* 0x000fe40000800000 */
[----:B------:R-:W-:-:S02]  /*4030*/  FMNMX.FTZ R2, R204, R2, !PT ;  /* 0x00000002cc027209 */ /* 0x000fc40007810000 */
[----:B------:R-:W-:Y:S02]  /*4040*/  FSEL R198, R71, -INF , P2 ;  /* 0xff80000047c67808 */ /* 0x000fe40001000000 */
[----:B------:R-:W-:Y:S02]  /*4050*/  FMNMX.FTZ R6, R209, R6, !PT ;  /* 0x00000006d1067209 */ /* 0x000fe40007810000 */
[----:B------:R-:W-:Y:S02]  /*4060*/  FSEL R196, R54, -INF , P1 ;  /* 0xff80000036c47808 */ /* 0x000fe40000800000 */
[----:B------:R-:W-:Y:S02]  /*4070*/  FSEL R190, R53, -INF , P0 ;  /* 0xff80000035be7808 */ /* 0x000fe40000000000 */
[----:B------:R-:W-:Y:S02]  /*4080*/  ISETP.GT.AND P1, PT, R0, 0x58, PT ;  /* 0x000000580000780c */ /* 0x000fe40003f24270 */
        /* <DEDUP_REMOVED lines=10> */
[----:B------:R-:W-:Y:S02]  /*4130*/  FMNMX.FTZ R0, R188, R0, !PT ;  /* 0x00000000bc007209 */ /* 0x000fe40007810000 */
[----:B------:R-:W-:Y:S02]  /*4140*/  FMNMX.FTZ R2, R205, R2, !PT ;  /* 0x00000002cd027209 */ /* 0x000fe40007810000 */
[----:B------:R-:W-:Y:S01]  /*4150*/  FSEL R185, R50, -INF , P1 ;  /* 0xff80000032b97808 */ /* 0x000fe20000800000 */
[----:B------:R-:W1:Y:S01]  /*4160*/  SHFL.BFLY PT, R7, R0, 0x2, 0x1f ;  /* 0x0c401f0000077f89 */ /* 0x000e6200000e0000 */
[----:B------:R-:W-:-:S02]  /*4170*/  FMNMX.FTZ R2, R203, R2, !PT ;  /* 0x00000002cb027209 */ /* 0x000fc40007810000 */
[----:B------:R-:W-:Y:S02]  /*4180*/  FSEL R184, R51, -INF , P0 ;  /* 0xff80000033b87808 */ /* 0x000fe40000000000 */
        /* <DEDUP_REMOVED lines=25> */
[--C-:B------:R-:W-:Y:S01]  /*4320*/  FFMA.FTZ R38, R38, c[0x0][0x2d0], -R187.reuse ;  /* 0x0000b40026267a23 */ /* 0x100fe200000108bb */
[----:B-1----:R-:W-:Y:S01]  /*4330*/  FMNMX.FTZ R0, R6, R0, !PT ;  /* 0x0000000006007209 */ /* 0x002fe20007810000 */
[--C-:B------:R-:W-:Y:S02]  /*4340*/  FFMA.FTZ R34, R34, c[0x0][0x2d0], -R187.reuse ;  /* 0x0000b40022227a23 */ /* 0x100fe400000108bb */
[--C-:B------:R-:W-:Y:S01]  /*4350*/  FFMA.FTZ R33, R33, c[0x0][0x2d0], -R187.reuse ;  /* 0x0000b40021217a23 */ /* 0x100fe200000108bb */
[C---:B------:R-:W-:Y:S01]  /*4360*/  FSETP.NEU.FTZ.AND P0, PT, R0.reuse, -INF , PT ;  /* 0xff8000000000780b */ /* 0x040fe20003f1d000 */
[----:B------:R-:W-:Y:S01]  /*4370*/  FMUL.FTZ R181, R0, c[0x0][0x2d0] ;  /* 0x0000b40000b57a20 */ /* 0x000fe20000410000 */
[----:B------:R-:W-:Y:S01]  /*4380*/  MUFU.EX2 R46, R46 ;  /* 0x0000002e002e7308 */ /* 0x000fe20000000800 */
[----:B------:R-:W-:-:S02]  /*4390*/  FFMA.FTZ R30, R30, c[0x0][0x2d0], -R187 ;  /* 0x0000b4001e1e7a23 */ /* 0x000fc400000108bb */
[--C-:B------:R-:W-:Y:S01]  /*43a0*/  FFMA.FTZ R197, R197, c[0x0][0x2d0], -R187.reuse ;  /* 0x0000b400c5c57a23 */ /* 0x100fe200000108bb */
[----:B------:R-:W-:Y:S01]  /*43b0*/  FSEL R181, R181, RZ, P0 ;  /* 0x000000ffb5b57208 */ /* 0x000fe20000000000 */
[--C-:B------:R-:W-:Y:S01]  /*43c0*/  FFMA.FTZ R208, R208, c[0x0][0x2d0], -R187.reuse ;  /* 0x0000b400d0d07a23 */ /* 0x100fe200000108bb */
[----:B------:R-:W-:Y:S01]  /*43d0*/  PLOP3.LUT P0, PT, PT, PT, UP1, 0x40, 0x0 ;  /* 0x000000000000781c */ /* 0x000fe20003f0e818 */
[----:B------:R-:W-:Y:S01]  /*43e0*/  FFMA.FTZ R207, R207, c[0x0][0x2d0], -R187 ;  /* 0x0000b400cfcf7a23 */ /* 0x000fe200000108bb */
[----:B------:R-:W1:Y:S01]  /*43f0*/  MUFU.EX2 R45, R45 ;  /* 0x0000002d002d7308 */ /* 0x000e620000000800 */
[--C-:B------:R-:W-:Y:S01]  /*4400*/  FFMA.FTZ R180, R14, c[0x0][0x2d0], -R181.reuse ;  /* 0x0000b4000eb47a23 */ /* 0x100fe200000108b5 */
[----:B--2---:R-:W-:Y:S01]  /*4410*/  F2FP.PACK_AB R164, R49, R50 ;  /* 0x0000003231a4723e */ /* 0x004fe200000000ff */
[--C-:B------:R-:W-:Y:S02]  /*4420*/  FFMA.FTZ R51, R15, c[0x0][0x2d0], -R181.reuse ;  /* 0x0000b4000f337a23 */ /* 0x100fe400000108b5 */
[--C-:B------:R-:W-:Y:S01]  /*4430*/  FFMA.FTZ R48, R10, c[0x0][0x2d0], -R181.reuse ;  /* 0x0000b4000a307a23 */ /* 0x100fe200000108b5 */
[----:B------:R-:W2:Y:S01]  /*4440*/  LDSM.16.MT88.4 R12, [R239+0x900] ;  /* 0x00090000ef0c783b */ /* 0x000ea20000004200 */
[--C-:B------:R-:W-:Y:S01]  /*4450*/  FFMA.FTZ R47, R11, c[0x0][0x2d0], -R181.reuse ;  /* 0x0000b4000b2f7a23 */ /* 0x100fe200000108b5 */
[----:B------:R-:W-:Y:S01]  /*4460*/  MUFU.EX2 R180, R180 ;  /* 0x000000b400b47308 */ /* 0x000fe20000000800 */
[--C-:B------:R-:W-:Y:S01]  /*4470*/  FFMA.FTZ R44, R86, c[0x0][0x2d0], -R181.reuse ;  /* 0x0000b400562c7a23 */ /* 0x100fe200000108b5 */
[----:B------:R-:W3:Y:S01]  /*4480*/  LDSM.16.MT88.4 R8, [R240+0x900] ;  /* 0x00090000f008783b */ /* 0x000ee20000004200 */
[----:B------:R-:W-:-:S02]  /*4490*/  FFMA.FTZ R41, R87, c[0x0][0x2d0], -R181 ;  /* 0x0000b40057297a23 */ /* 0x000fc400000108b5 */
[--C-:B------:R-:W-:Y:S02]  /*44a0*/  FFMA.FTZ R40, R82, c[0x0][0x2d0], -R181.reuse ;  /* 0x0000b40052287a23 */ /* 0x100fe400000108b5 */
[--C-:B------:R-:W-:Y:S01]  /*44b0*/  FFMA.FTZ R37, R83, c[0x0][0x2d0], -R181.reuse ;  /* 0x0000b40053257a23 */ /* 0x100fe200000108b5 */
[----:B------:R-:W4:Y:S01]  /*44c0*/  MUFU.EX2 R51, R51 ;  /* 0x0000003300337308 */ /* 0x000f220000000800 */
[----:B-1----:R-:W-:Y:S01]  /*44d0*/  F2FP.PACK_AB R166, R45, R46 ;  /* 0x0000002e2da6723e */ /* 0x002fe200000000ff */
[----:B------:R-:W1:Y:S01]  /*44e0*/  LDSM.16.MT88.4 R80, [R242+0x3100] ;  /* 0x00310000f250783b */ /* 0x000e620000004200 */
[--C-:B------:R-:W-:Y:S02]  /*44f0*/  FFMA.FTZ R36, R36, c[0x0][0x2d0], -R181.reuse ;  /* 0x0000b40024247a23 */ /* 0x100fe400000108b5 */
[--C-:B------:R-:W-:Y:S02]  /*4500*/  FFMA.FTZ R32, R32, c[0x0][0x2d0], -R181.reuse ;  /* 0x0000b40020207a23 */ /* 0x100fe400000108b5 */
[--C-:B------:R-:W-:Y:S01]  /*4510*/  FFMA.FTZ R31, R31, c[0x0][0x2d0], -R181.reuse ;  /* 0x0000b4001f1f7a23 */ /* 0x100fe200000108b5 */
[----:B------:R-:W-:Y:S01]  /*4520*/  MUFU.EX2 R48, R48 ;  /* 0x0000003000307308 */ /* 0x000fe20000000800 */
[----:B------:R-:W-:-:S02]  /*4530*/  FFMA.FTZ R3, R213, c[0x0][0x2d0], -R181 ;  /* 0x0000b400d5037a23 */ /* 0x000fc400000108b5 */
[--C-:B------:R-:W-:Y:S02]  /*4540*/  FFMA.FTZ R198, R198, c[0x0][0x2d0], -R181.reuse ;  /* 0x0000b400c6c67a23 */ /* 0x100fe400000108b5 */
[--C-:B------:R-:W-:Y:S02]  /*4550*/  FFMA.FTZ R200, R200, c[0x0][0x2d0], -R181.reuse ;  /* 0x0000b400c8c87a23 */ /* 0x100fe400000108b5 */
[----:B------:R-:W-:Y:S01]  /*4560*/  FFMA.FTZ R199, R199, c[0x0][0x2d0], -R181 ;  /* 0x0000b400c7c77a23 */ /* 0x000fe200000108b5 */
[----:B------:R-:W5:Y:S01]  /*4570*/  MUFU.EX2 R47, R47 ;  /* 0x0000002f002f7308 */ /* 0x000f620000000800 */
[----:B----4-:R-:W-:Y:S01]  /*4580*/  F2FP.PACK_AB R165, R51, R180 ;  /* 0x000000b433a5723e */ /* 0x010fe200000000ff */
[--C-:B------:R-:W-:Y:S02]  /*4590*/  FFMA.FTZ R206, R206, c[0x0][0x2d0], -R187.reuse ;  /* 0x0000b400cece7a23 */ /* 0x100fe400000108bb */
[----:B------:R-:W-:Y:S02]  /*45a0*/  FFMA.FTZ R204, R204, c[0x0][0x2d0], -R187 ;  /* 0x0000b400cccc7a23 */ /* 0x000fe400000108bb */
[----:B------:R-:W-:-:S02]  /*45b0*/  FFMA.FTZ R205, R205, c[0x0][0x2d0], -R181 ;  /* 0x0000b400cdcd7a23 */ /* 0x000fc400000108b5 */
[----:B------:R-:W-:Y:S01]  /*45c0*/  MUFU.EX2 R43, R43 ;  /* 0x0000002b002b7308 */ /* 0x000fe20000000800 */
[--C-:B------:R-:W-:Y:S02]  /*45d0*/  FFMA.FTZ R203, R203, c[0x0][0x2d0], -R181.reuse ;  /* 0x0000b400cbcb7a23 */ /* 0x100fe400000108b5 */
[--C-:B------:R-:W-:Y:S02]  /*45e0*/  FFMA.FTZ R202, R202, c[0x0][0x2d0], -R181.reuse ;  /* 0x0000b400caca7a23 */ /* 0x100fe400000108b5 */
[----:B------:R-:W-:Y:S02]  /*45f0*/  FFMA.FTZ R201, R201, c[0x0][0x2d0], -R181 ;  /* 0x0000b400c9c97a23 */ /* 0x000fe400000108b5 */
[--C-:B------:R-:W-:Y:S01]  /*4600*/  FFMA.FTZ R191, R191, c[0x0][0x2d0], -R187.reuse ;  /* 0x0000b400bfbf7a23 */ /* 0x100fe200000108bb */
[----:B-----5:R-:W-:Y:S01]  /*4610*/  F2FP.PACK_AB R167, R47, R48 ;  /* 0x000000302fa7723e */ /* 0x020fe200000000ff */
[----:B------:R-:W4:Y:S01]  /*4620*/  MUFU.EX2 R39, R39 ;  /* 0x0000002700277308 */ /* 0x000f220000000800 */
[----:B------:R-:W-:-:S02]  /*4630*/  FFMA.FTZ R190, R190, c[0x0][0x2d0], -R187 ;  /* 0x0000b400bebe7a23 */ /* 0x000fc400000108bb */
[----:B------:R-:W-:Y:S02]  /*4640*/  FFMA.FTZ R189, R189, c[0x0][0x2d0], -R187 ;  /* 0x0000b400bdbd7a23 */ /* 0x000fe400000108bb */
[--C-:B------:R-:W-:Y:S01]  /*4650*/  FFMA.FTZ R186, R186, c[0x0][0x2d0], -R181.reuse ;  /* 0x0000b400baba7a23 */ /* 0x100fe200000108b5 */
[C---:B------:R-:W-:Y:S01]  /*4660*/  HMMA.16816.F32 R60, R164.reuse, R64, RZ ;  /* 0x00000040a43c723c */ /* 0x040fe200000018ff */
[----:B------:R-:W-:Y:S01]  /*4670*/  FFMA.FTZ R185, R185, c[0x0][0x2d0], -R181 ;  /* 0x0000b400b9b97a23 */ /* 0x000fe200000108b5 */
[----:B------:R-:W-:Y:S01]  /*4680*/  MUFU.EX2 R42, R42 ;  /* 0x0000002a002a7308 */ /* 0x000fe20000000800 */
[----:B------:R-:W-:Y:S02]  /*4690*/  FADD.FTZ R51, R180, R51 ;  /* 0x00000033b4337221 */ /* 0x000fe40000010000 */
[----:B------:R-:W-:Y:S02]  /*46a0*/  FADD.FTZ R49, R50, R49 ;  /* 0x0000003132317221 */ /* 0x000fe40000010000 */
[----:B------:R-:W-:Y:S01]  /*46b0*/  FADD.FTZ R51, R48, R51 ;  /* 0x0000003330337221 */ /* 0x000fe20000010000 */
[----:B------:R-:W-:Y:S01]  /*46c0*/  HMMA.16816.F32 R64, R164, R66, RZ ;  /* 0x00000042a440723c */ /* 0x000fe200000018ff */
[----:B------:R-:W-:Y:S01]  /*46d0*/  FADD.FTZ R49, R46, R49 ;  /* 0x000000312e317221 */ /* 0x000fe20000010000 */
[----:B------:R-:W5:Y:S01]  /*46e0*/  MUFU.EX2 R35, R35 ;  /* 0x0000002300237308 */ /* 0x000f620000000800 */
[----:B----4-:R-:W-:Y:S01]  /*46f0*/  F2FP.PACK_AB R4, R39, R43 ;  /* 0x0000002b2704723e */ /* 0x010fe200000000ff */
[----:B------:R-:W-:-:S02]  /*4700*/  FADD.FTZ R47, R47, R51 ;  /* 0x000000332f2f7221 */ /* 0x000fc40000010000 */
[----:B------:R-:W-:Y:S02]  /*4710*/  FADD.FTZ R45, R45, R49 ;  /* 0x000000312d2d7221 */ /* 0x000fe40000010000 */
[----:B------:R-:W-:Y:S02]  /*4720*/  HMMA.16816.F32 R52, R164, R56, RZ ;  /* 0x00000038a434723c */ /* 0x000fe400000018ff */
[----:B------:R-:W4:Y:S01]  /*4730*/  MUFU.EX2 R44, R44 ;  /* 0x0000002c002c7308 */ /* 0x000f220000000800 */
[----:B------:R-:W-:-:S04]  /*4740*/  FADD.FTZ R45, R43, R45 ;  /* 0x0000002d2b2d7221 */ /* 0x000fc80000010000 */
[----:B------:R-:W-:Y:S01]  /*4750*/  FADD.FTZ R45, R39, R45 ;  /* 0x0000002d272d7221 */ /* 0x000fe20000010000 */
[----:B------:R-:W-:Y:S02]  /*4760*/  HMMA.16816.F32 R56, R164, R58, RZ ;  /* 0x0000003aa438723c */ /* 0x000fe400000018ff */
[----:B------:R-:W1:Y:S01]  /*4770*/  MUFU.EX2 R41, R41 ;  /* 0x0000002900297308 */ /* 0x000e620000000800 */
[----:B-----5:R-:W-:Y:S01]  /*4780*/  F2FP.PACK_AB R6, R35, R42 ;  /* 0x0000002a2306723e */ /* 0x020fe200000000ff */
[----:B------:R-:W-:-:S04]  /*4790*/  FADD.FTZ R42, R42, R45 ;  /* 0x0000002d2a2a7221 */ /* 0x000fc80000010000 */
[----:B------:R-:W-:Y:S01]  /*47a0*/  HMMA.16816.F32 R108, R164, R112, RZ ;  /* 0x00000070a46c723c */ /* 0x000fe200000018ff */
[----:B------:R-:W-:Y:S01]  /*47b0*/  FADD.FTZ R42, R35, R42 ;  /* 0x0000002a232a7221 */ /* 0x000fe20000010000 */
[----:B------:R-:W-:Y:S01]  /*47c0*/  MUFU.EX2 R40, R40 ;  /* 0x0000002800287308 */ /* 0x000fe20000000800 */
[----:B----4-:R-:W-:-:S05]  /*47d0*/  FADD.FTZ R47, R44, R47 ;  /* 0x0000002f2c2f7221 */ /* 0x010fca0000010000 */
[----:B------:R-:W-:Y:S02]  /*47e0*/  HMMA.16816.F32 R112, R164, R114, RZ ;  /* 0x00000072a470723c */ /* 0x000fe400000018ff */
[----:B------:R-:W4:Y:S01]  /*47f0*/  MUFU.EX2 R37, R37 ;  /* 0x0000002500257308 */ /* 0x000f220000000800 */
[C---:B-1----:R-:W-:Y:S01]  /*4800*/  F2FP.PACK_AB R5, R41.reuse, R44 ;  /* 0x0000002c2905723e */ /* 0x042fe200000000ff */
[----:B------:R-:W-:-:S04]  /*4810*/  FADD.FTZ R47, R41, R47 ;  /* 0x0000002f292f7221 */ /* 0x000fc80000010000 */
[C---:B------:R-:W-:Y:S02]  /*4820*/  HMMA.16816.F32 R68, R164.reuse, R72, RZ ;  /* 0x00000048a444723c */ /* 0x040fe400000018ff */
[----:B------:R-:W-:Y:S06]  /*4830*/  MUFU.EX2 R38, R38 ;  /* 0x0000002600267308 */ /* 0x000fec0000000800 */
[----:B------:R-:W-:Y:S01]  /*4840*/  HMMA.16816.F32 R72, R164, R74, RZ ;  /* 0x0000004aa448723c */ /* 0x000fe200000018ff */
[----:B----4-:R-:W-:Y:S01]  /*4850*/  F2FP.PACK_AB R7, R37, R40 ;  /* 0x000000282507723e */ /* 0x010fe200000000ff */
[----:B------:R-:W1:Y:S01]  /*4860*/  MUFU.EX2 R34, R34 ;  /* 0x0000002200227308 */ /* 0x000e620000000800 */
[----:B------:R-:W-:-:S05]  /*4870*/  FADD.FTZ R40, R40, R47 ;  /* 0x0000002f28287221 */ /* 0x000fca0000010000 */
[----:B------:R-:W-:Y:S01]  /*4880*/  HMMA.16816.F32 R84, R164, R88, RZ ;  /* 0x00000058a454723c */ /* 0x000fe200000018ff */
[----:B------:R-:W-:Y:S01]  /*4890*/  FADD.FTZ R40, R37, R40 ;  /* 0x0000002825287221 */ /* 0x000fe20000010000 */
[----:B------:R-:W-:Y:S06]  /*48a0*/  MUFU.EX2 R33, R33 ;  /* 0x0000002100217308 */ /* 0x000fec0000000800 */
[C---:B--2---:R-:W-:Y:S02]  /*48b0*/  HMMA.16816.F32 R60, R4.reuse, R12, R60 ;  /* 0x0000000c043c723c */ /* 0x044fe4000000183c */
[----:B------:R-:W2:Y:S06]  /*48c0*/  MUFU.EX2 R30, R30 ;  /* 0x0000001e001e7308 */ /* 0x000eac0000000800 */
[C---:B------:R-:W-:Y:S01]  /*48d0*/  HMMA.16816.F32 R64, R4.reuse, R14, R64 ;  /* 0x0000000e0440723c */ /* 0x040fe20000001840 */
[----:B------:R-:W4:Y:S01]  /*48e0*/  LDSM.16.MT88.4 R12, [R242+0x6900] ;  /* 0x00690000f20c783b */ /* 0x000f220000004200 */
[----:B------:R-:W-:Y:S06]  /*48f0*/  MUFU.EX2 R36, R36 ;  /* 0x0000002400247308 */ /* 0x000fec0000000800 */
[C---:B---3--:R-:W-:Y:S02]  /*4900*/  HMMA.16816.F32 R52, R4.reuse, R8, R52 ;  /* 0x000000080434723c */ /* 0x048fe40000001834 */
[----:B------:R-:W3:Y:S06]  /*4910*/  MUFU.EX2 R32, R32 ;  /* 0x0000002000207308 */ /* 0x000eec0000000800 */
        /* <DEDUP_REMOVED lines=9> */
[C---:B----4-:R-:W-:Y:S02]  /*49b0*/  HMMA.16816.F32 R108, R4.reuse, R12, R108 ;  /* 0x0000000c046c723c */ /* 0x050fe4000000186c */
[----:B------:R-:W-:Y:S06]  /*49c0*/  MUFU.EX2 R200, R200 ;  /* 0x000000c800c87308 */ /* 0x000fec0000000800 */
[----:B------:R-:W-:Y:S01]  /*49d0*/  HMMA.16816.F32 R112, R4, R14, R112 ;  /* 0x0000000e0470723c */ /* 0x000fe20000001870 */
[----:B------:R-:W4:Y:S01]  /*49e0*/  LDSM.16.MT88.4 R12, [R240+0x9900] ;  /* 0x00990000f00c783b */ /* 0x000f220000004200 */
        /* <DEDUP_REMOVED lines=31> */
[C---:B----4-:R-:W-:Y:S08]  /*4be0*/  HMMA.16816.F32 R148, R4.reuse, R12, R148 ;  /* 0x0000000c0494723c */ /* 0x050ff00000001894 */
[----:B------:R-:W-:Y:S01]  /*4bf0*/  HMMA.16816.F32 R152, R4, R14, R152 ;  /* 0x0000000e0498723c */ /* 0x000fe20000001898 */
[----:B------:R-:W4:Y:S07]  /*4c00*/  LDSM.16.MT88.4 R12, [R238+0x9900] ;  /* 0x00990000ee0c783b */ /* 0x000f2e0000004200 */
        /* <DEDUP_REMOVED lines=53> */
[----:B---3--:R-:W-:Y:S01]  /*4f60*/  F2FP.PACK_AB R5, R32, R36 ;  /* 0x000000242005723e */ /* 0x008fe200000000ff */
[----:B------:R-:W-:Y:S01]  /*4f70*/  FADD.FTZ R36, R36, R40 ;  /* 0x0000002824247221 */ /* 0x000fe20000010000 */
[----:B------:R-:W-:Y:S01]  /*4f80*/  F2FP.PACK_AB R7, R3, R31 ;  /* 0x0000001f0307723e */ /* 0x000fe200000000ff */
[----:B------:R-:W2:Y:S01]  /*4f90*/  MUFU.EX2 R188, R188 ;  /* 0x000000bc00bc7308 */ /* 0x000ea20000000800 */
[----:B------:R-:W-:Y:S02]  /*4fa0*/  FADD.FTZ R38, R34, R38 ;  /* 0x0000002622267221 */ /* 0x000fe40000010000 */
[----:B------:R-:W-:Y:S02]  /*4fb0*/  FADD.FTZ R36, R32, R36 ;  /* 0x0000002420247221 */ /* 0x000fe40000010000 */
[----:B------:R-:W-:Y:S01]  /*4fc0*/  FADD.FTZ R33, R33, R38 ;  /* 0x0000002621217221 */ /* 0x000fe20000010000 */
[----:B----4-:R-:W-:Y:S01]  /*4fd0*/  HMMA.16816.F32 R176, R4, R12, R176 ;  /* 0x0000000c04b0723c */ /* 0x010fe200000018b0 */
[----:B------:R-:W-:Y:S01]  /*4fe0*/  FADD.FTZ R31, R31, R36 ;  /* 0x000000241f1f7221 */ /* 0x000fe20000010000 */
[----:B------:R-:W3:Y:S01]  /*4ff0*/  MUFU.EX2 R181, R181 ;  /* 0x000000b500b57308 */ /* 0x000ee20000000800 */
[----:B------:R-:W-:-:S02]  /*5000*/  FADD.FTZ R33, R30, R33 ;  /* 0x000000211e217221 */ /* 0x000fc40000010000 */
[----:B------:R-:W-:-:S03]  /*5010*/  FADD.FTZ R31, R3, R31 ;  /* 0x0000001f031f7221 */ /* 0x000fc60000010000 */
        /* <DEDUP_REMOVED lines=59> */
[----:B------:R-:W-:-:S03]  /*53d0*/  FADD.FTZ R200, R199, R200 ;  /* 0x000000c8c7c87221 */ /* 0x000fc60000010000 */
        /* <DEDUP_REMOVED lines=68> */
[----:B------:R-:W-:-:S04]  /*5820*/  FADD.FTZ R202, R185, R202 ;  /* 0x000000cab9ca7221 */ /* 0x000fc80000010000 */
[----:B---3--:R-:W-:Y:S01]  /*5830*/  FADD.FTZ R3, R181, R202 ;  /* 0x000000cab5037221 */ /* 0x008fe20000010000 */
        /* <DEDUP_REMOVED lines=36> */
[C---:B----4-:R-:W-:Y:S08]  /*5a80*/  HMMA.16816.F32 R140, R4.reuse, R12, R140 ;  /* 0x0000000c048c723c */ /* 0x050ff0000000188c */
[C---:B------:R-:W-:Y:S01]  /*5a90*/  HMMA.16816.F32 R144, R4.reuse, R14, R144 ;  /* 0x0000000e0490723c */ /* 0x040fe20000001890 */
[----:B------:R-:W4:Y:S07]  /*5aa0*/  LDSM.16.MT88.4 R12, [R242+0x2900] ;  /* 0x00290000f20c783b */ /* 0x000f2e0000004200 */
[C---:B---3--:R-:W-:Y:S08]  /*5ab0*/  HMMA.16816.F32 R156, R4.reuse, R20, R156 ;  /* 0x00000014049c723c */ /* 0x048ff0000000189c */
        /* <DEDUP_REMOVED lines=8> */
[----:B------:R-:W-:-:S07]  /*5b40*/  F2FP.PACK_AB R7, R181, R185 ;  /* 0x000000b9b507723e */ /* 0x000fce00000000ff */
        /* <DEDUP_REMOVED lines=42> */
[----:B------:R-:W-:Y:S07]  /*5df0*/  HMMA.16816.F32 R164, R4, R10, R164 ;  /* 0x0000000a04a4723c */ /* 0x000fee00000018a4 */
[----:B------:R-:W-:-:S05]  /*5e00*/  FADD.FTZ R4, R187, R206 ;  /* 0x000000cebb047221 */ /* 0x000fca0000010000 */
[----:B------:R1:W-:Y:S01]  /*5e10*/  STL [R1+0x5c], R4 ;  /* 0x00005c0401007387 */ /* 0x0003e20000100800 */
[----:B------:R-:W-:Y:S05]  /*5e20*/  @P0 BRA `(.L_x_2537) ;  /* 0x00004b0000000947 */ /* 0x000fea0003800000 */
[----:B------:R-:W-:Y:S01]  /*5e30*/  IADD3 R213, R215, 0xc0, RZ ;  /* 0x000000c0d7d57810 */ /* 0x000fe20007ffe0ff */
[----:B------:R-:W-:Y:S01]  /*5e40*/  IMAD.MOV.U32 R3, RZ, RZ, R0 ;  /* 0x000000ffff037224 */ /* 0x000fe200078e0000 */
[----:B------:R-:W-:Y:S01]  /*5e50*/  SHF.R.S32.HI R5, RZ, 0x1f, R29 ;  /* 0x0000001fff057819 */ /* 0x000fe2000001141d */
[----:B------:R-:W-:Y:S01]  /*5e60*/  IMAD.MOV.U32 R180, RZ, RZ, R2 ;  /* 0x000000ffffb47224 */ /* 0x000fe200078e0002 */
[----:B-1----:R-:W-:Y:S01]  /*5e70*/  SHF.R.S32.HI R4, RZ, 0x1f, R28 ;  /* 0x0000001fff047819 */ /* 0x002fe2000001141c */
[----:B------:R-:W-:Y:S01]  /*5e80*/  UIADD3 UR9, UR9, -0x2, URZ ;  /* 0xfffffffe09097890 */ /* 0x000fe2000fffe03f */
[----:B------:R-:W-:Y:S02]  /*5e90*/  SHF.R.S32.HI R6, RZ, 0x1f, R213 ;  /* 0x0000001fff067819 */ /* 0x000fe400000114d5 */
[----:B------:R-:W-:Y:S02]  /*5ea0*/  LEA.HI R5, R5, R29, RZ, 0x3 ;  /* 0x0000001d05057211 */ /* 0x000fe400078f18ff */
[----:B------:R-:W-:-:S02]  /*5eb0*/  LEA.HI R4, R4, R28, RZ, 0x3 ;  /* 0x0000001c04047211 */ /* 0x000fc400078f18ff */
[----:B------:R-:W-:Y:S02]  /*5ec0*/  LEA.HI R6, R6, R213, RZ, 0x3 ;  /* 0x000000d506067211 */ /* 0x000fe400078f18ff */
[----:B------:R-:W-:Y:S02]  /*5ed0*/  LOP3.LUT R5, R5, 0xfffffff8, RZ, 0xc0, !PT ;  /* 0xfffffff805057812 */ /* 0x000fe400078ec0ff */
[----:B------:R-:W-:Y:S02]  /*5ee0*/  LOP3.LUT R4, R4, 0xfffffff8, RZ, 0xc0, !PT ;  /* 0xfffffff804047812 */ /* 0x000fe400078ec0ff */
[----:B------:R-:W-:Y:S02]  /*5ef0*/  LOP3.LUT R0, R6, 0xfffffff8, RZ, 0xc0, !PT ;  /* 0xfffffff806007812 */ /* 0x000fe400078ec0ff */
[----:B------:R-:W-:Y:S02]  /*5f00*/  SHF.R.S32.HI R7, RZ, 0x1f, R5 ;  /* 0x0000001fff077819 */ /* 0x000fe40000011405 */
[----:B------:R-:W-:-:S02]  /*5f10*/  SHF.R.S32.HI R6, RZ, 0x1f, R4 ;  /* 0x0000001fff067819 */ /* 0x000fc40000011404 */
[----:B------:R-:W-:Y:S02]  /*5f20*/  SHF.R.S32.HI R2, RZ, 0x1f, R0 ;  /* 0x0000001fff027819 */ /* 0x000fe40000011400 */
[C---:B------:R-:W-:Y:S01]  /*5f30*/  SHF.L.U64.HI R8, R5.reuse, 0x1, R7 ;  /* 0x0000000105087819 */ /* 0x040fe20000010207 */
[----:B------:R-:W-:Y:S01]  /*5f40*/  IMAD.SHL.U32 R7, R5, 0x2, RZ ;  /* 0x0000000205077824 */ /* 0x000fe200078e00ff */
[C---:B------:R-:W-:Y:S01]  /*5f50*/  SHF.L.U64.HI R5, R4.reuse, 0x1, R6 ;  /* 0x0000000104057819 */ /* 0x040fe20000010206 */
[----:B------:R-:W-:Y:S01]  /*5f60*/  IMAD.SHL.U32 R4, R4, 0x2, RZ ;  /* 0x0000000204047824 */ /* 0x000fe200078e00ff */
[----:B------:R-:W-:Y:S01]  /*5f70*/  SEL R6, RZ, 0x10, P6 ;  /* 0x00000010ff067807 */ /* 0x000fe20003000000 */
[----:B------:R-:W-:Y:S01]  /*5f80*/  STL [R1+0x38], R8 ;  /* 0x0000380801007387 */ /* 0x000fe20000100800 */
[C---:B------:R-:W-:Y:S01]  /*5f90*/  SHF.L.U64.HI R2, R0.reuse, 0x1, R2 ;  /* 0x0000000100027819 */ /* 0x040fe20000010202 */
[----:B------:R-:W-:Y:S01]  /*5fa0*/  IMAD.SHL.U32 R0, R0, 0x2, RZ ;  /* 0x0000000200007824 */ /* 0x000fe200078e00ff */
[----:B------:R-:W-:Y:S01]  /*5fb0*/  ISETP.NE.U32.AND P1, PT, R6, RZ, PT ;  /* 0x000000ff0600720c */ /* 0x000fe20003f25070 */
[----:B------:R1:W-:Y:S01]  /*5fc0*/  STL [R1+0x3c], R7 ;  /* 0x00003c0701007387 */ /* 0x0003e20000100800 */
[----:B------:R-:W-:-:S02]  /*5fd0*/  LOP3.LUT R214, R214, 0xfffffff7, RZ, 0xc0, !PT ;  /* 0xfffffff7d6d67812 */ /* 0x000fc400078ec0ff */
[----:B------:R-:W-:Y:S01]  /*5fe0*/  ISETP.GE.AND P2, PT, R213, c[0x0][0x1d4], PT ;  /* 0x00007500d5007a0c */ /* 0x000fe20003f46270 */
[----:B------:R2:W-:Y:S04]  /*5ff0*/  STL [R1+0x40], R5 ;  /* 0x0000400501007387 */ /* 0x0005e80000100800 */
[----:B------:R3:W-:Y:S04]  /*6000*/  STL [R1+0x44], R4 ;  /* 0x0000440401007387 */ /* 0x0007e80000100800 */
[----:B------:R4:W-:Y:S01]  /*6010*/  STL [R1+0x48], R2 ;  /* 0x0000480201007387 */ /* 0x0009e20000100800 */
[----:B------:R-:W-:-:S03]  /*6020*/  @P1 LOP3.LUT R214, R214, 0x8, RZ, 0xfc, !PT ;  /* 0x00000008d6d61812 */ /* 0x000fc600078efcff */
[----:B------:R5:W-:Y:S01]  /*6030*/  STL [R1+0x4c], R0 ;  /* 0x00004c0001007387 */ /* 0x000be20000100800 */
[----:B------:R-:W-:-:S03]  /*6040*/  LOP3.LUT R214, R214, 0xfffffffb, RZ, 0xc0, !PT ;  /* 0xfffffffbd6d67812 */ /* 0x000fc600078ec0ff */
[----:B------:R5:W-:Y:S01]  /*6050*/  STL [R1+0x30], R6 ;  /* 0x0000300601007387 */ /* 0x000be20000100800 */
[----:B-1----:R-:W-:Y:S01]  /*6060*/  SEL R7, RZ, 0x10, P4 ;  /* 0x00000010ff077807 */ /* 0x002fe20002000000 */
[----:B--2---:R-:W-:Y:S01]  /*6070*/  IMAD.SHL.U32 R5, R252, 0x2, RZ ;  /* 0x00000002fc057824 */ /* 0x004fe200078e00ff */
[C---:B---3--:R-:W-:Y:S02]  /*6080*/  LEA R4, P0, R215.reuse, RZ, 0x1 ;  /* 0x000000ffd7047211 */ /* 0x048fe400078008ff */
[----:B----4-:R-:W-:Y:S02]  /*6090*/  SEL R2, RZ, 0x10, P5 ;  /* 0x00000010ff027807 */ /* 0x010fe40002800000 */
[----:B------:R-:W-:Y:S02]  /*60a0*/  LEA.HI.X.SX32 R5, R215, RZ, 0x1, P0 ;  /* 0x000000ffd7057211 */ /* 0x000fe400000f0eff */
[----:B------:R-:W-:Y:S01]  /*60b0*/  ISETP.NE.U32.AND P0, PT, R2, RZ, PT ;  /* 0x000000ff0200720c */ /* 0x000fe20003f05070 */
[----:B------:R-:W-:Y:S01]  /*60c0*/  STL [R1+0x2c], R2 ;  /* 0x00002c0201007387 */ /* 0x000fe20000100800 */
[----:B-----5:R-:W-:-:S02]  /*60d0*/  SEL R0, RZ, 0x10, P2 ;  /* 0x00000010ff007807 */ /* 0x020fc40001000000 */
[----:B------:R-:W-:Y:S01]  /*60e0*/  IADD3 R6, -R6, 0x10, RZ ;  /* 0x0000001006067810 */ /* 0x000fe20007ffe1ff */
[----:B------:R-:W-:Y:S01]  /*60f0*/  STL [R1+0x28], R7 ;  /* 0x0000280701007387 */ /* 0x000fe20000100800 */
[----:B------:R-:W-:Y:S02]  /*6100*/  ISETP.NE.U32.AND P2, PT, R0, RZ, PT ;  /* 0x000000ff0000720c */ /* 0x000fe40003f45070 */
[----:B------:R-:W-:Y:S01]  /*6110*/  LOP3.LUT R6, R6, 0xf, RZ, 0xc0, !PT ;  /* 0x0000000f06067812 */ /* 0x000fe200078ec0ff */
[----:B------:R1:W-:Y:S04]  /*6120*/  STL.64 [R1+0x50], R4 ;  /* 0x0000500401007387 */ /* 0x0003e80000100a00 */
[----:B------:R-:W-:Y:S01]  /*6130*/  @P0 LOP3.LUT R214, R214, 0x4, RZ, 0xfc, !PT ;  /* 0x00000004d6d60812 */ /* 0x000fe200078efcff */
[----:B------:R2:W-:Y:S01]  /*6140*/  STL [R1+0x24], R6 ;  /* 0x0000240601007387 */ /* 0x0005e20000100800 */
[----:B------:R-:W-:-:S02]  /*6150*/  ISETP.NE.U32.AND P0, PT, R7, RZ, PT ;  /* 0x000000ff0700720c */ /* 0x000fc40003f05070 */
        /* <DEDUP_REMOVED lines=13> */
.L_x_2540:
[----:B------:R-:W2:Y:S01]  /*6230*/  LDL R0, [R1+0x4] ;  /* 0x0000040001007983 */ /* 0x000ea20000100800 */
[----:B------:R-:W-:Y:S01]  /*6240*/  UIMAD UR4, UR9, 0x60, UR11 ;  /* 0x00000060090478a4 */ /* 0x000fe2000f8e020b */
[----:B------:R-:W-:Y:S01]  /*6250*/  PLOP3.LUT P0, PT, PT, PT, UP0, 0x80, 0x0 ;  /* 0x000000000000781c */ /* 0x000fe20003f0f008 */
[----:B------:R-:W-:Y:S01]  /*6260*/  IMAD.MOV.U32 R249, RZ, RZ, RZ ;  /* 0x000000fffff97224 */ /* 0x000fe200078e00ff */
[----:B------:R-:W3:Y:S01]  /*6270*/  LDL.64 R204, [R1+0x50] ;  /* 0x0000500001cc7983 */ /* 0x000ee20000100a00 */
[----:B------:R-:W-:Y:S02]  /*6280*/  IMAD.SHL.U32 R213, R252, 0x2, RZ ;  /* 0x00000002fcd57824 */ /* 0x000fe400078e00ff */
[----:B------:R-:W-:Y:S01]  /*6290*/  IMAD.U32 R250, RZ, RZ, UR4 ;  /* 0x00000004fffa7e24 */ /* 0x000fe2000f8e00ff */
[----:B------:R-:W4:Y:S04]  /*62a0*/  LDL R203, [R1+0x3c] ;  /* 0x00003c0001cb7983 */ /* 0x000f280000100800 */
[----:B------:R-:W5:Y:S04]  /*62b0*/  LDL R200, [R1+0x38] ;  /* 0x0000380001c87983 */ /* 0x000f680000100800 */
        /* <DEDUP_REMOVED lines=34> */
[----:B-1----:R-:W-:Y:S01]  /*64e0*/  IMAD.X R187, R205, 0x1, R181, P0 ;  /* 0x00000001cdbb7824 */ /* 0x002fe200000e06b5 */
[C---:B----4-:R-:W-:Y:S04]  /*64f0*/  IADD3 R198, P0, R192.reuse, R203, RZ ;  /* 0x000000cbc0c67210 */ /* 0x050fe80007f1e0ff */
[----:B------:R1:W-:Y:S01]  /*6500*/  LDGSTS.E.BYPASS.LTC128B.128 [R213+0xc100], [R186.64], !P6 ;  /* 0x0c100000bad57fae */ /* 0x0003e2000f101d4c */
[C---:B-----5:R-:W-:Y:S01]  /*6510*/  IMAD.X R199, R181.reuse, 0x1, R200, P0 ;  /* 0x00000001b5c77824 */ /* 0x060fe200000e06c8 */
[C---:B------:R-:W-:Y:S04]  /*6520*/  IADD3 R194, P0, R192.reuse, R201, RZ ;  /* 0x000000c9c0c27210 */ /* 0x040fe80007f1e0ff */
[----:B------:R2:W-:Y:S01]  /*6530*/  LDGSTS.E.BYPASS.LTC128B.128 [R213+0xf100], [R198.64], !P5 ;  /* 0x0f100000c6d57fae */ /* 0x0005e2000e901d4c */
[C---:B------:R-:W-:Y:S01]  /*6540*/  IMAD.X R195, R181.reuse, 0x1, R214, P0 ;  /* 0x00000001b5c37824 */ /* 0x040fe200000e06d6 */
[----:B------:R-:W-:Y:S04]  /*6550*/  IADD3 R192, P0, R192, R215, RZ ;  /* 0x000000d7c0c07210 */ /* 0x000fe80007f1e0ff */
[----:B------:R3:W-:Y:S01]  /*6560*/  LDGSTS.E.BYPASS.LTC128B.128 [R213+0x12100], [R194.64], !P4 ;  /* 0x12100000c2d57fae */ /* 0x0007e2000e101d4c */
[----:B------:R-:W-:Y:S03]  /*6570*/  IMAD.X R193, R181, 0x1, R212, P0 ;  /* 0x00000001b5c17824 */ /* 0x000fe600000e06d4 */
[----:B------:R-:W4:Y:S04]  /*6580*/  SHFL.IDX PT, R181, R2, 0x1, 0x181f ;  /* 0x00381f0002b57f89 */ /* 0x000f2800000e0000 */
[----:B------:R-:W5:Y:S04]  /*6590*/  SHFL.IDX PT, R2, R2, 0x2, 0x181f ;  /* 0x00581f0002027f89 */ /* 0x000f6800000e0000 */
        /* <DEDUP_REMOVED lines=12> */
[----:B-----5:R-:W-:Y:S04]  /*6660*/  IADD3 R184, P0, R204, R2, RZ ;  /* 0x00000002ccb87210 */ /* 0x020fe80007f1e0ff */
[----:B------:R4:W-:Y:S01]  /*6670*/  LDGSTS.E.BYPASS.LTC128B.128 [R213+0x16100], [R196.64], !P1 ;  /* 0x16100000c4d57fae */ /* 0x0009e2000c901d4c */
[----:B------:R-:W-:Y:S01]  /*6680*/  IMAD.X R185, R205, 0x1, R0, P0 ;  /* 0x00000001cdb97824 */ /* 0x000fe200000e0600 */
[----:B---3--:R-:W-:Y:S04]  /*6690*/  IADD3 R194, P0, R2, R203, RZ ;  /* 0x000000cb02c27210 */ /* 0x008fe80007f1e0ff */
[----:B------:R4:W-:Y:S01]  /*66a0*/  LDGSTS.E.BYPASS.LTC128B.128 [R213+0xe100], [R184.64], !P6 ;  /* 0x0e100000b8d57fae */ /* 0x0009e2000f101d4c */
[----:B------:R-:W-:Y:S01]  /*66b0*/  IMAD.X R195, R0, 0x1, R200, P0 ;  /* 0x0000000100c37824 */ /* 0x000fe200000e06c8 */
[----:B------:R-:W-:Y:S04]  /*66c0*/  IADD3 R192, P0, R2, R201, RZ ;  /* 0x000000c902c07210 */ /* 0x000fe80007f1e0ff */
[----:B------:R4:W-:Y:S01]  /*66d0*/  LDGSTS.E.BYPASS.LTC128B.128 [R213+0x11100], [R194.64], !P5 ;  /* 0x11100000c2d57fae */ /* 0x0009e2000e901d4c */
[----:B------:R-:W-:Y:S01]  /*66e0*/  IMAD.X R193, R0, 0x1, R214, P0 ;  /* 0x0000000100c17824 */ /* 0x000fe200000e06d6 */
[----:B--2---:R-:W-:Y:S04]  /*66f0*/  IADD3 R198, P0, R2, R215, RZ ;  /* 0x000000d702c67210 */ /* 0x004fe80007f1e0ff */
[----:B------:R4:W-:Y:S01]  /*6700*/  LDGSTS.E.BYPASS.LTC128B.128 [R213+0x14100], [R192.64], !P4 ;  /* 0x14100000c0d57fae */ /* 0x0009e2000e101d4c */
[----:B------:R-:W-:Y:S05]  /*6710*/  IMAD.X R199, R0, 0x1, R212, P0 ;  /* 0x0000000100c77824 */ /* 0x000fea00000e06d4 */
[----:B------:R4:W-:Y:S01]  /*6720*/  LDGSTS.E.BYPASS.LTC128B.128 [R213+0x17100], [R198.64], !P1 ;  /* 0x17100000c6d57fae */ /* 0x0009e2000c901d4c */
[----:B------:R-:W-:-:S05]  /*6730*/  BRA `(.L_x_2539) ;  /* 0x000018c000007947 */ /* 0x000fca0003800000 */
.L_x_2538:
[----:B------:R-:W3:Y:S01]  /*6740*/  LDL R13, [R1+0x24] ;  /* 0x00002400010d7983 */ /* 0x000ee20000100800 */
[----:B------:R-:W-:Y:S01]  /*6750*/  SHF.R.S32.HI R0, RZ, 0x1f, R250 ;  /* 0x0000001fff007819 */ /* 0x000fe200000114fa */
[----:B--2---:R-:W-:Y:S01]  /*6760*/  IMAD.WIDE.U32 R4, R250, c[0x0][0x208], RZ ;  /* 0x00008200fa047a25 */ /* 0x004fe200078e00ff */
[----:B------:R-:W-:Y:S01]  /*6770*/  SHF.R.S32.HI R2, RZ, 0x1f, R249 ;  /* 0x0000001fff027819 */ /* 0x000fe200000114f9 */
[----:B------:R-:W3:Y:S01]  /*6780*/  LDL.64 R18, [R1+0x50] ;  /* 0x0000500001127983 */ /* 0x000ee20000100a00 */
[----:B------:R-:W-:Y:S04]  /*6790*/  DEPBAR.LE SB0, 0x0 ;  /* 0x000080000000791a */ /* 0x000fe80000000000 */
[----:B------:R-:W2:Y:S01]  /*67a0*/  LDL R12, [R1+0x20] ;  /* 0x00002000010c7983 */ /* 0x000ea20000100800 */
[----:B------:R-:W-:Y:S01]  /*67b0*/  IMAD R0, R0, c[0x0][0x208], RZ ;  /* 0x0000820000007a24 */ /* 0x000fe200078e02ff */
[----:B------:R-:W-:Y:S01]  /*67c0*/  UISETP.GE.AND UP1, UPT, UR9, 0x1, UPT ;  /* 0x000000010900788c */ /* 0x000fe2000bf26270 */
[----:B------:R-:W-:Y:S01]  /*67d0*/  IMAD R2, R2, c[0x0][0x218], RZ ;  /* 0x0000860002027a24 */ /* 0x000fe200078e02ff */
[----:B------:R-:W2:Y:S01]  /*67e0*/  LDL R17, [R1+0x3c] ;  /* 0x00003c0001117983 */ /* 0x000ea20000100800 */
[----:B------:R-:W-:Y:S02]  /*67f0*/  IMAD R0, R250, c[0x0][0x20c], R0 ;  /* 0x00008300fa007a24 */ /* 0x000fe400078e0200 */
[----:B------:R-:W-:Y:S01]  /*6800*/  IMAD R2, R249, c[0x0][0x21c], R2 ;  /* 0x00008700f9027a24 */ /* 0x000fe200078e0202 */
[----:B------:R-:W4:Y:S01]  /*6810*/  LDL R7, [R1+0x1c] ;  /* 0x00001c0001077983 */ /* 0x000f220000100800 */
[----:B------:R-:W-:Y:S03]  /*6820*/  IMAD.IADD R5, R5, 0x1, R0 ;  /* 0x0000000105057824 */ /* 0x000fe600078e0200 */
[----:B------:R-:W5:Y:S01]  /*6830*/  LDL R16, [R1+0x38] ;  /* 0x0000380001107983 */ /* 0x000f620000100800 */
[----:B------:R-:W-:Y:S03]  /*6840*/  IMAD.WIDE.U32 R4, R249, c[0x0][0x218], R4 ;  /* 0x00008600f9047a25 */ /* 0x000fe600078e0004 */
[----:B------:R-:W4:Y:S04]  /*6850*/  LDL R11, [R1+0x44] ;  /* 0x00004400010b7983 */ /* 0x000f280000100800 */
[----:B------:R-:W-:Y:S01]  /*6860*/  BAR.SYNC.DEFER_BLOCKING 0x0 ;  /* 0x0000000000007b1d */ /* 0x000fe20000010000 */
[----:B------:R-:W-:Y:S04]  /*6870*/  IADD3 R0, P0, R4, UR22, RZ ;  /* 0x0000001604007c10 */ /* 0x000fe8000ff1e0ff */
[----:B------:R-:W-:Y:S02]  /*6880*/  IADD3.X R2, R5, UR5, R2, P0, !PT ;  /* 0x0000000505027c10 */ /* 0x000fe400087fe402 */
[C---:B------:R-:W-:Y:S04]  /*6890*/  LEA R30, P0, R0.reuse, c[0x0][0x1f8], 0x1 ;  /* 0x00007e00001e7a11 */ /* 0x040fe800078008ff */
[----:B------:R-:W-:Y:S01]  /*68a0*/  LEA.HI.X R0, R0, c[0x0][0x1fc], R2, 0x1, P0 ;  /* 0x00007f0000007a11 */ /* 0x000fe200000f0c02 */
[----:B------:R-:W-:Y:S04]  /*68b0*/  LDSM.16.M88.4 R48, [R248] ;  /* 0x00000000f830783b */ /* 0x000fe80000000200 */
[----:B------:R-:W2:Y:S04]  /*68c0*/  LDL R6, [R1+0x18] ;  /* 0x0000180001067983 */ /* 0x000ea80000100800 */
[----:B------:R-:W2:Y:S04]  /*68d0*/  LDL R10, [R1+0x40] ;  /* 0x00004000010a7983 */ /* 0x000ea80000100800 */
[----:B------:R-:W2:Y:S04]  /*68e0*/  LDL R9, [R1+0x4c] ;  /* 0x00004c0001097983 */ /* 0x000ea80000100800 */
[----:B------:R-:W2:Y:S04]  /*68f0*/  LDL R8, [R1+0x48] ;  /* 0x0000480001087983 */ /* 0x000ea80000100800 */
[----:B------:R-:W2:Y:S04]  /*6900*/  LDL.LU R181, [R1+0x10] ;  /* 0x0000100001b57983 */ /* 0x000ea80000300800 */
[----:B------:R-:W3:Y:S04]  /*6910*/  SHFL.IDX PT, R44, R30, 0x2, 0x181f ;  /* 0x00581f001e2c7f89 */ /* 0x000ee800000e0000 */
[----:B------:R-:W1:Y:S04]  /*6920*/  SHFL.IDX PT, R2, R0, 0x2, 0x181f ;  /* 0x00581f0000027f89 */ /* 0x000e6800000e0000 */
[----:B------:R-:W1:Y:S04]  /*6930*/  SHFL.IDX PT, R14, R30, RZ, 0x181f ;  /* 0x00181fff1e0e7589 */ /* 0x000e6800000e0000 */
[----:B------:R-:W-:Y:S04]  /*6940*/  SHFL.IDX PT, R30, R30, 0x1, 0x181f ;  /* 0x00381f001e1e7f89 */ /* 0x000fe800000e0000 */
[----:B------:R-:W-:Y:S04]  /*6950*/  LDSM.16.M88.4 R24, [R247+0xd100] ;  /* 0x00d10000f718783b */ /* 0x000fe80000000200 */
[----:B------:R-:W-:Y:S04]  /*6960*/  LDSM.16.M88.4 R32, [R247+0xd900] ;  /* 0x00d90000f720783b */ /* 0x000fe80000000200 */
[----:B------:R-:W-:Y:S04]  /*6970*/  LDSM.16.M88.4 R40, [R247+0xe100] ;  /* 0x00e10000f728783b */ /* 0x000fe80000000200 */
[----:B------:R-:W-:Y:S04]  /*6980*/  LDSM.16.M88.4 R184, [R247+0xe900] ;  /* 0x00e90000f7b8783b */ /* 0x000fe80000000200 */
[----:B------:R-:W-:Y:S04]  /*6990*/  LDSM.16.M88.4 R188, [R246] ;  /* 0x00000000f6bc783b */ /* 0x000fe80000000200 */
[----:B------:R-:W-:Y:S04]  /*69a0*/  LDSM.16.M88.4 R192, [R245] ;  /* 0x00000000f5c0783b */ /* 0x000fe80000000200 */
[----:B------:R-:W-:Y:S04]  /*69b0*/  LDSM.16.M88.4 R196, [R237] ;  /* 0x00000000edc4783b */ /* 0x000fe80000000200 */
[----:B------:R-:W-:Y:S04]  /*69c0*/  LDSM.16.M88.4 R200, [R236] ;  /* 0x00000000ecc8783b */ /* 0x000fe80000000200 */
[----:B------:R-:W-:Y:S04]  /*69d0*/  LDSM.16.M88.4 R204, [R235] ;  /* 0x00000000ebcc783b */ /* 0x000fe80000000200 */
[----:B------:R-:W-:Y:S04]  /*69e0*/  LDSM.16.M88.4 R208, [R234] ;  /* 0x00000000ead0783b */ /* 0x000fe80000000200 */
        /* <DEDUP_REMOVED lines=8> */
[----:B----4-:R-:W-:Y:S04]  /*6a70*/  IADD3 R36, P1, P0, R7, R44, R11 ;  /* 0x0000002c07247210 */ /* 0x010fe8000783e00b */
[----:B------:R-:W-:Y:S02]  /*6a80*/  IADD3.X R37, RZ, R2, R10, P1, P0 ;  /* 0x00000002ff257210 */ /* 0x000fe40000fe040a */
[----:B------:R-:W-:Y:S04]  /*6a90*/  IADD3 R44, P1, P0, R6, R44, R9 ;  /* 0x0000002c062c7210 */ /* 0x000fe8000783e009 */
[----:B------:R-:W-:Y:S02]  /*6aa0*/  IADD3.X R45, RZ, R2, R8, P1, P0 ;  /* 0x00000002ff2d7210 */ /* 0x000fe40000fe0408 */
[----:B------:R-:W1:Y:S01]  /*6ab0*/  SHFL.IDX PT, R2, R0, RZ, 0x181f ;  /* 0x00181fff00027589 */ /* 0x000e6200000e0000 */
[----:B------:R-:W-:Y:S03]  /*6ac0*/  IADD3 R46, P0, R18, R14, RZ ;  /* 0x0000000e122e7210 */ /* 0x000fe60007f1e0ff */
[----:B------:R-:W2:Y:S02]  /*6ad0*/  SHFL.IDX PT, R0, R0, 0x1, 0x181f ;  /* 0x00381f0000007f89 */ /* 0x000ea400000e0000 */
[C---:B-1----:R-:W-:Y:S01]  /*6ae0*/  IMAD.X R47, R19.reuse, 0x1, R2, P0 ;  /* 0x00000001132f7824 */ /* 0x042fe200000e0602 */
[----:B------:R-:W-:Y:S05]  /*6af0*/  IADD3 R6, P0, R14, R17, RZ ;  /* 0x000000110e067210 */ /* 0x000fea0007f1e0ff */
[----:B------:R-:W-:Y:S01]  /*6b00*/  IMAD.X R7, R2, 0x1, R16, P0 ;  /* 0x0000000102077824 */ /* 0x000fe200000e0610 */
[----:B------:R-:W-:Y:S05]  /*6b10*/  IADD3 R4, P0, R14, R11, RZ ;  /* 0x0000000b0e047210 */ /* 0x000fea0007f1e0ff */
[----:B------:R-:W-:Y:S01]  /*6b20*/  IMAD.X R5, R2, 0x1, R10, P0 ;  /* 0x0000000102057824 */ /* 0x000fe200000e060a */
[----:B------:R-:W-:Y:S05]  /*6b30*/  IADD3 R14, P0, R14, R9, RZ ;  /* 0x000000090e0e7210 */ /* 0x000fea0007f1e0ff */
[----:B------:R-:W-:Y:S01]  /*6b40*/  IMAD.X R15, R2, 0x1, R8, P0 ;  /* 0x00000001020f7824 */ /* 0x000fe200000e0608 */
[----:B------:R-:W-:Y:S01]  /*6b50*/  IADD3 R12, P0, R18, R30, RZ ;  /* 0x0000001e120c7210 */ /* 0x000fe20007f1e0ff */
[----:B------:R-:W-:Y:S04]  /*6b60*/  IMAD.SHL.U32 R2, R252, 0x2, RZ ;  /* 0x00000002fc027824 */ /* 0x000fe800078e00ff */
[----:B--2---:R-:W-:Y:S01]  /*6b70*/  IMAD.X R13, R19, 0x1, R0, P0 ;  /* 0x00000001130d7824 */ /* 0x004fe200000e0600 */
[----:B------:R-:W-:Y:S05]  /*6b80*/  IADD3 R22, P0, R30, R17, RZ ;  /* 0x000000111e167210 */ /* 0x000fea0007f1e0ff */
[----:B------:R-:W-:Y:S01]  /*6b90*/  IMAD.X R23, R0, 0x1, R16, P0 ;  /* 0x0000000100177824 */ /* 0x000fe200000e0610 */
[----:B------:R-:W-:Y:S01]  /*6ba0*/  IADD3 R20, P0, R30, R11, RZ ;  /* 0x0000000b1e147210 */ /* 0x000fe20007f1e0ff */
[----:B------:R-:W-:Y:S04]  /*6bb0*/  LDSM.16.M88.4 R16, [R247+0xc900] ;  /* 0x00c90000f710783b */ /* 0x000fe80000000200 */
[----:B------:R-:W-:Y:S01]  /*6bc0*/  IMAD.X R21, R0, 0x1, R10, P0 ;  /* 0x0000000100157824 */ /* 0x000fe200000e060a */
[----:B------:R-:W-:Y:S05]  /*6bd0*/  IADD3 R30, P0, R30, R9, RZ ;  /* 0x000000091e1e7210 */ /* 0x000fea0007f1e0ff */
[----:B------:R-:W-:Y:S02]  /*6be0*/  IMAD.X R31, R0, 0x1, R8, P0 ;  /* 0x00000001001f7824 */ /* 0x000fe400000e0608 */
[----:B------:R-:W2:Y:S04]  /*6bf0*/  LDL R0, [R1+0x8] ;  /* 0x0000080001007983 */ /* 0x000ea80000100800 */
[----:B------:R-:W1:Y:S04]  /*6c00*/  LDSM.16.M88.4 R8, [R247+0xc100] ;  /* 0x00c10000f708783b */ /* 0x000e680000000200 */
[----:B------:R-:W-:Y:S01]  /*6c10*/  @!PT LDS RZ, [RZ] ;  /* 0x00000000fffff984 */ /* 0x000fe20000000800 */
[----:B------:R-:W-:Y:S01]  /*6c20*/  @!PT LDS RZ, [RZ] ;  /* 0x00000000fffff984 */ /* 0x000fe20000000800 */
[----:B------:R-:W-:Y:S01]  /*6c30*/  @!PT LDS RZ, [RZ] ;  /* 0x00000000fffff984 */ /* 0x000fe20000000800 */
[----:B------:R3:W-:Y:S04]  /*6c40*/  LDGSTS.E.BYPASS.LTC128B.128 [R2+0x100], [R46.64], !P6 ;  /* 0x001000002e027fae */ /* 0x0007e8000f101d4c */
[----:B------:R1:W-:Y:S04]  /*6c50*/  LDGSTS.E.BYPASS.LTC128B.128 [R2+0x3100], [R6.64], !P5 ;  /* 0x0310000006027fae */ /* 0x0003e8000e901d4c */
[----:B------:R1:W-:Y:S04]  /*6c60*/  LDGSTS.E.BYPASS.LTC128B.128 [R2+0x6100], [R4.64], !P4 ;  /* 0x0610000004027fae */ /* 0x0003e8000e101d4c */
[----:B---3--:R-:W3:Y:S04]  /*6c70*/  LDL R46, [R1+0x30] ;  /* 0x00003000012e7983 */ /* 0x008ee80000100800 */
[----:B------:R-:W4:Y:S01]  /*6c80*/  LDL R47, [R1+0x2c] ;  /* 0x00002c00012f7983 */ /* 0x000f220000100800 */
[C---:B-1----:R-:W-:Y:S08]  /*6c90*/  HMMA.16816.F32 R4, R48.reuse, R8, RZ ;  /* 0x000000083004723c */ /* 0x042ff000000018ff */
[C---:B------:R-:W-:Y:S01]  /*6ca0*/  HMMA.16816.F32 R8, R48.reuse, R10, RZ ;  /* 0x0000000a3008723c */ /* 0x040fe200000018ff */
[----:B--2---:R-:W-:Y:S02]  /*6cb0*/  ISETP.GE.AND P1, PT, R0, c[0x0][0x1d4], PT ;  /* 0x0000750000007a0c */ /* 0x004fe40003f26270 */
[----:B------:R-:W2:Y:S11]  /*6cc0*/  LDL R0, [R1+0x28] ;  /* 0x0000280001007983 */ /* 0x000eb60000100800 */
[----:B------:R1:W-:Y:S04]  /*6cd0*/  LDGSTS.E.BYPASS.LTC128B.128 [R2+0x9100], [R14.64], !P1 ;  /* 0x091000000e027fae */ /* 0x0003e8000c901d4c */
[----:B------:R1:W-:Y:S04]  /*6ce0*/  LDGSTS.E.BYPASS.LTC128B.128 [R2+0x1100], [R12.64], !P6 ;  /* 0x011000000c027fae */ /* 0x0003e8000f101d4c */
[----:B------:R5:W-:Y:S04]  /*6cf0*/  LDGSTS.E.BYPASS.LTC128B.128 [R2+0x4100], [R22.64], !P5 ;  /* 0x0410000016027fae */ /* 0x000be8000e901d4c */
[----:B------:R5:W-:Y:S04]  /*6d00*/  LDGSTS.E.BYPASS.LTC128B.128 [R2+0x7100], [R20.64], !P4 ;  /* 0x0710000014027fae */ /* 0x000be8000e101d4c */
[----:B------:R5:W-:Y:S01]  /*6d10*/  LDGSTS.E.BYPASS.LTC128B.128 [R2+0xa100], [R30.64], !P1 ;  /* 0x0a1000001e027fae */ /* 0x000be2000c901d4c */
[----:B---3--:R-:W-:Y:S02]  /*6d20*/  ISETP.NE.U32.AND P0, PT, R46, RZ, PT ;  /* 0x000000ff2e00720c */ /* 0x008fe40003f05070 */
[----:B----4-:R-:W-:Y:S01]  /*6d30*/  ISETP.NE.U32.AND P3, PT, R47, RZ, PT ;  /* 0x000000ff2f00720c */ /* 0x010fe20003f65070 */
[C---:B-1----:R-:W-:Y:S10]  /*6d40*/  HMMA.16816.F32 R12, R48.reuse, R16, RZ ;  /* 0x00000010300c723c */ /* 0x042ff400000018ff */
[----:B------:R1:W-:Y:S01]  /*6d50*/  LDGSTS.E.BYPASS.LTC128B.128.ZFILL [R2+0x2100], [R28.64], P0 ;  /* 0x021000001c027fae */ /* 0x0003e20008141d4c */
[C---:B------:R-:W-:Y:S03]  /*6d60*/  HMMA.16816.F32 R16, R48.reuse, R18, RZ ;  /* 0x000000123010723c */ /* 0x040fe600000018ff */
[----:B------:R3:W-:Y:S01]  /*6d70*/  LDGSTS.E.BYPASS.LTC128B.128.ZFILL [R2+0x5100], [R38.64], P3 ;  /* 0x0510000026027fae */ /* 0x0007e20009941d4c */
[----:B------:R-:W-:Y:S04]  /*6d80*/  LOP3.LUT P3, RZ, R181, 0x10, RZ, 0xc0, !PT ;  /* 0x00000010b5ff7812 */ /* 0x000fe8000786c0ff */
[C---:B-----5:R-:W-:Y:S08]  /*6d90*/  HMMA.16816.F32 R20, R48.reuse, R24, RZ ;  /* 0x000000183014723c */ /* 0x060ff000000018ff */
[C---:B------:R-:W-:Y:S08]  /*6da0*/  HMMA.16816.F32 R24, R48.reuse, R26, RZ ;  /* 0x0000001a3018723c */ /* 0x040ff000000018ff */
[C---:B-1----:R-:W-:Y:S08]  /*6db0*/  HMMA.16816.F32 R28, R48.reuse, R32, RZ ;  /* 0x00000020301c723c */ /* 0x042ff000000018ff */
[C---:B------:R-:W-:Y:S01]  /*6dc0*/  HMMA.16816.F32 R32, R48.reuse, R34, RZ ;  /* 0x000000223020723c */ /* 0x040fe200000018ff */
[----:B--2---:R-:W-:Y:S11]  /*6dd0*/  ISETP.NE.U32.AND P0, PT, R0, RZ, PT ;  /* 0x000000ff0000720c */ /* 0x004ff60003f05070 */
[----:B------:R-:W-:Y:S02]  /*6de0*/  @!UPT UIADD3 URZ, URZ, URZ, URZ ;  /* 0x0000003f3f3ff290 */ /* 0x000fe4000fffe03f */
[----:B------:R3:W-:Y:S01]  /*6df0*/  LDGSTS.E.BYPASS.LTC128B.128.ZFILL [R2+0x8100], [R36.64], P0 ;  /* 0x0810000024027fae */ /* 0x0007e20008141d4c */
[----:B------:R-:W-:Y:S03]  /*6e00*/  PLOP3.LUT P0, PT, PT, PT, UP1, 0x80, 0x0 ;  /* 0x000000000000781c */ /* 0x000fe60003f0f018 */
[----:B------:R1:W-:Y:S04]  /*6e10*/  LDGSTS.E.BYPASS.LTC128B.128.ZFILL [R2+0xb100], [R44.64], P2 ;  /* 0x0b1000002c027fae */ /* 0x0003e80009141d4c */
[----:B------:R-:W0:Y:S01]  /*6e20*/  LDGDEPBAR ;  /* 0x00000000000079af */ /* 0x000e220000000000 */
[C---:B---3--:R-:W-:Y:S08]  /*6e30*/  HMMA.16816.F32 R36, R48.reuse, R40, RZ ;  /* 0x000000283024723c */ /* 0x048ff000000018ff */
        /* <DEDUP_REMOVED lines=39> */
[----:B------:R-:W2:Y:S04]  /*70b0*/  LDSM.16.M88.4 R184, [R232+0x2000] ;  /* 0x00200000e8b8783b */ /* 0x000ea80000000200 */
[----:B------:R-:W3:Y:S03]  /*70c0*/  LDSM.16.M88.4 R208, [R232+0x2800] ;  /* 0x00280000e8d0783b */ /* 0x000ee60000000200 */
        /* <DEDUP_REMOVED lines=17> */
[----:B------:R-:W2:Y:S04]  /*71e0*/  LDSM.16.M88.4 R188, [R247+0x11100] ;  /* 0x01110000f7bc783b */ /* 0x000ea80000000200 */
[----:B------:R-:W3:Y:S03]  /*71f0*/  LDSM.16.M88.4 R208, [R247+0x11900] ;  /* 0x01190000f7d0783b */ /* 0x000ee60000000200 */
        /* <DEDUP_REMOVED lines=17> */
[----:B------:R-:W2:Y:S04]  /*7310*/  LDSM.16.M88.4 R184, [R227] ;  /* 0x00000000e3b8783b */ /* 0x000ea80000000200 */
[----:B------:R-:W3:Y:S03]  /*7320*/  LDSM.16.M88.4 R208, [R226] ;  /* 0x00000000e2d0783b */ /* 0x000ee60000000200 */
        /* <DEDUP_REMOVED lines=190> */
[----:B------:R-:W-:Y:S04]  /*7f10*/  DEPBAR.LE SB0, 0x0 ;  /* 0x000080000000791a */ /* 0x000fe80000000000 */
[----:B------:R-:W-:Y:S01]  /*7f20*/  BAR.SYNC.DEFER_BLOCKING 0x0 ;  /* 0x0000000000007b1d */ /* 0x000fe20000010000 */
        /* <DEDUP_REMOVED lines=11> */
[----:B------:R-:W-:Y:S01]  /*7fe0*/  HMMA.16816.F32 R48, R188, R210, R48 ;  /* 0x000000d2bc30723c */ /* 0x000fe20000001830 */
[----:B------:R-:W-:-:S07]  /*7ff0*/  @P0 BRA `(.L_x_2540) ;  /* 0xffffe23000000947 */ /* 0x000fce000383ffff */
.L_x_2539:
[----:B----4-:R-:W-:Y:S01]  /*8000*/  FMNMX.FTZ R184, R4, R180, !PT ;  /* 0x000000b404b87209 */ /* 0x010fe20007810000 */
[----:B------:R-:W2:Y:S01]  /*8010*/  LDL.LU R204, [R1+0x5c] ;  /* 0x00005c0001cc7983 */ /* 0x000ea20000300800 */
[----:B------:R-:W-:Y:S01]  /*8020*/  FMNMX.FTZ R0, R6, R3, !PT ;  /* 0x0000000306007209 */ /* 0x000fe20007810000 */
[----:B------:R-:W-:Y:S01]  /*8030*/  UIADD3 UR4, UR9, -0x1, URZ ;  /* 0xffffffff09047890 */ /* 0x000fe2000fffe03f */
[----:B------:R-:W-:Y:S01]  /*8040*/  FMNMX.FTZ R184, R5, R184, !PT ;  /* 0x000000b805b87209 */ /* 0x000fe20007810000 */
[----:B------:R-:W3:Y:S01]  /*8050*/  LDL.LU R201, [R1+0x58] ;  /* 0x0000580001c97983 */ /* 0x000ee20000300800 */
        /* <DEDUP_REMOVED lines=47> */
[----:B------:R-:W1:Y:S01]  /*8350*/  SHFL.BFLY PT, R2, R184, 0x2, 0x1f ;  /* 0x0c401f00b8027f89 */ /* 0x000e6200000e0000 */
[----:B------:R-:W-:Y:S07]  /*8360*/  UMOV UR9, UR4 ;  /* 0x0000000400097c82 */ /* 0x000fee0008000000 */
[----:B------:R-:W4:Y:S01]  /*8370*/  SHFL.BFLY PT, R181, R0, 0x2, 0x1f ;  /* 0x0c401f0000b57f89 */ /* 0x000f2200000e0000 */
[----:B-1----:R-:W-:Y:S07]  /*8380*/  FMNMX.FTZ R184, R184, R2, !PT ;  /* 0x00000002b8b87209 */ /* 0x002fee0007810000 */
[----:B------:R-:W1:Y:S01]  /*8390*/  SHFL.BFLY PT, R2, R184, 0x1, 0x1f ;  /* 0x0c201f00b8027f89 */ /* 0x000e6200000e0000 */
[----:B----4-:R-:W-:Y:S07]  /*83a0*/  FMNMX.FTZ R181, R0, R181, !PT ;  /* 0x000000b500b57209 */ /* 0x010fee0007810000 */
[----:B------:R-:W4:Y:S01]  /*83b0*/  SHFL.BFLY PT, R0, R181, 0x1, 0x1f ;  /* 0x0c201f00b5007f89 */ /* 0x000f2200000e0000 */
[----:B-1----:R-:W-:Y:S07]  /*83c0*/  FMNMX.FTZ R2, R184, R2, !PT ;  /* 0x00000002b8027209 */ /* 0x002fee0007810000 */
[----:B------:R-:W1:Y:S01]  /*83d0*/  LDSM.16.MT88.4 R184, [R242+0x100] ;  /* 0x00010000f2b8783b */ /* 0x000e620000004200 */
[C---:B------:R-:W-:Y:S02]  /*83e0*/  FADD.FTZ R180, -R2.reuse, R180 ;  /* 0x000000b402b47221 */ /* 0x040fe40000010100 */
[----:B------:R-:W-:Y:S01]  /*83f0*/  FMUL.FTZ R199, R2, c[0x0][0x2d0] ;  /* 0x0000b40002c77a20 */ /* 0x000fe20000410000 */
[----:B----4-:R-:W-:Y:S01]  /*8400*/  FMNMX.FTZ R0, R181, R0, !PT ;  /* 0x00000000b5007209 */ /* 0x010fe20007810000 */
[----:B------:R-:W-:Y:S02]  /*8410*/  FMUL.FTZ R180, R180, c[0x0][0x2d0] ;  /* 0x0000b400b4b47a20 */ /* 0x000fe40000410000 */
[----:B------:R-:W-:Y:S02]  /*8420*/  FFMA.FTZ R192, R8, c[0x0][0x2d0], -R199 ;  /* 0x0000b40008c07a23 */ /* 0x000fe400000108c7 */
[C---:B------:R-:W-:Y:S02]  /*8430*/  FADD.FTZ R3, -R0.reuse, R3 ;  /* 0x0000000300037221 */ /* 0x040fe40000010100 */
[----:B------:R-:W4:Y:S01]  /*8440*/  MUFU.EX2 R180, R180 ;  /* 0x000000b400b47308 */ /* 0x000f220000000800 */
[----:B------:R-:W-:Y:S02]  /*8450*/  FMUL.FTZ R188, R0, c[0x0][0x2d0] ;  /* 0x0000b40000bc7a20 */ /* 0x000fe40000410000 */
[----:B------:R-:W-:Y:S02]  /*8460*/  FMUL.FTZ R3, R3, c[0x0][0x2d0] ;  /* 0x0000b40003037a20 */ /* 0x000fe40000410000 */
        /* <DEDUP_REMOVED lines=12> */
[C---:B----4-:R-:W-:Y:S02]  /*8530*/  FMUL.FTZ R8, R180.reuse, R172 ;  /* 0x000000acb4087220 */ /* 0x050fe40000410000 */
[C---:B------:R-:W-:Y:S02]  /*8540*/  FMUL.FTZ R9, R180.reuse, R173 ;  /* 0x000000adb4097220 */ /* 0x040fe40000410000 */
[C---:B------:R-:W-:Y:S01]  /*8550*/  FMUL.FTZ R4, R180.reuse, R176 ;  /* 0x000000b0b4047220 */ /* 0x040fe20000410000 */
[----:B------:R-:W4:Y:S01]  /*8560*/  MUFU.EX2 R193, R193 ;  /* 0x000000c100c17308 */ /* 0x000f220000000800 */
[C---:B------:R-:W-:Y:S02]  /*8570*/  FMUL.FTZ R5, R180.reuse, R177 ;  /* 0x000000b1b4057220 */ /* 0x040fe40000410000 */
[C---:B------:R-:W-:Y:S02]  /*8580*/  FMUL.FTZ R52, R180.reuse, R52 ;  /* 0x00000034b4347220 */ /* 0x040fe40000410000 */
[C---:B-----5:R-:W-:Y:S02]  /*8590*/  FMUL.FTZ R10, R3.reuse, R174 ;  /* 0x000000ae030a7220 */ /* 0x060fe40000410000 */
[C---:B------:R-:W-:Y:S02]  /*85a0*/  FMUL.FTZ R11, R3.reuse, R175 ;  /* 0x000000af030b7220 */ /* 0x040fe40000410000 */
[----:B------:R-:W5:Y:S01]  /*85b0*/  LDSM.16.MT88.4 R172, [R240+0x100] ;  /* 0x00010000f0ac783b */ /* 0x000f620000004200 */
        /* <DEDUP_REMOVED lines=9> */
[----:B----4-:R-:W-:Y:S01]  /*8650*/  F2FP.PACK_AB R176, R193, R198 ;  /* 0x000000c6c1b0723e */ /* 0x010fe200000000ff */
[C---:B------:R-:W-:Y:S02]  /*8660*/  FMUL.FTZ R58, R3.reuse, R58 ;  /* 0x0000003a033a7220 */ /* 0x040fe40000410000 */
[C---:B------:R-:W-:Y:S02]  /*8670*/  FMUL.FTZ R59, R3.reuse, R59 ;  /* 0x0000003b033b7220 */ /* 0x040fe40000410000 */
[C---:B------:R-:W-:Y:S01]  /*8680*/  FMUL.FTZ R60, R180.reuse, R60 ;  /* 0x0000003cb43c7220 */ /* 0x040fe20000410000 */
[----:B------:R-:W4:Y:S01]  /*8690*/  MUFU.EX2 R195, R195 ;  /* 0x000000c300c37308 */ /* 0x000f220000000800 */
        /* <DEDUP_REMOVED lines=12> */
[----:B------:R-:W-:Y:S02]  /*8760*/  FMUL.FTZ R71, R3, R71 ;  /* 0x0000004703477220 */ /* 0x000fe40000410000 */
        /* <DEDUP_REMOVED lines=20> */
[----:B------:R-:W-:Y:S01]  /*88b0*/  FMUL.FTZ R87, R3, R87 ;  /* 0x0000005703577220 */ /* 0x000fe20000410000 */
[----:B----4-:R-:W-:Y:S01]  /*88c0*/  F2FP.PACK_AB R178, R189, R192 ;  /* 0x000000c0bdb2723e */ /* 0x010fe200000000ff */
[----:B------:R-:W-:Y:S02]  /*88d0*/  FMUL.FTZ R12, R180, R168 ;  /* 0x000000a8b40c7220 */ /* 0x000fe40000410000 */
[----:B------:R-:W-:Y:S02]  /*88e0*/  FMUL.FTZ R14, R3, R170 ;  /* 0x000000aa030e7220 */ /* 0x000fe40000410000 */
[--C-:B------:R-:W-:Y:S01]  /*88f0*/  FFMA.FTZ R20, R20, c[0x0][0x2d0], -R199.reuse ;  /* 0x0000b40014147a23 */ /* 0x100fe200000108c7 */
[----:B------:R-:W-:Y:S01]  /*8900*/  MUFU.EX2 R181, R181 ;  /* 0x000000b500b57308 */ /* 0x000fe20000000800 */
[C---:B------:R-:W-:Y:S05]  /*8910*/  HMMA.16816.F32 R4, R176.reuse, R184, R4 ;  /* 0x000000b8b004723c */ /* 0x040fea0000001804 */
[--C-:B------:R-:W-:Y:S02]  /*8920*/  FFMA.FTZ R21, R21, c[0x0][0x2d0], -R199.reuse ;  /* 0x0000b40015157a23 */ /* 0x100fe400000108c7 */
[--C-:B------:R-:W-:Y:S01]  /*8930*/  FFMA.FTZ R24, R24, c[0x0][0x2d0], -R199.reuse ;  /* 0x0000b40018187a23 */ /* 0x100fe200000108c7 */
[C---:B------:R-:W-:Y:S04]  /*8940*/  HMMA.16816.F32 R8, R176.reuse, R186, R8 ;  /* 0x000000bab008723c */ /* 0x040fe80000001808 */
[--C-:B------:R-:W-:Y:S02]  /*8950*/  FFMA.FTZ R25, R25, c[0x0][0x2d0], -R199.reuse ;  /* 0x0000b40019197a23 */ /* 0x100fe400000108c7 */
[--C-:B------:R-:W-:Y:S02]  /*8960*/  FFMA.FTZ R26, R26, c[0x0][0x2d0], -R188.reuse ;  /* 0x0000b4001a1a7a23 */ /* 0x100fe400000108bc */
[C---:B-----5:R-:W-:Y:S04]  /*8970*/  HMMA.16816.F32 R52, R176.reuse, R172, R52 ;  /* 0x000000acb034723c */ /* 0x060fe80000001834 */
[--C-:B------:R-:W-:Y:S02]  /*8980*/  FFMA.FTZ R27, R27, c[0x0][0x2d0], -R188.reuse ;  /* 0x0000b4001b1b7a23 */ /* 0x100fe400000108bc */
[--C-:B------:R-:W-:Y:S02]  /*8990*/  FFMA.FTZ R29, R29, c[0x0][0x2d0], -R199.reuse ;  /* 0x0000b4001d1d7a23 */ /* 0x100fe400000108c7 */
[C---:B------:R-:W-:Y:S01]  /*89a0*/  HMMA.16816.F32 R56, R176.reuse, R174, R56 ;  /* 0x000000aeb038723c */ /* 0x040fe20000001838 */
[----:B------:R-:W1:Y:S03]  /*89b0*/  LDSM.16.MT88.4 R172, [R239+0x100] ;  /* 0x00010000efac783b */ /* 0x000e660000004200 */
        /* <DEDUP_REMOVED lines=85> */
[--C-:B------:R-:W-:Y:S02]  /*8f10*/  FFMA.FTZ R187, R13, c[0x0][0x2d0], -R199.reuse ;  /* 0x0000b4000dbb7a23 */ /* 0x100fe400000108c7 */
[C---:B------:R-:W-:Y:S02]  /*8f20*/  FMUL.FTZ R13, R180.reuse, R169 ;  /* 0x000000a9b40d7220 */ /* 0x040fe40000410000 */
[----:B------:R-:W-:Y:S02]  /*8f30*/  FFMA.FTZ R186, R15, c[0x0][0x2d0], -R188 ;  /* 0x0000b4000fba7a23 */ /* 0x000fe400000108bc */
[C---:B------:R-:W-:Y:S01]  /*8f40*/  FMUL.FTZ R15, R3.reuse, R171 ;  /* 0x000000ab030f7220 */ /* 0x040fe20000410000 */
[----:B------:R-:W4:Y:S01]  /*8f50*/  MUFU.EX2 R187, R187 ;  /* 0x000000bb00bb7308 */ /* 0x000f220000000800 */
[----:B------:R-:W-:Y:S01]  /*8f60*/  LDSM.16.MT88.4 R168, [R242+0x900] ;  /* 0x00090000f2a8783b */ /* 0x000fe20000004200 */
[C---:B-1----:R-:W-:Y:S03]  /*8f70*/  HMMA.16816.F32 R84, R176.reuse, R172, R84 ;  /* 0x000000acb054723c */ /* 0x042fe60000001854 */
[C---:B------:R-:W-:Y:S02]  /*8f80*/  FMUL.FTZ R164, R180.reuse, R164 ;  /* 0x000000a4b4a47220 */ /* 0x040fe40000410000 */
[----:B------:R-:W-:Y:S02]  /*8f90*/  FMUL.FTZ R165, R180, R165 ;  /* 0x000000a5b4a57220 */ /* 0x000fe40000410000 */
[C---:B------:R-:W-:Y:S01]  /*8fa0*/  FMUL.FTZ R166, R3.reuse, R166 ;  /* 0x000000a603a67220 */ /* 0x040fe20000410000 */
[C---:B------:R-:W-:Y:S01]  /*8fb0*/  HMMA.16816.F32 R88, R176.reuse, R174, R88 ;  /* 0x000000aeb058723c */ /* 0x040fe20000001858 */
[----:B------:R-:W1:Y:S01]  /*8fc0*/  LDSM.16.MT88.4 R172, [R239+0x3100] ;  /* 0x00310000efac783b */ /* 0x000e620000004200 */
[----:B------:R-:W5:Y:S02]  /*8fd0*/  MUFU.EX2 R186, R186 ;  /* 0x000000ba00ba7308 */ /* 0x000f640000000800 */
[----:B------:R-:W-:Y:S02]  /*8fe0*/  FMUL.FTZ R167, R3, R167 ;  /* 0x000000a703a77220 */ /* 0x000fe40000410000 */
[--C-:B------:R-:W-:Y:S02]  /*8ff0*/  FFMA.FTZ R203, R45, c[0x0][0x2d0], -R199.reuse ;  /* 0x0000b4002dcb7a23 */ /* 0x100fe400000108c7 */
[--C-:B------:R-:W-:Y:S04]  /*9000*/  FFMA.FTZ R200, R28, c[0x0][0x2d0], -R199.reuse ;  /* 0x0000b4001cc87a23 */ /* 0x100fe800000108c7 */
[----:B------:R-:W-:Y:S01]  /*9010*/  MUFU.EX2 R45, R20 ;  /* 0x00000014002d7308 */ /* 0x000fe20000000800 */
[--C-:B------:R-:W-:Y:S02]  /*9020*/  FFMA.FTZ R28, R32, c[0x0][0x2d0], -R199.reuse ;  /* 0x0000b400201c7a23 */ /* 0x100fe400000108c7 */
[----:B--2---:R-:W-:Y:S02]  /*9030*/  FFMA.FTZ R32, R180, R204, R198 ;  /* 0x000000ccb4207223 */ /* 0x004fe400000100c6 */
[--C-:B------:R-:W-:Y:S02]  /*9040*/  FFMA.FTZ R204, R34, c[0x0][0x2d0], -R188.reuse ;  /* 0x0000b40022cc7a23 */ /* 0x100fe400000108bc */
[----:B------:R-:W-:Y:S02]  /*9050*/  FFMA.FTZ R202, R33, c[0x0][0x2d0], -R199 ;  /* 0x0000b40021ca7a23 */ /* 0x000fe400000108c7 */
[----:B---3--:R-:W-:Y:S01]  /*9060*/  FFMA.FTZ R33, R3, R201, R197 ;  /* 0x000000c903217223 */ /* 0x008fe200000100c5 */
        /* <DEDUP_REMOVED lines=8> */
[----:B----4-:R-:W-:Y:S01]  /*90f0*/  F2FP.PACK_AB R16, R187, R196 ;  /* 0x000000c4bb10723e */ /* 0x010fe200000000ff */
[--C-:B------:R-:W-:Y:S01]  /*9100*/  FFMA.FTZ R184, R17, c[0x0][0x2d0], -R199.reuse ;  /* 0x0000b40011b87a23 */ /* 0x100fe200000108c7 */
[----:B-----5:R-:W-:Y:S01]  /*9110*/  F2FP.PACK_AB R17, R186, R191 ;  /* 0x000000bfba11723e */ /* 0x020fe200000000ff */
[--C-:B------:R-:W-:Y:S02]  /*9120*/  FFMA.FTZ R18, R18, c[0x0][0x2d0], -R188.reuse ;  /* 0x0000b40012127a23 */ /* 0x100fe400000108bc */
[--C-:B------:R-:W-:Y:S01]  /*9130*/  FFMA.FTZ R42, R42, c[0x0][0x2d0], -R188.reuse ;  /* 0x0000b4002a2a7a23 */ /* 0x100fe200000108bc */
[C---:B-1----:R-:W-:Y:S02]  /*9140*/  HMMA.16816.F32 R92, R176.reuse, R172, R92 ;  /* 0x000000acb05c723c */ /* 0x042fe4000000185c */
[----:B------:R-:W-:Y:S01]  /*9150*/  MUFU.EX2 R40, R25 ;  /* 0x0000001900287308 */ /* 0x000fe20000000800 */
[--C-:B------:R-:W-:Y:S02]  /*9160*/  FFMA.FTZ R43, R43, c[0x0][0x2d0], -R188.reuse ;  /* 0x0000b4002b2b7a23 */ /* 0x100fe400000108bc */
[--C-:B------:R-:W-:Y:S03]  /*9170*/  FFMA.FTZ R47, R47, c[0x0][0x2d0], -R188.reuse ;  /* 0x0000b4002f2f7a23 */ /* 0x100fe600000108bc */
[C---:B------:R-:W-:Y:S01]  /*9180*/  HMMA.16816.F32 R96, R176.reuse, R174, R96 ;  /* 0x000000aeb060723c */ /* 0x040fe20000001860 */
[----:B------:R-:W1:Y:S03]  /*9190*/  LDSM.16.MT88.4 R172, [R238+0x3100] ;  /* 0x00310000eeac783b */ /* 0x000e660000004200 */
[----:B------:R2:W-:Y:S10]  /*91a0*/  MUFU.EX2 R3, R27 ;  /* 0x0000001b00037308 */ /* 0x0005f40000000800 */
[----:B------:R-:W-:Y:S10]  /*91b0*/  MUFU.EX2 R198, R29 ;  /* 0x0000001d00c67308 */ /* 0x000ff40000000800 */
[----:B------:R-:W-:Y:S01]  /*91c0*/  MUFU.EX2 R197, R28 ;  /* 0x0000001c00c57308 */ /* 0x000fe20000000800 */
[----:B--2---:R-:W-:Y:S09]  /*91d0*/  LDSM.16.MT88.4 R24, [R240+0x1100] ;  /* 0x00110000f018783b */ /* 0x004ff20000004200 */
[----:B------:R-:W-:Y:S01]  /*91e0*/  MUFU.EX2 R185, R185 ;  /* 0x000000b900b97308 */ /* 0x000fe20000000800 */
[C---:B-1----:R-:W-:Y:S09]  /*91f0*/  HMMA.16816.F32 R100, R176.reuse, R172, R100 ;  /* 0x000000acb064723c */ /* 0x042ff20000001864 */
[----:B------:R-:W1:Y:S01]  /*9200*/  MUFU.EX2 R184, R184 ;  /* 0x000000b800b87308 */ /* 0x000e620000000800 */
[C---:B------:R-:W-:Y:S01]  /*9210*/  HMMA.16816.F32 R104, R176.reuse, R174, R104 ;  /* 0x000000aeb068723c */ /* 0x040fe20000001868 */
[----:B------:R-:W2:Y:S08]  /*9220*/  LDSM.16.MT88.4 R172, [R242+0x6100] ;  /* 0x00610000f2ac783b */ /* 0x000eb00000004200 */
[----:B------:R-:W-:Y:S10]  /*9230*/  MUFU.EX2 R201, R201 ;  /* 0x000000c900c97308 */ /* 0x000ff40000000800 */
[----:B------:R-:W-:Y:S10]  /*9240*/  MUFU.EX2 R202, R202 ;  /* 0x000000ca00ca7308 */ /* 0x000ff40000000800 */
[----:B------:R-:W-:Y:S10]  /*9250*/  MUFU.EX2 R204, R204 ;  /* 0x000000cc00cc7308 */ /* 0x000ff40000000800 */
[----:B------:R-:W-:Y:S01]  /*9260*/  MUFU.EX2 R42, R42 ;  /* 0x0000002a002a7308 */ /* 0x000fe20000000800 */
[C---:B--2---:R-:W-:Y:S09]  /*9270*/  HMMA.16816.F32 R108, R176.reuse, R172, R108 ;  /* 0x000000acb06c723c */ /* 0x044ff2000000186c */
[----:B------:R-:W-:Y:S01]  /*9280*/  MUFU.EX2 R43, R43 ;  /* 0x0000002b002b7308 */ /* 0x000fe20000000800 */
[C---:B------:R-:W-:Y:S01]  /*9290*/  HMMA.16816.F32 R112, R176.reuse, R174, R112 ;  /* 0x000000aeb070723c */ /* 0x040fe20000001870 */
[----:B------:R-:W2:Y:S08]  /*92a0*/  LDSM.16.MT88.4 R172, [R240+0x6100] ;  /* 0x00610000f0ac783b */ /* 0x000eb00000004200 */
[----:B------:R-:W-:Y:S10]  /*92b0*/  MUFU.EX2 R203, R203 ;  /* 0x000000cb00cb7308 */ /* 0x000ff40000000800 */
[----:B------:R-:W-:Y:S01]  /*92c0*/  MUFU.EX2 R47, R47 ;  /* 0x0000002f002f7308 */ /* 0x000fe20000000800 */
        /* <DEDUP_REMOVED lines=19> */
[----:B------:R-:W-:Y:S01]  /*9400*/  HMMA.16816.F32 R164, R176, R174, R164 ;  /* 0x000000aeb0a4723c */ /* 0x000fe200000018a4 */
[----:B------:R1:W2:Y:S01]  /*9410*/  MUFU.EX2 R176, R18 ;  /* 0x0000001200b07308 */ /* 0x0002a20000000800 */
[----:B------:R-:W-:Y:S05]  /*9420*/  LDSM.16.MT88.4 R172, [R238+0x9900] ;  /* 0x00990000eeac783b */ /* 0x000fea0000004200 */
[--C-:B------:R-:W-:Y:S02]  /*9430*/  FFMA.FTZ R179, R44, c[0x0][0x2d0], -R199.reuse ;  /* 0x0000b4002cb37a23 */ /* 0x100fe400000108c7 */
[--C-:B------:R-:W-:Y:S02]  /*9440*/  FFMA.FTZ R178, R48, c[0x0][0x2d0], -R199.reuse ;  /* 0x0000b40030b27a23 */ /* 0x100fe400000108c7 */
[----:B------:R3:W4:Y:S01]  /*9450*/  MUFU.EX2 R44, R21 ;  /* 0x00000015002c7308 */ /* 0x0007220000000800 */
[--C-:B------:R-:W-:Y:S02]  /*9460*/  FFMA.FTZ R48, R22, c[0x0][0x2d0], -R188.reuse ;  /* 0x0000b40016307a23 */ /* 0x100fe400000108bc */
[----:B------:R-:W-:Y:S02]  /*9470*/  FFMA.FTZ R177, R49, c[0x0][0x2d0], -R199 ;  /* 0x0000b40031b17a23 */ /* 0x000fe400000108c7 */
[--C-:B------:R-:W-:Y:S05]  /*9480*/  FFMA.FTZ R49, R23, c[0x0][0x2d0], -R188.reuse ;  /* 0x0000b40017317a23 */ /* 0x100fea00000108bc */
[----:B------:R5:W-:Y:S01]  /*9490*/  MUFU.EX2 R199, R200 ;  /* 0x000000c800c77308 */ /* 0x000be20000000800 */
[----:B-1----:R-:W-:Y:S02]  /*94a0*/  F2FP.PACK_AB R18, R184, R185 ;  /* 0x000000b9b812723e */ /* 0x002fe400000000ff */
[----:B--2---:R-:W-:Y:S07]  /*94b0*/  F2FP.PACK_AB R19, R181, R176 ;  /* 0x000000b0b513723e */ /* 0x004fee00000000ff */
[----:B------:R-:W-:Y:S01]  /*94c0*/  MUFU.EX2 R48, R48 ;  /* 0x0000003000307308 */ /* 0x000fe20000000800 */
[C---:B------:R-:W-:Y:S01]  /*94d0*/  HMMA.16816.F32 R4, R16.reuse, R168, R4 ;  /* 0x000000a81004723c */ /* 0x040fe20000001804 */
[----:B---3--:R-:W-:Y:S08]  /*94e0*/  LDSM.16.MT88.4 R20, [R242+0x1100] ;  /* 0x00110000f214783b */ /* 0x008ff00000004200 */
[----:B------:R-:W1:Y:S01]  /*94f0*/  MUFU.EX2 R49, R49 ;  /* 0x0000003100317308 */ /* 0x000e620000000800 */
[C---:B------:R-:W-:Y:S01]  /*9500*/  HMMA.16816.F32 R8, R16.reuse, R170, R8 ;  /* 0x000000aa1008723c */ /* 0x040fe20000001808 */
[----:B------:R-:W2:Y:S02]  /*9510*/  LDSM.16.MT88.4 R168, [R240+0x900] ;  /* 0x00090000f0a8783b */ /* 0x000ea40000004200 */
[----:B-----5:R-:W-:Y:S06]  /*9520*/  FFMA.FTZ R200, R30, c[0x0][0x2d0], -R188 ;  /* 0x0000b4001ec87a23 */ /* 0x020fec00000108bc */
[----:B------:R-:W-:Y:S01]  /*9530*/  LDSM.16.MT88.4 R28, [R239+0x1900] ;  /* 0x00190000ef1c783b */ /* 0x000fe20000004200 */
[----:B------:R-:W3:Y:S01]  /*9540*/  MUFU.EX2 R200, R200 ;  /* 0x000000c800c87308 */ /* 0x000ee20000000800 */
        /* <DEDUP_REMOVED lines=42> */
[C---:B------:R-:W-:Y:S07]  /*97f0*/  HMMA.16816.F32 R12, R16.reuse, R172, R12 ;  /* 0x000000ac100c723c */ /* 0x040fee000000180c */
[----:B------:R-:W-:Y:S01]  /*9800*/  FADD.FTZ R172, R193, R32 ;  /* 0x00000020c1ac7221 */ /* 0x000fe20000010000 */
[----:B------:R-:W-:Y:S04]  /*9810*/  HMMA.16816.F32 R164, R16, R174, R164 ;  /* 0x000000ae10a4723c */ /* 0x000fe800000018a4 */
[----:B------:R-:W-:Y:S02]  /*9820*/  FADD.FTZ R173, R195, R33 ;  /* 0x00000021c3ad7221 */ /* 0x000fe40000010000 */
[--C-:B------:R-:W-:Y:S01]  /*9830*/  FFMA.FTZ R193, R39, c[0x0][0x2d0], -R188.reuse ;  /* 0x0000b40027c17a23 */ /* 0x100fe200000108bc */
[----:B----4-:R-:W-:Y:S01]  /*9840*/  F2FP.PACK_AB R16, R44, R45 ;  /* 0x0000002d2c10723e */ /* 0x010fe200000000ff */
[----:B------:R-:W-:Y:S01]  /*9850*/  FADD.FTZ R173, R194, R173 ;  /* 0x000000adc2ad7221 */ /* 0x000fe20000010000 */
[----:B-1----:R-:W-:Y:S01]  /*9860*/  F2FP.PACK_AB R17, R49, R48 ;  /* 0x000000303111723e */ /* 0x002fe200000000ff */
[----:B------:R-:W-:Y:S02]  /*9870*/  MUFU.EX2 R194, R36 ;  /* 0x0000002400c27308 */ /* 0x000fe40000000800 */
[----:B------:R-:W-:Y:S01]  /*9880*/  F2FP.PACK_AB R18, R40, R41 ;  /* 0x000000292812723e */ /* 0x000fe200000000ff */
[----:B------:R-:W-:Y:S01]  /*9890*/  FFMA.FTZ R174, R46, c[0x0][0x2d0], -R188 ;  /* 0x0000b4002eae7a23 */ /* 0x000fe200000108bc */
[----:B------:R-:W-:Y:S01]  /*98a0*/  F2FP.PACK_AB R19, R3, R180 ;  /* 0x000000b40313723e */ /* 0x000fe200000000ff */
[----:B------:R-:W-:Y:S02]  /*98b0*/  FADD.FTZ R195, R190, R173 ;  /* 0x000000adbec37221 */ /* 0x000fe40000010000 */
[----:B------:R-:W-:Y:S02]  /*98c0*/  FADD.FTZ R172, R192, R172 ;  /* 0x000000acc0ac7221 */ /* 0x000fe40000010000 */
[----:B------:R-:W-:Y:S01]  /*98d0*/  FFMA.FTZ R192, R38, c[0x0][0x2d0], -R188 ;  /* 0x0000b40026c07a23 */ /* 0x000fe200000108bc */
[----:B------:R-:W-:Y:S01]  /*98e0*/  MUFU.EX2 R46, R179 ;  /* 0x000000b3002e7308 */ /* 0x000fe20000000800 */
[C---:B------:R-:W-:Y:S03]  /*98f0*/  HMMA.16816.F32 R4, R16.reuse, R20, R4 ;  /* 0x000000141004723c */ /* 0x040fe60000001804 */
[----:B------:R-:W-:Y:S02]  /*9900*/  FADD.FTZ R189, R189, R172 ;  /* 0x000000acbdbd7221 */ /* 0x000fe40000010000 */
[----:B------:R-:W-:Y:S02]  /*9910*/  FFMA.FTZ R172, R50, c[0x0][0x2d0], -R188 ;  /* 0x0000b40032ac7a23 */ /* 0x000fe400000108bc */
[----:B------:R-:W-:Y:S01]  /*9920*/  FADD.FTZ R196, R196, R189 ;  /* 0x000000bdc4c47221 */ /* 0x000fe20000010000 */
[C---:B------:R-:W-:Y:S01]  /*9930*/  HMMA.16816.F32 R8, R16.reuse, R22, R8 ;  /* 0x000000161008723c */ /* 0x040fe20000001808 */
[----:B------:R-:W1:Y:S01]  /*9940*/  LDSM.16.MT88.4 R20, [R238+0x1100] ;  /* 0x00110000ee14783b */ /* 0x000e620000004200 */
[----:B------:R-:W-:Y:S02]  /*9950*/  MUFU.EX2 R50, R174 ;  /* 0x000000ae00327308 */ /* 0x000fe40000000800 */
[----:B------:R-:W-:Y:S04]  /*9960*/  FADD.FTZ R195, R191, R195 ;  /* 0x000000c3bfc37221 */ /* 0x000fe80000010000 */
[C---:B------:R-:W-:Y:S04]  /*9970*/  HMMA.16816.F32 R52, R16.reuse, R24, R52 ;  /* 0x000000181034723c */ /* 0x040fe80000001834 */
[----:B------:R4:W-:Y:S01]  /*9980*/  MUFU.EX2 R190, R172 ;  /* 0x000000ac00be7308 */ /* 0x0009e20000000800 */
[----:B------:R-:W-:Y:S03]  /*9990*/  FADD.FTZ R186, R186, R195 ;  /* 0x000000c3baba7221 */ /* 0x000fe60000010000 */
[C---:B------:R-:W-:Y:S01]  /*99a0*/  HMMA.16816.F32 R56, R16.reuse, R26, R56 ;  /* 0x0000001a1038723c */ /* 0x040fe20000001838 */
[----:B------:R-:W5:Y:S05]  /*99b0*/  LDSM.16.MT88.4 R24, [R242+0x4100] ;  /* 0x00410000f218783b */ /* 0x000f6a0000004200 */
[----:B------:R3:W-:Y:S02]  /*99c0*/  MUFU.EX2 R189, R177 ;  /* 0x000000b100bd7308 */ /* 0x0007e40000000800 */
[C---:B--2---:R-:W-:Y:S08]  /*99d0*/  HMMA.16816.F32 R60, R16.reuse, R168, R60 ;  /* 0x000000a8103c723c */ /* 0x044ff0000000183c */
[C---:B------:R-:W-:Y:S01]  /*99e0*/  HMMA.16816.F32 R64, R16.reuse, R170, R64 ;  /* 0x000000aa1040723c */ /* 0x040fe20000001840 */
[----:B------:R-:W2:Y:S01]  /*99f0*/  LDSM.16.MT88.4 R168, [R240+0x4100] ;  /* 0x00410000f0a8783b */ /* 0x000ea20000004200 */
[----:B------:R-:W-:Y:S06]  /*9a00*/  MUFU.EX2 R192, R192 ;  /* 0x000000c000c07308 */ /* 0x000fec0000000800 */
[C---:B-1----:R-:W-:Y:S01]  /*9a10*/  HMMA.16816.F32 R68, R16.reuse, R20, R68 ;  /* 0x000000141044723c */ /* 0x042fe20000001844 */
[----:B----4-:R-:W-:Y:S03]  /*9a20*/  LDSM.16.MT88.4 R172, [R242+0x2900] ;  /* 0x00290000f2ac783b */ /* 0x010fe60000004200 */
[----:B------:R-:W-:Y:S01]  /*9a30*/  MUFU.EX2 R193, R193 ;  /* 0x000000c100c17308 */ /* 0x000fe20000000800 */
[----:B---3--:R-:W-:Y:S03]  /*9a40*/  FADD.FTZ R177, R187, R196 ;  /* 0x000000c4bbb17221 */ /* 0x008fe60000010000 */
[C---:B------:R-:W-:Y:S01]  /*9a50*/  HMMA.16816.F32 R72, R16.reuse, R22, R72 ;  /* 0x000000161048723c */ /* 0x040fe20000001848 */
[----:B------:R-:W1:Y:S03]  /*9a60*/  LDSM.16.MT88.4 R20, [R239+0x4100] ;  /* 0x00410000ef14783b */ /* 0x000e660000004200 */
        /* <DEDUP_REMOVED lines=9> */
[C---:B--2---:R-:W-:Y:S04]  /*9b00*/  HMMA.16816.F32 R84, R16.reuse, R168, R84 ;  /* 0x000000a81054723c */ /* 0x044fe80000001854 */
[----:B------:R-:W-:Y:S02]  /*9b10*/  FADD.FTZ R49, R49, R185 ;  /* 0x000000b931317221 */ /* 0x000fe40000010000 */
[----:B------:R-:W-:Y:S02]  /*9b20*/  FADD.FTZ R44, R44, R184 ;  /* 0x000000b82c2c7221 */ /* 0x000fe40000010000 */
[C---:B------:R-:W-:Y:S01]  /*9b30*/  HMMA.16816.F32 R88, R16.reuse, R170, R88 ;  /* 0x000000aa1058723c */ /* 0x040fe20000001858 */
[----:B------:R-:W2:Y:S03]  /*9b40*/  LDSM.16.MT88.4 R168, [R242+0x7100] ;  /* 0x00710000f2a8783b */ /* 0x000ea60000004200 */
[----:B------:R-:W-:Y:S01]  /*9b50*/  FADD.FTZ R49, R180, R49 ;  /* 0x00000031b4317221 */ /* 0x000fe20000010000 */
[----:B------:R-:W-:Y:S01]  /*9b60*/  MOV R180, R2 ;  /* 0x0000000200b47202 */ /* 0x000fe20000000f00 */
[----:B------:R-:W-:Y:S02]  /*9b70*/  FADD.FTZ R44, R41, R44 ;  /* 0x0000002c292c7221 */ /* 0x000fe40000010000 */
[----:B------:R-:W-:Y:S01]  /*9b80*/  FADD.FTZ R3, R3, R49 ;  /* 0x0000003103037221 */ /* 0x000fe20000010000 */
[C---:B-1----:R-:W-:Y:S03]  /*9b90*/  HMMA.16816.F32 R92, R16.reuse, R20, R92 ;  /* 0x00000014105c723c */ /* 0x042fe6000000185c */
[----:B------:R-:W-:Y:S02]  /*9ba0*/  FADD.FTZ R3, R200, R3 ;  /* 0x00000003c8037221 */ /* 0x000fe40000010000 */
[----:B------:R-:W-:Y:S03]  /*9bb0*/  FADD.FTZ R40, R40, R44 ;  /* 0x0000002c28287221 */ /* 0x000fe60000010000 */
[C---:B------:R-:W-:Y:S01]  /*9bc0*/  HMMA.16816.F32 R96, R16.reuse, R22, R96 ;  /* 0x000000161060723c */ /* 0x040fe20000001860 */
[----:B------:R-:W1:Y:S03]  /*9bd0*/  LDSM.16.MT88.4 R20, [R240+0x7100] ;  /* 0x00710000f014783b */ /* 0x000e660000004200 */
[----:B------:R-:W-:Y:S04]  /*9be0*/  FADD.FTZ R40, R199, R40 ;  /* 0x00000028c7287221 */ /* 0x000fe80000010000 */
        /* <DEDUP_REMOVED lines=24> */
[C---:B------:R-:W-:Y:S01]  /*9d70*/  HMMA.16816.F32 R12, R16.reuse, R168, R12 ;  /* 0x000000a8100c723c */ /* 0x040fe2000000180c */
[----:B------:R-:W2:Y:S06]  /*9d80*/  MUFU.EX2 R169, R206 ;  /* 0x000000ce00a97308 */ /* 0x000eac0000000800 */
[--C-:B------:R-:W-:Y:S01]  /*9d90*/  FFMA.FTZ R168, R35, c[0x0][0x2d0], -R188.reuse ;  /* 0x0000b40023a87a23 */ /* 0x100fe200000108bc */
[----:B------:R-:W-:Y:S01]  /*9da0*/  HMMA.16816.F32 R164, R16, R170, R164 ;  /* 0x000000aa10a4723c */ /* 0x000fe200000018a4 */
[----:B------:R-:W3:Y:S02]  /*9db0*/  LDSM.16.MT88.4 R32, [R238+0x1900] ;  /* 0x00190000ee20783b */ /* 0x000ee40000004200 */
[----:B------:R4:W-:Y:S01]  /*9dc0*/  MUFU.EX2 R170, R37 ;  /* 0x0000002500aa7308 */ /* 0x0009e20000000800 */
[----:B------:R-:W-:Y:S03]  /*9dd0*/  FFMA.FTZ R188, R51, c[0x0][0x2d0], -R188 ;  /* 0x0000b40033bc7a23 */ /* 0x000fe600000108bc */
[C---:B------:R-:W-:Y:S01]  /*9de0*/  F2FP.PACK_AB R16, R198.reuse, R199 ;  /* 0x000000c7c610723e */ /* 0x040fe200000000ff */
[----:B------:R-:W-:Y:S01]  /*9df0*/  FADD.FTZ R198, R198, R40 ;  /* 0x00000028c6c67221 */ /* 0x000fe20000010000 */
[C---:B------:R-:W-:Y:S03]  /*9e00*/  F2FP.PACK_AB R17, R201.reuse, R200 ;  /* 0x000000c8c911723e */ /* 0x040fe600000000ff */
[----:B------:R-:W-:Y:S01]  /*9e10*/  F2FP.PACK_AB R18, R202, R197 ;  /* 0x000000c5ca12723e */ /* 0x000fe200000000ff */
[----:B------:R-:W5:Y:S01]  /*9e20*/  MUFU.EX2 R168, R168 ;  /* 0x000000a800a87308 */ /* 0x000f620000000800 */
[----:B------:R-:W-:Y:S02]  /*9e30*/  FADD.FTZ R201, R201, R3 ;  /* 0x00000003c9c97221 */ /* 0x000fe40000010000 */
[----:B------:R-:W-:Y:S02]  /*9e40*/  FADD.FTZ R198, R197, R198 ;  /* 0x000000c6c5c67221 */ /* 0x000fe40000010000 */
[----:B------:R-:W-:Y:S02]  /*9e50*/  FADD.FTZ R201, R204, R201 ;  /* 0x000000c9ccc97221 */ /* 0x000fe40000010000 */
[----:B------:R-:W-:Y:S03]  /*9e60*/  FADD.FTZ R202, R202, R198 ;  /* 0x000000c6caca7221 */ /* 0x000fe60000010000 */
[----:B------:R-:W-:Y:S01]  /*9e70*/  MUFU.EX2 R51, R178 ;  /* 0x000000b200337308 */ /* 0x000fe20000000800 */
[----:B--2---:R-:W-:Y:S01]  /*9e80*/  FADD.FTZ R202, R169, R202 ;  /* 0x000000caa9ca7221 */ /* 0x004fe20000010000 */
[----:B----4-:R-:W-:Y:S08]  /*9e90*/  LDSM.16.MT88.4 R36, [R240+0x5100] ;  /* 0x00510000f024783b */ /* 0x010ff00000004200 */
[----:B------:R-:W-:Y:S01]  /*9ea0*/  MUFU.EX2 R188, R188 ;  /* 0x000000bc00bc7308 */ /* 0x000fe20000000800 */
[C---:B-----5:R-:W-:Y:S01]  /*9eb0*/  F2FP.PACK_AB R19, R168.reuse, R204 ;  /* 0x000000cca813723e */ /* 0x060fe200000000ff */
[----:B------:R-:W-:Y:S04]  /*9ec0*/  FADD.FTZ R168, R168, R201 ;  /* 0x000000c9a8a87221 */ /* 0x000fe80000010000 */
[----:B------:R-:W-:Y:S04]  /*9ed0*/  FADD.FTZ R168, R192, R168 ;  /* 0x000000a8c0a87221 */ /* 0x000fe80000010000 */
[----:B------:R-:W2:Y:S01]  /*9ee0*/  MUFU.EX2 R171, R205 ;  /* 0x000000cd00ab7308 */ /* 0x000ea20000000800 */
[C---:B-1----:R-:W-:Y:S08]  /*9ef0*/  HMMA.16816.F32 R4, R16.reuse, R20, R4 ;  /* 0x000000141004723c */ /* 0x042ff00000001804 */
[C---:B------:R-:W-:Y:S01]  /*9f00*/  HMMA.16816.F32 R8, R16.reuse, R22, R8 ;  /* 0x000000161008723c */ /* 0x040fe20000001808 */
[----:B------:R-:W1:Y:S07]  /*9f10*/  LDSM.16.MT88.4 R20, [R242+0x4900] ;  /* 0x00490000f214783b */ /* 0x000e6e0000004200 */
[C---:B------:R-:W-:Y:S08]  /*9f20*/  HMMA.16816.F32 R52, R16.reuse, R24, R52 ;  /* 0x000000181034723c */ /* 0x040ff00000001834 */
[C---:B------:R-:W-:Y:S01]  /*9f30*/  HMMA.16816.F32 R56, R16.reuse, R26, R56 ;  /* 0x0000001a1038723c */ /* 0x040fe20000001838 */
[----:B------:R-:W4:Y:S07]  /*9f40*/  LDSM.16.MT88.4 R24, [R240+0x4900] ;  /* 0x00490000f018783b */ /* 0x000f2e0000004200 */
[C---:B------:R-:W-:Y:S08]  /*9f50*/  HMMA.16816.F32 R60, R16.reuse, R28, R60 ;  /* 0x0000001c103c723c */ /* 0x040ff0000000183c */
[C---:B------:R-:W-:Y:S01]  /*9f60*/  HMMA.16816.F32 R64, R16.reuse, R30, R64 ;  /* 0x0000001e1040723c */ /* 0x040fe20000001840 */
[----:B------:R-:W5:Y:S07]  /*9f70*/  LDSM.16.MT88.4 R28, [R239+0x4900] ;  /* 0x00490000ef1c783b */ /* 0x000f6e0000004200 */
[C---:B---3--:R-:W-:Y:S08]  /*9f80*/  HMMA.16816.F32 R68, R16.reuse, R32, R68 ;  /* 0x000000201044723c */ /* 0x048ff00000001844 */
[C---:B------:R-:W-:Y:S01]  /*9f90*/  HMMA.16816.F32 R72, R16.reuse, R34, R72 ;  /* 0x000000221048723c */ /* 0x040fe20000001848 */
[----:B------:R-:W-:Y:S07]  /*9fa0*/  LDSM.16.MT88.4 R32, [R242+0x7900] ;  /* 0x00790000f220783b */ /* 0x000fee0000004200 */
[C---:B-1----:R-:W-:Y:S08]  /*9fb0*/  HMMA.16816.F32 R76, R16.reuse, R20, R76 ;  /* 0x00000014104c723c */ /* 0x042ff0000000184c */
[C---:B------:R-:W-:Y:S01]  /*9fc0*/  HMMA.16816.F32 R80, R16.reuse, R22, R80 ;  /* 0x000000161050723c */ /* 0x040fe20000001850 */
[----:B------:R-:W1:Y:S07]  /*9fd0*/  LDSM.16.MT88.4 R20, [R238+0x4900] ;  /* 0x00490000ee14783b */ /* 0x000e6e0000004200 */
[C---:B----4-:R-:W-:Y:S08]  /*9fe0*/  HMMA.16816.F32 R84, R16.reuse, R24, R84 ;  /* 0x000000181054723c */ /* 0x050ff00000001854 */
[C---:B------:R-:W-:Y:S01]  /*9ff0*/  HMMA.16816.F32 R88, R16.reuse, R26, R88 ;  /* 0x0000001a1058723c */ /* 0x040fe20000001858 */
[----:B------:R-:W3:Y:S07]  /*a000*/  LDSM.16.MT88.4 R24, [R240+0x7900] ;  /* 0x00790000f018783b */ /* 0x000eee0000004200 */
[C---:B-----5:R-:W-:Y:S08]  /*a010*/  HMMA.16816.F32 R92, R16.reuse, R28, R92 ;  /* 0x0000001c105c723c */ /* 0x060ff0000000185c */
        /* <DEDUP_REMOVED lines=27> */
[----:B------:R-:W-:Y:S01]  /*a1d0*/  HMMA.16816.F32 R164, R16, R30, R164 ;  /* 0x0000001e10a4723c */ /* 0x000fe200000018a4 */
[----:B------:R-:W3:Y:S06]  /*a1e0*/  LDSM.16.MT88.4 R28, [R238+0x2100] ;  /* 0x00210000ee1c783b */ /* 0x000eec0000004200 */
[C---:B--2---:R-:W-:Y:S01]  /*a1f0*/  F2FP.PACK_AB R16, R171.reuse, R169 ;  /* 0x000000a9ab10723e */ /* 0x044fe200000000ff */
[----:B------:R-:W-:Y:S01]  /*a200*/  FADD.FTZ R171, R171, R202 ;  /* 0x000000caabab7221 */ /* 0x000fe20000010000 */
[C---:B------:R-:W-:Y:S03]  /*a210*/  F2FP.PACK_AB R17, R193.reuse, R192 ;  /* 0x000000c0c111723e */ /* 0x040fe600000000ff */
[----:B------:R-:W-:Y:S01]  /*a220*/  F2FP.PACK_AB R18, R194, R170 ;  /* 0x000000aac212723e */ /* 0x000fe200000000ff */
[----:B------:R-:W-:Y:S01]  /*a230*/  FADD.FTZ R193, R193, R168 ;  /* 0x000000a8c1c17221 */ /* 0x000fe20000010000 */
[C---:B------:R-:W-:Y:S01]  /*a240*/  F2FP.PACK_AB R19, R43.reuse, R42 ;  /* 0x0000002a2b13723e */ /* 0x040fe200000000ff */
[----:B------:R-:W-:Y:S02]  /*a250*/  FADD.FTZ R171, R170, R171 ;  /* 0x000000abaaab7221 */ /* 0x000fe40000010000 */
[----:B------:R-:W-:Y:S02]  /*a260*/  FADD.FTZ R193, R42, R193 ;  /* 0x000000c12ac17221 */ /* 0x000fe40000010000 */
[----:B------:R-:W-:Y:S02]  /*a270*/  FADD.FTZ R194, R194, R171 ;  /* 0x000000abc2c27221 */ /* 0x000fe40000010000 */
[C---:B-1----:R-:W-:Y:S03]  /*a280*/  HMMA.16816.F32 R4, R16.reuse, R20, R4 ;  /* 0x000000141004723c */ /* 0x042fe60000001804 */
[----:B------:R-:W-:Y:S02]  /*a290*/  FADD.FTZ R194, R46, R194 ;  /* 0x000000c22ec27221 */ /* 0x000fe40000010000 */
[----:B------:R-:W-:Y:S03]  /*a2a0*/  FADD.FTZ R43, R43, R193 ;  /* 0x000000c12b2b7221 */ /* 0x000fe60000010000 */
[C---:B------:R-:W-:Y:S01]  /*a2b0*/  HMMA.16816.F32 R8, R16.reuse, R22, R8 ;  /* 0x000000161008723c */ /* 0x040fe20000001808 */
[----:B------:R-:W1:Y:S03]  /*a2c0*/  LDSM.16.MT88.4 R20, [R242+0x5100] ;  /* 0x00510000f214783b */ /* 0x000e660000004200 */
[----:B------:R-:W-:Y:S04]  /*a2d0*/  FADD.FTZ R43, R50, R43 ;  /* 0x0000002b322b7221 */ /* 0x000fe80000010000 */
[C---:B------:R-:W-:Y:S08]  /*a2e0*/  HMMA.16816.F32 R52, R16.reuse, R32, R52 ;  /* 0x000000201034723c */ /* 0x040ff00000001834 */
[C---:B------:R-:W-:Y:S01]  /*a2f0*/  HMMA.16816.F32 R56, R16.reuse, R34, R56 ;  /* 0x000000221038723c */ /* 0x040fe20000001838 */
[----:B------:R-:W2:Y:S07]  /*a300*/  LDSM.16.MT88.4 R32, [R239+0x5100] ;  /* 0x00510000ef20783b */ /* 0x000eae0000004200 */
[C---:B----4-:R-:W-:Y:S08]  /*a310*/  HMMA.16816.F32 R60, R16.reuse, R24, R60 ;  /* 0x00000018103c723c */ /* 0x050ff0000000183c */
        /* <DEDUP_REMOVED lines=35> */
[C---:B----4-:R-:W-:Y:S08]  /*a550*/  HMMA.16816.F32 R156, R16.reuse, R28, R156 ;  /* 0x0000001c109c723c */ /* 0x050ff0000000189c */
[C---:B------:R-:W-:Y:S01]  /*a560*/  HMMA.16816.F32 R160, R16.reuse, R30, R160 ;  /* 0x0000001e10a0723c */ /* 0x040fe200000018a0 */
[----:B------:R-:W4:Y:S07]  /*a570*/  LDSM.16.MT88.4 R28, [R238+0x2900] ;  /* 0x00290000ee1c783b */ /* 0x000f2e0000004200 */
[C---:B---3--:R-:W-:Y:S08]  /*a580*/  HMMA.16816.F32 R12, R16.reuse, R36, R12 ;  /* 0x00000024100c723c */ /* 0x048ff0000000180c */
[----:B------:R-:W-:Y:S01]  /*a590*/  HMMA.16816.F32 R164, R16, R38, R164 ;  /* 0x0000002610a4723c */ /* 0x000fe200000018a4 */
[----:B------:R-:W3:Y:S06]  /*a5a0*/  LDSM.16.MT88.4 R36, [R240+0x5900] ;  /* 0x00590000f024783b */ /* 0x000eec0000004200 */
[C---:B------:R-:W-:Y:S01]  /*a5b0*/  F2FP.PACK_AB R16, R203.reuse, R46 ;  /* 0x0000002ecb10723e */ /* 0x040fe200000000ff */
[----:B------:R-:W-:Y:S01]  /*a5c0*/  FADD.FTZ R203, R203, R194 ;  /* 0x000000c2cbcb7221 */ /* 0x000fe20000010000 */
[----:B------:R-:W-:Y:S03]  /*a5d0*/  F2FP.PACK_AB R17, R47, R50 ;  /* 0x000000322f11723e */ /* 0x000fe600000000ff */
[----:B------:R-:W-:Y:S01]  /*a5e0*/  F2FP.PACK_AB R18, R189, R51 ;  /* 0x00000033bd12723e */ /* 0x000fe200000000ff */
[----:B------:R-:W-:Y:S01]  /*a5f0*/  FADD.FTZ R203, R51, R203 ;  /* 0x000000cb33cb7221 */ /* 0x000fe20000010000 */
[----:B------:R-:W-:Y:S01]  /*a600*/  F2FP.PACK_AB R19, R188, R190 ;  /* 0x000000bebc13723e */ /* 0x000fe200000000ff */
[----:B------:R-:W-:Y:S04]  /*a610*/  FADD.FTZ R47, R47, R43 ;  /* 0x0000002b2f2f7221 */ /* 0x000fe80000010000 */
[----:B------:R-:W-:Y:S02]  /*a620*/  FADD.FTZ R47, R190, R47 ;  /* 0x0000002fbe2f7221 */ /* 0x000fe40000010000 */
[C---:B------:R-:W-:Y:S01]  /*a630*/  HMMA.16816.F32 R176, R16.reuse, R172, R4 ;  /* 0x000000ac10b0723c */ /* 0x040fe20000001804 */
[----:B------:R-:W5:Y:S02]  /*a640*/  LDSM.16.MT88.4 R4, [R239+0x5900] ;  /* 0x00590000ef04783b */ /* 0x000f640000004200 */
[----:B------:R-:W-:Y:S05]  /*a650*/  FADD.FTZ R3, R188, R47 ;  /* 0x0000002fbc037221 */ /* 0x000fea0000010000 */
        /* <DEDUP_REMOVED lines=11> */
[C---:B------:R-:W-:Y:S08]  /*a710*/  HMMA.16816.F32 R76, R16.reuse, R32, R76 ;  /* 0x00000020104c723c */ /* 0x040ff0000000184c */
[C---:B------:R-:W-:Y:S01]  /*a720*/  HMMA.16816.F32 R80, R16.reuse, R34, R80 ;  /* 0x000000221050723c */ /* 0x040fe20000001850 */
[----:B------:R-:W1:Y:S07]  /*a730*/  LDSM.16.MT88.4 R32, [R238+0x8900] ;  /* 0x00890000ee20783b */ /* 0x000e6e0000004200 */
[C---:B---3--:R-:W-:Y:S08]  /*a740*/  HMMA.16816.F32 R84, R16.reuse, R36, R84 ;  /* 0x000000241054723c */ /* 0x048ff00000001854 */
[C---:B------:R-:W-:Y:S08]  /*a750*/  HMMA.16816.F32 R88, R16.reuse, R38, R88 ;  /* 0x000000261058723c */ /* 0x040ff00000001858 */
[C---:B-----5:R-:W-:Y:S08]  /*a760*/  HMMA.16816.F32 R92, R16.reuse, R4, R92 ;  /* 0x00000004105c723c */ /* 0x060ff0000000185c */
[C---:B------:R-:W-:Y:S01]  /*a770*/  HMMA.16816.F32 R96, R16.reuse, R6, R96 ;  /* 0x000000061060723c */ /* 0x040fe20000001860 */
[----:B------:R-:W3:Y:S07]  /*a780*/  LDSM.16.MT88.4 R4, [R242+0xb900] ;  /* 0x00b90000f204783b */ /* 0x000eee0000004200 */
[C---:B------:R-:W-:Y:S08]  /*a790*/  HMMA.16816.F32 R100, R16.reuse, R8, R100 ;  /* 0x000000081064723c */ /* 0x040ff00000001864 */
[C---:B------:R-:W-:Y:S01]  /*a7a0*/  HMMA.16816.F32 R104, R16.reuse, R10, R104 ;  /* 0x0000000a1068723c */ /* 0x040fe20000001868 */
[----:B------:R-:W5:Y:S07]  /*a7b0*/  LDSM.16.MT88.4 R8, [R240+0xb900] ;  /* 0x00b90000f008783b */ /* 0x000f6e0000004200 */
[C---:B-1----:R-:W-:Y:S08]  /*a7c0*/  HMMA.16816.F32 R108, R16.reuse, R20, R108 ;  /* 0x00000014106c723c */ /* 0x042ff0000000186c */
[C---:B------:R-:W-:Y:S01]  /*a7d0*/  HMMA.16816.F32 R112, R16.reuse, R22, R112 ;  /* 0x000000161070723c */ /* 0x040fe20000001870 */
[----:B------:R-:W1:Y:S07]  /*a7e0*/  LDSM.16.MT88.4 R20, [R239+0xb900] ;  /* 0x00b90000ef14783b */ /* 0x000e6e0000004200 */
[C---:B--2---:R-:W-:Y:S08]  /*a7f0*/  HMMA.16816.F32 R116, R16.reuse, R24, R116 ;  /* 0x000000181074723c */ /* 0x044ff00000001874 */
[C---:B------:R-:W-:Y:S08]  /*a800*/  HMMA.16816.F32 R120, R16.reuse, R26, R120 ;  /* 0x0000001a1078723c */ /* 0x040ff00000001878 */
[C---:B----4-:R-:W-:Y:S08]  /*a810*/  HMMA.16816.F32 R124, R16.reuse, R28, R124 ;  /* 0x0000001c107c723c */ /* 0x050ff0000000187c */
[C---:B------:R-:W-:Y:S08]  /*a820*/  HMMA.16816.F32 R128, R16.reuse, R30, R128 ;  /* 0x0000001e1080723c */ /* 0x040ff00000001880 */
[C---:B------:R-:W-:Y:S08]  /*a830*/  HMMA.16816.F32 R132, R16.reuse, R32, R132 ;  /* 0x000000201084723c */ /* 0x040ff00000001884 */
[C---:B------:R-:W-:Y:S08]  /*a840*/  HMMA.16816.F32 R136, R16.reuse, R34, R136 ;  /* 0x000000221088723c */ /* 0x040ff00000001888 */
[C---:B---3--:R-:W-:Y:S08]  /*a850*/  HMMA.16816.F32 R140, R16.reuse, R4, R140 ;  /* 0x00000004108c723c */ /* 0x048ff0000000188c */
[C---:B------:R-:W-:Y:S01]  /*a860*/  HMMA.16816.F32 R144, R16.reuse, R6, R144 ;  /* 0x000000061090723c */ /* 0x040fe20000001890 */
[----:B------:R-:W2:Y:S07]  /*a870*/  LDSM.16.MT88.4 R4, [R238+0xb900] ;  /* 0x00b90000ee04783b */ /* 0x000eae0000004200 */
[C---:B-----5:R-:W-:Y:S08]  /*a880*/  HMMA.16816.F32 R148, R16.reuse, R8, R148 ;  /* 0x000000081094723c */ /* 0x060ff00000001894 */
[C---:B------:R-:W-:Y:S08]  /*a890*/  HMMA.16816.F32 R152, R16.reuse, R10, R152 ;  /* 0x0000000a1098723c */ /* 0x040ff00000001898 */
[C---:B-1----:R-:W-:Y:S08]  /*a8a0*/  HMMA.16816.F32 R156, R16.reuse, R20, R156 ;  /* 0x00000014109c723c */ /* 0x042ff0000000189c */
[C---:B------:R-:W-:Y:S08]  /*a8b0*/  HMMA.16816.F32 R160, R16.reuse, R22, R160 ;  /* 0x0000001610a0723c */ /* 0x040ff000000018a0 */
[C---:B--2---:R-:W-:Y:S07]  /*a8c0*/  HMMA.16816.F32 R168, R16.reuse, R4, R12 ;  /* 0x0000000410a8723c */ /* 0x044fee000000180c */
[----:B------:R-:W-:Y:S01]  /*a8d0*/  FADD.FTZ R4, R189, R203 ;  /* 0x000000cbbd047221 */ /* 0x000fe20000010000 */
[----:B------:R-:W-:Y:S04]  /*a8e0*/  HMMA.16816.F32 R164, R16, R6, R164 ;  /* 0x0000000610a4723c */ /* 0x000fe800000018a4 */
[----:B------:R-:W-:Y:S04]  /*a8f0*/  STL [R1+0x5c], R4 ;  /* 0x00005c0401007387 */ /* 0x000fe80000100800 */
[----:B------:R1:W-:Y:S04]  /*a900*/  STL [R1+0x58], R3 ;  /* 0x0000580301007387 */ /* 0x0003e80000100800 */
[----:B-1----:R-:W-:Y:S01]  /*a910*/  MOV R3, R0 ;  /* 0x0000000000037202 */ /* 0x002fe20000000f00 */
[----:B------:R-:W-:-:S05]  /*a920*/  @P0 BRA `(.L_x_2538) ;  /* 0xffffbe1000000947 */ /* 0x000fca000383ffff */
.L_x_2537:
[----:B------:R-:W2:Y:S01]  /*a930*/  LDL.LU R5, [R1+0x5c] ;  /* 0x00005c0001057983 */ /* 0x000ea20000300800 */
[----:B------:R-:W-:-:S03]  /*a940*/  MOV R11, RZ ;  /* 0x000000ff000b7202 */ /* 0x000fc60000000f00 */
[----:B------:R-:W3:Y:S01]  /*a950*/  S2R R8, SR_TID.X ;  /* 0x0000000000087919 */ /* 0x000ee20000002100 */
[----:B------:R-:W4:Y:S01]  /*a960*/  S2UR UR7, SR_CTAID.Y ;  /* 0x00000000000779c3 */ /* 0x000f220000002600 */
[----:B------:R-:W-:Y:S02]  /*a970*/  ULDC.64 UR4, c[0x0][0x490] ;  /* 0x0001240000047ab9 */ /* 0x000fe40000000a00 */
[----:B-1----:R-:W2:Y:S04]  /*a980*/  LDL.LU R4, [R1+0x58] ;  /* 0x0000580001047983 */ /* 0x002ea80000300800 */
[----:B------:R-:W2:Y:S04]  /*a990*/  LDL.LU R15, [R1] ;  /* 0x00000000010f7983 */ /* 0x000ea80000300800 */
[----:B------:R-:W2:Y:S01]  /*a9a0*/  LDL.LU R17, [R1+0x14] ;  /* 0x0000140001117983 */ /* 0x000ea20000300800 */
[----:B---3--:R-:W-:Y:S01]  /*a9b0*/  SHF.R.S32.HI R9, RZ, 0x1f, R8 ;  /* 0x0000001fff097819 */ /* 0x008fe20000011408 */
[----:B----4-:R-:W-:Y:S01]  /*a9c0*/  USHF.R.S32.HI UR6, URZ, 0x1f, UR7 ;  /* 0x0000001f3f067899 */ /* 0x010fe20008011407 */
[----:B------:R-:W-:-:S03]  /*a9d0*/  MOV R16, 0xff800000 ;  /* 0xff80000000107802 */ /* 0x000fc60000000f00 */
[----:B------:R-:W-:Y:S02]  /*a9e0*/  UIMAD UR8, UR6, UR4, URZ ;  /* 0x00000004060872a4 */ /* 0x000fe4000f8e023f */
[----:B------:R-:W-:Y:S02]  /*a9f0*/  UIMAD.WIDE.U32 UR10, UR7, UR4, URZ ;  /* 0x00000004070a72a5 */ /* 0x000fe4000f8e003f */
[----:B------:R-:W-:-:S03]  /*aa00*/  UIMAD UR8, UR7, UR5, UR8 ;  /* 0x00000005070872a4 */ /* 0x000fc6000f8e0208 */
[----:B------:R-:W-:Y:S02]  /*aa10*/  ULDC.64 UR4, c[0x0][0x3e8] ;  /* 0x0000fa0000047ab9 */ /* 0x000fe40000000a00 */
[----:B------:R-:W-:Y:S02]  /*aa20*/  UIMAD UR6, UR6, UR4, URZ ;  /* 0x00000004060672a4 */ /* 0x000fe4000f8e023f */
[----:B------:R-:W-:Y:S02]  /*aa30*/  UIMAD.WIDE.U32 UR14, UR7, UR4, URZ ;  /* 0x00000004070e72a5 */ /* 0x000fe4000f8e003f */
[----:B------:R-:W-:Y:S02]  /*aa40*/  UIMAD UR5, UR7, UR5, UR6 ;  /* 0x00000005070572a4 */ /* 0x000fe4000f8e0206 */
[----:B------:R-:W-:Y:S02]  /*aa50*/  UIADD3 UR8, UR11, UR8, URZ ;  /* 0x000000080b087290 */ /* 0x000fe4000fffe03f */
[----:B------:R-:W-:Y:S01]  /*aa60*/  UIADD3 UR5, UR15, UR5, URZ ;  /* 0x000000050f057290 */ /* 0x000fe2000fffe03f */
[----:B------:R-:W-:Y:S06]  /*aa70*/  BAR.SYNC.DEFER_BLOCKING 0x1, 0x100 ;  /* 0x0044000000007b1d */ /* 0x000fec0000010000 */
[----:B--2---:R-:W1:Y:S04]  /*aa80*/  SHFL.BFLY PT, R6, R5, 0x2, 0x1f ;  /* 0x0c401f0005067f89 */ /* 0x004e6800000e0000 */
[----:B------:R-:W2:Y:S01]  /*aa90*/  SHFL.BFLY PT, R3, R4, 0x2, 0x1f ;  /* 0x0c401f0004037f89 */ /* 0x000ea200000e0000 */
[----:B------:R-:W-:Y:S01]  /*aaa0*/  MOV R7, R15 ;  /* 0x0000000f00077202 */ /* 0x000fe20000000f00 */
[----:B-1----:R-:W-:-:S05]  /*aab0*/  FADD.FTZ R6, R6, R5 ;  /* 0x0000000506067221 */ /* 0x002fca0000010000 */
[----:B------:R-:W1:Y:S01]  /*aac0*/  SHFL.BFLY PT, R5, R6, 0x1, 0x1f ;  /* 0x0c201f0006057f89 */ /* 0x000e6200000e0000 */
[----:B--2---:R-:W-:-:S05]  /*aad0*/  FADD.FTZ R3, R3, R4 ;  /* 0x0000000403037221 */ /* 0x004fca0000010000 */
[----:B------:R-:W2:Y:S01]  /*aae0*/  SHFL.BFLY PT, R4, R3, 0x1, 0x1f ;  /* 0x0c201f0003047f89 */ /* 0x000ea200000e0000 */
[----:B-1----:R-:W-:Y:S01]  /*aaf0*/  FADD.FTZ R5, R6, R5 ;  /* 0x0000000506057221 */ /* 0x002fe20000010000 */
[----:B------:R-:W-:-:S04]  /*ab00*/  MOV R6, c[0x0][0x4e8] ;  /* 0x00013a0000067a02 */ /* 0x000fc80000000f00 */
[----:B------:R-:W-:Y:S02]  /*ab10*/  FSETP.NE.FTZ.AND P1, PT, R5, RZ, PT ;  /* 0x000000ff0500720b */ /* 0x000fe40003f35000 */
[----:B------:R-:W-:Y:S01]  /*ab20*/  ISETP.NE.AND P4, PT, R6, 0x1, PT ;  /* 0x000000010600780c */ /* 0x000fe20003f85270 */
[----:B--2---:R-:W-:Y:S01]  /*ab30*/  FADD.FTZ R4, R3, R4 ;  /* 0x0000000403047221 */ /* 0x004fe20000010000 */
[CC--:B------:R-:W-:Y:S02]  /*ab40*/  LEA.HI R3, R9.reuse, R8.reuse, RZ, 0x5 ;  /* 0x0000000809037211 */ /* 0x0c0fe400078f28ff */
[----:B------:R-:W-:Y:S02]  /*ab50*/  LEA.HI R9, R9, R8, RZ, 0x2 ;  /* 0x0000000809097211 */ /* 0x000fe400078f10ff */
[----:B------:R-:W-:Y:S02]  /*ab60*/  FSETP.NE.FTZ.AND P0, PT, R4, RZ, PT ;  /* 0x000000ff0400720b */ /* 0x000fe40003f15000 */
[----:B------:R-:W-:-:S02]  /*ab70*/  LOP3.LUT R12, R3, 0xffffffe0, RZ, 0xc0, !PT ;  /* 0xffffffe0030c7812 */ /* 0x000fc400078ec0ff */
[----:B------:R-:W-:Y:S01]  /*ab80*/  LOP3.LUT R14, R9, 0xfffffffc, RZ, 0xc0, !PT ;  /* 0xfffffffc090e7812 */ /* 0x000fe200078ec0ff */
[----:B------:R-:W1:Y:S01]  /*ab90*/  @P1 MUFU.RCP R11, R5 ;  /* 0x00000005000b1308 */ /* 0x000e620000001000 */
[-C--:B------:R-:W-:Y:S01]  /*aba0*/  IADD3 R12, -R12, R8.reuse, RZ ;  /* 0x000000080c0c7210 */ /* 0x080fe20007ffe1ff */
[----:B------:R-:W-:Y:S01]  /*abb0*/  @P4 IMAD.HI.U32 R10, R15, c[0x0][0x4ec], RZ ;  /* 0x00013b000f0a4a27 */ /* 0x000fe200078e00ff */
[----:B------:R-:W-:Y:S02]  /*abc0*/  IADD3 R8, -R14, R8, RZ ;  /* 0x000000080e087210 */ /* 0x000fe40007ffe1ff */
[----:B------:R-:W-:Y:S02]  /*abd0*/  LOP3.LUT P3, RZ, R12, 0x3, RZ, 0xc0, !PT ;  /* 0x000000030cff7812 */ /* 0x000fe4000786c0ff */
[----:B------:R-:W-:Y:S01]  /*abe0*/  @P4 SHF.R.U32.HI R7, RZ, c[0x0][0x4f0], R10 ;  /* 0x00013c00ff074a19 */ /* 0x000fe2000001160a */
[C---:B-1----:R-:W-:Y:S02]  /*abf0*/  FMUL.FTZ R81, R11.reuse, R81 ;  /* 0x000000510b517220 */ /* 0x042fe40000410000 */
[----:B------:R-:W-:Y:S01]  /*ac00*/  FMUL.FTZ R80, R11, R80 ;  /* 0x000000500b507220 */ /* 0x000fe20000410000 */
[----:B------:R-:W1:Y:S01]  /*ac10*/  @P0 MUFU.LG2 R14, R4 ;  /* 0x00000004000e0308 */ /* 0x000e620000000c00 */
[----:B------:R-:W-:-:S02]  /*ac20*/  IADD3 R13, -R7, RZ, RZ ;  /* 0x000000ff070d7210 */ /* 0x000fc40007ffe1ff */
[----:B------:R-:W-:Y:S02]  /*ac30*/  MOV R10, RZ ;  /* 0x000000ff000a7202 */ /* 0x000fe40000000f00 */
[----:B------:R-:W-:Y:S01]  /*ac40*/  F2FP.PACK_AB R80, R81, R80 ;  /* 0x000000505150723e */ /* 0x000fe200000000ff */
[----:B------:R-:W-:Y:S01]  /*ac50*/  IMAD R12, R13, c[0x0][0x4e8], R15 ;  /* 0x00013a000d0c7a24 */ /* 0x000fe200078e020f */
[----:B------:R2:W5:Y:S01]  /*ac60*/  LDL R81, [R1+0xc] ;  /* 0x00000c0001517983 */ /* 0x0005620000100800 */
[--C-:B------:R-:W-:Y:S01]  /*ac70*/  SHF.R.S32.HI R13, RZ, 0x2, R9.reuse ;  /* 0x00000002ff0d7819 */ /* 0x100fe20000011409 */
[----:B------:R3:W-:Y:S01]  /*ac80*/  @P0 MUFU.RCP R10, R4 ;  /* 0x00000004000a0308 */ /* 0x0007e20000001000 */
[----:B------:R-:W-:-:S04]  /*ac90*/  SHF.R.S32.HI R9, RZ, 0x1f, R9 ;  /* 0x0000001fff097819 */ /* 0x000fc80000011409 */
[----:B------:R-:W-:-:S03]  /*aca0*/  LEA.HI R9, R9, R13, RZ, 0x3 ;  /* 0x0000000d09097211 */ /* 0x000fc600078f18ff */
[----:B------:R-:W4:Y:S01]  /*acb0*/  @P1 MUFU.LG2 R5, R5 ;  /* 0x0000000500051308 */ /* 0x000f220000000c00 */
[----:B-1----:R-:W-:Y:S01]  /*acc0*/  @P0 FMUL.FTZ R14, R14, 0.69314718246459960938 ;  /* 0x3f3172180e0e0820 */ /* 0x002fe20000410000 */
[----:B------:R-:W-:Y:S02]  /*acd0*/  LOP3.LUT R9, R9, 0xfffffff8, RZ, 0xc0, !PT ;  /* 0xfffffff809097812 */ /* 0x000fe400078ec0ff */
[----:B---3--:R-:W-:Y:S02]  /*ace0*/  @P0 MOV R4, 0x3f317218 ;  /* 0x3f31721800040802 */ /* 0x008fe40000000f00 */
[----:B------:R-:W-:-:S03]  /*acf0*/  MOV R15, 0xff800000 ;  /* 0xff800000000f7802 */ /* 0x000fc60000000f00 */
[----:B------:R-:W-:Y:S01]  /*ad00*/  @P0 FMUL.FTZ R4, R4, c[0x0][0x2d0] ;  /* 0x0000b40004040a20 */ /* 0x000fe20000410000 */
[----:B------:R-:W-:-:S03]  /*ad10*/  IADD3 R13, R13, -R9, RZ ;  /* 0x800000090d0d7210 */ /* 0x000fc60007ffe0ff */
[----:B------:R-:W-:Y:S01]  /*ad20*/  @P0 FFMA.FTZ R15, R4, R0, R14 ;  /* 0x00000000040f0223 */ /* 0x000fe2000001000e */
[----:B------:R-:W-:Y:S01]  /*ad30*/  @P1 MOV R9, 0x3f317218 ;  /* 0x3f31721800091802 */ /* 0x000fe20000000f00 */
[----:B------:R-:W1:Y:S01]  /*ad40*/  S2R R0, SR_CTAID.Z ;  /* 0x0000000000007919 */ /* 0x000e620000002700 */
[----:B----4-:R-:W-:Y:S01]  /*ad50*/  @P1 FMUL.FTZ R5, R5, 0.69314718246459960938 ;  /* 0x3f31721805051820 */ /* 0x010fe20000410000 */
[----:B------:R-:W-:Y:S02]  /*ad60*/  SHF.R.S32.HI R3, RZ, 0x5, R3 ;  /* 0x00000005ff037819 */ /* 0x000fe40000011403 */
[----:B------:R-:W-:-:S04]  /*ad70*/  @P1 FMUL.FTZ R9, R9, c[0x0][0x2d0] ;  /* 0x0000b40009091a20 */ /* 0x000fc80000410000 */
[----:B------:R-:W-:Y:S01]  /*ad80*/  @P1 FFMA.FTZ R16, R9, R2, R5 ;  /* 0x0000000209101223 */ /* 0x000fe20000010005 */
[----:B------:R-:W-:Y:S01]  /*ad90*/  SHF.R.S32.HI R2, RZ, 0x1f, R3 ;  /* 0x0000001fff027819 */ /* 0x000fe20000011403 */
[----:B------:R-:W3:Y:S01]  /*ada0*/  S2R R5, SR_CTAID.X ;  /* 0x0000000000057919 */ /* 0x000ee20000002500 */
[----:B------:R-:W-:Y:S02]  /*adb0*/  LEA.HI R4, R8, R8, RZ, 0x1 ;  /* 0x0000000808047211 */ /* 0x000fe400078f08ff */
[----:B------:R-:W-:Y:S02]  /*adc0*/  LEA.HI R9, R2, R3, RZ, 0x3 ;  /* 0x0000000302097211 */ /* 0x000fe400078f18ff */
[----:B------:R-:W-:Y:S02]  /*add0*/  LOP3.LUT R14, R4, 0x1ffffffe, RZ, 0xc0, !PT ;  /* 0x1ffffffe040e7812 */ /* 0x000fe400078ec0ff */
[----:B------:R-:W-:Y:S02]  /*ade0*/  LOP3.LUT R9, R9, 0xffffff8, RZ, 0xc0, !PT ;  /* 0x0ffffff809097812 */ /* 0x000fe400078ec0ff */
[----:B------:R-:W-:-:S02]  /*adf0*/  IADD3 R14, R8, -R14, RZ ;  /* 0x8000000e080e7210 */ /* 0x000fc40007ffe0ff */
[C---:B------:R-:W-:Y:S02]  /*ae00*/  IADD3 R9, R3.reuse, -R9, RZ ;  /* 0x8000000903097210 */ /* 0x040fe40007ffe0ff */
[----:B------:R-:W-:Y:S02]  /*ae10*/  LEA R3, R3, R8, 0x9 ;  /* 0x0000000803037211 */ /* 0x000fe400078e48ff */
[----:B-1----:R-:W-:Y:S02]  /*ae20*/  SHF.R.S32.HI R2, RZ, 0x1f, R0 ;  /* 0x0000001fff027819 */ /* 0x002fe40000011400 */
[----:B------:R-:W-:Y:S02]  /*ae30*/  SHF.R.S32.HI R8, RZ, 0x2, R17 ;  /* 0x00000002ff087819 */ /* 0x000fe40000011411 */
[C---:B------:R-:W-:Y:S02]  /*ae40*/  R2P PR, R13.reuse, 0x6 ;  /* 0x000000060d007804 */ /* 0x040fe40000000000 */
[----:B------:R-:W-:-:S02]  /*ae50*/  LOP3.LUT R17, R13, 0x1, RZ, 0xc0, !PT ;  /* 0x000000010d117812 */ /* 0x000fc400078ec0ff */
[----:B------:R-:W-:Y:S01]  /*ae60*/  SHF.L.U32 R13, R13, 0x6, RZ ;  /* 0x000000060d0d7819 */ /* 0x000fe200000006ff */
[C---:B------:R-:W-:Y:S01]  /*ae70*/  IMAD R4, R2.reuse, c[0x0][0x3f0], RZ ;  /* 0x0000fc0002047a24 */ /* 0x040fe200078e02ff */
[----:B------:R-:W-:Y:S02]  /*ae80*/  MOV R21, UR11 ;  /* 0x0000000b00157c02 */ /* 0x000fe40008000f00 */
[----:B------:R-:W-:Y:S01]  /*ae90*/  MOV R19, UR15 ;  /* 0x0000000f00137c02 */ /* 0x000fe20008000f00 */
[----:B------:R-:W-:Y:S01]  /*aea0*/  IMAD R2, R2, c[0x0][0x498], RZ ;  /* 0x0001260002027a24 */ /* 0x000fe200078e02ff */
[----:B------:R-:W-:Y:S02]  /*aeb0*/  MOV R20, UR10 ;  /* 0x0000000a00147c02 */ /* 0x000fe40008000f00 */
[----:B------:R-:W-:Y:S02]  /*aec0*/  MOV R18, UR14 ;  /* 0x0000000e00127c02 */ /* 0x000fe40008000f00 */
[----:B------:R-:W-:-:S02]  /*aed0*/  MOV R21, UR8 ;  /* 0x0000000800157c02 */ /* 0x000fc40008000f00 */
[----:B------:R-:W-:Y:S02]  /*aee0*/  MOV R19, UR5 ;  /* 0x0000000500137c02 */ /* 0x000fe40008000f00 */
[----:B------:R-:W-:Y:S02]  /*aef0*/  LEA R8, R9, R8, 0x4 ;  /* 0x0000000809087211 */ /* 0x000fe400078e20ff */
        /* <DEDUP_REMOVED lines=8> */
[----:B---3--:R-:W-:Y:S01]  /*af80*/  LEA R8, R5, R8, 0x7 ;  /* 0x0000000805087211 */ /* 0x008fe200078e38ff */
        /* <DEDUP_REMOVED lines=82> */
[C---:B------:R-:W-:Y:S01]  /*b4b0*/  FMUL.FTZ R83, R10.reuse, R83 ;  /* 0x000000530a537220 */ /* 0x040fe20000410000 */
[----:B------:R-:W-:Y:S01]  /*b4c0*/  F2FP.PACK_AB R66, R67, R66 ;  /* 0x000000424342723e */ /* 0x000fe200000000ff */
[----:B------:R-:W-:Y:S01]  /*b4d0*/  FMUL.FTZ R82, R10, R82 ;  /* 0x000000520a527220 */ /* 0x000fe20000410000 */
[----:B------:R-:W-:Y:S01]  /*b4e0*/  STS [R3+0x80], R176 ;  /* 0x000080b003007388 */ /* 0x000fe20000000800 */
[----:B------:R-:W-:-:S02]  /*b4f0*/  IMAD R4, R12, c[0x0][0x3dc], R4 ;  /* 0x0000f7000c047a24 */ /* 0x000fc400078e0204 */
[----:B------:R-:W-:Y:S01]  /*b500*/  IMAD.WIDE.U32 R20, R7, c[0x0][0x488], R20 ;  /* 0x0001220007147a25 */ /* 0x000fe200078e0014 */
[----:B------:R-:W-:Y:S01]  /*b510*/  STS [R3+0x480], R178 ;  /* 0x000480b203007388 */ /* 0x000fe20000000800 */
[----:B------:R-:W-:Y:S02]  /*b520*/  F2FP.PACK_AB R68, R69, R68 ;  /* 0x000000444544723e */ /* 0x000fe400000000ff */
[----:B------:R-:W-:Y:S01]  /*b530*/  IMAD R9, R7, c[0x0][0x48c], R9 ;  /* 0x0001230007097a24 */ /* 0x000fe200078e0209 */
[----:B------:R-:W-:Y:S01]  /*b540*/  IADD3 R7, R2, R0, RZ ;  /* 0x0000000002077210 */ /* 0x000fe20007ffe0ff */
[----:B------:R-:W-:Y:S01]  /*b550*/  FMUL.FTZ R85, R11, R85 ;  /* 0x000000550b557220 */ /* 0x000fe20000410000 */
[----:B------:R-:W-:Y:S01]  /*b560*/  F2FP.PACK_AB R70, R71, R70 ;  /* 0x000000464746723e */ /* 0x000fe200000000ff */
[----:B------:R-:W-:Y:S01]  /*b570*/  FMUL.FTZ R84, R11, R84 ;  /* 0x000000540b547220 */ /* 0x000fe20000410000 */
[----:B------:R-:W-:Y:S01]  /*b580*/  STS [R0], R172 ;  /* 0x000000ac00007388 */ /* 0x000fe20000000800 */
[----:B------:R-:W-:-:S02]  /*b590*/  FMUL.FTZ R87, R10, R87 ;  /* 0x000000570a577220 */ /* 0x000fc40000410000 */
[----:B------:R-:W-:Y:S01]  /*b5a0*/  FMUL.FTZ R86, R10, R86 ;  /* 0x000000560a567220 */ /* 0x000fe20000410000 */
[----:B------:R-:W-:Y:S01]  /*b5b0*/  STS [R0+0x400], R174 ;  /* 0x000400ae00007388 */ /* 0x000fe20000000800 */
[----:B------:R-:W-:Y:S01]  /*b5c0*/  IMAD.WIDE.U32 R12, R12, c[0x0][0x3d8], R18 ;  /* 0x0000f6000c0c7a25 */ /* 0x000fe200078e0012 */
[----:B------:R-:W-:Y:S02]  /*b5d0*/  IADD3 R18, R2, R8, RZ ;  /* 0x0000000802127210 */ /* 0x000fe40007ffe0ff */
        /* <DEDUP_REMOVED lines=8> */
[----:B------:R-:W-:Y:S01]  /*b660*/  STS [R8+0x480], R54 ;  /* 0x0004803608007388 */ /* 0x000fe20000000800 */
[----:B------:R-:W-:Y:S01]  /*b670*/  FMUL.FTZ R93, R11, R93 ;  /* 0x0000005d0b5d7220 */ /* 0x000fe20000410000 */
[----:B------:R-:W-:Y:S01]  /*b680*/  F2FP.PACK_AB R76, R77, R76 ;  /* 0x0000004c4d4c723e */ /* 0x000fe200000000ff */
[----:B------:R-:W-:Y:S01]  /*b690*/  FMUL.FTZ R92, R11, R92 ;  /* 0x0000005c0b5c7220 */ /* 0x000fe20000410000 */
[----:B------:R-:W-:Y:S01]  /*b6a0*/  F2FP.PACK_AB R78, R79, R78 ;  /* 0x0000004e4f4e723e */ /* 0x000fe200000000ff */
[C---:B------:R-:W-:Y:S01]  /*b6b0*/  FMUL.FTZ R95, R10.reuse, R95 ;  /* 0x0000005f0a5f7220 */ /* 0x040fe20000410000 */
[----:B------:R-:W-:Y:S01]  /*b6c0*/  STS [R5], R56 ;  /* 0x0000003805007388 */ /* 0x000fe20000000800 */
[----:B------:R-:W-:Y:S01]  /*b6d0*/  FMUL.FTZ R94, R10, R94 ;  /* 0x0000005e0a5e7220 */ /* 0x000fe20000410000 */
[----:B------:R-:W-:Y:S01]  /*b6e0*/  F2FP.PACK_AB R82, R83, R82 ;  /* 0x000000525352723e */ /* 0x000fe200000000ff */
[C---:B------:R-:W-:Y:S01]  /*b6f0*/  FMUL.FTZ R97, R11.reuse, R97 ;  /* 0x000000610b617220 */ /* 0x040fe20000410000 */
[----:B------:R-:W-:Y:S01]  /*b700*/  STS [R5+0x400], R58 ;  /* 0x0004003a05007388 */ /* 0x000fe20000000800 */
[----:B------:R-:W-:-:S02]  /*b710*/  FMUL.FTZ R96, R11, R96 ;  /* 0x000000600b607220 */ /* 0x000fc40000410000 */
        /* <DEDUP_REMOVED lines=144> */
[----:B------:R-:W-:Y:S01]  /*c020*/  F2FP.PACK_AB R154, R155, R154 ;  /* 0x0000009a9b9a723e */ /* 0x000fe200000000ff */
[----:B------:R-:W-:Y:S01]  /*c030*/  FMUL.FTZ R10, R10, R166 ;  /* 0x000000a60a0a7220 */ /* 0x000fe20000410000 */
[----:B------:R-:W-:Y:S01]  /*c040*/  STS [R18+0x8080], R132 ;  /* 0x0080808412007388 */ /* 0x000fe20000000800 */
[----:B------:R-:W-:Y:S02]  /*c050*/  F2FP.PACK_AB R156, R157, R156 ;  /* 0x0000009c9d9c723e */ /* 0x000fe400000000ff */
[----:B------:R-:W-:Y:S01]  /*c060*/  F2FP.PACK_AB R158, R159, R158 ;  /* 0x0000009e9f9e723e */ /* 0x000fe200000000ff */
[----:B------:R-:W-:Y:S01]  /*c070*/  STS [R18+0x8480], R134 ;  /* 0x0084808612007388 */ /* 0x000fe20000000800 */
[----:B------:R-:W-:-:S02]  /*c080*/  LEA R17, P0, R20, c[0x0][0x450], 0x2 ;  /* 0x0001140014117a11 */ /* 0x000fc400078010ff */
[----:B------:R-:W-:Y:S01]  /*c090*/  IADD3 R9, R21, R9, RZ ;  /* 0x0000000915097210 */ /* 0x000fe20007ffe0ff */
[----:B------:R-:W-:Y:S01]  /*c0a0*/  STS [R2+0x8000], R136 ;  /* 0x0080008802007388 */ /* 0x000fe20000000800 */
[----:B------:R-:W-:Y:S02]  /*c0b0*/  F2FP.PACK_AB R160, R161, R160 ;  /* 0x000000a0a1a0723e */ /* 0x000fe400000000ff */
[----:B------:R-:W-:Y:S01]  /*c0c0*/  F2FP.PACK_AB R162, R163, R162 ;  /* 0x000000a2a3a2723e */ /* 0x000fe200000000ff */
        /* <DEDUP_REMOVED lines=30> */
[----:B------:R2:W1:Y:S04]  /*c2b0*/  LDS.128 R56, [R14+0x1080] ;  /* 0x001080000e387984 */ /* 0x0004680000000c00 */
        /* <DEDUP_REMOVED lines=14> */
[----:B------:R-:W-:Y:S01]  /*c3a0*/  ISETP.GE.AND P0, PT, R251, R6, PT ;  /* 0x00000006fb00720c */ /* 0x000fe20003f06270 */
        /* <DEDUP_REMOVED lines=13> */
[----:B--2---:R-:W2:Y:S01]  /*c480*/  LDS.128 R12, [R14+0xc080] ;  /* 0x00c080000e0c7984 */ /* 0x004ea20000000c00 */
        /* <DEDUP_REMOVED lines=17> */
[----:B--2---:R1:W-:Y:S02]  /*c5a0*/  @!P0 ST.E.128 [R2.64], R12 ;  /* 0x0000000c02008985 */ /* 0x0043e4000c101d0c */
.L_x_2542:
[----:B---34-:R-:W-:Y:S05]  /*c5b0*/  BSYNC B0 ;  /* 0x0000000000007941 */ /* 0x018fea0003800000 */
.L_x_2541:
[----:B-1----:R-:W-:Y:S01]  /*c5c0*/  IADD3 R2, R251, 0x20, RZ ;  /* 0x00000020fb027810 */ /* 0x002fe20007ffe0ff */
[----:B--2---:R1:W2:Y:S01]  /*c5d0*/  SHFL.IDX PT, R15, R73, 0x1, 0x181f ;  /* 0x00381f00490f7f89 */ /* 0x0042a200000e0000 */
[----:B------:R-:W-:Y:S02]  /*c5e0*/  BSSY B0, `(.L_x_2543) ;  /* 0x000001c000007945 */ /* 0x000fe40003800000 */
[----:B------:R-:W-:Y:S01]  /*c5f0*/  ISETP.GE.AND P0, PT, R2, R6, PT ;  /* 0x000000060200720c */ /* 0x000fe20003f06270 */
[----:B------:R1:W3:-:S12]  /*c600*/  SHFL.IDX PT, R14, R0, 0x1, 0x181f ;  /* 0x00381f00000e7f89 */ /* 0x0002d800000e0000 */
        /* <DEDUP_REMOVED lines=25> */
.L_x_2544:
[----:B------:R-:W-:Y:S05]  /*c7a0*/  BSYNC B0 ;  /* 0x0000000000007941 */ /* 0x000fea0003800000 */
.L_x_2543:
[----:B--2---:R-:W-:Y:S01]  /*c7b0*/  IADD3 R2, R251, 0x40, RZ ;  /* 0x00000040fb027810 */ /* 0x004fe20007ffe0ff */
[----:B------:R2:W4:Y:S01]  /*c7c0*/  SHFL.IDX PT, R15, R73, 0x2, 0x181f ;  /* 0x00581f00490f7f89 */ /* 0x00052200000e0000 */
        /* <DEDUP_REMOVED lines=28> */
.L_x_2546:
[----:B------:R-:W-:Y:S05]  /*c990*/  BSYNC B0 ;  /* 0x0000000000007941 */ /* 0x000fea0003800000 */
.L_x_2545:
[----:B------:R-:W-:Y:S01]  /*c9a0*/  IADD3 R251, R251, 0x60, RZ ;  /* 0x00000060fbfb7810 */ /* 0x000fe20007ffe0ff */
[----:B---3--:R3:W1:Y:S03]  /*c9b0*/  SHFL.IDX PT, R13, R73, 0x3, 0x181f ;  /* 0x00781f00490d7f89 */ /* 0x00866600000e0000 */
[----:B------:R-:W-:Y:S01]  /*c9c0*/  ISETP.GE.AND P0, PT, R251, R6, PT ;  /* 0x00000006fb00720c */ /* 0x000fe20003f06270 */
[----:B------:R3:W2:-:S12]  /*c9d0*/  SHFL.IDX PT, R12, R0, 0x3, 0x181f ;  /* 0x00781f00000c7f89 */ /* 0x00069800000e0000 */
[----:B------:R-:W-:Y:S05]  /*c9e0*/  @P0 EXIT ;  /* 0x000000000000094d */ /* 0x000fea0003800000 */
[C---:B-----5:R-:W-:Y:S02]  /*c9f0*/  IADD3 R4, R81.reuse, 0x40, RZ ;  /* 0x0000004051047810 */ /* 0x060fe40007ffe0ff */
[C---:B------:R-:W-:Y:S02]  /*ca00*/  IADD3 R2, R81.reuse, 0x80, RZ ;  /* 0x0000008051027810 */ /* 0x040fe40007ffe0ff */
[----:B------:R-:W-:Y:S02]  /*ca10*/  ISETP.GE.AND P1, PT, R4, c[0x0][0x3c8], PT ;  /* 0x0000f20004007a0c */ /* 0x000fe40003f26270 */
[----:B------:R-:W-:Y:S02]  /*ca20*/  ISETP.GE.AND P0, PT, R2, c[0x0][0x3c8], PT ;  /* 0x0000f20002007a0c */ /* 0x000fe40003f06270 */
[----:B------:R-:W-:-:S09]  /*ca30*/  ISETP.GE.AND P2, PT, R81, c[0x0][0x3c8], PT ;  /* 0x0000f20051007a0c */ /* 0x000fd20003f46270 */
[----:B------:R-:W-:Y:S02]  /*ca40*/  @!P1 SHF.R.S32.HI R3, RZ, 0x1f, R4 ;  /* 0x0000001fff039819 */ /* 0x000fe40000011404 */
[----:B-123--:R-:W-:Y:S02]  /*ca50*/  @!P0 SHF.R.S32.HI R0, RZ, 0x1f, R2 ;  /* 0x0000001fff008819 */ /* 0x00efe40000011402 */
        /* <DEDUP_REMOVED lines=19> */
.L_x_2547:
        /* <DEDUP_REMOVED lines=15> */
.L_x_3574:


//--------------------- .text._ZN7cutlass13device_kernelIN5flash19enable_sm80_to_sm89INS1_16FlashAttnFwdSm80INS1_25CollectiveMainloopFwdSm80ILi8ELi1ELb0EN4cute5tupleIJNS5_1CILi128EEENS7_ILi96EEENS7_ILi256EEEEEELi256ENS_6half_tEfNS_4arch4Sm80ELb0ELb0ELb0ELb1ELb1ELb0ELb1ELb0EEENS1_21CollectiveEpilogueFwdINS6_IJS8_SA_S9_EEENS6_IJNS7_ILi1EEESI_SI_EEESC_SE_Li256ELb1ELb1ELb0ELb0EEENS1_19SingleTileSchedulerILb1ELb0ELb1ELi128EEEEEEEEEvNT_6ParamsE --------------------------
	.section	.text._ZN7cutlass13device_kernelIN5flash19enable_sm80_to_sm89INS1_16FlashAttnFwdSm80INS1_25CollectiveMainloopFwdSm80ILi8ELi1ELb0EN4cute5tupleIJNS5_1CILi128EEENS7_ILi96EEENS7_ILi256EEEEEELi256ENS_6half_tEfNS_4arch4Sm80ELb0ELb0ELb0ELb1ELb1ELb0ELb1ELb0EEENS1_21CollectiveEpilogueFwdINS6_IJS8_SA_S9_EEENS6_IJNS7_ILi1EEESI_SI_EEESC_SE_Li256ELb1ELb1ELb0ELb0EEENS1_19SingleTileSchedulerILb1ELb0ELb1ELi128EEEEEEEEEvNT_6ParamsE,"ax",@progbits
	.sectioninfo	@"SHI_REGISTERS=255"
	.align	128
.text._ZN7cutlass13device_kernelIN5flash19enable_sm80_to_sm89INS1_16FlashAttnFwdSm80INS1_25CollectiveMainloopFwdSm80ILi8ELi1ELb0EN4cute5tupleIJNS5_1CILi128EEENS7_ILi96EEENS7_ILi256EEEEEELi256ENS_6half_tEfNS_4arch4Sm80ELb0ELb0ELb0ELb1ELb1ELb0ELb1ELb0EEENS1_21CollectiveEpilogueFwdINS6_IJS8_SA_S9_EEENS6_IJNS7_ILi1EEESI_SI_EEESC_SE_Li256ELb1ELb1ELb0ELb0EEENS1_19SingleTileSchedulerILb1ELb0ELb1ELi128EEEEEEEEEvNT_6ParamsE:
        .type           _ZN7cutlass13device_kernelIN5flash19enable_sm80_to_sm89INS1_16FlashAttnFwdSm80INS1_25CollectiveMainloopFwdSm80ILi8ELi1ELb0EN4cute5tupleIJNS5_1CILi128EEENS7_ILi96EEENS7_ILi256EEEEEELi256ENS_6half_tEfNS_4arch4Sm80ELb0ELb0ELb0ELb1ELb1ELb0ELb1ELb0EEENS1_21CollectiveEpilogueFwdINS6_IJS8_SA_S9_EEENS6_IJNS7_ILi1EEESI_SI_EEESC_SE_Li256ELb1ELb1ELb0ELb0EEENS1_19SingleTileSchedulerILb1ELb0ELb1ELi128EEEEEEEEEvNT_6ParamsE,@function
        .size           _ZN7cutlass13device_kernelIN5flash19enable_sm80_to_sm89INS1_16FlashAttnFwdSm80INS1_25CollectiveMainloopFwdSm80ILi8ELi1ELb0EN4cute5tupleIJNS5_1CILi128EEENS7_ILi96EEENS7_ILi256EEEEEELi256ENS_6half_tEfNS_4arch4Sm80ELb0ELb0ELb0ELb1ELb1ELb0ELb1ELb0EEENS1_21CollectiveEpilogueFwdINS6_IJS8_SA_S9_EEENS6_IJNS7_ILi1EEESI_SI_EEESC_SE_Li256ELb1ELb1ELb0ELb0EEENS1_19SingleTileSchedulerILb1ELb0ELb1ELi128EEEEEEEEEvNT_6ParamsE,(.L_x_3575 - _ZN7cutlass13device_kernelIN5flash19enable_sm80_to_sm89INS1_16FlashAttnFwdSm80INS1_25CollectiveMainloopFwdSm80ILi8ELi1ELb0EN4cute5tupleIJNS5_1CILi128EEENS7_ILi96EEENS7_ILi256EEEEEELi256ENS_6half_tEfNS_4arch4Sm80ELb0ELb0ELb0ELb1ELb1ELb0ELb1ELb0EEENS1_21CollectiveEpilogueFwdINS6_IJS8_SA_S9_EEENS6_IJNS7_ILi1EEESI_SI_EEESC_SE_Li256ELb1ELb1ELb0ELb0EEENS1_19SingleTileSchedulerILb1ELb0ELb1ELi128EEEEEEEEEvNT_6ParamsE)
        .other          _ZN7cutlass13device_kernelIN5flash19enable_sm80_to_sm89INS1_16FlashAttnFwdSm80INS1_25CollectiveMainloopFwdSm80ILi8ELi1ELb0EN4cute5tupleIJNS5_1CILi128EEENS7_ILi96EEENS7_ILi256EEEEEELi256ENS_6half_tEfNS_4arch4Sm80ELb0ELb0ELb0ELb1ELb1ELb0ELb1ELb0EEENS1_21CollectiveEpilogueFwdINS6_IJS8_SA_S9_EEENS6_IJNS7_ILi1EEESI_SI_EEESC_SE_Li256ELb1ELb1ELb0ELb0EEENS1_19SingleTileSchedulerILb1ELb0ELb1ELi128EEEEEEEEEvNT_6ParamsE,@"STO_CUDA_ENTRY STV_DEFAULT"
_ZN7cutlass13device_kernelIN5flash19enable_sm80_to_sm89INS1_16FlashAttnFwdSm80INS1_25CollectiveMainloopFwdSm80ILi8ELi1ELb0EN4cute5tupleIJNS5_1CILi128EEENS7_ILi96EEENS7_ILi256EEEEEELi256ENS_6half_tEfNS_4arch4Sm80ELb0ELb0ELb0ELb1ELb1ELb0ELb1ELb0EEENS1_21CollectiveEpilogueFwdINS6_IJS8_SA_S9_EEENS6_IJNS7_ILi1EEESI_SI_EEESC_SE_Li256ELb1ELb1ELb0ELb0EEENS1_19SingleTileSchedulerILb1ELb0ELb1ELi128EEEEEEEEEvNT_6ParamsE:
        /* <DEDUP_REMOVED lines=21> */
.L_x_2549:
        /* <DEDUP_REMOVED lines=13> */
.L_x_2551:
[----:B------:R-:W-:Y:S02]  /*0220*/  ULDC UR6, c[0x0][0x54c] ;  /* 0x0001530000067ab9 */ /* 0x000fe40000000800 */
.L_x_2550:
[----:B------:R-:W-:Y:S02]  /*0230*/  ULDC UR4, c[0x0][0x548] ;  /* 0x0001520000047ab9 */ /* 0x000fe40000000800 */
[----:B------:R-:W-:-:S02]  /*0240*/  USHF.L.U32 UR5, UR5, 0x7, URZ ;  /* 0x0000000705057899 */ /* 0x000fc4000800063f */
[----:B------:R-:W-:-:S04]  /*0250*/  UIMAD UR4, UR6, UR4, URZ ;  /* 0x00000004060472a4 */ /* 0x000fc8000f8e023f */
[----:B------:R-:W-:-:S04]  /*0260*/  UISETP.GE.AND UP0, UPT, UR5, UR4, UPT ;  /* 0x000000040500728c */ /* 0x000fc8000bf06270 */
[----:B------:R-:W-:Y:S01]  /*0270*/  USEL UR11, UR11, 0xffffffff, !UP0 ;  /* 0xffffffff0b0b7887 */ /* 0x000fe2000c000000 */
[----:B------:R-:W-:Y:S05]  /*0280*/  BRA `(.L_x_2552) ;  /* 0x000001b000007947 */ /* 0x000fea0003800000 */
.L_x_2548:
        /* <DEDUP_REMOVED lines=8> */
.L_x_2553:
        /* <DEDUP_REMOVED lines=13> */
.L_x_2555:
[----:B------:R-:W-:Y:S02]  /*03e0*/  ULDC UR6, c[0x0][0x54c] ;  /* 0x0001530000067ab9 */ /* 0x000fe40000000800 */
.L_x_2554:
[----:B------:R-:W-:Y:S02]  /*03f0*/  ULDC UR4, c[0x0][0x548] ;  /* 0x0001520000047ab9 */ /* 0x000fe40000000800 */
[----:B------:R-:W-:-:S02]  /*0400*/  USHF.L.U32 UR5, UR5, 0x7, URZ ;  /* 0x0000000705057899 */ /* 0x000fc4000800063f */
[----:B------:R-:W-:-:S04]  /*0410*/  UIMAD UR4, UR6, UR4, URZ ;  /* 0x00000004060472a4 */ /* 0x000fc8000f8e023f */
[----:B------:R-:W-:-:S04]  /*0420*/  UISETP.GE.AND UP0, UPT, UR5, UR4, UPT ;  /* 0x000000040500728c */ /* 0x000fc8000bf06270 */
[----:B------:R-:W-:-:S06]  /*0430*/  USEL UR11, UR11, 0xffffffff, !UP0 ;  /* 0xffffffff0b0b7887 */ /* 0x000fcc000c000000 */
.L_x_2552:
        /* <DEDUP_REMOVED lines=44> */
.L_x_2556:
        /* <DEDUP_REMOVED lines=10> */
.L_x_2557:
        /* <DEDUP_REMOVED lines=12> */
.L_x_2558:
        /* <DEDUP_REMOVED lines=84> */
[----:B------:R-:W1:Y:S01]  /*0da0*/  S2R R10, SR_CTAID.X ;  /* 0x00000000000a7919 */ /* 0x000e620000002500 */
[----:B------:R-:W-:Y:S01]  /*0db0*/  SHF.R.S32.HI R6, RZ, 0x1f, R2 ;  /* 0x0000001fff067819 */ /* 0x000fe20000011402 */
[----:B------:R-:W-:Y:S02]  /*0dc0*/  USHF.R.S32.HI UR15, URZ, 0x1f, UR14 ;  /* 0x0000001f3f0f7899 */ /* 0x000fe4000801140e */
[----:B------:R2:W3:Y:S01]  /*0dd0*/  @P1 LDG.E R3, [R4.64] ;  /* 0x0000000c04031981 */ /* 0x0004e2000c1e1900 */
[CC--:B------:R-:W-:Y:S01]  /*0de0*/  LEA.HI R30, R6.reuse, R2.reuse, RZ, 0x3 ;  /* 0x00000002061e7211 */ /* 0x0c0fe200078f18ff */
[----:B------:R-:W-:Y:S01]  /*0df0*/  ULDC.64 UR4, c[0x0][0x178] ;  /* 0x00005e0000047ab9 */ /* 0x000fe20000000a00 */
[----:B------:R-:W-:Y:S01]  /*0e00*/  LEA.HI R11, R6, R2, RZ, 0x4 ;  /* 0x00000002060b7211 */ /* 0x000fe200078f20ff */
[----:B------:R-:W-:Y:S01]  /*0e10*/  UIMAD UR15, UR15, UR4, URZ ;  /* 0x000000040f0f72a4 */ /* 0x000fe2000f8e023f */
[----:B------:R-:W-:Y:S01]  /*0e20*/  LOP3.LUT R12, R30, 0xfffffff8, RZ, 0xc0, !PT ;  /* 0xfffffff81e0c7812 */ /* 0x000fe200078ec0ff */
[----:B------:R-:W-:Y:S01]  /*0e30*/  UIMAD.WIDE.U32 UR16, UR14, UR4, URZ ;  /* 0x000000040e1072a5 */ /* 0x000fe2000f8e003f */
[----:B------:R-:W-:Y:S01]  /*0e40*/  SHF.R.S32.HI R30, RZ, 0x3, R30 ;  /* 0x00000003ff1e7819 */ /* 0x000fe2000001141e */
[----:B------:R-:W-:Y:S01]  /*0e50*/  UIMAD UR15, UR14, UR5, UR15 ;  /* 0x000000050e0f72a4 */ /* 0x000fe2000f8e020f */
[----:B------:R-:W-:Y:S01]  /*0e60*/  BSSY B0, `(.L_x_2560) ;  /* 0x000005f000007945 */ /* 0x000fe20003800000 */
[----:B------:R-:W-:Y:S01]  /*0e70*/  IMAD.IADD R12, R2, 0x1, -R12 ;  /* 0x00000001020c7824 */ /* 0x000fe200078e0a0c */
[----:B------:R-:W-:Y:S01]  /*0e80*/  ULDC.64 UR4, c[0x0][0x1b8] ;  /* 0x00006e0000047ab9 */ /* 0x000fe20000000a00 */
[----:B------:R-:W-:Y:S01]  /*0e90*/  IMAD.SHL.U32 R249, R30, 0x40, RZ ;  /* 0x000000401ef97824 */ /* 0x000fe200078e00ff */
[----:B------:R-:W-:Y:S01]  /*0ea0*/  UIADD3 UR17, UR17, UR15, URZ ;  /* 0x0000000f11117290 */ /* 0x000fe2000fffe03f */
[C---:B------:R-:W-:Y:S01]  /*0eb0*/  IMAD R108, R12.reuse, 0x20, R30 ;  /* 0x000000200c6c7824 */ /* 0x040fe200078e021e */
[----:B------:R-:W-:Y:S01]  /*0ec0*/  USHF.R.S32.HI UR15, URZ, 0x1f, UR11 ;  /* 0x0000001f3f0f7899 */ /* 0x000fe2000801140b */
[----:B------:R-:W-:Y:S01]  /*0ed0*/  IMAD.SHL.U32 R33, R12, 0x8, RZ ;  /* 0x000000080c217824 */ /* 0x000fe200078e00ff */
[----:B------:R-:W-:Y:S01]  /*0ee0*/  UIMAD UR14, UR8, UR4, URZ ;  /* 0x00000004080e72a4 */ /* 0x000fe2000f8e023f */
[----:B------:R-:W-:Y:S01]  /*0ef0*/  LOP3.LUT R249, R249, 0x1c0, RZ, 0xc0, !PT ;  /* 0x000001c0f9f97812 */ /* 0x000fe200078ec0ff */
[----:B------:R-:W-:Y:S01]  /*0f00*/  USEL UR15, UR15, URZ, !UP1 ;  /* 0x0000003f0f0f7287 */ /* 0x000fe2000c800000 */
[C---:B-1----:R-:W-:Y:S01]  /*0f10*/  IMAD R8, R10.reuse, 0x80, R108 ;  /* 0x000000800a087824 */ /* 0x042fe200078e026c */
[----:B------:R-:W-:Y:S01]  /*0f20*/  UIMAD UR14, UR9, UR5, UR14 ;  /* 0x00000005090e72a4 */ /* 0x000fe2000f8e020e */
[----:B------:R1:W-:Y:S01]  /*0f30*/  STL [R1], R108 ;  /* 0x0000006c01007387 */ /* 0x0003e20000100800 */
[----:B------:R-:W-:Y:S01]  /*0f40*/  UIMAD.WIDE.U32 UR18, UR9, UR4, UR16 ;  /* 0x00000004091272a5 */ /* 0x000fe2000f8e0010 */
[----:B------:R-:W-:Y:S01]  /*0f50*/  IMAD.MOV.U32 R7, RZ, RZ, R8 ;  /* 0x000000ffff077224 */ /* 0x000fe200078e0008 */
[----:B------:R-:W-:Y:S01]  /*0f60*/  USEL UR16, UR11, URZ, !UP1 ;  /* 0x0000003f0b107287 */ /* 0x000fe2000c800000 */
[----:B--2---:R-:W-:Y:S01]  /*0f70*/  IMAD.MOV.U32 R4, RZ, RZ, c[0x0][0x2c4] ;  /* 0x0000b100ff047624 */ /* 0x004fe200078e00ff */
[----:B------:R-:W-:Y:S01]  /*0f80*/  ULDC.64 UR4, c[0x0][0x1c0] ;  /* 0x0000700000047ab9 */ /* 0x000fe20000000a00 */
[----:B------:R-:W-:Y:S01]  /*0f90*/  IMAD R10, R10, 0x80, R30 ;  /* 0x000000800a0a7824 */ /* 0x000fe200078e021e */
[----:B------:R-:W-:Y:S01]  /*0fa0*/  UIMAD UR15, UR15, UR4, URZ ;  /* 0x000000040f0f72a4 */ /* 0x000fe2000f8e023f */
[C---:B------:R-:W-:Y:S01]  /*0fb0*/  IADD3 R13, R33.reuse, 0x40, RZ ;  /* 0x00000040210d7810 */ /* 0x040fe20007ffe0ff */
[----:B------:R-:W-:Y:S01]  /*0fc0*/  UIADD3 UR19, UR19, UR14, URZ ;  /* 0x0000000e13137290 */ /* 0x000fe2000fffe03f */
[----:B------:R-:W-:Y:S01]  /*0fd0*/  ISETP.NE.AND P0, PT, R4, 0x1, PT ;  /* 0x000000010400780c */ /* 0x000fe20003f05270 */
[----:B------:R-:W-:Y:S01]  /*0fe0*/  UIMAD UR5, UR16, UR5, UR15 ;  /* 0x00000005100572a4 */ /* 0x000fe2000f8e020f */
[C---:B------:R-:W-:Y:S01]  /*0ff0*/  IADD3 R32, R33.reuse, 0x80, RZ ;  /* 0x0000008021207810 */ /* 0x040fe20007ffe0ff */
[----:B------:R-:W-:Y:S01]  /*1000*/  UIMAD.WIDE.U32 UR16, UR16, UR4, UR18 ;  /* 0x00000004101072a5 */ /* 0x000fe2000f8e0012 */
[----:B------:R-:W-:-:S02]  /*1010*/  ISETP.GE.AND P4, PT, R33, c[0x0][0x198], PT ;  /* 0x0000660021007a0c */ /* 0x000fc40003f86270 */
[----:B------:R-:W-:Y:S01]  /*1020*/  ISETP.GE.AND P3, PT, R13, c[0x0][0x198], PT ;  /* 0x000066000d007a0c */ /* 0x000fe20003f66270 */
[----:B------:R-:W-:Y:S01]  /*1030*/  UIADD3 UR5, UR17, UR5, URZ ;  /* 0x0000000511057290 */ /* 0x000fe2000fffe03f */
[----:B------:R-:W-:Y:S01]  /*1040*/  ISETP.GE.AND P6, PT, R32, c[0x0][0x198], PT ;  /* 0x0000660020007a0c */ /* 0x000fe20003fc6270 */
[----:B------:R-:W-:Y:S02]  /*1050*/  IMAD.U32 R15, RZ, RZ, UR17 ;  /* 0x00000011ff0f7e24 */ /* 0x000fe4000f8e00ff */
[----:B------:R-:W-:Y:S02]  /*1060*/  IMAD.U32 R14, RZ, RZ, UR16 ;  /* 0x00000010ff0e7e24 */ /* 0x000fe4000f8e00ff */
[----:B------:R-:W-:-:S04]  /*1070*/  @P0 IMAD.HI.U32 R4, R8, c[0x0][0x2c8], RZ ;  /* 0x0000b20008040a27 */ /* 0x000fc800078e00ff */
[----:B------:R-:W-:Y:S01]  /*1080*/  IMAD.U32 R15, RZ, RZ, UR5 ;  /* 0x00000005ff0f7e24 */ /* 0x000fe2000f8e00ff */
[----:B------:R-:W-:-:S04]  /*1090*/  @P0 SHF.R.U32.HI R7, RZ, c[0x0][0x2cc], R4 ;  /* 0x0000b300ff070a19 */ /* 0x000fc80000011604 */
[--C-:B------:R-:W-:Y:S01]  /*10a0*/  SHF.R.S32.HI R5, RZ, 0x1f, R7.reuse ;  /* 0x0000001fff057819 */ /* 0x100fe20000011407 */
[----:B------:R-:W-:Y:S02]  /*10b0*/  IMAD.MOV R4, RZ, RZ, -R7 ;  /* 0x000000ffff047224 */ /* 0x000fe400078e0a07 */
[----:B------:R-:W-:-:S04]  /*10c0*/  IMAD.WIDE.U32 R14, R7, c[0x0][0x1b0], R14 ;  /* 0x00006c00070e7a25 */ /* 0x000fc800078e000e */
[----:B------:R-:W-:Y:S02]  /*10d0*/  IMAD R4, R4, c[0x0][0x2c4], R8 ;  /* 0x0000b10004047a24 */ /* 0x000fe400078e0208 */
[----:B------:R-:W-:-:S03]  /*10e0*/  IMAD R5, R5, c[0x0][0x1b0], RZ ;  /* 0x00006c0005057a24 */ /* 0x000fc600078e02ff */
[----:B------:R-:W-:Y:S01]  /*10f0*/  SHF.R.S32.HI R8, RZ, 0x1f, R4 ;  /* 0x0000001fff087819 */ /* 0x000fe20000011404 */
[----:B------:R-:W-:Y:S01]  /*1100*/  IMAD R5, R7, c[0x0][0x1b4], R5 ;  /* 0x00006d0007057a24 */ /* 0x000fe200078e0205 */
[----:B------:R-:W-:-:S03]  /*1110*/  LOP3.LUT R7, R11, 0xfffffff0, RZ, 0xc0, !PT ;  /* 0xfffffff00b077812 */ /* 0x000fc600078ec0ff */
[----:B------:R-:W-:Y:S02]  /*1120*/  IMAD R8, R8, c[0x0][0x1a8], RZ ;  /* 0x00006a0008087a24 */ /* 0x000fe400078e02ff */
[----:B------:R-:W-:Y:S02]  /*1130*/  IMAD.IADD R15, R15, 0x1, R5 ;  /* 0x000000010f0f7824 */ /* 0x000fe400078e0205 */
[C---:B------:R-:W-:Y:S02]  /*1140*/  IMAD R9, R4.reuse, c[0x0][0x1ac], R8 ;  /* 0x00006b0004097a24 */ /* 0x040fe400078e0208 */
[----:B------:R-:W-:Y:S01]  /*1150*/  IMAD.WIDE.U32 R4, R4, c[0x0][0x1a8], R14 ;  /* 0x00006a0004047a25 */ /* 0x000fe200078e000e */
[----:B------:R-:W-:-:S03]  /*1160*/  LEA.HI R14, R6, R2, RZ, 0x6 ;  /* 0x00000002060e7211 */ /* 0x000fc600078f30ff */
[----:B------:R-:W-:Y:S01]  /*1170*/  IMAD.IADD R9, R5, 0x1, R9 ;  /* 0x0000000105097824 */ /* 0x000fe200078e0209 */
[----:B------:R-:W-:Y:S01]  /*1180*/  LEA R16, P0, R4, c[0x0][0x160], 0x1 ;  /* 0x0000580004107a11 */ /* 0x000fe200078008ff */
[----:B------:R-:W-:Y:S02]  /*1190*/  IMAD.IADD R5, R2, 0x1, -R7 ;  /* 0x0000000102057824 */ /* 0x000fe400078e0a07 */
[----:B-----5:R-:W-:Y:S01]  /*11a0*/  IMAD R8, R0, c[0x0][0x2c4], RZ ;  /* 0x0000b10000087a24 */ /* 0x020fe200078e02ff */
[----:B------:R-:W-:Y:S01]  /*11b0*/  LEA.HI.X R9, R4, c[0x0][0x164], R9, 0x1, P0 ;  /* 0x0000590004097a11 */ /* 0x000fe200000f0c09 */
[----:B------:R-:W-:Y:S01]  /*11c0*/  IMAD.SHL.U32 R14, R14, 0x8, RZ ;  /* 0x000000080e0e7824 */ /* 0x000fe200078e00ff */
[----:B------:R-:W-:Y:S01]  /*11d0*/  SHF.R.S32.HI R7, RZ, 0x1f, R5 ;  /* 0x0000001fff077819 */ /* 0x000fe20000011405 */
[----:B------:R-:W-:Y:S01]  /*11e0*/  IMAD.MOV.U32 R4, RZ, RZ, 0x10 ;  /* 0x00000010ff047424 */ /* 0x000fe200078e00ff */
[----:B------:R-:W-:Y:S01]  /*11f0*/  ISETP.GE.AND P0, PT, R10, R8, PT ;  /* 0x000000080a00720c */ /* 0x000fe20003f06270 */
[----:B------:R1:W2:Y:S01]  /*1200*/  SHFL.IDX PT, R20, R16, RZ, 0x181f ;  /* 0x00181fff10147589 */ /* 0x0002a200000e0000 */
[----:B------:R-:W-:-:S03]  /*1210*/  LEA.HI R7, R7, R5, RZ, 0x3 ;  /* 0x0000000507077211 */ /* 0x000fc600078f18ff */
[----:B------:R1:W4:Y:S01]  /*1220*/  SHFL.IDX PT, R21, R9, RZ, 0x181f ;  /* 0x00181fff09157589 */ /* 0x00032200000e0000 */
[----:B------:R-:W-:-:S05]  /*1230*/  LOP3.LUT R0, R7, 0xfffffff8, RZ, 0xc0, !PT ;  /* 0xfffffff807007812 */ /* 0x000fca00078ec0ff */
[----:B------:R-:W-:Y:S01]  /*1240*/  IMAD.IADD R5, R5, 0x1, -R0 ;  /* 0x0000000105057824 */ /* 0x000fe200078e0a00 */
[----:B------:R-:W-:-:S04]  /*1250*/  IADD3 R0, R33, 0xc0, RZ ;  /* 0x000000c021007810 */ /* 0x000fc80007ffe0ff */
[----:B------:R-:W-:Y:S01]  /*1260*/  ISETP.GE.AND P5, PT, R0, c[0x0][0x198], PT ;  /* 0x0000660000007a0c */ /* 0x000fe20003fa6270 */
[----:B---3--:R3:W1:Y:S03]  /*1270*/  @P1 R2UR UR18, R3 ;  /* 0x00000000031213c2 */ /* 0x00866600000e0000 */
[----:B------:R-:W-:Y:S01]  /*1280*/  R2P PR, R5, 0x6 ;  /* 0x0000000605007804 */ /* 0x000fe20000000000 */
[----:B-1----:R-:W-:-:S04]  /*1290*/  @!UP0 UMOV UR18, UR11 ;  /* 0x0000000b00128c82 */ /* 0x002fc80008000000 */
[----:B------:R-:W-:Y:S02]  /*12a0*/  SEL R4, R4, 0xfffffff0, !P1 ;  /* 0xfffffff004047807 */ /* 0x000fe40004800000 */
[----:B---3--:R-:W-:Y:S02]  /*12b0*/  SHF.R.U32.HI R3, RZ, 0x3, R249 ;  /* 0x00000003ff037819 */ /* 0x008fe400000116f9 */
[----:B------:R-:W-:-:S04]  /*12c0*/  LOP3.LUT R249, R249, 0x38, R33, 0xf8, !PT ;  /* 0x00000038f9f97812 */ /* 0x000fc800078ef821 */
[----:B------:R-:W-:Y:S01]  /*12d0*/  LOP3.LUT R249, R249, R3, RZ, 0x3c, !PT ;  /* 0x00000003f9f97212 */ /* 0x000fe200078e3cff */
[----:B------:R-:W-:-:S03]  /*12e0*/  IMAD.MOV.U32 R3, RZ, RZ, 0x20 ;  /* 0x00000020ff037424 */ /* 0x000fc600078e00ff */
[----:B------:R-:W-:Y:S02]  /*12f0*/  LOP3.LUT R249, R249, 0xfffffe00, R14, 0xf8, !PT ;  /* 0xfffffe00f9f97812 */ /* 0x000fe400078ef80e */
[----:B------:R-:W-:Y:S01]  /*1300*/  SEL R3, R3, 0xffffffe0, !P2 ;  /* 0xffffffe003037807 */ /* 0x000fe20005000000 */
[----:B------:R-:W-:Y:S05]  /*1310*/  @P0 BRA `(.L_x_2561) ;  /* 0x0000013000000947 */ /* 0x000fea0003800000 */
[----:B--2-4-:R-:W-:Y:S01]  /*1320*/  SHF.R.S32.HI R17, RZ, 0x1f, R13 ;  /* 0x0000001fff117819 */ /* 0x014fe2000001140d */
        /* <DEDUP_REMOVED lines=18> */
.L_x_2561:
[----:B--2-4-:R-:W-:Y:S05]  /*1450*/  BSYNC B0 ;  /* 0x0000000000007941 */ /* 0x014fea0003800000 */
.L_x_2560:
[----:B-1----:R-:W-:Y:S01]  /*1460*/  IADD3 R14, R10, 0x20, RZ ;  /* 0x000000200a0e7810 */ /* 0x002fe20007ffe0ff */
[----:B------:R1:W2:Y:S01]  /*1470*/  SHFL.IDX PT, R21, R9, 0x1, 0x181f ;  /* 0x00381f0009157f89 */ /* 0x0002a200000e0000 */
        /* <DEDUP_REMOVED lines=23> */
.L_x_2563:
[----:B------:R-:W-:Y:S05]  /*15f0*/  BSYNC B0 ;  /* 0x0000000000007941 */ /* 0x000fea0003800000 */
.L_x_2562:
[----:B--2---:R-:W-:Y:S01]  /*1600*/  IADD3 R14, R10, 0x40, RZ ;  /* 0x000000400a0e7810 */ /* 0x004fe20007ffe0ff */
[----:B------:R2:W4:Y:S01]  /*1610*/  SHFL.IDX PT, R21, R9, 0x2, 0x181f ;  /* 0x00581f0009157f89 */ /* 0x00052200000e0000 */
        /* <DEDUP_REMOVED lines=23> */
.L_x_2565:
[----:B------:R-:W-:Y:S05]  /*1790*/  BSYNC B0 ;  /* 0x0000000000007941 */ /* 0x000fea0003800000 */
.L_x_2564:
[----:B-12---:R-:W-:Y:S01]  /*17a0*/  SHFL.IDX PT, R16, R16, 0x3, 0x181f ;  /* 0x00781f0010107f89 */ /* 0x006fe200000e0000 */
[----:B------:R-:W-:Y:S01]  /*17b0*/  IADD3 R10, R10, 0x60, RZ ;  /* 0x000000600a0a7810 */ /* 0x000fe20007ffe0ff */
[----:B------:R-:W-:Y:S01]  /*17c0*/  UMOV UR14, 0x60 ;  /* 0x00000060000e7882 */ /* 0x000fe20000000000 */
[----:B------:R-:W-:Y:S01]  /*17d0*/  SHF.R.S32.HI R31, RZ, 0x1f, R13 ;  /* 0x0000001fff1f7819 */ /* 0x000fe2000001140d */
[----:B------:R-:W1:Y:S01]  /*17e0*/  SHFL.IDX PT, R17, R9, 0x3, 0x181f ;  /* 0x00781f0009117f89 */ /* 0x000e6200000e0000 */
[----:B------:R-:W-:Y:S01]  /*17f0*/  ISETP.GE.AND P0, PT, R10, R8, PT ;  /* 0x000000080a00720c */ /* 0x000fe20003f06270 */
[----:B------:R-:W-:Y:S01]  /*1800*/  UIMAD UR14, UR6, UR14, -0x60 ;  /* 0xffffffa0060e74a4 */ /* 0x000fe2000f8e020e */
[----:B------:R-:W-:Y:S01]  /*1810*/  SHF.R.S32.HI R29, RZ, 0x1f, R32 ;  /* 0x0000001fff1d7819 */ /* 0x000fe20000011420 */
[----:B------:R-:W-:Y:S01]  /*1820*/  IMAD.MOV.U32 R250, RZ, RZ, c[0x0][0x2b8] ;  /* 0x0000ae00fffa7624 */ /* 0x000fe200078e00ff */
[----:B------:R-:W-:Y:S01]  /*1830*/  SHF.R.S32.HI R28, RZ, 0x1f, R0 ;  /* 0x0000001fff1c7819 */ /* 0x000fe20000011400 */
[----:B------:R-:W-:Y:S01]  /*1840*/  IMAD.SHL.U32 R249, R249, 0x2, RZ ;  /* 0x00000002f9f97824 */ /* 0x000fe200078e00ff */
[----:B------:R-:W-:Y:S01]  /*1850*/  LEA.HI R31, R31, R13, RZ, 0x3 ;  /* 0x0000000d1f1f7211 */ /* 0x000fe200078f18ff */
[----:B------:R-:W-:Y:S01]  /*1860*/  USHF.R.S32.HI UR15, URZ, 0x1f, UR18 ;  /* 0x0000001f3f0f7899 */ /* 0x000fe20008011412 */
[----:B------:R-:W-:Y:S01]  /*1870*/  LEA.HI R29, R29, R32, RZ, 0x3 ;  /* 0x000000201d1d7211 */ /* 0x000fe200078f18ff */
[----:B------:R-:W-:Y:S01]  /*1880*/  ULDC.64 UR4, c[0x0][0x2b0] ;  /* 0x0000ac0000047ab9 */ /* 0x000fe20000000a00 */
[----:B------:R-:W-:Y:S01]  /*1890*/  LEA.HI R28, R28, R0, RZ, 0x3 ;  /* 0x000000001c1c7211 */ /* 0x000fe200078f18ff */
[----:B------:R-:W-:Y:S01]  /*18a0*/  UIMAD UR15, UR15, UR4, URZ ;  /* 0x000000040f0f72a4 */ /* 0x000fe2000f8e023f */
[----:B---3--:R-:W-:Y:S01]  /*18b0*/  IADD3 R14, R108, UR14, RZ ;  /* 0x0000000e6c0e7c10 */ /* 0x008fe2000fffe0ff */
[----:B------:R-:W-:Y:S01]  /*18c0*/  UIMAD.WIDE.U32 UR16, UR18, UR4, URZ ;  /* 0x00000004121072a5 */ /* 0x000fe2000f8e003f */
[----:B------:R-:W-:Y:S01]  /*18d0*/  LOP3.LUT R31, R31, 0xfffffff8, RZ, 0xc0, !PT ;  /* 0xfffffff81f1f7812 */ /* 0x000fe200078ec0ff */
[----:B------:R-:W-:Y:S01]  /*18e0*/  UIMAD UR15, UR18, UR5, UR15 ;  /* 0x00000005120f72a4 */ /* 0x000fe2000f8e020f */
[----:B------:R-:W-:Y:S01]  /*18f0*/  LOP3.LUT R29, R29, 0xfffffff8, RZ, 0xc0, !PT ;  /* 0xfffffff81d1d7812 */ /* 0x000fe200078ec0ff */
[----:B------:R-:W-:Y:S01]  /*1900*/  IMAD.MOV.U32 R251, RZ, RZ, RZ ;  /* 0x000000fffffb7224 */ /* 0x000fe200078e00ff */
[----:B------:R-:W-:Y:S01]  /*1910*/  ISETP.NE.AND P2, PT, R250, 0x1, PT ;  /* 0x00000001fa00780c */ /* 0x000fe20003f45270 */
[----:B------:R-:W-:Y:S01]  /*1920*/  UIADD3 UR15, UR17, UR15, URZ ;  /* 0x0000000f110f7290 */ /* 0x000fe2000fffe03f */
[----:B------:R-:W-:Y:S01]  /*1930*/  LOP3.LUT R28, R28, 0xfffffff8, RZ, 0xc0, !PT ;  /* 0xfffffff81c1c7812 */ /* 0x000fe200078ec0ff */
[----:B------:R-:W-:Y:S01]  /*1940*/  IMAD.SHL.U32 R247, R12, 0x40, RZ ;  /* 0x000000400cf77824 */ /* 0x000fe200078e00ff */
[C---:B------:R-:W-:Y:S01]  /*1950*/  IADD3 R252, R14.reuse, UR10, RZ ;  /* 0x0000000a0efc7c10 */ /* 0x040fe2000fffe0ff */
[----:B-1----:R-:W-:Y:S01]  /*1960*/  @!P0 IMAD.WIDE R18, R33, 0x2, R16 ;  /* 0x0000000221128825 */ /* 0x002fe200078e0210 */
[----:B------:R-:W-:Y:S01]  /*1970*/  ISETP.GE.AND P1, PT, R14, UR7, PT ;  /* 0x000000070e007c0c */ /* 0x000fe2000bf26270 */
[----:B------:R-:W-:-:S02]  /*1980*/  ULDC.64 UR4, c[0x0][0x1e8] ;  /* 0x00007a0000047ab9 */ /* 0x000fc40000000a00 */
[----:B------:R-:W-:Y:S01]  /*1990*/  @!P0 IMAD.WIDE R14, R31, 0x2, R16 ;  /* 0x000000021f0e8825 */ /* 0x000fe200078e0210 */
[----:B------:R-:W-:Y:S01]  /*19a0*/  @!PT LDS RZ, [RZ] ;  /* 0x00000000fffff984 */ /* 0x000fe20000000800 */
[----:B------:R1:W-:Y:S01]  /*19b0*/  @!P0 LDGSTS.E.BYPASS.LTC128B.128 [R249+0x1b100], [R18.64], !P4 ;  /* 0x1b10000012f98fae */ /* 0x0003e2000e101d4c */
[----:B------:R-:W-:Y:S02]  /*19c0*/  ISETP.GT.OR P1, PT, R108, 0x5f, P1 ;  /* 0x0000005f6c00780c */ /* 0x000fe40000f24670 */
[----:B------:R-:W-:Y:S01]  /*19d0*/  @P2 IMAD.HI.U32 R9, R252, c[0x0][0x2bc], RZ ;  /* 0x0000af00fc092a27 */ /* 0x000fe200078e00ff */
[----:B------:R2:W-:Y:S03]  /*19e0*/  @!P0 LDGSTS.E.BYPASS.LTC128B.128 [R249+0x1f100], [R14.64], !P3 ;  /* 0x1f1000000ef98fae */ /* 0x0005e6000d901d4c */
[----:B------:R-:W-:Y:S01]  /*19f0*/  IMAD.MOV.U32 R8, RZ, RZ, R252 ;  /* 0x000000ffff087224 */ /* 0x000fe200078e00fc */
[----:B------:R-:W-:-:S06]  /*1a00*/  @P2 SHF.R.U32.HI R8, RZ, c[0x0][0x2c0], R9 ;  /* 0x0000b000ff082a19 */ /* 0x000fcc0000011609 */
[----:B------:R-:W-:-:S04]  /*1a10*/  @!P1 IADD3 R10, P2, R8, UR16, RZ ;  /* 0x00000010080a9c10 */ /* 0x000fc8000ff5e0ff */
[----:B------:R-:W-:Y:S01]  /*1a20*/  @!P1 LEA.HI.X.SX32 R9, R8, UR15, 0x1, P2 ;  /* 0x0000000f08099c11 */ /* 0x000fe200090f0eff */
[----:B-1----:R-:W-:-:S04]  /*1a30*/  @!P0 IMAD.WIDE R18, R29, 0x2, R16 ;  /* 0x000000021d128825 */ /* 0x002fc800078e0210 */
[----:B------:R-:W-:Y:S01]  /*1a40*/  @!P0 IMAD.WIDE R16, R28, 0x2, R16 ;  /* 0x000000021c108825 */ /* 0x000fe200078e0210 */
[----:B------:R1:W-:Y:S01]  /*1a50*/  @!P0 LDGSTS.E.BYPASS.LTC128B.128 [R249+0x23100], [R18.64], !P6 ;  /* 0x2310000012f98fae */ /* 0x0003e2000f101d4c */
[----:B--2---:R-:W-:-:S03]  /*1a60*/  @!P1 LEA R14, P2, R10, c[0x0][0x2a0], 0x2 ;  /* 0x0000a8000a0e9a11 */ /* 0x004fc600078410ff */
[----:B------:R2:W-:Y:S01]  /*1a70*/  @!P0 LDGSTS.E.BYPASS.LTC128B.128 [R249+0x27100], [R16.64], !P5 ;  /* 0x2710000010f98fae */ /* 0x0005e2000e901d4c */
[----:B------:R-:W-:-:S03]  /*1a80*/  @!P1 LEA.HI.X R15, R10, c[0x0][0x2a4], R9, 0x2, P2 ;  /* 0x0000a9000a0f9a11 */ /* 0x000fc600010f1409 */
[----:B------:R-:W0:Y:S04]  /*1a90*/  LDGDEPBAR ;  /* 0x00000000000079af */ /* 0x000e280000000000 */
[----:B------:R-:W-:Y:S06]  /*1aa0*/  BAR.SYNC.DEFER_BLOCKING 0x0 ;  /* 0x0000000000007b1d */ /* 0x000fec0000010000 */
[----:B------:R3:W5:Y:S01]  /*1ab0*/  @!P1 LDG.E R251, [R14.64] ;  /* 0x0000000c0efb9981 */ /* 0x000762000c1e1900 */
        /* <DEDUP_REMOVED lines=8> */
[----:B-1----:R-:W-:Y:S01]  /*1b40*/  IMAD.WIDE.U32 R18, R252, c[0x0][0x1e0], RZ ;  /* 0x00007800fc127a25 */ /* 0x002fe200078e00ff */
[----:B------:R-:W-:Y:S01]  /*1b50*/  SHF.R.S32.HI R10, RZ, 0x1f, R252 ;  /* 0x0000001fff0a7819 */ /* 0x000fe200000114fc */
[----:B------:R-:W-:Y:S01]  /*1b60*/  ULDC.64 UR4, c[0x0][0x210] ;  /* 0x0000840000047ab9 */ /* 0x000fe20000000a00 */
[----:B------:R-:W-:Y:S01]  /*1b70*/  LOP3.LUT R8, R247, 0x8, R8, 0xf8, !PT ;  /* 0x00000008f7087812 */ /* 0x000fe200078ef808 */
[----:B------:R-:W-:Y:S01]  /*1b80*/  UIADD3 UR18, UR21, UR18, URZ ;  /* 0x0000001215127290 */ /* 0x000fe2000fffe03f */
[----:B------:R-:W-:Y:S01]  /*1b90*/  SHF.R.U32.HI R247, RZ, 0x3, R247 ;  /* 0x00000003fff77819 */ /* 0x000fe200000116f7 */
[C---:B------:R-:W-:Y:S01]  /*1ba0*/  IMAD R9, R10.reuse, c[0x0][0x1e0], RZ ;  /* 0x000078000a097a24 */ /* 0x040fe200078e02ff */
[----:B------:R-:W-:Y:S01]  /*1bb0*/  UIMAD UR8, UR8, UR4, URZ ;  /* 0x00000004080872a4 */ /* 0x000fe2000f8e023f */
[----:B------:R-:W-:Y:S01]  /*1bc0*/  IMAD R10, R10, c[0x0][0x208], RZ ;  /* 0x000082000a0a7a24 */ /* 0x000fe200078e02ff */
[----:B------:R-:W-:Y:S01]  /*1bd0*/  LOP3.LUT R247, R8, R247, RZ, 0x3c, !PT ;  /* 0x000000f708f77212 */ /* 0x000fe200078e3cff */
[C---:B------:R-:W-:Y:S01]  /*1be0*/  IMAD R9, R252.reuse, c[0x0][0x1e4], R9 ;  /* 0x00007900fc097a24 */ /* 0x040fe200078e0209 */
[----:B------:R-:W-:Y:S01]  /*1bf0*/  UIMAD.WIDE.U32 UR22, UR9, UR4, URZ ;  /* 0x00000004091672a5 */ /* 0x000fe2000f8e003f */
[C---:B--2---:R-:W-:Y:S01]  /*1c00*/  IMAD.WIDE.U32 R16, R252.reuse, c[0x0][0x208], RZ ;  /* 0x00008200fc107a25 */ /* 0x044fe200078e00ff */
[----:B------:R-:W-:Y:S01]  /*1c10*/  UIMAD UR5, UR9, UR5, UR8 ;  /* 0x00000005090572a4 */ /* 0x000fe2000f8e0208 */
[----:B------:R-:W-:Y:S01]  /*1c20*/  ISETP.GE.AND P4, PT, R33, c[0x0][0x1d4], PT ;  /* 0x0000750021007a0c */ /* 0x000fe20003f86270 */
[----:B------:R-:W-:Y:S01]  /*1c30*/  UIADD3 UR4, UR6, -0x1, URZ ;  /* 0xffffffff06047890 */ /* 0x000fe2000fffe03f */
[----:B---3--:R-:W-:Y:S01]  /*1c40*/  SHF.R.S32.HI R14, RZ, 0x4, R11 ;  /* 0x00000004ff0e7819 */ /* 0x008fe2000001140b */
[----:B------:R-:W-:Y:S01]  /*1c50*/  IMAD.IADD R19, R19, 0x1, R9 ;  /* 0x0000000113137824 */ /* 0x000fe200078e0209 */
[----:B------:R-:W-:Y:S01]  /*1c60*/  UIADD3 UR5, UR23, UR5, URZ ;  /* 0x0000000517057290 */ /* 0x000fe2000fffe03f */
[----:B------:R-:W-:Y:S01]  /*1c70*/  IMAD R10, R252, c[0x0][0x20c], R10 ;  /* 0x00008300fc0a7a24 */ /* 0x000fe200078e020a */
[----:B------:R-:W-:Y:S01]  /*1c80*/  LEA.HI R11, R11, R14, RZ, 0x1 ;  /* 0x0000000e0b0b7211 */ /* 0x000fe200078f08ff */
[----:B------:R-:W-:Y:S01]  /*1c90*/  UIMAD UR4, UR4, -0x60, UR7 ;  /* 0xffffffa0040478a4 */ /* 0x000fe2000f8e0207 */
[----:B------:R-:W-:Y:S01]  /*1ca0*/  ISETP.GE.AND P3, PT, R13, c[0x0][0x1d4], PT ;  /* 0x000075000d007a0c */ /* 0x000fe20003f66270 */
[----:B------:R-:W-:Y:S01]  /*1cb0*/  IMAD.IADD R17, R17, 0x1, R10 ;  /* 0x0000000111117824 */ /* 0x000fe200078e020a */
[----:B------:R-:W-:Y:S01]  /*1cc0*/  LOP3.LUT R11, R11, 0xfffffffe, RZ, 0xc0, !PT ;  /* 0xfffffffe0b0b7812 */ /* 0x000fe200078ec0ff */
[----:B------:R-:W-:Y:S01]  /*1cd0*/  IMAD.SHL.U32 R5, R5, 0x40, RZ ;  /* 0x0000004005057824 */ /* 0x000fe200078e00ff */
[----:B------:R-:W-:Y:S01]  /*1ce0*/  ISETP.GE.AND P2, PT, R32, c[0x0][0x1d4], PT ;  /* 0x0000750020007a0c */ /* 0x000fe20003f46270 */
[----:B------:R-:W-:Y:S01]  /*1cf0*/  IMAD.SHL.U32 R7, R7, 0x40, RZ ;  /* 0x0000004007077824 */ /* 0x000fe200078e00ff */
[----:B------:R-:W-:Y:S01]  /*1d00*/  IADD3 R30, -R30, UR4, RZ ;  /* 0x000000041e1e7c10 */ /* 0x000fe2000fffe1ff */
[----:B------:R-:W-:Y:S01]  /*1d10*/  IMAD.IADD R11, R14, 0x1, -R11 ;  /* 0x000000010e0b7824 */ /* 0x000fe200078e0a0b */
[----:B------:R-:W-:Y:S01]  /*1d20*/  LEA.HI R6, R6, R2, RZ, 0x5 ;  /* 0x0000000206067211 */ /* 0x000fe200078f28ff */
[----:B------:R-:W-:Y:S01]  /*1d30*/  UISETP.GE.AND UP0, UPT, UR7, 0x61, UPT ;  /* 0x000000610700788c */ /* 0x000fe2000bf06270 */
[----:B------:R-:W-:Y:S01]  /*1d40*/  LOP3.LUT R5, R5, 0x1c0, RZ, 0xc0, !PT ;  /* 0x000001c005057812 */ /* 0x000fe200078ec0ff */
[----:B------:R-:W-:Y:S01]  /*1d50*/  IMAD R247, R11, 0x200, R247 ;  /* 0x000002000bf77824 */ /* 0x000fe200078e02f7 */
[----:B------:R-:W-:Y:S01]  /*1d60*/  LOP3.LUT R7, R7, 0xfffffe00, RZ, 0xc0, !PT ;  /* 0xfffffe0007077812 */ /* 0x000fe200078ec0ff */
[----:B------:R-:W-:-:S02]  /*1d70*/  IMAD.SHL.U32 R11, R11, 0x8, RZ ;  /* 0x000000080b0b7824 */ /* 0x000fc400078e00ff */
[----:B------:R-:W-:Y:S02]  /*1d80*/  IMAD.SHL.U32 R247, R247, 0x2, RZ ;  /* 0x00000002f7f77824 */ /* 0x000fe400078e00ff */
[----:B------:R-:W-:Y:S01]  /*1d90*/  IMAD.SHL.U32 R248, R6, 0x20, RZ ;  /* 0x0000002006f87824 */ /* 0x000fe200078e00ff */
[----:B------:R-:W-:Y:S02]  /*1da0*/  LOP3.LUT R11, R5, 0x8, R11, 0xf8, !PT ;  /* 0x00000008050b7812 */ /* 0x000fe400078ef80b */
[----:B------:R-:W-:Y:S02]  /*1db0*/  IADD3 R246, R247, 0xc120, RZ ;  /* 0x0000c120f7f67810 */ /* 0x000fe40007ffe0ff */
[----:B------:R-:W-:Y:S02]  /*1dc0*/  SHF.R.U32.HI R5, RZ, 0x3, R5 ;  /* 0x00000003ff057819 */ /* 0x000fe40000011605 */
[----:B------:R-:W-:Y:S02]  /*1dd0*/  LOP3.LUT R248, R248, 0x7ffffc00, RZ, 0xc0, !PT ;  /* 0x7ffffc00f8f87812 */ /* 0x000fe400078ec0ff */
[----:B------:R-:W-:-:S04]  /*1de0*/  LOP3.LUT R5, R11, R5, RZ, 0x3c, !PT ;  /* 0x000000050b057212 */ /* 0x000fc800078e3cff */
[CC--:B------:R-:W-:Y:S02]  /*1df0*/  IADD3 R248, R5.reuse, R7.reuse, R248 ;  /* 0x0000000705f87210 */ /* 0x0c0fe40007ffe0f8 */
[----:B------:R-:W-:-:S03]  /*1e00*/  LOP3.LUT R5, R5, R7, RZ, 0xfc, !PT ;  /* 0x0000000705057212 */ /* 0x000fc600078efcff */
[----:B------:R-:W-:-:S04]  /*1e10*/  IMAD.SHL.U32 R248, R248, 0x2, RZ ;  /* 0x00000002f8f87824 */ /* 0x000fc800078e00ff */
[--C-:B------:R-:W-:Y:S02]  /*1e20*/  IMAD R244, R4, 0x2, R248.reuse ;  /* 0x0000000204f47824 */ /* 0x100fe400078e02f8 */
[C---:B------:R-:W-:Y:S02]  /*1e30*/  IMAD R243, R3.reuse, 0x2, R248 ;  /* 0x0000000203f37824 */ /* 0x040fe400078e02f8 */
[----:B------:R-:W-:Y:S01]  /*1e40*/  IMAD R241, R3, 0x2, R244 ;  /* 0x0000000203f17824 */ /* 0x000fe200078e02f4 */
[----:B-----5:R-:W-:Y:S01]  /*1e50*/  SHF.R.S32.HI R8, RZ, 0x1f, R251 ;  /* 0x0000001fff087819 */ /* 0x020fe200000114fb */
[----:B------:R-:W-:-:S04]  /*1e60*/  IMAD.WIDE.U32 R18, R251, c[0x0][0x1f0], R18 ;  /* 0x00007c00fb127a25 */ /* 0x000fc800078e0012 */
[----:B------:R-:W-:Y:S01]  /*1e70*/  IMAD R14, R8, c[0x0][0x1f0], RZ ;  /* 0x00007c00080e7a24 */ /* 0x000fe200078e02ff */
[----:B------:R-:W-:Y:S01]  /*1e80*/  IADD3 R9, P0, R18, UR20, RZ ;  /* 0x0000001412097c10 */ /* 0x000fe2000ff1e0ff */
[----:B------:R-:W-:Y:S02]  /*1e90*/  IMAD R8, R8, c[0x0][0x218], RZ ;  /* 0x0000860008087a24 */ /* 0x000fe400078e02ff */
[C---:B------:R-:W-:Y:S02]  /*1ea0*/  IMAD R14, R251.reuse, c[0x0][0x1f4], R14 ;  /* 0x00007d00fb0e7a24 */ /* 0x040fe400078e020e */
[----:B------:R-:W-:-:S03]  /*1eb0*/  IMAD.WIDE.U32 R16, R251, c[0x0][0x218], R16 ;  /* 0x00008600fb107a25 */ /* 0x000fc600078e0010 */
[----:B------:R-:W-:Y:S01]  /*1ec0*/  IADD3.X R14, R19, UR18, R14, P0, !PT ;  /* 0x00000012130e7c10 */ /* 0x000fe200087fe40e */
[----:B------:R-:W-:Y:S01]  /*1ed0*/  IMAD R8, R251, c[0x0][0x21c], R8 ;  /* 0x00008700fb087a24 */ /* 0x000fe200078e0208 */
[----:B------:R-:W-:-:S04]  /*1ee0*/  LEA R18, P0, R9, c[0x0][0x1c8], 0x1 ;  /* 0x0000720009127a11 */ /* 0x000fc800078008ff */
[----:B------:R-:W-:Y:S01]  /*1ef0*/  LEA.HI.X R14, R9, c[0x0][0x1cc], R14, 0x1, P0 ;  /* 0x00007300090e7a11 */ /* 0x000fe200000f0c0e */
[----:B------:R-:W-:Y:S01]  /*1f00*/  SHFL.IDX PT, R20, R18, RZ, 0x181f ;  /* 0x00181fff12147589 */ /* 0x000fe200000e0000 */
[----:B------:R-:W-:Y:S01]  /*1f10*/  IADD3 R10, P0, R16, UR22, RZ ;  /* 0x00000016100a7c10 */ /* 0x000fe2000ff1e0ff */
[----:B------:R-:W-:Y:S01]  /*1f20*/  IMAD.U32 R16, RZ, RZ, UR9 ;  /* 0x00000009ff107e24 */ /* 0x000fe2000f8e00ff */
[----:B------:R-:W-:Y:S01]  /*1f30*/  IADD3 R9, R247, 0xc100, RZ ;  /* 0x0000c100f7097810 */ /* 0x000fe20007ffe0ff */
[----:B----4-:R-:W1:Y:S01]  /*1f40*/  SHFL.IDX PT, R21, R14, RZ, 0x181f ;  /* 0x00181fff0e157589 */ /* 0x010e6200000e0000 */
        /* <DEDUP_REMOVED lines=9> */
[----:B------:R-:W-:Y:S01]  /*1fe0*/  ISETP.GE.AND P1, PT, R0, c[0x0][0x1d4], PT ;  /* 0x0000750000007a0c */ /* 0x000fe20003f26270 */
        /* <DEDUP_REMOVED lines=18> */
[----:B------:R-:W-:Y:S02]  /*2110*/  IADD3 R229, R246, 0x4000, RZ ;  /* 0x00004000f6e57810 */ /* 0x000fe40007ffe0ff */
        /* <DEDUP_REMOVED lines=36> */
[----:B---3--:R-:W-:Y:S02]  /*2360*/  IADD3 R20, P5, R20, R34, RZ ;  /* 0x0000002214147210 */ /* 0x008fe40007fbe0ff */
[----:B------:R-:W-:-:S03]  /*2370*/  IADD3 R182, R246, 0xb800, RZ ;  /* 0x0000b800f6b67810 */ /* 0x000fc60007ffe0ff */
        /* <DEDUP_REMOVED lines=8> */
[----:B------:R-:W-:-:S05]  /*2400*/  IADD3 R42, P5, R14, R22, RZ ;  /* 0x000000160e2a7210 */ /* 0x000fca0007fbe0ff */
        /* <DEDUP_REMOVED lines=9> */
[----:B------:R-:W-:-:S02]  /*24a0*/  IADD3 R52, P0, R46, R18, RZ ;  /* 0x000000122e347210 */ /* 0x000fc40007f1e0ff */
[----:B------:R-:W-:-:S03]  /*24b0*/  IADD3 R40, P5, R18, R22, RZ ;  /* 0x0000001612287210 */ /* 0x000fc60007fbe0ff */
[----:B------:R-:W-:Y:S01]  /*24c0*/  IMAD.X R53, R10, 0x1, R19, P0 ;  /* 0x000000010a357824 */ /* 0x000fe200000e0613 */
[----:B------:R-:W-:Y:S01]  /*24d0*/  IADD3 R80, P0, R18, R34, RZ ;  /* 0x0000002212507210 */ /* 0x000fe20007f1e0ff */
[----:B------:R-:W-:-:S04]  /*24e0*/  IMAD.X R41, R19, 0x1, R9, P5 ;  /* 0x0000000113297824 */ /* 0x000fc800028e0609 */
[----:B------:R-:W-:Y:S02]  /*24f0*/  IMAD.X R81, R19, 0x1, R8, P0 ;  /* 0x0000000113517824 */ /* 0x000fe400000e0608 */
[----:B-1----:R-:W-:Y:S01]  /*2500*/  IMAD.WIDE R16, R28, 0x2, RZ ;  /* 0x000000021c107825 */ /* 0x002fe200078e02ff */
[----:B------:R-:W-:-:S04]  /*2510*/  DEPBAR.LE SB0, 0x1 ;  /* 0x000080400000791a */ /* 0x000fc80000000000 */
[----:B------:R-:W-:-:S04]  /*2520*/  DEPBAR.LE SB0, 0x0 ;  /* 0x000080000000791a */ /* 0x000fc80000000000 */
[----:B------:R-:W-:Y:S01]  /*2530*/  BAR.SYNC.DEFER_BLOCKING 0x0 ;  /* 0x0000000000007b1d */ /* 0x000fe20000010000 */
[----:B------:R-:W-:Y:S02]  /*2540*/  IADD3 R46, P6, R46, R16, RZ ;  /* 0x000000102e2e7210 */ /* 0x000fe40007fde0ff */
        /* <DEDUP_REMOVED lines=14> */
[----:B----4-:R-:W1:Y:S04]  /*2630*/  LDSM.16.M88.4 R24, [R247+0xd900] ;  /* 0x00d90000f718783b */ /* 0x010e680000000200 */
[----:B------:R-:W-:Y:S04]  /*2640*/  LDSM.16.M88.4 R16, [R247+0xe100] ;  /* 0x00e10000f710783b */ /* 0x000fe80000000200 */
[----:B------:R-:W-:Y:S04]  /*2650*/  LDSM.16.M88.4 R76, [R247+0xe900] ;  /* 0x00e90000f74c783b */ /* 0x000fe80000000200 */
[----:B------:R-:W-:Y:S04]  /*2660*/  LDSM.16.M88.4 R68, [R246] ;  /* 0x00000000f644783b */ /* 0x000fe80000000200 */
[----:B------:R-:W-:Y:S04]  /*2670*/  LDSM.16.M88.4 R8, [R246+0x800] ;  /* 0x00080000f608783b */ /* 0x000fe80000000200 */
[----:B------:R-:W-:Y:S04]  /*2680*/  LDSM.16.M88.4 R72, [R246+0x1000] ;  /* 0x00100000f648783b */ /* 0x000fe80000000200 */
[----:B------:R-:W2:Y:S04]  /*2690*/  LDSM.16.M88.4 R56, [R246+0x1800] ;  /* 0x00180000f638783b */ /* 0x000ea80000000200 */
[----:B------:R-:W3:Y:S04]  /*26a0*/  LDSM.16.M88.4 R60, [R246+0x2000] ;  /* 0x00200000f63c783b */ /* 0x000ee80000000200 */
[----:B------:R-:W-:Y:S04]  /*26b0*/  LDSM.16.M88.4 R100, [R246+0x2800] ;  /* 0x00280000f664783b */ /* 0x000fe80000000200 */
[----:B------:R-:W-:Y:S01]  /*26c0*/  @!PT LDS RZ, [RZ] ;  /* 0x00000000fffff984 */ /* 0x000fe20000000800 */
[----:B------:R-:W-:Y:S01]  /*26d0*/  @!PT LDS RZ, [RZ] ;  /* 0x00000000fffff984 */ /* 0x000fe20000000800 */
[----:B------:R-:W-:Y:S01]  /*26e0*/  @!PT LDS RZ, [RZ] ;  /* 0x00000000fffff984 */ /* 0x000fe20000000800 */
[----:B------:R4:W-:Y:S01]  /*26f0*/  LDGSTS.E.BYPASS.LTC128B.128 [R249+0x100], [R82.64], !P0 ;  /* 0x0010000052f97fae */ /* 0x0009e2000c101d4c */
[C---:B------:R-:W-:Y:S01]  /*2700*/  ISETP.LT.OR P0, PT, R30.reuse, 0x1, P5 ;  /* 0x000000011e00780c */ /* 0x040fe20002f01670 */
[C---:B-1----:R-:W-:Y:S08]  /*2710*/  HMMA.16816.F32 R200, R64.reuse, R24, RZ ;  /* 0x0000001840c8723c */ /* 0x042ff000000018ff */
[----:B------:R-:W-:Y:S04]  /*2720*/  HMMA.16816.F32 R24, R64, R26, RZ ;  /* 0x0000001a4018723c */ /* 0x000fe800000018ff */
[----:B------:R1:W-:Y:S01]  /*2730*/  LDGSTS.E.BYPASS.LTC128B.128 [R249+0x3100], [R54.64], !P0 ;  /* 0x0310000036f97fae */ /* 0x0003e2000c101d4c */
[----:B------:R-:W-:-:S02]  /*2740*/  ISETP.LT.OR P0, PT, R30, 0x1, P6 ;  /* 0x000000011e00780c */ /* 0x000fc40003701670 */
[----:B------:R-:W-:Y:S01]  /*2750*/  ISETP.GE.AND P6, PT, R0, c[0x0][0x1d4], PT ;  /* 0x0000750000007a0c */ /* 0x000fe20003fc6270 */
[----:B------:R-:W-:-:S10]  /*2760*/  IMAD.MOV.U32 R0, RZ, RZ, 0x40 ;  /* 0x00000040ff007424 */ /* 0x000fd400078e00ff */
[----:B------:R1:W-:Y:S01]  /*2770*/  LDGSTS.E.BYPASS.LTC128B.128 [R249+0x6100], [R52.64], !P0 ;  /* 0x0610000034f97fae */ /* 0x0003e2000c101d4c */
[----:B------:R-:W-:Y:S01]  /*2780*/  ISETP.LT.OR P0, PT, R30, 0x1, P6 ;  /* 0x000000011e00780c */ /* 0x000fe20003701670 */
[C---:B--2---:R-:W-:Y:S08]  /*2790*/  HMMA.16816.F32 R200, R96.reuse, R56, R200 ;  /* 0x0000003860c8723c */ /* 0x044ff000000018c8 */
[----:B------:R-:W-:Y:S04]  /*27a0*/  HMMA.16816.F32 R24, R96, R58, R24 ;  /* 0x0000003a6018723c */ /* 0x000fe80000001818 */
[----:B------:R2:W-:Y:S01]  /*27b0*/  LDGSTS.E.BYPASS.LTC128B.128 [R249+0x9100], [R46.64], !P0 ;  /* 0x091000002ef97fae */ /* 0x0005e2000c101d4c */
[----:B------:R-:W-:-:S04]  /*27c0*/  ISETP.GE.AND P0, PT, R33, c[0x0][0x1d4], PT ;  /* 0x0000750021007a0c */ /* 0x000fc80003f06270 */
[C---:B------:R-:W-:Y:S01]  /*27d0*/  ISETP.LT.OR P0, PT, R30.reuse, 0x21, P0 ;  /* 0x000000211e00780c */ /* 0x040fe20000701670 */
[C---:B-1----:R-:W-:Y:S11]  /*27e0*/  HMMA.16816.F32 R52, R64.reuse, R48, RZ ;  /* 0x000000304034723c */ /* 0x042ff600000018ff */
[----:B------:R-:W-:Y:S01]  /*27f0*/  @!UPT UIADD3 URZ, URZ, URZ, URZ ;  /* 0x0000003f3f3ff290 */ /* 0x000fe2000fffe03f */
[----:B------:R2:W-:Y:S01]  /*2800*/  LDGSTS.E.BYPASS.LTC128B.128 [R249+0x1100], [R44.64], !P0 ;  /* 0x011000002cf97fae */ /* 0x0005e2000c101d4c */
[----:B------:R-:W-:Y:S01]  /*2810*/  ISETP.LT.OR P0, PT, R30, 0x21, P5 ;  /* 0x000000211e00780c */ /* 0x000fe20002f01670 */
[----:B------:R-:W-:Y:S11]  /*2820*/  HMMA.16816.F32 R48, R64, R50, RZ ;  /* 0x000000324030723c */ /* 0x000ff600000018ff */
[----:B------:R-:W-:Y:S01]  /*2830*/  @!UPT UIADD3 URZ, URZ, URZ, URZ ;  /* 0x0000003f3f3ff290 */ /* 0x000fe2000fffe03f */
[----:B------:R1:W-:Y:S01]  /*2840*/  LDGSTS.E.BYPASS.LTC128B.128 [R249+0x4100], [R42.64], !P0 ;  /* 0x041000002af97fae */ /* 0x0003e2000c101d4c */
[----:B------:R-:W-:-:S04]  /*2850*/  ISETP.GE.AND P0, PT, R32, c[0x0][0x1d4], PT ;  /* 0x0000750020007a0c */ /* 0x000fc80003f06270 */
[C---:B------:R-:W-:Y:S01]  /*2860*/  ISETP.LT.OR P0, PT, R30.reuse, 0x21, P0 ;  /* 0x000000211e00780c */ /* 0x040fe20000701670 */
[----:B------:R-:W-:Y:S08]  /*2870*/  HMMA.16816.F32 R52, R96, R68, R52 ;  /* 0x000000446034723c */ /* 0x000ff00000001834 */
[----:B--2---:R-:W-:Y:S04]  /*2880*/  HMMA.16816.F32 R44, R64, R36, RZ ;  /* 0x00000024402c723c */ /* 0x004fe800000018ff */
[----:B------:R1:W-:Y:S01]  /*2890*/  LDGSTS.E.BYPASS.LTC128B.128 [R249+0x7100], [R40.64], !P0 ;  /* 0x0710000028f97fae */ /* 0x0003e2000c101d4c */
[----:B------:R-:W-:-:S03]  /*28a0*/  ISETP.LT.OR P0, PT, R30, 0x21, P6 ;  /* 0x000000211e00780c */ /* 0x000fc60003701670 */
[----:B------:R-:W-:Y:S08]  /*28b0*/  HMMA.16816.F32 R36, R64, R38, RZ ;  /* 0x000000264024723c */ /* 0x000ff000000018ff */
[----:B------:R-:W-:Y:S02]  /*28c0*/  HMMA.16816.F32 R48, R96, R70, R48 ;  /* 0x000000466030723c */ /* 0x000fe40000001830 */
[----:B------:R2:W-:Y:S01]  /*28d0*/  LDGSTS.E.BYPASS.LTC128B.128 [R249+0xa100], [R22.64], !P0 ;  /* 0x0a10000016f97fae */ /* 0x0005e2000c101d4c */
[----:B------:R-:W-:-:S04]  /*28e0*/  ISETP.GE.AND P0, PT, R33, c[0x0][0x1d4], PT ;  /* 0x0000750021007a0c */ /* 0x000fc80003f06270 */
[C---:B------:R-:W-:Y:S01]  /*28f0*/  ISETP.LT.OR P0, PT, R30.reuse, 0x41, P0 ;  /* 0x000000411e00780c */ /* 0x040fe20000701670 */
[C---:B------:R-:W-:Y:S08]  /*2900*/  HMMA.16816.F32 R44, R96.reuse, R8, R44 ;  /* 0x00000008602c723c */ /* 0x040ff0000000182c */
[----:B------:R-:W-:Y:S04]  /*2910*/  HMMA.16816.F32 R36, R96, R10, R36 ;  /* 0x0000000a6024723c */ /* 0x000fe80000001824 */
[----:B------:R2:W-:Y:S01]  /*2920*/  LDGSTS.E.BYPASS.LTC128B.128 [R249+0x2100], [R20.64], !P0 ;  /* 0x0210000014f97fae */ /* 0x0005e2000c101d4c */
[----:B------:R-:W-:-:S02]  /*2930*/  ISETP.LT.OR P0, PT, R30, 0x41, P5 ;  /* 0x000000411e00780c */ /* 0x000fc40002f01670 */
[----:B------:R-:W-:Y:S01]  /*2940*/  ISETP.GE.AND P5, PT, R32, c[0x0][0x1d4], PT ;  /* 0x0000750020007a0c */ /* 0x000fe20003fa6270 */
[----:B-1----:R-:W-:Y:S01]  /*2950*/  HMMA.16816.F32 R40, R64, R208, RZ ;  /* 0x000000d04028723c */ /* 0x002fe200000018ff */
[----:B------:R-:W-:Y:S02]  /*2960*/  SHF.R.S32.HI R32, RZ, 0x1f, R29 ;  /* 0x0000001fff207819 */ /* 0x000fe4000001141d */
[----:B------:R-:W-:-:S05]  /*2970*/  ISETP.LT.OR P5, PT, R30, 0x41, P5 ;  /* 0x000000411e00780c */ /* 0x000fca0002fa1670 */
[----:B------:R-:W-:Y:S02]  /*2980*/  HMMA.16816.F32 R208, R64, R210, RZ ;  /* 0x000000d240d0723c */ /* 0x000fe400000018ff */
[----:B------:R1:W-:Y:S01]  /*2990*/  LDGSTS.E.BYPASS.LTC128B.128 [R249+0x5100], [R14.64], !P0 ;  /* 0x051000000ef97fae */ /* 0x0003e2000c101d4c */
[----:B------:R-:W-:-:S04]  /*29a0*/  LOP3.LUT P0, RZ, R12, 0x4, RZ, 0xc0, !PT ;  /* 0x000000040cff7812 */ /* 0x000fc8000780c0ff */
[----:B------:R-:W-:Y:S01]  /*29b0*/  SEL R0, R0, 0xffffffc0, !P0 ;  /* 0xffffffc000007807 */ /* 0x000fe20004000000 */
[----:B------:R4:W-:Y:S01]  /*29c0*/  LDGSTS.E.BYPASS.LTC128B.128 [R249+0x8100], [R80.64], !P5 ;  /* 0x0810000050f97fae */ /* 0x0009e2000e901d4c */
[----:B------:R-:W-:Y:S02]  /*29d0*/  ISETP.LT.OR P0, PT, R30, 0x41, P6 ;  /* 0x000000411e00780c */ /* 0x000fe40003701670 */
[----:B------:R-:W-:Y:S01]  /*29e0*/  ISETP.GT.AND P5, PT, R108, 0x5f, PT ;  /* 0x0000005f6c00780c */ /* 0x000fe20003fa4270 */
[----:B------:R-:W-:Y:S01]  /*29f0*/  IMAD.IADD R242, R247, 0x1, R0 ;  /* 0x00000001f7f27824 */ /* 0x000fe200078e0200 */
[----:B------:R-:W-:Y:S01]  /*2a00*/  SHF.R.S32.HI R30, RZ, 0x1f, R28 ;  /* 0x0000001fff1e7819 */ /* 0x000fe2000001141c */
[----:B------:R-:W-:Y:S01]  /*2a10*/  IMAD.IADD R232, R0, 0x1, R246 ;  /* 0x0000000100e87824 */ /* 0x000fe200078e02f6 */
[----:B--2---:R-:W-:Y:S01]  /*2a20*/  HMMA.16816.F32 R20, R64, R16, RZ ;  /* 0x000000104014723c */ /* 0x004fe200000018ff */
[----:B------:R-:W-:-:S06]  /*2a30*/  IADD3 R0, R249, 0x100, RZ ;  /* 0x00000100f9007810 */ /* 0x000fcc0007ffe0ff */
[----:B------:R2:W-:Y:S01]  /*2a40*/  LDGSTS.E.BYPASS.LTC128B.128 [R249+0xb100], [R34.64], !P0 ;  /* 0x0b10000022f97fae */ /* 0x0005e2000c101d4c */
[C---:B------:R-:W-:Y:S01]  /*2a50*/  HMMA.16816.F32 R16, R64.reuse, R18, RZ ;  /* 0x000000124010723c */ /* 0x040fe200000018ff */
[----:B------:R-:W-:Y:S02]  /*2a60*/  PLOP3.LUT P0, PT, PT, PT, UP0, 0x40, 0x0 ;  /* 0x000000000000781c */ /* 0x000fe40003f0e808 */
[----:B------:R-:W-:Y:S04]  /*2a70*/  LDSM.16.M88.4 R8, [R243+0x18100] ;  /* 0x01810000f308783b */ /* 0x000fe80000000200 */
[----:B------:R-:W5:Y:S01]  /*2a80*/  LDSM.16.M88.4 R68, [R242+0xc100] ;  /* 0x00c10000f244783b */ /* 0x000f620000000200 */
[C---:B-1----:R-:W-:Y:S03]  /*2a90*/  HMMA.16816.F32 R12, R64.reuse, R76, RZ ;  /* 0x0000004c400c723c */ /* 0x042fe600000018ff */
[----:B------:R-:W1:Y:S04]  /*2aa0*/  LDSM.16.M88.4 R56, [R242+0xd100] ;  /* 0x00d10000f238783b */ /* 0x000e680000000200 */
[----:B------:R-:W-:Y:S01]  /*2ab0*/  LDSM.16.M88.4 R92, [R242+0xd900] ;  /* 0x00d90000f25c783b */ /* 0x000fe20000000200 */
[----:B------:R-:W-:Y:S03]  /*2ac0*/  HMMA.16816.F32 R64, R64, R78, RZ ;  /* 0x0000004e4040723c */ /* 0x000fe600000018ff */
[----:B------:R-:W1:Y:S04]  /*2ad0*/  LDSM.16.M88.4 R76, [R242+0xc900] ;  /* 0x00c90000f24c783b */ /* 0x000e680000000200 */
[----:B------:R-:W1:Y:S01]  /*2ae0*/  LDSM.16.M88.4 R88, [R242+0xe100] ;  /* 0x00e10000f258783b */ /* 0x000e620000000200 */
[----:B------:R-:W-:Y:S01]  /*2af0*/  HMMA.16816.F32 R40, R96, R72, R40 ;  /* 0x000000486028723c */ /* 0x000fe20000001828 */
[----:B--2---:R-:W-:-:S02]  /*2b00*/  SHF.R.S32.HI R35, RZ, 0x1f, R33 ;  /* 0x0000001fff237819 */ /* 0x004fc40000011421 */
[----:B------:R-:W2:Y:S01]  /*2b10*/  LDSM.16.M88.4 R84, [R242+0xe900] ;  /* 0x00e90000f254783b */ /* 0x000ea20000000200 */
[----:B------:R-:W-:-:S03]  /*2b20*/  SHF.R.S32.HI R34, RZ, 0x1f, R31 ;  /* 0x0000001fff227819 */ /* 0x000fc6000001141f */
[----:B----4-:R-:W-:Y:S01]  /*2b30*/  LDSM.16.M88.4 R80, [R232+0x800] ;  /* 0x00080000e850783b */ /* 0x010fe20000000200 */
[C---:B------:R-:W-:Y:S03]  /*2b40*/  HMMA.16816.F32 R208, R96.reuse, R74, R208 ;  /* 0x0000004a60d0723c */ /* 0x040fe600000018d0 */
[----:B------:R-:W-:Y:S04]  /*2b50*/  LDSM.16.M88.4 R72, [R241+0x18100] ;  /* 0x01810000f148783b */ /* 0x000fe80000000200 */
[----:B------:R-:W-:Y:S01]  /*2b60*/  LDSM.16.M88.4 R104, [R242+0x15900] ;  /* 0x01590000f268783b */ /* 0x000fe20000000200 */
[C---:B---3--:R-:W-:Y:S03]  /*2b70*/  HMMA.16816.F32 R20, R96.reuse, R60, R20 ;  /* 0x0000003c6014723c */ /* 0x048fe60000001814 */
[----:B------:R-:W0:Y:S05]  /*2b80*/  LDGDEPBAR ;  /* 0x00000000000079af */ /* 0x000e2a0000000000 */
[----:B------:R-:W-:Y:S01]  /*2b90*/  HMMA.16816.F32 R16, R96, R62, R16 ;  /* 0x0000003e6010723c */ /* 0x000fe20000001810 */
[----:B------:R-:W3:Y:S07]  /*2ba0*/  LDSM.16.M88.4 R60, [R232] ;  /* 0x00000000e83c783b */ /* 0x000eee0000000200 */
[C---:B-----5:R-:W-:Y:S08]  /*2bb0*/  HMMA.16816.F32 R52, R8.reuse, R68, R52 ;  /* 0x000000440834723c */ /* 0x060ff00000001834 */
[----:B------:R-:W-:Y:S01]  /*2bc0*/  HMMA.16816.F32 R48, R8, R70, R48 ;  /* 0x000000460830723c */ /* 0x000fe20000001830 */
[----:B------:R-:W4:Y:S07]  /*2bd0*/  LDSM.16.M88.4 R68, [R232+0x1000] ;  /* 0x00100000e844783b */ /* 0x000f2e0000000200 */
        /* <DEDUP_REMOVED lines=16> */
[C---:B--2---:R-:W-:Y:S08]  /*2ce0*/  HMMA.16816.F32 R12, R8.reuse, R84, R12 ;  /* 0x00000054080c723c */ /* 0x044ff0000000180c */
[----:B------:R-:W-:Y:S01]  /*2cf0*/  HMMA.16816.F32 R8, R8, R86, R64 ;  /* 0x000000560808723c */ /* 0x000fe20000001840 */
[----:B------:R-:W-:Y:S04]  /*2d00*/  LDSM.16.M88.4 R64, [R248+0x1c100] ;  /* 0x01c10000f840783b */ /* 0x000fe80000000200 */
[----:B------:R-:W-:Y:S03]  /*2d10*/  LDSM.16.M88.4 R84, [R247+0x11100] ;  /* 0x01110000f754783b */ /* 0x000fe60000000200 */
[C---:B---3--:R-:W-:Y:S08]  /*2d20*/  HMMA.16816.F32 R52, R72.reuse, R60, R52 ;  /* 0x0000003c4834723c */ /* 0x048ff00000001834 */
[C---:B------:R-:W-:Y:S01]  /*2d30*/  HMMA.16816.F32 R48, R72.reuse, R62, R48 ;  /* 0x0000003e4830723c */ /* 0x040fe20000001830 */
[----:B------:R-:W2:Y:S07]  /*2d40*/  LDSM.16.M88.4 R60, [R247+0xf100] ;  /* 0x00f10000f73c783b */ /* 0x000eae0000000200 */
[C---:B----4-:R-:W-:Y:S08]  /*2d50*/  HMMA.16816.F32 R40, R72.reuse, R68, R40 ;  /* 0x000000444828723c */ /* 0x050ff00000001828 */
[C---:B------:R-:W-:Y:S01]  /*2d60*/  HMMA.16816.F32 R208, R72.reuse, R70, R208 ;  /* 0x0000004648d0723c */ /* 0x040fe200000018d0 */
[----:B------:R-:W3:Y:S07]  /*2d70*/  LDSM.16.M88.4 R68, [R247+0xf900] ;  /* 0x00f90000f744783b */ /* 0x000eee0000000200 */
[C---:B------:R-:W-:Y:S08]  /*2d80*/  HMMA.16816.F32 R44, R72.reuse, R80, R44 ;  /* 0x00000050482c723c */ /* 0x040ff0000000182c */
[C---:B------:R-:W-:Y:S01]  /*2d90*/  HMMA.16816.F32 R36, R72.reuse, R82, R36 ;  /* 0x000000524824723c */ /* 0x040fe20000001824 */
[----:B------:R-:W4:Y:S07]  /*2da0*/  LDSM.16.M88.4 R80, [R247+0x11900] ;  /* 0x01190000f750783b */ /* 0x000f2e0000000200 */
[C---:B-1----:R-:W-:Y:S08]  /*2db0*/  HMMA.16816.F32 R200, R72.reuse, R76, R200 ;  /* 0x0000004c48c8723c */ /* 0x042ff000000018c8 */
        /* <DEDUP_REMOVED lines=37> */
[C---:B---3--:R-:W-:Y:S08]  /*3010*/  HMMA.16816.F32 R200, R56.reuse, R68, R200 ;  /* 0x0000004438c8723c */ /* 0x048ff000000018c8 */
[C---:B------:R-:W-:Y:S01]  /*3020*/  HMMA.16816.F32 R24, R56.reuse, R70, R24 ;  /* 0x000000463818723c */ /* 0x040fe20000001818 */
[----:B------:R-:W-:Y:S07]  /*3030*/  LDSM.16.M88.4 R68, [R232+0x3000] ;  /* 0x00300000e844783b */ /* 0x000fee0000000200 */
[C---:B----4-:R-:W-:Y:S08]  /*3040*/  HMMA.16816.F32 R20, R56.reuse, R64, R20 ;  /* 0x000000403814723c */ /* 0x050ff00000001814 */
[----:B------:R-:W-:Y:S01]  /*3050*/  HMMA.16816.F32 R16, R56, R66, R16 ;  /* 0x000000423810723c */ /* 0x000fe20000001810 */
[----:B------:R-:W3:Y:S07]  /*3060*/  LDSM.16.M88.4 R64, [R241+0x1c100] ;  /* 0x01c10000f140783b */ /* 0x000eee0000000200 */
[C---:B-1----:R-:W-:Y:S08]  /*3070*/  HMMA.16816.F32 R52, R72.reuse, R92, R52 ;  /* 0x0000005c4834723c */ /* 0x042ff00000001834 */
[----:B------:R-:W-:Y:S01]  /*3080*/  HMMA.16816.F32 R48, R72, R94, R48 ;  /* 0x0000005e4830723c */ /* 0x000fe20000001830 */
        /* <DEDUP_REMOVED lines=15> */
[----:B------:R-:W-:Y:S01]  /*3180*/  HMMA.16816.F32 R48, R64, R70, R48 ;  /* 0x000000464030723c */ /* 0x000fe20000001830 */
[----:B------:R-:W3:Y:S07]  /*3190*/  LDSM.16.M88.4 R68, [R232+0x5000] ;  /* 0x00500000e844783b */ /* 0x000eee0000000200 */
[C---:B------:R-:W-:Y:S08]  /*31a0*/  HMMA.16816.F32 R12, R72.reuse, R76, R12 ;  /* 0x0000004c480c723c */ /* 0x040ff0000000180c */
[C---:B------:R-:W-:Y:S01]  /*31b0*/  HMMA.16816.F32 R8, R72.reuse, R78, R8 ;  /* 0x0000004e4808723c */ /* 0x040fe20000001808 */
[----:B------:R-:W4:Y:S07]  /*31c0*/  LDSM.16.M88.4 R76, [R232+0x4800] ;  /* 0x00480000e84c783b */ /* 0x000f2e0000000200 */
[C---:B------:R-:W-:Y:S08]  /*31d0*/  HMMA.16816.F32 R200, R72.reuse, R80, R200 ;  /* 0x0000005048c8723c */ /* 0x040ff000000018c8 */
[----:B------:R-:W-:Y:S01]  /*31e0*/  HMMA.16816.F32 R24, R72, R82, R24 ;  /* 0x000000524818723c */ /* 0x000fe20000001818 */
[----:B------:R-:W-:Y:S04]  /*31f0*/  LDSM.16.M88.4 R72, [R247+0x12100] ;  /* 0x01210000f748783b */ /* 0x000fe80000000200 */
        /* <DEDUP_REMOVED lines=12> */
[----:B------:R-:W-:Y:S07]  /*32c0*/  LDSM.16.M88.4 R76, [R247+0x14100] ;  /* 0x01410000f74c783b */ /* 0x000fee0000000200 */
[C---:B------:R-:W-:Y:S08]  /*32d0*/  HMMA.16816.F32 R12, R64.reuse, R84, R12 ;  /* 0x00000054400c723c */ /* 0x040ff0000000180c */
[----:B------:R-:W-:Y:S01]  /*32e0*/  HMMA.16816.F32 R8, R64, R86, R8 ;  /* 0x000000564008723c */ /* 0x000fe20000001808 */
[----:B------:R-:W4:Y:S04]  /*32f0*/  LDSM.16.M88.4 R64, [R247+0x14900] ;  /* 0x01490000f740783b */ /* 0x000f280000000200 */
[----:B------:R-:W-:Y:S03]  /*3300*/  LDSM.16.M88.4 R84, [R242+0x12100] ;  /* 0x01210000f254783b */ /* 0x000fe60000000200 */
        /* <DEDUP_REMOVED lines=72> */
[C---:B-1----:R-:W-:Y:S08]  /*3790*/  HMMA.16816.F32 R12, R60.reuse, R72, R12 ;  /* 0x000000483c0c723c */ /* 0x042ff0000000180c */
        /* <DEDUP_REMOVED lines=8> */
[----:B------:R-:W4:Y:S07]  /*3820*/  LDSM.16.M88.4 R68, [R246+0xb000] ;  /* 0x00b00000f644783b */ /* 0x000f2e0000000200 */
        /* <DEDUP_REMOVED lines=8> */
[----:B------:R-:W5:Y:S07]  /*38b0*/  LDSM.16.M88.4 R100, [R242+0x16100] ;  /* 0x01610000f264783b */ /* 0x000f6e0000000200 */
[C---:B------:R-:W-:Y:S08]  /*38c0*/  HMMA.16816.F32 R12, R92.reuse, R96, R12 ;  /* 0x000000605c0c723c */ /* 0x040ff0000000180c */
[----:B------:R-:W-:Y:S01]  /*38d0*/  HMMA.16816.F32 R8, R92, R98, R8 ;  /* 0x000000625c08723c */ /* 0x000fe20000001808 */
[----:B------:R-:W1:Y:S04]  /*38e0*/  LDSM.16.M88.4 R96, [R242+0x16900] ;  /* 0x01690000f260783b */ /* 0x000e680000000200 */
[----:B------:R-:W1:Y:S03]  /*38f0*/  LDSM.16.M88.4 R92, [R242+0x17100] ;  /* 0x01710000f25c783b */ /* 0x000e660000000200 */
        /* <DEDUP_REMOVED lines=18> */
[----:B------:R-:W4:Y:S03]  /*3a20*/  LDSM.16.M88.4 R64, [R232+0xb000] ;  /* 0x00b00000e840783b */ /* 0x000f260000000200 */
[C---:B-1----:R-:W-:Y:S08]  /*3a30*/  HMMA.16816.F32 R52, R84.reuse, R60, R52 ;  /* 0x0000003c5434723c */ /* 0x042ff00000001834 */
[----:B------:R-:W-:Y:S01]  /*3a40*/  HMMA.16816.F32 R48, R84, R62, R48 ;  /* 0x0000003e5430723c */ /* 0x000fe20000001830 */
[----:B------:R-:W1:Y:S01]  /*3a50*/  LDSM.16.M88.4 R60, [R232+0xb800] ;  /* 0x00b80000e83c783b */ /* 0x000e620000000200 */
[----:B------:R-:W-:-:S06]  /*3a60*/  DEPBAR.LE SB0, 0x0 ;  /* 0x000080000000791a */ /* 0x000fcc0000000000 */
[C---:B------:R-:W-:Y:S08]  /*3a70*/  HMMA.16816.F32 R44, R84.reuse, R104, R44 ;  /* 0x00000068542c723c */ /* 0x040ff0000000182c */
[C---:B------:R-:W-:Y:S08]  /*3a80*/  HMMA.16816.F32 R36, R84.reuse, R106, R36 ;  /* 0x0000006a5424723c */ /* 0x040ff00000001824 */
[C---:B-----5:R-:W-:Y:S08]  /*3a90*/  HMMA.16816.F32 R40, R84.reuse, R100, R40 ;  /* 0x000000645428723c */ /* 0x060ff00000001828 */
[C---:B------:R-:W-:Y:S08]  /*3aa0*/  HMMA.16816.F32 R208, R84.reuse, R102, R208 ;  /* 0x0000006654d0723c */ /* 0x040ff000000018d0 */
[C---:B------:R-:W-:Y:S08]  /*3ab0*/  HMMA.16816.F32 R200, R84.reuse, R96, R200 ;  /* 0x0000006054c8723c */ /* 0x040ff000000018c8 */
[C---:B------:R-:W-:Y:S08]  /*3ac0*/  HMMA.16816.F32 R24, R84.reuse, R98, R24 ;  /* 0x000000625418723c */ /* 0x040ff00000001818 */
[C---:B------:R-:W-:Y:S08]  /*3ad0*/  HMMA.16816.F32 R20, R84.reuse, R92, R20 ;  /* 0x0000005c5414723c */ /* 0x040ff00000001814 */
[C---:B------:R-:W-:Y:S08]  /*3ae0*/  HMMA.16816.F32 R16, R84.reuse, R94, R16 ;  /* 0x0000005e5410723c */ /* 0x040ff00000001810 */
[C---:B--2---:R-:W-:Y:S08]  /*3af0*/  HMMA.16816.F32 R12, R84.reuse, R88, R12 ;  /* 0x00000058540c723c */ /* 0x044ff0000000180c */
[----:B------:R-:W-:Y:S08]  /*3b00*/  HMMA.16816.F32 R8, R84, R90, R8 ;  /* 0x0000005a5408723c */ /* 0x000ff00000001808 */
        /* <DEDUP_REMOVED lines=35> */
[----:B------:R-:W-:-:S02]  /*3d40*/  SHF.R.S32.HI R0, RZ, 0x1f, R252 ;  /* 0x0000001fff007819 */ /* 0x000fc400000114fc */
[----:B------:R-:W-:Y:S02]  /*3d50*/  LOP3.LUT R76, R76, 0xf, RZ, 0xc0, !PT ;  /* 0x0000000f4c4c7812 */ /* 0x000fe400078ec0ff */
[----:B------:R-:W-:Y:S01]  /*3d60*/  SHF.L.U64.HI R64, R33, 0x1, R35 ;  /* 0x0000000121407819 */ /* 0x000fe20000010223 */
[----:B------:R-:W-:Y:S01]  /*3d70*/  IMAD R0, R0, c[0x0][0x1e0], RZ ;  /* 0x0000780000007a24 */ /* 0x000fe200078e02ff */
[----:B------:R-:W-:Y:S02]  /*3d80*/  LOP3.LUT R74, R74, 0xf, RZ, 0xc0, !PT ;  /* 0x0000000f4a4a7812 */ /* 0x000fe400078ec0ff */
[----:B------:R-:W-:Y:S01]  /*3d90*/  SEL R69, RZ, 0x10, P1 ;  /* 0x00000010ff457807 */ /* 0x000fe20000800000 */
[----:B------:R-:W-:Y:S01]  /*3da0*/  IMAD R0, R252, c[0x0][0x1e4], R0 ;  /* 0x00007900fc007a24 */ /* 0x000fe200078e0200 */
[----:B------:R-:W-:Y:S02]  /*3db0*/  SHF.L.U64.HI R61, R31, 0x1, R34 ;  /* 0x000000011f3d7819 */ /* 0x000fe40000010222 */
[----:B------:R-:W-:-:S02]  /*3dc0*/  IADD3 R70, -R69, 0x10, RZ ;  /* 0x0000001045467810 */ /* 0x000fc40007ffe1ff */
[----:B------:R-:W-:Y:S01]  /*3dd0*/  SHF.L.U64.HI R58, R29, 0x1, R32 ;  /* 0x000000011d3a7819 */ /* 0x000fe20000010220 */
[----:B-1----:R-:W-:Y:S01]  /*3de0*/  IMAD.WIDE.U32 R56, R252, c[0x0][0x1e0], RZ ;  /* 0x00007800fc387a25 */ /* 0x002fe200078e00ff */
[----:B------:R-:W-:Y:S02]  /*3df0*/  LOP3.LUT R70, R70, 0xf, RZ, 0xc0, !PT ;  /* 0x0000000f46467812 */ /* 0x000fe400078ec0ff */
[----:B------:R-:W-:Y:S01]  /*3e00*/  SHF.L.U64.HI R7, R28, 0x1, R30 ;  /* 0x000000011c077819 */ /* 0x000fe2000001021e */
[----:B------:R-:W-:Y:S01]  /*3e10*/  IMAD.IADD R57, R57, 0x1, R0 ;  /* 0x0000000139397824 */ /* 0x000fe200078e0200 */
[----:B--2---:R-:W-:-:S03]  /*3e20*/  SHF.R.S32.HI R0, RZ, 0x1f, R251 ;  /* 0x0000001fff007819 */ /* 0x004fc600000114fb */
[----:B------:R-:W-:-:S04]  /*3e30*/  IMAD.WIDE.U32 R56, R251, c[0x0][0x1f0], R56 ;  /* 0x00007c00fb387a25 */ /* 0x000fc800078e0038 */
[----:B------:R-:W-:Y:S01]  /*3e40*/  IMAD R0, R0, c[0x0][0x1f0], RZ ;  /* 0x00007c0000007a24 */ /* 0x000fe200078e02ff */
[----:B------:R-:W-:Y:S02]  /*3e50*/  IADD3 R65, P0, R56, UR20, RZ ;  /* 0x0000001438417c10 */ /* 0x000fe4000ff1e0ff */
        /* <DEDUP_REMOVED lines=8> */
[----:B------:R-:W1:Y:S01]  /*3ee0*/  SHFL.IDX PT, R71, R66, 0x2, 0x181f ;  /* 0x00581f0042477f89 */ /* 0x000e6200000e0000 */
[----:B------:R-:W-:-:S03]  /*3ef0*/  IMAD.SHL.U32 R0, R28, 0x2, RZ ;  /* 0x000000021c007824 */ /* 0x000fc600078e00ff */
[----:B------:R-:W2:Y:S04]  /*3f00*/  SHFL.IDX PT, R67, R65, 0x2, 0x181f ;  /* 0x00581f0041437f89 */ /* 0x000ea800000e0000 */
[----:B------:R-:W-:Y:S04]  /*3f10*/  SHFL.IDX PT, R68, R65, RZ, 0x181f ;  /* 0x00181fff41447589 */ /* 0x000fe800000e0000 */
[----:B------:R-:W-:Y:S01]  /*3f20*/  SHFL.IDX PT, R65, R65, 0x1, 0x181f ;  /* 0x00381f0041417f89 */ /* 0x000fe200000e0000 */
        /* <DEDUP_REMOVED lines=42> */
.L_x_2566:
[----:B------:R-:W-:Y:S01]  /*41d0*/  LOP3.LUT R6, R6, 0xffffffe0, RZ, 0xc0, !PT ;  /* 0xffffffe006067812 */ /* 0x000fe200078ec0ff */
[----:B------:R-:W-:Y:S01]  /*41e0*/  IMAD.SHL.U32 R245, R5, 0x2, RZ ;  /* 0x0000000205f57824 */ /* 0x000fe200078e00ff */
[----:B------:R-:W0:Y:S03]  /*41f0*/  LDGDEPBAR ;  /* 0x00000000000079af */ /* 0x000e260000000000 */
[----:B------:R-:W-:Y:S01]  /*4200*/  IMAD.IADD R6, R2, 0x1, -R6 ;  /* 0x0000000102067824 */ /* 0x000fe200078e0a06 */
[----:B------:R-:W-:Y:S01]  /*4210*/  LDSM.16.MT88.4 R172, [R245+0x100] ;  /* 0x00010000f5ac783b */ /* 0x000fe20000004200 */
[----:B------:R-:W-:Y:S02]  /*4220*/  IMAD.U32 R2, RZ, RZ, UR4 ;  /* 0x00000004ff027e24 */ /* 0x000fe4000f8e00ff */
[--C-:B------:R-:W-:Y:S01]  /*4230*/  IMAD R240, R4, 0x2, R245.reuse ;  /* 0x0000000204f07824 */ /* 0x100fe200078e02f5 */
[----:B------:R-:W-:Y:S01]  /*4240*/  SHF.R.S32.HI R0, RZ, 0x1f, R6 ;  /* 0x0000001fff007819 */ /* 0x000fe20000011406 */
[C---:B------:R-:W-:Y:S01]  /*4250*/  IMAD R239, R3.reuse, 0x2, R245 ;  /* 0x0000000203ef7824 */ /* 0x040fe200078e02f5 */
[----:B-1----:R-:W-:Y:S01]  /*4260*/  LDSM.16.MT88.4 R80, [R245+0x3100] ;  /* 0x00310000f550783b */ /* 0x002fe20000004200 */
[----:B------:R-:W-:Y:S01]  /*4270*/  IMAD R238, R3, 0x2, R240 ;  /* 0x0000000203ee7824 */ /* 0x000fe200078e02f0 */
        /* <DEDUP_REMOVED lines=33> */
[----:B------:R-:W-:-:S04]  /*4490*/  ISETP.GT.AND P0, PT, R2, 0x11, PT ;  /* 0x000000110200780c */ /* 0x000fc80003f04270 */
[----:B------:R-:W-:Y:S02]  /*44a0*/  FSEL R47, R47, -INF , P0 ;  /* 0xff8000002f2f7808 */ /* 0x000fe40000000000 */
[----:B------:R-:W-:Y:S02]  /*44b0*/  FSEL R45, R45, -INF , P0 ;  /* 0xff8000002d2d7808 */ /* 0x000fe40000000000 */
        /* <DEDUP_REMOVED lines=28> */
[----:B------:R-:W-:-:S04]  /*4680*/  ISETP.GT.AND P0, PT, R2, 0x38, PT ;  /* 0x000000380200780c */ /* 0x000fc80003f04270 */
[----:B------:R-:W-:Y:S02]  /*4690*/  FSEL R202, R26, -INF , P0 ;  /* 0xff8000001aca7808 */ /* 0x000fe40000000000 */
[----:B------:R-:W-:Y:S02]  /*46a0*/  FMNMX.FTZ R26, R45, R41, !PT ;  /* 0x000000292d1a7209 */ /* 0x000fe40007810000 */
[----:B------:R-:W-:Y:S02]  /*46b0*/  FSEL R197, R24, -INF , P0 ;  /* 0xff80000018c57808 */ /* 0x000fe40000000000 */
[----:B------:R-:W-:Y:S02]  /*46c0*/  FMNMX.FTZ R24, R36, R26, !PT ;  /* 0x0000001a24187209 */ /* 0x000fe40007810000 */
[----:B------:R-:W-:Y:S02]  /*46d0*/  ISETP.GT.AND P0, PT, R2, 0x39, PT ;  /* 0x000000390200780c */ /* 0x000fe40003f04270 */
[----:B------:R-:W-:-:S02]  /*46e0*/  FMNMX.FTZ R24, R37, R24, !PT ;  /* 0x0000001825187209 */ /* 0x000fc40007810000 */
[----:B------:R-:W-:Y:S02]  /*46f0*/  FSEL R201, R27, -INF , P0 ;  /* 0xff8000001bc97808 */ /* 0x000fe40000000000 */
[----:B------:R-:W-:Y:S02]  /*4700*/  FSEL R195, R25, -INF , P0 ;  /* 0xff80000019c37808 */ /* 0x000fe40000000000 */
[----:B------:R-:W-:Y:S02]  /*4710*/  ISETP.GT.AND P0, PT, R2, 0x40, PT ;  /* 0x000000400200780c */ /* 0x000fe40003f04270 */
[----:B------:R-:W-:Y:S02]  /*4720*/  FMNMX.FTZ R24, R44, R24, !PT ;  /* 0x000000182c187209 */ /* 0x000fe40007810000 */
[----:B------:R-:W-:Y:S02]  /*4730*/  FSEL R210, R22, -INF , P0 ;  /* 0xff80000016d27808 */ /* 0x000fe40000000000 */
[----:B------:R-:W-:-:S02]  /*4740*/  FMNMX.FTZ R22, R40, R24, !PT ;  /* 0x0000001828167209 */ /* 0x000fc40007810000 */
[----:B------:R-:W-:Y:S02]  /*4750*/  FSEL R209, R20, -INF , P0 ;  /* 0xff80000014d17808 */ /* 0x000fe40000000000 */
[C---:B------:R-:W-:Y:S02]  /*4760*/  ISETP.GT.AND P0, PT, R2.reuse, 0x41, PT ;  /* 0x000000410200780c */ /* 0x040fe40003f04270 */
[----:B------:R-:W-:Y:S02]  /*4770*/  FMNMX.FTZ R22, R215, R22, !PT ;  /* 0x00000016d7167209 */ /* 0x000fe40007810000 */
[----:B------:R-:W-:Y:S02]  /*4780*/  FSEL R208, R23, -INF , P0 ;  /* 0xff80000017d07808 */ /* 0x000fe40000000000 */
[----:B------:R-:W-:Y:S02]  /*4790*/  FSEL R207, R21, -INF , P0 ;  /* 0xff80000015cf7808 */ /* 0x000fe40000000000 */
[----:B------:R-:W-:-:S02]  /*47a0*/  ISETP.GT.AND P0, PT, R2, 0x48, PT ;  /* 0x000000480200780c */ /* 0x000fc40003f04270 */
[----:B------:R-:W-:Y:S02]  /*47b0*/  FMNMX.FTZ R20, R54, R55, !PT ;  /* 0x0000003736147209 */ /* 0x000fe40007810000 */
[----:B------:R-:W-:Y:S02]  /*47c0*/  FMNMX.FTZ R21, R214, R22, !PT ;  /* 0x00000016d6157209 */ /* 0x000fe40007810000 */
[----:B------:R-:W-:Y:S02]  /*47d0*/  FSEL R206, R18, -INF , P0 ;  /* 0xff80000012ce7808 */ /* 0x000fe40000000000 */
[----:B------:R-:W-:Y:S02]  /*47e0*/  FMNMX.FTZ R20, R52, R20, !PT ;  /* 0x0000001434147209 */ /* 0x000fe40007810000 */
[----:B------:R-:W-:Y:S02]  /*47f0*/  FMNMX.FTZ R18, R200, R21, !PT ;  /* 0x00000015c8127209 */ /* 0x000fe40007810000 */
[----:B------:R-:W-:-:S02]  /*4800*/  FSEL R205, R16, -INF , P0 ;  /* 0xff80000010cd7808 */ /* 0x000fc40000000000 */
[----:B------:R-:W-:Y:S02]  /*4810*/  FMNMX.FTZ R16, R7, R20, !PT ;  /* 0x0000001407107209 */ /* 0x000fe40007810000 */
[----:B------:R-:W-:Y:S01]  /*4820*/  FMNMX.FTZ R18, R198, R18, !PT ;  /* 0x00000012c6127209 */ /* 0x000fe20007810000 */
[----:B------:R-:W-:Y:S01]  /*4830*/  LDSM.16.MT88.4 R20, [R238+0x900] ;  /* 0x00090000ee14783b */ /* 0x000fe20000004200 */
        /* <DEDUP_REMOVED lines=11> */
[----:B------:R-:W-:Y:S02]  /*48f0*/  FSEL R193, R12, -INF , P0 ;  /* 0xff8000000cc17808 */ /* 0x000fe40000000000 */
[----:B------:R-:W-:Y:S02]  /*4900*/  FMNMX.FTZ R12, R39, R16, !PT ;  /* 0x00000010270c7209 */ /* 0x000fe40007810000 */
[----:B------:R-:W-:Y:S01]  /*4910*/  FMNMX.FTZ R14, R207, R14, !PT ;  /* 0x0000000ecf0e7209 */ /* 0x000fe20007810000 */
[----:B------:R-:W-:Y:S01]  /*4920*/  LDSM.16.MT88.4 R16, [R245+0x3900] ;  /* 0x00390000f510783b */ /* 0x000fe20000004200 */
        /* <DEDUP_REMOVED lines=17> */
[----:B------:R-:W-:Y:S01]  /*4a40*/  FMNMX.FTZ R2, R191, R10, !PT ;  /* 0x0000000abf027209 */ /* 0x000fe20007810000 */
[----:B------:R-:W-:Y:S01]  /*4a50*/  LDSM.16.MT88.4 R12, [R245+0x900] ;  /* 0x00090000f50c783b */ /* 0x000fe20000004200 */
[----:B------:R-:W-:Y:S02]  /*4a60*/  FMNMX.FTZ R8, R196, R8, !PT ;  /* 0x00000008c4087209 */ /* 0x000fe40007810000 */
[----:B------:R-:W-:-:S02]  /*4a70*/  FMNMX.FTZ R2, R190, R2, !PT ;  /* 0x00000002be027209 */ /* 0x000fc40007810000 */
        /* <DEDUP_REMOVED lines=15> */
[----:B-1----:R-:W-:-:S04]  /*4b70*/  FMNMX.FTZ R2, R2, R10, !PT ;  /* 0x0000000a02027209 */ /* 0x002fc80007810000 */
        /* <DEDUP_REMOVED lines=22> */
[--C-:B------:R-:W-:Y:S01]  /*4ce0*/  FFMA.FTZ R195, R195, c[0x0][0x2d0], -R194.reuse ;  /* 0x0000b400c3c37a23 */ /* 0x100fe200000108c2 */
[----:B------:R-:W1:Y:S01]  /*4cf0*/  LDSM.16.MT88.4 R8, [R240+0x900] ;  /* 0x00090000f008783b */ /* 0x000e620000004200 */
[--C-:B------:R-:W-:Y:S01]  /*4d00*/  FFMA.FTZ R209, R209, c[0x0][0x2d0], -R194.reuse ;  /* 0x0000b400d1d17a23 */ /* 0x100fe200000108c2 */
[C---:B------:R-:W-:Y:S01]  /*4d10*/  FSETP.NEU.FTZ.AND P0, PT, R0.reuse, -INF , PT ;  /* 0xff8000000000780b */ /* 0x040fe20003f1d000 */
[----:B------:R-:W-:Y:S01]  /*4d20*/  FMUL.FTZ R26, R0, c[0x0][0x2d0] ;  /* 0x0000b400001a7a20 */ /* 0x000fe20000410000 */
[----:B------:R-:W3:Y:S01]  /*4d30*/  MUFU.EX2 R51, R51 ;  /* 0x0000003300337308 */ /* 0x000ee20000000800 */
        /* <DEDUP_REMOVED lines=9> */
[--C-:B------:R-:W-:Y:S02]  /*4dd0*/  FFMA.FTZ R181, R52, c[0x0][0x2d0], -R26.reuse ;  /* 0x0000b40034b57a23 */ /* 0x100fe4000001081a */
[--C-:B------:R-:W-:Y:S01]  /*4de0*/  FFMA.FTZ R180, R7, c[0x0][0x2d0], -R26.reuse ;  /* 0x0000b40007b47a23 */ /* 0x100fe2000001081a */
[----:B------:R-:W-:Y:S01]  /*4df0*/  MUFU.EX2 R186, R186 ;  /* 0x000000ba00ba7308 */ /* 0x000fe20000000800 */
[----:B---3--:R-:W-:Y:S01]  /*4e00*/  F2FP.PACK_AB R166, R51, R184 ;  /* 0x000000b833a6723e */ /* 0x008fe200000000ff */
[--C-:B------:R-:W-:Y:S02]  /*4e10*/  FFMA.FTZ R48, R47, c[0x0][0x2d0], -R26.reuse ;  /* 0x0000b4002f307a23 */ /* 0x100fe4000001081a */
[--C-:B------:R-:W-:Y:S02]  /*4e20*/  FFMA.FTZ R49, R6, c[0x0][0x2d0], -R26.reuse ;  /* 0x0000b40006317a23 */ /* 0x100fe4000001081a */
[----:B------:R-:W-:-:S02]  /*4e30*/  FFMA.FTZ R47, R38, c[0x0][0x2d0], -R26 ;  /* 0x0000b400262f7a23 */ /* 0x000fc4000001081a */
[----:B------:R-:W2:Y:S01]  /*4e40*/  MUFU.EX2 R185, R185 ;  /* 0x000000b900b97308 */ /* 0x000ea20000000800 */
[--C-:B------:R-:W-:Y:S02]  /*4e50*/  FFMA.FTZ R43, R39, c[0x0][0x2d0], -R26.reuse ;  /* 0x0000b400272b7a23 */ /* 0x100fe4000001081a */
[----:B------:R-:W-:Y:S01]  /*4e60*/  LDSM.16.MT88.4 R36, [R239+0x900] ;  /* 0x00090000ef24783b */ /* 0x000fe20000004200 */
[--C-:B------:R-:W-:Y:S02]  /*4e70*/  FFMA.FTZ R42, R42, c[0x0][0x2d0], -R26.reuse ;  /* 0x0000b4002a2a7a23 */ /* 0x100fe4000001081a */
[--C-:B------:R-:W-:Y:S02]  /*4e80*/  FFMA.FTZ R3, R211, c[0x0][0x2d0], -R26.reuse ;  /* 0x0000b400d3037a23 */ /* 0x100fe4000001081a */
        /* <DEDUP_REMOVED lines=9> */
[--C-:B------:R-:W-:Y:S02]  /*4f20*/  FFMA.FTZ R206, R206, c[0x0][0x2d0], -R26.reuse ;  /* 0x0000b400cece7a23 */ /* 0x100fe4000001081a */
[----:B------:R-:W2:Y:S01]  /*4f30*/  MUFU.EX2 R46, R46 ;  /* 0x0000002e002e7308 */ /* 0x000ea20000000800 */
[----:B------:R-:W-:-:S02]  /*4f40*/  FFMA.FTZ R203, R203, c[0x0][0x2d0], -R26 ;  /* 0x0000b400cbcb7a23 */ /* 0x000fc4000001081a */
[--C-:B------:R-:W-:Y:S02]  /*4f50*/  FFMA.FTZ R193, R193, c[0x0][0x2d0], -R194.reuse ;  /* 0x0000b400c1c17a23 */ /* 0x100fe400000108c2 */
[--C-:B------:R-:W-:Y:S02]  /*4f60*/  FFMA.FTZ R192, R192, c[0x0][0x2d0], -R194.reuse ;  /* 0x0000b400c0c07a23 */ /* 0x100fe400000108c2 */
[--C-:B------:R-:W-:Y:S01]  /*4f70*/  FFMA.FTZ R191, R191, c[0x0][0x2d0], -R194.reuse ;  /* 0x0000b400bfbf7a23 */ /* 0x100fe200000108c2 */
[----:B---3--:R-:W-:Y:S01]  /*4f80*/  F2FP.PACK_AB R167, R180, R181 ;  /* 0x000000b5b4a7723e */ /* 0x008fe200000000ff */
[----:B------:R-:W-:Y:S01]  /*4f90*/  MUFU.EX2 R45, R45 ;  /* 0x0000002d002d7308 */ /* 0x000fe20000000800 */
[----:B------:R-:W-:Y:S02]  /*4fa0*/  FFMA.FTZ R190, R190, c[0x0][0x2d0], -R194 ;  /* 0x0000b400bebe7a23 */ /* 0x000fe400000108c2 */
[--C-:B------:R-:W-:Y:S02]  /*4fb0*/  FFMA.FTZ R189, R189, c[0x0][0x2d0], -R26.reuse ;  /* 0x0000b400bdbd7a23 */ /* 0x100fe4000001081a */
[--C-:B------:R-:W-:Y:S01]  /*4fc0*/  FFMA.FTZ R188, R188, c[0x0][0x2d0], -R26.reuse ;  /* 0x0000b400bcbc7a23 */ /* 0x100fe2000001081a */
[----:B------:R-:W-:Y:S01]  /*4fd0*/  HMMA.16816.F32 R176, R164, R172, RZ ;  /* 0x000000aca4b0723c */ /* 0x000fe200000018ff */
[----:B--2---:R-:W-:Y:S01]  /*4fe0*/  F2FP.PACK_AB R4, R46, R50 ;  /* 0x000000322e04723e */ /* 0x004fe200000000ff */
[----:B------:R-:W2:Y:S01]  /*4ff0*/  MUFU.EX2 R41, R41 ;  /* 0x0000002900297308 */ /* 0x000ea20000000800 */
[----:B------:R-:W-:-:S02]  /*5000*/  FFMA.FTZ R211, R24, c[0x0][0x2d0], -R26 ;  /* 0x0000b40018d37a23 */ /* 0x000fc4000001081a */
        /* <DEDUP_REMOVED lines=17> */
[----:B------:R-:W-:Y:S01]  /*5120*/  HMMA.16816.F32 R84, R164, R88, RZ ;  /* 0x00000058a454723c */ /* 0x000fe200000018ff */
[----:B------:R-:W-:Y:S01]  /*5130*/  FADD.FTZ R45, R41, R45 ;  /* 0x0000002d292d7221 */ /* 0x000fe20000010000 */
        /* <DEDUP_REMOVED lines=17> */
[C---:B-1----:R-:W-:Y:S02]  /*5250*/  HMMA.16816.F32 R52, R4.reuse, R8, R52 ;  /* 0x000000080434723c */ /* 0x042fe40000001834 */
        /* <DEDUP_REMOVED lines=32> */
[----:B------:R-:W4:Y:S01]  /*5460*/  LDSM.16.MT88.4 R20, [R245+0x6900] ;  /* 0x00690000f514783b */ /* 0x000f220000004200 */
[----:B------:R-:W-:Y:S06]  /*5470*/  MUFU.EX2 R193, R193 ;  /* 0x000000c100c17308 */ /* 0x000fec0000000800 */
[C---:B------:R-:W-:Y:S02]  /*5480*/  HMMA.16816.F32 R76, R4.reuse, R16, R76 ;  /* 0x00000010044c723c */ /* 0x040fe4000000184c */
[----:B------:R-:W-:Y:S06]  /*5490*/  MUFU.EX2 R192, R192 ;  /* 0x000000c000c07308 */ /* 0x000fec0000000800 */
[C---:B------:R-:W-:Y:S01]  /*54a0*/  HMMA.16816.F32 R80, R4.reuse, R18, R80 ;  /* 0x000000120450723c */ /* 0x040fe20000001850 */
[----:B------:R-:W5:Y:S01]  /*54b0*/  LDSM.16.MT88.4 R16, [R240+0x6900] ;  /* 0x00690000f010783b */ /* 0x000f620000004200 */
[----:B------:R-:W-:Y:S06]  /*54c0*/  MUFU.EX2 R191, R191 ;  /* 0x000000bf00bf7308 */ /* 0x000fec0000000800 */
[C---:B-1----:R-:W-:Y:S02]  /*54d0*/  HMMA.16816.F32 R92, R4.reuse, R8, R92 ;  /* 0x00000008045c723c */ /* 0x042fe4000000185c */
[----:B------:R-:W-:Y:S06]  /*54e0*/  MUFU.EX2 R190, R190 ;  /* 0x000000be00be7308 */ /* 0x000fec0000000800 */
[C---:B------:R-:W-:Y:S01]  /*54f0*/  HMMA.16816.F32 R96, R4.reuse, R10, R96 ;  /* 0x0000000a0460723c */ /* 0x040fe20000001860 */
[----:B------:R-:W1:Y:S01]  /*5500*/  LDSM.16.MT88.4 R8, [R238+0x6900] ;  /* 0x00690000ee08783b */ /* 0x000e620000004200 */
[----:B------:R-:W-:Y:S06]  /*5510*/  MUFU.EX2 R189, R189 ;  /* 0x000000bd00bd7308 */ /* 0x000fec0000000800 */
[C---:B---3--:R-:W-:Y:S02]  /*5520*/  HMMA.16816.F32 R124, R4.reuse, R12, R124 ;  /* 0x0000000c047c723c */ /* 0x048fe4000000187c */
[----:B------:R-:W-:Y:S06]  /*5530*/  MUFU.EX2 R188, R188 ;  /* 0x000000bc00bc7308 */ /* 0x000fec0000000800 */
[C---:B------:R-:W-:Y:S01]  /*5540*/  HMMA.16816.F32 R128, R4.reuse, R14, R128 ;  /* 0x0000000e0480723c */ /* 0x040fe20000001880 */
[----:B------:R-:W3:Y:S01]  /*5550*/  LDSM.16.MT88.4 R12, [R239+0x9900] ;  /* 0x00990000ef0c783b */ /* 0x000ee20000004200 */
        /* <DEDUP_REMOVED lines=14> */
[C---:B----4-:R-:W-:Y:S08]  /*5640*/  HMMA.16816.F32 R108, R4.reuse, R20, R108 ;  /* 0x00000014046c723c */ /* 0x050ff0000000186c */
[C---:B------:R-:W-:Y:S01]  /*5650*/  HMMA.16816.F32 R112, R4.reuse, R22, R112 ;  /* 0x000000160470723c */ /* 0x040fe20000001870 */
[----:B------:R-:W4:Y:S07]  /*5660*/  LDSM.16.MT88.4 R20, [R245+0x9900] ;  /* 0x00990000f514783b */ /* 0x000f2e0000004200 */
[C---:B-----5:R-:W-:Y:S08]  /*5670*/  HMMA.16816.F32 R116, R4.reuse, R16, R116 ;  /* 0x000000100474723c */ /* 0x060ff00000001874 */
[C---:B------:R-:W-:Y:S01]  /*5680*/  HMMA.16816.F32 R120, R4.reuse, R18, R120 ;  /* 0x000000120478723c */ /* 0x040fe20000001878 */
[----:B------:R-:W5:Y:S07]  /*5690*/  LDSM.16.MT88.4 R16, [R240+0x9900] ;  /* 0x00990000f010783b */ /* 0x000f6e0000004200 */
[C---:B-1----:R-:W-:Y:S08]  /*56a0*/  HMMA.16816.F32 R132, R4.reuse, R8, R132 ;  /* 0x000000080484723c */ /* 0x042ff00000001884 */
[C---:B------:R-:W-:Y:S01]  /*56b0*/  HMMA.16816.F32 R136, R4.reuse, R10, R136 ;  /* 0x0000000a0488723c */ /* 0x040fe20000001888 */
[----:B------:R-:W1:Y:S07]  /*56c0*/  LDSM.16.MT88.4 R8, [R238+0x9900] ;  /* 0x00990000ee08783b */ /* 0x000e6e0000004200 */
[C---:B---3--:R-:W-:Y:S08]  /*56d0*/  HMMA.16816.F32 R152, R4.reuse, R12, R152 ;  /* 0x0000000c0498723c */ /* 0x048ff00000001898 */
[----:B------:R-:W-:Y:S01]  /*56e0*/  HMMA.16816.F32 R156, R4, R14, R156 ;  /* 0x0000000e049c723c */ /* 0x000fe2000000189c */
[----:B------:R-:W3:Y:S07]  /*56f0*/  LDSM.16.MT88.4 R12, [R239+0x1100] ;  /* 0x00110000ef0c783b */ /* 0x000eee0000004200 */
        /* <DEDUP_REMOVED lines=10> */
[C---:B----4-:R-:W-:Y:S01]  /*57a0*/  HMMA.16816.F32 R140, R4.reuse, R20, R140 ;  /* 0x00000014048c723c */ /* 0x050fe2000000188c */
[--C-:B------:R-:W-:Y:S02]  /*57b0*/  FFMA.FTZ R38, R213, c[0x0][0x2d0], -R26.reuse ;  /* 0x0000b400d5267a23 */ /* 0x100fe4000001081a */
[----:B------:R-:W-:Y:S02]  /*57c0*/  FFMA.FTZ R194, R25, c[0x0][0x2d0], -R26 ;  /* 0x0000b40019c27a23 */ /* 0x000fe4000001081a */
[----:B------:R-:W4:Y:S01]  /*57d0*/  MUFU.EX2 R39, R39 ;  /* 0x0000002700277308 */ /* 0x000f220000000800 */
[----:B------:R-:W-:Y:S02]  /*57e0*/  LDSM.16.MT88.4 R24, [R239+0x2900] ;  /* 0x00290000ef18783b */ /* 0x000fe40000004200 */
[C---:B------:R-:W-:Y:S02]  /*57f0*/  HMMA.16816.F32 R144, R4.reuse, R22, R144 ;  /* 0x000000160490723c */ /* 0x040fe40000001890 */
[----:B------:R-:W3:Y:S03]  /*5800*/  LDSM.16.MT88.4 R20, [R245+0x1100] ;  /* 0x00110000f514783b */ /* 0x000ee60000004200 */
[----:B------:R-:W1:Y:S03]  /*5810*/  MUFU.EX2 R38, R38 ;  /* 0x0000002600267308 */ /* 0x000e660000000800 */
[C---:B-----5:R-:W-:Y:S05]  /*5820*/  HMMA.16816.F32 R148, R4.reuse, R16, R148 ;  /* 0x000000100494723c */ /* 0x060fea0000001894 */
[----:B------:R-:W5:Y:S03]  /*5830*/  MUFU.EX2 R37, R37 ;  /* 0x0000002500257308 */ /* 0x000f660000000800 */
[C---:B------:R-:W-:Y:S01]  /*5840*/  HMMA.16816.F32 R168, R4.reuse, R18, R168 ;  /* 0x0000001204a8723c */ /* 0x040fe200000018a8 */
[----:B------:R-:W3:Y:S04]  /*5850*/  LDSM.16.MT88.4 R16, [R240+0x1100] ;  /* 0x00110000f010783b */ /* 0x000ee80000004200 */
[----:B------:R-:W2:Y:S03]  /*5860*/  MUFU.EX2 R194, R194 ;  /* 0x000000c200c27308 */ /* 0x000ea60000000800 */
[C---:B-1----:R-:W-:Y:S08]  /*5870*/  HMMA.16816.F32 R160, R4.reuse, R8, R160 ;  /* 0x0000000804a0723c */ /* 0x042ff000000018a0 */
[----:B------:R-:W-:Y:S01]  /*5880*/  HMMA.16816.F32 R164, R4, R10, R164 ;  /* 0x0000000a04a4723c */ /* 0x000fe200000018a4 */
[----:B------:R-:W1:Y:S06]  /*5890*/  LDSM.16.MT88.4 R8, [R238+0x1100] ;  /* 0x00110000ee08783b */ /* 0x000e6c0000004200 */
[----:B--2---:R-:W-:Y:S01]  /*58a0*/  F2FP.PACK_AB R4, R40, R44 ;  /* 0x0000002c2804723e */ /* 0x004fe200000000ff */
[----:B------:R-:W-:Y:S01]  /*58b0*/  FADD.FTZ R44, R44, R45 ;  /* 0x0000002d2c2c7221 */ /* 0x000fe20000010000 */
[----:B----4-:R-:W-:-:S02]  /*58c0*/  F2FP.PACK_AB R6, R36, R39 ;  /* 0x000000272406723e */ /* 0x010fc400000000ff */
[----:B------:R-:W-:Y:S01]  /*58d0*/  F2FP.PACK_AB R5, R38, R42 ;  /* 0x0000002a2605723e */ /* 0x000fe200000000ff */
[----:B------:R-:W-:Y:S01]  /*58e0*/  FADD.FTZ R42, R42, R47 ;  /* 0x0000002f2a2a7221 */ /* 0x000fe20000010000 */
[----:B-----5:R-:W-:Y:S01]  /*58f0*/  F2FP.PACK_AB R7, R3, R37 ;  /* 0x000000250307723e */ /* 0x020fe200000000ff */
[----:B------:R-:W-:Y:S02]  /*5900*/  FADD.FTZ R44, R40, R44 ;  /* 0x0000002c282c7221 */ /* 0x000fe40000010000 */
[----:B------:R-:W-:Y:S02]  /*5910*/  FADD.FTZ R42, R38, R42 ;  /* 0x0000002a262a7221 */ /* 0x000fe40000010000 */
[----:B------:R-:W-:Y:S02]  /*5920*/  FADD.FTZ R39, R39, R44 ;  /* 0x0000002c27277221 */ /* 0x000fe40000010000 */
[----:B---3--:R-:W-:Y:S01]  /*5930*/  HMMA.16816.F32 R60, R4, R12, R60 ;  /* 0x0000000c043c723c */ /* 0x008fe2000000183c */
[----:B------:R-:W-:-:S02]  /*5940*/  FADD.FTZ R37, R37, R42 ;  /* 0x0000002a25257221 */ /* 0x000fc40000010000 */
[----:B------:R-:W-:Y:S02]  /*5950*/  FADD.FTZ R39, R36, R39 ;  /* 0x0000002724277221 */ /* 0x000fe40000010000 */
[----:B------:R-:W-:-:S03]  /*5960*/  FADD.FTZ R37, R3, R37 ;  /* 0x0000002503257221 */ /* 0x000fc60000010000 */
        /* <DEDUP_REMOVED lines=56> */
[----:B--2---:R-:W-:Y:S01]  /*5cf0*/  HMMA.16816.F32 R60, R4, R12, R60 ;  /* 0x0000000c043c723c */ /* 0x004fe2000000183c */
[----:B------:R-:W-:-:S02]  /*5d00*/  FADD.FTZ R202, R202, R199 ;  /* 0x000000c7caca7221 */ /* 0x000fc40000010000 */
[----:B------:R-:W-:Y:S02]  /*5d10*/  FADD.FTZ R197, R195, R197 ;  /* 0x000000c5c3c57221 */ /* 0x000fe40000010000 */
[----:B------:R-:W-:-:S03]  /*5d20*/  FADD.FTZ R202, R201, R202 ;  /* 0x000000cac9ca7221 */ /* 0x000fc60000010000 */
        /* <DEDUP_REMOVED lines=40> */
[----:B------:R-:W-:Y:S07]  /*5fb0*/  LDSM.16.MT88.4 R20, [R238+0x2100] ;  /* 0x00210000ee14783b */ /* 0x000fee0000004200 */
[C---:B----4-:R-:W-:Y:S08]  /*5fc0*/  HMMA.16816.F32 R148, R4.reuse, R16, R148 ;  /* 0x000000100494723c */ /* 0x050ff00000001894 */
[C---:B------:R-:W-:Y:S01]  /*5fd0*/  HMMA.16816.F32 R168, R4.reuse, R18, R168 ;  /* 0x0000001204a8723c */ /* 0x040fe200000018a8 */
[----:B------:R-:W3:Y:S07]  /*5fe0*/  LDSM.16.MT88.4 R16, [R245+0x2100] ;  /* 0x00210000f510783b */ /* 0x000eee0000004200 */
        /* <DEDUP_REMOVED lines=15> */
[----:B------:R-:W-:Y:S02]  /*60e0*/  FADD.FTZ R206, R203, R206 ;  /* 0x000000cecbce7221 */ /* 0x000fe40000010000 */
[----:B------:R-:W-:Y:S01]  /*60f0*/  FADD.FTZ R205, R193, R205 ;  /* 0x000000cdc1cd7221 */ /* 0x000fe20000010000 */
[----:B------:R-:W-:Y:S01]  /*6100*/  HMMA.16816.F32 R56, R4, R14, R56 ;  /* 0x0000000e0438723c */ /* 0x000fe20000001838 */
[----:B------:R-:W2:Y:S01]  /*6110*/  LDSM.16.MT88.4 R12, [R240+0x5100] ;  /* 0x00510000f00c783b */ /* 0x000ea20000004200 */
[----:B------:R-:W-:Y:S02]  /*6120*/  FADD.FTZ R206, R189, R206 ;  /* 0x000000cebdce7221 */ /* 0x000fe40000010000 */
[----:B------:R-:W-:Y:S02]  /*6130*/  FADD.FTZ R205, R192, R205 ;  /* 0x000000cdc0cd7221 */ /* 0x000fe40000010000 */
[----:B------:R-:W-:-:S02]  /*6140*/  FADD.FTZ R206, R188, R206 ;  /* 0x000000cebcce7221 */ /* 0x000fc40000010000 */
[----:B---3--:R-:W-:Y:S01]  /*6150*/  HMMA.16816.F32 R176, R4, R16, R176 ;  /* 0x0000001004b0723c */ /* 0x008fe200000018b0 */
[----:B------:R-:W-:Y:S02]  /*6160*/  FADD.FTZ R205, R191, R205 ;  /* 0x000000cdbfcd7221 */ /* 0x000fe40000010000 */
[----:B------:R-:W-:-:S04]  /*6170*/  FADD.FTZ R206, R194, R206 ;  /* 0x000000cec2ce7221 */ /* 0x000fc80000010000 */
[----:B------:R-:W-:Y:S01]  /*6180*/  FADD.FTZ R3, R211, R206 ;  /* 0x000000ced3037221 */ /* 0x000fe20000010000 */
[C---:B------:R-:W-:Y:S01]  /*6190*/  HMMA.16816.F32 R172, R4.reuse, R18, R172 ;  /* 0x0000001204ac723c */ /* 0x040fe200000018ac */
[----:B------:R-:W3:Y:S04]  /*61a0*/  LDSM.16.MT88.4 R16, [R245+0x5100] ;  /* 0x00510000f510783b */ /* 0x000ee80000004200 */
[----:B------:R-:W-:Y:S03]  /*61b0*/  STL [R1+0x24], R3 ;  /* 0x0000240301007387 */ /* 0x000fe60000100800 */
[C---:B-1----:R-:W-:Y:S08]  /*61c0*/  HMMA.16816.F32 R60, R4.reuse, R8, R60 ;  /* 0x00000008043c723c */ /* 0x042ff0000000183c */
[C---:B------:R-:W-:Y:S01]  /*61d0*/  HMMA.16816.F32 R64, R4.reuse, R10, R64 ;  /* 0x0000000a0440723c */ /* 0x040fe20000001840 */
[----:B------:R-:W1:Y:S07]  /*61e0*/  LDSM.16.MT88.4 R8, [R239+0x5100] ;  /* 0x00510000ef08783b */ /* 0x000e6e0000004200 */
[C---:B------:R-:W-:Y:S08]  /*61f0*/  HMMA.16816.F32 R68, R4.reuse, R20, R68 ;  /* 0x000000140444723c */ /* 0x040ff00000001844 */
        /* <DEDUP_REMOVED lines=36> */
[----:B------:R-:W-:Y:S01]  /*6440*/  HMMA.16816.F32 R136, R4, R22, R136 ;  /* 0x000000160488723c */ /* 0x000fe20000001888 */
[----:B------:R-:W-:Y:S06]  /*6450*/  LDSM.16.MT88.4 R20, [R238+0x2900] ;  /* 0x00290000ee14783b */ /* 0x000fec0000004200 */
[----:B------:R-:W-:-:S02]  /*6460*/  F2FP.PACK_AB R4, R192, R193 ;  /* 0x000000c1c004723e */ /* 0x000fc400000000ff */
[----:B------:R-:W-:Y:S02]  /*6470*/  F2FP.PACK_AB R6, R190, R191 ;  /* 0x000000bfbe06723e */ /* 0x000fe400000000ff */
[----:B------:R-:W-:Y:S02]  /*6480*/  F2FP.PACK_AB R5, R188, R189 ;  /* 0x000000bdbc05723e */ /* 0x000fe400000000ff */
[----:B------:R-:W-:-:S07]  /*6490*/  F2FP.PACK_AB R7, R211, R194 ;  /* 0x000000c2d307723e */ /* 0x000fce00000000ff */
[C---:B-1----:R-:W-:Y:S08]  /*64a0*/  HMMA.16816.F32 R52, R4.reuse, R8, R52 ;  /* 0x000000080434723c */ /* 0x042ff00000001834 */
[C---:B--2---:R-:W-:Y:S08]  /*64b0*/  HMMA.16816.F32 R176, R4.reuse, R12, R176 ;  /* 0x0000000c04b0723c */ /* 0x044ff000000018b0 */
        /* <DEDUP_REMOVED lines=40> */
[----:B------:R-:W-:Y:S07]  /*6740*/  HMMA.16816.F32 R164, R4, R18, R164 ;  /* 0x0000001204a4723c */ /* 0x000fee00000018a4 */
[----:B------:R-:W-:-:S05]  /*6750*/  FADD.FTZ R4, R190, R205 ;  /* 0x000000cdbe047221 */ /* 0x000fca0000010000 */
[----:B------:R1:W-:Y:S01]  /*6760*/  STL [R1+0x28], R4 ;  /* 0x0000280401007387 */ /* 0x0003e20000100800 */
[----:B------:R-:W-:Y:S05]  /*6770*/  @P0 BRA `(.L_x_2567) ;  /* 0x0000483000000947 */ /* 0x000fea0003800000 */
[C---:B------:R-:W-:Y:S01]  /*6780*/  SHF.L.U64.HI R3, R33.reuse, 0x1, R35 ;  /* 0x0000000121037819 */ /* 0x040fe20000010223 */
[----:B------:R-:W-:Y:S01]  /*6790*/  IMAD.SHL.U32 R5, R33, 0x2, RZ ;  /* 0x0000000221057824 */ /* 0x000fe200078e00ff */
[----:B-1----:R-:W-:Y:S01]  /*67a0*/  SHF.L.U64.HI R4, R31, 0x1, R34 ;  /* 0x000000011f047819 */ /* 0x002fe20000010222 */
        /* <DEDUP_REMOVED lines=17> */
.L_x_2570:
[----:B------:R-:W2:Y:S01]  /*68c0*/  LDL R0, [R1] ;  /* 0x0000000001007983 */ /* 0x000ea20000100800 */
        /* <DEDUP_REMOVED lines=42> */
[C---:B---3--:R-:W-:Y:S05]  /*6b70*/  IADD3 R192, P0, R185.reuse, R204, RZ ;  /* 0x000000ccb9c07210 */ /* 0x048fea0007f1e0ff */
        /* <DEDUP_REMOVED lines=10> */
[C---:B-1----:R-:W-:Y:S04]  /*6c20*/  IADD3 R186, P0, R181.reuse, R204, RZ ;  /* 0x000000ccb5ba7210 */ /* 0x042fe80007f1e0ff */
        /* <DEDUP_REMOVED lines=17> */
[----:B-----5:R-:W-:Y:S04]  /*6d40*/  IADD3 R188, P0, R2, R214, RZ ;  /* 0x000000d602bc7210 */ /* 0x020fe80007f1e0ff */
[----:B------:R3:W-:Y:S01]  /*6d50*/  LDGSTS.E.BYPASS.LTC128B.128 [R249+0x11100], [R190.64], !P3 ;  /* 0x11100000bef97fae */ /* 0x0007e2000d901d4c */
[----:B------:R-:W-:Y:S01]  /*6d60*/  IMAD.X R189, R0, 0x1, R215, P0 ;  /* 0x0000000100bd7824 */ /* 0x000fe200000e06d7 */
[----:B-1----:R-:W-:Y:S04]  /*6d70*/  IADD3 R186, P0, R2, R212, RZ ;  /* 0x000000d402ba7210 */ /* 0x002fe80007f1e0ff */
[----:B------:R3:W-:Y:S01]  /*6d80*/  LDGSTS.E.BYPASS.LTC128B.128 [R249+0x14100], [R188.64], !P2 ;  /* 0x14100000bcf97fae */ /* 0x0007e2000d101d4c */
[----:B------:R-:W-:Y:S05]  /*6d90*/  IMAD.X R187, R0, 0x1, R213, P0 ;  /* 0x0000000100bb7824 */ /* 0x000fea00000e06d5 */
[----:B------:R3:W-:Y:S01]  /*6da0*/  LDGSTS.E.BYPASS.LTC128B.128 [R249+0x17100], [R186.64], !P1 ;  /* 0x17100000baf97fae */ /* 0x0007e2000c901d4c */
[----:B------:R-:W-:-:S05]  /*6db0*/  BRA `(.L_x_2569) ;  /* 0x0000185000007947 */ /* 0x000fca0003800000 */
.L_x_2568:
[----:B------:R1:W-:Y:S01]  /*6dc0*/  STL [R1+0x40], R56 ;  /* 0x0000403801007387 */ /* 0x0003e20000100800 */
[----:B--2---:R-:W-:Y:S01]  /*6dd0*/  SHF.R.S32.HI R0, RZ, 0x1f, R252 ;  /* 0x0000001fff007819 */ /* 0x004fe200000114fc */
[----:B------:R-:W-:Y:S01]  /*6de0*/  IMAD.WIDE.U32 R4, R252, c[0x0][0x208], RZ ;  /* 0x00008200fc047a25 */ /* 0x000fe200078e00ff */
[----:B------:R-:W-:Y:S01]  /*6df0*/  SHF.R.S32.HI R2, RZ, 0x1f, R251 ;  /* 0x0000001fff027819 */ /* 0x000fe200000114fb */
[----:B------:R-:W-:Y:S04]  /*6e00*/  DEPBAR.LE SB0, 0x0 ;  /* 0x000080000000791a */ /* 0x000fe80000000000 */
[----:B------:R-:W-:Y:S01]  /*6e10*/  IMAD R0, R0, c[0x0][0x208], RZ ;  /* 0x0000820000007a24 */ /* 0x000fe200078e02ff */
[----:B------:R-:W-:Y:S01]  /*6e20*/  BAR.SYNC.DEFER_BLOCKING 0x0 ;  /* 0x0000000000007b1d */ /* 0x000fe20000010000 */
[----:B------:R-:W-:Y:S01]  /*6e30*/  IMAD R2, R2, c[0x0][0x218], RZ ;  /* 0x0000860002027a24 */ /* 0x000fe200078e02ff */
[----:B------:R-:W-:Y:S01]  /*6e40*/  IADD3 R181, R249, 0x100, RZ ;  /* 0x00000100f9b57810 */ /* 0x000fe20007ffe0ff */
[----:B------:R-:W-:Y:S01]  /*6e50*/  IMAD R0, R252, c[0x0][0x20c], R0 ;  /* 0x00008300fc007a24 */ /* 0x000fe200078e0200 */
[----:B------:R-:W-:Y:S01]  /*6e60*/  UISETP.GE.AND UP0, UPT, UR6, 0x1, UPT ;  /* 0x000000010600788c */ /* 0x000fe2000bf06270 */
[----:B------:R-:W-:Y:S02]  /*6e70*/  IMAD R2, R251, c[0x0][0x21c], R2 ;  /* 0x00008700fb027a24 */ /* 0x000fe400078e0202 */
[----:B------:R-:W-:Y:S04]  /*6e80*/  IMAD.IADD R5, R5, 0x1, R0 ;  /* 0x0000000105057824 */ /* 0x000fe800078e0200 */
[----:B------:R-:W-:Y:S05]  /*6e90*/  IMAD.WIDE.U32 R4, R251, c[0x0][0x218], R4 ;  /* 0x00008600fb047a25 */ /* 0x000fea00078e0004 */
[----:B------:R-:W-:Y:S04]  /*6ea0*/  IADD3 R0, P0, R4, UR22, RZ ;  /* 0x0000001604007c10 */ /* 0x000fe8000ff1e0ff */
[----:B------:R-:W-:Y:S02]  /*6eb0*/  IADD3.X R4, R5, UR5, R2, P0, !PT ;  /* 0x0000000505047c10 */ /* 0x000fe400087fe402 */
[C---:B------:R-:W-:Y:S01]  /*6ec0*/  LEA R2, P0, R0.reuse, c[0x0][0x1f8], 0x1 ;  /* 0x00007e0000027a11 */ /* 0x040fe200078008ff */
[----:B------:R-:W-:Y:S03]  /*6ed0*/  LDSM.16.M88.4 R48, [R248+0x18100] ;  /* 0x01810000f830783b */ /* 0x000fe60000000200 */
[----:B------:R-:W-:Y:S01]  /*6ee0*/  LEA.HI.X R0, R0, c[0x0][0x1fc], R4, 0x1, P0 ;  /* 0x00007f0000007a11 */ /* 0x000fe200000f0c04 */
[----:B-1----:R-:W2:Y:S04]  /*6ef0*/  LDL R56, [R1+0x1c] ;  /* 0x00001c0001387983 */ /* 0x002ea80000100800 */
[----:B------:R1:W-:Y:S04]  /*6f00*/  STL [R1+0x3c], R55 ;  /* 0x00003c3701007387 */ /* 0x0003e80000100800 */
[----:B------:R-:W3:Y:S04]  /*6f10*/  LDL R29, [R1+0x14] ;  /* 0x00001400011d7983 */ /* 0x000ee80000100800 */
[----:B------:R-:W-:Y:S04]  /*6f20*/  SHFL.IDX PT, R44, R2, RZ, 0x181f ;  /* 0x00181fff022c7589 */ /* 0x000fe800000e0000 */
[----:B------:R-:W-:Y:S04]  /*6f30*/  SHFL.IDX PT, R20, R0, RZ, 0x181f ;  /* 0x00181fff00147589 */ /* 0x000fe800000e0000 */
[----:B------:R-:W4:Y:S04]  /*6f40*/  LDSM.16.M88.4 R8, [R247+0xc100] ;  /* 0x00c10000f708783b */ /* 0x000f280000000200 */
[----:B------:R-:W4:Y:S04]  /*6f50*/  LDSM.16.M88.4 R16, [R247+0xc900] ;  /* 0x00c90000f710783b */ /* 0x000f280000000200 */
[----:B------:R-:W-:Y:S04]  /*6f60*/  LDSM.16.M88.4 R24, [R247+0xd100] ;  /* 0x00d10000f718783b */ /* 0x000fe80000000200 */
[----:B-1----:R-:W3:Y:S04]  /*6f70*/  LDL R55, [R1+0x20] ;  /* 0x0000200001377983 */ /* 0x002ee80000100800 */
[----:B------:R1:W-:Y:S04]  /*6f80*/  STL [R1+0x38], R54 ;  /* 0x0000383601007387 */ /* 0x0003e80000100800 */
[----:B------:R-:W-:Y:S04]  /*6f90*/  LDSM.16.M88.4 R32, [R247+0xd900] ;  /* 0x00d90000f720783b */ /* 0x000fe80000000200 */
[----:B------:R-:W-:Y:S04]  /*6fa0*/  LDSM.16.M88.4 R40, [R247+0xe100] ;  /* 0x00e10000f728783b */ /* 0x000fe80000000200 */
[----:B------:R-:W-:Y:S04]  /*6fb0*/  LDSM.16.M88.4 R184, [R247+0xe900] ;  /* 0x00e90000f7b8783b */ /* 0x000fe80000000200 */
[----:B------:R-:W-:Y:S04]  /*6fc0*/  LDSM.16.M88.4 R188, [R244+0x18100] ;  /* 0x01810000f4bc783b */ /* 0x000fe80000000200 */
[----:B------:R-:W-:Y:S01]  /*6fd0*/  LDSM.16.M88.4 R192, [R246] ;  /* 0x00000000f6c0783b */ /* 0x000fe20000000200 */
[C---:B----4-:R-:W-:Y:S03]  /*6fe0*/  HMMA.16816.F32 R4, R48.reuse, R8, RZ ;  /* 0x000000083004723c */ /* 0x050fe600000018ff */
[----:B-1----:R-:W4:Y:S04]  /*6ff0*/  LDL R54, [R1+0x18] ;  /* 0x0000180001367983 */ /* 0x002f280000100800 */
[----:B------:R1:W-:Y:S01]  /*7000*/  STL [R1+0x34], R53 ;  /* 0x0000343501007387 */ /* 0x0003e20000100800 */
[C---:B------:R-:W-:Y:S03]  /*7010*/  HMMA.16816.F32 R8, R48.reuse, R10, RZ ;  /* 0x0000000a3008723c */ /* 0x040fe600000018ff */
[----:B------:R-:W-:Y:S04]  /*7020*/  LDSM.16.M88.4 R196, [R237] ;  /* 0x00000000edc4783b */ /* 0x000fe80000000200 */
[----:B------:R-:W-:Y:S01]  /*7030*/  LDSM.16.M88.4 R200, [R236] ;  /* 0x00000000ecc8783b */ /* 0x000fe20000000200 */
[C---:B------:R-:W-:Y:S03]  /*7040*/  HMMA.16816.F32 R12, R48.reuse, R16, RZ ;  /* 0x00000010300c723c */ /* 0x040fe600000018ff */
[----:B------:R-:W-:Y:S04]  /*7050*/  LDSM.16.M88.4 R204, [R235] ;  /* 0x00000000ebcc783b */ /* 0x000fe80000000200 */
[----:B------:R-:W-:Y:S01]  /*7060*/  LDSM.16.M88.4 R208, [R234] ;  /* 0x00000000ead0783b */ /* 0x000fe20000000200 */
[C---:B------:R-:W-:Y:S03]  /*7070*/  HMMA.16816.F32 R16, R48.reuse, R18, RZ ;  /* 0x000000123010723c */ /* 0x040fe600000018ff */
[----:B------:R-:W-:Y:S04]  /*7080*/  LDSM.16.M88.4 R212, [R233] ;  /* 0x00000000e9d4783b */ /* 0x000fe80000000200 */
[----:B------:R-:W2:Y:S04]  /*7090*/  SHFL.IDX PT, R38, R2, 0x1, 0x181f ;  /* 0x00381f0002267f89 */ /* 0x000ea800000e0000 */
[----:B-1----:R-:W4:Y:S04]  /*70a0*/  LDL R53, [R1+0xc] ;  /* 0x00000c0001357983 */ /* 0x002f280000100800 */
[----:B------:R1:W-:Y:S04]  /*70b0*/  STL [R1+0x30], R52 ;  /* 0x0000303401007387 */ /* 0x0003e80000100800 */
[----:B------:R-:W2:Y:S04]  /*70c0*/  SHFL.IDX PT, R28, R0, 0x1, 0x181f ;  /* 0x00381f00001c7f89 */ /* 0x000ea800000e0000 */
[----:B------:R-:W2:Y:S04]  /*70d0*/  SHFL.IDX PT, R2, R2, 0x2, 0x181f ;  /* 0x00581f0002027f89 */ /* 0x000ea800000e0000 */
[----:B------:R-:W2:Y:S04]  /*70e0*/  SHFL.IDX PT, R0, R0, 0x2, 0x181f ;  /* 0x00581f0000007f89 */ /* 0x000ea800000e0000 */
[----:B-1----:R-:W4:Y:S04]  /*70f0*/  LDL R52, [R1+0x10] ;  /* 0x0000100001347983 */ /* 0x002f280000100800 */
[----:B------:R1:W-:Y:S04]  /*7100*/  STL [R1+0x2c], R3 ;  /* 0x00002c0301007387 */ /* 0x0003e80000100800 */
[----:B------:R-:W4:Y:S04]  /*7110*/  LDL R250, [R1+0x8] ;  /* 0x0000080001fa7983 */ /* 0x000f280000100800 */
[----:B-1----:R-:W4:Y:S01]  /*7120*/  LDL R3, [R1+0x4] ;  /* 0x0000040001037983 */ /* 0x002f220000100800 */
[-C--:B--2---:R-:W-:Y:S05]  /*7130*/  IADD3 R30, P0, R44, R56.reuse, RZ ;  /* 0x000000382c1e7210 */ /* 0x084fea0007f1e0ff */
[--C-:B---3--:R-:W-:Y:S01]  /*7140*/  IMAD.X R31, R20, 0x1, R55.reuse, P0 ;  /* 0x00000001141f7824 */ /* 0x108fe200000e0637 */
[----:B------:R-:W-:Y:S04]  /*7150*/  IADD3 R22, P0, R44, R29, RZ ;  /* 0x0000001d2c167210 */ /* 0x000fe80007f1e0ff */
[----:B------:R1:W-:Y:S01]  /*7160*/  LDGSTS.E.BYPASS.LTC128B.128 [R181], [R30.64], !P4 ;  /* 0x000000001eb57fae */ /* 0x0003e2000e101d4c */
[----:B----4-:R-:W-:Y:S05]  /*7170*/  IMAD.X R23, R20, 0x1, R54, P0 ;  /* 0x0000000114177824 */ /* 0x010fea00000e0636 */
[----:B------:R2:W-:Y:S01]  /*7180*/  LDGSTS.E.BYPASS.LTC128B.128 [R181+0x3000], [R22.64], !P3 ;  /* 0x0300000016b57fae */ /* 0x0005e2000d901d4c */
[----:B------:R-:W-:Y:S05]  /*7190*/  IADD3 R36, P0, R44, R53, RZ ;  /* 0x000000352c247210 */ /* 0x000fea0007f1e0ff */
[----:B------:R-:W-:Y:S05]  /*71a0*/  IMAD.X R37, R20, 0x1, R52, P0 ;  /* 0x0000000114257824 */ /* 0x000fea00000e0634 */
[----:B------:R3:W-:Y:S01]  /*71b0*/  LDGSTS.E.BYPASS.LTC128B.128 [R181+0x6000], [R36.64], !P2 ;  /* 0x0600000024b57fae */ /* 0x0007e2000d101d4c */
[----:B------:R-:W-:Y:S05]  /*71c0*/  IADD3 R44, P0, R44, R3, RZ ;  /* 0x000000032c2c7210 */ /* 0x000fea0007f1e0ff */
[----:B------:R-:W-:Y:S01]  /*71d0*/  IMAD.X R45, R20, 0x1, R250, P0 ;  /* 0x00000001142d7824 */ /* 0x000fe200000e06fa */
[-C--:B------:R-:W-:Y:S01]  /*71e0*/  IADD3 R46, P0, R38, R56.reuse, RZ ;  /* 0x00000038262e7210 */ /* 0x080fe20007f1e0ff */
[C---:B--2---:R-:W-:Y:S03]  /*71f0*/  HMMA.16816.F32 R20, R48.reuse, R24, RZ ;  /* 0x000000183014723c */ /* 0x044fe600000018ff */
[----:B------:R2:W-:Y:S01]  /*7200*/  LDGSTS.E.BYPASS.LTC128B.128 [R181+0x9000], [R44.64], !P1 ;  /* 0x090000002cb57fae */ /* 0x0005e2000c901d4c */
[--C-:B------:R-:W-:Y:S01]  /*7210*/  IMAD.X R47, R28, 0x1, R55.reuse, P0 ;  /* 0x000000011c2f7824 */ /* 0x100fe200000e0637 */
[----:B-1----:R-:W-:Y:S03]  /*7220*/  IADD3 R30, P0, R38, R29, RZ ;  /* 0x0000001d261e7210 */ /* 0x002fe60007f1e0ff */
[C---:B------:R-:W-:Y:S01]  /*7230*/  HMMA.16816.F32 R24, R48.reuse, R26, RZ ;  /* 0x0000001a3018723c */ /* 0x040fe200000018ff */
[----:B------:R1:W-:Y:S03]  /*7240*/  LDGSTS.E.BYPASS.LTC128B.128 [R181+0x1000], [R46.64], !P4 ;  /* 0x010000002eb57fae */ /* 0x0003e6000e101d4c */
[----:B------:R-:W-:Y:S01]  /*7250*/  IMAD.X R31, R28, 0x1, R54, P0 ;  /* 0x000000011c1f7824 */ /* 0x000fe200000e0636 */
[----:B---3--:R-:W-:Y:S04]  /*7260*/  IADD3 R36, P0, R38, R53, RZ ;  /* 0x0000003526247210 */ /* 0x008fe80007f1e0ff */
[----:B------:R3:W-:Y:S03]  /*7270*/  LDGSTS.E.BYPASS.LTC128B.128 [R181+0x4000], [R30.64], !P3 ;  /* 0x040000001eb57fae */ /* 0x0007e6000d901d4c */
[----:B------:R-:W-:Y:S01]  /*7280*/  IMAD.X R37, R28, 0x1, R52, P0 ;  /* 0x000000011c257824 */ /* 0x000fe200000e0634 */
[----:B------:R-:W-:Y:S04]  /*7290*/  IADD3 R38, P0, R38, R3, RZ ;  /* 0x0000000326267210 */ /* 0x000fe80007f1e0ff */
[----:B------:R4:W-:Y:S01]  /*72a0*/  LDGSTS.E.BYPASS.LTC128B.128 [R181+0x7000], [R36.64], !P2 ;  /* 0x0700000024b57fae */ /* 0x0009e2000d101d4c */
[----:B------:R-:W-:Y:S01]  /*72b0*/  IMAD.X R39, R28, 0x1, R250, P0 ;  /* 0x000000011c277824 */ /* 0x000fe200000e06fa */
[----:B--2---:R-:W-:Y:S04]  /*72c0*/  IADD3 R44, P0, R2, R56, RZ ;  /* 0x00000038022c7210 */ /* 0x004fe80007f1e0ff */
[----:B------:R2:W-:Y:S01]  /*72d0*/  LDGSTS.E.BYPASS.LTC128B.128 [R181+0xa000], [R38.64], !P1 ;  /* 0x0a00000026b57fae */ /* 0x0005e2000c901d4c */
[----:B------:R-:W-:Y:S03]  /*72e0*/  IMAD.X R45, R0, 0x1, R55, P0 ;  /* 0x00000001002d7824 */ /* 0x000fe600000e0637 */
[----:B------:R1:W5:Y:S04]  /*72f0*/  LDL.LU R56, [R1+0x40] ;  /* 0x0000400001387983 */ /* 0x0003680000300800 */
[----:B------:R1:W-:Y:S04]  /*7300*/  LDGSTS.E.BYPASS.LTC128B.128 [R181+0x2000], [R44.64], !P4 ;  /* 0x020000002cb57fae */ /* 0x0003e8000e101d4c */
[----:B------:R1:W5:Y:S01]  /*7310*/  LDL.LU R55, [R1+0x3c] ;  /* 0x00003c0001377983 */ /* 0x0003620000300800 */
[----:B----4-:R-:W-:Y:S02]  /*7320*/  IADD3 R36, P0, R2, R29, RZ ;  /* 0x0000001d02247210 */ /* 0x010fe40007f1e0ff */
[C---:B---3--:R-:W-:Y:S03]  /*7330*/  HMMA.16816.F32 R28, R48.reuse, R32, RZ ;  /* 0x00000020301c723c */ /* 0x048fe600000018ff */
[----:B------:R-:W-:Y:S01]  /*7340*/  IMAD.X R37, R0, 0x1, R54, P0 ;  /* 0x0000000100257824 */ /* 0x000fe200000e0636 */
[----:B--2---:R-:W-:Y:S01]  /*7350*/  IADD3 R38, P0, R2, R53, RZ ;  /* 0x0000003502267210 */ /* 0x004fe20007f1e0ff */
[----:B------:R2:W5:Y:S03]  /*7360*/  LDL.LU R54, [R1+0x38] ;  /* 0x0000380001367983 */ /* 0x0005660000300800 */
[C---:B------:R-:W-:Y:S01]  /*7370*/  HMMA.16816.F32 R32, R48.reuse, R34, RZ ;  /* 0x000000223020723c */ /* 0x040fe200000018ff */
[----:B------:R-:W-:Y:S01]  /*7380*/  IMAD.X R39, R0, 0x1, R52, P0 ;  /* 0x0000000100277824 */ /* 0x000fe200000e0634 */
[----:B------:R3:W-:Y:S02]  /*7390*/  LDGSTS.E.BYPASS.LTC128B.128 [R181+0x5000], [R36.64], !P3 ;  /* 0x0500000024b57fae */ /* 0x0007e4000d901d4c */
[----:B-1----:R-:W-:Y:S02]  /*73a0*/  IADD3 R44, P0, R2, R3, RZ ;  /* 0x00000003022c7210 */ /* 0x002fe40007f1e0ff */
[----:B------:R3:W-:Y:S04]  /*73b0*/  LDGSTS.E.BYPASS.LTC128B.128 [R181+0x8000], [R38.64], !P2 ;  /* 0x0800000026b57fae */ /* 0x0007e8000d101d4c */
[----:B------:R2:W5:Y:S02]  /*73c0*/  LDL.LU R53, [R1+0x34] ;  /* 0x0000340001357983 */ /* 0x0005640000300800 */
[----:B------:R-:W-:Y:S01]  /*73d0*/  IMAD.X R45, R0, 0x1, R250, P0 ;  /* 0x00000001002d7824 */ /* 0x000fe200000e06fa */
[----:B------:R-:W-:Y:S01]  /*73e0*/  PLOP3.LUT P0, PT, PT, PT, UP0, 0x80, 0x0 ;  /* 0x000000000000781c */ /* 0x000fe20003f0f008 */
[----:B------:R2:W5:Y:S01]  /*73f0*/  LDL.LU R52, [R1+0x30] ;  /* 0x0000300001347983 */ /* 0x0005620000300800 */
[----:B------:R-:W-:Y:S03]  /*7400*/  IMAD.MOV.U32 R250, RZ, RZ, c[0x0][0x2b8] ;  /* 0x0000ae00fffa7624 */ /* 0x000fe600078e00ff */
[----:B------:R1:W-:Y:S04]  /*7410*/  LDGSTS.E.BYPASS.LTC128B.128 [R181+0xb000], [R44.64], !P1 ;  /* 0x0b0000002cb57fae */ /* 0x0003e8000c901d4c */
[----:B------:R-:W0:Y:S04]  /*7420*/  LDGDEPBAR ;  /* 0x00000000000079af */ /* 0x000e280000000000 */
[----:B------:R2:W5:Y:S01]  /*7430*/  LDL.LU R3, [R1+0x2c] ;  /* 0x00002c0001037983 */ /* 0x0005620000300800 */
[C---:B---3--:R-:W-:Y:S08]  /*7440*/  HMMA.16816.F32 R36, R48.reuse, R40, RZ ;  /* 0x000000283024723c */ /* 0x048ff000000018ff */
        /* <DEDUP_REMOVED lines=283> */
[----:B-----5:R-:W-:-:S07]  /*8600*/  @P0 BRA `(.L_x_2570) ;  /* 0xffffe2b000000947 */ /* 0x020fce000383ffff */
.L_x_2569:
[----:B---3--:R-:W-:Y:S01]  /*8610*/  FMNMX.FTZ R184, R4, R180, !PT ;  /* 0x000000b404b87209 */ /* 0x008fe20007810000 */
        /* <DEDUP_REMOVED lines=52> */
[----:B------:R-:W-:Y:S07]  /*8960*/  UIADD3 UR6, UR6, -0x1, URZ ;  /* 0xffffffff06067890 */ /* 0x000fee000fffe03f */
[----:B------:R-:W1:Y:S02]  /*8970*/  SHFL.BFLY PT, R0, R181, 0x2, 0x1f ;  /* 0x0c401f00b5007f89 */ /* 0x000e6400000e0000 */
[----:B-1----:R-:W-:Y:S02]  /*8980*/  FMNMX.FTZ R181, R181, R0, !PT ;  /* 0x00000000b5b57209 */ /* 0x002fe40007810000 */
[----:B------:R-:W-:Y:S04]  /*8990*/  FMNMX.FTZ R184, R184, R2, !PT ;  /* 0x00000002b8b87209 */ /* 0x000fe80007810000 */
[----:B------:R-:W1:Y:S08]  /*89a0*/  SHFL.BFLY PT, R0, R181, 0x1, 0x1f ;  /* 0x0c201f00b5007f89 */ /* 0x000e7000000e0000 */
[----:B------:R-:W2:Y:S01]  /*89b0*/  SHFL.BFLY PT, R2, R184, 0x1, 0x1f ;  /* 0x0c201f00b8027f89 */ /* 0x000ea200000e0000 */
[----:B-1----:R-:W-:Y:S05]  /*89c0*/  FMNMX.FTZ R0, R0, R181, !PT ;  /* 0x000000b500007209 */ /* 0x002fea0007810000 */
[C---:B------:R-:W-:Y:S02]  /*89d0*/  FMUL.FTZ R204, R0.reuse, c[0x0][0x2d0] ;  /* 0x0000b40000cc7a20 */ /* 0x040fe40000410000 */
[----:B------:R-:W-:Y:S01]  /*89e0*/  FADD.FTZ R3, -R0, R3 ;  /* 0x0000000300037221 */ /* 0x000fe20000010100 */
[----:B--2---:R-:W-:Y:S01]  /*89f0*/  FMNMX.FTZ R2, R184, R2, !PT ;  /* 0x00000002b8027209 */ /* 0x004fe20007810000 */
[--C-:B------:R-:W-:Y:S01]  /*8a00*/  FFMA.FTZ R197, R10, c[0x0][0x2d0], -R204.reuse ;  /* 0x0000b4000ac57a23 */ /* 0x100fe200000108cc */
[----:B------:R-:W1:Y:S01]  /*8a10*/  LDSM.16.MT88.4 R184, [R245+0x100] ;  /* 0x00010000f5b8783b */ /* 0x000e620000004200 */
[----:B------:R-:W-:Y:S02]  /*8a20*/  FFMA.FTZ R181, R11, c[0x0][0x2d0], -R204 ;  /* 0x0000b4000bb57a23 */ /* 0x000fe400000108cc */
[C---:B------:R-:W-:Y:S02]  /*8a30*/  FMUL.FTZ R205, R2.reuse, c[0x0][0x2d0] ;  /* 0x0000b40002cd7a20 */ /* 0x040fe40000410000 */
[----:B------:R-:W-:Y:S01]  /*8a40*/  FADD.FTZ R180, -R2, R180 ;  /* 0x000000b402b47221 */ /* 0x000fe20000010100 */
[----:B------:R-:W-:Y:S01]  /*8a50*/  MUFU.EX2 R197, R197 ;  /* 0x000000c500c57308 */ /* 0x000fe20000000800 */
[--C-:B------:R-:W-:Y:S02]  /*8a60*/  FFMA.FTZ R198, R8, c[0x0][0x2d0], -R205.reuse ;  /* 0x0000b40008c67a23 */ /* 0x100fe400000108cd */
[--C-:B------:R-:W-:Y:S02]  /*8a70*/  FFMA.FTZ R196, R9, c[0x0][0x2d0], -R205.reuse ;  /* 0x0000b40009c47a23 */ /* 0x100fe400000108cd */
[----:B------:R-:W-:Y:S02]  /*8a80*/  FMUL.FTZ R180, R180, c[0x0][0x2d0] ;  /* 0x0000b400b4b47a20 */ /* 0x000fe40000410000 */
        /* <DEDUP_REMOVED lines=14> */
[----:B------:R-:W3:Y:S01]  /*8b70*/  MUFU.EX2 R3, R3 ;  /* 0x0000000300037308 */ /* 0x000ee20000000800 */
[----:B------:R-:W-:Y:S01]  /*8b80*/  LDSM.16.MT88.4 R28, [R238+0xa100] ;  /* 0x00a10000ee1c783b */ /* 0x000fe20000004200 */
[--C-:B------:R-:W-:Y:S02]  /*8b90*/  FFMA.FTZ R35, R35, c[0x0][0x2d0], -R204.reuse ;  /* 0x0000b40023237a23 */ /* 0x100fe400000108cc */
[--C-:B------:R-:W-:Y:S02]  /*8ba0*/  FFMA.FTZ R213, R32, c[0x0][0x2d0], -R205.reuse ;  /* 0x0000b40020d57a23 */ /* 0x100fe400000108cd */
[--C-:B------:R-:W-:Y:S02]  /*8bb0*/  FFMA.FTZ R214, R33, c[0x0][0x2d0], -R205.reuse ;  /* 0x0000b40021d67a23 */ /* 0x100fe400000108cd */
[--C-:B------:R-:W-:Y:S02]  /*8bc0*/  FFMA.FTZ R215, R34, c[0x0][0x2d0], -R204.reuse ;  /* 0x0000b40022d77a23 */ /* 0x100fe400000108cc */
[----:B------:R-:W-:Y:S01]  /*8bd0*/  MUFU.EX2 R203, R203 ;  /* 0x000000cb00cb7308 */ /* 0x000fe20000000800 */
[--C-:B------:R-:W-:Y:S02]  /*8be0*/  FFMA.FTZ R43, R43, c[0x0][0x2d0], -R204.reuse ;  /* 0x0000b4002b2b7a23 */ /* 0x100fe400000108cc */
[--C-:B------:R-:W-:Y:S02]  /*8bf0*/  FFMA.FTZ R36, R36, c[0x0][0x2d0], -R205.reuse ;  /* 0x0000b40024247a23 */ /* 0x100fe400000108cd */
[C---:B--2---:R-:W-:Y:S02]  /*8c00*/  FMUL.FTZ R4, R180.reuse, R176 ;  /* 0x000000b0b4047220 */ /* 0x044fe40000410000 */
[C---:B------:R-:W-:Y:S02]  /*8c10*/  FMUL.FTZ R5, R180.reuse, R177 ;  /* 0x000000b1b4057220 */ /* 0x040fe40000410000 */
[C---:B------:R-:W-:Y:S01]  /*8c20*/  FMUL.FTZ R8, R180.reuse, R172 ;  /* 0x000000acb4087220 */ /* 0x040fe20000410000 */
[----:B------:R-:W2:Y:S01]  /*8c30*/  MUFU.EX2 R200, R200 ;  /* 0x000000c800c87308 */ /* 0x000ea20000000800 */
[C---:B------:R-:W-:Y:S02]  /*8c40*/  FMUL.FTZ R9, R180.reuse, R173 ;  /* 0x000000adb4097220 */ /* 0x040fe40000410000 */
[C---:B------:R-:W-:Y:S02]  /*8c50*/  FMUL.FTZ R52, R180.reuse, R52 ;  /* 0x00000034b4347220 */ /* 0x040fe40000410000 */
[C---:B---3--:R-:W-:Y:S02]  /*8c60*/  FMUL.FTZ R6, R3.reuse, R178 ;  /* 0x000000b203067220 */ /* 0x048fe40000410000 */
[C---:B------:R-:W-:Y:S02]  /*8c70*/  FMUL.FTZ R7, R3.reuse, R179 ;  /* 0x000000b303077220 */ /* 0x040fe40000410000 */
[C---:B------:R-:W-:Y:S01]  /*8c80*/  FMUL.FTZ R10, R3.reuse, R174 ;  /* 0x000000ae030a7220 */ /* 0x040fe20000410000 */
[----:B------:R-:W3:Y:S01]  /*8c90*/  MUFU.EX2 R196, R196 ;  /* 0x000000c400c47308 */ /* 0x000ee20000000800 */
[C---:B------:R-:W-:Y:S02]  /*8ca0*/  FMUL.FTZ R11, R3.reuse, R175 ;  /* 0x000000af030b7220 */ /* 0x040fe40000410000 */
[----:B------:R-:W4:Y:S01]  /*8cb0*/  LDSM.16.MT88.4 R172, [R238+0x100] ;  /* 0x00010000eeac783b */ /* 0x000f220000004200 */
[C---:B------:R-:W-:Y:S02]  /*8cc0*/  FMUL.FTZ R53, R180.reuse, R53 ;  /* 0x00000035b4357220 */ /* 0x040fe40000410000 */
[C---:B------:R-:W-:Y:S02]  /*8cd0*/  FMUL.FTZ R54, R3.reuse, R54 ;  /* 0x0000003603367220 */ /* 0x040fe40000410000 */
[C---:B------:R-:W-:Y:S02]  /*8ce0*/  FMUL.FTZ R55, R3.reuse, R55 ;  /* 0x0000003703377220 */ /* 0x040fe40000410000 */
[----:B------:R-:W-:Y:S01]  /*8cf0*/  MUFU.EX2 R201, R201 ;  /* 0x000000c900c97308 */ /* 0x000fe20000000800 */
[C---:B------:R-:W-:Y:S02]  /*8d00*/  FMUL.FTZ R56, R180.reuse, R56 ;  /* 0x00000038b4387220 */ /* 0x040fe40000410000 */
[----:B------:R-:W-:Y:S01]  /*8d10*/  FMUL.FTZ R57, R180, R57 ;  /* 0x00000039b4397220 */ /* 0x000fe20000410000 */
[----:B--2---:R-:W-:Y:S01]  /*8d20*/  F2FP.PACK_AB R176, R200, R203 ;  /* 0x000000cbc8b0723e */ /* 0x004fe200000000ff */
[C---:B------:R-:W-:Y:S02]  /*8d30*/  FMUL.FTZ R58, R3.reuse, R58 ;  /* 0x0000003a033a7220 */ /* 0x040fe40000410000 */
[C---:B------:R-:W-:Y:S02]  /*8d40*/  FMUL.FTZ R59, R3.reuse, R59 ;  /* 0x0000003b033b7220 */ /* 0x040fe40000410000 */
[C---:B------:R-:W-:Y:S01]  /*8d50*/  FMUL.FTZ R60, R180.reuse, R60 ;  /* 0x0000003cb43c7220 */ /* 0x040fe20000410000 */
[----:B------:R-:W2:Y:S01]  /*8d60*/  MUFU.EX2 R199, R199 ;  /* 0x000000c700c77308 */ /* 0x000ea20000000800 */
[----:B------:R-:W-:Y:S02]  /*8d70*/  FMUL.FTZ R61, R180, R61 ;  /* 0x0000003db43d7220 */ /* 0x000fe40000410000 */
[C---:B------:R-:W-:Y:S01]  /*8d80*/  FMUL.FTZ R62, R3.reuse, R62 ;  /* 0x0000003e033e7220 */ /* 0x040fe20000410000 */
[----:B---3--:R-:W-:Y:S01]  /*8d90*/  F2FP.PACK_AB R178, R196, R198 ;  /* 0x000000c6c4b2723e */ /* 0x008fe200000000ff */
        /* <DEDUP_REMOVED lines=12> */
[----:B--2---:R-:W-:Y:S01]  /*8e60*/  F2FP.PACK_AB R177, R199, R201 ;  /* 0x000000c9c7b1723e */ /* 0x004fe200000000ff */
[C---:B------:R-:W-:Y:S02]  /*8e70*/  FMUL.FTZ R73, R180.reuse, R73 ;  /* 0x00000049b4497220 */ /* 0x040fe40000410000 */
[C---:B------:R-:W-:Y:S02]  /*8e80*/  FMUL.FTZ R74, R3.reuse, R74 ;  /* 0x0000004a034a7220 */ /* 0x040fe40000410000 */
[----:B------:R-:W-:Y:S01]  /*8e90*/  FMUL.FTZ R75, R3, R75 ;  /* 0x0000004b034b7220 */ /* 0x000fe20000410000 */
[----:B------:R-:W-:Y:S01]  /*8ea0*/  MUFU.EX2 R206, R206 ;  /* 0x000000ce00ce7308 */ /* 0x000fe20000000800 */
[C---:B------:R-:W-:Y:S02]  /*8eb0*/  FMUL.FTZ R76, R180.reuse, R76 ;  /* 0x0000004cb44c7220 */ /* 0x040fe40000410000 */
[----:B------:R-:W-:Y:S01]  /*8ec0*/  FMUL.FTZ R77, R180, R77 ;  /* 0x0000004db44d7220 */ /* 0x000fe20000410000 */
[----:B---3--:R-:W-:Y:S01]  /*8ed0*/  F2FP.PACK_AB R179, R181, R197 ;  /* 0x000000c5b5b3723e */ /* 0x008fe200000000ff */
[--C-:B------:R-:W-:Y:S02]  /*8ee0*/  FFMA.FTZ R37, R37, c[0x0][0x2d0], -R205.reuse ;  /* 0x0000b40025257a23 */ /* 0x100fe400000108cd */
[--C-:B------:R-:W-:Y:S02]  /*8ef0*/  FFMA.FTZ R38, R38, c[0x0][0x2d0], -R204.reuse ;  /* 0x0000b40026267a23 */ /* 0x100fe400000108cc */
[--C-:B------:R-:W-:Y:S01]  /*8f00*/  FFMA.FTZ R39, R39, c[0x0][0x2d0], -R204.reuse ;  /* 0x0000b40027277a23 */ /* 0x100fe200000108cc */
[----:B------:R-:W-:Y:S01]  /*8f10*/  MUFU.EX2 R207, R207 ;  /* 0x000000cf00cf7308 */ /* 0x000fe20000000800 */
        /* <DEDUP_REMOVED lines=8> */
[C---:B------:R-:W-:Y:S04]  /*8fa0*/  HMMA.16816.F32 R52, R176.reuse, R188, R52 ;  /* 0x000000bcb034723c */ /* 0x040fe80000001834 */
[C---:B------:R-:W-:Y:S01]  /*8fb0*/  FMUL.FTZ R82, R3.reuse, R82 ;  /* 0x0000005203527220 */ /* 0x040fe20000410000 */
[----:B------:R-:W-:Y:S01]  /*8fc0*/  MUFU.EX2 R209, R209 ;  /* 0x000000d100d17308 */ /* 0x000fe20000000800 */
[C---:B------:R-:W-:Y:S02]  /*8fd0*/  FMUL.FTZ R83, R3.reuse, R83 ;  /* 0x0000005303537220 */ /* 0x040fe40000410000 */
[C---:B------:R-:W-:Y:S01]  /*8fe0*/  HMMA.16816.F32 R56, R176.reuse, R190, R56 ;  /* 0x000000beb038723c */ /* 0x040fe20000001838 */
[----:B------:R-:W2:Y:S03]  /*8ff0*/  LDSM.16.MT88.4 R188, [R240+0x3100] ;  /* 0x00310000f0bc783b */ /* 0x000ea60000004200 */
[C---:B------:R-:W-:Y:S02]  /*9000*/  FMUL.FTZ R84, R180.reuse, R84 ;  /* 0x00000054b4547220 */ /* 0x040fe40000410000 */
[C---:B------:R-:W-:Y:S01]  /*9010*/  FMUL.FTZ R85, R180.reuse, R85 ;  /* 0x00000055b4557220 */ /* 0x040fe20000410000 */
[----:B------:R-:W-:Y:S01]  /*9020*/  MUFU.EX2 R210, R210 ;  /* 0x000000d200d27308 */ /* 0x000fe20000000800 */
[C---:B------:R-:W-:Y:S04]  /*9030*/  HMMA.16816.F32 R60, R176.reuse, R192, R60 ;  /* 0x000000c0b03c723c */ /* 0x040fe8000000183c */
[C---:B------:R-:W-:Y:S02]  /*9040*/  FMUL.FTZ R86, R3.reuse, R86 ;  /* 0x0000005603567220 */ /* 0x040fe40000410000 */
[C---:B------:R-:W-:Y:S02]  /*9050*/  FMUL.FTZ R87, R3.reuse, R87 ;  /* 0x0000005703577220 */ /* 0x040fe40000410000 */
[C---:B------:R-:W-:Y:S01]  /*9060*/  HMMA.16816.F32 R64, R176.reuse, R194, R64 ;  /* 0x000000c2b040723c */ /* 0x040fe20000001840 */
[----:B------:R-:W-:Y:S03]  /*9070*/  MUFU.EX2 R211, R211 ;  /* 0x000000d300d37308 */ /* 0x000fe60000000800 */
[C---:B------:R-:W-:Y:S02]  /*9080*/  FMUL.FTZ R88, R180.reuse, R88 ;  /* 0x00000058b4587220 */ /* 0x040fe40000410000 */
[C---:B------:R-:W-:Y:S02]  /*9090*/  FMUL.FTZ R89, R180.reuse, R89 ;  /* 0x00000059b4597220 */ /* 0x040fe40000410000 */
[C---:B----4-:R-:W-:Y:S03]  /*90a0*/  HMMA.16816.F32 R68, R176.reuse, R172, R68 ;  /* 0x000000acb044723c */ /* 0x050fe60000001844 */
[----:B------:R-:W-:Y:S01]  /*90b0*/  MUFU.EX2 R212, R212 ;  /* 0x000000d400d47308 */ /* 0x000fe20000000800 */
[C---:B------:R-:W-:Y:S02]  /*90c0*/  FMUL.FTZ R90, R3.reuse, R90 ;  /* 0x0000005a035a7220 */ /* 0x040fe40000410000 */
[C---:B------:R-:W-:Y:S02]  /*90d0*/  FMUL.FTZ R91, R3.reuse, R91 ;  /* 0x0000005b035b7220 */ /* 0x040fe40000410000 */
[C---:B------:R-:W-:Y:S01]  /*90e0*/  HMMA.16816.F32 R72, R176.reuse, R174, R72 ;  /* 0x000000aeb048723c */ /* 0x040fe20000001848 */
[----:B------:R-:W3:Y:S03]  /*90f0*/  LDSM.16.MT88.4 R172, [R239+0x3100] ;  /* 0x00310000efac783b */ /* 0x000ee60000004200 */
[C---:B------:R-:W-:Y:S01]  /*9100*/  FMUL.FTZ R92, R180.reuse, R92 ;  /* 0x0000005cb45c7220 */ /* 0x040fe20000410000 */
[----:B------:R-:W-:Y:S01]  /*9110*/  MUFU.EX2 R213, R213 ;  /* 0x000000d500d57308 */ /* 0x000fe20000000800 */
[C---:B------:R-:W-:Y:S02]  /*9120*/  FMUL.FTZ R93, R180.reuse, R93 ;  /* 0x0000005db45d7220 */ /* 0x040fe40000410000 */
[C---:B-1----:R-:W-:Y:S04]  /*9130*/  HMMA.16816.F32 R76, R176.reuse, R184, R76 ;  /* 0x000000b8b04c723c */ /* 0x042fe8000000184c */
[C---:B------:R-:W-:Y:S02]  /*9140*/  FMUL.FTZ R94, R3.reuse, R94 ;  /* 0x0000005e035e7220 */ /* 0x040fe40000410000 */
[C---:B------:R-:W-:Y:S01]  /*9150*/  FMUL.FTZ R95, R3.reuse, R95 ;  /* 0x0000005f035f7220 */ /* 0x040fe20000410000 */
[----:B------:R-:W-:Y:S01]  /*9160*/  MUFU.EX2 R214, R214 ;  /* 0x000000d600d67308 */ /* 0x000fe20000000800 */
        /* <DEDUP_REMOVED lines=27> */
[C---:B------:R-:W-:Y:S04]  /*9320*/  FMUL.FTZ R112, R180.reuse, R112 ;  /* 0x00000070b4707220 */ /* 0x040fe80000410000 */
[C---:B------:R-:W-:Y:S01]  /*9330*/  FMUL.FTZ R113, R180.reuse, R113 ;  /* 0x00000071b4717220 */ /* 0x040fe20000410000 */
        /* <DEDUP_REMOVED lines=48> */
[----:B------:R-:W-:Y:S03]  /*9640*/  FMUL.FTZ R149, R180, R149 ;  /* 0x00000095b4957220 */ /* 0x000fe60000410000 */
[C---:B------:R-:W-:Y:S01]  /*9650*/  HMMA.16816.F32 R144, R176.reuse, R174, R144 ;  /* 0x000000aeb090723c */ /* 0x040fe20000001890 */
[----:B------:R-:W-:Y:S02]  /*9660*/  LDSM.16.MT88.4 R172, [R245+0x900] ;  /* 0x00090000f5ac783b */ /* 0x000fe40000004200 */
[C---:B------:R-:W-:Y:S02]  /*9670*/  FMUL.FTZ R150, R3.reuse, R150 ;  /* 0x0000009603967220 */ /* 0x040fe40000410000 */
[----:B------:R-:W-:Y:S02]  /*9680*/  FMUL.FTZ R151, R3, R151 ;  /* 0x0000009703977220 */ /* 0x000fe40000410000 */
[--C-:B------:R-:W-:Y:S02]  /*9690*/  FFMA.FTZ R192, R12, c[0x0][0x2d0], -R205.reuse ;  /* 0x0000b4000cc07a23 */ /* 0x100fe400000108cd */
[C---:B------:R-:W-:Y:S03]  /*96a0*/  FMUL.FTZ R12, R180.reuse, R168 ;  /* 0x000000a8b40c7220 */ /* 0x040fe60000410000 */
[C---:B-1----:R-:W-:Y:S01]  /*96b0*/  HMMA.16816.F32 R148, R176.reuse, R184, R148 ;  /* 0x000000b8b094723c */ /* 0x042fe20000001894 */
[----:B------:R-:W-:Y:S02]  /*96c0*/  MUFU.EX2 R192, R192 ;  /* 0x000000c000c07308 */ /* 0x000fe40000000800 */
[--C-:B------:R-:W-:Y:S02]  /*96d0*/  FFMA.FTZ R193, R13, c[0x0][0x2d0], -R205.reuse ;  /* 0x0000b4000dc17a23 */ /* 0x100fe400000108cd */
[----:B------:R-:W-:Y:S02]  /*96e0*/  FMUL.FTZ R13, R180, R169 ;  /* 0x000000a9b40d7220 */ /* 0x000fe40000410000 */
[--C-:B------:R-:W-:Y:S02]  /*96f0*/  FFMA.FTZ R194, R14, c[0x0][0x2d0], -R204.reuse ;  /* 0x0000b4000ec27a23 */ /* 0x100fe400000108cc */
[----:B------:R-:W-:Y:S02]  /*9700*/  FMUL.FTZ R14, R3, R170 ;  /* 0x000000aa030e7220 */ /* 0x000fe40000410000 */
[----:B------:R-:W1:Y:S01]  /*9710*/  MUFU.EX2 R193, R193 ;  /* 0x000000c100c17308 */ /* 0x000e620000000800 */
[--C-:B------:R-:W-:Y:S02]  /*9720*/  FFMA.FTZ R195, R15, c[0x0][0x2d0], -R204.reuse ;  /* 0x0000b4000fc37a23 */ /* 0x100fe400000108cc */
[C---:B------:R-:W-:Y:S02]  /*9730*/  FMUL.FTZ R15, R3.reuse, R171 ;  /* 0x000000ab030f7220 */ /* 0x040fe40000410000 */
[----:B------:R-:W3:Y:S01]  /*9740*/  LDSM.16.MT88.4 R168, [R238+0x9100] ;  /* 0x00910000eea8783b */ /* 0x000ee20000004200 */
[C---:B------:R-:W-:Y:S02]  /*9750*/  FMUL.FTZ R152, R180.reuse, R152 ;  /* 0x00000098b4987220 */ /* 0x040fe40000410000 */
[C---:B------:R-:W-:Y:S02]  /*9760*/  FMUL.FTZ R153, R180.reuse, R153 ;  /* 0x00000099b4997220 */ /* 0x040fe40000410000 */
[C---:B------:R-:W-:Y:S01]  /*9770*/  HMMA.16816.F32 R12, R176.reuse, R186, R12 ;  /* 0x000000bab00c723c */ /* 0x040fe2000000180c */
[----:B------:R-:W-:Y:S02]  /*9780*/  MUFU.EX2 R194, R194 ;  /* 0x000000c200c27308 */ /* 0x000fe40000000800 */
[C---:B------:R-:W-:Y:S01]  /*9790*/  FMUL.FTZ R154, R3.reuse, R154 ;  /* 0x0000009a039a7220 */ /* 0x040fe20000410000 */
[----:B------:R-:W4:Y:S01]  /*97a0*/  LDSM.16.MT88.4 R184, [R240+0x900] ;  /* 0x00090000f0b8783b */ /* 0x000f220000004200 */
[C---:B------:R-:W-:Y:S02]  /*97b0*/  FMUL.FTZ R155, R3.reuse, R155 ;  /* 0x0000009b039b7220 */ /* 0x040fe40000410000 */
[C---:B------:R-:W-:Y:S02]  /*97c0*/  FMUL.FTZ R156, R180.reuse, R156 ;  /* 0x0000009cb49c7220 */ /* 0x040fe40000410000 */
[C---:B------:R-:W-:Y:S02]  /*97d0*/  FMUL.FTZ R157, R180.reuse, R157 ;  /* 0x0000009db49d7220 */ /* 0x040fe40000410000 */
[----:B------:R-:W5:Y:S01]  /*97e0*/  MUFU.EX2 R195, R195 ;  /* 0x000000c300c37308 */ /* 0x000f620000000800 */
[C---:B--2---:R-:W-:Y:S03]  /*97f0*/  HMMA.16816.F32 R152, R176.reuse, R188, R152 ;  /* 0x000000bcb098723c */ /* 0x044fe60000001898 */
[C---:B------:R-:W-:Y:S02]  /*9800*/  FMUL.FTZ R158, R3.reuse, R158 ;  /* 0x0000009e039e7220 */ /* 0x040fe40000410000 */
[----:B------:R-:W-:Y:S02]  /*9810*/  FMUL.FTZ R159, R3, R159 ;  /* 0x0000009f039f7220 */ /* 0x000fe40000410000 */
[C---:B------:R-:W-:Y:S02]  /*9820*/  FMUL.FTZ R160, R180.reuse, R160 ;  /* 0x000000a0b4a07220 */ /* 0x040fe40000410000 */
[----:B------:R-:W-:Y:S03]  /*9830*/  FMUL.FTZ R161, R180, R161 ;  /* 0x000000a1b4a17220 */ /* 0x000fe60000410000 */
[C---:B------:R-:W-:Y:S03]  /*9840*/  HMMA.16816.F32 R156, R176.reuse, R190, R156 ;  /* 0x000000beb09c723c */ /* 0x040fe6000000189c */
[--C-:B------:R-:W-:Y:S02]  /*9850*/  FFMA.FTZ R17, R17, c[0x0][0x2d0], -R205.reuse ;  /* 0x0000b40011117a23 */ /* 0x100fe400000108cd */
[--C-:B------:R-:W-:Y:S02]  /*9860*/  FFMA.FTZ R202, R16, c[0x0][0x2d0], -R205.reuse ;  /* 0x0000b40010ca7a23 */ /* 0x100fe400000108cd */
[----:B------:R2:W-:Y:S01]  /*9870*/  MUFU.EX2 R188, R17 ;  /* 0x0000001100bc7308 */ /* 0x0005e20000000800 */
[--C-:B------:R-:W-:Y:S04]  /*9880*/  FFMA.FTZ R189, R18, c[0x0][0x2d0], -R204.reuse ;  /* 0x0000b40012bd7a23 */ /* 0x100fe800000108cc */
[--C-:B------:R-:W-:Y:S02]  /*9890*/  FFMA.FTZ R190, R19, c[0x0][0x2d0], -R204.reuse ;  /* 0x0000b40013be7a23 */ /* 0x100fe400000108cc */
[C---:B------:R-:W-:Y:S02]  /*98a0*/  FMUL.FTZ R162, R3.reuse, R162 ;  /* 0x000000a203a27220 */ /* 0x040fe40000410000 */
[----:B------:R-:W-:Y:S01]  /*98b0*/  FMUL.FTZ R163, R3, R163 ;  /* 0x000000a303a37220 */ /* 0x000fe20000410000 */
[----:B------:R-:W4:Y:S01]  /*98c0*/  MUFU.EX2 R202, R202 ;  /* 0x000000ca00ca7308 */ /* 0x000f220000000800 */
[----:B------:R-:W-:Y:S01]  /*98d0*/  FMUL.FTZ R16, R180, R164 ;  /* 0x000000a4b4107220 */ /* 0x000fe20000410000 */
[----:B-1----:R-:W-:Y:S01]  /*98e0*/  F2FP.PACK_AB R164, R193, R192 ;  /* 0x000000c0c1a4723e */ /* 0x002fe200000000ff */
[C---:B------:R-:W-:Y:S02]  /*98f0*/  FMUL.FTZ R18, R3.reuse, R166 ;  /* 0x000000a603127220 */ /* 0x040fe40000410000 */
[----:B------:R-:W-:Y:S01]  /*9900*/  FMUL.FTZ R19, R3, R167 ;  /* 0x000000a703137220 */ /* 0x000fe20000410000 */
[C---:B---3--:R-:W-:Y:S03]  /*9910*/  HMMA.16816.F32 R160, R176.reuse, R168, R160 ;  /* 0x000000a8b0a0723c */ /* 0x048fe600000018a0 */
[--C-:B------:R-:W-:Y:S01]  /*9920*/  FFMA.FTZ R41, R41, c[0x0][0x2d0], -R205.reuse ;  /* 0x0000b40029297a23 */ /* 0x100fe200000108cd */
[----:B------:R-:W-:Y:S01]  /*9930*/  MUFU.EX2 R189, R189 ;  /* 0x000000bd00bd7308 */ /* 0x000fe20000000800 */
[--C-:B------:R-:W-:Y:S02]  /*9940*/  FFMA.FTZ R42, R42, c[0x0][0x2d0], -R204.reuse ;  /* 0x0000b4002a2a7a23 */ /* 0x100fe400000108cc */
[--C-:B------:R-:W-:Y:S02]  /*9950*/  FFMA.FTZ R40, R40, c[0x0][0x2d0], -R205.reuse ;  /* 0x0000b40028287a23 */ /* 0x100fe400000108cd */
[----:B--2---:R-:W-:Y:S03]  /*9960*/  FMUL.FTZ R17, R180, R165 ;  /* 0x000000a5b4117220 */ /* 0x004fe60000410000 */
[----:B-----5:R-:W-:Y:S01]  /*9970*/  F2FP.PACK_AB R165, R195, R194 ;  /* 0x000000c2c3a5723e */ /* 0x020fe200000000ff */
[--C-:B------:R-:W-:Y:S01]  /*9980*/  FFMA.FTZ R45, R45, c[0x0][0x2d0], -R205.reuse ;  /* 0x0000b4002d2d7a23 */ /* 0x100fe200000108cd */
[----:B------:R-:W1:Y:S01]  /*9990*/  MUFU.EX2 R190, R190 ;  /* 0x000000be00be7308 */ /* 0x000e620000000800 */
[--C-:B------:R-:W-:Y:S01]  /*99a0*/  FFMA.FTZ R191, R23, c[0x0][0x2d0], -R204.reuse ;  /* 0x0000b40017bf7a23 */ /* 0x100fe200000108cc */
[----:B------:R-:W-:Y:S01]  /*99b0*/  HMMA.16816.F32 R16, R176, R170, R16 ;  /* 0x000000aab010723c */ /* 0x000fe20000001810 */
[----:B------:R-:W2:Y:S02]  /*99c0*/  LDSM.16.MT88.4 R168, [R239+0x900] ;  /* 0x00090000efa8783b */ /* 0x000ea40000004200 */
[----:B----4-:R-:W-:Y:S01]  /*99d0*/  F2FP.PACK_AB R166, R188, R202 ;  /* 0x000000cabca6723e */ /* 0x010fe200000000ff */
[--C-:B------:R-:W-:Y:S01]  /*99e0*/  FFMA.FTZ R46, R46, c[0x0][0x2d0], -R204.reuse ;  /* 0x0000b4002e2e7a23 */ /* 0x100fe200000108cc */
[----:B------:R-:W-:Y:S01]  /*99f0*/  F2FP.PACK_AB R23, R208, R207 ;  /* 0x000000cfd017723e */ /* 0x000fe200000000ff */
[--C-:B------:R-:W-:Y:S02]  /*9a00*/  FFMA.FTZ R50, R50, c[0x0][0x2d0], -R204.reuse ;  /* 0x0000b40032327a23 */ /* 0x100fe400000108cc */
[----:B------:R-:W-:Y:S01]  /*9a10*/  MUFU.EX2 R191, R191 ;  /* 0x000000bf00bf7308 */ /* 0x000fe20000000800 */
[----:B------:R-:W-:Y:S09]  /*9a20*/  LDSM.16.MT88.4 R176, [R245+0x3900] ;  /* 0x00390000f5b0783b */ /* 0x000ff20000004200 */
[----:B------:R-:W-:Y:S01]  /*9a30*/  MUFU.EX2 R46, R46 ;  /* 0x0000002e002e7308 */ /* 0x000fe20000000800 */
[----:B-1----:R-:W-:Y:S09]  /*9a40*/  F2FP.PACK_AB R167, R190, R189 ;  /* 0x000000bdbea7723e */ /* 0x002ff200000000ff */
[----:B------:R-:W-:Y:S01]  /*9a50*/  MUFU.EX2 R50, R50 ;  /* 0x0000003200327308 */ /* 0x000fe20000000800 */
[C---:B------:R-:W-:Y:S08]  /*9a60*/  HMMA.16816.F32 R4, R164.reuse, R172, R4 ;  /* 0x000000aca404723c */ /* 0x040ff00000001804 */
[C---:B------:R-:W-:Y:S01]  /*9a70*/  HMMA.16816.F32 R8, R164.reuse, R174, R8 ;  /* 0x000000aea408723c */ /* 0x040fe20000001808 */
[----:B------:R-:W1:Y:S07]  /*9a80*/  LDSM.16.MT88.4 R172, [R238+0x900] ;  /* 0x00090000eeac783b */ /* 0x000e6e0000004200 */
[C---:B------:R-:W-:Y:S07]  /*9a90*/  HMMA.16816.F32 R52, R164.reuse, R184, R52 ;  /* 0x000000b8a434723c */ /* 0x040fee0000001834 */
[--C-:B------:R-:W-:Y:S01]  /*9aa0*/  FFMA.FTZ R184, R20, c[0x0][0x2d0], -R205.reuse ;  /* 0x0000b40014b87a23 */ /* 0x100fe200000108cd */
[C---:B------:R-:W-:Y:S04]  /*9ab0*/  HMMA.16816.F32 R56, R164.reuse, R186, R56 ;  /* 0x000000baa438723c */ /* 0x040fe80000001838 */
[--C-:B------:R-:W-:Y:S01]  /*9ac0*/  FFMA.FTZ R185, R21, c[0x0][0x2d0], -R205.reuse ;  /* 0x0000b40015b97a23 */ /* 0x100fe200000108cd */
[----:B------:R-:W-:Y:S02]  /*9ad0*/  MUFU.EX2 R184, R184 ;  /* 0x000000b800b87308 */ /* 0x000fe40000000800 */
[--C-:B------:R-:W-:Y:S01]  /*9ae0*/  FFMA.FTZ R186, R24, c[0x0][0x2d0], -R205.reuse ;  /* 0x0000b40018ba7a23 */ /* 0x100fe200000108cd */
[C---:B--2---:R-:W-:Y:S01]  /*9af0*/  HMMA.16816.F32 R60, R164.reuse, R168, R60 ;  /* 0x000000a8a43c723c */ /* 0x044fe2000000183c */
[----:B------:R-:W-:Y:S03]  /*9b00*/  LDSM.16.MT88.4 R24, [R240+0x1100] ;  /* 0x00110000f018783b */ /* 0x000fe60000004200 */
[--C-:B------:R-:W-:Y:S03]  /*9b10*/  FFMA.FTZ R187, R22, c[0x0][0x2d0], -R204.reuse ;  /* 0x0000b40016bb7a23 */ /* 0x100fe600000108cc */
[----:B------:R-:W2:Y:S01]  /*9b20*/  MUFU.EX2 R185, R185 ;  /* 0x000000b900b97308 */ /* 0x000ea20000000800 */
[C---:B------:R-:W-:Y:S01]  /*9b30*/  HMMA.16816.F32 R64, R164.reuse, R170, R64 ;  /* 0x000000aaa440723c */ /* 0x040fe20000001840 */
[----:B------:R-:W3:Y:S07]  /*9b40*/  LDSM.16.MT88.4 R168, [R240+0x3900] ;  /* 0x00390000f0a8783b */ /* 0x000eee0000004200 */
[C---:B-1----:R-:W-:Y:S01]  /*9b50*/  HMMA.16816.F32 R68, R164.reuse, R172, R68 ;  /* 0x000000aca444723c */ /* 0x042fe20000001844 */
[----:B------:R-:W1:Y:S07]  /*9b60*/  MUFU.EX2 R187, R187 ;  /* 0x000000bb00bb7308 */ /* 0x000e6e0000000800 */
[C---:B------:R-:W-:Y:S01]  /*9b70*/  HMMA.16816.F32 R72, R164.reuse, R174, R72 ;  /* 0x000000aea448723c */ /* 0x040fe20000001848 */
[----:B------:R-:W4:Y:S02]  /*9b80*/  LDSM.16.MT88.4 R172, [R239+0x3900] ;  /* 0x00390000efac783b */ /* 0x000f240000004200 */
[----:B------:R-:W5:Y:S01]  /*9b90*/  MUFU.EX2 R186, R186 ;  /* 0x000000ba00ba7308 */ /* 0x000f620000000800 */
[----:B--2---:R-:W-:Y:S04]  /*9ba0*/  F2FP.PACK_AB R20, R185, R184 ;  /* 0x000000b8b914723e */ /* 0x004fe800000000ff */
[C---:B------:R-:W-:Y:S08]  /*9bb0*/  HMMA.16816.F32 R76, R164.reuse, R176, R76 ;  /* 0x000000b0a44c723c */ /* 0x040ff0000000184c */
[C---:B------:R-:W-:Y:S01]  /*9bc0*/  HMMA.16816.F32 R80, R164.reuse, R178, R80 ;  /* 0x000000b2a450723c */ /* 0x040fe20000001850 */
[----:B------:R-:W2:Y:S03]  /*9bd0*/  LDSM.16.MT88.4 R176, [R238+0x3900] ;  /* 0x00390000eeb0783b */ /* 0x000ea60000004200 */
[----:B-1----:R-:W-:Y:S04]  /*9be0*/  F2FP.PACK_AB R21, R191, R187 ;  /* 0x000000bbbf15723e */ /* 0x002fe800000000ff */
[C---:B---3--:R-:W-:Y:S04]  /*9bf0*/  HMMA.16816.F32 R84, R164.reuse, R168, R84 ;  /* 0x000000a8a454723c */ /* 0x048fe80000001854 */
[----:B-----5:R-:W-:Y:S04]  /*9c00*/  F2FP.PACK_AB R22, R206, R186 ;  /* 0x000000bace16723e */ /* 0x020fe800000000ff */
        /* <DEDUP_REMOVED lines=28> */
[----:B------:R-:W-:Y:S07]  /*9dd0*/  LDSM.16.MT88.4 R168, [R238+0x1100] ;  /* 0x00110000eea8783b */ /* 0x000fee0000004200 */
[C---:B---3--:R-:W-:Y:S01]  /*9de0*/  HMMA.16816.F32 R160, R164.reuse, R172, R160 ;  /* 0x000000aca4a0723c */ /* 0x048fe200000018a0 */
[----:B------:R-:W3:Y:S01]  /*9df0*/  LDL.LU R172, [R1+0x28] ;  /* 0x0000280001ac7983 */ /* 0x000ee20000300800 */
[----:B------:R1:W-:Y:S06]  /*9e00*/  MUFU.EX2 R173, R42 ;  /* 0x0000002a00ad7308 */ /* 0x0003ec0000000800 */
[----:B------:R-:W-:Y:S01]  /*9e10*/  HMMA.16816.F32 R16, R164, R174, R16 ;  /* 0x000000aea410723c */ /* 0x000fe20000001810 */
[----:B------:R-:W4:Y:S03]  /*9e20*/  LDSM.16.MT88.4 R164, [R239+0x1100] ;  /* 0x00110000efa4783b */ /* 0x000f260000004200 */
[----:B------:R5:W5:Y:S04]  /*9e30*/  MUFU.EX2 R175, R41 ;  /* 0x0000002900af7308 */ /* 0x000b680000000800 */
[C---:B--2---:R-:W-:Y:S06]  /*9e40*/  HMMA.16816.F32 R4, R20.reuse, R176, R4 ;  /* 0x000000b01404723c */ /* 0x044fec0000001804 */
[----:B------:R-:W-:Y:S02]  /*9e50*/  MUFU.EX2 R177, R36 ;  /* 0x0000002400b17308 */ /* 0x000fe40000000800 */
[C---:B------:R-:W-:Y:S04]  /*9e60*/  HMMA.16816.F32 R8, R20.reuse, R178, R8 ;  /* 0x000000b21408723c */ /* 0x040fe80000001808 */
[--C-:B-1----:R-:W-:Y:S02]  /*9e70*/  FFMA.FTZ R42, R47, c[0x0][0x2d0], -R204.reuse ;  /* 0x0000b4002f2a7a23 */ /* 0x102fe400000108cc */
[----:B------:R-:W-:Y:S02]  /*9e80*/  FFMA.FTZ R204, R51, c[0x0][0x2d0], -R204 ;  /* 0x0000b40033cc7a23 */ /* 0x000fe400000108cc */
[C---:B------:R-:W-:Y:S01]  /*9e90*/  HMMA.16816.F32 R52, R20.reuse, R24, R52 ;  /* 0x000000181434723c */ /* 0x040fe20000001834 */
[----:B------:R-:W-:Y:S03]  /*9ea0*/  MUFU.EX2 R179, R37 ;  /* 0x0000002500b37308 */ /* 0x000fe60000000800 */
[--C-:B-----5:R-:W-:Y:S01]  /*9eb0*/  FFMA.FTZ R41, R44, c[0x0][0x2d0], -R205.reuse ;  /* 0x0000b4002c297a23 */ /* 0x120fe200000108cd */
[----:B------:R-:W-:Y:S03]  /*9ec0*/  MOV R51, R175 ;  /* 0x000000af00337202 */ /* 0x000fe60000000f00 */
[C---:B------:R-:W-:Y:S01]  /*9ed0*/  HMMA.16816.F32 R56, R20.reuse, R26, R56 ;  /* 0x0000001a1438723c */ /* 0x040fe20000001838 */
[----:B------:R-:W1:Y:S02]  /*9ee0*/  LDSM.16.MT88.4 R24, [R245+0x4100] ;  /* 0x00410000f518783b */ /* 0x000e640000004200 */
[----:B------:R2:W-:Y:S05]  /*9ef0*/  MUFU.EX2 R44, R43 ;  /* 0x0000002b002c7308 */ /* 0x0005ea0000000800 */
[C---:B----4-:R-:W-:Y:S05]  /*9f00*/  HMMA.16816.F32 R60, R20.reuse, R164, R60 ;  /* 0x000000a4143c723c */ /* 0x050fea000000183c */
[----:B------:R-:W-:Y:S03]  /*9f10*/  MUFU.EX2 R176, R38 ;  /* 0x0000002600b07308 */ /* 0x000fe60000000800 */
[C---:B------:R-:W-:Y:S01]  /*9f20*/  HMMA.16816.F32 R64, R20.reuse, R166, R64 ;  /* 0x000000a61440723c */ /* 0x040fe20000001840 */
[----:B------:R-:W4:Y:S06]  /*9f30*/  LDSM.16.MT88.4 R164, [R240+0x4100] ;  /* 0x00410000f0a4783b */ /* 0x000f2c0000004200 */
[----:B------:R5:W-:Y:S01]  /*9f40*/  MUFU.EX2 R178, R39 ;  /* 0x0000002700b27308 */ /* 0x000be20000000800 */
[C---:B------:R-:W-:Y:S01]  /*9f50*/  HMMA.16816.F32 R68, R20.reuse, R168, R68 ;  /* 0x000000a81444723c */ /* 0x040fe20000001844 */
[----:B--2---:R-:W2:Y:S07]  /*9f60*/  LDL.LU R43, [R1+0x24] ;  /* 0x00002400012b7983 */ /* 0x004eae0000300800 */
[C---:B------:R-:W-:Y:S01]  /*9f70*/  HMMA.16816.F32 R72, R20.reuse, R170, R72 ;  /* 0x000000aa1448723c */ /* 0x040fe20000001848 */
[----:B------:R-:W4:Y:S01]  /*9f80*/  LDSM.16.MT88.4 R168, [R239+0x4100] ;  /* 0x00410000efa8783b */ /* 0x000f220000004200 */
[----:B------:R-:W-:Y:S06]  /*9f90*/  MUFU.EX2 R47, R45 ;  /* 0x0000002d002f7308 */ /* 0x000fec0000000800 */
[C---:B-1----:R-:W-:Y:S04]  /*9fa0*/  HMMA.16816.F32 R76, R20.reuse, R24, R76 ;  /* 0x00000018144c723c */ /* 0x042fe8000000184c */
[----:B------:R-:W1:Y:S01]  /*9fb0*/  MUFU.EX2 R45, R42 ;  /* 0x0000002a002d7308 */ /* 0x000e620000000800 */
[----:B-----5:R-:W-:Y:S03]  /*9fc0*/  LDSM.16.MT88.4 R36, [R239+0x2100] ;  /* 0x00210000ef24783b */ /* 0x020fe60000004200 */
[C---:B------:R-:W-:Y:S05]  /*9fd0*/  HMMA.16816.F32 R80, R20.reuse, R26, R80 ;  /* 0x0000001a1450723c */ /* 0x040fea0000001850 */
[----:B------:R-:W5:Y:S01]  /*9fe0*/  LDSM.16.MT88.4 R24, [R238+0x4100] ;  /* 0x00410000ee18783b */ /* 0x000f620000004200 */
[----:B------:R-:W1:Y:S02]  /*9ff0*/  MUFU.EX2 R204, R204 ;  /* 0x000000cc00cc7308 */ /* 0x000e640000000800 */
[C---:B----4-:R-:W-:Y:S08]  /*a000*/  HMMA.16816.F32 R84, R20.reuse, R164, R84 ;  /* 0x000000a41454723c */ /* 0x050ff00000001854 */
[C---:B------:R-:W-:Y:S01]  /*a010*/  HMMA.16816.F32 R88, R20.reuse, R166, R88 ;  /* 0x000000a61458723c */ /* 0x040fe20000001858 */
[----:B------:R-:W4:Y:S07]  /*a020*/  LDSM.16.MT88.4 R164, [R245+0x7100] ;  /* 0x00710000f5a4783b */ /* 0x000f2e0000004200 */
[C---:B------:R-:W-:Y:S08]  /*a030*/  HMMA.16816.F32 R92, R20.reuse, R168, R92 ;  /* 0x000000a8145c723c */ /* 0x040ff0000000185c */
[C---:B------:R-:W-:Y:S01]  /*a040*/  HMMA.16816.F32 R96, R20.reuse, R170, R96 ;  /* 0x000000aa1460723c */ /* 0x040fe20000001860 */
[----:B------:R-:W1:Y:S07]  /*a050*/  LDSM.16.MT88.4 R168, [R240+0x7100] ;  /* 0x00710000f0a8783b */ /* 0x000e6e0000004200 */
[C---:B-----5:R-:W-:Y:S08]  /*a060*/  HMMA.16816.F32 R100, R20.reuse, R24, R100 ;  /* 0x000000181464723c */ /* 0x060ff00000001864 */
[C---:B------:R-:W-:Y:S01]  /*a070*/  HMMA.16816.F32 R104, R20.reuse, R26, R104 ;  /* 0x0000001a1468723c */ /* 0x040fe20000001868 */
[----:B------:R-:W5:Y:S07]  /*a080*/  LDSM.16.MT88.4 R24, [R239+0x7100] ;  /* 0x00710000ef18783b */ /* 0x000f6e0000004200 */
[C---:B----4-:R-:W-:Y:S08]  /*a090*/  HMMA.16816.F32 R108, R20.reuse, R164, R108 ;  /* 0x000000a4146c723c */ /* 0x050ff0000000186c */
[C---:B------:R-:W-:Y:S01]  /*a0a0*/  HMMA.16816.F32 R112, R20.reuse, R166, R112 ;  /* 0x000000a61470723c */ /* 0x040fe20000001870 */
[----:B------:R-:W4:Y:S07]  /*a0b0*/  LDSM.16.MT88.4 R164, [R238+0x7100] ;  /* 0x00710000eea4783b */ /* 0x000f2e0000004200 */
[C---:B-1----:R-:W-:Y:S08]  /*a0c0*/  HMMA.16816.F32 R116, R20.reuse, R168, R116 ;  /* 0x000000a81474723c */ /* 0x042ff00000001874 */
        /* <DEDUP_REMOVED lines=8> */
[C---:B-1----:R-:W-:Y:S01]  /*a150*/  HMMA.16816.F32 R140, R20.reuse, R168, R140 ;  /* 0x000000a8148c723c */ /* 0x042fe2000000188c */
[----:B------:R1:W-:Y:S07]  /*a160*/  MUFU.EX2 R169, R35 ;  /* 0x0000002300a97308 */ /* 0x0003ee0000000800 */
[C---:B------:R-:W-:Y:S03]  /*a170*/  HMMA.16816.F32 R144, R20.reuse, R170, R144 ;  /* 0x000000aa1490723c */ /* 0x040fe60000001890 */
[----:B------:R1:W-:Y:S05]  /*a180*/  MUFU.EX2 R168, R40 ;  /* 0x0000002800a87308 */ /* 0x0003ea0000000800 */
[C---:B-----5:R-:W-:Y:S08]  /*a190*/  HMMA.16816.F32 R148, R20.reuse, R24, R148 ;  /* 0x000000181494723c */ /* 0x060ff00000001894 */
[C---:B------:R-:W-:Y:S01]  /*a1a0*/  HMMA.16816.F32 R12, R20.reuse, R26, R12 ;  /* 0x0000001a140c723c */ /* 0x040fe2000000180c */
[----:B------:R-:W5:Y:S07]  /*a1b0*/  LDSM.16.MT88.4 R24, [R245+0x1900] ;  /* 0x00190000f518783b */ /* 0x000f6e0000004200 */
[C---:B----4-:R-:W-:Y:S01]  /*a1c0*/  HMMA.16816.F32 R152, R20.reuse, R164, R152 ;  /* 0x000000a41498723c */ /* 0x050fe20000001898 */
[----:B-1----:R-:W1:Y:S03]  /*a1d0*/  LDSM.16.MT88.4 R32, [R240+0x1900] ;  /* 0x00190000f020783b */ /* 0x002e660000004200 */
[--C-:B------:R-:W-:Y:S02]  /*a1e0*/  FFMA.FTZ R40, R48, c[0x0][0x2d0], -R205.reuse ;  /* 0x0000b40030287a23 */ /* 0x100fe400000108cd */
[----:B------:R-:W4:Y:S01]  /*a1f0*/  MUFU.EX2 R48, R41 ;  /* 0x0000002900307308 */ /* 0x000f220000000800 */
[----:B------:R-:W-:Y:S01]  /*a200*/  FFMA.FTZ R205, R49, c[0x0][0x2d0], -R205 ;  /* 0x0000b40031cd7a23 */ /* 0x000fe200000108cd */
[C---:B------:R-:W-:Y:S04]  /*a210*/  HMMA.16816.F32 R156, R20.reuse, R166, R156 ;  /* 0x000000a6149c723c */ /* 0x040fe8000000189c */
[----:B------:R-:W-:Y:S03]  /*a220*/  F2FP.PACK_AB R165, R45, R46 ;  /* 0x0000002e2da5723e */ /* 0x000fe600000000ff */
[----:B------:R-:W-:Y:S01]  /*a230*/  F2FP.PACK_AB R167, R204, R50 ;  /* 0x00000032cca7723e */ /* 0x000fe200000000ff */
[C---:B------:R-:W-:Y:S01]  /*a240*/  HMMA.16816.F32 R160, R20.reuse, R28, R160 ;  /* 0x0000001c14a0723c */ /* 0x040fe200000018a0 */
[----:B------:R-:W-:Y:S07]  /*a250*/  MUFU.EX2 R49, R40 ;  /* 0x0000002800317308 */ /* 0x000fee0000000800 */
[----:B------:R-:W-:Y:S01]  /*a260*/  HMMA.16816.F32 R16, R20, R30, R16 ;  /* 0x0000001e1410723c */ /* 0x000fe20000001810 */
[----:B------:R-:W1:Y:S02]  /*a270*/  LDSM.16.MT88.4 R28, [R239+0x1900] ;  /* 0x00190000ef1c783b */ /* 0x000e640000004200 */
[----:B------:R-:W3:Y:S01]  /*a280*/  MUFU.EX2 R205, R205 ;  /* 0x000000cd00cd7308 */ /* 0x000ee20000000800 */
[----:B----4-:R-:W-:Y:S03]  /*a290*/  F2FP.PACK_AB R164, R47, R48 ;  /* 0x000000302fa4723e */ /* 0x010fe600000000ff */
[----:B------:R-:W-:Y:S02]  /*a2a0*/  F2FP.PACK_AB R23, R169, R215 ;  /* 0x000000d7a917723e */ /* 0x000fe400000000ff */
[----:B------:R-:W-:Y:S03]  /*a2b0*/  F2FP.PACK_AB R20, R210, R209 ;  /* 0x000000d1d214723e */ /* 0x000fe600000000ff */
[----:B------:R-:W-:Y:S02]  /*a2c0*/  F2FP.PACK_AB R21, R212, R211 ;  /* 0x000000d3d415723e */ /* 0x000fe400000000ff */
[----:B------:R-:W-:Y:S07]  /*a2d0*/  F2FP.PACK_AB R22, R214, R213 ;  /* 0x000000d5d616723e */ /* 0x000fee00000000ff */
[C---:B-----5:R-:W-:Y:S03]  /*a2e0*/  HMMA.16816.F32 R4, R20.reuse, R24, R4 ;  /* 0x000000181404723c */ /* 0x060fe60000001804 */
[----:B---3--:R-:W-:Y:S01]  /*a2f0*/  F2FP.PACK_AB R166, R205, R49 ;  /* 0x00000031cda6723e */ /* 0x008fe200000000ff */
[----:B------:R-:W-:Y:S01]  /*a300*/  FFMA.FTZ R203, R180, R172, R203 ;  /* 0x000000acb4cb7223 */ /* 0x000fe200000100cb */
[----:B------:R-:W-:Y:S03]  /*a310*/  MOV R180, R173 ;  /* 0x000000ad00b47202 */ /* 0x000fe60000000f00 */
[C---:B------:R-:W-:Y:S01]  /*a320*/  HMMA.16816.F32 R8, R20.reuse, R26, R8 ;  /* 0x0000001a1408723c */ /* 0x040fe20000001808 */
[----:B------:R-:W3:Y:S03]  /*a330*/  LDSM.16.MT88.4 R24, [R238+0x1900] ;  /* 0x00190000ee18783b */ /* 0x000ee60000004200 */
[----:B------:R-:W-:Y:S01]  /*a340*/  FADD.FTZ R203, R200, R203 ;  /* 0x000000cbc8cb7221 */ /* 0x000fe20000010000 */
[----:B------:R-:W-:Y:S03]  /*a350*/  MOV R200, R168 ;  /* 0x000000a800c87202 */ /* 0x000fe60000000f00 */
[C---:B-1----:R-:W-:Y:S01]  /*a360*/  HMMA.16816.F32 R52, R20.reuse, R32, R52 ;  /* 0x000000201434723c */ /* 0x042fe20000001834 */
[----:B------:R-:W-:Y:S03]  /*a370*/  LDSM.16.MT88.4 R172, [R245+0x2900] ;  /* 0x00290000f5ac783b */ /* 0x000fe60000004200 */
[----:B------:R-:W-:Y:S01]  /*a380*/  FADD.FTZ R198, R198, R203 ;  /* 0x000000cbc6c67221 */ /* 0x000fe20000010000 */
[----:B------:R-:W-:Y:S03]  /*a390*/  MOV R203, R179 ;  /* 0x000000b300cb7202 */ /* 0x000fe60000000f00 */
[C---:B------:R-:W-:Y:S01]  /*a3a0*/  HMMA.16816.F32 R56, R20.reuse, R34, R56 ;  /* 0x000000221438723c */ /* 0x040fe20000001838 */
[----:B------:R-:W1:Y:S03]  /*a3b0*/  LDSM.16.MT88.4 R32, [R245+0x4900] ;  /* 0x00490000f520783b */ /* 0x000e660000004200 */
[----:B------:R-:W-:Y:S01]  /*a3c0*/  FADD.FTZ R196, R196, R198 ;  /* 0x000000c6c4c47221 */ /* 0x000fe20000010000 */
[----:B------:R-:W-:Y:S03]  /*a3d0*/  MOV R198, R177 ;  /* 0x000000b100c67202 */ /* 0x000fe60000000f00 */
[C---:B------:R-:W-:Y:S04]  /*a3e0*/  HMMA.16816.F32 R60, R20.reuse, R28, R60 ;  /* 0x0000001c143c723c */ /* 0x040fe8000000183c */
[----:B------:R-:W-:Y:S04]  /*a3f0*/  FADD.FTZ R196, R192, R196 ;  /* 0x000000c4c0c47221 */ /* 0x000fe80000010000 */
[C---:B------:R-:W-:Y:S01]  /*a400*/  HMMA.16816.F32 R64, R20.reuse, R30, R64 ;  /* 0x0000001e1440723c */ /* 0x040fe20000001840 */
[----:B------:R-:W4:Y:S03]  /*a410*/  LDSM.16.MT88.4 R28, [R240+0x4900] ;  /* 0x00490000f01c783b */ /* 0x000f260000004200 */
        /* <DEDUP_REMOVED lines=8> */
[C---:B-1----:R-:W-:Y:S04]  /*a4a0*/  HMMA.16816.F32 R76, R20.reuse, R32, R76 ;  /* 0x00000020144c723c */ /* 0x042fe8000000184c */
[----:B------:R-:W-:Y:S02]  /*a4b0*/  FADD.FTZ R185, R186, R185 ;  /* 0x000000b9bab97221 */ /* 0x000fe40000010000 */
[----:B--2---:R-:W-:Y:S02]  /*a4c0*/  FFMA.FTZ R201, R3, R43, R201 ;  /* 0x0000002b03c97223 */ /* 0x004fe400000100c9 */
[C---:B------:R-:W-:Y:S01]  /*a4d0*/  HMMA.16816.F32 R80, R20.reuse, R34, R80 ;  /* 0x000000221450723c */ /* 0x040fe20000001850 */
[----:B------:R-:W1:Y:S03]  /*a4e0*/  LDSM.16.MT88.4 R32, [R238+0x4900] ;  /* 0x00490000ee20783b */ /* 0x000e660000004200 */
[----:B------:R-:W-:Y:S01]  /*a4f0*/  FADD.FTZ R201, R199, R201 ;  /* 0x000000c9c7c97221 */ /* 0x000fe20000010000 */
[----:B------:R-:W-:Y:S01]  /*a500*/  MOV R199, R178 ;  /* 0x000000b200c77202 */ /* 0x000fe20000000f00 */
[----:B------:R-:W-:Y:S02]  /*a510*/  FADD.FTZ R206, R206, R185 ;  /* 0x000000b9cece7221 */ /* 0x000fe40000010000 */
[C---:B----4-:R-:W-:Y:S01]  /*a520*/  HMMA.16816.F32 R84, R20.reuse, R28, R84 ;  /* 0x0000001c1454723c */ /* 0x050fe20000001854 */
[----:B------:R-:W-:Y:S03]  /*a530*/  LDSM.16.MT88.4 R40, [R245+0x5900] ;  /* 0x00590000f528783b */ /* 0x000fe60000004200 */
[----:B------:R-:W-:Y:S01]  /*a540*/  FADD.FTZ R197, R197, R201 ;  /* 0x000000c9c5c57221 */ /* 0x000fe20000010000 */
[-C--:B------:R-:W-:Y:S01]  /*a550*/  MOV R201, R176.reuse ;  /* 0x000000b000c97202 */ /* 0x080fe20000000f00 */
[----:B------:R-:W-:Y:S02]  /*a560*/  FADD.FTZ R206, R209, R206 ;  /* 0x000000ced1ce7221 */ /* 0x000fe40000010000 */
[C---:B------:R-:W-:Y:S01]  /*a570*/  HMMA.16816.F32 R88, R20.reuse, R30, R88 ;  /* 0x0000001e1458723c */ /* 0x040fe20000001858 */
[----:B------:R-:W2:Y:S03]  /*a580*/  LDSM.16.MT88.4 R28, [R245+0x7900] ;  /* 0x00790000f51c783b */ /* 0x000ea60000004200 */
[----:B------:R-:W-:Y:S02]  /*a590*/  FADD.FTZ R210, R210, R206 ;  /* 0x000000ced2d27221 */ /* 0x000fe40000010000 */
[----:B------:R-:W-:Y:S02]  /*a5a0*/  FADD.FTZ R197, R181, R197 ;  /* 0x000000c5b5c57221 */ /* 0x000fe40000010000 */
[----:B------:R-:W-:Y:S01]  /*a5b0*/  FADD.FTZ R210, R213, R210 ;  /* 0x000000d2d5d27221 */ /* 0x000fe20000010000 */
[C---:B---3--:R-:W-:Y:S03]  /*a5c0*/  HMMA.16816.F32 R92, R20.reuse, R24, R92 ;  /* 0x00000018145c723c */ /* 0x048fe6000000185c */
[----:B------:R-:W-:Y:S02]  /*a5d0*/  FADD.FTZ R214, R214, R210 ;  /* 0x000000d2d6d67221 */ /* 0x000fe40000010000 */
[----:B------:R-:W-:Y:S02]  /*a5e0*/  FADD.FTZ R197, R194, R197 ;  /* 0x000000c5c2c57221 */ /* 0x000fe40000010000 */
[----:B------:R-:W-:Y:S01]  /*a5f0*/  FADD.FTZ R214, R198, R214 ;  /* 0x000000d6c6d67221 */ /* 0x000fe20000010000 */
        /* <DEDUP_REMOVED lines=45> */
[----:B------:R-:W-:Y:S07]  /*a8d0*/  LDSM.16.MT88.4 R32, [R240+0x5100] ;  /* 0x00510000f020783b */ /* 0x000fee0000004200 */
[C---:B--2---:R-:W-:Y:S08]  /*a8e0*/  HMMA.16816.F32 R52, R20.reuse, R28, R52 ;  /* 0x0000001c1434723c */ /* 0x044ff00000001834 */
        /* <DEDUP_REMOVED lines=52> */
[C---:B----4-:R-:W-:Y:S08]  /*ac30*/  HMMA.16816.F32 R60, R164.reuse, R32, R60 ;  /* 0x00000020a43c723c */ /* 0x050ff0000000183c */
[C---:B------:R-:W-:Y:S01]  /*ac40*/  HMMA.16816.F32 R64, R164.reuse, R34, R64 ;  /* 0x00000022a440723c */ /* 0x040fe20000001840 */
[----:B------:R-:W4:Y:S07]  /*ac50*/  LDSM.16.MT88.4 R32, [R239+0x8900] ;  /* 0x00890000ef20783b */ /* 0x000f2e0000004200 */
[C---:B--2---:R-:W-:Y:S07]  /*ac60*/  HMMA.16816.F32 R68, R164.reuse, R36, R68 ;  /* 0x00000024a444723c */ /* 0x044fee0000001844 */
[----:B------:R-:W-:Y:S01]  /*ac70*/  MOV R37, R169 ;  /* 0x000000a900257202 */ /* 0x000fe20000000f00 */
[C---:B------:R-:W-:Y:S01]  /*ac80*/  HMMA.16816.F32 R72, R164.reuse, R38, R72 ;  /* 0x00000026a448723c */ /* 0x040fe20000001848 */
[----:B------:R-:W-:Y:S03]  /*ac90*/  LDSM.16.MT88.4 R168, [R240+0xb900] ;  /* 0x00b90000f0a8783b */ /* 0x000fe60000004200 */
[----:B------:R-:W-:Y:S04]  /*aca0*/  FADD.FTZ R3, R37, R3 ;  /* 0x0000000325037221 */ /* 0x000fe80000010000 */
[C---:B------:R-:W-:Y:S08]  /*acb0*/  HMMA.16816.F32 R76, R164.reuse, R40, R76 ;  /* 0x00000028a44c723c */ /* 0x040ff0000000184c */
[C---:B------:R-:W-:Y:S08]  /*acc0*/  HMMA.16816.F32 R80, R164.reuse, R42, R80 ;  /* 0x0000002aa450723c */ /* 0x040ff00000001850 */
[C---:B---3--:R-:W-:Y:S08]  /*acd0*/  HMMA.16816.F32 R84, R164.reuse, R20, R84 ;  /* 0x00000014a454723c */ /* 0x048ff00000001854 */
[C---:B------:R-:W-:Y:S01]  /*ace0*/  HMMA.16816.F32 R88, R164.reuse, R22, R88 ;  /* 0x00000016a458723c */ /* 0x040fe20000001858 */
[----:B------:R-:W2:Y:S07]  /*acf0*/  LDSM.16.MT88.4 R20, [R238+0x8900] ;  /* 0x00890000ee14783b */ /* 0x000eae0000004200 */
[C---:B-----5:R-:W-:Y:S08]  /*ad00*/  HMMA.16816.F32 R92, R164.reuse, R4, R92 ;  /* 0x00000004a45c723c */ /* 0x060ff0000000185c */
[C---:B------:R-:W-:Y:S01]  /*ad10*/  HMMA.16816.F32 R96, R164.reuse, R6, R96 ;  /* 0x00000006a460723c */ /* 0x040fe20000001860 */
[----:B------:R-:W3:Y:S07]  /*ad20*/  LDSM.16.MT88.4 R4, [R245+0xb900] ;  /* 0x00b90000f504783b */ /* 0x000eee0000004200 */
[C---:B------:R-:W-:Y:S08]  /*ad30*/  HMMA.16816.F32 R100, R164.reuse, R8, R100 ;  /* 0x00000008a464723c */ /* 0x040ff00000001864 */
[C---:B------:R-:W-:Y:S01]  /*ad40*/  HMMA.16816.F32 R104, R164.reuse, R10, R104 ;  /* 0x0000000aa468723c */ /* 0x040fe20000001868 */
[----:B------:R-:W5:Y:S07]  /*ad50*/  LDSM.16.MT88.4 R8, [R239+0xb900] ;  /* 0x00b90000ef08783b */ /* 0x000f6e0000004200 */
[C---:B-1----:R-:W-:Y:S08]  /*ad60*/  HMMA.16816.F32 R108, R164.reuse, R24, R108 ;  /* 0x00000018a46c723c */ /* 0x042ff0000000186c */
[C---:B------:R-:W-:Y:S08]  /*ad70*/  HMMA.16816.F32 R112, R164.reuse, R26, R112 ;  /* 0x0000001aa470723c */ /* 0x040ff00000001870 */
[C---:B------:R-:W-:Y:S08]  /*ad80*/  HMMA.16816.F32 R116, R164.reuse, R28, R116 ;  /* 0x0000001ca474723c */ /* 0x040ff00000001874 */
[C---:B------:R-:W-:Y:S08]  /*ad90*/  HMMA.16816.F32 R120, R164.reuse, R30, R120 ;  /* 0x0000001ea478723c */ /* 0x040ff00000001878 */
[C---:B----4-:R-:W-:Y:S08]  /*ada0*/  HMMA.16816.F32 R124, R164.reuse, R32, R124 ;  /* 0x00000020a47c723c */ /* 0x050ff0000000187c */
[C---:B------:R-:W-:Y:S08]  /*adb0*/  HMMA.16816.F32 R128, R164.reuse, R34, R128 ;  /* 0x00000022a480723c */ /* 0x040ff00000001880 */
[C---:B--2---:R-:W-:Y:S08]  /*adc0*/  HMMA.16816.F32 R132, R164.reuse, R20, R132 ;  /* 0x00000014a484723c */ /* 0x044ff00000001884 */
[C---:B------:R-:W-:Y:S08]  /*add0*/  HMMA.16816.F32 R136, R164.reuse, R22, R136 ;  /* 0x00000016a488723c */ /* 0x040ff00000001888 */
[C---:B---3--:R-:W-:Y:S08]  /*ade0*/  HMMA.16816.F32 R140, R164.reuse, R4, R140 ;  /* 0x00000004a48c723c */ /* 0x048ff0000000188c */
[C---:B------:R-:W-:Y:S01]  /*adf0*/  HMMA.16816.F32 R144, R164.reuse, R6, R144 ;  /* 0x00000006a490723c */ /* 0x040fe20000001890 */
[----:B------:R-:W1:Y:S07]  /*ae00*/  LDSM.16.MT88.4 R4, [R238+0xb900] ;  /* 0x00b90000ee04783b */ /* 0x000e6e0000004200 */
[C---:B------:R-:W-:Y:S08]  /*ae10*/  HMMA.16816.F32 R148, R164.reuse, R168, R148 ;  /* 0x000000a8a494723c */ /* 0x040ff00000001894 */
[C---:B------:R-:W-:Y:S08]  /*ae20*/  HMMA.16816.F32 R168, R164.reuse, R170, R12 ;  /* 0x000000aaa4a8723c */ /* 0x040ff0000000180c */
[C---:B-----5:R-:W-:Y:S07]  /*ae30*/  HMMA.16816.F32 R152, R164.reuse, R8, R152 ;  /* 0x00000008a498723c */ /* 0x060fee0000001898 */
[----:B------:R-:W-:Y:S01]  /*ae40*/  FADD.FTZ R8, R201, R3 ;  /* 0x00000003c9087221 */ /* 0x000fe20000010000 */
[C---:B------:R-:W-:Y:S04]  /*ae50*/  HMMA.16816.F32 R156, R164.reuse, R10, R156 ;  /* 0x0000000aa49c723c */ /* 0x040fe8000000189c */
[----:B------:R-:W-:Y:S02]  /*ae60*/  FADD.FTZ R3, R203, R214 ;  /* 0x000000d6cb037221 */ /* 0x000fe40000010000 */
[----:B------:R-:W-:Y:S02]  /*ae70*/  FADD.FTZ R8, R199, R8 ;  /* 0x00000008c7087221 */ /* 0x000fe40000010000 */
[----:B------:R-:W-:Y:S01]  /*ae80*/  FADD.FTZ R3, R200, R3 ;  /* 0x00000003c8037221 */ /* 0x000fe20000010000 */
[C---:B-1----:R-:W-:Y:S03]  /*ae90*/  HMMA.16816.F32 R160, R164.reuse, R4, R160 ;  /* 0x00000004a4a0723c */ /* 0x042fe600000018a0 */
[----:B------:R-:W-:Y:S02]  /*aea0*/  FADD.FTZ R3, R51, R3 ;  /* 0x0000000333037221 */ /* 0x000fe40000010000 */
[----:B------:R-:W-:Y:S01]  /*aeb0*/  FADD.FTZ R8, R180, R8 ;  /* 0x00000008b4087221 */ /* 0x000fe20000010000 */
[----:B------:R-:W-:Y:S01]  /*aec0*/  MOV R180, R2 ;  /* 0x0000000200b47202 */ /* 0x000fe20000000f00 */
        /* <DEDUP_REMOVED lines=8> */
[----:B------:R-:W-:Y:S03]  /*af50*/  FADD.FTZ R44, R50, R44 ;  /* 0x0000002c322c7221 */ /* 0x000fe60000010000 */
[----:B------:R1:W-:Y:S01]  /*af60*/  STL [R1+0x28], R3 ;  /* 0x0000280301007387 */ /* 0x0003e20000100800 */
[----:B------:R-:W-:Y:S05]  /*af70*/  FADD.FTZ R4, R204, R44 ;  /* 0x0000002ccc047221 */ /* 0x000fea0000010000 */
[----:B------:R2:W-:Y:S01]  /*af80*/  STL [R1+0x24], R4 ;  /* 0x0000240401007387 */ /* 0x0005e20000100800 */
[----:B-1----:R-:W-:Y:S01]  /*af90*/  MOV R3, R0 ;  /* 0x0000000000037202 */ /* 0x002fe20000000f00 */
[----:B--2---:R-:W-:-:S05]  /*afa0*/  @P0 BRA `(.L_x_2568) ;  /* 0xffffbe1000000947 */ /* 0x004fca000383ffff */
.L_x_2567:
        /* <DEDUP_REMOVED lines=157> */
.L_x_2559:
        /* <DEDUP_REMOVED lines=197> */
.L_x_2572:
        /* <DEDUP_REMOVED lines=157> */
.L_x_2574:
[----:B--234-:R-:W-:Y:S05]  /*cfa0*/  BSYNC B0 ;  /* 0x0000000000007941 */ /* 0x01cfea0003800000 */
.L_x_2573:
        /* <DEDUP_REMOVED lines=30> */
.L_x_2576:
[----:B------:R-:W-:Y:S05]  /*d190*/  BSYNC B0 ;  /* 0x0000000000007941 */ /* 0x000fea0003800000 */
.L_x_2575:
        /* <DEDUP_REMOVED lines=30> */
.L_x_2578:
[----:B------:R-:W-:Y:S05]  /*d380*/  BSYNC B0 ;  /* 0x0000000000007941 */ /* 0x000fea0003800000 */
.L_x_2577:
        /* <DEDUP_REMOVED lines=31> */
.L_x_2571:
        /* <DEDUP_REMOVED lines=31> */
.L_x_2579:
        /* <DEDUP_REMOVED lines=43> */
.L_x_2581:
[----:B------:R-:W-:Y:S05]  /*da20*/  BSYNC B0 ;  /* 0x0000000000007941 */ /* 0x000fea0003800000 */
.L_x_2580:
        /* <DEDUP_REMOVED lines=77> */
.L_x_2583:
[----:B------:R-:W-:Y:S05]  /*df00*/  BSYNC B0 ;  /* 0x0000000000007941 */ /* 0x000fea0003800000 */
.L_x_2582:
        /* <DEDUP_REMOVED lines=27> */
.L_x_2585:
[----:B------:R-:W-:Y:S05]  /*e0c0*/  BSYNC B0 ;  /* 0x0000000000007941 */ /* 0x000fea0003800000 */
.L_x_2584:
        /* <DEDUP_REMOVED lines=27> */
.L_x_2587:
[----:B------:R-:W-:Y:S05]  /*e280*/  BSYNC B0 ;  /* 0x0000000000007941 */ /* 0x000fea0003800000 */
.L_x_2586:
        /* <DEDUP_REMOVED lines=28> */
.L_x_2588:
        /* <DEDUP_REMOVED lines=11> */
.L_x_3575:


//--------------------- .text._ZN7cutlass13device_kernelIN5flash19enable_sm80_to_sm89INS1_16FlashAttnFwdSm80INS1_25CollectiveMainloopFwdSm80ILi8ELi1ELb0EN4cute5tupleIJNS5_1CILi128EEENS7_ILi48EEENS7_ILi256EEEEEELi256ENS_6half_tEfNS_4arch4Sm80ELb0ELb0ELb0ELb1ELb1ELb1ELb1ELb0EEENS1_21CollectiveEpilogueFwdINS6_IJS8_SA_S9_EEENS6_IJNS7_ILi1EEESI_SI_EEESC_SE_Li256ELb1ELb1ELb0ELb0EEENS1_19SingleTileSchedulerILb1ELb0ELb1ELi128EEEEEEEEEvNT_6ParamsE --------------------------
	.section	.text._ZN7cutlass13device_kernelIN5flash19enable_sm80_to_sm89INS1_16FlashAttnFwdSm80INS1_25CollectiveMainloopFwdSm80ILi8ELi1ELb0EN4cute5tupleIJNS5_1CILi128EEENS7_ILi48EEENS7_ILi256EEEEEELi256ENS_6half_tEfNS_4arch4Sm80ELb0ELb0ELb0ELb1ELb1ELb1ELb1ELb0EEENS1_21CollectiveEpilogueFwdINS6_IJS8_SA_S9_EEENS6_IJNS7_ILi1EEESI_SI_EEESC_SE_Li256ELb1ELb1ELb0ELb0EEENS1_19SingleTileSchedulerILb1ELb0ELb1ELi128EEEEEEEEEvNT_6ParamsE,"ax",@progbits
	.sectioninfo	@"SHI_REGISTERS=248"
	.align	128
.text._ZN7cutlass13device_kernelIN5flash19enable_sm80_to_sm89INS1_16FlashAttnFwdSm80INS1_25CollectiveMainloopFwdSm80ILi8ELi1ELb0EN4cute5tupleIJNS5_1CILi128EEENS7_ILi48EEENS7_ILi256EEEEEELi256ENS_6half_tEfNS_4arch4Sm80ELb0ELb0ELb0ELb1ELb1ELb1ELb1ELb0EEENS1_21CollectiveEpilogueFwdINS6_IJS8_SA_S9_EEENS6_IJNS7_ILi1EEESI_SI_EEESC_SE_Li256ELb1ELb1ELb0ELb0EEENS1_19SingleTileSchedulerILb1ELb0ELb1ELi128EEEEEEEEEvNT_6ParamsE:
        .type           _ZN7cutlass13device_kernelIN5flash19enable_sm80_to_sm89INS1_16FlashAttnFwdSm80INS1_25CollectiveMainloopFwdSm80ILi8ELi1ELb0EN4cute5tupleIJNS5_1CILi128EEENS7_ILi48EEENS7_ILi256EEEEEELi256ENS_6half_tEfNS_4arch4Sm80ELb0ELb0ELb0ELb1ELb1ELb1ELb1ELb0EEENS1_21CollectiveEpilogueFwdINS6_IJS8_SA_S9_EEENS6_IJNS7_ILi1EEESI_SI_EEESC_SE_Li256ELb1ELb1ELb0ELb0EEENS1_19SingleTileSchedulerILb1ELb0ELb1ELi128EEEEEEEEEvNT_6ParamsE,@function
        .size           _ZN7cutlass13device_kernelIN5flash19enable_sm80_to_sm89INS1_16FlashAttnFwdSm80INS1_25CollectiveMainloopFwdSm80ILi8ELi1ELb0EN4cute5tupleIJNS5_1CILi128EEENS7_ILi48EEENS7_ILi256EEEEEELi256ENS_6half_tEfNS_4arch4Sm80ELb0ELb0ELb0ELb1ELb1ELb1ELb1ELb0EEENS1_21CollectiveEpilogueFwdINS6_IJS8_SA_S9_EEENS6_IJNS7_ILi1EEESI_SI_EEESC_SE_Li256ELb1ELb1ELb0ELb0EEENS1_19SingleTileSchedulerILb1ELb0ELb1ELi128EEEEEEEEEvNT_6ParamsE,(.L_x_3576 - _ZN7cutlass13device_kernelIN5flash19enable_sm80_to_sm89INS1_16FlashAttnFwdSm80INS1_25CollectiveMainloopFwdSm80ILi8ELi1ELb0EN4cute5tupleIJNS5_1CILi128EEENS7_ILi48EEENS7_ILi256EEEEEELi256ENS_6half_tEfNS_4arch4Sm80ELb0ELb0ELb0ELb1ELb1ELb1ELb1ELb0EEENS1_21CollectiveEpilogueFwdINS6_IJS8_SA_S9_EEENS6_IJNS7_ILi1EEESI_SI_EEESC_SE_Li256ELb1ELb1ELb0ELb0EEENS1_19SingleTileSchedulerILb1ELb0ELb1ELi128EEEEEEEEEvNT_6ParamsE)
        .other          _ZN7cutlass13device_kernelIN5flash19enable_sm80_to_sm89INS1_16FlashAttnFwdSm80INS1_25CollectiveMainloopFwdSm80ILi8ELi1ELb0EN4cute5tupleIJNS5_1CILi128EEENS7_ILi48EEENS7_ILi256EEEEEELi256ENS_6half_tEfNS_4arch4Sm80ELb0ELb0ELb0ELb1ELb1ELb1ELb1ELb0EEENS1_21CollectiveEpilogueFwdINS6_IJS8_SA_S9_EEENS6_IJNS7_ILi1EEESI_SI_EEESC_SE_Li256ELb1ELb1ELb0ELb0EEENS1_19SingleTileSchedulerILb1ELb0ELb1ELi128EEEEEEEEEvNT_6ParamsE,@"STO_CUDA_ENTRY STV_DEFAULT"
_ZN7cutlass13device_kernelIN5flash19enable_sm80_to_sm89INS1_16FlashAttnFwdSm80INS1_25CollectiveMainloopFwdSm80ILi8ELi1ELb0EN4cute5tupleIJNS5_1CILi128EEENS7_ILi48EEENS7_ILi256EEEEEELi256ENS_6half_tEfNS_4arch4Sm80ELb0ELb0ELb0ELb1ELb1ELb1ELb1ELb0EEENS1_21CollectiveEpilogueFwdINS6_IJS8_SA_S9_EEENS6_IJNS7_ILi1EEESI_SI_EEESC_SE_Li256ELb1ELb1ELb0ELb0EEENS1_19SingleTileSchedulerILb1ELb0ELb1ELi128EEEEEEEEEvNT_6ParamsE:
        /* <DEDUP_REMOVED lines=16> */
.L_x_2590:
        /* <DEDUP_REMOVED lines=8> */
.L_x_2592:
[----:B------:R-:W-:-:S05]  /*0180*/  MOV R3, c[0x0][0x54c] ;  /* 0x0001530000037a02 */ /* 0x000fca0000000f00 */
.L_x_2591:
[----:B-----5:R-:W-:Y:S01]  /*0190*/  IMAD R3, R3, c[0x0][0x548], RZ ;  /* 0x0001520003037a24 */ /* 0x020fe200078e02ff */
[----:B------:R-:W-:-:S04]  /*01a0*/  SHF.L.U32 R0, R97, 0x7, RZ ;  /* 0x0000000761007819 */ /* 0x000fc800000006ff */
[----:B------:R-:W-:-:S04]  /*01b0*/  ISETP.GE.AND P0, PT, R0, R3, PT ;  /* 0x000000030000720c */ /* 0x000fc80003f06270 */
[----:B------:R-:W-:Y:S01]  /*01c0*/  SEL R218, R218, 0xffffffff, !P0 ;  /* 0xffffffffdada7807 */ /* 0x000fe20004000000 */
[----:B------:R-:W-:Y:S05]  /*01d0*/  BRA `(.L_x_2593) ;  /* 0x0000012000007947 */ /* 0x000fea0003800000 */
.L_x_2589:
[----:B---3--:R-:W-:-:S04]  /*01e0*/  ISETP.NE.U32.AND P0, PT, RZ, c[0x0][0x568], PT ;  /* 0x00015a00ff007a0c */ /* 0x008fc80003f05070 */
[----:B------:R-:W-:-:S13]  /*01f0*/  ISETP.NE.AND.EX P0, PT, RZ, c[0x0][0x56c], PT, P0 ;  /* 0x00015b00ff007a0c */ /* 0x000fda0003f05300 */
[----:B------:R-:W-:Y:S05]  /*0200*/  @!P0 BRA `(.L_x_2594) ;  /* 0x0000002000008947 */ /* 0x000fea0003800000 */
[----:B------:R1:W5:Y:S01]  /*0210*/  LDG.E R3, [R2.64] ;  /* 0x0000001002037981 */ /* 0x000362000c1e1900 */
[----:B------:R-:W-:Y:S05]  /*0220*/  BRA `(.L_x_2595) ;  /* 0x0000009000007947 */ /* 0x000fea0003800000 */
.L_x_2594:
        /* <DEDUP_REMOVED lines=8> */
.L_x_2596:
[----:B------:R-:W-:-:S05]  /*02b0*/  MOV R3, c[0x0][0x54c] ;  /* 0x0001530000037a02 */ /* 0x000fca0000000f00 */
.L_x_2595:
[----:B-----5:R-:W-:Y:S01]  /*02c0*/  IMAD R3, R3, c[0x0][0x548], RZ ;  /* 0x0001520003037a24 */ /* 0x020fe200078e02ff */
[----:B------:R-:W-:-:S04]  /*02d0*/  SHF.L.U32 R0, R97, 0x7, RZ ;  /* 0x0000000761007819 */ /* 0x000fc800000006ff */
[----:B------:R-:W-:-:S04]  /*02e0*/  ISETP.GE.AND P0, PT, R0, R3, PT ;  /* 0x000000030000720c */ /* 0x000fc80003f06270 */
[----:B------:R-:W-:-:S04]  /*02f0*/  SEL R218, R218, 0xffffffff, !P0 ;  /* 0xffffffffdada7807 */ /* 0x000fc80004000000 */
.L_x_2593:
        /* <DEDUP_REMOVED lines=36> */
.L_x_2597:
[----:B--2---:R-:W-:-:S04]  /*0540*/  ISETP.NE.U32.AND P0, PT, RZ, c[0x0][0x368], PT ;  /* 0x0000da00ff007a0c */ /* 0x004fc80003f05070 */
[----:B------:R-:W-:-:S13]  /*0550*/  ISETP.NE.AND.EX P0, PT, RZ, c[0x0][0x36c], PT, P0 ;  /* 0x0000db00ff007a0c */ /* 0x000fda0003f05300 */
[----:B------:R-:W-:Y:S05]  /*0560*/  @!P0 BRA `(.L_x_2598) ;  /* 0x0000003000008947 */ /* 0x000fea0003800000 */
[----:B------:R-:W-:-:S05]  /*0570*/  IMAD.WIDE R8, R218, R7, c[0x0][0x368] ;  /* 0x0000da00da087625 */ /* 0x000fca00078e0207 */
[----:B------:R1:W5:Y:S01]  /*0580*/  LDG.E R5, [R8.64] ;  /* 0x0000001008057981 */ /* 0x000362000c1e1900 */
[----:B------:R-:W-:Y:S05]  /*0590*/  BRA `(.L_x_2599) ;  /* 0x0000004000007947 */ /* 0x000fea0003800000 */
.L_x_2598:
[----:B------:R-:W-:Y:S05]  /*05a0*/  @!P3 BRA `(.L_x_2599) ;  /* 0x000000300000b947 */ /* 0x000fea0003800000 */
[----:B------:R-:W2:Y:S04]  /*05b0*/  LDG.E R5, [R8.64] ;  /* 0x0000001008057981 */ /* 0x000ea8000c1e1900 */
[----:B------:R-:W2:Y:S02]  /*05c0*/  LDG.E R0, [R8.64+0x4] ;  /* 0x0000041008007981 */ /* 0x000ea4000c1e1900 */
[----:B--2---:R-:W-:Y:S02]  /*05d0*/  IADD3 R5, -R5, R0, RZ ;  /* 0x0000000005057210 */ /* 0x004fe40007ffe1ff */
.L_x_2599:
        /* <DEDUP_REMOVED lines=259> */
.L_x_2640:
        /* <DEDUP_REMOVED lines=92> */
.L_x_2605:
[----:B------:R-:W-:Y:S05]  /*1bd0*/  BSYNC B0 ;  /* 0x0000000000007941 */ /* 0x000fea0003800000 */
.L_x_2604:
        /* <DEDUP_REMOVED lines=68> */
.L_x_2607:
[----:B------:R-:W-:Y:S05]  /*2020*/  BSYNC B0 ;  /* 0x0000000000007941 */ /* 0x000fea0003800000 */
.L_x_2606:
        /* <DEDUP_REMOVED lines=86> */
.L_x_2611:
[----:B------:R-:W-:Y:S05]  /*2590*/  BSYNC B0 ;  /* 0x0000000000007941 */ /* 0x000fea0003800000 */
.L_x_2610:
        /* <DEDUP_REMOVED lines=58> */
.L_x_2613:
[----:B------:R-:W-:Y:S05]  /*2940*/  BSYNC B0 ;  /* 0x0000000000007941 */ /* 0x000fea0003800000 */
.L_x_2612:
        /* <DEDUP_REMOVED lines=58> */
.L_x_2615:
[----:B------:R-:W-:Y:S05]  /*2cf0*/  BSYNC B0 ;  /* 0x0000000000007941 */ /* 0x000fea0003800000 */
.L_x_2614:
        /* <DEDUP_REMOVED lines=57> */
.L_x_2609:
[----:B--2---:R-:W-:Y:S05]  /*3090*/  BSYNC B1 ;  /* 0x0000000000017941 */ /* 0x004fea0003800000 */
.L_x_2608:
        /* <DEDUP_REMOVED lines=61> */
.L_x_2618:
[----:B------:R-:W-:Y:S05]  /*3470*/  BSYNC B0 ;  /* 0x0000000000007941 */ /* 0x000fea0003800000 */
.L_x_2617:
        /* <DEDUP_REMOVED lines=58> */
.L_x_2620:
[----:B------:R-:W-:Y:S05]  /*3820*/  BSYNC B0 ;  /* 0x0000000000007941 */ /* 0x000fea0003800000 */
.L_x_2619:
        /* <DEDUP_REMOVED lines=58> */
.L_x_2622:
[----:B------:R-:W-:Y:S05]  /*3bd0*/  BSYNC B0 ;  /* 0x0000000000007941 */ /* 0x000fea0003800000 */
.L_x_2621:
        /* <DEDUP_REMOVED lines=58> */
.L_x_2603:
        /* <DEDUP_REMOVED lines=36> */
.L_x_2624:
[----:B------:R-:W-:Y:S05]  /*41c0*/  BSYNC B0 ;  /* 0x0000000000007941 */ /* 0x000fea0003800000 */
.L_x_2623:
        /* <DEDUP_REMOVED lines=60> */
.L_x_2626:
[----:B------:R-:W-:Y:S05]  /*4590*/  BSYNC B0 ;  /* 0x0000000000007941 */ /* 0x000fea0003800000 */
.L_x_2625:
        /* <DEDUP_REMOVED lines=151> */
.L_x_2630:
[----:B------:R-:W-:Y:S05]  /*4f10*/  BSYNC B0 ;  /* 0x0000000000007941 */ /* 0x000fea0003800000 */
.L_x_2629:
        /* <DEDUP_REMOVED lines=121> */
.L_x_2628:
[----:B--2---:R-:W-:Y:S05]  /*56b0*/  BSYNC B1 ;  /* 0x0000000000017941 */ /* 0x004fea0003800000 */
.L_x_2627:
        /* <DEDUP_REMOVED lines=125> */
.L_x_2632:
[----:B------:R-:W-:Y:S05]  /*5e90*/  BSYNC B0 ;  /* 0x0000000000007941 */ /* 0x000fea0003800000 */
.L_x_2631:
        /* <DEDUP_REMOVED lines=125> */
.L_x_2602:
        /* <DEDUP_REMOVED lines=30> */
.L_x_2634:
[----:B-12---:R-:W-:Y:S05]  /*6850*/  BSYNC B0 ;  /* 0x0000000000007941 */ /* 0x006fea0003800000 */
.L_x_2633:
        /* <DEDUP_REMOVED lines=25> */
.L_x_2616:
[----:B------:R-:W-:Y:S05]  /*69f0*/  BSYNC B2 ;  /* 0x0000000000027941 */ /* 0x000fea0003800000 */
.L_x_2601:
        /* <DEDUP_REMOVED lines=77> */
.L_x_2636:
[----:B-1-34-:R-:W-:Y:S05]  /*6ed0*/  BSYNC B0 ;  /* 0x0000000000007941 */ /* 0x01afea0003800000 */
.L_x_2635:
        /* <DEDUP_REMOVED lines=25> */
.L_x_2638:
[----:B------:R-:W-:Y:S05]  /*7070*/  BSYNC B0 ;  /* 0x0000000000007941 */ /* 0x000fea0003800000 */
.L_x_2637:
        /* <DEDUP_REMOVED lines=41> */
.L_x_2639:
[----:B------:R-:W0:Y:S01]  /*7310*/  LDGDEPBAR ;  /* 0x00000000000079af */ /* 0x000e220000000000 */
[----:B------:R-:W-:Y:S01]  /*7320*/  IADD3 R55, R55, -0x1, RZ ;  /* 0xffffffff37377810 */ /* 0x000fe20007ffe0ff */
[----:B------:R-:W-:-:S05]  /*7330*/  @P5 BRA `(.L_x_2640) ;  /* 0xffffa2d000005947 */ /* 0x000fca000383ffff */
[----:B------:R-:W-:Y:S06]  /*7340*/  BAR.SYNC.DEFER_BLOCKING 0x0 ;  /* 0x0000000000007b1d */ /* 0x000fec0000010000 */
.L_x_2600:
[----:B-1----:R-:W-:Y:S01]  /*7350*/  ISETP.GE.AND P0, PT, R95, 0x1, PT ;  /* 0x000000015f00780c */ /* 0x002fe20003f06270 */
[----:B------:R-:W-:Y:S01]  /*7360*/  CS2R R142, SRZ ;  /* 0x00000000008e7805 */ /* 0x000fe2000001ff00 */
[----:B------:R-:W-:Y:S01]  /*7370*/  PLOP3.LUT P2, PT, PT, PT, PT, 0x80, 0x0 ;  /* 0x000000000000781c */ /* 0x000fe20003f4f070 */
[----:B------:R-:W-:Y:S01]  /*7380*/  CS2R R140, SRZ ;  /* 0x00000000008c7805 */ /* 0x000fe2000001ff00 */
[----:B------:R-:W-:Y:S01]  /*7390*/  CS2R R146, SRZ ;  /* 0x0000000000927805 */ /* 0x000fe2000001ff00 */
[----:B--2---:R-:W-:Y:S01]  /*73a0*/  CS2R R144, SRZ ;  /* 0x0000000000907805 */ /* 0x004fe2000001ff00 */
        /* <DEDUP_REMOVED lines=23> */
[----:B---3--:R-:W-:Y:S01]  /*7520*/  MOV R4, RZ ;  /* 0x000000ff00047202 */ /* 0x008fe20000000f00 */
[----:B------:R-:W-:Y:S01]  /*7530*/  IMAD.MOV.U32 R13, RZ, RZ, RZ ;  /* 0x000000ffff0d7224 */ /* 0x000fe200078e00ff */
        /* <DEDUP_REMOVED lines=72> */
[----:B------:R-:W-:Y:S01]  /*79c0*/  IMAD.MOV.U32 R8, RZ, RZ, R3 ;  /* 0x000000ffff087224 */ /* 0x000fe200078e0003 */
[----:B------:R-:W-:Y:S01]  /*79d0*/  @P1 SHF.R.U32.HI R8, RZ, c[0x0][0x2cc], R0 ;  /* 0x0000b300ff081a19 */ /* 0x000fe20000011600 */
[----:B------:R-:W-:Y:S02]  /*79e0*/  IMAD R9, R9, c[0x0][0x1c0], RZ ;  /* 0x0000700009097a24 */ /* 0x000fe400078e02ff */
[----:B------:R-:W-:Y:S02]  /*79f0*/  IMAD.IADD R5, R5, 0x1, R7 ;  /* 0x0000000105057824 */ /* 0x000fe400078e0207 */
[C---:B------:R-:W-:Y:S02]  /*7a00*/  IMAD R9, R6.reuse, c[0x0][0x1c4], R9 ;  /* 0x0000710006097a24 */ /* 0x040fe400078e0209 */
[----:B------:R-:W-:Y:S01]  /*7a10*/  IMAD.WIDE.U32 R6, R6, c[0x0][0x1c0], R4 ;  /* 0x0000700006067a25 */ /* 0x000fe200078e0004 */
[----:B------:R-:W-:-:S03]  /*7a20*/  SHF.R.S32.HI R5, RZ, 0x1f, R8 ;  /* 0x0000001fff057819 */ /* 0x000fc60000011408 */
[----:B------:R-:W-:Y:S02]  /*7a30*/  IMAD.MOV R4, RZ, RZ, -R8 ;  /* 0x000000ffff047224 */ /* 0x000fe400078e0a08 */
[----:B------:R-:W-:Y:S02]  /*7a40*/  IMAD R5, R5, c[0x0][0x1b0], RZ ;  /* 0x00006c0005057a24 */ /* 0x000fe400078e02ff */
[----:B------:R-:W-:Y:S01]  /*7a50*/  IMAD R4, R4, c[0x0][0x2c4], R3 ;  /* 0x0000b10004047a24 */ /* 0x000fe200078e0203 */
[----:B------:R-:W-:Y:S01]  /*7a60*/  LOP3.LUT R3, R19, 0xfffffff0, RZ, 0xc0, !PT ;  /* 0xfffffff013037812 */ /* 0x000fe200078ec0ff */
[----:B------:R-:W-:Y:S02]  /*7a70*/  IMAD.IADD R7, R7, 0x1, R9 ;  /* 0x0000000107077824 */ /* 0x000fe400078e0209 */
[C---:B------:R-:W-:Y:S02]  /*7a80*/  IMAD R5, R8.reuse, c[0x0][0x1b4], R5 ;  /* 0x00006d0008057a24 */ /* 0x040fe400078e0205 */
        /* <DEDUP_REMOVED lines=9> */
[----:B------:R-:W-:Y:S01]  /*7b20*/  IMAD.SHL.U32 R46, R2, 0x40, RZ ;  /* 0x00000040022e7824 */ /* 0x000fe200078e00ff */
[----:B------:R-:W-:Y:S01]  /*7b30*/  LOP3.LUT R18, R0, 0xfffffff8, RZ, 0xc0, !PT ;  /* 0xfffffff800127812 */ /* 0x000fe200078ec0ff */
[----:B------:R-:W-:Y:S01]  /*7b40*/  IMAD.SHL.U32 R42, R42, 0x8, RZ ;  /* 0x000000082a2a7824 */ /* 0x000fe200078e00ff */
[----:B------:R-:W-:Y:S01]  /*7b50*/  IADD3 R7, R5, R7, RZ ;  /* 0x0000000705077210 */ /* 0x000fe20007ffe0ff */
[----:B------:R-:W-:Y:S01]  /*7b60*/  IMAD R5, R97, 0x80, R2 ;  /* 0x0000008061057824 */ /* 0x000fe200078e0202 */
[----:B------:R-:W-:Y:S01]  /*7b70*/  LEA R6, P0, R4, c[0x0][0x160], 0x1 ;  /* 0x0000580004067a11 */ /* 0x000fe200078008ff */
[----:B------:R-:W-:Y:S01]  /*7b80*/  IMAD.IADD R18, R3, 0x1, -R18 ;  /* 0x0000000103127824 */ /* 0x000fe200078e0a12 */
[----:B------:R-:W-:Y:S01]  /*7b90*/  LOP3.LUT R46, R46, 0x1c0, RZ, 0xc0, !PT ;  /* 0x000001c02e2e7812 */ /* 0x000fe200078ec0ff */
[----:B------:R-:W-:Y:S01]  /*7ba0*/  IMAD.SHL.U32 R3, R13, 0x8, RZ ;  /* 0x000000080d037824 */ /* 0x000fe200078e00ff */
[----:B------:R-:W-:Y:S01]  /*7bb0*/  LEA.HI.X R7, R4, c[0x0][0x164], R7, 0x1, P0 ;  /* 0x0000590004077a11 */ /* 0x000fe200000f0c07 */
[----:B------:R-:W-:Y:S01]  /*7bc0*/  IMAD.MOV.U32 R213, RZ, RZ, 0x10 ;  /* 0x00000010ffd57424 */ /* 0x000fe200078e00ff */
[----:B------:R-:W-:Y:S01]  /*7bd0*/  ISETP.GE.AND P0, PT, R5, R36, PT ;  /* 0x000000240500720c */ /* 0x000fe20003f06270 */
[----:B------:R-:W-:Y:S01]  /*7be0*/  IMAD.MOV.U32 R211, RZ, RZ, 0x20 ;  /* 0x00000020ffd37424 */ /* 0x000fe200078e00ff */
[C---:B------:R-:W-:Y:S01]  /*7bf0*/  IADD3 R221, R3.reuse, 0x40, RZ ;  /* 0x0000004003dd7810 */ /* 0x040fe20007ffe0ff */
[----:B------:R1:W2:Y:S01]  /*7c00*/  SHFL.IDX PT, R8, R6, RZ, 0x181f ;  /* 0x00181fff06087589 */ /* 0x0002a200000e0000 */
[C---:B------:R-:W-:Y:S01]  /*7c10*/  IADD3 R15, R3.reuse, 0x80, RZ ;  /* 0x00000080030f7810 */ /* 0x040fe20007ffe0ff */
[----:B------:R-:W-:Y:S01]  /*7c20*/  IMAD.MOV.U32 R222, RZ, RZ, 0x181f ;  /* 0x0000181fffde7424 */ /* 0x000fe200078e00ff */
[C---:B------:R-:W-:Y:S01]  /*7c30*/  IADD3 R14, R3.reuse, 0xc0, RZ ;  /* 0x000000c0030e7810 */ /* 0x040fe20007ffe0ff */
[----:B------:R1:W3:Y:S01]  /*7c40*/  SHFL.IDX PT, R9, R7, RZ, 0x181f ;  /* 0x00181fff07097589 */ /* 0x0002e200000e0000 */
[----:B------:R-:W-:Y:S01]  /*7c50*/  ISETP.GE.AND P3, PT, R3, c[0x0][0x198], PT ;  /* 0x0000660003007a0c */ /* 0x000fe20003f66270 */
[----:B------:R-:W-:Y:S01]  /*7c60*/  IMAD.MOV.U32 R219, RZ, RZ, -0x1 ;  /* 0xffffffffffdb7424 */ /* 0x000fe200078e00ff */
[----:B------:R-:W-:-:S02]  /*7c70*/  SHF.R.U32.HI R44, RZ, 0x3, R46 ;  /* 0x00000003ff2c7819 */ /* 0x000fc4000001162e */
[----:B------:R-:W-:Y:S02]  /*7c80*/  LOP3.LUT R11, R46, 0x38, R3, 0xf8, !PT ;  /* 0x000000382e0b7812 */ /* 0x000fe400078ef803 */
[----:B------:R-:W-:Y:S02]  /*7c90*/  ISETP.GE.AND P4, PT, R221, c[0x0][0x198], PT ;  /* 0x00006600dd007a0c */ /* 0x000fe40003f86270 */
[----:B------:R-:W-:Y:S02]  /*7ca0*/  ISETP.GE.AND P6, PT, R14, c[0x0][0x198], PT ;  /* 0x000066000e007a0c */ /* 0x000fe40003fc6270 */
[----:B------:R-:W-:Y:S02]  /*7cb0*/  ISETP.GE.AND P5, PT, R15, c[0x0][0x198], PT ;  /* 0x000066000f007a0c */ /* 0x000fe40003fa6270 */
[----:B------:R-:W-:Y:S02]  /*7cc0*/  LOP3.LUT R42, R42, 0xfffffe00, RZ, 0xc0, !PT ;  /* 0xfffffe002a2a7812 */ /* 0x000fe400078ec0ff */
        /* <DEDUP_REMOVED lines=27> */
.L_x_2643:
[----:B-123--:R-:W-:Y:S05]  /*7e80*/  BSYNC B0 ;  /* 0x0000000000007941 */ /* 0x00efea0003800000 */
.L_x_2642:
        /* <DEDUP_REMOVED lines=25> */
.L_x_2645:
[----:B------:R-:W-:Y:S05]  /*8020*/  BSYNC B0 ;  /* 0x0000000000007941 */ /* 0x000fea0003800000 */
.L_x_2644:
        /* <DEDUP_REMOVED lines=25> */
.L_x_2647:
[----:B------:R-:W-:Y:S05]  /*81c0*/  BSYNC B0 ;  /* 0x0000000000007941 */ /* 0x000fea0003800000 */
.L_x_2646:
[----:B---3--:R3:W-:Y:S01]  /*81d0*/  SHFL.IDX PT, R20, R6, 0x3, 0x181f ;  /* 0x00781f0006147f89 */ /* 0x0087e200000e0000 */
[----:B------:R-:W-:Y:S01]  /*81e0*/  IADD3 R5, R5, 0x60, RZ ;  /* 0x0000006005057810 */ /* 0x000fe20007ffe0ff */
[----:B------:R-:W-:Y:S01]  /*81f0*/  IMAD.MOV.U32 R63, RZ, RZ, 0x30 ;  /* 0x00000030ff3f7424 */ /* 0x000fe200078e00ff */
[----:B-----5:R-:W-:Y:S01]  /*8200*/  SHF.R.S32.HI R9, RZ, 0x1f, R228 ;  /* 0x0000001fff097819 */ /* 0x020fe200000114e4 */
[----:B----4-:R-:W4:Y:S01]  /*8210*/  SHFL.IDX PT, R21, R7, 0x3, 0x181f ;  /* 0x00781f0007157f89 */ /* 0x010f2200000e0000 */
        /* <DEDUP_REMOVED lines=19> */
[----:B----4-:R-:W-:Y:S01]  /*8350*/  @!P0 IMAD.WIDE R10, R3, 0x2, R20 ;  /* 0x00000002030a8825 */ /* 0x010fe200078e0214 */
[----:B------:R-:W-:-:S02]  /*8360*/  @!P0 LOP3.LUT R23, R23, 0xfffffff8, RZ, 0xc0, !PT ;  /* 0xfffffff817178812 */ /* 0x000fc400078ec0ff */
[----:B------:R-:W-:Y:S01]  /*8370*/  @!P0 LEA.HI R6, R6, R15, RZ, 0x3 ;  /* 0x0000000f06068211 */ /* 0x000fe200078f18ff */
[----:B------:R-:W-:Y:S01]  /*8380*/  IMAD.MOV.U32 R7, RZ, RZ, R226 ;  /* 0x000000ffff077224 */ /* 0x000fe200078e00e2 */
[----:B------:R-:W-:Y:S01]  /*8390*/  @!PT LDS RZ, [RZ] ;  /* 0x00000000fffff984 */ /* 0x000fe20000000800 */
[----:B------:R1:W-:Y:S01]  /*83a0*/  @!P0 LDGSTS.E.BYPASS.LTC128B.128 [R5+0x13080], [R10.64], !P3 ;  /* 0x130800000a058fae */ /* 0x0003e2000d901d50 */
[----:B------:R-:W-:Y:S01]  /*83b0*/  @!P0 IMAD.WIDE R22, R23, 0x2, R20 ;  /* 0x0000000217168825 */ /* 0x000fe200078e0214 */
[----:B------:R-:W-:Y:S02]  /*83c0*/  @!P0 LOP3.LUT R25, R6, 0xfffffff8, RZ, 0xc0, !PT ;  /* 0xfffffff806198812 */ /* 0x000fe400078ec0ff */
        /* <DEDUP_REMOVED lines=16> */
[----:B------:R1:W3:Y:S01]  /*84d0*/  @!P1 LDG.E R225, [R8.64] ;  /* 0x0000001008e19981 */ /* 0x0002e2000c1e1900 */
[----:B------:R-:W-:Y:S01]  /*84e0*/  IMAD.MOV R7, RZ, RZ, -R7 ;  /* 0x000000ffff077224 */ /* 0x000fe200078e0a07 */
[----:B------:R-:W-:Y:S01]  /*84f0*/  ISETP.GE.AND P6, PT, R3, c[0x0][0x1d4], PT ;  /* 0x0000750003007a0c */ /* 0x000fe20003fc6270 */
[----:B------:R-:W-:Y:S01]  /*8500*/  IMAD R6, R96, c[0x0][0x1e8], RZ ;  /* 0x00007a0060067a24 */ /* 0x000fe200078e02ff */
[----:B------:R-:W-:Y:S01]  /*8510*/  ISETP.GE.AND P3, PT, R221, c[0x0][0x1d4], PT ;  /* 0x00007500dd007a0c */ /* 0x000fe20003f66270 */
[----:B------:R-:W-:Y:S01]  /*8520*/  IMAD R226, R7, c[0x0][0x2b8], R226 ;  /* 0x0000ae0007e27a24 */ /* 0x000fe200078e02e2 */
[----:B------:R-:W-:Y:S01]  /*8530*/  ISETP.GE.AND P5, PT, R15, c[0x0][0x1d4], PT ;  /* 0x000075000f007a0c */ /* 0x000fe20003fa6270 */
[----:B--2---:R-:W-:Y:S01]  /*8540*/  IMAD R5, R215, c[0x0][0x1ec], R6 ;  /* 0x00007b00d7057a24 */ /* 0x004fe200078e0206 */
[----:B------:R-:W-:Y:S01]  /*8550*/  ISETP.GE.AND P4, PT, R14, c[0x0][0x1d4], PT ;  /* 0x000075000e007a0c */ /* 0x000fe20003f86270 */
[----:B------:R-:W-:Y:S01]  /*8560*/  IMAD.WIDE.U32 R26, R226, c[0x0][0x1e0], RZ ;  /* 0x00007800e21a7a25 */ /* 0x000fe200078e00ff */
        /* <DEDUP_REMOVED lines=14> */
[----:B---3--:R-:W-:Y:S01]  /*8650*/  SHF.R.S32.HI R21, RZ, 0x1f, R225 ;  /* 0x0000001fff157819 */ /* 0x008fe200000114e1 */
        /* <DEDUP_REMOVED lines=40> */
[----:B------:R-:W-:-:S02]  /*88e0*/  @P0 LOP3.LUT R6, R20, 0xfffffff8, RZ, 0xc0, !PT ;  /* 0xfffffff814060812 */ /* 0x000fc400078ec0ff */
        /* <DEDUP_REMOVED lines=12> */
[----:B------:R-:W-:Y:S01]  /*89b0*/  IMAD R5, R215, c[0x0][0x214], R96 ;  /* 0x00008500d7057a24 */ /* 0x000fe200078e0260 */
[----:B------:R-:W0:Y:S03]  /*89c0*/  LDGDEPBAR ;  /* 0x00000000000079af */ /* 0x000e260000000000 */
[----:B------:R-:W-:-:S07]  /*89d0*/  IMAD.IADD R20, R25, 0x1, R5 ;  /* 0x0000000119147824 */ /* 0x000fce00078e0205 */
[----:B------:R-:W-:Y:S05]  /*89e0*/  @P0 BRA `(.L_x_2648) ;  /* 0x0000002000000947 */ /* 0x000fea0003800000 */
[----:B------:R-:W-:-:S04]  /*89f0*/  DEPBAR.LE SB0, 0x1 ;  /* 0x000080400000791a */ /* 0x000fc80000000000 */
[----:B------:R-:W-:Y:S05]  /*8a00*/  BRA `(.L_x_2649) ;  /* 0x00006a9000007947 */ /* 0x000fea0003800000 */
.L_x_2648:
        /* <DEDUP_REMOVED lines=70> */
.L_x_2652:
[----:B------:R-:W-:Y:S05]  /*8e70*/  BSYNC B0 ;  /* 0x0000000000007941 */ /* 0x000fea0003800000 */
.L_x_2651:
[--C-:B---3-5:R-:W-:Y:S01]  /*8e80*/  IMAD.MOV.U32 R43, RZ, RZ, R39.reuse ;  /* 0x000000ffff2b7224 */ /* 0x128fe200078e0027 */
[--C-:B------:R-:W-:Y:S01]  /*8e90*/  SHF.R.U64 R40, R38, 0x10, R39.reuse ;  /* 0x0000001026287819 */ /* 0x100fe20000001227 */
[----:B------:R-:W-:Y:S01]  /*8ea0*/  IMAD.MOV.U32 R32, RZ, RZ, R6 ;  /* 0x000000ffff207224 */ /* 0x000fe200078e0006 */
[----:B------:R-:W-:Y:S01]  /*8eb0*/  SHF.R.U32.HI R34, RZ, 0x10, R39 ;  /* 0x00000010ff227819 */ /* 0x000fe20000011627 */
[----:B------:R-:W-:Y:S01]  /*8ec0*/  IMAD.MOV.U32 R39, RZ, RZ, R7 ;  /* 0x000000ffff277224 */ /* 0x000fe200078e0007 */
[--C-:B------:R-:W-:Y:S01]  /*8ed0*/  SHF.R.U64 R49, R30, 0x10, R31.reuse ;  /* 0x000000101e317819 */ /* 0x100fe2000000121f */
[----:B------:R-:W-:Y:S01]  /*8ee0*/  IMAD R97, R97, -0x80, R36 ;  /* 0xffffff8061617824 */ /* 0x000fe200078e0224 */
[--C-:B------:R-:W-:Y:S01]  /*8ef0*/  SHF.R.U32.HI R35, RZ, 0x10, R31.reuse ;  /* 0x00000010ff237819 */ /* 0x100fe2000001161f */
[----:B------:R-:W-:Y:S01]  /*8f00*/  IMAD.MOV.U32 R52, RZ, RZ, R30 ;  /* 0x000000ffff347224 */ /* 0x000fe200078e001e */
[----:B------:R-:W-:Y:S01]  /*8f10*/  PRMT R32, R39, 0x5410, R32 ;  /* 0x0000541027207816 */ /* 0x000fe20000000020 */
[----:B------:R-:W-:Y:S01]  /*8f20*/  IMAD.MOV.U32 R37, RZ, RZ, R31 ;  /* 0x000000ffff257224 */ /* 0x000fe200078e001f */
[----:B------:R-:W-:Y:S01]  /*8f30*/  IMNMX R39, R97, 0x80, PT ;  /* 0x0000008061277817 */ /* 0x000fe20003800200 */
[----:B------:R-:W-:Y:S01]  /*8f40*/  IMAD.MOV.U32 R42, RZ, RZ, R38 ;  /* 0x000000ffff2a7224 */ /* 0x000fe200078e0026 */
[--C-:B------:R-:W-:Y:S01]  /*8f50*/  SHF.R.U64 R47, R28, 0x10, R29.reuse ;  /* 0x000000101c2f7819 */ /* 0x100fe2000000121d */
[--C-:B------:R-:W-:Y:S01]  /*8f60*/  IMAD.MOV.U32 R33, RZ, RZ, R29.reuse ;  /* 0x000000ffff217224 */ /* 0x100fe200078e001d */
[----:B------:R-:W-:Y:S01]  /*8f70*/  ISETP.GE.AND P0, PT, R2, R39, PT ;  /* 0x000000270200720c */ /* 0x000fe20003f06270 */
        /* <DEDUP_REMOVED lines=15> */
[----:B------:R-:W-:Y:S01]  /*9070*/  SHF.R.U64 R44, R8, 0x10, R9 ;  /* 0x00000010082c7819 */ /* 0x000fe20000001209 */
[----:B------:R-:W-:Y:S01]  /*9080*/  IMAD.MOV.U32 R5, RZ, RZ, R55 ;  /* 0x000000ffff057224 */ /* 0x000fe200078e0037 */
[----:B------:R-:W-:Y:S01]  /*9090*/  SHF.R.U32.HI R9, RZ, 0x10, R9 ;  /* 0x00000010ff097819 */ /* 0x000fe20000011609 */
[----:B------:R-:W-:-:S04]  /*90a0*/  DEPBAR.LE SB0, 0x1 ;  /* 0x000080400000791a */ /* 0x000fc80000000000 */
[--C-:B------:R-:W-:Y:S01]  /*90b0*/  SHF.R.U64 R4, R54, 0x10, R55.reuse ;  /* 0x0000001036047819 */ /* 0x100fe20000001237 */
[----:B------:R-:W-:Y:S01]  /*90c0*/  BSSY B1, `(.L_x_2653) ;  /* 0x00000bc000017945 */ /* 0x000fe20003800000 */
[----:B------:R-:W-:Y:S02]  /*90d0*/  SHF.R.U32.HI R8, RZ, 0x10, R55 ;  /* 0x00000010ff087819 */ /* 0x000fe40000011637 */
        /* <DEDUP_REMOVED lines=37> */
[--C-:B------:R-:W-:Y:S02]  /*9330*/  HADD2.F32 R7, -RZ, R34.reuse.H1_H1 ;  /* 0x30000022ff077230 */ /* 0x100fe40000004100 */
        /* <DEDUP_REMOVED lines=20> */
.L_x_2656:
[----:B------:R-:W-:Y:S05]  /*9480*/  BSYNC B0 ;  /* 0x0000000000007941 */ /* 0x000fea0003800000 */
.L_x_2655:
        /* <DEDUP_REMOVED lines=42> */
.L_x_2658:
[----:B------:R-:W-:Y:S05]  /*9730*/  BSYNC B0 ;  /* 0x0000000000007941 */ /* 0x000fea0003800000 */
.L_x_2657:
        /* <DEDUP_REMOVED lines=42> */
.L_x_2660:
[----:B------:R-:W-:Y:S05]  /*99e0*/  BSYNC B0 ;  /* 0x0000000000007941 */ /* 0x000fea0003800000 */
.L_x_2659:
[----:B-1----:R-:W-:-:S04]  /*99f0*/  IADD3 R4, R23, 0x60, RZ ;  /* 0x0000006017047810 */ /* 0x002fc80007ffe0ff */
        /* <DEDUP_REMOVED lines=40> */
.L_x_2654:
[----:B------:R-:W-:Y:S05]  /*9c80*/  BSYNC B1 ;  /* 0x0000000000017941 */ /* 0x000fea0003800000 */
.L_x_2653:
        /* <DEDUP_REMOVED lines=20> */
[----:B------:R-:W-:-:S02]  /*9dd0*/  HADD2.F32 R7, -RZ, R34.H1_H1 ;  /* 0x30000022ff077230 */ /* 0x000fc40000004100 */
[--C-:B------:R-:W-:Y:S02]  /*9de0*/  HADD2.F32 R42, -RZ, R6.reuse.H0_H0 ;  /* 0x20000006ff2a7230 */ /* 0x100fe40000004100 */
[----:B------:R-:W-:Y:S01]  /*9df0*/  HADD2.F32 R40, -RZ, R6.H1_H1 ;  /* 0x30000006ff287230 */ /* 0x000fe20000004100 */
[CC--:B------:R-:W-:Y:S01]  /*9e00*/  FMUL.FTZ R43, R7.reuse, R5.reuse ;  /* 0x00000005072b7220 */ /* 0x0c0fe20000410000 */
[----:B------:R-:W-:Y:S01]  /*9e10*/  HADD2.F32 R6, -RZ, R35.H1_H1 ;  /* 0x30000023ff067230 */ /* 0x000fe20000004100 */
[-C--:B------:R-:W-:Y:S01]  /*9e20*/  FMUL.FTZ R7, R7, R38.reuse ;  /* 0x0000002607077220 */ /* 0x080fe20000410000 */
[----:B------:R-:W-:Y:S02]  /*9e30*/  HADD2.F32 R45, -RZ, R36.H0_H0 ;  /* 0x20000024ff2d7230 */ /* 0x000fe40000004100 */
[----:B------:R-:W-:Y:S01]  /*9e40*/  HADD2.F32 R44, -RZ, R34.H0_H0 ;  /* 0x20000022ff2c7230 */ /* 0x000fe20000004100 */
[C---:B------:R-:W-:Y:S01]  /*9e50*/  FFMA.FTZ R38, R6.reuse, R38, -R43 ;  /* 0x0000002606267223 */ /* 0x040fe2000001082b */
[----:B------:R-:W-:Y:S01]  /*9e60*/  HADD2.F32 R43, -RZ, R37.H0_H0 ;  /* 0x20000025ff2b7230 */ /* 0x000fe20000004100 */
[----:B------:R-:W-:Y:S01]  /*9e70*/  FFMA.FTZ R5, R6, R5, R7 ;  /* 0x0000000506057223 */ /* 0x000fe20000010007 */
[----:B------:R-:W-:Y:S01]  /*9e80*/  HADD2.F32 R7, -RZ, R35.H0_H0 ;  /* 0x20000023ff077230 */ /* 0x000fe20000004100 */
[----:B------:R-:W-:-:S02]  /*9e90*/  FMUL.FTZ R6, R45, R40 ;  /* 0x000000282d067220 */ /* 0x000fc40000410000 */
[----:B------:R-:W-:Y:S01]  /*9ea0*/  FMUL.FTZ R46, R45, R42 ;  /* 0x0000002a2d2e7220 */ /* 0x000fe20000410000 */
[----:B------:R-:W-:Y:S01]  /*9eb0*/  F2FP.PACK_AB R5, R5, R38 ;  /* 0x000000260505723e */ /* 0x000fe200000000ff */
[CC--:B------:R-:W-:Y:S02]  /*9ec0*/  FMUL.FTZ R45, R44.reuse, R49.reuse ;  /* 0x000000312c2d7220 */ /* 0x0c0fe40000410000 */
[----:B------:R-:W-:Y:S02]  /*9ed0*/  FMUL.FTZ R44, R44, R4 ;  /* 0x000000042c2c7220 */ /* 0x000fe40000410000 */
[C---:B------:R-:W-:Y:S02]  /*9ee0*/  FFMA.FTZ R6, R43.reuse, R42, -R6 ;  /* 0x0000002a2b067223 */ /* 0x040fe40000010806 */
[----:B------:R-:W-:Y:S02]  /*9ef0*/  FFMA.FTZ R43, R43, R40, R46 ;  /* 0x000000282b2b7223 */ /* 0x000fe4000001002e */
[----:B------:R-:W-:Y:S01]  /*9f00*/  FFMA.FTZ R45, R7, R4, -R45 ;  /* 0x00000004072d7223 */ /* 0x000fe2000001082d */
[----:B------:R-:W-:Y:S01]  /*9f10*/  F2FP.PACK_AB R4, R47, R48 ;  /* 0x000000302f04723e */ /* 0x000fe200000000ff */
[----:B------:R-:W-:Y:S01]  /*9f20*/  FFMA.FTZ R44, R7, R49, R44 ;  /* 0x00000031072c7223 */ /* 0x000fe2000001002c */
[----:B------:R-:W-:-:S04]  /*9f30*/  F2FP.PACK_AB R6, R43, R6 ;  /* 0x000000062b06723e */ /* 0x000fc800000000ff */
[----:B------:R-:W-:-:S05]  /*9f40*/  F2FP.PACK_AB R7, R44, R45 ;  /* 0x0000002d2c07723e */ /* 0x000fca00000000ff */
[----:B------:R1:W-:Y:S02]  /*9f50*/  STS.128 [R41+0x11080], R4 ;  /* 0x0110800429007388 */ /* 0x0003e40000000c00 */
.L_x_2664:
[----:B------:R-:W-:Y:S05]  /*9f60*/  BSYNC B0 ;  /* 0x0000000000007941 */ /* 0x000fea0003800000 */
.L_x_2663:
[----:B-1----:R-:W-:Y:S01]  /*9f70*/  IADD3 R4, R23, 0x20, RZ ;  /* 0x0000002017047810 */ /* 0x002fe20007ffe0ff */
[----:B------:R-:W-:Y:S03]  /*9f80*/  BSSY B0, `(.L_x_2665) ;  /* 0x0000029000007945 */ /* 0x000fe60003800000 */
[----:B------:R-:W-:-:S13]  /*9f90*/  ISETP.GE.AND P0, PT, R4, c[0x0][0x27c], PT ;  /* 0x00009f0004007a0c */ /* 0x000fda0003f06270 */
        /* <DEDUP_REMOVED lines=39> */
.L_x_2666:
[----:B------:R-:W-:Y:S05]  /*a210*/  BSYNC B0 ;  /* 0x0000000000007941 */ /* 0x000fea0003800000 */
.L_x_2665:
        /* <DEDUP_REMOVED lines=42> */
.L_x_2668:
[----:B------:R-:W-:Y:S05]  /*a4c0*/  BSYNC B0 ;  /* 0x0000000000007941 */ /* 0x000fea0003800000 */
.L_x_2667:
[----:B-1----:R-:W-:-:S04]  /*a4d0*/  IADD3 R4, R23, 0x60, RZ ;  /* 0x0000006017047810 */ /* 0x002fc80007ffe0ff */
        /* <DEDUP_REMOVED lines=40> */
.L_x_2662:
[----:B------:R-:W-:Y:S05]  /*a760*/  BSYNC B1 ;  /* 0x0000000000017941 */ /* 0x000fea0003800000 */
.L_x_2661:
        /* <DEDUP_REMOVED lines=45> */
.L_x_2672:
[----:B------:R-:W-:Y:S05]  /*aa40*/  BSYNC B0 ;  /* 0x0000000000007941 */ /* 0x000fea0003800000 */
.L_x_2671:
        /* <DEDUP_REMOVED lines=42> */
.L_x_2674:
[----:B------:R-:W-:Y:S05]  /*acf0*/  BSYNC B0 ;  /* 0x0000000000007941 */ /* 0x000fea0003800000 */
.L_x_2673:
        /* <DEDUP_REMOVED lines=42> */
.L_x_2676:
[----:B------:R-:W-:Y:S05]  /*afa0*/  BSYNC B0 ;  /* 0x0000000000007941 */ /* 0x000fea0003800000 */
.L_x_2675:
        /* <DEDUP_REMOVED lines=41> */
.L_x_2670:
[----:B------:R-:W-:Y:S05]  /*b240*/  BSYNC B1 ;  /* 0x0000000000017941 */ /* 0x000fea0003800000 */
.L_x_2669:
        /* <DEDUP_REMOVED lines=44> */
.L_x_2679:
[----:B------:R-:W-:Y:S05]  /*b510*/  BSYNC B0 ;  /* 0x0000000000007941 */ /* 0x000fea0003800000 */
.L_x_2678:
        /* <DEDUP_REMOVED lines=42> */
.L_x_2681:
[----:B------:R-:W-:Y:S05]  /*b7c0*/  BSYNC B0 ;  /* 0x0000000000007941 */ /* 0x000fea0003800000 */
.L_x_2680:
        /* <DEDUP_REMOVED lines=42> */
.L_x_2683:
[----:B------:R-:W-:Y:S05]  /*ba70*/  BSYNC B0 ;  /* 0x0000000000007941 */ /* 0x000fea0003800000 */
.L_x_2682:
        /* <DEDUP_REMOVED lines=24> */
[----:B------:R-:W-:Y:S01]  /*bc00*/  FFMA.FTZ R32, R31, R26, -R32 ;  /* 0x0000001a1f207223 */ /* 0x000fe20000010820 */
[----:B------:R-:W-:Y:S01]  /*bc10*/  HADD2.F32 R4, -RZ, R11.H0_H0 ;  /* 0x2000000bff047230 */ /* 0x000fe20000004100 */
[----:B------:R-:W-:-:S02]  /*bc20*/  FMUL.FTZ R11, R10, R29 ;  /* 0x0000001d0a0b7220 */ /* 0x000fc40000410000 */
[----:B------:R-:W-:Y:S02]  /*bc30*/  FMUL.FTZ R26, R10, R5 ;  /* 0x000000050a1a7220 */ /* 0x000fe40000410000 */
[C---:B------:R-:W-:Y:S02]  /*bc40*/  FMUL.FTZ R10, R8.reuse, R7 ;  /* 0x00000007080a7220 */ /* 0x040fe40000410000 */
[----:B------:R-:W-:Y:S02]  /*bc50*/  FMUL.FTZ R8, R8, R6 ;  /* 0x0000000608087220 */ /* 0x000fe40000410000 */
[----:B------:R-:W-:Y:S02]  /*bc60*/  FFMA.FTZ R31, R31, R28, R34 ;  /* 0x0000001c1f1f7223 */ /* 0x000fe40000010022 */
[----:B------:R-:W-:Y:S02]  /*bc70*/  FFMA.FTZ R30, R33, R27, R30 ;  /* 0x0000001b211e7223 */ /* 0x000fe4000001001e */
[----:B------:R-:W-:-:S02]  /*bc80*/  FFMA.FTZ R11, R4, R5, -R11 ;  /* 0x00000005040b7223 */ /* 0x000fc4000001080b */
[----:B------:R-:W-:Y:S01]  /*bc90*/  FFMA.FTZ R26, R4, R29, R26 ;  /* 0x0000001d041a7223 */ /* 0x000fe2000001001a */
[----:B------:R-:W-:Y:S01]  /*bca0*/  F2FP.PACK_AB R4, R31, R32 ;  /* 0x000000201f04723e */ /* 0x000fe200000000ff */
[C---:B------:R-:W-:Y:S01]  /*bcb0*/  FFMA.FTZ R10, R9.reuse, R6, -R10 ;  /* 0x00000006090a7223 */ /* 0x040fe2000001080a */
[----:B------:R-:W-:Y:S01]  /*bcc0*/  F2FP.PACK_AB R5, R30, R23 ;  /* 0x000000171e05723e */ /* 0x000fe200000000ff */
[----:B------:R-:W-:Y:S01]  /*bcd0*/  FFMA.FTZ R7, R9, R7, R8 ;  /* 0x0000000709077223 */ /* 0x000fe20000010008 */
[----:B------:R-:W-:-:S04]  /*bce0*/  F2FP.PACK_AB R6, R26, R11 ;  /* 0x0000000b1a06723e */ /* 0x000fc800000000ff */
[----:B------:R-:W-:-:S05]  /*bcf0*/  F2FP.PACK_AB R7, R7, R10 ;  /* 0x0000000a0707723e */ /* 0x000fca00000000ff */
[----:B------:R1:W-:Y:S01]  /*bd00*/  STS.128 [R41+0x1f080], R4 ;  /* 0x01f0800429007388 */ /* 0x0003e20000000c00 */
[----:B------:R-:W-:Y:S05]  /*bd10*/  BRA `(.L_x_2677) ;  /* 0x0000377000007947 */ /* 0x000fea0003800000 */
.L_x_2650:
        /* <DEDUP_REMOVED lines=28> */
.L_x_2685:
[----:B------:R-:W-:Y:S05]  /*bee0*/  BSYNC B0 ;  /* 0x0000000000007941 */ /* 0x000fea0003800000 */
.L_x_2684:
[----:B-----5:R-:W-:Y:S01]  /*bef0*/  IMAD.MOV.U32 R58, RZ, RZ, R28 ;  /* 0x000000ffff3a7224 */ /* 0x020fe200078e001c */
[----:B------:R-:W-:Y:S01]  /*bf00*/  SHF.R.U64 R55, R28, 0x10, R29 ;  /* 0x000000101c377819 */ /* 0x000fe2000000121d */
[--C-:B------:R-:W-:Y:S01]  /*bf10*/  IMAD.MOV.U32 R40, RZ, RZ, R31.reuse ;  /* 0x000000ffff287224 */ /* 0x100fe200078e001f */
[--C-:B------:R-:W-:Y:S01]  /*bf20*/  SHF.R.U64 R52, R30, 0x10, R31.reuse ;  /* 0x000000101e347819 */ /* 0x100fe2000000121f */
[----:B------:R-:W-:Y:S01]  /*bf30*/  IMAD R97, R97, -0x80, R36 ;  /* 0xffffff8061617824 */ /* 0x000fe200078e0224 */
[----:B------:R-:W-:Y:S01]  /*bf40*/  SHF.R.U32.HI R54, RZ, 0x10, R31 ;  /* 0x00000010ff367819 */ /* 0x000fe2000001161f */
[--C-:B------:R-:W-:Y:S01]  /*bf50*/  IMAD.MOV.U32 R31, RZ, RZ, R33.reuse ;  /* 0x000000ffff1f7224 */ /* 0x100fe200078e0021 */
[--C-:B------:R-:W-:Y:S01]  /*bf60*/  SHF.R.U64 R28, R32, 0x10, R33.reuse ;  /* 0x00000010201c7819 */ /* 0x100fe20000001221 */
[----:B-1----:R-:W-:Y:S01]  /*bf70*/  IMAD.MOV.U32 R50, RZ, RZ, R34 ;  /* 0x000000ffff327224 */ /* 0x002fe200078e0022 */
        /* <DEDUP_REMOVED lines=110> */
[-C--:B------:R-:W-:Y:S01]  /*c660*/  FMUL.FTZ R50, R52, R57.reuse ;  /* 0x0000003934327220 */ /* 0x080fe20000410000 */
        /* <DEDUP_REMOVED lines=26> */
.L_x_2689:
[----:B------:R-:W-:Y:S05]  /*c810*/  BSYNC B0 ;  /* 0x0000000000007941 */ /* 0x000fea0003800000 */
.L_x_2688:
[----:B------:R-:W-:-:S13]  /*c820*/  ISETP.GE.AND P0, PT, R221, c[0x0][0x27c], PT ;  /* 0x00009f00dd007a0c */ /* 0x000fda0003f06270 */
[----:B------:R-:W-:Y:S05]  /*c830*/  @P0 BRA `(.L_x_2687) ;  /* 0x000005f000000947 */ /* 0x000fea0003800000 */
[----:B-1----:R-:W-:Y:S01]  /*c840*/  SHF.R.S32.HI R6, RZ, 0x1f, R221 ;  /* 0x0000001fff067819 */ /* 0x002fe200000114dd */
[----:B------:R-:W-:Y:S02]  /*c850*/  HADD2.F32 R58, -RZ, R26.H1_H1 ;  /* 0x3000001aff3a7230 */ /* 0x000fe40000004100 */
[----:B------:R-:W-:Y:S01]  /*c860*/  HADD2.F32 R71, -RZ, R28.H1_H1 ;  /* 0x3000001cff477230 */ /* 0x000fe20000004100 */
[CC--:B------:R-:W-:Y:S01]  /*c870*/  LEA.HI R9, R6.reuse, R221.reuse, RZ, 0x3 ;  /* 0x000000dd06097211 */ /* 0x0c0fe200078f18ff */
[--C-:B------:R-:W-:Y:S01]  /*c880*/  HADD2.F32 R59, -RZ, R29.reuse.H1_H1 ;  /* 0x3000001dff3b7230 */ /* 0x100fe20000004100 */
[----:B------:R-:W-:Y:S01]  /*c890*/  LEA.HI R6, R6, R221, RZ, 0x6 ;  /* 0x000000dd06067211 */ /* 0x000fe200078f30ff */
[----:B------:R-:W-:Y:S01]  /*c8a0*/  HADD2.F32 R55, -RZ, R29.H0_H0 ;  /* 0x2000001dff377230 */ /* 0x000fe20000004100 */
[----:B------:R-:W-:Y:S01]  /*c8b0*/  LEA.HI.SX32 R7, R9, R48, 0x1d ;  /* 0x0000003009077211 */ /* 0x000fe200078feaff */
[----:B------:R-:W-:Y:S01]  /*c8c0*/  HADD2.F32 R52, -RZ, R30.H1_H1 ;  /* 0x3000001eff347230 */ /* 0x000fe20000004100 */
[----:B------:R-:W-:Y:S01]  /*c8d0*/  SHF.L.U32 R6, R6, 0x7, RZ ;  /* 0x0000000706067819 */ /* 0x000fe200000006ff */
[--C-:B------:R-:W-:Y:S01]  /*c8e0*/  HADD2.F32 R72, -RZ, R31.reuse.H1_H1 ;  /* 0x3000001fff487230 */ /* 0x100fe20000004100 */
[----:B------:R-:W-:Y:S01]  /*c8f0*/  SHF.R.S32.HI R4, RZ, 0x1f, R7 ;  /* 0x0000001fff047819 */ /* 0x000fe20000011407 */
[----:B------:R-:W-:Y:S01]  /*c900*/  HADD2.F32 R70, -RZ, R31.H0_H0 ;  /* 0x2000001fff467230 */ /* 0x000fe20000004100 */
[----:B------:R-:W-:Y:S01]  /*c910*/  SHF.L.U32 R5, R7, 0x3, RZ ;  /* 0x0000000307057819 */ /* 0x000fe200000006ff */
[----:B------:R-:W-:Y:S01]  /*c920*/  HADD2.F32 R68, -RZ, R32.H1_H1 ;  /* 0x30000020ff447230 */ /* 0x000fe20000004100 */
[----:B------:R-:W-:Y:S01]  /*c930*/  LEA.HI R4, R4, R7, RZ, 0x3 ;  /* 0x0000000704047211 */ /* 0x000fe200078f18ff */
[----:B------:R-:W-:Y:S01]  /*c940*/  HADD2.F32 R54, -RZ, R26.H0_H0 ;  /* 0x2000001aff367230 */ /* 0x000fe20000004100 */
[C---:B------:R-:W-:Y:S01]  /*c950*/  LOP3.LUT R9, R46.reuse, 0x38, R9, 0xf8, !PT ;  /* 0x000000382e097812 */ /* 0x040fe200078ef809 */
[----:B------:R-:W-:Y:S01]  /*c960*/  HADD2.F32 R53, -RZ, R23.H1_H1 ;  /* 0x30000017ff357230 */ /* 0x000fe20000004100 */
[----:B------:R-:W-:Y:S01]  /*c970*/  LOP3.LUT R5, R46, 0x38, R5, 0xf8, !PT ;  /* 0x000000382e057812 */ /* 0x000fe200078ef805 */
[----:B------:R-:W-:Y:S01]  /*c980*/  HADD2.F32 R69, -RZ, R28.H0_H0 ;  /* 0x2000001cff457230 */ /* 0x000fe20000004100 */
        /* <DEDUP_REMOVED lines=16> */
[----:B--2---:R-:W-:Y:S01]  /*ca90*/  HADD2.F32 R57, -RZ, R4.H0_H0 ;  /* 0x20000004ff397230 */ /* 0x004fe20000004100 */
[----:B------:R-:W-:Y:S01]  /*caa0*/  FMUL.FTZ R56, R45, R58 ;  /* 0x0000003a2d387220 */ /* 0x000fe20000410000 */
[----:B------:R-:W-:-:S02]  /*cab0*/  HADD2.F32 R8, -RZ, R9.H0_H0 ;  /* 0x20000009ff087230 */ /* 0x000fc40000004100 */
[----:B------:R-:W-:Y:S02]  /*cac0*/  HADD2.F32 R47, -RZ, R9.H1_H1 ;  /* 0x30000009ff2f7230 */ /* 0x000fe40000004100 */
[----:B------:R-:W-:Y:S01]  /*cad0*/  HADD2.F32 R4, -RZ, R4.H1_H1 ;  /* 0x30000004ff047230 */ /* 0x000fe20000004100 */
[----:B------:R-:W-:Y:S01]  /*cae0*/  FMUL.FTZ R50, R8, R55 ;  /* 0x0000003708327220 */ /* 0x000fe20000410000 */
[----:B------:R-:W-:Y:S02]  /*caf0*/  HADD2.F32 R9, -RZ, R10.H0_H0 ;  /* 0x2000000aff097230 */ /* 0x000fe40000004100 */
[----:B------:R-:W-:Y:S01]  /*cb00*/  HADD2.F32 R49, -RZ, R6.H0_H0 ;  /* 0x20000006ff317230 */ /* 0x000fe20000004100 */
[C---:B------:R-:W-:Y:S01]  /*cb10*/  FMUL.FTZ R58, R4.reuse, R58 ;  /* 0x0000003a043a7220 */ /* 0x040fe20000410000 */
[--C-:B------:R-:W-:Y:S01]  /*cb20*/  HADD2.F32 R51, -RZ, R5.reuse.H0_H0 ;  /* 0x20000005ff337230 */ /* 0x100fe20000004100 */
[----:B------:R-:W-:Y:S01]  /*cb30*/  FFMA.FTZ R56, R4, R71, R56 ;  /* 0x0000004704387223 */ /* 0x000fe20000010038 */
[----:B------:R-:W-:Y:S01]  /*cb40*/  HADD2.F32 R46, -RZ, R5.H1_H1 ;  /* 0x30000005ff2e7230 */ /* 0x000fe20000004100 */
[-C--:B------:R-:W-:Y:S01]  /*cb50*/  FMUL.FTZ R5, R44, R59.reuse ;  /* 0x0000003b2c057220 */ /* 0x080fe20000410000 */
[----:B------:R-:W-:Y:S01]  /*cb60*/  HADD2.F32 R48, -RZ, R10.H1_H1 ;  /* 0x3000000aff307230 */ /* 0x000fe20000004100 */
[-C--:B------:R-:W-:Y:S01]  /*cb70*/  FMUL.FTZ R4, R9, R52.reuse ;  /* 0x0000003409047220 */ /* 0x080fe20000410000 */
[----:B------:R-:W-:Y:S01]  /*cb80*/  HADD2.F32 R6, -RZ, R6.H1_H1 ;  /* 0x30000006ff067230 */ /* 0x000fe20000004100 */
[----:B------:R-:W-:Y:S01]  /*cb90*/  FMUL.FTZ R59, R57, R59 ;  /* 0x0000003b393b7220 */ /* 0x000fe20000410000 */
[----:B------:R-:W-:Y:S01]  /*cba0*/  HADD2.F32 R10, -RZ, R11.H0_H0 ;  /* 0x2000000bff0a7230 */ /* 0x000fe20000004100 */
[----:B------:R-:W-:Y:S01]  /*cbb0*/  FMUL.FTZ R52, R49, R52 ;  /* 0x0000003431347220 */ /* 0x000fe20000410000 */
[--C-:B------:R-:W-:Y:S01]  /*cbc0*/  HADD2.F32 R75, -RZ, R7.reuse.H0_H0 ;  /* 0x20000007ff4b7230 */ /* 0x100fe20000004100 */
[----:B------:R-:W-:Y:S01]  /*cbd0*/  FFMA.FTZ R57, R57, R72, R5 ;  /* 0x0000004839397223 */ /* 0x000fe20000010005 */
[----:B------:R-:W-:Y:S01]  /*cbe0*/  HADD2.F32 R73, -RZ, R7.H1_H1 ;  /* 0x30000007ff497230 */ /* 0x000fe20000004100 */
[C---:B------:R-:W-:Y:S01]  /*cbf0*/  FMUL.FTZ R55, R51.reuse, R55 ;  /* 0x0000003733377220 */ /* 0x040fe20000410000 */
[----:B------:R-:W-:Y:S01]  /*cc00*/  HADD2.F32 R11, -RZ, R11.H1_H1 ;  /* 0x3000000bff0b7230 */ /* 0x000fe20000004100 */
[----:B------:R-:W-:Y:S01]  /*cc10*/  FFMA.FTZ R50, R51, R70, R50 ;  /* 0x0000004633327223 */ /* 0x000fe20000010032 */
[----:B------:R-:W-:Y:S01]  /*cc20*/  HADD2.F32 R51, -RZ, R30.H0_H0 ;  /* 0x2000001eff337230 */ /* 0x000fe20000004100 */
[----:B------:R-:W-:Y:S01]  /*cc30*/  FFMA.FTZ R49, R49, R68, R4 ;  /* 0x0000004431317223 */ /* 0x000fe20000010004 */
[----:B------:R-:W-:Y:S01]  /*cc40*/  HADD2.F32 R4, -RZ, R23.H0_H0 ;  /* 0x20000017ff047230 */ /* 0x000fe20000004100 */
[----:B------:R-:W-:-:S02]  /*cc50*/  FMUL.FTZ R5, R47, R54 ;  /* 0x000000362f057220 */ /* 0x000fc40000410000 */
[-C--:B------:R-:W-:Y:S02]  /*cc60*/  FMUL.FTZ R7, R48, R53.reuse ;  /* 0x0000003530077220 */ /* 0x080fe40000410000 */
[----:B------:R-:W-:Y:S02]  /*cc70*/  FMUL.FTZ R53, R6, R53 ;  /* 0x0000003506357220 */ /* 0x000fe40000410000 */
[C---:B------:R-:W-:Y:S02]  /*cc80*/  FMUL.FTZ R54, R46.reuse, R54 ;  /* 0x000000362e367220 */ /* 0x040fe40000410000 */
[----:B------:R-:W-:Y:S02]  /*cc90*/  FFMA.FTZ R5, R46, R69, R5 ;  /* 0x000000452e057223 */ /* 0x000fe40000010005 */
[----:B------:R-:W-:Y:S02]  /*cca0*/  FFMA.FTZ R6, R6, R67, R7 ;  /* 0x0000004306067223 */ /* 0x000fe40000010007 */
[----:B------:R-:W-:Y:S01]  /*ccb0*/  FMUL.FTZ R46, R10, R51 ;  /* 0x000000330a2e7220 */ /* 0x000fe20000410000 */
[----:B------:R-:W-:Y:S01]  /*ccc0*/  F2FP.PACK_AB R5, R5, R50 ;  /* 0x000000320505723e */ /* 0x000fe200000000ff */
[----:B------:R-:W-:Y:S01]  /*ccd0*/  FMUL.FTZ R7, R11, R4 ;  /* 0x000000040b077220 */ /* 0x000fe20000410000 */
[----:B------:R-:W-:Y:S01]  /*cce0*/  F2FP.PACK_AB R6, R6, R49 ;  /* 0x000000310606723e */ /* 0x000fe200000000ff */
[----:B------:R-:W-:-:S02]  /*ccf0*/  FMUL.FTZ R51, R75, R51 ;  /* 0x000000334b337220 */ /* 0x000fc40000410000 */
[C---:B------:R-:W-:Y:S02]  /*cd00*/  FMUL.FTZ R4, R73.reuse, R4 ;  /* 0x0000000449047220 */ /* 0x040fe40000410000 */
[----:B------:R-:W-:Y:S02]  /*cd10*/  FFMA.FTZ R7, R73, R62, R7 ;  /* 0x0000003e49077223 */ /* 0x000fe40000010007 */
        /* <DEDUP_REMOVED lines=17> */
.L_x_2687:
[----:B------:R-:W-:Y:S05]  /*ce30*/  BSYNC B1 ;  /* 0x0000000000017941 */ /* 0x000fea0003800000 */
.L_x_2686:
        /* <DEDUP_REMOVED lines=21> */
[----:B------:R-:W-:Y:S01]  /*cf90*/  HADD2.F32 R57, -RZ, R37.H1_H1 ;  /* 0x30000025ff397230 */ /* 0x000fe20000004100 */
[----:B------:R-:W-:Y:S01]  /*cfa0*/  LOP3.LUT R6, R5, R42, RZ, 0x3c, !PT ;  /* 0x0000002a05067212 */ /* 0x000fe200078e3cff */
[--C-:B------:R-:W-:Y:S01]  /*cfb0*/  HADD2.F32 R59, -RZ, R39.reuse.H0_H0 ;  /* 0x20000027ff3b7230 */ /* 0x100fe20000004100 */
[----:B------:R-:W-:Y:S01]  /*cfc0*/  SHF.L.U32 R5, R7, 0x3, RZ ;  /* 0x0000000307057819 */ /* 0x000fe200000006ff */
[----:B------:R-:W-:Y:S01]  /*cfd0*/  HADD2.F32 R66, -RZ, R38.H1_H1 ;  /* 0x30000026ff427230 */ /* 0x000fe20000004100 */
[----:B------:R-:W-:Y:S01]  /*cfe0*/  LEA.HI R4, R4, R7, RZ, 0x3 ;  /* 0x0000000704047211 */ /* 0x000fe200078f18ff */
[----:B------:R-:W-:Y:S01]  /*cff0*/  HADD2.F32 R67, -RZ, R39.H1_H1 ;  /* 0x30000027ff437230 */ /* 0x000fe20000004100 */
[----:B------:R-:W-:Y:S01]  /*d000*/  LOP3.LUT R5, R44, 0x38, R5, 0xf8, !PT ;  /* 0x000000382c057812 */ /* 0x000fe200078ef805 */
[----:B------:R-:W-:Y:S01]  /*d010*/  HADD2.F32 R62, -RZ, R36.H1_H1 ;  /* 0x30000024ff3e7230 */ /* 0x000fe20000004100 */
[----:B------:R-:W-:Y:S01]  /*d020*/  SHF.L.U32 R4, R4, 0xa, RZ ;  /* 0x0000000a04047819 */ /* 0x000fe200000006ff */
[----:B------:R-:W-:Y:S01]  /*d030*/  HADD2.F32 R70, -RZ, R34.H0_H0 ;  /* 0x20000022ff467230 */ /* 0x000fe20000004100 */
[----:B------:R-:W-:Y:S01]  /*d040*/  IADD3 R47, R41, R6, RZ ;  /* 0x00000006292f7210 */ /* 0x000fe20007ffe0ff */
[----:B------:R-:W-:Y:S01]  /*d050*/  HADD2.F32 R76, -RZ, R33.H0_H0 ;  /* 0x20000021ff4c7230 */ /* 0x000fe20000004100 */
[----:B------:R-:W-:Y:S01]  /*d060*/  LOP3.LUT R5, R5, R42, RZ, 0x3c, !PT ;  /* 0x0000002a05057212 */ /* 0x000fe200078e3cff */
[----:B------:R-:W-:Y:S01]  /*d070*/  HADD2.F32 R79, -RZ, R38.H0_H0 ;  /* 0x20000026ff4f7230 */ /* 0x000fe20000004100 */
[----:B------:R-:W-:-:S02]  /*d080*/  LOP3.LUT R4, R4, 0x7fffe000, RZ, 0xc0, !PT ;  /* 0x7fffe00004047812 */ /* 0x000fc400078ec0ff */
        /* <DEDUP_REMOVED lines=9> */
[--C-:B--2---:R-:W-:Y:S01]  /*d120*/  HADD2.F32 R55, -RZ, R4.reuse.H1_H1 ;  /* 0x30000004ff377230 */ /* 0x104fe20000004100 */
[C---:B------:R-:W-:Y:S01]  /*d130*/  FMUL.FTZ R72, R56.reuse, R49 ;  /* 0x0000003138487220 */ /* 0x040fe20000410000 */
[----:B------:R-:W-:Y:S02]  /*d140*/  HADD2.F32 R54, -RZ, R5.H0_H0 ;  /* 0x20000005ff367230 */ /* 0x000fe40000004100 */
[----:B------:R-:W-:Y:S01]  /*d150*/  HADD2.F32 R51, -RZ, R9.H1_H1 ;  /* 0x30000009ff337230 */ /* 0x000fe20000004100 */
[----:B------:R-:W-:Y:S01]  /*d160*/  FMUL.FTZ R73, R56, R55 ;  /* 0x0000003738497220 */ /* 0x000fe20000410000 */
[----:B------:R-:W-:Y:S01]  /*d170*/  HADD2.F32 R58, -RZ, R4.H0_H0 ;  /* 0x20000004ff3a7230 */ /* 0x000fe20000004100 */
[C---:B------:R-:W-:Y:S01]  /*d180*/  FMUL.FTZ R4, R71.reuse, R8 ;  /* 0x0000000847047220 */ /* 0x040fe20000410000 */
[----:B------:R-:W-:Y:S01]  /*d190*/  HADD2.F32 R9, -RZ, R10.H0_H0 ;  /* 0x2000000aff097230 */ /* 0x000fe20000004100 */
[-C--:B------:R-:W-:Y:S01]  /*d1a0*/  FMUL.FTZ R71, R71, R54.reuse ;  /* 0x0000003647477220 */ /* 0x080fe20000410000 */
[----:B------:R-:W-:Y:S01]  /*d1b0*/  HADD2.F32 R53, -RZ, R6.H0_H0 ;  /* 0x20000006ff357230 */ /* 0x000fe20000004100 */
[----:B------:R-:W-:Y:S01]  /*d1c0*/  FFMA.FTZ R54, R59, R54, R4 ;  /* 0x000000363b367223 */ /* 0x000fe20000010004 */
[--C-:B------:R-:W-:Y:S01]  /*d1d0*/  HADD2.F32 R50, -RZ, R7.reuse.H0_H0 ;  /* 0x20000007ff327230 */ /* 0x100fe20000004100 */
[C---:B------:R-:W-:Y:S01]  /*d1e0*/  FMUL.FTZ R4, R66.reuse, R9 ;  /* 0x0000000942047220 */ /* 0x040fe20000410000 */
[----:B------:R-:W-:Y:S01]  /*d1f0*/  HADD2.F32 R77, -RZ, R7.H1_H1 ;  /* 0x30000007ff4d7230 */ /* 0x000fe20000004100 */
[-C--:B------:R-:W-:Y:S01]  /*d200*/  FMUL.FTZ R74, R57, R58.reuse ;  /* 0x0000003a394a7220 */ /* 0x080fe20000410000 */
[----:B------:R-:W-:Y:S01]  /*d210*/  HADD2.F32 R56, -RZ, R40.H1_H1 ;  /* 0x30000028ff387230 */ /* 0x000fe20000004100 */
[----:B------:R-:W-:Y:S01]  /*d220*/  FFMA.FTZ R75, R67, R58, R75 ;  /* 0x0000003a434b7223 */ /* 0x000fe2000001004b */
[----:B------:R-:W-:Y:S01]  /*d230*/  HADD2.F32 R52, -RZ, R10.H1_H1 ;  /* 0x3000000aff347230 */ /* 0x000fe20000004100 */
[----:B------:R-:W-:Y:S01]  /*d240*/  FMUL.FTZ R69, R66, R53 ;  /* 0x0000003542457220 */ /* 0x000fe20000410000 */
[----:B------:R-:W-:Y:S01]  /*d250*/  HADD2.F32 R7, -RZ, R33.H1_H1 ;  /* 0x30000021ff077230 */ /* 0x000fe20000004100 */
[----:B------:R-:W-:Y:S01]  /*d260*/  FFMA.FTZ R72, R62, R55, R72 ;  /* 0x000000373e487223 */ /* 0x000fe20000010048 */
[----:B------:R-:W-:Y:S01]  /*d270*/  HADD2.F32 R5, -RZ, R5.H1_H1 ;  /* 0x30000005ff057230 */ /* 0x000fe20000004100 */
[----:B------:R-:W-:Y:S01]  /*d280*/  FFMA.FTZ R53, R56, R53, R4 ;  /* 0x0000003538357223 */ /* 0x000fe20000010004 */
[----:B------:R-:W-:Y:S01]  /*d290*/  HADD2.F32 R6, -RZ, R6.H1_H1 ;  /* 0x30000006ff067230 */ /* 0x000fe20000004100 */
[C---:B------:R-:W-:Y:S01]  /*d2a0*/  FMUL.FTZ R55, R70.reuse, R51 ;  /* 0x0000003346377220 */ /* 0x040fe20000410000 */
[----:B------:R-:W-:Y:S01]  /*d2b0*/  HADD2.F32 R10, -RZ, R11.H0_H0 ;  /* 0x2000000bff0a7230 */ /* 0x000fe20000004100 */
[C---:B------:R-:W-:Y:S01]  /*d2c0*/  FMUL.FTZ R4, R7.reuse, R52 ;  /* 0x0000003407047220 */ /* 0x040fe20000410000 */
[----:B------:R-:W-:Y:S01]  /*d2d0*/  HADD2.F32 R58, -RZ, R36.H0_H0 ;  /* 0x20000024ff3a7230 */ /* 0x000fe20000004100 */
[-C--:B------:R-:W-:Y:S01]  /*d2e0*/  FMUL.FTZ R70, R70, R5.reuse ;  /* 0x0000000546467220 */ /* 0x080fe20000410000 */
[----:B------:R-:W-:Y:S01]  /*d2f0*/  HADD2.F32 R57, -RZ, R35.H1_H1 ;  /* 0x30000023ff397230 */ /* 0x000fe20000004100 */
[-C--:B------:R-:W-:Y:S01]  /*d300*/  FMUL.FTZ R68, R7, R6.reuse ;  /* 0x0000000607447220 */ /* 0x080fe20000410000 */
[----:B------:R-:W-:Y:S01]  /*d310*/  HADD2.F32 R11, -RZ, R11.H1_H1 ;  /* 0x3000000bff0b7230 */ /* 0x000fe20000004100 */
[----:B------:R-:W-:Y:S01]  /*d320*/  FFMA.FTZ R5, R58, R5, R55 ;  /* 0x000000053a057223 */ /* 0x000fe20000010037 */
[----:B------:R-:W-:Y:S01]  /*d330*/  HADD2.F32 R55, -RZ, R40.H0_H0 ;  /* 0x20000028ff377230 */ /* 0x000fe20000004100 */
[----:B------:R-:W-:Y:S01]  /*d340*/  FFMA.FTZ R6, R57, R6, R4 ;  /* 0x0000000639067223 */ /* 0x000fe20000010004 */
[----:B------:R-:W-:Y:S01]  /*d350*/  HADD2.F32 R4, -RZ, R35.H0_H0 ;  /* 0x20000023ff047230 */ /* 0x000fe20000004100 */
[----:B------:R-:W-:Y:S01]  /*d360*/  FMUL.FTZ R7, R76, R11 ;  /* 0x0000000b4c077220 */ /* 0x000fe20000410000 */
[----:B------:R-:W-:Y:S01]  /*d370*/  F2FP.PACK_AB R5, R5, R54 ;  /* 0x000000360505723e */ /* 0x000fe200000000ff */
[----:B------:R-:W-:Y:S01]  /*d380*/  FMUL.FTZ R66, R79, R50 ;  /* 0x000000324f427220 */ /* 0x000fe20000410000 */
[----:B------:R-:W-:Y:S01]  /*d390*/  F2FP.PACK_AB R6, R6, R53 ;  /* 0x000000350606723e */ /* 0x000fe200000000ff */
[----:B------:R-:W-:-:S02]  /*d3a0*/  FMUL.FTZ R76, R76, R77 ;  /* 0x0000004d4c4c7220 */ /* 0x000fc40000410000 */
[----:B------:R-:W-:Y:S02]  /*d3b0*/  FMUL.FTZ R78, R79, R10 ;  /* 0x0000000a4f4e7220 */ /* 0x000fe40000410000 */
        /* <DEDUP_REMOVED lines=18> */
.L_x_2693:
[----:B------:R-:W-:Y:S05]  /*d4e0*/  BSYNC B0 ;  /* 0x0000000000007941 */ /* 0x000fea0003800000 */
.L_x_2692:
[----:B------:R-:W-:-:S13]  /*d4f0*/  ISETP.GE.AND P0, PT, R221, c[0x0][0x27c], PT ;  /* 0x00009f00dd007a0c */ /* 0x000fda0003f06270 */
[----:B------:R-:W-:Y:S05]  /*d500*/  @P0 BRA `(.L_x_2691) ;  /* 0x000005f000000947 */ /* 0x000fea0003800000 */
[----:B-1----:R-:W-:Y:S01]  /*d510*/  SHF.R.S32.HI R6, RZ, 0x1f, R221 ;  /* 0x0000001fff067819 */ /* 0x002fe200000114dd */
[--C-:B------:R-:W-:Y:S02]  /*d520*/  HADD2.F32 R67, -RZ, R29.reuse.H0_H0 ;  /* 0x2000001dff437230 */ /* 0x100fe40000004100 */
[----:B------:R-:W-:Y:S01]  /*d530*/  HADD2.F32 R52, -RZ, R26.H1_H1 ;  /* 0x3000001aff347230 */ /* 0x000fe20000004100 */
[CC--:B------:R-:W-:Y:S01]  /*d540*/  LEA.HI R5, R6.reuse, R221.reuse, RZ, 0x3 ;  /* 0x000000dd06057211 */ /* 0x0c0fe200078f18ff */
[----:B------:R-:W-:Y:S01]  /*d550*/  HADD2.F32 R53, -RZ, R29.H1_H1 ;  /* 0x3000001dff357230 */ /* 0x000fe20000004100 */
[----:B------:R-:W-:Y:S01]  /*d560*/  LEA.HI R6, R6, R221, RZ, 0x6 ;  /* 0x000000dd06067211 */ /* 0x000fe200078f30ff */
[--C-:B------:R-:W-:Y:S01]  /*d570*/  HADD2.F32 R55, -RZ, R31.reuse.H0_H0 ;  /* 0x2000001fff377230 */ /* 0x100fe20000004100 */
[----:B------:R-:W-:Y:S01]  /*d580*/  LEA.HI.SX32 R7, R5, R46, 0x1d ;  /* 0x0000002e05077211 */ /* 0x000fe200078feaff */
[----:B------:R-:W-:Y:S01]  /*d590*/  HADD2.F32 R62, -RZ, R30.H1_H1 ;  /* 0x3000001eff3e7230 */ /* 0x000fe20000004100 */
[----:B------:R-:W-:Y:S01]  /*d5a0*/  LOP3.LUT R5, R44, 0x38, R5, 0xf8, !PT ;  /* 0x000000382c057812 */ /* 0x000fe200078ef805 */
[----:B------:R-:W-:Y:S01]  /*d5b0*/  HADD2.F32 R57, -RZ, R31.H1_H1 ;  /* 0x3000001fff397230 */ /* 0x000fe20000004100 */
[----:B------:R-:W-:Y:S01]  /*d5c0*/  SHF.R.S32.HI R4, RZ, 0x1f, R7 ;  /* 0x0000001fff047819 */ /* 0x000fe20000011407 */
[----:B------:R-:W-:Y:S01]  /*d5d0*/  HADD2.F32 R66, -RZ, R26.H0_H0 ;  /* 0x2000001aff427230 */ /* 0x000fe20000004100 */
[----:B------:R-:W-:Y:S01]  /*d5e0*/  LOP3.LUT R8, R5, R42, RZ, 0x3c, !PT ;  /* 0x0000002a05087212 */ /* 0x000fe200078e3cff */
[--C-:B------:R-:W-:Y:S01]  /*d5f0*/  HADD2.F32 R59, -RZ, R23.reuse.H1_H1 ;  /* 0x30000017ff3b7230 */ /* 0x100fe20000004100 */
[----:B------:R-:W-:Y:S01]  /*d600*/  SHF.L.U32 R6, R6, 0x7, RZ ;  /* 0x0000000706067819 */ /* 0x000fe200000006ff */
[----:B------:R-:W-:Y:S01]  /*d610*/  HADD2.F32 R56, -RZ, R28.H1_H1 ;  /* 0x3000001cff387230 */ /* 0x000fe20000004100 */
[----:B------:R-:W-:Y:S01]  /*d620*/  SHF.L.U32 R5, R7, 0x3, RZ ;  /* 0x0000000307057819 */ /* 0x000fe200000006ff */
[----:B------:R-:W-:Y:S01]  /*d630*/  HADD2.F32 R72, -RZ, R23.H0_H0 ;  /* 0x20000017ff487230 */ /* 0x000fe20000004100 */
[----:B------:R-:W-:Y:S01]  /*d640*/  LEA.HI R4, R4, R7, RZ, 0x3 ;  /* 0x0000000704047211 */ /* 0x000fe200078f18ff */
[----:B------:R-:W-:Y:S01]  /*d650*/  HADD2.F32 R75, -RZ, R30.H0_H0 ;  /* 0x2000001eff4b7230 */ /* 0x000fe20000004100 */
[----:B------:R-:W-:-:S02]  /*d660*/  LOP3.LUT R6, R6, 0x7fffe000, RZ, 0xc0, !PT ;  /* 0x7fffe00006067812 */ /* 0x000fc400078ec0ff */
[----:B------:R-:W-:Y:S02]  /*d670*/  LOP3.LUT R5, R44, 0x38, R5, 0xf8, !PT ;  /* 0x000000382c057812 */ /* 0x000fe400078ef805 */
[----:B------:R-:W-:Y:S02]  /*d680*/  SHF.L.U32 R4, R4, 0xa, RZ ;  /* 0x0000000a04047819 */ /* 0x000fe400000006ff */
[----:B------:R-:W-:Y:S02]  /*d690*/  IADD3 R6, R8, R6, R41 ;  /* 0x0000000608067210 */ /* 0x000fe40007ffe029 */
[----:B------:R-:W-:Y:S02]  /*d6a0*/  LOP3.LUT R42, R5, R42, RZ, 0x3c, !PT ;  /* 0x0000002a052a7212 */ /* 0x000fe400078e3cff */
[----:B------:R-:W-:Y:S02]  /*d6b0*/  LOP3.LUT R4, R4, 0x7fffe000, RZ, 0xc0, !PT ;  /* 0x7fffe00004047812 */ /* 0x000fe400078ec0ff */
[----:B------:R-:W-:-:S02]  /*d6c0*/  SHF.L.U32 R44, R6, 0x1, RZ ;  /* 0x00000001062c7819 */ /* 0x000fc400000006ff */
        /* <DEDUP_REMOVED lines=21> */
[----:B------:R-:W-:Y:S01]  /*d820*/  HADD2.F32 R48, -RZ, R10.H1_H1 ;  /* 0x3000000aff307230 */ /* 0x000fe20000004100 */
[-C--:B------:R-:W-:Y:S01]  /*d830*/  FMUL.FTZ R70, R53, R54.reuse ;  /* 0x0000003635467220 */ /* 0x080fe20000410000 */
[----:B------:R-:W-:Y:S01]  /*d840*/  HADD2.F32 R5, -RZ, R5.H1_H1 ;  /* 0x30000005ff057230 */ /* 0x000fe20000004100 */
[----:B------:R-:W-:Y:S01]  /*d850*/  FFMA.FTZ R71, R57, R54, R71 ;  /* 0x0000003639477223 */ /* 0x000fe20000010047 */
[----:B------:R-:W-:Y:S01]  /*d860*/  HADD2.F32 R6, -RZ, R6.H1_H1 ;  /* 0x30000006ff067230 */ /* 0x000fe20000004100 */
[-C--:B------:R-:W-:Y:S01]  /*d870*/  FMUL.FTZ R62, R62, R49.reuse ;  /* 0x000000313e3e7220 */ /* 0x080fe20000410000 */
[----:B------:R-:W-:Y:S01]  /*d880*/  HADD2.F32 R10, -RZ, R11.H0_H0 ;  /* 0x2000000bff0a7230 */ /* 0x000fe20000004100 */
[----:B------:R-:W-:Y:S01]  /*d890*/  FFMA.FTZ R49, R52, R49, R4 ;  /* 0x0000003134317223 */ /* 0x000fe20000010004 */
[--C-:B------:R-:W-:Y:S01]  /*d8a0*/  HADD2.F32 R46, -RZ, R7.reuse.H0_H0 ;  /* 0x20000007ff2e7230 */ /* 0x100fe20000004100 */
[C---:B------:R-:W-:Y:S01]  /*d8b0*/  FMUL.FTZ R4, R59.reuse, R48 ;  /* 0x000000303b047220 */ /* 0x040fe20000410000 */
[----:B------:R-:W-:Y:S01]  /*d8c0*/  HADD2.F32 R73, -RZ, R7.H1_H1 ;  /* 0x30000007ff497230 */ /* 0x000fe20000004100 */
[C---:B------:R-:W-:Y:S01]  /*d8d0*/  FMUL.FTZ R7, R66.reuse, R47 ;  /* 0x0000002f42077220 */ /* 0x040fe20000410000 */
[----:B------:R-:W-:Y:S01]  /*d8e0*/  HADD2.F32 R54, -RZ, R28.H0_H0 ;  /* 0x2000001cff367230 */ /* 0x000fe20000004100 */
[----:B------:R-:W-:Y:S01]  /*d8f0*/  FMUL.FTZ R66, R66, R5 ;  /* 0x0000000542427220 */ /* 0x000fe20000410000 */
[----:B------:R-:W-:Y:S01]  /*d900*/  HADD2.F32 R53, -RZ, R27.H1_H1 ;  /* 0x3000001bff357230 */ /* 0x000fe20000004100 */
[----:B------:R-:W-:Y:S01]  /*d910*/  FMUL.FTZ R59, R59, R6 ;  /* 0x000000063b3b7220 */ /* 0x000fe20000410000 */
[----:B------:R-:W-:Y:S01]  /*d920*/  HADD2.F32 R11, -RZ, R11.H1_H1 ;  /* 0x3000000bff0b7230 */ /* 0x000fe20000004100 */
[----:B------:R-:W-:Y:S01]  /*d930*/  FFMA.FTZ R68, R56, R51, R68 ;  /* 0x0000003338447223 */ /* 0x000fe20000010044 */
[----:B------:R-:W-:Y:S01]  /*d940*/  HADD2.F32 R51, -RZ, R32.H0_H0 ;  /* 0x20000020ff337230 */ /* 0x000fe20000004100 */
[----:B------:R-:W-:-:S02]  /*d950*/  FFMA.FTZ R5, R54, R5, R7 ;  /* 0x0000000536057223 */ /* 0x000fc40000010007 */
[----:B------:R-:W-:Y:S01]  /*d960*/  FFMA.FTZ R6, R53, R6, R4 ;  /* 0x0000000635067223 */ /* 0x000fe20000010004 */
[----:B------:R-:W-:Y:S01]  /*d970*/  HADD2.F32 R4, -RZ, R27.H0_H0 ;  /* 0x2000001bff047230 */ /* 0x000fe20000004100 */
[----:B------:R-:W-:Y:S01]  /*d980*/  FMUL.FTZ R7, R72, R11 ;  /* 0x0000000b48077220 */ /* 0x000fe20000410000 */
[----:B------:R-:W-:Y:S01]  /*d990*/  F2FP.PACK_AB R5, R5, R50 ;  /* 0x000000320505723e */ /* 0x000fe200000000ff */
[C---:B------:R-:W-:Y:S01]  /*d9a0*/  FMUL.FTZ R58, R75.reuse, R46 ;  /* 0x0000002e4b3a7220 */ /* 0x040fe20000410000 */
        /* <DEDUP_REMOVED lines=12> */
[C---:B------:R-:W-:Y:S01]  /*da70*/  FFMA.FTZ R11, R4.reuse, R11, -R72 ;  /* 0x0000000b040b7223 */ /* 0x040fe20000010848 */
        /* <DEDUP_REMOVED lines=8> */
.L_x_2691:
[----:B------:R-:W-:Y:S05]  /*db00*/  BSYNC B1 ;  /* 0x0000000000017941 */ /* 0x000fea0003800000 */
.L_x_2690:
        /* <DEDUP_REMOVED lines=22> */
[-C--:B------:R-:W-:Y:S01]  /*dc70*/  LOP3.LUT R6, R5, R46.reuse, RZ, 0x3c, !PT ;  /* 0x0000002e05067212 */ /* 0x080fe200078e3cff */
[----:B------:R-:W-:Y:S01]  /*dc80*/  HADD2.F32 R56, -RZ, R34.H1_H1 ;  /* 0x30000022ff387230 */ /* 0x000fe20000004100 */
[----:B------:R-:W-:Y:S01]  /*dc90*/  SHF.L.U32 R5, R7, 0x3, RZ ;  /* 0x0000000307057819 */ /* 0x000fe200000006ff */
[----:B------:R-:W-:Y:S01]  /*dca0*/  HADD2.F32 R59, -RZ, R39.H0_H0 ;  /* 0x20000027ff3b7230 */ /* 0x000fe20000004100 */
[----:B------:R-:W-:Y:S01]  /*dcb0*/  LEA.HI R4, R4, R7, RZ, 0x3 ;  /* 0x0000000704047211 */ /* 0x000fe200078f18ff */
[----:B------:R-:W-:Y:S01]  /*dcc0*/  HADD2.F32 R68, -RZ, R38.H1_H1 ;  /* 0x30000026ff447230 */ /* 0x000fe20000004100 */
[----:B------:R-:W-:Y:S01]  /*dcd0*/  LOP3.LUT R5, R48, 0x38, R5, 0xf8, !PT ;  /* 0x0000003830057812 */ /* 0x000fe200078ef805 */
[----:B------:R-:W-:Y:S01]  /*dce0*/  HADD2.F32 R62, -RZ, R36.H1_H1 ;  /* 0x30000024ff3e7230 */ /* 0x000fe20000004100 */
[----:B------:R-:W-:Y:S01]  /*dcf0*/  SHF.L.U32 R4, R4, 0xa, RZ ;  /* 0x0000000a04047819 */ /* 0x000fe200000006ff */
[----:B------:R-:W-:Y:S01]  /*dd00*/  HADD2.F32 R70, -RZ, R34.H0_H0 ;  /* 0x20000022ff467230 */ /* 0x000fe20000004100 */
[----:B------:R-:W-:Y:S01]  /*dd10*/  LOP3.LUT R5, R5, R46, RZ, 0x3c, !PT ;  /* 0x0000002e05057212 */ /* 0x000fe200078e3cff */
[----:B------:R-:W-:Y:S01]  /*dd20*/  HADD2.F32 R58, -RZ, R36.H0_H0 ;  /* 0x20000024ff3a7230 */ /* 0x000fe20000004100 */
[----:B------:R-:W-:Y:S01]  /*dd30*/  LOP3.LUT R4, R4, 0x7fffe000, RZ, 0xc0, !PT ;  /* 0x7fffe00004047812 */ /* 0x000fe200078ec0ff */
[----:B------:R-:W-:Y:S01]  /*dd40*/  HADD2.F32 R57, -RZ, R35.H1_H1 ;  /* 0x30000023ff397230 */ /* 0x000fe20000004100 */
[----:B------:R-:W-:Y:S01]  /*dd50*/  IADD3 R45, R41, R6, RZ ;  /* 0x00000006292d7210 */ /* 0x000fe20007ffe0ff */
[----:B------:R-:W-:Y:S01]  /*dd60*/  HADD2.F32 R67, -RZ, R38.H0_H0 ;  /* 0x20000026ff437230 */ /* 0x000fe20000004100 */
[----:B------:R-:W-:Y:S01]  /*dd70*/  IADD3 R4, R5, R4, R41 ;  /* 0x0000000405047210 */ /* 0x000fe20007ffe029 */
[----:B------:R-:W-:Y:S01]  /*dd80*/  HADD2.F32 R76, -RZ, R33.H0_H0 ;  /* 0x20000021ff4c7230 */ /* 0x000fe20000004100 */
[----:B------:R-:W-:-:S02]  /*dd90*/  SHF.L.U32 R45, R45, 0x1, RZ ;  /* 0x000000012d2d7819 */ /* 0x000fc400000006ff */
        /* <DEDUP_REMOVED lines=15> */
[C---:B------:R-:W-:Y:S01]  /*de90*/  FMUL.FTZ R72, R56.reuse, R49 ;  /* 0x0000003138487220 */ /* 0x040fe20000410000 */
[----:B------:R-:W-:Y:S01]  /*dea0*/  HADD2.F32 R53, -RZ, R6.H0_H0 ;  /* 0x20000006ff357230 */ /* 0x000fe20000004100 */
[----:B------:R-:W-:Y:S01]  /*deb0*/  FMUL.FTZ R73, R56, R55 ;  /* 0x0000003738497220 */ /* 0x000fe20000410000 */
[--C-:B------:R-:W-:Y:S01]  /*dec0*/  HADD2.F32 R50, -RZ, R7.reuse.H0_H0 ;  /* 0x20000007ff327230 */ /* 0x100fe20000004100 */
[-C--:B------:R-:W-:Y:S01]  /*ded0*/  FMUL.FTZ R71, R71, R54.reuse ;  /* 0x0000003647477220 */ /* 0x080fe20000410000 */
[----:B------:R-:W-:Y:S01]  /*dee0*/  HADD2.F32 R77, -RZ, R7.H1_H1 ;  /* 0x30000007ff4d7230 */ /* 0x000fe20000004100 */
[----:B------:R-:W-:Y:S01]  /*def0*/  FFMA.FTZ R54, R59, R54, R4 ;  /* 0x000000363b367223 */ /* 0x000fe20000010004 */
[----:B------:R-:W-:Y:S01]  /*df00*/  HADD2.F32 R56, -RZ, R40.H1_H1 ;  /* 0x30000028ff387230 */ /* 0x000fe20000004100 */
[C---:B------:R-:W-:Y:S01]  /*df10*/  FMUL.FTZ R4, R68.reuse, R9 ;  /* 0x0000000944047220 */ /* 0x040fe20000410000 */
        /* <DEDUP_REMOVED lines=8> */
[--C-:B------:R-:W-:Y:S01]  /*dfa0*/  HADD2.F32 R10, -RZ, R11.reuse.H0_H0 ;  /* 0x2000000bff0a7230 */ /* 0x100fe20000004100 */
[----:B------:R-:W-:Y:S01]  /*dfb0*/  FMUL.FTZ R4, R7, R52 ;  /* 0x0000003407047220 */ /* 0x000fe20000410000 */
[----:B------:R-:W-:Y:S01]  /*dfc0*/  HADD2.F32 R11, -RZ, R11.H1_H1 ;  /* 0x3000000bff0b7230 */ /* 0x000fe20000004100 */
[----:B------:R-:W-:-:S02]  /*dfd0*/  FMUL.FTZ R70, R70, R5 ;  /* 0x0000000546467220 */ /* 0x000fc40000410000 */
[-C--:B------:R-:W-:Y:S02]  /*dfe0*/  FMUL.FTZ R68, R7, R6.reuse ;  /* 0x0000000607447220 */ /* 0x080fe40000410000 */
        /* <DEDUP_REMOVED lines=28> */
.L_x_2697:
[----:B------:R-:W-:Y:S05]  /*e1b0*/  BSYNC B0 ;  /* 0x0000000000007941 */ /* 0x000fea0003800000 */
.L_x_2696:
        /* <DEDUP_REMOVED lines=97> */
.L_x_2695:
[----:B------:R-:W-:Y:S05]  /*e7d0*/  BSYNC B1 ;  /* 0x0000000000017941 */ /* 0x000fea0003800000 */
.L_x_2694:
        /* <DEDUP_REMOVED lines=16> */
[--C-:B------:R-:W-:Y:S01]  /*e8e0*/  HADD2.F32 R52, -RZ, R37.reuse.H1_H1 ;  /* 0x30000025ff347230 */ /* 0x100fe20000004100 */
[----:B------:R-:W-:Y:S01]  /*e8f0*/  LOP3.LUT R44, R46, 0x38, R3, 0xf8, !PT ;  /* 0x000000382e2c7812 */ /* 0x000fe200078ef803 */
[----:B------:R-:W-:Y:S01]  /*e900*/  HADD2.F32 R37, -RZ, R37.H0_H0 ;  /* 0x20000025ff257230 */ /* 0x000fe20000004100 */
[----:B------:R-:W-:Y:S01]  /*e910*/  SHF.R.S32.HI R4, RZ, 0x1f, R7 ;  /* 0x0000001fff047819 */ /* 0x000fe20000011407 */
[--C-:B------:R-:W-:Y:S01]  /*e920*/  HADD2.F32 R56, -RZ, R39.reuse.H1_H1 ;  /* 0x30000027ff387230 */ /* 0x100fe20000004100 */
[----:B------:R-:W-:Y:S01]  /*e930*/  SHF.L.U32 R5, R7, 0x3, RZ ;  /* 0x0000000307057819 */ /* 0x000fe200000006ff */
[----:B------:R-:W-:Y:S01]  /*e940*/  HADD2.F32 R39, -RZ, R39.H0_H0 ;  /* 0x20000027ff277230 */ /* 0x000fe20000004100 */
[----:B------:R-:W-:Y:S01]  /*e950*/  LEA.HI R4, R4, R7, RZ, 0x3 ;  /* 0x0000000704047211 */ /* 0x000fe200078f18ff */
[--C-:B------:R-:W-:Y:S01]  /*e960*/  HADD2.F32 R57, -RZ, R34.reuse.H1_H1 ;  /* 0x30000022ff397230 */ /* 0x100fe20000004100 */
[----:B------:R-:W-:Y:S01]  /*e970*/  LOP3.LUT R44, R44, R45, RZ, 0x3c, !PT ;  /* 0x0000002d2c2c7212 */ /* 0x000fe200078e3cff */
[----:B------:R-:W-:Y:S01]  /*e980*/  HADD2.F32 R34, -RZ, R34.H0_H0 ;  /* 0x20000022ff227230 */ /* 0x000fe20000004100 */
[----:B------:R-:W-:Y:S01]  /*e990*/  LOP3.LUT R6, R46, 0x38, R5, 0xf8, !PT ;  /* 0x000000382e067812 */ /* 0x000fe200078ef805 */
[----:B------:R-:W-:Y:S01]  /*e9a0*/  HADD2.F32 R66, -RZ, R40.H1_H1 ;  /* 0x30000028ff427230 */ /* 0x000fe20000004100 */
[----:B------:R-:W-:-:S02]  /*e9b0*/  SHF.L.U32 R4, R4, 0xa, RZ ;  /* 0x0000000a04047819 */ /* 0x000fc400000006ff */
[----:B------:R-:W-:Y:S02]  /*e9c0*/  IADD3 R44, R41, R44, RZ ;  /* 0x0000002c292c7210 */ /* 0x000fe40007ffe0ff */
        /* <DEDUP_REMOVED lines=74> */
.L_x_2699:
[----:B------:R-:W-:Y:S05]  /*ee70*/  BSYNC B0 ;  /* 0x0000000000007941 */ /* 0x000fea0003800000 */
.L_x_2698:
        /* <DEDUP_REMOVED lines=13> */
[----:B------:R-:W-:Y:S02]  /*ef50*/  SHF.L.U32 R6, R6, 0x7, RZ ;  /* 0x0000000706067819 */ /* 0x000fe400000006ff */
[----:B------:R-:W-:Y:S02]  /*ef60*/  SHF.L.U32 R5, R7, 0x3, RZ ;  /* 0x0000000307057819 */ /* 0x000fe400000006ff */
[----:B------:R-:W-:Y:S02]  /*ef70*/  LEA.HI R4, R4, R7, RZ, 0x3 ;  /* 0x0000000704047211 */ /* 0x000fe400078f18ff */
[----:B------:R-:W-:Y:S02]  /*ef80*/  LOP3.LUT R6, R6, 0x7fffe000, RZ, 0xc0, !PT ;  /* 0x7fffe00006067812 */ /* 0x000fe400078ec0ff */
[----:B------:R-:W-:-:S02]  /*ef90*/  LOP3.LUT R8, R8, R45, RZ, 0x3c, !PT ;  /* 0x0000002d08087212 */ /* 0x000fc400078e3cff */
        /* <DEDUP_REMOVED lines=79> */
.L_x_2677:
[----:B------:R-:W-:Y:S05]  /*f490*/  BSYNC B2 ;  /* 0x0000000000027941 */ /* 0x000fea0003800000 */
.L_x_2649:
[----:B-1----:R-:W-:Y:S01]  /*f4a0*/  IMAD R5, R22, c[0x0][0x208], RZ ;  /* 0x0000820016057a24 */ /* 0x002fe200078e02ff */
[----:B----4-:R-:W-:Y:S01]  /*f4b0*/  SHF.R.S32.HI R8, RZ, 0x4, R19 ;  /* 0x00000004ff087819 */ /* 0x010fe20000011413 */
[----:B------:R-:W-:Y:S01]  /*f4c0*/  IMAD.SHL.U32 R6, R13, 0x40, RZ ;  /* 0x000000400d067824 */ /* 0x000fe200078e00ff */
[----:B------:R-:W-:Y:S01]  /*f4d0*/  LEA.HI R62, R17, R216, RZ, 0x5 ;  /* 0x000000d8113e7211 */ /* 0x000fe200078f28ff */
[----:B------:R-:W-:Y:S01]  /*f4e0*/  IMAD R4, R226, c[0x0][0x20c], R5 ;  /* 0x00008300e2047a24 */ /* 0x000fe200078e0205 */
[----:B------:R-:W-:Y:S01]  /*f4f0*/  LEA.HI R19, R19, R8, RZ, 0x1 ;  /* 0x0000000813137211 */ /* 0x000fe200078f08ff */
[----:B------:R-:W-:Y:S01]  /*f500*/  IMAD.SHL.U32 R5, R2, 0x8, RZ ;  /* 0x0000000802057824 */ /* 0x000fe200078e00ff */
[----:B------:R-:W-:Y:S01]  /*f510*/  LOP3.LUT R6, R6, 0x1c0, RZ, 0xc0, !PT ;  /* 0x000001c006067812 */ /* 0x000fe200078ec0ff */
[----:B------:R-:W-:Y:S01]  /*f520*/  IMAD.WIDE.U32 R10, R226, c[0x0][0x208], RZ ;  /* 0x00008200e20a7a25 */ /* 0x000fe200078e00ff */
[----:B------:R-:W-:Y:S01]  /*f530*/  LOP3.LUT R19, R19, 0xfffffffe, RZ, 0xc0, !PT ;  /* 0xfffffffe13137812 */ /* 0x000fe200078ec0ff */
[----:B------:R-:W-:-:S04]  /*f540*/  DEPBAR.LE SB0, 0x0 ;  /* 0x000080000000791a */ /* 0x000fc80000000000 */
[----:B------:R-:W-:Y:S01]  /*f550*/  LOP3.LUT R5, R6, 0x8, R5, 0xf8, !PT ;  /* 0x0000000806057812 */ /* 0x000fe200078ef805 */
[----:B------:R-:W-:Y:S01]  /*f560*/  IMAD.IADD R11, R11, 0x1, R4 ;  /* 0x000000010b0b7824 */ /* 0x000fe200078e0204 */
[----:B------:R-:W-:Y:S01]  /*f570*/  SHF.R.U32.HI R6, RZ, 0x3, R6 ;  /* 0x00000003ff067819 */ /* 0x000fe20000011606 */
[----:B------:R-:W-:Y:S01]  /*f580*/  IMAD.IADD R4, R8, 0x1, -R19 ;  /* 0x0000000108047824 */ /* 0x000fe200078e0a13 */
[----:B------:R-:W-:Y:S01]  /*f590*/  LOP3.LUT R12, R12, 0xfffffff7, RZ, 0xc0, !PT ;  /* 0xfffffff70c0c7812 */ /* 0x000fe200078ec0ff */
[----:B------:R-:W-:Y:S01]  /*f5a0*/  IMAD.WIDE.U32 R10, R225, c[0x0][0x218], R10 ;  /* 0x00008600e10a7a25 */ /* 0x000fe200078e000a */
[----:B------:R-:W-:Y:S01]  /*f5b0*/  LOP3.LUT R5, R5, R6, RZ, 0x3c, !PT ;  /* 0x0000000605057212 */ /* 0x000fe200078e3cff */
[----:B------:R-:W-:Y:S01]  /*f5c0*/  BSSY B0, `(.L_x_2700) ;  /* 0x000006f000007945 */ /* 0x000fe20003800000 */
[----:B------:R-:W-:Y:S01]  /*f5d0*/  SHF.R.S32.HI R66, RZ, 0x1f, R15 ;  /* 0x0000001fff427819 */ /* 0x000fe2000001140f */
[----:B------:R-:W-:Y:S01]  /*f5e0*/  IMAD R6, R21, c[0x0][0x218], RZ ;  /* 0x0000860015067a24 */ /* 0x000fe200078e02ff */
[----:B------:R-:W-:Y:S01]  /*f5f0*/  BAR.SYNC.DEFER_BLOCKING 0x0 ;  /* 0x0000000000007b1d */ /* 0x000fe20000010000 */
[----:B------:R-:W-:Y:S01]  /*f600*/  IMAD R209, R4, 0x200, R5 ;  /* 0x0000020004d17824 */ /* 0x000fe200078e0205 */
[----:B------:R-:W-:Y:S01]  /*f610*/  IADD3 R10, P0, R24, R10, RZ ;  /* 0x0000000a180a7210 */ /* 0x000fe20007f1e0ff */
[----:B------:R-:W-:Y:S01]  /*f620*/  IMAD R5, R225, c[0x0][0x21c], R6 ;  /* 0x00008700e1057a24 */ /* 0x000fe200078e0206 */
[----:B------:R-:W-:Y:S01]  /*f630*/  LEA.HI R66, R66, R15, RZ, 0x3 ;  /* 0x0000000f42427211 */ /* 0x000fe200078f18ff */
[----:B------:R-:W-:Y:S01]  /*f640*/  IMAD.SHL.U32 R8, R18, 0x40, RZ ;  /* 0x0000004012087824 */ /* 0x000fe200078e00ff */
[----:B------:R-:W-:Y:S01]  /*f650*/  R2P PR, R13, 0x6 ;  /* 0x000000060d007804 */ /* 0x000fe20000000000 */
[----:B------:R-:W-:Y:S01]  /*f660*/  IMAD.SHL.U32 R209, R209, 0x2, RZ ;  /* 0x00000002d1d17824 */ /* 0x000fe200078e00ff */
[----:B------:R-:W-:Y:S01]  /*f670*/  IADD3.X R5, R20, R11, R5, P0, !PT ;  /* 0x0000000b14057210 */ /* 0x000fe200007fe405 */
[----:B------:R-:W-:Y:S01]  /*f680*/  IMAD.SHL.U32 R9, R0, 0x40, RZ ;  /* 0x0000004000097824 */ /* 0x000fe200078e00ff */
[----:B------:R-:W-:Y:S01]  /*f690*/  LEA R19, P0, R10, c[0x0][0x1f8], 0x1 ;  /* 0x00007e000a137a11 */ /* 0x000fe200078008ff */
[----:B------:R-:W-:Y:S01]  /*f6a0*/  IMAD.SHL.U32 R0, R62, 0x20, RZ ;  /* 0x000000203e007824 */ /* 0x000fe200078e00ff */
[----:B------:R-:W-:Y:S01]  /*f6b0*/  LOP3.LUT R8, R8, 0x1c0, RZ, 0xc0, !PT ;  /* 0x000001c008087812 */ /* 0x000fe200078ec0ff */
[----:B------:R-:W-:Y:S01]  /*f6c0*/  IMAD.SHL.U32 R227, R16, 0x2, RZ ;  /* 0x0000000210e37824 */ /* 0x000fe200078e00ff */
[----:B------:R-:W-:Y:S01]  /*f6d0*/  LEA.HI.X R10, R10, c[0x0][0x1fc], R5, 0x1, P0 ;  /* 0x00007f000a0a7a11 */ /* 0x000fe200000f0c05 */
[----:B------:R-:W-:Y:S01]  /*f6e0*/  IMAD.SHL.U32 R5, R4, 0x8, RZ ;  /* 0x0000000804057824 */ /* 0x000fe200078e00ff */
[----:B------:R-:W-:Y:S01]  /*f6f0*/  SHFL.IDX PT, R24, R19, RZ, 0x181f ;  /* 0x00181fff13187589 */ /* 0x000fe200000e0000 */
[----:B------:R-:W-:Y:S01]  /*f700*/  IADD3 R6, R209, 0xa080, RZ ;  /* 0x0000a080d1067810 */ /* 0x000fe20007ffe0ff */
[----:B------:R-:W-:Y:S01]  /*f710*/  IMAD.IADD R16, R61, 0x1, -R2 ;  /* 0x000000013d107824 */ /* 0x000fe200078e0a02 */
[----:B------:R-:W-:Y:S01]  /*f720*/  IADD3 R208, R209, 0xa0a0, RZ ;  /* 0x0000a0a0d1d07810 */ /* 0x000fe20007ffe0ff */
[----:B------:R-:W1:Y:S01]  /*f730*/  SHFL.IDX PT, R25, R10, RZ, 0x181f ;  /* 0x00181fff0a197589 */ /* 0x000e6200000e0000 */
[----:B------:R-:W-:-:S02]  /*f740*/  LOP3.LUT R5, R8, 0x8, R5, 0xf8, !PT ;  /* 0x0000000808057812 */ /* 0x000fc400078ef805 */
[----:B------:R-:W-:Y:S01]  /*f750*/  SHF.R.U32.HI R8, RZ, 0x3, R8 ;  /* 0x00000003ff087819 */ /* 0x000fe20000011608 */
[----:B------:R2:W3:Y:S01]  /*f760*/  LDSM.16.M88.4 R36, [R209+0xa080] ;  /* 0x00a08000d124783b */ /* 0x0004e20000000200 */
[----:B------:R-:W-:Y:S02]  /*f770*/  LOP3.LUT R9, R9, 0xfffffe00, RZ, 0xc0, !PT ;  /* 0xfffffe0009097812 */ /* 0x000fe400078ec0ff */
[----:B------:R-:W-:Y:S01]  /*f780*/  LOP3.LUT R8, R5, R8, RZ, 0x3c, !PT ;  /* 0x0000000805087212 */ /* 0x000fe200078e3cff */
[----:B------:R2:W4:Y:S01]  /*f790*/  LDSM.16.M88.4 R28, [R209+0xa880] ;  /* 0x00a88000d11c783b */ /* 0x0005220000000200 */
[----:B------:R-:W-:Y:S02]  /*f7a0*/  LOP3.LUT R0, R0, 0x7ffffc00, RZ, 0xc0, !PT ;  /* 0x7ffffc0000007812 */ /* 0x000fe400078ec0ff */
[----:B------:R-:W-:Y:S02]  /*f7b0*/  @P1 IADD3 R208, R6, -0x20, RZ ;  /* 0xffffffe006d01810 */ /* 0x000fe40007ffe0ff */
[----:B------:R-:W-:Y:S01]  /*f7c0*/  ISETP.GE.AND P1, PT, R3, c[0x0][0x1d4], PT ;  /* 0x0000750003007a0c */ /* 0x000fe20003f26270 */
[----:B------:R2:W2:Y:S01]  /*f7d0*/  LDSM.16.M88.4 R4, [R209+0xb080] ;  /* 0x00b08000d104783b */ /* 0x0004a20000000200 */
[----:B------:R-:W-:-:S02]  /*f7e0*/  IADD3 R0, R8, R9, R0 ;  /* 0x0000000908007210 */ /* 0x000fc40007ffe000 */
[----:B------:R-:W-:Y:S01]  /*f7f0*/  ISETP.LT.OR P0, PT, R16, 0x1, P1 ;  /* 0x000000011000780c */ /* 0x000fe20000f01670 */
[----:B------:R2:W2:Y:S01]  /*f800*/  LDSM.16.M88.4 R56, [R208] ;  /* 0x00000000d038783b */ /* 0x0004a20000000200 */
[C---:B------:R-:W-:Y:S01]  /*f810*/  LEA R210, R0.reuse, 0x10080, 0x1 ;  /* 0x0001008000d27811 */ /* 0x040fe200078e08ff */
[----:B------:R-:W-:Y:S01]  /*f820*/  IMAD.SHL.U32 R44, R0, 0x2, RZ ;  /* 0x00000002002c7824 */ /* 0x000fe200078e00ff */
[----:B------:R-:W-:Y:S01]  /*f830*/  SHF.R.S32.HI R0, RZ, 0x1f, R221 ;  /* 0x0000001fff007819 */ /* 0x000fe200000114dd */
[----:B------:R2:W2:Y:S01]  /*f840*/  LDSM.16.M88.4 R52, [R208+0x800] ;  /* 0x00080000d034783b */ /* 0x0004a20000000200 */
[----:B------:R-:W-:Y:S01]  /*f850*/  LOP3.LUT R66, R66, 0xfffffff8, RZ, 0xc0, !PT ;  /* 0xfffffff842427812 */ /* 0x000fe200078ec0ff */
[----:B------:R-:W-:Y:S01]  /*f860*/  IMAD R72, R213, 0x2, R210 ;  /* 0x00000002d5487824 */ /* 0x000fe200078e02d2 */
[----:B------:R-:W-:Y:S01]  /*f870*/  LEA.HI R67, R0, R221, RZ, 0x3 ;  /* 0x000000dd00437211 */ /* 0x000fe200078f18ff */
[----:B-1----:R-:W-:Y:S01]  /*f880*/  IMAD.WIDE R26, R3, 0x2, R24 ;  /* 0x00000002031a7825 */ /* 0x002fe200078e0218 */
[----:B------:R1:W1:Y:S01]  /*f890*/  LDSM.16.M88.4 R48, [R208+0x1000] ;  /* 0x00100000d030783b */ /* 0x0002620000000200 */
[----:B------:R-:W-:-:S02]  /*f8a0*/  SHF.R.S32.HI R11, RZ, 0x1f, R14 ;  /* 0x0000001fff0b7819 */ /* 0x000fc4000001140e */
[----:B------:R-:W-:Y:S01]  /*f8b0*/  LOP3.LUT R67, R67, 0xfffffff8, RZ, 0xc0, !PT ;  /* 0xfffffff843437812 */ /* 0x000fe200078ec0ff */
[----:B------:R-:W1:Y:S01]  /*f8c0*/  LDSM.16.M88.4 R44, [R44+0x10080] ;  /* 0x010080002c2c783b */ /* 0x000e620000000200 */
[----:B------:R-:W-:Y:S01]  /*f8d0*/  LEA.HI R230, R11, R14, RZ, 0x3 ;  /* 0x0000000e0be67211 */ /* 0x000fe200078f18ff */
[----:B------:R-:W-:Y:S01]  /*f8e0*/  IMAD.MOV.U32 R0, RZ, RZ, 0x20 ;  /* 0x00000020ff007424 */ /* 0x000fe200078e00ff */
[----:B------:R-:W-:Y:S01]  /*f8f0*/  SHF.R.S32.HI R68, RZ, 0x1f, R3 ;  /* 0x0000001fff447819 */ /* 0x000fe20000011403 */
[----:B------:R1:W1:Y:S01]  /*f900*/  LDSM.16.M88.4 R20, [R72] ;  /* 0x000000004814783b */ /* 0x0002620000000200 */
[----:B------:R-:W-:Y:S01]  /*f910*/  IMAD.WIDE R32, R67, 0x2, R24 ;  /* 0x0000000243207825 */ /* 0x000fe200078e0218 */
[----:B------:R-:W-:Y:S02]  /*f920*/  LOP3.LUT R230, R230, 0xfffffff8, RZ, 0xc0, !PT ;  /* 0xfffffff8e6e67812 */ /* 0x000fe400078ec0ff */
[----:B------:R-:W-:Y:S01]  /*f930*/  @!PT LDS RZ, [RZ] ;  /* 0x00000000fffff984 */ /* 0x000fe20000000800 */
[----:B------:R-:W-:Y:S01]  /*f940*/  @!PT LDS RZ, [RZ] ;  /* 0x00000000fffff984 */ /* 0x000fe20000000800 */
[----:B------:R-:W-:Y:S01]  /*f950*/  @!PT LDS RZ, [RZ] ;  /* 0x00000000fffff984 */ /* 0x000fe20000000800 */
[----:B------:R5:W-:Y:S01]  /*f960*/  LDGSTS.E.BYPASS.LTC128B.128 [R227+0x4080], [R26.64], !P0 ;  /* 0x040800001ae37fae */ /* 0x000be2000c101d50 */
[----:B------:R-:W-:-:S02]  /*f970*/  ISETP.GE.AND P0, PT, R221, c[0x0][0x1d4], PT ;  /* 0x00007500dd007a0c */ /* 0x000fc40003f06270 */
[----:B------:R-:W-:Y:S02]  /*f980*/  SEL R212, R0, 0xffffffe0, !P2 ;  /* 0xffffffe000d47807 */ /* 0x000fe40005000000 */
[----:B------:R-:W-:Y:S02]  /*f990*/  LOP3.LUT R0, R8, R9, RZ, 0xfc, !PT ;  /* 0x0000000908007212 */ /* 0x000fe400078efcff */
[----:B------:R-:W-:Y:S02]  /*f9a0*/  SHF.R.S32.HI R70, RZ, 0x1f, R67 ;  /* 0x0000001fff467819 */ /* 0x000fe40000011443 */
[----:B------:R-:W-:Y:S02]  /*f9b0*/  SHF.R.S32.HI R71, RZ, 0x1f, R66 ;  /* 0x0000001fff477819 */ /* 0x000fe40000011442 */
[----:B------:R-:W-:Y:S02]  /*f9c0*/  SHF.R.S32.HI R69, RZ, 0x1f, R230 ;  /* 0x0000001fff457819 */ /* 0x000fe400000114e6 */
[----:B------:R-:W-:-:S02]  /*f9d0*/  IADD3 R203, R208, 0x800, RZ ;  /* 0x00000800d0cb7810 */ /* 0x000fc40007ffe0ff */
[----:B------:R-:W-:Y:S02]  /*f9e0*/  @P0 LOP3.LUT R12, R12, 0x8, RZ, 0xfc, !PT ;  /* 0x000000080c0c0812 */ /* 0x000fe400078efcff */
[----:B------:R-:W-:Y:S02]  /*f9f0*/  ISETP.LT.OR P0, PT, R16, 0x1, P0 ;  /* 0x000000011000780c */ /* 0x000fe40000701670 */
[----:B------:R-:W-:Y:S02]  /*fa00*/  LOP3.LUT R12, R12, 0xfffffffb, RZ, 0xc0, !PT ;  /* 0xfffffffb0c0c7812 */ /* 0x000fe400078ec0ff */
[----:B------:R-:W-:Y:S01]  /*fa10*/  IADD3 R202, R208, 0x1000, RZ ;  /* 0x00001000d0ca7810 */ /* 0x000fe20007ffe0ff */
[----:B-----5:R-:W-:-:S08]  /*fa20*/  IMAD.WIDE R26, R66, 0x2, R24 ;  /* 0x00000002421a7825 */ /* 0x020fd000078e0218 */
        /* <DEDUP_REMOVED lines=16> */
[----:B------:R2:W3:Y:S04]  /*fb30*/  SHFL.IDX PT, R17, R10, 0x1, 0x181f ;  /* 0x00381f000a117f89 */ /* 0x0004e800000e0000 */
[----:B------:R2:W4:Y:S02]  /*fb40*/  SHFL.IDX PT, R9, R19, 0x1, 0x181f ;  /* 0x00381f0013097f89 */ /* 0x00052400000e0000 */
.L_x_2730:
[----:B----4-:R-:W-:Y:S02]  /*fb50*/  LEA R12, P0, R67, R9, 0x1 ;  /* 0x00000009430c7211 */ /* 0x010fe400078008ff */
[----:B------:R-:W-:Y:S02]  /*fb60*/  ISETP.GE.AND P2, PT, R221, c[0x0][0x1d4], PT ;  /* 0x00007500dd007a0c */ /* 0x000fe40003f46270 */
[----:B---3--:R-:W-:Y:S02]  /*fb70*/  LEA.HI.X R13, R67, R17, R70, 0x1, P0 ;  /* 0x00000011430d7211 */ /* 0x008fe400000f0c46 */
[----:B--2---:R-:W-:-:S04]  /*fb80*/  LEA R10, P0, R66, R9, 0x1 ;  /* 0x00000009420a7211 */ /* 0x004fc800078008ff */
        /* <DEDUP_REMOVED lines=18> */
.L_x_2701:
[----:B--234-:R-:W-:Y:S05]  /*fcb0*/  BSYNC B0 ;  /* 0x0000000000007941 */ /* 0x01cfea0003800000 */
.L_x_2700:
[----:B------:R-:W0:Y:S01]  /*fcc0*/  LDGDEPBAR ;  /* 0x00000000000079af */ /* 0x000e220000000000 */
[----:B------:R-:W-:Y:S02]  /*fcd0*/  WARPSYNC 0xffffffff ;  /* 0xffffffff00007948 */ /* 0x000fe40003800000 */
[C---:B-1----:R-:W-:Y:S01]  /*fce0*/  HMMA.16816.F32 R40, R44.reuse, R36, RZ ;  /* 0x000000242c28723c */ /* 0x042fe200000018ff */
[----:B------:R-:W-:Y:S01]  /*fcf0*/  IMAD R75, R211, 0x2, R210 ;  /* 0x00000002d34b7824 */ /* 0x000fe200078e02d2 */
[----:B------:R-:W-:Y:S01]  /*fd00*/  ISETP.GE.AND P1, PT, R95, 0x31, PT ;  /* 0x000000315f00780c */ /* 0x000fe20003f26270 */
[----:B------:R-:W-:Y:S01]  /*fd10*/  IMAD R73, R212, 0x2, R209 ;  /* 0x00000002d4497824 */ /* 0x000fe200078e02d1 */
[C---:B------:R-:W-:Y:S01]  /*fd20*/  IADD3 R200, R208.reuse, 0x1800, RZ ;  /* 0x00001800d0c87810 */ /* 0x040fe20007ffe0ff */
[----:B------:R-:W-:Y:S01]  /*fd30*/  IMAD R74, R211, 0x2, R72 ;  /* 0x00000002d34a7824 */ /* 0x000fe200078e0248 */
[----:B------:R-:W-:Y:S01]  /*fd40*/  IADD3 R199, R208, 0x2000, RZ ;  /* 0x00002000d0c77810 */ /* 0x000fe20007ffe0ff */
[----:B------:R-:W-:Y:S01]  /*fd50*/  IMAD R201, R212, 0x2, R208 ;  /* 0x00000002d4c97824 */ /* 0x000fe200078e02d0 */
[----:B------:R-:W-:Y:S01]  /*fd60*/  HMMA.16816.F32 R32, R44, R28, RZ ;  /* 0x0000001c2c20723c */ /* 0x000fe200000018ff */
[----:B------:R-:W-:Y:S01]  /*fd70*/  LDSM.16.M88.4 R16, [R73+0xa080] ;  /* 0x00a080004910783b */ /* 0x000fe20000000200 */
[----:B------:R-:W-:-:S02]  /*fd80*/  IADD3 R198, R208, 0x2800, RZ ;  /* 0x00002800d0c67810 */ /* 0x000fc40007ffe0ff */
[C---:B------:R-:W-:Y:S01]  /*fd90*/  IADD3 R197, R208.reuse, 0x3000, RZ ;  /* 0x00003000d0c57810 */ /* 0x040fe20007ffe0ff */
[----:B------:R-:W-:Y:S01]  /*fda0*/  LDSM.16.M88.4 R12, [R73+0xa880] ;  /* 0x00a88000490c783b */ /* 0x000fe20000000200 */
[C---:B------:R-:W-:Y:S02]  /*fdb0*/  IADD3 R196, R208.reuse, 0x3800, RZ ;  /* 0x00003800d0c47810 */ /* 0x040fe40007ffe0ff */
[----:B------:R-:W-:Y:S01]  /*fdc0*/  HMMA.16816.F32 R36, R44, R38, RZ ;  /* 0x000000262c24723c */ /* 0x000fe200000018ff */
[----:B------:R-:W-:Y:S01]  /*fdd0*/  LDSM.16.M88.4 R8, [R73+0xb080] ;  /* 0x00b080004908783b */ /* 0x000fe20000000200 */
[C---:B------:R-:W-:Y:S02]  /*fde0*/  IADD3 R195, R208.reuse, 0x4000, RZ ;  /* 0x00004000d0c37810 */ /* 0x040fe40007ffe0ff */
[C---:B------:R-:W-:Y:S02]  /*fdf0*/  IADD3 R194, R208.reuse, 0x4800, RZ ;  /* 0x00004800d0c27810 */ /* 0x040fe40007ffe0ff */
[----:B------:R-:W-:-:S02]  /*fe00*/  IADD3 R193, R208, 0x5000, RZ ;  /* 0x00005000d0c17810 */ /* 0x000fc40007ffe0ff */
[----:B------:R-:W-:Y:S01]  /*fe10*/  HMMA.16816.F32 R28, R44, R30, RZ ;  /* 0x0000001e2c1c723c */ /* 0x000fe200000018ff */
[----:B------:R-:W-:-:S07]  /*fe20*/  IADD3 R192, R208, 0x5800, RZ ;  /* 0x00005800d0c07810 */ /* 0x000fce0007ffe0ff */
[C---:B------:R-:W-:Y:S08]  /*fe30*/  HMMA.16816.F32 R24, R44.reuse, R4, RZ ;  /* 0x000000042c18723c */ /* 0x040ff000000018ff */
[----:B------:R-:W-:Y:S01]  /*fe40*/  HMMA.16816.F32 R44, R44, R6, RZ ;  /* 0x000000062c2c723c */ /* 0x000fe200000018ff */
[----:B------:R-:W1:Y:S07]  /*fe50*/  LDSM.16.M88.4 R4, [R75] ;  /* 0x000000004b04783b */ /* 0x000e6e0000000200 */
[C---:B------:R-:W-:Y:S08]  /*fe60*/  HMMA.16816.F32 R40, R20.reuse, R56, R40 ;  /* 0x000000381428723c */ /* 0x040ff00000001828 */
[C---:B------:R-:W-:Y:S01]  /*fe70*/  HMMA.16816.F32 R36, R20.reuse, R58, R36 ;  /* 0x0000003a1424723c */ /* 0x040fe20000001824 */
[----:B------:R-:W-:Y:S07]  /*fe80*/  LDSM.16.M88.4 R56, [R201] ;  /* 0x00000000c938783b */ /* 0x000fee0000000200 */
[C---:B------:R-:W-:Y:S08]  /*fe90*/  HMMA.16816.F32 R32, R20.reuse, R52, R32 ;  /* 0x000000341420723c */ /* 0x040ff00000001820 */
[C---:B------:R-:W-:Y:S01]  /*fea0*/  HMMA.16816.F32 R28, R20.reuse, R54, R28 ;  /* 0x00000036141c723c */ /* 0x040fe2000000181c */
[----:B------:R-:W-:Y:S07]  /*feb0*/  LDSM.16.M88.4 R52, [R201+0x800] ;  /* 0x00080000c934783b */ /* 0x000fee0000000200 */
[C---:B------:R-:W-:Y:S08]  /*fec0*/  HMMA.16816.F32 R24, R20.reuse, R48, R24 ;  /* 0x000000301418723c */ /* 0x040ff00000001818 */
[----:B------:R-:W-:Y:S01]  /*fed0*/  HMMA.16816.F32 R20, R20, R50, R44 ;  /* 0x000000321414723c */ /* 0x000fe2000000182c */
[----:B------:R-:W2:Y:S04]  /*fee0*/  LDSM.16.M88.4 R44, [R74] ;  /* 0x000000004a2c783b */ /* 0x000ea80000000200 */
        /* <DEDUP_REMOVED lines=12> */
[C---:B------:R-:W-:Y:S01]  /*ffb0*/  HMMA.16816.F32 R36, R44.reuse, R58, R36 ;  /* 0x0000003a2c24723c */ /* 0x040fe20000001824 */
[----:B------:R-:W-:Y:S07]  /*ffc0*/  LDSM.16.M88.4 R56, [R208+0x1800] ;  /* 0x00180000d038783b */ /* 0x000fee0000000200 */
[C---:B------:R-:W-:Y:S08]  /*ffd0*/  HMMA.16816.F32 R32, R44.reuse, R52, R32 ;  /* 0x000000342c20723c */ /* 0x040ff00000001820 */
[C---:B------:R-:W-:Y:S01]  /*ffe0*/  HMMA.16816.F32 R28, R44.reuse, R54, R28 ;  /* 0x000000362c1c723c */ /* 0x040fe2000000181c */
[----:B------:R-:W-:Y:S07]  /*fff0*/  LDSM.16.M88.4 R52, [R208+0x2000] ;  /* 0x00200000d034783b */ /* 0x000fee0000000200 */
        /* <DEDUP_REMOVED lines=10> */
[C---:B----4-:R-:W-:Y:S08]  /*100a0*/  HMMA.16816.F32 R24, R4.reuse, R8, R24 ;  /* 0x000000080418723c */ /* 0x050ff00000001818 */
        /* <DEDUP_REMOVED lines=48> */
[----:B------:R-:W2:Y:S07]  /*103b0*/  LDSM.16.M88.4 R52, [R201+0x3000] ;  /* 0x00300000c934783b */ /* 0x000eae0000000200 */
[C---:B---3--:R-:W-:Y:S08]  /*103c0*/  HMMA.16816.F32 R24, R44.reuse, R48, R24 ;  /* 0x000000302c18723c */ /* 0x048ff00000001818 */
[----:B------:R-:W-:Y:S01]  /*103d0*/  HMMA.16816.F32 R20, R44, R50, R20 ;  /* 0x000000322c14723c */ /* 0x000fe20000001814 */
[----:B------:R-:W3:Y:S04]  /*103e0*/  LDSM.16.M88.4 R48, [R201+0x3800] ;  /* 0x00380000c930783b */ /* 0x000ee80000000200 */
[----:B------:R-:W5:Y:S03]  /*103f0*/  LDSM.16.M88.4 R44, [R201+0x4000] ;  /* 0x00400000c92c783b */ /* 0x000f660000000200 */
[C---:B-1----:R-:W-:Y:S08]  /*10400*/  HMMA.16816.F32 R40, R4.reuse, R16, R40 ;  /* 0x000000100428723c */ /* 0x042ff00000001828 */
[C---:B------:R-:W-:Y:S01]  /*10410*/  HMMA.16816.F32 R36, R4.reuse, R18, R36 ;  /* 0x000000120424723c */ /* 0x040fe20000001824 */
[----:B------:R-:W-:Y:S07]  /*10420*/  LDSM.16.M88.4 R16, [R210+0xc000] ;  /* 0x00c00000d210783b */ /* 0x000fee0000000200 */
[C---:B------:R-:W-:Y:S08]  /*10430*/  HMMA.16816.F32 R32, R4.reuse, R12, R32 ;  /* 0x0000000c0420723c */ /* 0x040ff00000001820 */
[C---:B------:R-:W-:Y:S01]  /*10440*/  HMMA.16816.F32 R28, R4.reuse, R14, R28 ;  /* 0x0000000e041c723c */ /* 0x040fe2000000181c */
[----:B------:R-:W1:Y:S07]  /*10450*/  LDSM.16.M88.4 R12, [R209+0xe880] ;  /* 0x00e88000d10c783b */ /* 0x000e6e0000000200 */
[C---:B----4-:R-:W-:Y:S08]  /*10460*/  HMMA.16816.F32 R24, R4.reuse, R8, R24 ;  /* 0x000000080418723c */ /* 0x050ff00000001818 */
[----:B------:R-:W-:Y:S01]  /*10470*/  HMMA.16816.F32 R20, R4, R10, R20 ;  /* 0x0000000a0414723c */ /* 0x000fe20000001814 */
[----:B------:R-:W4:Y:S04]  /*10480*/  LDSM.16.M88.4 R8, [R209+0xf080] ;  /* 0x00f08000d108783b */ /* 0x000f280000000200 */
[----:B------:R-:W1:Y:S03]  /*10490*/  LDSM.16.M88.4 R4, [R209+0xf880] ;  /* 0x00f88000d104783b */ /* 0x000e660000000200 */
[C---:B--2---:R-:W-:Y:S08]  /*104a0*/  HMMA.16816.F32 R40, R56.reuse, R52, R40 ;  /* 0x000000343828723c */ /* 0x044ff00000001828 */
[C---:B------:R-:W-:Y:S01]  /*104b0*/  HMMA.16816.F32 R36, R56.reuse, R54, R36 ;  /* 0x000000363824723c */ /* 0x040fe20000001824 */
[----:B------:R-:W-:Y:S07]  /*104c0*/  LDSM.16.M88.4 R52, [R208+0x4800] ;  /* 0x00480000d034783b */ /* 0x000fee0000000200 */
[C---:B---3--:R-:W-:Y:S08]  /*104d0*/  HMMA.16816.F32 R32, R56.reuse, R48, R32 ;  /* 0x000000303820723c */ /* 0x048ff00000001820 */
[C---:B------:R-:W-:Y:S01]  /*104e0*/  HMMA.16816.F32 R28, R56.reuse, R50, R28 ;  /* 0x00000032381c723c */ /* 0x040fe2000000181c */
[----:B------:R-:W-:Y:S07]  /*104f0*/  LDSM.16.M88.4 R48, [R208+0x5000] ;  /* 0x00500000d030783b */ /* 0x000fee0000000200 */
[C---:B-----5:R-:W-:Y:S08]  /*10500*/  HMMA.16816.F32 R24, R56.reuse, R44, R24 ;  /* 0x0000002c3818723c */ /* 0x060ff00000001818 */
[----:B------:R-:W-:Y:S01]  /*10510*/  HMMA.16816.F32 R20, R56, R46, R20 ;  /* 0x0000002e3814723c */ /* 0x000fe20000001814 */
[----:B------:R-:W2:Y:S04]  /*10520*/  LDSM.16.M88.4 R56, [R72+0xc000] ;  /* 0x00c000004838783b */ /* 0x000ea80000000200 */
[----:B------:R-:W3:Y:S03]  /*10530*/  LDSM.16.M88.4 R44, [R208+0x5800] ;  /* 0x00580000d02c783b */ /* 0x000ee60000000200 */
        /* <DEDUP_REMOVED lines=8> */
[----:B------:R-:W4:Y:S04]  /*105c0*/  LDSM.16.M88.4 R4, [R73+0xf080] ;  /* 0x00f080004904783b */ /* 0x000f280000000200 */
[----:B------:R-:W5:Y:S03]  /*105d0*/  LDSM.16.M88.4 R16, [R73+0xf880] ;  /* 0x00f880004910783b */ /* 0x000f660000000200 */
        /* <DEDUP_REMOVED lines=9> */
[----:B------:R-:W3:Y:S01]  /*10670*/  LDSM.16.M88.4 R44, [R201+0x5800] ;  /* 0x00580000c92c783b */ /* 0x000ee20000000200 */
[----:B------:R-:W-:-:S04]  /*10680*/  DEPBAR.LE SB0, 0x0 ;  /* 0x000080000000791a */ /* 0x000fc80000000000 */
[C---:B-1----:R-:W-:Y:S08]  /*10690*/  HMMA.16816.F32 R40, R12.reuse, R8, R40 ;  /* 0x000000080c28723c */ /* 0x042ff00000001828 */
[C---:B------:R-:W-:Y:S08]  /*106a0*/  HMMA.16816.F32 R36, R12.reuse, R10, R36 ;  /* 0x0000000a0c24723c */ /* 0x040ff00000001824 */
[C---:B----4-:R-:W-:Y:S08]  /*106b0*/  HMMA.16816.F32 R32, R12.reuse, R4, R32 ;  /* 0x000000040c20723c */ /* 0x050ff00000001820 */
[C---:B------:R-:W-:Y:S08]  /*106c0*/  HMMA.16816.F32 R28, R12.reuse, R6, R28 ;  /* 0x000000060c1c723c */ /* 0x040ff0000000181c */
[C---:B-----5:R-:W-:Y:S08]  /*106d0*/  HMMA.16816.F32 R24, R12.reuse, R16, R24 ;  /* 0x000000100c18723c */ /* 0x060ff00000001818 */
[----:B------:R-:W-:Y:S08]  /*106e0*/  HMMA.16816.F32 R20, R12, R18, R20 ;  /* 0x000000120c14723c */ /* 0x000ff00000001814 */
[C---:B--2---:R-:W-:Y:S08]  /*106f0*/  HMMA.16816.F32 R40, R56.reuse, R52, R40 ;  /* 0x000000343828723c */ /* 0x044ff00000001828 */
[C---:B------:R-:W-:Y:S08]  /*10700*/  HMMA.16816.F32 R36, R56.reuse, R54, R36 ;  /* 0x000000363824723c */ /* 0x040ff00000001824 */
[C---:B------:R-:W-:Y:S08]  /*10710*/  HMMA.16816.F32 R32, R56.reuse, R48, R32 ;  /* 0x000000303820723c */ /* 0x040ff00000001820 */
[C---:B------:R-:W-:Y:S08]  /*10720*/  HMMA.16816.F32 R28, R56.reuse, R50, R28 ;  /* 0x00000032381c723c */ /* 0x040ff0000000181c */
[C---:B---3--:R-:W-:Y:S08]  /*10730*/  HMMA.16816.F32 R24, R56.reuse, R44, R24 ;  /* 0x0000002c3818723c */ /* 0x048ff00000001818 */
[----:B------:R-:W-:Y:S01]  /*10740*/  HMMA.16816.F32 R20, R56, R46, R20 ;  /* 0x0000002e3814723c */ /* 0x000fe20000001814 */
[----:B------:R-:W-:Y:S06]  /*10750*/  BAR.SYNC.DEFER_BLOCKING 0x0 ;  /* 0x0000000000007b1d */ /* 0x000fec0000010000 */
[----:B------:R-:W-:Y:S05]  /*10760*/  @!P1 BRA `(.L_x_2703) ;  /* 0x0000043000009947 */ /* 0x000fea0003800000 */
[----:B------:R-:W-:Y:S01]  /*10770*/  ISETP.NE.AND P0, PT, R223, 0x1, PT ;  /* 0x00000001df00780c */ /* 0x000fe20003f05270 */
        /* <DEDUP_REMOVED lines=23> */
[----:B------:R-:W-:-:S04]  /*108f0*/  IMAD R4, R4, c[0x0][0x1f0], RZ ;  /* 0x00007c0004047a24 */ /* 0x000fc800078e02ff */
[----:B------:R-:W-:Y:S01]  /*10900*/  IMAD R5, R225, c[0x0][0x1f4], R4 ;  /* 0x00007d00e1057a24 */ /* 0x000fe200078e0204 */
[----:B------:R-:W-:-:S04]  /*10910*/  IADD3 R4, P0, R64, R6, RZ ;  /* 0x0000000640047210 */ /* 0x000fc80007f1e0ff */
[----:B------:R-:W-:Y:S02]  /*10920*/  IADD3.X R7, R60, R7, R5, P0, !PT ;  /* 0x000000073c077210 */ /* 0x000fe400007fe405 */
[----:B------:R-:W-:-:S04]  /*10930*/  LEA R5, P0, R4, c[0x0][0x1c8], 0x1 ;  /* 0x0000720004057a11 */ /* 0x000fc800078008ff */
[----:B------:R-:W-:Y:S01]  /*10940*/  LEA.HI.X R4, R4, c[0x0][0x1cc], R7, 0x1, P0 ;  /* 0x0000730004047a11 */ /* 0x000fe200000f0c07 */
[----:B------:R1:W2:Y:S01]  /*10950*/  SHFL.IDX PT, R6, R5, RZ, 0x181f ;  /* 0x00181fff05067589 */ /* 0x0002a200000e0000 */
[----:B------:R-:W-:-:S03]  /*10960*/  ISETP.GE.AND P0, PT, R2, 0x1, PT ;  /* 0x000000010200780c */ /* 0x000fc60003f06270 */
[----:B------:R1:W3:Y:S10]  /*10970*/  SHFL.IDX PT, R7, R4, RZ, 0x181f ;  /* 0x00181fff04077589 */ /* 0x0002f400000e0000 */
        /* <DEDUP_REMOVED lines=14> */
.L_x_2705:
[----:B------:R-:W-:Y:S05]  /*10a60*/  BSYNC B0 ;  /* 0x0000000000007941 */ /* 0x000fea0003800000 */
.L_x_2704:
[----:B------:R-:W-:Y:S01]  /*10a70*/  ISETP.GE.AND P0, PT, R2, 0x21, PT ;  /* 0x000000210200780c */ /* 0x000fe20003f06270 */
[----:B-1----:R-:W1:Y:S01]  /*10a80*/  SHFL.IDX PT, R4, R4, 0x1, 0x181f ;  /* 0x00381f0004047f89 */ /* 0x002e6200000e0000 */
[----:B------:R-:W-:Y:S03]  /*10a90*/  BSSY B0, `(.L_x_2703) ;  /* 0x0000010000007945 */ /* 0x000fe60003800000 */
[----:B------:R-:W4:Y:S08]  /*10aa0*/  SHFL.IDX PT, R5, R5, 0x1, 0x181f ;  /* 0x00381f0005057f89 */ /* 0x000f3000000e0000 */
[----:B------:R-:W-:Y:S05]  /*10ab0*/  @!P0 BRA `(.L_x_2706) ;  /* 0x000000d000008947 */ /* 0x000fea0003800000 */
[----:B----4-:R-:W-:-:S04]  /*10ac0*/  LEA R2, P0, R3, R5, 0x1 ;  /* 0x0000000503027211 */ /* 0x010fc800078008ff */
[----:B-1----:R-:W-:Y:S02]  /*10ad0*/  LEA.HI.X R3, R3, R4, R68, 0x1, P0 ;  /* 0x0000000403037211 */ /* 0x002fe400000f0c44 */
[----:B--2---:R-:W-:-:S03]  /*10ae0*/  LEA R6, P0, R67, R5, 0x1 ;  /* 0x0000000543067211 */ /* 0x004fc600078008ff */
[----:B------:R-:W-:Y:S01]  /*10af0*/  @!PT LDS RZ, [RZ] ;  /* 0x00000000fffff984 */ /* 0x000fe20000000800 */
[----:B------:R1:W-:Y:S01]  /*10b00*/  LDGSTS.E.BYPASS.LTC128B.128 [R227+0xb080], [R2.64], !P6 ;  /* 0x0b08000002e37fae */ /* 0x0003e2000f101d50 */
[----:B---3--:R-:W-:Y:S02]  /*10b10*/  LEA.HI.X R7, R67, R4, R70, 0x1, P0 ;  /* 0x0000000443077211 */ /* 0x008fe400000f0c46 */
[----:B------:R-:W-:-:S03]  /*10b20*/  LEA R8, P0, R66, R5, 0x1 ;  /* 0x0000000542087211 */ /* 0x000fc600078008ff */
[----:B------:R1:W-:Y:S01]  /*10b30*/  LDGSTS.E.BYPASS.LTC128B.128 [R227+0xc880], [R6.64], !P2 ;  /* 0x0c88000006e37fae */ /* 0x0003e2000d101d50 */
[----:B------:R-:W-:Y:S02]  /*10b40*/  LEA.HI.X R9, R66, R4, R71, 0x1, P0 ;  /* 0x0000000442097211 */ /* 0x000fe400000f0c47 */
[----:B------:R-:W-:-:S03]  /*10b50*/  LEA R10, P0, R230, R5, 0x1 ;  /* 0x00000005e60a7211 */ /* 0x000fc600078008ff */
[----:B------:R1:W-:Y:S01]  /*10b60*/  LDGSTS.E.BYPASS.LTC128B.128 [R227+0xe080], [R8.64], !P5 ;  /* 0x0e08000008e37fae */ /* 0x0003e2000e901d50 */
[----:B------:R-:W-:-:S05]  /*10b70*/  LEA.HI.X R11, R230, R4, R69, 0x1, P0 ;  /* 0x00000004e60b7211 */ /* 0x000fca00000f0c45 */
[----:B------:R1:W-:Y:S04]  /*10b80*/  LDGSTS.E.BYPASS.LTC128B.128 [R227+0xf880], [R10.64], !P4 ;  /* 0x0f8800000ae37fae */ /* 0x0003e8000e101d50 */
.L_x_2706:
[----:B------:R-:W-:Y:S05]  /*10b90*/  BSYNC B0 ;  /* 0x0000000000007941 */ /* 0x000fea0003800000 */
.L_x_2703:
[----:B-1----:R-:W-:Y:S01]  /*10ba0*/  LOP3.LUT R3, R62, 0xffffffe0, RZ, 0xc0, !PT ;  /* 0xffffffe03e037812 */ /* 0x002fe200078ec0ff */
        /* <DEDUP_REMOVED lines=28> */
[----:B------:R-:W-:Y:S01]  /*10d70*/  LDSM.16.MT88.4 R128, [R206+0x8880] ;  /* 0x00888000ce80783b */ /* 0x000fe20000004200 */
[----:B------:R-:W-:-:S02]  /*10d80*/  FMNMX.FTZ R3, R40, R41, !PT ;  /* 0x0000002928037209 */ /* 0x000fc40007810000 */
[----:B--23--:R-:W-:Y:S01]  /*10d90*/  FSEL R7, R38, -INF , P0 ;  /* 0xff80000026077808 */ /* 0x00cfe20000000000 */
[----:B------:R-:W-:Y:S01]  /*10da0*/  LDSM.16.MT88.4 R136, [R205+0x8880] ;  /* 0x00888000cd88783b */ /* 0x000fe20000004200 */
[----:B------:R-:W-:Y:S02]  /*10db0*/  FSEL R36, R36, -INF , P0 ;  /* 0xff80000024247808 */ /* 0x000fe40000000000 */
[----:B------:R-:W-:Y:S01]  /*10dc0*/  ISETP.GT.AND P0, PT, R61, 0x9, PT ;  /* 0x000000093d00780c */ /* 0x000fe20003f04270 */
[----:B------:R-:W-:Y:S01]  /*10dd0*/  LDSM.16.MT88.4 R164, [R206+0x6080] ;  /* 0x00608000cea4783b */ /* 0x000fe20000004200 */
[----:B------:R-:W-:Y:S02]  /*10de0*/  FMNMX.FTZ R3, R36, R3, !PT ;  /* 0x0000000324037209 */ /* 0x000fe40007810000 */
[----:B----4-:R-:W-:Y:S01]  /*10df0*/  FSEL R5, R39, -INF , P0 ;  /* 0xff80000027057808 */ /* 0x010fe20000000000 */
[----:B------:R-:W-:Y:S01]  /*10e00*/  LDSM.16.MT88.4 R160, [R205+0x6080] ;  /* 0x00608000cda0783b */ /* 0x000fe20000004200 */
[----:B------:R-:W-:-:S02]  /*10e10*/  FSEL R2, R37, -INF , P0 ;  /* 0xff80000025027808 */ /* 0x000fc40000000000 */
[C---:B------:R-:W-:Y:S01]  /*10e20*/  ISETP.GT.AND P0, PT, R61.reuse, 0x10, PT ;  /* 0x000000103d00780c */ /* 0x040fe20003f04270 */
[----:B------:R-:W-:Y:S01]  /*10e30*/  LDSM.16.MT88.4 R172, [R204+0x4880] ;  /* 0x00488000ccac783b */ /* 0x000fe20000004200 */
[----:B------:R-:W-:Y:S02]  /*10e40*/  FMNMX.FTZ R3, R2, R3, !PT ;  /* 0x0000000302037209 */ /* 0x000fe40007810000 */
[----:B------:R-:W-:Y:S01]  /*10e50*/  FSEL R9, R34, -INF , P0 ;  /* 0xff80000022097808 */ /* 0x000fe20000000000 */
[----:B------:R-:W-:Y:S01]  /*10e60*/  LDSM.16.MT88.4 R168, [R207+0x6080] ;  /* 0x00608000cfa8783b */ /* 0x000fe20000004200 */
        /* <DEDUP_REMOVED lines=28> */
[----:B------:R-:W-:Y:S01]  /*11030*/  FMNMX.FTZ R3, R182, R3, !PT ;  /* 0x00000003b6037209 */ /* 0x000fe20007810000 */
[----:B------:R-:W-:Y:S01]  /*11040*/  LDSM.16.MT88.4 R60, [R207+0x5880] ;  /* 0x00588000cf3c783b */ /* 0x000fe20000004200 */
[----:B------:R-:W-:-:S02]  /*11050*/  FSEL R180, R21, -INF , P0 ;  /* 0xff80000015b47808 */ /* 0x000fc40000000000 */
[----:B------:R-:W-:Y:S02]  /*11060*/  FSEL R176, R23, -INF , P0 ;  /* 0xff80000017b07808 */ /* 0x000fe40000000000 */
[----:B------:R-:W-:Y:S01]  /*11070*/  FMNMX.FTZ R14, R180, R3, !PT ;  /* 0x00000003b40e7209 */ /* 0x000fe20007810000 */
[----:B------:R-:W-:Y:S04]  /*11080*/  LDSM.16.MT88.4 R20, [R206+0x7880] ;  /* 0x00788000ce14783b */ /* 0x000fe80000004200 */
[----:B------:R-:W1:Y:S02]  /*11090*/  SHFL.BFLY PT, R11, R14, 0x2, 0x1f ;  /* 0x0c401f000e0b7f89 */ /* 0x000e6400000e0000 */
        /* <DEDUP_REMOVED lines=16> */
[----:B------:R-:W-:Y:S01]  /*111a0*/  LDSM.16.MT88.4 R36, [R206+0x4080] ;  /* 0x00408000ce24783b */ /* 0x000fe20000004200 */
        /* <DEDUP_REMOVED lines=9> */
[--C-:B------:R-:W-:Y:S01]  /*11240*/  FFMA.FTZ R232, R232, c[0x0][0x2d0], -R183.reuse ;  /* 0x0000b400e8e87a23 */ /* 0x100fe200000108b7 */
[----:B------:R-:W1:Y:S01]  /*11250*/  MUFU.EX2 R158, R158 ;  /* 0x0000009e009e7308 */ /* 0x000e620000000800 */
[--C-:B------:R-:W-:Y:S01]  /*11260*/  FFMA.FTZ R234, R182, c[0x0][0x2d0], -R183.reuse ;  /* 0x0000b400b6ea7a23 */ /* 0x100fe200000108b7 */
[----:B------:R-:W-:Y:S01]  /*11270*/  FMNMX.FTZ R11, R177, R12, !PT ;  /* 0x0000000cb10b7209 */ /* 0x000fe20007810000 */
[----:B------:R-:W-:-:S03]  /*11280*/  FFMA.FTZ R241, R180, c[0x0][0x2d0], -R183 ;  /* 0x0000b400b4f17a23 */ /* 0x000fc600000108b7 */
[----:B------:R-:W-:Y:S02]  /*11290*/  FMNMX.FTZ R11, R176, R11, !PT ;  /* 0x0000000bb00b7209 */ /* 0x000fe40007810000 */
[----:B------:R-:W-:Y:S03]  /*112a0*/  MUFU.EX2 R159, R159 ;  /* 0x0000009f009f7308 */ /* 0x000fe60000000800 */
[----:B------:R-:W2:Y:S05]  /*112b0*/  SHFL.BFLY PT, R12, R11, 0x2, 0x1f ;  /* 0x0c401f000b0c7f89 */ /* 0x000eaa00000e0000 */
[----:B------:R-:W3:Y:S01]  /*112c0*/  MUFU.EX2 R2, R2 ;  /* 0x0000000200027308 */ /* 0x000ee20000000800 */
[----:B-1----:R-:W-:Y:S01]  /*112d0*/  F2FP.PACK_AB R140, R158, R185 ;  /* 0x000000b99e8c723e */ /* 0x002fe200000000ff */
[----:B------:R-:W-:-:S06]  /*112e0*/  FADD.FTZ R158, R185, R158 ;  /* 0x0000009eb99e7221 */ /* 0x000fcc0000010000 */
[----:B------:R-:W-:Y:S01]  /*112f0*/  MUFU.EX2 R231, R231 ;  /* 0x000000e700e77308 */ /* 0x000fe20000000800 */
[----:B---3--:R-:W-:-:S07]  /*11300*/  F2FP.PACK_AB R142, R2, R159 ;  /* 0x0000009f028e723e */ /* 0x008fce00000000ff */
[----:B------:R-:W-:Y:S01]  /*11310*/  MUFU.EX2 R188, R188 ;  /* 0x000000bc00bc7308 */ /* 0x000fe20000000800 */
[----:B------:R-:W-:Y:S01]  /*11320*/  FADD.FTZ R159, R159, R158 ;  /* 0x0000009e9f9f7221 */ /* 0x000fe20000010000 */
[----:B--2---:R-:W-:-:S03]  /*11330*/  FMNMX.FTZ R12, R11, R12, !PT ;  /* 0x0000000c0b0c7209 */ /* 0x004fc60007810000 */
[----:B------:R-:W-:Y:S02]  /*11340*/  FADD.FTZ R2, R2, R159 ;  /* 0x0000009f02027221 */ /* 0x000fe40000010000 */
[----:B------:R-:W1:Y:S01]  /*11350*/  SHFL.BFLY PT, R157, R12, 0x1, 0x1f ;  /* 0x0c201f000c9d7f89 */ /* 0x000e6200000e0000 */
[----:B------:R-:W-:Y:S08]  /*11360*/  MUFU.EX2 R191, R191 ;  /* 0x000000bf00bf7308 */ /* 0x000ff00000000800 */
[----:B------:R-:W-:Y:S08]  /*11370*/  MUFU.EX2 R186, R186 ;  /* 0x000000ba00ba7308 */ /* 0x000ff00000000800 */
[----:B------:R-:W-:Y:S01]  /*11380*/  MUFU.EX2 R232, R232 ;  /* 0x000000e800e87308 */ /* 0x000fe20000000800 */
[----:B-1----:R-:W-:-:S07]  /*11390*/  FMNMX.FTZ R157, R157, R12, !PT ;  /* 0x0000000c9d9d7209 */ /* 0x002fce0007810000 */
[----:B------:R-:W-:Y:S01]  /*113a0*/  MUFU.EX2 R237, R237 ;  /* 0x000000ed00ed7308 */ /* 0x000fe20000000800 */
[C---:B------:R-:W-:Y:S01]  /*113b0*/  FSETP.NEU.FTZ.AND P0, PT, R157.reuse, -INF , PT ;  /* 0xff8000009d00780b */ /* 0x040fe20003f1d000 */
[----:B------:R-:W-:-:S06]  /*113c0*/  FMUL.FTZ R178, R157, c[0x0][0x2d0] ;  /* 0x0000b4009db27a20 */ /* 0x000fcc0000410000 */
[----:B------:R-:W-:Y:S01]  /*113d0*/  MUFU.EX2 R234, R234 ;  /* 0x000000ea00ea7308 */ /* 0x000fe20000000800 */
[----:B------:R-:W-:-:S05]  /*113e0*/  FSEL R178, R178, RZ, P0 ;  /* 0x000000ffb2b27208 */ /* 0x000fca0000000000 */
[--C-:B------:R-:W-:Y:S02]  /*113f0*/  FFMA.FTZ R189, R42, c[0x0][0x2d0], -R178.reuse ;  /* 0x0000b4002abd7a23 */ /* 0x100fe400000108b2 */
[--C-:B------:R-:W-:Y:S01]  /*11400*/  FFMA.FTZ R184, R43, c[0x0][0x2d0], -R178.reuse ;  /* 0x0000b4002bb87a23 */ /* 0x100fe200000108b2 */
[----:B------:R-:W-:Y:S01]  /*11410*/  MUFU.EX2 R241, R241 ;  /* 0x000000f100f17308 */ /* 0x000fe20000000800 */
[--C-:B------:R-:W-:Y:S02]  /*11420*/  FFMA.FTZ R187, R7, c[0x0][0x2d0], -R178.reuse ;  /* 0x0000b40007bb7a23 */ /* 0x100fe400000108b2 */
[--C-:B------:R-:W-:Y:S02]  /*11430*/  FFMA.FTZ R0, R5, c[0x0][0x2d0], -R178.reuse ;  /* 0x0000b40005007a23 */ /* 0x100fe400000108b2 */
[----:B------:R-:W1:Y:S01]  /*11440*/  LDSM.16.MT88.4 R4, [R204+0x8880] ;  /* 0x00888000cc04783b */ /* 0x000e620000004200 */
[--C-:B------:R-:W-:Y:S02]  /*11450*/  FFMA.FTZ R235, R9, c[0x0][0x2d0], -R178.reuse ;  /* 0x0000b40009eb7a23 */ /* 0x100fe400000108b2 */
[----:B------:R-:W-:Y:S01]  /*11460*/  MUFU.EX2 R189, R189 ;  /* 0x000000bd00bd7308 */ /* 0x000fe20000000800 */
[----:B------:R-:W2:Y:S01]  /*11470*/  LDSM.16.MT88.4 R8, [R207+0x4880] ;  /* 0x00488000cf08783b */ /* 0x000ea20000004200 */
[----:B------:R-:W-:-:S02]  /*11480*/  FFMA.FTZ R214, R17, c[0x0][0x2d0], -R178 ;  /* 0x0000b40011d67a23 */ /* 0x000fc400000108b2 */
[--C-:B------:R-:W-:Y:S01]  /*11490*/  FFMA.FTZ R233, R13, c[0x0][0x2d0], -R178.reuse ;  /* 0x0000b4000de97a23 */ /* 0x100fe200000108b2 */
[----:B------:R-:W3:Y:S01]  /*114a0*/  LDSM.16.MT88.4 R16, [R206+0x4880] ;  /* 0x00488000ce10783b */ /* 0x000ee20000004200 */
[--C-:B------:R-:W-:Y:S02]  /*114b0*/  FFMA.FTZ R190, R15, c[0x0][0x2d0], -R178.reuse ;  /* 0x0000b4000fbe7a23 */ /* 0x100fe400000108b2 */
[----:B------:R-:W4:Y:S01]  /*114c0*/  MUFU.EX2 R184, R184 ;  /* 0x000000b800b87308 */ /* 0x000f220000000800 */
[----:B------:R-:W5:Y:S01]  /*114d0*/  LDSM.16.MT88.4 R12, [R205+0x4880] ;  /* 0x00488000cd0c783b */ /* 0x000f620000004200 */
[--C-:B------:R-:W-:Y:S02]  /*114e0*/  FFMA.FTZ R236, R181, c[0x0][0x2d0], -R178.reuse ;  /* 0x0000b400b5ec7a23 */ /* 0x100fe400000108b2 */
[--C-:B------:R-:W-:Y:S01]  /*114f0*/  FFMA.FTZ R239, R179, c[0x0][0x2d0], -R178.reuse ;  /* 0x0000b400b3ef7a23 */ /* 0x100fe200000108b2 */
[----:B------:R-:W-:Y:S01]  /*11500*/  LDSM.16.MT88.4 R180, [R207+0x6880] ;  /* 0x00688000cfb4783b */ /* 0x000fe20000004200 */
[----:B------:R-:W-:-:S02]  /*11510*/  FFMA.FTZ R238, R177, c[0x0][0x2d0], -R178 ;  /* 0x0000b400b1ee7a23 */ /* 0x000fc400000108b2 */
[----:B------:R-:W-:Y:S01]  /*11520*/  MUFU.EX2 R187, R187 ;  /* 0x000000bb00bb7308 */ /* 0x000fe20000000800 */
[----:B------:R-:W-:Y:S02]  /*11530*/  FFMA.FTZ R243, R176, c[0x0][0x2d0], -R178 ;  /* 0x0000b400b0f37a23 */ /* 0x000fe400000108b2 */
[----:B------:R-:W-:Y:S05]  /*11540*/  LDSM.16.MT88.4 R176, [R205+0x6880] ;  /* 0x00688000cdb0783b */ /* 0x000fea0000004200 */
[----:B------:R-:W1:Y:S01]  /*11550*/  MUFU.EX2 R0, R0 ;  /* 0x0000000000007308 */ /* 0x000e620000000800 */
[----:B----4-:R-:W-:Y:S01]  /*11560*/  F2FP.PACK_AB R141, R184, R189 ;  /* 0x000000bdb88d723e */ /* 0x010fe200000000ff */
[----:B------:R-:W-:-:S06]  /*11570*/  FADD.FTZ R184, R189, R184 ;  /* 0x000000b8bdb87221 */ /* 0x000fcc0000010000 */
[----:B------:R-:W-:Y:S01]  /*11580*/  MUFU.EX2 R235, R235 ;  /* 0x000000eb00eb7308 */ /* 0x000fe20000000800 */
[----:B-1----:R-:W-:-:S07]  /*11590*/  F2FP.PACK_AB R143, R0, R187 ;  /* 0x000000bb008f723e */ /* 0x002fce00000000ff */
[----:B------:R-:W1:Y:S01]  /*115a0*/  MUFU.EX2 R214, R214 ;  /* 0x000000d600d67308 */ /* 0x000e620000000800 */
[----:B------:R-:W-:-:S04]  /*115b0*/  FADD.FTZ R187, R187, R184 ;  /* 0x000000b8bbbb7221 */ /* 0x000fc80000010000 */
[----:B------:R-:W-:Y:S01]  /*115c0*/  FADD.FTZ R0, R0, R187 ;  /* 0x000000bb00007221 */ /* 0x000fe20000010000 */
        /* <DEDUP_REMOVED lines=39> */
[----:B-1----:R-:W-:Y:S01]  /*11840*/  F2FP.PACK_AB R5, R214, R235 ;  /* 0x000000ebd605723e */ /* 0x002fe200000000ff */
[----:B------:R-:W-:-:S02]  /*11850*/  FADD.FTZ R231, R231, R2 ;  /* 0x00000002e7e77221 */ /* 0x000fc40000010000 */
[----:B------:R-:W-:Y:S02]  /*11860*/  FADD.FTZ R235, R235, R0 ;  /* 0x00000000ebeb7221 */ /* 0x000fe40000010000 */
[----:B------:R-:W-:Y:S01]  /*11870*/  FADD.FTZ R188, R188, R231 ;  /* 0x000000e7bcbc7221 */ /* 0x000fe20000010000 */
[----:B------:R-:W-:Y:S01]  /*11880*/  F2FP.PACK_AB R6, R186, R191 ;  /* 0x000000bfba06723e */ /* 0x000fe200000000ff */
[----:B------:R-:W-:Y:S01]  /*11890*/  FADD.FTZ R214, R214, R235 ;  /* 0x000000ebd6d67221 */ /* 0x000fe20000010000 */
[----:B----4-:R-:W-:Y:S01]  /*118a0*/  F2FP.PACK_AB R7, R190, R233 ;  /* 0x000000e9be07723e */ /* 0x010fe200000000ff */
[----:B------:R-:W-:Y:S02]  /*118b0*/  FADD.FTZ R191, R191, R188 ;  /* 0x000000bcbfbf7221 */ /* 0x000fe40000010000 */
[----:B------:R-:W-:Y:S02]  /*118c0*/  FADD.FTZ R233, R233, R214 ;  /* 0x000000d6e9e97221 */ /* 0x000fe40000010000 */
[----:B------:R-:W-:-:S02]  /*118d0*/  FADD.FTZ R191, R186, R191 ;  /* 0x000000bfbabf7221 */ /* 0x000fc40000010000 */
[----:B--2---:R-:W-:Y:S01]  /*118e0*/  HMMA.16816.F32 R152, R4, R8, R152 ;  /* 0x000000080498723c */ /* 0x004fe20000001898 */
[----:B------:R-:W-:-:S07]  /*118f0*/  FADD.FTZ R233, R190, R233 ;  /* 0x000000e9bee97221 */ /* 0x000fce0000010000 */
[C---:B------:R-:W-:Y:S01]  /*11900*/  HMMA.16816.F32 R28, R4.reuse, R10, R28 ;  /* 0x0000000a041c723c */ /* 0x040fe2000000181c */
[----:B------:R-:W1:Y:S07]  /*11910*/  LDSM.16.MT88.4 R8, [R204+0x6080] ;  /* 0x00608000cc08783b */ /* 0x000e6e0000004200 */
[C---:B---3--:R-:W-:Y:S08]  /*11920*/  HMMA.16816.F32 R32, R4.reuse, R16, R32 ;  /* 0x000000100420723c */ /* 0x048ff00000001820 */
[C---:B------:R-:W-:Y:S01]  /*11930*/  HMMA.16816.F32 R36, R4.reuse, R18, R36 ;  /* 0x000000120424723c */ /* 0x040fe20000001824 */
[----:B------:R-:W-:Y:S07]  /*11940*/  LDSM.16.MT88.4 R16, [R205+0x7880] ;  /* 0x00788000cd10783b */ /* 0x000fee0000004200 */
[C---:B-----5:R-:W-:Y:S08]  /*11950*/  HMMA.16816.F32 R40, R4.reuse, R12, R40 ;  /* 0x0000000c0428723c */ /* 0x060ff00000001828 */
        /* <DEDUP_REMOVED lines=117> */
.L_x_2712:
        /* <DEDUP_REMOVED lines=56> */
.L_x_2731:
        /* <DEDUP_REMOVED lines=16> */
.L_x_2709:
[----:B----4-:R-:W-:Y:S05]  /*12530*/  BSYNC B0 ;  /* 0x0000000000007941 */ /* 0x010fea0003800000 */
.L_x_2708:
[----:B------:R-:W0:Y:S01]  /*12540*/  LDGDEPBAR ;  /* 0x00000000000079af */ /* 0x000e220000000000 */
[----:B------:R-:W-:Y:S01]  /*12550*/  WARPSYNC 0xffffffff ;  /* 0xffffffff00007948 */ /* 0x000fe20003800000 */
[C---:B-1----:R-:W-:Y:S03]  /*12560*/  HMMA.16816.F32 R4, R160.reuse, R164, RZ ;  /* 0x000000a4a004723c */ /* 0x042fe600000018ff */
[----:B------:R-:W-:Y:S01]  /*12570*/  ISETP.GE.AND P0, PT, R238, 0x1, PT ;  /* 0x00000001ee00780c */ /* 0x000fe20003f06270 */
[C---:B------:R-:W-:Y:S01]  /*12580*/  IMAD R158, R211.reuse, 0x2, R210 ;  /* 0x00000002d39e7824 */ /* 0x040fe200078e02d2 */
[----:B------:R-:W-:Y:S01]  /*12590*/  LEA R2, R212, R209, 0x1 ;  /* 0x000000d1d4027211 */ /* 0x000fe200078e08ff */
[----:B------:R-:W-:Y:S02]  /*125a0*/  IMAD R156, R211, 0x2, R214 ;  /* 0x00000002d39c7824 */ /* 0x000fe400078e02d6 */
[C---:B------:R-:W-:Y:S01]  /*125b0*/  HMMA.16816.F32 R8, R160.reuse, R166, RZ ;  /* 0x000000a6a008723c */ /* 0x040fe200000018ff */
[----:B------:R-:W-:Y:S07]  /*125c0*/  LDSM.16.M88.4 R164, [R158] ;  /* 0x000000009ea4783b */ /* 0x000fee0000000200 */
[C---:B------:R-:W-:Y:S08]  /*125d0*/  HMMA.16816.F32 R12, R160.reuse, R168, RZ ;  /* 0x000000a8a00c723c */ /* 0x040ff000000018ff */
[C---:B------:R-:W-:Y:S01]  /*125e0*/  HMMA.16816.F32 R16, R160.reuse, R170, RZ ;  /* 0x000000aaa010723c */ /* 0x040fe200000018ff */
[----:B------:R-:W1:Y:S07]  /*125f0*/  LDSM.16.M88.4 R168, [R2+0xa080] ;  /* 0x00a0800002a8783b */ /* 0x000e6e0000000200 */
[C---:B------:R-:W-:Y:S08]  /*12600*/  HMMA.16816.F32 R20, R160.reuse, R172, RZ ;  /* 0x000000aca014723c */ /* 0x040ff000000018ff */
[----:B------:R-:W-:Y:S01]  /*12610*/  HMMA.16816.F32 R24, R160, R174, RZ ;  /* 0x000000aea018723c */ /* 0x000fe200000018ff */
[----:B------:R-:W2:Y:S05]  /*12620*/  LDSM.16.M88.4 R160, [R2+0xa880] ;  /* 0x00a8800002a0783b */ /* 0x000eaa0000000200 */
[----:B------:R-:W4:Y:S02]  /*12630*/  LDSM.16.M88.4 R172, [R2+0xb080] ;  /* 0x00b0800002ac783b */ /* 0x000f240000000200 */
[C---:B------:R-:W-:Y:S08]  /*12640*/  HMMA.16816.F32 R4, R176.reuse, R180, R4 ;  /* 0x000000b4b004723c */ /* 0x040ff00000001804 */
[C---:B------:R-:W-:Y:S01]  /*12650*/  HMMA.16816.F32 R8, R176.reuse, R182, R8 ;  /* 0x000000b6b008723c */ /* 0x040fe20000001808 */
[----:B------:R-:W-:Y:S07]  /*12660*/  LDSM.16.M88.4 R180, [R156] ;  /* 0x000000009cb4783b */ /* 0x000fee0000000200 */
[C---:B---3--:R-:W-:Y:S08]  /*12670*/  HMMA.16816.F32 R12, R176.reuse, R184, R12 ;  /* 0x000000b8b00c723c */ /* 0x048ff0000000180c */
[C---:B------:R-:W-:Y:S01]  /*12680*/  HMMA.16816.F32 R16, R176.reuse, R186, R16 ;  /* 0x000000bab010723c */ /* 0x040fe20000001810 */
[----:B------:R-:W3:Y:S07]  /*12690*/  LDSM.16.M88.4 R184, [R201] ;  /* 0x00000000c9b8783b */ /* 0x000eee0000000200 */
[C---:B------:R-:W-:Y:S08]  /*126a0*/  HMMA.16816.F32 R20, R176.reuse, R188, R20 ;  /* 0x000000bcb014723c */ /* 0x040ff00000001814 */
[----:B------:R-:W-:Y:S01]  /*126b0*/  HMMA.16816.F32 R24, R176, R190, R24 ;  /* 0x000000beb018723c */ /* 0x000fe20000001818 */
[----:B------:R-:W5:Y:S05]  /*126c0*/  LDSM.16.M88.4 R176, [R201+0x800] ;  /* 0x00080000c9b0783b */ /* 0x000f6a0000000200 */
[----:B------:R-:W3:Y:S02]  /*126d0*/  LDSM.16.M88.4 R188, [R201+0x1000] ;  /* 0x00100000c9bc783b */ /* 0x000ee40000000200 */
        /* <DEDUP_REMOVED lines=8> */
[----:B------:R-:W2:Y:S05]  /*12760*/  LDSM.16.M88.4 R164, [R209+0xc080] ;  /* 0x00c08000d1a4783b */ /* 0x000eaa0000000200 */
[----:B------:R-:W4:Y:S02]  /*12770*/  LDSM.16.M88.4 R172, [R209+0xc880] ;  /* 0x00c88000d1ac783b */ /* 0x000f240000000200 */
[C---:B---3--:R-:W-:Y:S08]  /*12780*/  HMMA.16816.F32 R4, R180.reuse, R184, R4 ;  /* 0x000000b8b404723c */ /* 0x048ff00000001804 */
[C---:B------:R-:W-:Y:S01]  /*12790*/  HMMA.16816.F32 R8, R180.reuse, R186, R8 ;  /* 0x000000bab408723c */ /* 0x040fe20000001808 */
[----:B------:R-:W-:Y:S07]  /*127a0*/  LDSM.16.M88.4 R184, [R200] ;  /* 0x00000000c8b8783b */ /* 0x000fee0000000200 */
[C---:B-----5:R-:W-:Y:S08]  /*127b0*/  HMMA.16816.F32 R12, R180.reuse, R176, R12 ;  /* 0x000000b0b40c723c */ /* 0x060ff0000000180c */
[C---:B------:R-:W-:Y:S01]  /*127c0*/  HMMA.16816.F32 R16, R180.reuse, R178, R16 ;  /* 0x000000b2b410723c */ /* 0x040fe20000001810 */
[----:B------:R-:W3:Y:S07]  /*127d0*/  LDSM.16.M88.4 R176, [R214+0x4000] ;  /* 0x00400000d6b0783b */ /* 0x000eee0000000200 */
[C---:B------:R-:W-:Y:S08]  /*127e0*/  HMMA.16816.F32 R20, R180.reuse, R188, R20 ;  /* 0x000000bcb414723c */ /* 0x040ff00000001814 */
[----:B------:R-:W-:Y:S01]  /*127f0*/  HMMA.16816.F32 R24, R180, R190, R24 ;  /* 0x000000beb418723c */ /* 0x000fe20000001818 */
[----:B------:R-:W5:Y:S05]  /*12800*/  LDSM.16.M88.4 R180, [R199] ;  /* 0x00000000c7b4783b */ /* 0x000f6a0000000200 */
[----:B------:R-:W3:Y:S02]  /*12810*/  LDSM.16.M88.4 R188, [R198] ;  /* 0x00000000c6bc783b */ /* 0x000ee40000000200 */
        /* <DEDUP_REMOVED lines=12> */
[----:B------:R-:W-:Y:S07]  /*128e0*/  LDSM.16.M88.4 R184, [R201+0x1800] ;  /* 0x00180000c9b8783b */ /* 0x000fee0000000200 */
[C---:B-----5:R-:W-:Y:S08]  /*128f0*/  HMMA.16816.F32 R12, R176.reuse, R180, R12 ;  /* 0x000000b4b00c723c */ /* 0x060ff0000000180c */
[C---:B------:R-:W-:Y:S01]  /*12900*/  HMMA.16816.F32 R16, R176.reuse, R182, R16 ;  /* 0x000000b6b010723c */ /* 0x040fe20000001810 */
[----:B------:R-:W3:Y:S07]  /*12910*/  LDSM.16.M88.4 R180, [R156+0x4000] ;  /* 0x004000009cb4783b */ /* 0x000eee0000000200 */
        /* <DEDUP_REMOVED lines=84> */
[C---:B-1----:R-:W-:Y:S01]  /*12e60*/  HMMA.16816.F32 R4, R164.reuse, R168, R4 ;  /* 0x000000a8a404723c */ /* 0x042fe20000001804 */
[----:B------:R-:W-:Y:S04]  /*12e70*/  DEPBAR.LE SB0, 0x0 ;  /* 0x000080000000791a */ /* 0x000fe80000000000 */
[----:B------:R-:W-:Y:S03]  /*12e80*/  BAR.SYNC.DEFER_BLOCKING 0x0 ;  /* 0x0000000000007b1d */ /* 0x000fe60000010000 */
[C---:B------:R-:W-:Y:S08]  /*12e90*/  HMMA.16816.F32 R8, R164.reuse, R170, R8 ;  /* 0x000000aaa408723c */ /* 0x040ff00000001808 */
[C---:B--2---:R-:W-:Y:S08]  /*12ea0*/  HMMA.16816.F32 R12, R164.reuse, R160, R12 ;  /* 0x000000a0a40c723c */ /* 0x044ff0000000180c */
[C---:B------:R-:W-:Y:S08]  /*12eb0*/  HMMA.16816.F32 R16, R164.reuse, R162, R16 ;  /* 0x000000a2a410723c */ /* 0x040ff00000001810 */
[C---:B----4-:R-:W-:Y:S08]  /*12ec0*/  HMMA.16816.F32 R20, R164.reuse, R172, R20 ;  /* 0x000000aca414723c */ /* 0x050ff00000001814 */
[----:B------:R-:W-:Y:S08]  /*12ed0*/  HMMA.16816.F32 R24, R164, R174, R24 ;  /* 0x000000aea418723c */ /* 0x000ff00000001818 */
[C---:B---3--:R-:W-:Y:S08]  /*12ee0*/  HMMA.16816.F32 R4, R180.reuse, R184, R4 ;  /* 0x000000b8b404723c */ /* 0x048ff00000001804 */
[C---:B------:R-:W-:Y:S08]  /*12ef0*/  HMMA.16816.F32 R8, R180.reuse, R186, R8 ;  /* 0x000000bab408723c */ /* 0x040ff00000001808 */
[C---:B-----5:R-:W-:Y:S08]  /*12f00*/  HMMA.16816.F32 R12, R180.reuse, R176, R12 ;  /* 0x000000b0b40c723c */ /* 0x060ff0000000180c */
[C---:B------:R-:W-:Y:S08]  /*12f10*/  HMMA.16816.F32 R16, R180.reuse, R178, R16 ;  /* 0x000000b2b410723c */ /* 0x040ff00000001810 */
[C---:B------:R-:W-:Y:S08]  /*12f20*/  HMMA.16816.F32 R20, R180.reuse, R188, R20 ;  /* 0x000000bcb414723c */ /* 0x040ff00000001814 */
[----:B------:R-:W-:Y:S01]  /*12f30*/  HMMA.16816.F32 R24, R180, R190, R24 ;  /* 0x000000beb418723c */ /* 0x000fe20000001818 */
[----:B------:R-:W-:-:S07]  /*12f40*/  @!P0 BRA `(.L_x_2711) ;  /* 0x0000040000008947 */ /* 0x000fce0003800000 */
[----:B------:R-:W-:Y:S01]  /*12f50*/  IMAD R161, R238, 0x30, R217 ;  /* 0x00000030eea17824 */ /* 0x000fe200078e02d9 */
[----:B------:R-:W-:Y:S01]  /*12f60*/  ISETP.NE.AND P1, PT, R223, 0x1, PT ;  /* 0x00000001df00780c */ /* 0x000fe20003f25270 */
[----:B------:R-:W-:Y:S02]  /*12f70*/  IMAD.MOV.U32 R225, RZ, RZ, RZ ;  /* 0x000000ffffe17224 */ /* 0x000fe400078e00ff */
[----:B------:R-:W-:Y:S01]  /*12f80*/  IMAD R159, R159, c[0x0][0x1e8], RZ ;  /* 0x00007a009f9f7a24 */ /* 0x000fe200078e02ff */
[----:B------:R-:W-:Y:S03]  /*12f90*/  IADD3 R226, R161, -0x30, R220 ;  /* 0xffffffd0a1e27810 */ /* 0x000fe60007ffe0dc */
[----:B------:R-:W-:Y:S02]  /*12fa0*/  IMAD R159, R215, c[0x0][0x1ec], R159 ;  /* 0x00007b00d79f7a24 */ /* 0x000fe400078e029f */
        /* <DEDUP_REMOVED lines=9> */
[----:B------:R-:W-:Y:S03]  /*13040*/  @!P3 LEA.HI.X R165, R163, c[0x0][0x2a4], R2, 0x2, P0 ;  /* 0x0000a900a3a5ba11 */ /* 0x000fe600000f1402 */
[C---:B------:R-:W-:Y:S01]  /*13050*/  IMAD.WIDE.U32 R162, R226.reuse, c[0x0][0x1e0], RZ ;  /* 0x00007800e2a27a25 */ /* 0x040fe200078e00ff */
[----:B------:R-:W-:Y:S01]  /*13060*/  SHF.R.S32.HI R161, RZ, 0x1f, R226 ;  /* 0x0000001fffa17819 */ /* 0x000fe200000114e2 */
[----:B------:R1:W2:Y:S04]  /*13070*/  @!P3 LDG.E R225, [R164.64] ;  /* 0x00000004a4e1b981 */ /* 0x0002a8000c1e1900 */
[----:B------:R-:W-:Y:S04]  /*13080*/  IMAD R161, R161, c[0x0][0x1e0], RZ ;  /* 0x00007800a1a17a24 */ /* 0x000fe800078e02ff */
[----:B------:R-:W-:Y:S04]  /*13090*/  IMAD R161, R226, c[0x0][0x1e4], R161 ;  /* 0x00007900e2a17a24 */ /* 0x000fe800078e02a1 */
[----:B------:R-:W-:Y:S02]  /*130a0*/  IMAD.IADD R163, R163, 0x1, R161 ;  /* 0x00000001a3a37824 */ /* 0x000fe400078e02a1 */
[----:B-1----:R-:W-:Y:S04]  /*130b0*/  IMAD.WIDE.U32 R164, R215, c[0x0][0x1e8], RZ ;  /* 0x00007a00d7a47a25 */ /* 0x002fe800078e00ff */
[----:B------:R-:W-:Y:S01]  /*130c0*/  IMAD.IADD R159, R165, 0x1, R159 ;  /* 0x00000001a59f7824 */ /* 0x000fe200078e029f */
[----:B--2---:R-:W-:Y:S01]  /*130d0*/  SHF.R.S32.HI R160, RZ, 0x1f, R225 ;  /* 0x0000001fffa07819 */ /* 0x004fe200000114e1 */
[C---:B------:R-:W-:Y:S04]  /*130e0*/  IMAD.WIDE.U32 R162, R225.reuse, c[0x0][0x1f0], R162 ;  /* 0x00007c00e1a27a25 */ /* 0x040fe800078e00a2 */
[----:B------:R-:W-:Y:S01]  /*130f0*/  IMAD R160, R160, c[0x0][0x1f0], RZ ;  /* 0x00007c00a0a07a24 */ /* 0x000fe200078e02ff */
[----:B------:R-:W-:Y:S03]  /*13100*/  IADD3 R158, P0, R164, R162, RZ ;  /* 0x000000a2a49e7210 */ /* 0x000fe60007f1e0ff */
[----:B------:R-:W-:Y:S05]  /*13110*/  IMAD R160, R225, c[0x0][0x1f4], R160 ;  /* 0x00007d00e1a07a24 */ /* 0x000fea00078e02a0 */
[----:B------:R-:W-:Y:S02]  /*13120*/  IADD3.X R159, R159, R163, R160, P0, !PT ;  /* 0x000000a39f9f7210 */ /* 0x000fe400007fe4a0 */
[C---:B------:R-:W-:Y:S04]  /*13130*/  LEA R156, P0, R158.reuse, c[0x0][0x1c8], 0x1 ;  /* 0x000072009e9c7a11 */ /* 0x040fe800078008ff */
[----:B------:R-:W-:Y:S02]  /*13140*/  LEA.HI.X R2, R158, c[0x0][0x1cc], R159, 0x1, P0 ;  /* 0x000073009e027a11 */ /* 0x000fe400000f0c9f */
[----:B------:R-:W1:Y:S04]  /*13150*/  SHFL.IDX PT, R158, R156, RZ, 0x181f ;  /* 0x00181fff9c9e7589 */ /* 0x000e6800000e0000 */
[----:B------:R-:W2:Y:S04]  /*13160*/  SHFL.IDX PT, R159, R2, RZ, 0x181f ;  /* 0x00181fff029f7589 */ /* 0x000ea800000e0000 */
[----:B------:R-:W3:Y:S01]  /*13170*/  SHFL.IDX PT, R156, R156, 0x1, 0x181f ;  /* 0x00381f009c9c7f89 */ /* 0x000ee200000e0000 */
[C---:B-1----:R-:W-:Y:S05]  /*13180*/  @P1 IADD3 R164, P0, R158.reuse, R233, RZ ;  /* 0x000000e99ea41210 */ /* 0x042fea0007f1e0ff */
[C---:B--2---:R-:W-:Y:S01]  /*13190*/  @P1 IMAD.X R165, R159.reuse, 0x1, R232, P0 ;  /* 0x000000019fa51824 */ /* 0x044fe200000e06e8 */
[C---:B------:R-:W-:Y:S04]  /*131a0*/  @P1 IADD3 R162, P0, R158.reuse, R235, RZ ;  /* 0x000000eb9ea21210 */ /* 0x040fe80007f1e0ff */
[----:B------:R1:W-:Y:S01]  /*131b0*/  @P1 LDGSTS.E.BYPASS.LTC128B.128 [R227+0xa080], [R164.64], !P6 ;  /* 0x0a080000a4e31fae */ /* 0x0003e2000f101d44 */
[C---:B------:R-:W-:Y:S01]  /*131c0*/  @P1 IMAD.X R163, R159.reuse, 0x1, R234, P0 ;  /* 0x000000019fa31824 */ /* 0x040fe200000e06ea */
[----:B------:R-:W-:Y:S05]  /*131d0*/  @P1 IADD3 R160, P0, R158, R237, RZ ;  /* 0x000000ed9ea01210 */ /* 0x000fea0007f1e0ff */
[----:B------:R-:W-:Y:S01]  /*131e0*/  @P1 IMAD.X R161, R159, 0x1, R236, P0 ;  /* 0x000000019fa11824 */ /* 0x000fe200000e06ec */
[C---:B------:R-:W-:Y:S04]  /*131f0*/  @P1 LEA R166, P0, R230.reuse, R158, 0x1 ;  /* 0x0000009ee6a61211 */ /* 0x040fe800078008ff */
[C-C-:B------:R-:W-:Y:S02]  /*13200*/  @P1 LEA.HI.X R167, R230.reuse, R159, R243.reuse, 0x1, P0 ;  /* 0x0000009fe6a71211 */ /* 0x140fe400000f0cf3 */
[----:B------:R-:W2:Y:S01]  /*13210*/  SHFL.IDX PT, R159, R2, 0x1, 0x181f ;  /* 0x00381f00029f7f89 */ /* 0x000ea200000e0000 */
[----:B------:R-:W-:Y:S11]  /*13220*/  ISETP.GE.AND P0, PT, R231, 0x21, PT ;  /* 0x00000021e700780c */ /* 0x000ff60003f06270 */
[----:B------:R-:W-:Y:S02]  /*13230*/  @!UPT UIADD3 URZ, URZ, URZ, URZ ;  /* 0x0000003f3f3ff290 */ /* 0x000fe4000fffe03f */
[C---:B---3--:R-:W-:Y:S04]  /*13240*/  @P0 LEA R168, P2, R230.reuse, R156, 0x1 ;  /* 0x0000009ce6a80211 */ /* 0x048fe800078408ff */
[----:B--2---:R-:W-:Y:S02]  /*13250*/  @P0 LEA.HI.X R169, R230, R159, R243, 0x1, P2 ;  /* 0x0000009fe6a90211 */ /* 0x004fe400010f0cf3 */
        /* <DEDUP_REMOVED lines=15> */
.L_x_2711:
[----:B------:R-:W-:Y:S01]  /*13350*/  FMNMX.FTZ R2, R4, R3, !PT ;  /* 0x0000000304027209 */ /* 0x000fe20007810000 */
        /* <DEDUP_REMOVED lines=24> */
[----:B------:R-:W-:Y:S02]  /*134e0*/  ISETP.GT.AND P0, PT, R238, RZ, PT ;  /* 0x000000ffee00720c */ /* 0x000fe40003f04270 */
        /* <DEDUP_REMOVED lines=9> */
[----:B-1----:R-:W-:Y:S05]  /*13580*/  FMNMX.FTZ R156, R156, R159, !PT ;  /* 0x0000009f9c9c7209 */ /* 0x002fea0007810000 */
[----:B------:R-:W-:Y:S01]  /*13590*/  FMUL.FTZ R176, R156, c[0x0][0x2d0] ;  /* 0x0000b4009cb07a20 */ /* 0x000fe20000410000 */
[----:B--2---:R-:W-:Y:S03]  /*135a0*/  FMNMX.FTZ R3, R160, R161, !PT ;  /* 0x000000a1a0037209 */ /* 0x004fe60007810000 */
[--C-:B------:R-:W-:Y:S01]  /*135b0*/  FFMA.FTZ R6, R6, c[0x0][0x2d0], -R176.reuse ;  /* 0x0000b40006067a23 */ /* 0x100fe200000108b0 */
[----:B------:R-:W1:Y:S01]  /*135c0*/  LDSM.16.MT88.4 R160, [R207+0x4080] ;  /* 0x00408000cfa0783b */ /* 0x000e620000004200 */
[----:B------:R-:W-:Y:S02]  /*135d0*/  FFMA.FTZ R7, R7, c[0x0][0x2d0], -R176 ;  /* 0x0000b40007077a23 */ /* 0x000fe400000108b0 */
[C---:B------:R-:W-:Y:S02]  /*135e0*/  FADD.FTZ R0, -R3.reuse, R0 ;  /* 0x0000000003007221 */ /* 0x040fe40000010100 */
[----:B------:R-:W-:Y:S01]  /*135f0*/  FMUL.FTZ R177, R3, c[0x0][0x2d0] ;  /* 0x0000b40003b17a20 */ /* 0x000fe20000410000 */
[----:B------:R-:W-:Y:S01]  /*13600*/  MUFU.EX2 R6, R6 ;  /* 0x0000000600067308 */ /* 0x000fe20000000800 */
[----:B------:R-:W-:Y:S02]  /*13610*/  FMUL.FTZ R2, R0, c[0x0][0x2d0] ;  /* 0x0000b40000027a20 */ /* 0x000fe40000410000 */
[----:B------:R-:W-:Y:S02]  /*13620*/  FADD.FTZ R0, -R156, R157 ;  /* 0x0000009d9c007221 */ /* 0x000fe40000010100 */
[--C-:B------:R-:W-:Y:S02]  /*13630*/  FFMA.FTZ R158, R4, c[0x0][0x2d0], -R177.reuse ;  /* 0x0000b400049e7a23 */ /* 0x100fe400000108b1 */
[----:B------:R-:W-:Y:S02]  /*13640*/  FMUL.FTZ R157, R0, c[0x0][0x2d0] ;  /* 0x0000b400009d7a20 */ /* 0x000fe40000410000 */
[--C-:B------:R-:W-:Y:S01]  /*13650*/  FFMA.FTZ R5, R5, c[0x0][0x2d0], -R177.reuse ;  /* 0x0000b40005057a23 */ /* 0x100fe200000108b1 */
[----:B------:R-:W2:Y:S01]  /*13660*/  MUFU.EX2 R2, R2 ;  /* 0x0000000200027308 */ /* 0x000ea20000000800 */
[--C-:B------:R-:W-:Y:S02]  /*13670*/  FFMA.FTZ R159, R8, c[0x0][0x2d0], -R177.reuse ;  /* 0x0000b400089f7a23 */ /* 0x100fe400000108b1 */
[--C-:B------:R-:W-:Y:S02]  /*13680*/  FFMA.FTZ R180, R9, c[0x0][0x2d0], -R177.reuse ;  /* 0x0000b40009b47a23 */ /* 0x100fe400000108b1 */
[--C-:B------:R-:W-:Y:S02]  /*13690*/  FFMA.FTZ R182, R11, c[0x0][0x2d0], -R176.reuse ;  /* 0x0000b4000bb67a23 */ /* 0x100fe400000108b0 */
[--C-:B------:R-:W-:Y:S02]  /*136a0*/  FFMA.FTZ R189, R20, c[0x0][0x2d0], -R177.reuse ;  /* 0x0000b40014bd7a23 */ /* 0x100fe400000108b1 */
[--C-:B------:R-:W-:Y:S01]  /*136b0*/  FFMA.FTZ R214, R21, c[0x0][0x2d0], -R177.reuse ;  /* 0x0000b40015d67a23 */ /* 0x100fe200000108b1 */
[----:B------:R3:W4:Y:S01]  /*136c0*/  MUFU.EX2 R0, R157 ;  /* 0x0000009d00007308 */ /* 0x0007220000000800 */
[--C-:B------:R-:W-:Y:S02]  /*136d0*/  FFMA.FTZ R191, R22, c[0x0][0x2d0], -R176.reuse ;  /* 0x0000b40016bf7a23 */ /* 0x100fe400000108b0 */
[--C-:B------:R-:W-:Y:S02]  /*136e0*/  FFMA.FTZ R240, R23, c[0x0][0x2d0], -R176.reuse ;  /* 0x0000b40017f07a23 */ /* 0x100fe400000108b0 */
[----:B------:R-:W-:Y:S01]  /*136f0*/  LDSM.16.MT88.4 R20, [R205+0x9080] ;  /* 0x00908000cd14783b */ /* 0x000fe20000004200 */
        /* <DEDUP_REMOVED lines=10> */
[----:B------:R-:W-:Y:S02]  /*137a0*/  FMUL.FTZ R32, R2, R32 ;  /* 0x0000002002207220 */ /* 0x000fe40000410000 */
[--C-:B---3--:R-:W-:Y:S02]  /*137b0*/  FFMA.FTZ R157, R10, c[0x0][0x2d0], -R176.reuse ;  /* 0x0000b4000a9d7a23 */ /* 0x108fe400000108b0 */
[C---:B----4-:R-:W-:Y:S02]  /*137c0*/  FMUL.FTZ R10, R0.reuse, R154 ;  /* 0x0000009a000a7220 */ /* 0x050fe40000410000 */
[C---:B------:R-:W-:Y:S01]  /*137d0*/  FMUL.FTZ R11, R0.reuse, R155 ;  /* 0x0000009b000b7220 */ /* 0x040fe20000410000 */
[----:B------:R-:W-:Y:S01]  /*137e0*/  MUFU.EX2 R159, R159 ;  /* 0x0000009f009f7308 */ /* 0x000fe20000000800 */
[C---:B------:R-:W-:Y:S02]  /*137f0*/  FMUL.FTZ R30, R0.reuse, R30 ;  /* 0x0000001e001e7220 */ /* 0x040fe40000410000 */
[----:B------:R-:W-:Y:S02]  /*13800*/  FMUL.FTZ R31, R0, R31 ;  /* 0x0000001f001f7220 */ /* 0x000fe40000410000 */
[----:B------:R-:W-:Y:S02]  /*13810*/  FMUL.FTZ R33, R2, R33 ;  /* 0x0000002102217220 */ /* 0x000fe40000410000 */
[C---:B------:R-:W-:Y:S02]  /*13820*/  FMUL.FTZ R34, R0.reuse, R34 ;  /* 0x0000002200227220 */ /* 0x040fe40000410000 */
[----:B------:R-:W-:Y:S01]  /*13830*/  FMUL.FTZ R35, R0, R35 ;  /* 0x0000002300237220 */ /* 0x000fe20000410000 */
[----:B------:R-:W3:Y:S01]  /*13840*/  MUFU.EX2 R180, R180 ;  /* 0x000000b400b47308 */ /* 0x000ee20000000800 */
[C---:B------:R-:W-:Y:S02]  /*13850*/  FMUL.FTZ R12, R2.reuse, R148 ;  /* 0x00000094020c7220 */ /* 0x040fe40000410000 */
[C---:B------:R-:W-:Y:S01]  /*13860*/  FMUL.FTZ R13, R2.reuse, R149 ;  /* 0x00000095020d7220 */ /* 0x040fe20000410000 */
[----:B--2---:R-:W-:Y:S01]  /*13870*/  F2FP.PACK_AB R152, R5, R158 ;  /* 0x0000009e0598723e */ /* 0x004fe200000000ff */
[C---:B------:R-:W-:Y:S02]  /*13880*/  FMUL.FTZ R36, R2.reuse, R36 ;  /* 0x0000002402247220 */ /* 0x040fe40000410000 */
[----:B------:R-:W-:Y:S02]  /*13890*/  FMUL.FTZ R37, R2, R37 ;  /* 0x0000002502257220 */ /* 0x000fe40000410000 */
[C---:B------:R-:W-:Y:S01]  /*138a0*/  FMUL.FTZ R38, R0.reuse, R38 ;  /* 0x0000002600267220 */ /* 0x040fe20000410000 */
[----:B------:R-:W2:Y:S01]  /*138b0*/  MUFU.EX2 R7, R7 ;  /* 0x0000000700077308 */ /* 0x000ea20000000800 */
[----:B------:R-:W-:Y:S02]  /*138c0*/  FMUL.FTZ R39, R0, R39 ;  /* 0x0000002700277220 */ /* 0x000fe40000410000 */
[C---:B------:R-:W-:Y:S02]  /*138d0*/  FMUL.FTZ R40, R2.reuse, R40 ;  /* 0x0000002802287220 */ /* 0x040fe40000410000 */
[----:B------:R-:W-:Y:S02]  /*138e0*/  FMUL.FTZ R41, R2, R41 ;  /* 0x0000002902297220 */ /* 0x000fe40000410000 */
[C---:B------:R-:W-:Y:S02]  /*138f0*/  FMUL.FTZ R42, R0.reuse, R42 ;  /* 0x0000002a002a7220 */ /* 0x040fe40000410000 */
[----:B------:R-:W-:Y:S01]  /*13900*/  FMUL.FTZ R43, R0, R43 ;  /* 0x0000002b002b7220 */ /* 0x000fe20000410000 */
[----:B------:R-:W-:Y:S01]  /*13910*/  MUFU.EX2 R157, R157 ;  /* 0x0000009d009d7308 */ /* 0x000fe20000000800 */
[C---:B------:R-:W-:Y:S02]  /*13920*/  FMUL.FTZ R44, R2.reuse, R44 ;  /* 0x0000002c022c7220 */ /* 0x040fe40000410000 */
[----:B------:R-:W-:Y:S01]  /*13930*/  FMUL.FTZ R45, R2, R45 ;  /* 0x0000002d022d7220 */ /* 0x000fe20000410000 */
[----:B---3--:R-:W-:Y:S01]  /*13940*/  F2FP.PACK_AB R154, R180, R159 ;  /* 0x0000009fb49a723e */ /* 0x008fe200000000ff */
[C---:B------:R-:W-:Y:S02]  /*13950*/  FMUL.FTZ R46, R0.reuse, R46 ;  /* 0x0000002e002e7220 */ /* 0x040fe40000410000 */
[----:B------:R-:W-:Y:S02]  /*13960*/  FMUL.FTZ R47, R0, R47 ;  /* 0x0000002f002f7220 */ /* 0x000fe40000410000 */
[C---:B------:R-:W-:Y:S01]  /*13970*/  FMUL.FTZ R48, R2.reuse, R48 ;  /* 0x0000003002307220 */ /* 0x040fe20000410000 */
[----:B------:R-:W3:Y:S01]  /*13980*/  MUFU.EX2 R182, R182 ;  /* 0x000000b600b67308 */ /* 0x000ee20000000800 */
[----:B------:R-:W-:Y:S02]  /*13990*/  FMUL.FTZ R49, R2, R49 ;  /* 0x0000003102317220 */ /* 0x000fe40000410000 */
[C---:B------:R-:W-:Y:S01]  /*139a0*/  FMUL.FTZ R50, R0.reuse, R50 ;  /* 0x0000003200327220 */ /* 0x040fe20000410000 */
        /* <DEDUP_REMOVED lines=10> */
[----:B------:R-:W2:Y:S01]  /*13a50*/  MUFU.EX2 R184, R184 ;  /* 0x000000b800b87308 */ /* 0x000ea20000000800 */
[----:B------:R-:W-:Y:S02]  /*13a60*/  FMUL.FTZ R59, R0, R59 ;  /* 0x0000003b003b7220 */ /* 0x000fe40000410000 */
[----:B------:R-:W-:Y:S01]  /*13a70*/  FMUL.FTZ R60, R2, R60 ;  /* 0x0000003c023c7220 */ /* 0x000fe20000410000 */
[----:B---3--:R-:W-:Y:S01]  /*13a80*/  F2FP.PACK_AB R155, R182, R157 ;  /* 0x0000009db69b723e */ /* 0x008fe200000000ff */
[----:B------:R-:W-:Y:S02]  /*13a90*/  FMUL.FTZ R61, R2, R61 ;  /* 0x0000003d023d7220 */ /* 0x000fe40000410000 */
[C---:B------:R-:W-:Y:S02]  /*13aa0*/  FMUL.FTZ R62, R0.reuse, R62 ;  /* 0x0000003e003e7220 */ /* 0x040fe40000410000 */
[----:B------:R-:W-:Y:S01]  /*13ab0*/  FMUL.FTZ R63, R0, R63 ;  /* 0x0000003f003f7220 */ /* 0x000fe20000410000 */
[----:B------:R-:W-:Y:S01]  /*13ac0*/  MUFU.EX2 R189, R189 ;  /* 0x000000bd00bd7308 */ /* 0x000fe20000000800 */
[C---:B-1----:R-:W-:Y:S05]  /*13ad0*/  HMMA.16816.F32 R8, R152.reuse, R160, R8 ;  /* 0x000000a09808723c */ /* 0x042fea0000001808 */
[C---:B------:R-:W-:Y:S02]  /*13ae0*/  FMUL.FTZ R64, R2.reuse, R64 ;  /* 0x0000004002407220 */ /* 0x040fe40000410000 */
[----:B------:R-:W-:Y:S01]  /*13af0*/  FMUL.FTZ R65, R2, R65 ;  /* 0x0000004102417220 */ /* 0x000fe20000410000 */
[C---:B------:R-:W-:Y:S01]  /*13b00*/  HMMA.16816.F32 R28, R152.reuse, R162, R28 ;  /* 0x000000a2981c723c */ /* 0x040fe2000000181c */
[----:B------:R-:W1:Y:S01]  /*13b10*/  LDSM.16.MT88.4 R160, [R204+0x4080] ;  /* 0x00408000cca0783b */ /* 0x000e620000004200 */
[----:B------:R-:W-:Y:S02]  /*13b20*/  MUFU.EX2 R214, R214 ;  /* 0x000000d600d67308 */ /* 0x000fe40000000800 */
[C---:B------:R-:W-:Y:S02]  /*13b30*/  FMUL.FTZ R66, R0.reuse, R66 ;  /* 0x0000004200427220 */ /* 0x040fe40000410000 */
[----:B------:R-:W-:Y:S02]  /*13b40*/  FMUL.FTZ R67, R0, R67 ;  /* 0x0000004300437220 */ /* 0x000fe40000410000 */
[C---:B------:R-:W-:Y:S04]  /*13b50*/  HMMA.16816.F32 R32, R152.reuse, R164, R32 ;  /* 0x000000a49820723c */ /* 0x040fe80000001820 */
[C---:B------:R-:W-:Y:S01]  /*13b60*/  FMUL.FTZ R68, R2.reuse, R68 ;  /* 0x0000004402447220 */ /* 0x040fe20000410000 */
[----:B------:R-:W-:Y:S01]  /*13b70*/  MUFU.EX2 R191, R191 ;  /* 0x000000bf00bf7308 */ /* 0x000fe20000000800 */
[----:B------:R-:W-:Y:S02]  /*13b80*/  FMUL.FTZ R69, R2, R69 ;  /* 0x0000004502457220 */ /* 0x000fe40000410000 */
[C---:B------:R-:W-:Y:S01]  /*13b90*/  HMMA.16816.F32 R36, R152.reuse, R166, R36 ;  /* 0x000000a69824723c */ /* 0x040fe20000001824 */
[----:B------:R-:W3:Y:S03]  /*13ba0*/  LDSM.16.MT88.4 R164, [R207+0x5880] ;  /* 0x00588000cfa4783b */ /* 0x000ee60000004200 */
[C---:B------:R-:W-:Y:S02]  /*13bb0*/  FMUL.FTZ R70, R0.reuse, R70 ;  /* 0x0000004600467220 */ /* 0x040fe40000410000 */
[----:B------:R-:W-:Y:S01]  /*13bc0*/  FMUL.FTZ R71, R0, R71 ;  /* 0x0000004700477220 */ /* 0x000fe20000410000 */
[----:B------:R-:W-:Y:S01]  /*13bd0*/  MUFU.EX2 R240, R240 ;  /* 0x000000f000f07308 */ /* 0x000fe20000000800 */
[C---:B------:R-:W-:Y:S04]  /*13be0*/  HMMA.16816.F32 R40, R152.reuse, R168, R40 ;  /* 0x000000a89828723c */ /* 0x040fe80000001828 */
[C---:B------:R-:W-:Y:S02]  /*13bf0*/  FMUL.FTZ R72, R2.reuse, R72 ;  /* 0x0000004802487220 */ /* 0x040fe40000410000 */
[----:B------:R-:W-:Y:S02]  /*13c00*/  FMUL.FTZ R73, R2, R73 ;  /* 0x0000004902497220 */ /* 0x000fe40000410000 */
[C---:B------:R-:W-:Y:S01]  /*13c10*/  HMMA.16816.F32 R44, R152.reuse, R170, R44 ;  /* 0x000000aa982c723c */ /* 0x040fe2000000182c */
[----:B------:R-:W4:Y:S01]  /*13c20*/  LDSM.16.MT88.4 R168, [R206+0x5880] ;  /* 0x00588000cea8783b */ /* 0x000f220000004200 */
[----:B------:R-:W-:Y:S02]  /*13c30*/  MUFU.EX2 R242, R242 ;  /* 0x000000f200f27308 */ /* 0x000fe40000000800 */
[C---:B------:R-:W-:Y:S02]  /*13c40*/  FMUL.FTZ R74, R0.reuse, R74 ;  /* 0x0000004a004a7220 */ /* 0x040fe40000410000 */
[----:B------:R-:W-:Y:S02]  /*13c50*/  FMUL.FTZ R75, R0, R75 ;  /* 0x0000004b004b7220 */ /* 0x000fe40000410000 */
[C---:B------:R-:W-:Y:S01]  /*13c60*/  FMUL.FTZ R76, R2.reuse, R76 ;  /* 0x0000004c024c7220 */ /* 0x040fe20000410000 */
[C---:B-1----:R-:W-:Y:S03]  /*13c70*/  HMMA.16816.F32 R48, R152.reuse, R160, R48 ;  /* 0x000000a09830723c */ /* 0x042fe60000001830 */
[----:B------:R-:W-:Y:S01]  /*13c80*/  FMUL.FTZ R77, R2, R77 ;  /* 0x0000004d024d7220 */ /* 0x000fe20000410000 */
[----:B------:R-:W-:Y:S01]  /*13c90*/  MUFU.EX2 R244, R244 ;  /* 0x000000f400f47308 */ /* 0x000fe20000000800 */
[C---:B------:R-:W-:Y:S02]  /*13ca0*/  FMUL.FTZ R78, R0.reuse, R78 ;  /* 0x0000004e004e7220 */ /* 0x040fe40000410000 */
[----:B------:R-:W-:Y:S01]  /*13cb0*/  FMUL.FTZ R79, R0, R79 ;  /* 0x0000004f004f7220 */ /* 0x000fe20000410000 */
[C---:B------:R-:W-:Y:S01]  /*13cc0*/  HMMA.16816.F32 R52, R152.reuse, R162, R52 ;  /* 0x000000a29834723c */ /* 0x040fe20000001834 */
[----:B------:R-:W1:Y:S03]  /*13cd0*/  LDSM.16.MT88.4 R160, [R205+0x5880] ;  /* 0x00588000cda0783b */ /* 0x000e660000004200 */
        /* <DEDUP_REMOVED lines=51> */
[C---:B------:R-:W-:Y:S04]  /*14010*/  FMUL.FTZ R112, R2.reuse, R112 ;  /* 0x0000007002707220 */ /* 0x040fe80000410000 */
[----:B------:R-:W-:Y:S01]  /*14020*/  FMUL.FTZ R113, R2, R113 ;  /* 0x0000007102717220 */ /* 0x000fe20000410000 */
        /* <DEDUP_REMOVED lines=20> */
[--C-:B------:R-:W-:Y:S02]  /*14170*/  FFMA.FTZ R183, R14, c[0x0][0x2d0], -R176.reuse ;  /* 0x0000b4000eb77a23 */ /* 0x100fe400000108b0 */
[C---:B------:R-:W-:Y:S03]  /*14180*/  FMUL.FTZ R14, R0.reuse, R150 ;  /* 0x00000096000e7220 */ /* 0x040fe60000410000 */
[C---:B------:R-:W-:Y:S01]  /*14190*/  HMMA.16816.F32 R124, R152.reuse, R162, R124 ;  /* 0x000000a2987c723c */ /* 0x040fe2000000187c */
[----:B------:R-:W-:Y:S01]  /*141a0*/  LDSM.16.MT88.4 R160, [R207+0x4880] ;  /* 0x00488000cfa0783b */ /* 0x000fe20000004200 */
[----:B------:R-:W-:Y:S01]  /*141b0*/  MUFU.EX2 R183, R183 ;  /* 0x000000b700b77308 */ /* 0x000fe20000000800 */
[--C-:B------:R-:W-:Y:S02]  /*141c0*/  FFMA.FTZ R186, R15, c[0x0][0x2d0], -R176.reuse ;  /* 0x0000b4000fba7a23 */ /* 0x100fe400000108b0 */
[----:B------:R-:W-:Y:S02]  /*141d0*/  FMUL.FTZ R15, R0, R151 ;  /* 0x00000097000f7220 */ /* 0x000fe40000410000 */
[C---:B------:R-:W-:Y:S02]  /*141e0*/  FMUL.FTZ R128, R2.reuse, R128 ;  /* 0x0000008002807220 */ /* 0x040fe40000410000 */
[----:B------:R-:W1:Y:S03]  /*141f0*/  LDSM.16.MT88.4 R148, [R204+0x8880] ;  /* 0x00888000cc94783b */ /* 0x000e660000004200 */
[C---:B---3--:R-:W-:Y:S01]  /*14200*/  HMMA.16816.F32 R12, R152.reuse, R164, R12 ;  /* 0x000000a4980c723c */ /* 0x048fe2000000180c */
[----:B------:R-:W3:Y:S02]  /*14210*/  MUFU.EX2 R186, R186 ;  /* 0x000000ba00ba7308 */ /* 0x000ee40000000800 */
        /* <DEDUP_REMOVED lines=9> */
[--C-:B------:R-:W-:Y:S02]  /*142b0*/  FFMA.FTZ R185, R16, c[0x0][0x2d0], -R177.reuse ;  /* 0x0000b40010b97a23 */ /* 0x100fe400000108b1 */
[--C-:B------:R-:W-:Y:S03]  /*142c0*/  FFMA.FTZ R188, R17, c[0x0][0x2d0], -R177.reuse ;  /* 0x0000b40011bc7a23 */ /* 0x100fe600000108b1 */
[C---:B----4-:R-:W-:Y:S01]  /*142d0*/  HMMA.16816.F32 R132, R152.reuse, R168, R132 ;  /* 0x000000a89884723c */ /* 0x050fe20000001884 */
[----:B------:R-:W-:Y:S02]  /*142e0*/  MUFU.EX2 R185, R185 ;  /* 0x000000b900b97308 */ /* 0x000fe40000000800 */
[--C-:B------:R-:W-:Y:S02]  /*142f0*/  FFMA.FTZ R187, R18, c[0x0][0x2d0], -R176.reuse ;  /* 0x0000b40012bb7a23 */ /* 0x100fe400000108b0 */
[--C-:B------:R-:W-:Y:S02]  /*14300*/  FFMA.FTZ R190, R19, c[0x0][0x2d0], -R176.reuse ;  /* 0x0000b40013be7a23 */ /* 0x100fe400000108b0 */
[C---:B------:R-:W-:Y:S02]  /*14310*/  FMUL.FTZ R136, R2.reuse, R136 ;  /* 0x0000008802887220 */ /* 0x040fe40000410000 */
[----:B------:R-:W-:Y:S02]  /*14320*/  FMUL.FTZ R137, R2, R137 ;  /* 0x0000008902897220 */ /* 0x000fe40000410000 */
[----:B------:R-:W4:Y:S01]  /*14330*/  MUFU.EX2 R188, R188 ;  /* 0x000000bc00bc7308 */ /* 0x000f220000000800 */
[C---:B------:R-:W-:Y:S02]  /*14340*/  FMUL.FTZ R138, R0.reuse, R138 ;  /* 0x0000008a008a7220 */ /* 0x040fe40000410000 */
[----:B------:R-:W-:Y:S02]  /*14350*/  FMUL.FTZ R139, R0, R139 ;  /* 0x0000008b008b7220 */ /* 0x000fe40000410000 */
[----:B------:R-:W-:Y:S02]  /*14360*/  FFMA.FTZ R177, R25, c[0x0][0x2d0], -R177 ;  /* 0x0000b40019b17a23 */ /* 0x000fe400000108b1 */
[----:B------:R-:W-:Y:S02]  /*14370*/  FFMA.FTZ R176, R27, c[0x0][0x2d0], -R176 ;  /* 0x0000b4001bb07a23 */ /* 0x000fe400000108b0 */
[----:B------:R-:W-:Y:S01]  /*14380*/  LDSM.16.MT88.4 R24, [R206+0x5080] ;  /* 0x00508000ce18783b */ /* 0x000fe20000004200 */
[C---:B------:R-:W-:Y:S01]  /*14390*/  HMMA.16816.F32 R136, R152.reuse, R170, R136 ;  /* 0x000000aa9888723c */ /* 0x040fe20000001888 */
[----:B------:R-:W-:Y:S02]  /*143a0*/  MUFU.EX2 R187, R187 ;  /* 0x000000bb00bb7308 */ /* 0x000fe40000000800 */
[----:B------:R-:W-:Y:S01]  /*143b0*/  FMUL.FTZ R16, R2, R144 ;  /* 0x0000009002107220 */ /* 0x000fe20000410000 */
[----:B--2---:R-:W-:Y:S01]  /*143c0*/  F2FP.PACK_AB R144, R184, R181 ;  /* 0x000000b5b890723e */ /* 0x004fe200000000ff */
[----:B------:R-:W-:Y:S01]  /*143d0*/  FMUL.FTZ R17, R2, R145 ;  /* 0x0000009102117220 */ /* 0x000fe20000410000 */
[----:B---3--:R-:W-:Y:S01]  /*143e0*/  F2FP.PACK_AB R145, R186, R183 ;  /* 0x000000b7ba91723e */ /* 0x008fe200000000ff */
[C---:B------:R-:W-:Y:S01]  /*143f0*/  FMUL.FTZ R18, R0.reuse, R146 ;  /* 0x0000009200127220 */ /* 0x040fe20000410000 */
[----:B------:R-:W2:Y:S01]  /*14400*/  LDSM.16.MT88.4 R168, [R205+0x4880] ;  /* 0x00488000cda8783b */ /* 0x000ea20000004200 */
[----:B------:R-:W-:Y:S02]  /*14410*/  FMUL.FTZ R19, R0, R147 ;  /* 0x0000009300137220 */ /* 0x000fe40000410000 */
[----:B------:R-:W3:Y:S01]  /*14420*/  MUFU.EX2 R190, R190 ;  /* 0x000000be00be7308 */ /* 0x000ee20000000800 */
[----:B------:R-:W-:Y:S01]  /*14430*/  FMUL.FTZ R140, R2, R140 ;  /* 0x0000008c028c7220 */ /* 0x000fe20000410000 */
[----:B----4-:R-:W-:Y:S01]  /*14440*/  F2FP.PACK_AB R146, R188, R185 ;  /* 0x000000b9bc92723e */ /* 0x010fe200000000ff */
[----:B------:R-:W-:Y:S02]  /*14450*/  FMUL.FTZ R141, R2, R141 ;  /* 0x0000008d028d7220 */ /* 0x000fe40000410000 */
[C---:B-1----:R-:W-:Y:S03]  /*14460*/  HMMA.16816.F32 R16, R152.reuse, R148, R16 ;  /* 0x000000949810723c */ /* 0x042fe60000001810 */
[C---:B------:R-:W-:Y:S02]  /*14470*/  FMUL.FTZ R142, R0.reuse, R142 ;  /* 0x0000008e008e7220 */ /* 0x040fe40000410000 */
[----:B------:R-:W-:Y:S01]  /*14480*/  FMUL.FTZ R143, R0, R143 ;  /* 0x0000008f008f7220 */ /* 0x000fe20000410000 */
[----:B------:R-:W1:Y:S01]  /*14490*/  MUFU.EX2 R243, R177 ;  /* 0x000000b100f37308 */ /* 0x000e620000000800 */
[----:B------:R-:W-:Y:S02]  /*144a0*/  FFMA.FTZ R158, R2, R241, R158 ;  /* 0x000000f1029e7223 */ /* 0x000fe4000001009e */
[----:B------:R-:W-:Y:S03]  /*144b0*/  FFMA.FTZ R6, R0, R239, R6 ;  /* 0x000000ef00067223 */ /* 0x000fe60000010006 */
[----:B------:R-:W-:Y:S01]  /*144c0*/  HMMA.16816.F32 R140, R152, R150, R140 ;  /* 0x00000096988c723c */ /* 0x000fe2000000188c */
[----:B------:R-:W4:Y:S02]  /*144d0*/  LDSM.16.MT88.4 R148, [R207+0x6080] ;  /* 0x00608000cf94783b */ /* 0x000f240000004200 */
[----:B------:R-:W-:Y:S01]  /*144e0*/  IADD3 R0, R238, -0x1, RZ ;  /* 0xffffffffee007810 */ /* 0x000fe20007ffe0ff */
[----:B------:R1:W1:Y:S01]  /*144f0*/  MUFU.EX2 R245, R176 ;  /* 0x000000b000f57308 */ /* 0x0002620000000800 */
[----:B------:R-:W-:Y:S01]  /*14500*/  FADD.FTZ R158, R5, R158 ;  /* 0x0000009e059e7221 */ /* 0x000fe20000010000 */
[----:B---3--:R-:W-:Y:S01]  /*14510*/  F2FP.PACK_AB R147, R190, R187 ;  /* 0x000000bbbe93723e */ /* 0x008fe200000000ff */
[----:B------:R-:W-:Y:S02]  /*14520*/  FADD.FTZ R6, R7, R6 ;  /* 0x0000000607067221 */ /* 0x000fe40000010000 */
[----:B------:R-:W3:Y:S03]  /*14530*/  LDSM.16.MT88.4 R152, [R206+0x6080] ;  /* 0x00608000ce98783b */ /* 0x000ee60000004200 */
[----:B------:R-:W-:Y:S01]  /*14540*/  MOV R238, R0 ;  /* 0x0000000000ee7202 */ /* 0x000fe20000000f00 */
[----:B------:R-:W-:Y:S01]  /*14550*/  FADD.FTZ R159, R159, R158 ;  /* 0x0000009e9f9f7221 */ /* 0x000fe20000010000 */
[C---:B------:R-:W-:Y:S05]  /*14560*/  HMMA.16816.F32 R8, R144.reuse, R160, R8 ;  /* 0x000000a09008723c */ /* 0x040fea0000001808 */
[----:B------:R-:W-:Y:S02]  /*14570*/  FADD.FTZ R157, R157, R6 ;  /* 0x000000069d9d7221 */ /* 0x000fe40000010000 */
[----:B------:R-:W-:Y:S01]  /*14580*/  FADD.FTZ R180, R180, R159 ;  /* 0x0000009fb4b47221 */ /* 0x000fe20000010000 */
[C---:B------:R-:W-:Y:S01]  /*14590*/  HMMA.16816.F32 R28, R144.reuse, R162, R28 ;  /* 0x000000a2901c723c */ /* 0x040fe2000000181c */
[----:B------:R-:W3:Y:S03]  /*145a0*/  LDSM.16.MT88.4 R160, [R205+0x6080] ;  /* 0x00608000cda0783b */ /* 0x000ee60000004200 */
[----:B------:R-:W-:Y:S01]  /*145b0*/  FADD.FTZ R182, R182, R157 ;  /* 0x0000009db6b67221 */ /* 0x000fe20000010000 */
[----:B------:R-:W-:Y:S01]  /*145c0*/  MOV R157, R156 ;  /* 0x0000009c009d7202 */ /* 0x000fe20000000f00 */
[----:B------:R-:W-:Y:S02]  /*145d0*/  FADD.FTZ R181, R181, R180 ;  /* 0x000000b4b5b57221 */ /* 0x000fe40000010000 */
[C---:B-----5:R-:W-:Y:S01]  /*145e0*/  HMMA.16816.F32 R32, R144.reuse, R164, R32 ;  /* 0x000000a49020723c */ /* 0x060fe20000001820 */
[----:B-1----:R-:W-:Y:S03]  /*145f0*/  LDSM.16.MT88.4 R176, [R204+0x8080] ;  /* 0x00808000ccb0783b */ /* 0x002fe60000004200 */
[----:B------:R-:W-:Y:S02]  /*14600*/  FADD.FTZ R183, R183, R182 ;  /* 0x000000b6b7b77221 */ /* 0x000fe40000010000 */
[----:B------:R-:W-:Y:S02]  /*14610*/  FADD.FTZ R184, R184, R181 ;  /* 0x000000b5b8b87221 */ /* 0x000fe40000010000 */
[C---:B------:R-:W-:Y:S01]  /*14620*/  HMMA.16816.F32 R36, R144.reuse, R166, R36 ;  /* 0x000000a69024723c */ /* 0x040fe20000001824 */
[----:B------:R-:W1:Y:S03]  /*14630*/  LDSM.16.MT88.4 R164, [R204+0x6080] ;  /* 0x00608000cca4783b */ /* 0x000e660000004200 */
[----:B------:R-:W-:Y:S02]  /*14640*/  FADD.FTZ R186, R186, R183 ;  /* 0x000000b7baba7221 */ /* 0x000fe40000010000 */
[----:B------:R-:W-:Y:S02]  /*14650*/  FADD.FTZ R185, R185, R184 ;  /* 0x000000b8b9b97221 */ /* 0x000fe40000010000 */
[C---:B--2---:R-:W-:Y:S04]  /*14660*/  HMMA.16816.F32 R40, R144.reuse, R168, R40 ;  /* 0x000000a89028723c */ /* 0x044fe80000001828 */
[----:B------:R-:W-:Y:S02]  /*14670*/  FADD.FTZ R187, R187, R186 ;  /* 0x000000babbbb7221 */ /* 0x000fe40000010000 */
[----:B------:R-:W-:Y:S02]  /*14680*/  FADD.FTZ R188, R188, R185 ;  /* 0x000000b9bcbc7221 */ /* 0x000fe40000010000 */
[C---:B------:R-:W-:Y:S01]  /*14690*/  HMMA.16816.F32 R44, R144.reuse, R170, R44 ;  /* 0x000000aa902c723c */ /* 0x040fe2000000182c */
[----:B------:R-:W2:Y:S03]  /*146a0*/  LDSM.16.MT88.4 R168, [R207+0x7880] ;  /* 0x00788000cfa8783b */ /* 0x000ea60000004200 */
[----:B------:R-:W-:Y:S02]  /*146b0*/  FADD.FTZ R190, R190, R187 ;  /* 0x000000bbbebe7221 */ /* 0x000fe40000010000 */
[----:B------:R-:W-:Y:S02]  /*146c0*/  FADD.FTZ R5, R189, R188 ;  /* 0x000000bcbd057221 */ /* 0x000fe40000010000 */
[C---:B------:R-:W-:Y:S04]  /*146d0*/  HMMA.16816.F32 R48, R144.reuse, R172, R48 ;  /* 0x000000ac9030723c */ /* 0x040fe80000001830 */
[C---:B------:R-:W-:Y:S04]  /*146e0*/  FADD.FTZ R5, R214.reuse, R5 ;  /* 0x00000005d6057221 */ /* 0x040fe80000010000 */
[C---:B------:R-:W-:Y:S01]  /*146f0*/  HMMA.16816.F32 R52, R144.reuse, R174, R52 ;  /* 0x000000ae9034723c */ /* 0x040fe20000001834 */
[----:B------:R-:W5:Y:S07]  /*14700*/  LDSM.16.MT88.4 R172, [R206+0x7880] ;  /* 0x00788000ceac783b */ /* 0x000f6e0000004200 */
[C---:B----4-:R-:W-:Y:S08]  /*14710*/  HMMA.16816.F32 R56, R144.reuse, R148, R56 ;  /* 0x000000949038723c */ /* 0x050ff00000001838 */
[C---:B------:R-:W-:Y:S01]  /*14720*/  HMMA.16816.F32 R60, R144.reuse, R150, R60 ;  /* 0x00000096903c723c */ /* 0x040fe2000000183c */
[----:B------:R-:W4:Y:S07]  /*14730*/  LDSM.16.MT88.4 R148, [R205+0x7880] ;  /* 0x00788000cd94783b */ /* 0x000f2e0000004200 */
[C---:B---3--:R-:W-:Y:S08]  /*14740*/  HMMA.16816.F32 R64, R144.reuse, R152, R64 ;  /* 0x000000989040723c */ /* 0x048ff00000001840 */
[C---:B------:R-:W-:Y:S01]  /*14750*/  HMMA.16816.F32 R68, R144.reuse, R154, R68 ;  /* 0x0000009a9044723c */ /* 0x040fe20000001844 */
[----:B------:R-:W3:Y:S07]  /*14760*/  LDSM.16.MT88.4 R152, [R204+0x7880] ;  /* 0x00788000cc98783b */ /* 0x000eee0000004200 */
        /* <DEDUP_REMOVED lines=8> */
[----:B------:R-:W-:Y:S07]  /*147f0*/  LDSM.16.MT88.4 R168, [R204+0x5080] ;  /* 0x00508000cca8783b */ /* 0x000fee0000004200 */
[C---:B-----5:R-:W-:Y:S08]  /*14800*/  HMMA.16816.F32 R96, R144.reuse, R172, R96 ;  /* 0x000000ac9060723c */ /* 0x060ff00000001860 */
[C---:B------:R-:W-:Y:S01]  /*14810*/  HMMA.16816.F32 R100, R144.reuse, R174, R100 ;  /* 0x000000ae9064723c */ /* 0x040fe20000001864 */
[----:B------:R-:W-:Y:S07]  /*14820*/  LDSM.16.MT88.4 R172, [R205+0x8080] ;  /* 0x00808000cdac783b */ /* 0x000fee0000004200 */
[C---:B----4-:R-:W-:Y:S08]  /*14830*/  HMMA.16816.F32 R104, R144.reuse, R148, R104 ;  /* 0x000000949068723c */ /* 0x050ff00000001868 */
[C---:B------:R-:W-:Y:S01]  /*14840*/  HMMA.16816.F32 R108, R144.reuse, R150, R108 ;  /* 0x00000096906c723c */ /* 0x040fe2000000186c */
[----:B------:R-:W2:Y:S07]  /*14850*/  LDSM.16.MT88.4 R148, [R204+0x9080] ;  /* 0x00908000cc94783b */ /* 0x000eae0000004200 */
[C---:B---3--:R-:W-:Y:S08]  /*14860*/  HMMA.16816.F32 R112, R144.reuse, R152, R112 ;  /* 0x000000989070723c */ /* 0x048ff00000001870 */
[C---:B------:R-:W-:Y:S08]  /*14870*/  HMMA.16816.F32 R116, R144.reuse, R154, R116 ;  /* 0x0000009a9074723c */ /* 0x040ff00000001874 */
[C---:B------:R-:W-:Y:S08]  /*14880*/  HMMA.16816.F32 R120, R144.reuse, R160, R120 ;  /* 0x000000a09078723c */ /* 0x040ff00000001878 */
[C---:B------:R-:W-:Y:S01]  /*14890*/  HMMA.16816.F32 R124, R144.reuse, R162, R124 ;  /* 0x000000a2907c723c */ /* 0x040fe2000000187c */
[----:B------:R-:W3:Y:S07]  /*148a0*/  LDSM.16.MT88.4 R160, [R207+0x5080] ;  /* 0x00508000cfa0783b */ /* 0x000eee0000004200 */
[C---:B-1----:R-:W-:Y:S08]  /*148b0*/  HMMA.16816.F32 R12, R144.reuse, R164, R12 ;  /* 0x000000a4900c723c */ /* 0x042ff0000000180c */
[C---:B------:R-:W-:Y:S01]  /*148c0*/  HMMA.16816.F32 R128, R144.reuse, R166, R128 ;  /* 0x000000a69080723c */ /* 0x040fe20000001880 */
[----:B------:R-:W1:Y:S07]  /*148d0*/  LDSM.16.MT88.4 R164, [R205+0x5080] ;  /* 0x00508000cda4783b */ /* 0x000e6e0000004200 */
[C---:B------:R-:W-:Y:S07]  /*148e0*/  HMMA.16816.F32 R132, R144.reuse, R20, R132 ;  /* 0x000000149084723c */ /* 0x040fee0000001884 */
[----:B------:R-:W-:Y:S01]  /*148f0*/  F2FP.PACK_AB R20, R214, R189 ;  /* 0x000000bdd614723e */ /* 0x000fe200000000ff */
[C---:B------:R-:W-:Y:S04]  /*14900*/  HMMA.16816.F32 R136, R144.reuse, R22, R136 ;  /* 0x000000169088723c */ /* 0x040fe80000001888 */
[C---:B------:R-:W-:Y:S01]  /*14910*/  F2FP.PACK_AB R21, R240.reuse, R191 ;  /* 0x000000bff015723e */ /* 0x040fe200000000ff */
[----:B------:R-:W-:Y:S02]  /*14920*/  FADD.FTZ R191, R191, R190 ;  /* 0x000000bebfbf7221 */ /* 0x000fe40000010000 */
[----:B------:R-:W-:Y:S01]  /*14930*/  F2FP.PACK_AB R22, R243, R242 ;  /* 0x000000f2f316723e */ /* 0x000fe200000000ff */
[C---:B--2---:R-:W-:Y:S04]  /*14940*/  HMMA.16816.F32 R16, R144.reuse, R148, R16 ;  /* 0x000000949010723c */ /* 0x044fe80000001810 */
[----:B------:R-:W-:Y:S01]  /*14950*/  F2FP.PACK_AB R23, R245, R244 ;  /* 0x000000f4f517723e */ /* 0x000fe200000000ff */
[----:B------:R-:W-:Y:S02]  /*14960*/  FADD.FTZ R191, R240, R191 ;  /* 0x000000bff0bf7221 */ /* 0x000fe40000010000 */
[----:B------:R-:W-:Y:S01]  /*14970*/  FADD.FTZ R242, R242, R5 ;  /* 0x00000005f2f27221 */ /* 0x000fe20000010000 */
[----:B------:R-:W-:Y:S01]  /*14980*/  HMMA.16816.F32 R140, R144, R150, R140 ;  /* 0x00000096908c723c */ /* 0x000fe2000000188c */
[----:B------:R-:W-:Y:S03]  /*14990*/  LDSM.16.MT88.4 R144, [R205+0x6880] ;  /* 0x00688000cd90783b */ /* 0x000fe60000004200 */
[----:B------:R-:W-:Y:S02]  /*149a0*/  FADD.FTZ R244, R244, R191 ;  /* 0x000000bff4f47221 */ /* 0x000fe40000010000 */
[----:B------:R-:W-:Y:S02]  /*149b0*/  FADD.FTZ R241, R243, R242 ;  /* 0x000000f2f3f17221 */ /* 0x000fe40000010000 */
[C---:B---3--:R-:W-:Y:S01]  /*149c0*/  HMMA.16816.F32 R152, R20.reuse, R160, R8 ;  /* 0x000000a01498723c */ /* 0x048fe20000001808 */
[----:B------:R-:W2:Y:S04]  /*149d0*/  LDSM.16.MT88.4 R8, [R207+0x6880] ;  /* 0x00688000cf08783b */ /* 0x000ea80000004200 */
[----:B------:R-:W-:Y:S03]  /*149e0*/  FADD.FTZ R239, R245, R244 ;  /* 0x000000f4f5ef7221 */ /* 0x000fe60000010000 */
[C---:B------:R-:W-:Y:S01]  /*149f0*/  HMMA.16816.F32 R28, R20.reuse, R162, R28 ;  /* 0x000000a2141c723c */ /* 0x040fe2000000181c */
[----:B------:R-:W-:Y:S07]  /*14a00*/  LDSM.16.MT88.4 R148, [R204+0x6880] ;  /* 0x00688000cc94783b */ /* 0x000fee0000004200 */
[C---:B------:R-:W-:Y:S01]  /*14a10*/  HMMA.16816.F32 R32, R20.reuse, R24, R32 ;  /* 0x000000181420723c */ /* 0x040fe20000001820 */
[----:B------:R-:W-:Y:S07]  /*14a20*/  LDSM.16.MT88.4 R160, [R207+0x8080] ;  /* 0x00808000cfa0783b */ /* 0x000fee0000004200 */
        /* <DEDUP_REMOVED lines=16> */
[C---:B------:R-:W-:Y:S08]  /*14b30*/  HMMA.16816.F32 R80, R20.reuse, R148, R80 ;  /* 0x000000941450723c */ /* 0x040ff00000001850 */
[C---:B------:R-:W-:Y:S08]  /*14b40*/  HMMA.16816.F32 R84, R20.reuse, R150, R84 ;  /* 0x000000961454723c */ /* 0x040ff00000001854 */
[C---:B------:R-:W-:Y:S08]  /*14b50*/  HMMA.16816.F32 R88, R20.reuse, R160, R88 ;  /* 0x000000a01458723c */ /* 0x040ff00000001858 */
[C---:B------:R-:W-:Y:S01]  /*14b60*/  HMMA.16816.F32 R92, R20.reuse, R162, R92 ;  /* 0x000000a2145c723c */ /* 0x040fe2000000185c */
[----:B------:R-:W5:Y:S07]  /*14b70*/  LDSM.16.MT88.4 R160, [R204+0x9880] ;  /* 0x00988000cca0783b */ /* 0x000f6e0000004200 */
[C---:B-1----:R-:W-:Y:S08]  /*14b80*/  HMMA.16816.F32 R96, R20.reuse, R164, R96 ;  /* 0x000000a41460723c */ /* 0x042ff00000001860 */
        /* <DEDUP_REMOVED lines=10> */
[C---:B------:R-:W-:Y:S08]  /*14c30*/  HMMA.16816.F32 R136, R20.reuse, R26, R136 ;  /* 0x0000001a1488723c */ /* 0x040ff00000001888 */
[C---:B-----5:R-:W-:Y:S08]  /*14c40*/  HMMA.16816.F32 R144, R20.reuse, R160, R16 ;  /* 0x000000a01490723c */ /* 0x060ff00000001810 */
[----:B------:R-:W-:Y:S01]  /*14c50*/  HMMA.16816.F32 R140, R20, R162, R140 ;  /* 0x000000a2148c723c */ /* 0x000fe2000000188c */
[----:B------:R-:W-:-:S07]  /*14c60*/  @P0 BRA `(.L_x_2712) ;  /* 0xffffd44000000947 */ /* 0x000fce000383ffff */
.L_x_2707:
        /* <DEDUP_REMOVED lines=16> */
[----:B------:R-:W-:-:S05]  /*14d70*/  @P0 MOV R15, 0x3f317218 ;  /* 0x3f317218000f0802 */ /* 0x000fca0000000f00 */
[----:B------:R-:W2:Y:S08]  /*14d80*/  @P1 MUFU.LG2 R5, R5 ;  /* 0x0000000500051308 */ /* 0x000eb00000000c00 */
[----:B------:R-:W3:Y:S01]  /*14d90*/  @P0 MUFU.LG2 R10, R0 ;  /* 0x00000000000a0308 */ /* 0x000ee20000000c00 */
[C---:B-1----:R-:W-:Y:S02]  /*14da0*/  FMUL.FTZ R152, R4.reuse, R152 ;  /* 0x0000009804987220 */ /* 0x042fe40000410000 */
[----:B------:R-:W-:-:S02]  /*14db0*/  FMUL.FTZ R153, R4, R153 ;  /* 0x0000009904997220 */ /* 0x000fc40000410000 */
[C---:B------:R-:W-:Y:S02]  /*14dc0*/  FMUL.FTZ R28, R4.reuse, R28 ;  /* 0x0000001c041c7220 */ /* 0x040fe40000410000 */
[----:B------:R-:W-:Y:S01]  /*14dd0*/  FMUL.FTZ R29, R4, R29 ;  /* 0x0000001d041d7220 */ /* 0x000fe20000410000 */
[----:B------:R1:W4:Y:S01]  /*14de0*/  @P0 MUFU.RCP R2, R0 ;  /* 0x0000000000020308 */ /* 0x0003220000001000 */
[----:B--2---:R-:W-:Y:S02]  /*14df0*/  @P1 FMUL.FTZ R12, R5, 0.69314718246459960938 ;  /* 0x3f317218050c1820 */ /* 0x004fe40000410000 */
[----:B------:R-:W-:Y:S02]  /*14e00*/  @P1 FMUL.FTZ R5, R14, c[0x0][0x2d0] ;  /* 0x0000b4000e051a20 */ /* 0x000fe40000410000 */
[C---:B------:R-:W-:Y:S02]  /*14e10*/  FMUL.FTZ R32, R4.reuse, R32 ;  /* 0x0000002004207220 */ /* 0x040fe40000410000 */
[----:B------:R-:W-:-:S02]  /*14e20*/  FMUL.FTZ R33, R4, R33 ;  /* 0x0000002104217220 */ /* 0x000fc40000410000 */
[----:B---3--:R-:W-:Y:S02]  /*14e30*/  @P0 FMUL.FTZ R14, R10, 0.69314718246459960938 ;  /* 0x3f3172180a0e0820 */ /* 0x008fe40000410000 */
[----:B------:R-:W-:Y:S02]  /*14e40*/  @P0 FMUL.FTZ R10, R15, c[0x0][0x2d0] ;  /* 0x0000b4000f0a0a20 */ /* 0x000fe40000410000 */
[C---:B------:R-:W-:Y:S02]  /*14e50*/  FMUL.FTZ R36, R4.reuse, R36 ;  /* 0x0000002404247220 */ /* 0x040fe40000410000 */
[C---:B------:R-:W-:Y:S01]  /*14e60*/  FMUL.FTZ R37, R4.reuse, R37 ;  /* 0x0000002504257220 */ /* 0x040fe20000410000 */
[----:B-1----:R-:W-:Y:S01]  /*14e70*/  MOV R0, 0xff800000 ;  /* 0xff80000000007802 */ /* 0x002fe20000000f00 */
        /* <DEDUP_REMOVED lines=122> */
.L_x_2641:
        /* <DEDUP_REMOVED lines=19> */
[----:B------:R-:W-:Y:S02]  /*15750*/  LEA.HI R5, R6, R3, RZ, 0x2 ;  /* 0x0000000306057211 */ /* 0x000fe400078f10ff */
[----:B------:R-:W-:Y:S02]  /*15760*/  F2FP.PACK_AB R46, R47, R46 ;  /* 0x0000002e2f2e723e */ /* 0x000fe400000000ff */
[--C-:B------:R-:W-:Y:S02]  /*15770*/  SHF.R.S32.HI R13, RZ, 0x2, R5.reuse ;  /* 0x00000002ff0d7819 */ /* 0x100fe40000011405 */
[----:B------:R-:W-:Y:S02]  /*15780*/  SHF.R.S32.HI R10, RZ, 0x1f, R5 ;  /* 0x0000001fff0a7819 */ /* 0x000fe40000011405 */
[----:B------:R-:W-:-:S02]  /*15790*/  LOP3.LUT R12, R5, 0xfffffffc, RZ, 0xc0, !PT ;  /* 0xfffffffc050c7812 */ /* 0x000fc400078ec0ff */
[----:B------:R-:W-:Y:S02]  /*157a0*/  LEA.HI R10, R10, R13, RZ, 0x3 ;  /* 0x0000000d0a0a7211 */ /* 0x000fe400078f18ff */
[----:B------:R-:W-:Y:S01]  /*157b0*/  F2FP.PACK_AB R48, R49, R48 ;  /* 0x000000303130723e */ /* 0x000fe200000000ff */
[----:B------:R-:W-:Y:S01]  /*157c0*/  IMAD.IADD R12, R3, 0x1, -R12 ;  /* 0x00000001030c7824 */ /* 0x000fe200078e0a0c */
[----:B------:R-:W-:Y:S02]  /*157d0*/  LOP3.LUT R10, R10, 0xfffffff8, RZ, 0xc0, !PT ;  /* 0xfffffff80a0a7812 */ /* 0x000fe400078ec0ff */
[----:B------:R-:W-:Y:S02]  /*157e0*/  F2FP.PACK_AB R50, R51, R50 ;  /* 0x000000323332723e */ /* 0x000fe400000000ff */
[----:B------:R-:W-:Y:S01]  /*157f0*/  F2FP.PACK_AB R52, R53, R52 ;  /* 0x000000343534723e */ /* 0x000fe200000000ff */
[----:B------:R-:W-:Y:S01]  /*15800*/  IMAD.IADD R13, R13, 0x1, -R10 ;  /* 0x000000010d0d7824 */ /* 0x000fe200078e0a0a */
[----:B------:R-:W-:-:S02]  /*15810*/  LEA.HI R10, R6, R3, RZ, 0x5 ;  /* 0x00000003060a7211 */ /* 0x000fc400078f28ff */
[----:B------:R-:W-:Y:S01]  /*15820*/  F2FP.PACK_AB R54, R55, R54 ;  /* 0x000000363736723e */ /* 0x000fe200000000ff */
[C---:B------:R-:W-:Y:S01]  /*15830*/  IMAD.SHL.U32 R14, R13.reuse, 0x40, RZ ;  /* 0x000000400d0e7824 */ /* 0x040fe200078e00ff */
[----:B------:R-:W-:Y:S02]  /*15840*/  SHF.R.S32.HI R5, RZ, 0x5, R10 ;  /* 0x00000005ff057819 */ /* 0x000fe4000001140a */
[----:B------:R-:W-:Y:S02]  /*15850*/  LOP3.LUT R16, R13, 0x1, RZ, 0xc0, !PT ;  /* 0x000000010d107812 */ /* 0x000fe400078ec0ff */
        /* <DEDUP_REMOVED lines=9> */
[----:B------:R-:W-:Y:S01]  /*158f0*/  F2FP.PACK_AB R60, R61, R60 ;  /* 0x0000003c3d3c723e */ /* 0x000fe200000000ff */
[----:B------:R-:W-:Y:S01]  /*15900*/  IMAD.SHL.U32 R15, R14, 0x2, RZ ;  /* 0x000000020e0f7824 */ /* 0x000fe200078e00ff */
[----:B------:R-:W-:Y:S02]  /*15910*/  F2FP.PACK_AB R62, R63, R62 ;  /* 0x0000003e3f3e723e */ /* 0x000fe400000000ff */
[----:B------:R-:W-:-:S02]  /*15920*/  F2FP.PACK_AB R64, R65, R64 ;  /* 0x000000404140723e */ /* 0x000fc400000000ff */
[C---:B------:R-:W-:Y:S01]  /*15930*/  IADD3 R14, R15.reuse, 0x80, RZ ;  /* 0x000000800f0e7810 */ /* 0x040fe20007ffe0ff */
[----:B------:R-:W-:Y:S01]  /*15940*/  STS [R15+0x80], R152 ;  /* 0x000080980f007388 */ /* 0x000fe20000000800 */
[----:B------:R-:W-:Y:S02]  /*15950*/  IADD3 R17, R15, 0x70, RZ ;  /* 0x000000700f117810 */ /* 0x000fe40007ffe0ff */
[----:B------:R-:W-:Y:S01]  /*15960*/  @P0 IADD3 R17, R14, 0x10, RZ ;  /* 0x000000100e110810 */ /* 0x000fe20007ffe0ff */
[----:B------:R-:W-:Y:S01]  /*15970*/  STS [R15+0x480], R154 ;  /* 0x0004809a0f007388 */ /* 0x000fe20000000800 */
[----:B------:R-:W-:Y:S01]  /*15980*/  SEL R14, R13, 0xffffffe0, !P1 ;  /* 0xffffffe00d0e7807 */ /* 0x000fe20004800000 */
[----:B------:R-:W-:Y:S01]  /*15990*/  IMAD.MOV.U32 R13, RZ, RZ, 0x40 ;  /* 0x00000040ff0d7424 */ /* 0x000fe200078e00ff */
[----:B------:R-:W-:Y:S01]  /*159a0*/  F2FP.PACK_AB R66, R67, R66 ;  /* 0x000000424342723e */ /* 0x000fe200000000ff */
[----:B------:R-:W-:Y:S01]  /*159b0*/  STS [R17], R28 ;  /* 0x0000001c11007388 */ /* 0x000fe20000000800 */
[----:B------:R-:W-:Y:S01]  /*159c0*/  F2FP.PACK_AB R68, R69, R68 ;  /* 0x000000444544723e */ /* 0x000fe200000000ff */
[----:B------:R-:W-:Y:S01]  /*159d0*/  IMAD.IADD R19, R15, 0x1, R14 ;  /* 0x000000010f137824 */ /* 0x000fe200078e020e */
[----:B------:R-:W-:Y:S01]  /*159e0*/  SEL R16, R13, 0xffffffc0, !P2 ;  /* 0xffffffc00d107807 */ /* 0x000fe20005000000 */
[----:B------:R-:W-:Y:S01]  /*159f0*/  IMAD.IADD R13, R14, 0x1, R17 ;  /* 0x000000010e0d7824 */ /* 0x000fe200078e0211 */
[----:B------:R-:W-:Y:S01]  /*15a00*/  STS [R17+0x400], R30 ;  /* 0x0004001e11007388 */ /* 0x000fe20000000800 */
[----:B------:R-:W-:-:S02]  /*15a10*/  F2FP.PACK_AB R70, R71, R70 ;  /* 0x000000464746723e */ /* 0x000fc400000000ff */
[--C-:B------:R-:W-:Y:S01]  /*15a20*/  IMAD.IADD R21, R15, 0x1, R16.reuse ;  /* 0x000000010f157824 */ /* 0x100fe200078e0210 */
[----:B------:R-:W-:Y:S01]  /*15a30*/  STS [R19+0x80], R32 ;  /* 0x0000802013007388 */ /* 0x000fe20000000800 */
[C---:B------:R-:W-:Y:S01]  /*15a40*/  IMAD.IADD R23, R16.reuse, 0x1, R17 ;  /* 0x0000000110177824 */ /* 0x040fe200078e0211 */
[----:B------:R-:W-:Y:S01]  /*15a50*/  F2FP.PACK_AB R72, R73, R72 ;  /* 0x000000484948723e */ /* 0x000fe200000000ff */
[----:B------:R-:W-:Y:S01]  /*15a60*/  IMAD.IADD R25, R16, 0x1, R19 ;  /* 0x0000000110197824 */ /* 0x000fe200078e0213 */
[----:B------:R-:W-:Y:S01]  /*15a70*/  STS [R19+0x480], R34 ;  /* 0x0004802213007388 */ /* 0x000fe20000000800 */
[----:B------:R-:W-:Y:S01]  /*15a80*/  IMAD.IADD R27, R13, 0x1, R16 ;  /* 0x000000010d1b7824 */ /* 0x000fe200078e0210 */
[----:B------:R-:W-:Y:S02]  /*15a90*/  F2FP.PACK_AB R74, R75, R74 ;  /* 0x0000004a4b4a723e */ /* 0x000fe400000000ff */
        /* <DEDUP_REMOVED lines=55> */
[----:B------:R-:W-:-:S02]  /*15e10*/  ISETP.NE.U32.AND P1, PT, RZ, c[0x0][0x508], PT ;  /* 0x00014200ff007a0c */ /* 0x000fc40003f25070 */
[----:B------:R-:W-:Y:S01]  /*15e20*/  ISETP.NE.U32.AND P0, PT, RZ, c[0x0][0x500], PT ;  /* 0x00014000ff007a0c */ /* 0x000fe20003f05070 */
[----:B------:R-:W-:Y:S01]  /*15e30*/  STS [R21+0x4480], R74 ;  /* 0x0044804a15007388 */ /* 0x000fe20000000800 */
[----:B------:R-:W-:Y:S02]  /*15e40*/  ISETP.NE.AND.EX P1, PT, RZ, c[0x0][0x50c], PT, P1 ;  /* 0x00014300ff007a0c */ /* 0x000fe40003f25310 */
[----:B------:R-:W-:Y:S01]  /*15e50*/  ISETP.NE.AND.EX P0, PT, RZ, c[0x0][0x504], PT, P0 ;  /* 0x00014100ff007a0c */ /* 0x000fe20003f05300 */
        /* <DEDUP_REMOVED lines=33> */
[----:B-1----:R-:W-:-:S03]  /*16070*/  IMAD.WIDE R16, R218, R7, c[0x0][0x500] ;  /* 0x00014000da107625 */ /* 0x002fc600078e0207 */
        /* <DEDUP_REMOVED lines=8> */
[----:B--2---:R-:W-:-:S03]  /*16100*/  @P1 IMAD.WIDE R18, R218, R7, c[0x0][0x508] ;  /* 0x00014200da121625 */ /* 0x004fc600078e0207 */
[----:B------:R-:W2:Y:S04]  /*16110*/  @P0 LDG.E R9, [R16.64] ;  /* 0x0000000410090981 */ /* 0x000ea8000c1e1900 */
[----:B------:R3:W5:Y:S01]  /*16120*/  @P1 LDG.E R4, [R18.64] ;  /* 0x0000000412041981 */ /* 0x000762000c1e1900 */
[----:B------:R-:W-:Y:S02]  /*16130*/  CS2R R14, SRZ ;  /* 0x00000000000e7805 */ /* 0x000fe4000001ff00 */
[--C-:B--2---:R-:W-:Y:S01]  /*16140*/  @P0 SHF.R.S32.HI R15, RZ, 0x1f, R9.reuse ;  /* 0x0000001fff0f0819 */ /* 0x104fe20000011409 */
[----:B------:R-:W-:Y:S01]  /*16150*/  @P0 IMAD.MOV.U32 R14, RZ, RZ, R9 ;  /* 0x000000ffff0e0224 */ /* 0x000fe200078e0009 */
[----:B------:R-:W-:Y:S05]  /*16160*/  @P1 BRA `(.L_x_2714) ;  /* 0x0000004000001947 */ /* 0x000fea0003800000 */
[----:B---3--:R-:W-:Y:S05]  /*16170*/  @!P0 BRA `(.L_x_2714) ;  /* 0x0000003000008947 */ /* 0x008fea0003800000 */
[----:B-----5:R-:W2:Y:S04]  /*16180*/  LDG.E R4, [R16.64] ;  /* 0x0000000410047981 */ /* 0x020ea8000c1e1900 */
[----:B------:R-:W2:Y:S02]  /*16190*/  LDG.E R7, [R16.64+0x4] ;  /* 0x0000040410077981 */ /* 0x000ea4000c1e1900 */
[----:B--2---:R-:W-:-:S02]  /*161a0*/  IADD3 R4, -R4, R7, RZ ;  /* 0x0000000704047210 */ /* 0x004fc40007ffe1ff */
.L_x_2714:
[----:B---3--:R-:W-:Y:S01]  /*161b0*/  LOP3.LUT R10, R10, 0xffffffe0, RZ, 0xc0, !PT ;  /* 0xffffffe00a0a7812 */ /* 0x008fe200078ec0ff */
[----:B------:R-:W1:Y:S01]  /*161c0*/  S2R R72, SR_CTAID.X ;  /* 0x0000000000487919 */ /* 0x000e620000002500 */
[----:B------:R-:W-:Y:S01]  /*161d0*/  SHF.R.S32.HI R16, RZ, 0x1f, R5 ;  /* 0x0000001fff107819 */ /* 0x000fe20000011405 */
[----:B------:R-:W-:Y:S01]  /*161e0*/  IMAD.MOV.U32 R19, RZ, RZ, R15 ;  /* 0x000000ffff137224 */ /* 0x000fe200078e000f */
[----:B------:R-:W-:Y:S01]  /*161f0*/  LEA.HI R11, R12, R12, RZ, 0x1 ;  /* 0x0000000c0c0b7211 */ /* 0x000fe200078f08ff */
[----:B------:R-:W-:Y:S01]  /*16200*/  IMAD.IADD R9, R3, 0x1, -R10 ;  /* 0x0000000103097824 */ /* 0x000fe200078e0a0a */
[----:B------:R-:W-:Y:S01]  /*16210*/  LEA.HI R16, R16, R5, RZ, 0x3 ;  /* 0x0000000510107211 */ /* 0x000fe200078f18ff */
[----:B------:R-:W-:Y:S01]  /*16220*/  BSSY B0, `(.L_x_2715) ;  /* 0x000008d000007945 */ /* 0x000fe20003800000 */
[----:B------:R-:W-:-:S02]  /*16230*/  LOP3.LUT R11, R11, 0x1ffffffe, RZ, 0xc0, !PT ;  /* 0x1ffffffe0b0b7812 */ /* 0x000fc400078ec0ff */
[----:B------:R-:W-:Y:S02]  /*16240*/  SHF.R.S32.HI R10, RZ, 0x1f, R9 ;  /* 0x0000001fff0a7819 */ /* 0x000fe40000011409 */
[----:B------:R-:W-:Y:S01]  /*16250*/  LOP3.LUT R16, R16, 0xffffff8, RZ, 0xc0, !PT ;  /* 0x0ffffff810107812 */ /* 0x000fe200078ec0ff */
[----:B------:R-:W-:Y:S01]  /*16260*/  IMAD.IADD R12, R12, 0x1, -R11 ;  /* 0x000000010c0c7824 */ /* 0x000fe200078e0a0b */
[----:B------:R-:W-:Y:S01]  /*16270*/  LEA.HI R7, R10, R9, RZ, 0x2 ;  /* 0x000000090a077211 */ /* 0x000fe200078f10ff */
[----:B------:R-:W-:Y:S01]  /*16280*/  IMAD.MOV.U32 R10, RZ, RZ, c[0x0][0x4e8] ;  /* 0x00013a00ff0a7624 */ /* 0x000fe200078e00ff */
[----:B------:R-:W-:Y:S02]  /*16290*/  IADD3 R5, R5, -R16, RZ ;  /* 0x8000001005057210 */ /* 0x000fe40007ffe0ff */
[----:B------:R-:W-:Y:S01]  /*162a0*/  SHF.R.S32.HI R16, RZ, 0x2, R7 ;  /* 0x00000002ff107819 */ /* 0x000fe20000011407 */
[----:B------:R-:W-:Y:S01]  /*162b0*/  IMAD R7, R15, c[0x0][0x3a0], RZ ;  /* 0x0000e8000f077a24 */ /* 0x000fe200078e02ff */
[----:B------:R-:W-:Y:S01]  /*162c0*/  ISETP.NE.AND P1, PT, R10, 0x1, PT ;  /* 0x000000010a00780c */ /* 0x000fe20003f25270 */
[----:B------:R-:W-:Y:S01]  /*162d0*/  IMAD R10, R2, c[0x0][0x490], RZ ;  /* 0x00012400020a7a24 */ /* 0x000fe200078e02ff */
[----:B------:R-:W-:Y:S01]  /*162e0*/  LOP3.LUT P2, RZ, R9, 0x3, RZ, 0xc0, !PT ;  /* 0x0000000309ff7812 */ /* 0x000fe2000784c0ff */
[----:B------:R-:W-:Y:S01]  /*162f0*/  IMAD R5, R5, 0x10, R16 ;  /* 0x0000001005057824 */ /* 0x000fe200078e0210 */
[----:B------:R-:W-:Y:S01]  /*16300*/  MOV R18, R14 ;  /* 0x0000000e00127202 */ /* 0x000fe20000000f00 */
[C---:B------:R-:W-:Y:S01]  /*16310*/  IMAD R11, R215.reuse, c[0x0][0x494], R10 ;  /* 0x00012500d70b7a24 */ /* 0x040fe200078e020a */
[-C--:B------:R-:W-:Y:S01]  /*16320*/  LEA.HI R17, R6, R3.reuse, RZ, 0x3 ;  /* 0x0000000306117211 */ /* 0x080fe200078f18ff */
[----:B------:R-:W-:Y:S01]  /*16330*/  IMAD R9, R12, 0x8, R5 ;  /* 0x000000080c097824 */ /* 0x000fe200078e0205 */
[----:B------:R-:W-:Y:S01]  /*16340*/  LEA.HI R6, R6, R3, RZ, 0x6 ;  /* 0x0000000306067211 */ /* 0x000fe200078f30ff */
[----:B------:R-:W-:Y:S01]  /*16350*/  IMAD.WIDE.U32 R18, R215, c[0x0][0x490], R18 ;  /* 0x00012400d7127a25 */ /* 0x000fe200078e0012 */
[----:B------:R-:W-:-:S02]  /*16360*/  LOP3.LUT R10, R17, 0xfffffff8, RZ, 0xc0, !PT ;  /* 0xfffffff8110a7812 */ /* 0x000fc400078ec0ff */
[----:B-1----:R-:W-:Y:S01]  /*16370*/  LEA R9, R72, R9, 0x7 ;  /* 0x0000000948097211 */ /* 0x002fe200078e38ff */
[C---:B------:R-:W-:Y:S01]  /*16380*/  IMAD R7, R14.reuse, c[0x0][0x3a4], R7 ;  /* 0x0000e9000e077a24 */ /* 0x040fe200078e0207 */
[----:B------:R-:W-:Y:S01]  /*16390*/  SHF.R.S32.HI R17, RZ, 0x3, R17 ;  /* 0x00000003ff117819 */ /* 0x000fe20000011411 */
[----:B------:R-:W-:-:S04]  /*163a0*/  IMAD.WIDE.U32 R12, R14, c[0x0][0x3a0], RZ ;  /* 0x0000e8000e0c7a25 */ /* 0x000fc800078e00ff */
        /* <DEDUP_REMOVED lines=42> */
[----:B------:R-:W-:Y:S01]  /*16650*/  LOP3.LUT R10, R10, R3, RZ, 0x3c, !PT ;  /* 0x000000030a0a7212 */ /* 0x000fe200078e3cff */
[--C-:B------:R-:W-:Y:S01]  /*16660*/  IMAD.MOV R16, RZ, RZ, -R7.reuse ;  /* 0x000000ffff107224 */ /* 0x100fe200078e0a07 */
[----:B------:R-:W-:Y:S01]  /*16670*/  SHF.R.S32.HI R3, RZ, 0x1f, R7 ;  /* 0x0000001fff037819 */ /* 0x000fe20000011407 */
[----:B------:R-:W1:Y:S01]  /*16680*/  SHFL.IDX PT, R19, R15, RZ, 0x1c1f ;  /* 0x001c1fff0f137589 */ /* 0x000e6200000e0000 */
[----:B------:R-:W-:-:S03]  /*16690*/  IMAD.WIDE.U32 R12, R218, c[0x0][0x3f0], R12 ;  /* 0x0000fc00da0c7a25 */ /* 0x000fc600078e000c */
[----:B------:R-:W2:Y:S01]  /*166a0*/  SHFL.IDX PT, R33, R15, 0x1, 0x1c1f ;  /* 0x003c1f000f217f89 */ /* 0x000ea200000e0000 */
[----:B------:R-:W-:Y:S01]  /*166b0*/  IMAD R74, R16, c[0x0][0x4e8], R9 ;  /* 0x00013a00104a7a24 */ /* 0x000fe200078e0209 */
[----:B------:R-:W-:Y:S01]  /*166c0*/  IADD3 R13, R13, R11, RZ ;  /* 0x0000000b0d0d7210 */ /* 0x000fe20007ffe0ff */
[C---:B------:R-:W-:Y:S01]  /*166d0*/  IMAD R16, R72.reuse, 0x80, R5 ;  /* 0x0000008048107824 */ /* 0x040fe200078e0205 */
[----:B------:R-:W-:Y:S01]  /*166e0*/  LEA R72, R72, R17, 0x7 ;  /* 0x0000001148487211 */ /* 0x000fe200078e38ff */
[----:B------:R-:W-:Y:S01]  /*166f0*/  IMAD R20, R3, c[0x0][0x3e0], RZ ;  /* 0x0000f80003147a24 */ /* 0x000fe200078e02ff */
[----:B------:R-:W-:Y:S01]  /*16700*/  SHF.R.S32.HI R5, RZ, 0x1f, R74 ;  /* 0x0000001fff057819 */ /* 0x000fe2000001144a */
[----:B-----5:R-:W-:Y:S01]  /*16710*/  IMAD R3, R4, c[0x0][0x4e8], RZ ;  /* 0x00013a0004037a24 */ /* 0x020fe200078e02ff */
[C---:B------:R-:W-:Y:S01]  /*16720*/  IADD3 R4, R16.reuse, 0x8, RZ ;  /* 0x0000000810047810 */ /* 0x040fe20007ffe0ff */
[C---:B------:R-:W-:Y:S02]  /*16730*/  IMAD R20, R7.reuse, c[0x0][0x3e4], R20 ;  /* 0x0000f90007147a24 */ /* 0x040fe400078e0214 */
[----:B------:R-:W-:Y:S01]  /*16740*/  IMAD.WIDE.U32 R12, R7, c[0x0][0x3e0], R12 ;  /* 0x0000f800070c7a25 */ /* 0x000fe200078e000c */
[----:B------:R-:W-:-:S02]  /*16750*/  ISETP.GE.OR P1, PT, R16, R3, P2 ;  /* 0x000000031000720c */ /* 0x000fc40001726670 */
[----:B------:R-:W-:Y:S01]  /*16760*/  ISETP.GE.OR P0, PT, R4, R3, P2 ;  /* 0x000000030400720c */ /* 0x000fe20001706670 */
[----:B------:R-:W-:Y:S01]  /*16770*/  IMAD.IADD R13, R13, 0x1, R20 ;  /* 0x000000010d0d7824 */ /* 0x000fe200078e0214 */
[----:B------:R-:W-:Y:S01]  /*16780*/  SHF.L.U32 R7, R6, 0x3, RZ ;  /* 0x0000000306077819 */ /* 0x000fe200000006ff */
[----:B------:R-:W-:-:S03]  /*16790*/  IMAD R5, R5, c[0x0][0x3d8], RZ ;  /* 0x0000f60005057a24 */ /* 0x000fc600078e02ff */
[----:B------:R-:W-:Y:S01]  /*167a0*/  LOP3.LUT R7, R10, 0x7ffffe00, R7, 0xf8, !PT ;  /* 0x7ffffe000a077812 */ /* 0x000fe200078ef807 */
[C---:B------:R-:W-:Y:S02]  /*167b0*/  IMAD R16, R74.reuse, c[0x0][0x3dc], R5 ;  /* 0x0000f7004a107a24 */ /* 0x040fe400078e0205 */
[----:B------:R-:W-:Y:S01]  /*167c0*/  IMAD.WIDE.U32 R74, R74, c[0x0][0x3d8], R12 ;  /* 0x0000f6004a4a7a25 */ /* 0x000fe200078e000c */
[----:B------:R-:W-:Y:S01]  /*167d0*/  SHF.L.U32 R76, R7, 0x1, RZ ;  /* 0x00000001074c7819 */ /* 0x000fe200000006ff */
[----:B-1----:R1:W-:Y:S02]  /*167e0*/  @!P1 ST.E [R18.64], R0 ;  /* 0x0000000012009985 */ /* 0x0023e4000c101904 */
[----:B------:R-:W-:Y:S02]  /*167f0*/  IMAD.IADD R16, R75, 0x1, R16 ;  /* 0x000000014b107824 */ /* 0x000fe400078e0210 */
        /* <DEDUP_REMOVED lines=47> */
.L_x_2716:
[----:B--234-:R-:W-:Y:S05]  /*16af0*/  BSYNC B0 ;  /* 0x0000000000007941 */ /* 0x01cfea0003800000 */
.L_x_2715:
        /* <DEDUP_REMOVED lines=30> */
.L_x_2718:
[----:B------:R-:W-:Y:S05]  /*16ce0*/  BSYNC B0 ;  /* 0x0000000000007941 */ /* 0x000fea0003800000 */
.L_x_2717:
        /* <DEDUP_REMOVED lines=30> */
.L_x_2720:
[----:B------:R-:W-:Y:S05]  /*16ed0*/  BSYNC B0 ;  /* 0x0000000000007941 */ /* 0x000fea0003800000 */
.L_x_2719:
        /* <DEDUP_REMOVED lines=31> */
.L_x_2713:
        /* <DEDUP_REMOVED lines=18> */
.L_x_2721:
        /* <DEDUP_REMOVED lines=41> */
.L_x_2723:
[----:B------:R-:W-:Y:S05]  /*17480*/  BSYNC B0 ;  /* 0x0000000000007941 */ /* 0x000fea0003800000 */
.L_x_2722:
        /* <DEDUP_REMOVED lines=72> */
.L_x_2725:
[----:B------:R-:W-:Y:S05]  /*17910*/  BSYNC B0 ;  /* 0x0000000000007941 */ /* 0x000fea0003800000 */
.L_x_2724:
        /* <DEDUP_REMOVED lines=27> */
.L_x_2727:
[----:B------:R-:W-:Y:S05]  /*17ad0*/  BSYNC B0 ;  /* 0x0000000000007941 */ /* 0x000fea0003800000 */
.L_x_2726:
        /* <DEDUP_REMOVED lines=27> */
.L_x_2729:
[----:B------:R-:W-:Y:S05]  /*17c90*/  BSYNC B0 ;  /* 0x0000000000007941 */ /* 0x000fea0003800000 */
.L_x_2728:
        /* <DEDUP_REMOVED lines=28> */
.L_x_2702:
[----:B------:R-:W-:Y:S02]  /*17e60*/  MOV R9, 0x1 ;  /* 0x0000000100097802 */ /* 0x000fe40000000f00 */
[----:B------:R-:W-:Y:S02]  /*17e70*/  MOV R8, 0x17e90 ;  /* 0x00017e9000087802 */ /* 0x000fe40000000f00 */
[----:B-1----:R-:W-:Y:S05]  /*17e80*/  CALL.REL.NOINC `($__internal_14_$__cuda_sm70_shflsync_idx_p) ;  /* 0x000000f000007944 */ /* 0x002fea0003c00000 */
[----:B--2---:R-:W-:Y:S01]  /*17e90*/  IMAD.MOV.U32 R17, RZ, RZ, R9 ;  /* 0x000000ffff117224 */ /* 0x004fe200078e0009 */
[----:B-1----:R-:W-:Y:S01]  /*17ea0*/  MOV R10, R19 ;  /* 0x00000013000a7202 */ /* 0x002fe20000000f00 */
[----:B------:R-:W-:Y:S01]  /*17eb0*/  IMAD.MOV.U32 R9, RZ, RZ, 0x1 ;  /* 0x00000001ff097424 */ /* 0x000fe200078e00ff */
[----:B------:R-:W-:Y:S02]  /*17ec0*/  MOV R8, 0x17ee0 ;  /* 0x00017ee000087802 */ /* 0x000fe40000000f00 */
[----:B------:R-:W-:Y:S05]  /*17ed0*/  CALL.REL.NOINC `($__internal_14_$__cuda_sm70_shflsync_idx_p) ;  /* 0x000000a000007944 */ /* 0x000fea0003c00000 */
[----:B-12---:R-:W-:Y:S05]  /*17ee0*/  BRA `(.L_x_2730) ;  /* 0xffff7c6000007947 */ /* 0x006fea000383ffff */
.L_x_2710:
[----:B-1----:R-:W-:Y:S02]  /*17ef0*/  MOV R9, 0x1 ;  /* 0x0000000100097802 */ /* 0x002fe40000000f00 */
[----:B------:R-:W-:Y:S02]  /*17f00*/  MOV R8, 0x17f20 ;  /* 0x00017f2000087802 */ /* 0x000fe40000000f00 */
[----:B---3--:R-:W-:Y:S05]  /*17f10*/  CALL.REL.NOINC `($__internal_14_$__cuda_sm70_shflsync_idx_p) ;  /* 0x0000006000007944 */ /* 0x008fea0003c00000 */
[----:B-1----:R-:W-:Y:S01]  /*17f20*/  MOV R10, R2 ;  /* 0x00000002000a7202 */ /* 0x002fe20000000f00 */
[----:B--2---:R-:W-:Y:S01]  /*17f30*/  IMAD.MOV.U32 R5, RZ, RZ, R9 ;  /* 0x000000ffff057224 */ /* 0x004fe200078e0009 */
[----:B------:R-:W-:Y:S01]  /*17f40*/  MOV R8, 0x17f70 ;  /* 0x00017f7000087802 */ /* 0x000fe20000000f00 */
[----:B------:R-:W-:Y:S02]  /*17f50*/  IMAD.MOV.U32 R9, RZ, RZ, 0x1 ;  /* 0x00000001ff097424 */ /* 0x000fe400078e00ff */
[----:B------:R-:W-:Y:S05]  /*17f60*/  CALL.REL.NOINC `($__internal_14_$__cuda_sm70_shflsync_idx_p) ;  /* 0x0000001000007944 */ /* 0x000fea0003c00000 */
[----:B-12---:R-:W-:-:S05]  /*17f70*/  BRA `(.L_x_2731) ;  /* 0xffffa4b000007947 */ /* 0x006fca000383ffff */
        .weak           $__internal_14_$__cuda_sm70_shflsync_idx_p
        .type           $__internal_14_$__cuda_sm70_shflsync_idx_p,@function
        .size           $__internal_14_$__cuda_sm70_shflsync_idx_p,(.L_x_3576 - $__internal_14_$__cuda_sm70_shflsync_idx_p)
$__internal_14_$__cuda_sm70_shflsync_idx_p:
[----:B------:R-:W-:Y:S01]  /*17f80*/  MOV R12, R8 ;  /* 0x00000008000c7202 */ /* 0x000fe20000000f00 */
[----:B------:R-:W-:Y:S04]  /*17f90*/  WARPSYNC R219 ;  /* 0x000000db00007348 */ /* 0x000fe80003800000 */
[----:B------:R-:W-:Y:S01]  /*17fa0*/  MOV R13, 0x0 ;  /* 0x00000000000d7802 */ /* 0x000fe20000000f00 */
[----:B------:R1:W2:Y:S03]  /*17fb0*/  SHFL.IDX PT, R9, R10, R9, R222 ;  /* 0x000000090a097389 */ /* 0x0002a600000e00de */
[----:B------:R-:W-:Y:S05]  /*17fc0*/  RET.REL.NODEC R12 `(_ZN7cutlass13device_kernelIN5flash19enable_sm80_to_sm89INS1_16FlashAttnFwdSm80INS1_25CollectiveMainloopFwdSm80ILi8ELi1ELb0EN4cute5tupleIJNS5_1CILi128EEENS7_ILi48EEENS7_ILi256EEEEEELi256ENS_6half_tEfNS_4arch4Sm80ELb0ELb0ELb0ELb1ELb1ELb1ELb1ELb0EEENS1_21CollectiveEpilogueFwdINS6_IJS8_SA_S9_EEENS6_IJNS7_ILi1EEESI_SI_EEESC_SE_Li256ELb1ELb1ELb0ELb0EEENS1_19SingleTileSchedulerILb1ELb0ELb1ELi128EEEEEEEEEvNT_6ParamsE) ;  /* 0xfffe80300c007950 */ /* 0x000fea0003c3ffff */
.L_x_2732:
        /* <DEDUP_REMOVED lines=11> */
.L_x_3576:


//--------------------- .text._ZN7cutlass13device_kernelIN5flash19enable_sm80_to_sm89INS1_16FlashAttnFwdSm80INS1_25CollectiveMainloopFwdSm80ILi8ELi1ELb0EN4cute5tupleIJNS5_1CILi128EEENS7_ILi64EEENS7_ILi256EEEEEELi256ENS_6half_tEfNS_4arch4Sm80ELb0ELb1ELb0ELb0ELb1ELb0ELb1ELb0EEENS1_21CollectiveEpilogueFwdINS6_IJS8_SA_S9_EEENS6_IJNS7_ILi1EEESI_SI_EEESC_SE_Li256ELb0ELb1ELb0ELb0EEENS1_19SingleTileSchedulerILb0ELb0ELb1ELi128EEEEEEEEEvNT_6ParamsE --------------------------
	.section	.text._ZN7cutlass13device_kernelIN5flash19enable_sm80_to_sm89INS1_16FlashAttnFwdSm80INS1_25CollectiveMainloopFwdSm80ILi8ELi1ELb0EN4cute5tupleIJNS5_1CILi128EEENS7_ILi64EEENS7_ILi256EEEEEELi256ENS_6half_tEfNS_4arch4Sm80ELb0ELb1ELb0ELb0ELb1ELb0ELb1ELb0EEENS1_21CollectiveEpilogueFwdINS6_IJS8_SA_S9_EEENS6_IJNS7_ILi1EEESI_SI_EEESC_SE_Li256ELb0ELb1ELb0ELb0EEENS1_19SingleTileSchedulerILb0ELb0ELb1ELi128EEEEEEEEEvNT_6ParamsE,"ax",@progbits
	.sectioninfo	@"SHI_REGISTERS=255"
	.align	128
.text._ZN7cutlass13device_kernelIN5flash19enable_sm80_to_sm89INS1_16FlashAttnFwdSm80INS1_25CollectiveMainloopFwdSm80ILi8ELi1ELb0EN4cute5tupleIJNS5_1CILi128EEENS7_ILi64EEENS7_ILi256EEEEEELi256ENS_6half_tEfNS_4arch4Sm80ELb0ELb1ELb0ELb0ELb1ELb0ELb1ELb0EEENS1_21CollectiveEpilogueFwdINS6_IJS8_SA_S9_EEENS6_IJNS7_ILi1EEESI_SI_EEESC_SE_Li256ELb0ELb1ELb0ELb0EEENS1_19SingleTileSchedulerILb0ELb0ELb1ELi128EEEEEEEEEvNT_6ParamsE:
        .type           _ZN7cutlass13device_kernelIN5flash19enable_sm80_to_sm89INS1_16FlashAttnFwdSm80INS1_25CollectiveMainloopFwdSm80ILi8ELi1ELb0EN4cute5tupleIJNS5_1CILi128EEENS7_ILi64EEENS7_ILi256EEEEEELi256ENS_6half_tEfNS_4arch4Sm80ELb0ELb1ELb0ELb0ELb1ELb0ELb1ELb0EEENS1_21CollectiveEpilogueFwdINS6_IJS8_SA_S9_EEENS6_IJNS7_ILi1EEESI_SI_EEESC_SE_Li256ELb0ELb1ELb0ELb0EEENS1_19SingleTileSchedulerILb0ELb0ELb1ELi128EEEEEEEEEvNT_6ParamsE,@function
        .size           _ZN7cutlass13device_kernelIN5flash19enable_sm80_to_sm89INS1_16FlashAttnFwdSm80INS1_25CollectiveMainloopFwdSm80ILi8ELi1ELb0EN4cute5tupleIJNS5_1CILi128EEENS7_ILi64EEENS7_ILi256EEEEEELi256ENS_6half_tEfNS_4arch4Sm80ELb0ELb1ELb0ELb0ELb1ELb0ELb1ELb0EEENS1_21CollectiveEpilogueFwdINS6_IJS8_SA_S9_EEENS6_IJNS7_ILi1EEESI_SI_EEESC_SE_Li256ELb0ELb1ELb0ELb0EEENS1_19SingleTileSchedulerILb0ELb0ELb1ELi128EEEEEEEEEvNT_6ParamsE,(.L_x_3578 - _ZN7cutlass13device_kernelIN5flash19enable_sm80_to_sm89INS1_16FlashAttnFwdSm80INS1_25CollectiveMainloopFwdSm80ILi8ELi1ELb0EN4cute5tupleIJNS5_1CILi128EEENS7_ILi64EEENS7_ILi256EEEEEELi256ENS_6half_tEfNS_4arch4Sm80ELb0ELb1ELb0ELb0ELb1ELb0ELb1ELb0EEENS1_21CollectiveEpilogueFwdINS6_IJS8_SA_S9_EEENS6_IJNS7_ILi1EEESI_SI_EEESC_SE_Li256ELb0ELb1ELb0ELb0EEENS1_19SingleTileSchedulerILb0ELb0ELb1ELi128EEEEEEEEEvNT_6ParamsE)
        .other          _ZN7cutlass13device_kernelIN5flash19enable_sm80_to_sm89INS1_16FlashAttnFwdSm80INS1_25CollectiveMainloopFwdSm80ILi8ELi1ELb0EN4cute5tupleIJNS5_1CILi128EEENS7_ILi64EEENS7_ILi256EEEEEELi256ENS_6half_tEfNS_4arch4Sm80ELb0ELb1ELb0ELb0ELb1ELb0ELb1ELb0EEENS1_21CollectiveEpilogueFwdINS6_IJS8_SA_S9_EEENS6_IJNS7_ILi1EEESI_SI_EEESC_SE_Li256ELb0ELb1ELb0ELb0EEENS1_19SingleTileSchedulerILb0ELb0ELb1ELi128EEEEEEEEEvNT_6ParamsE,@"STO_CUDA_ENTRY STV_DEFAULT"
_ZN7cutlass13device_kernelIN5flash19enable_sm80_to_sm89INS1_16FlashAttnFwdSm80INS1_25CollectiveMainloopFwdSm80ILi8ELi1ELb0EN4cute5tupleIJNS5_1CILi128EEENS7_ILi64EEENS7_ILi256EEEEEELi256ENS_6half_tEfNS_4arch4Sm80ELb0ELb1ELb0ELb0ELb1ELb0ELb1ELb0EEENS1_21CollectiveEpilogueFwdINS6_IJS8_SA_S9_EEENS6_IJNS7_ILi1EEESI_SI_EEESC_SE_Li256ELb0ELb1ELb0ELb0EEENS1_19SingleTileSchedulerILb0ELb0ELb1ELi128EEEEEEEEEvNT_6ParamsE:
[----:B------:R-:W-:Y:S02]  /*0000*/  MOV R1, c[0x0][0x28] ;  /* 0x00000a0000017a02 */ /* 0x000fe40000000f00 */
[----:B------:R-:W1:Y:S02]  /*0010*/  S2UR UR6, SR_CTAID.Z ;  /* 0x00000000000679c3 */ /* 0x000e640000002700 */
        /* <DEDUP_REMOVED lines=51> */
.L_x_2734:
[----:B------:R-:W-:Y:S02]  /*0350*/  ULDC UR4, c[0x0][0x32c] ;  /* 0x0000cb0000047ab9 */ /* 0x000fe40000000800 */
[----:B------:R-:W-:-:S03]  /*0360*/  UISETP.NE.AND UP0, UPT, UR13, UR4, UPT ;  /* 0x000000040d00728c */ /* 0x000fc6000bf05270 */
[----:B------:R-:W-:Y:S02]  /*0370*/  ULDC.64 UR4, c[0x0][0x330] ;  /* 0x0000cc0000047ab9 */ /* 0x000fe40000000a00 */
[----:B------:R-:W-:-:S07]  /*0380*/  UIMAD.WIDE.U32 UR20, UR14, UR4, URZ ;  /* 0x000000040e1472a5 */ /* 0x000fce000f8e003f */
[----:B------:R-:W-:Y:S02]  /*0390*/  @UP0 UMOV UR13, UR21 ;  /* 0x00000015000d0c82 */ /* 0x000fe40008000000 */
[----:B------:R-:W-:Y:S02]  /*03a0*/  @UP0 USHF.R.U32.HI UR14, URZ, UR5, UR13 ;  /* 0x000000053f0e0299 */ /* 0x000fe4000801160d */
.L_x_2735:
[----:B------:R-:W-:Y:S02]  /*03b0*/  ULDC UR4, c[0x0][0x32c] ;  /* 0x0000cb0000047ab9 */ /* 0x000fe40000000800 */
[----:B------:R-:W-:-:S04]  /*03c0*/  UIMAD UR4, UR14, UR4, UR4 ;  /* 0x000000040e0472a4 */ /* 0x000fc8000f8e0204 */
[----:B------:R-:W-:-:S04]  /*03d0*/  UISETP.LT.AND UP0, UPT, UR7, UR4, UPT ;  /* 0x000000040700728c */ /* 0x000fc8000bf01270 */
[----:B------:R-:W-:Y:S02]  /*03e0*/  USEL UR7, UR7, UR4, UP0 ;  /* 0x0000000407077287 */ /* 0x000fe40008000000 */
.L_x_2733:
        /* <DEDUP_REMOVED lines=33> */
.L_x_2737:
[----:B------:R-:W-:Y:S02]  /*0600*/  ULDC UR4, c[0x0][0x32c] ;  /* 0x0000cb0000047ab9 */ /* 0x000fe40000000800 */
[----:B------:R-:W-:-:S03]  /*0610*/  UISETP.NE.AND UP0, UPT, UR4, 0x1, UPT ;  /* 0x000000010400788c */ /* 0x000fc6000bf05270 */
[----:B------:R-:W-:Y:S02]  /*0620*/  ULDC.64 UR4, c[0x0][0x330] ;  /* 0x0000cc0000047ab9 */ /* 0x000fe40000000a00 */
[----:B------:R-:W-:-:S06]  /*0630*/  UIMAD.WIDE.U32 UR14, UR13, UR4, URZ ;  /* 0x000000040d0e72a5 */ /* 0x000fcc000f8e003f */
[----:B------:R-:W-:Y:S02]  /*0640*/  @UP0 USHF.R.U32.HI UR13, URZ, UR5, UR15 ;  /* 0x000000053f0d0299 */ /* 0x000fe4000801160f */
.L_x_2738:
[----:B------:R-:W-:Y:S02]  /*0650*/  ULDC UR4, c[0x0][0x32c] ;  /* 0x0000cb0000047ab9 */ /* 0x000fe40000000800 */
[----:B------:R-:W-:-:S04]  /*0660*/  UIMAD UR4, UR13, UR4, URZ ;  /* 0x000000040d0472a4 */ /* 0x000fc8000f8e023f */
[----:B------:R-:W-:-:S04]  /*0670*/  UISETP.LT.AND UP0, UPT, UR7, UR4, UPT ;  /* 0x000000040700728c */ /* 0x000fc8000bf01270 */
[----:B------:R-:W-:-:S04]  /*0680*/  USEL UR7, UR7, UR4, !UP0 ;  /* 0x0000000407077287 */ /* 0x000fc8000c000000 */
.L_x_2736:
        /* <DEDUP_REMOVED lines=86> */
[----:B------:R-:W-:-:S03]  /*0bf0*/  ULDC.64 UR4, c[0x0][0x1b8] ;  /* 0x00006e0000047ab9 */ /* 0x000fc60000000a00 */
[----:B------:R-:W-:Y:S01]  /*0c00*/  LEA.HI R229, R85, R83, RZ, 0x3 ;  /* 0x0000005355e57211 */ /* 0x000fe200078f18ff */
[----:B------:R3:W4:Y:S01]  /*0c10*/  @P0 LDG.E R6, [R6.64] ;  /* 0x0000001006060981 */ /* 0x000722000c1e1900 */
[----:B------:R-:W-:Y:S01]  /*0c20*/  PLOP3.LUT P2, PT, PT, PT, UP2, 0x80, 0x0 ;  /* 0x000000000000781c */ /* 0x000fe20003f4f028 */
[----:B------:R-:W-:Y:S01]  /*0c30*/  UIMAD UR13, UR18, UR4, URZ ;  /* 0x00000004120d72a4 */ /* 0x000fe2000f8e023f */
[----:B------:R-:W-:Y:S01]  /*0c40*/  LOP3.LUT R0, R229, 0xfffffff8, RZ, 0xc0, !PT ;  /* 0xfffffff8e5007812 */ /* 0x000fe200078ec0ff */
[----:B------:R-:W-:Y:S01]  /*0c50*/  UIMAD.WIDE.U32 UR22, UR9, UR4, URZ ;  /* 0x00000004091672a5 */ /* 0x000fe2000f8e003f */
[----:B------:R-:W-:Y:S01]  /*0c60*/  SHF.R.S32.HI R229, RZ, 0x3, R229 ;  /* 0x00000003ffe57819 */ /* 0x000fe200000114e5 */
[----:B------:R-:W-:Y:S01]  /*0c70*/  UIMAD UR13, UR9, UR5, UR13 ;  /* 0x00000005090d72a4 */ /* 0x000fe2000f8e020d */
[----:B------:R-:W-:Y:S01]  /*0c80*/  PLOP3.LUT P1, PT, PT, PT, UP2, 0x80, 0x0 ;  /* 0x000000000000781c */ /* 0x000fe20003f2f028 */
[----:B------:R-:W-:Y:S01]  /*0c90*/  IMAD.IADD R0, R83, 0x1, -R0 ;  /* 0x0000000153007824 */ /* 0x000fe200078e0a00 */
[----:B------:R-:W-:Y:S01]  /*0ca0*/  USHF.R.S32.HI UR14, URZ, 0x1f, UR6 ;  /* 0x0000001f3f0e7899 */ /* 0x000fe20008011406 */
[----:B------:R-:W-:Y:S01]  /*0cb0*/  IMAD.SHL.U32 R233, R229, 0x40, RZ ;  /* 0x00000040e5e97824 */ /* 0x000fe200078e00ff */
[----:B------:R-:W-:Y:S01]  /*0cc0*/  ULDC.64 UR4, c[0x0][0x1c0] ;  /* 0x0000700000047ab9 */ /* 0x000fe20000000a00 */
[C---:B------:R-:W-:Y:S01]  /*0cd0*/  IMAD R234, R0.reuse, 0x20, R229 ;  /* 0x0000002000ea7824 */ /* 0x040fe200078e02e5 */
[----:B------:R-:W-:Y:S01]  /*0ce0*/  UIADD3 UR23, UR23, UR13, URZ ;  /* 0x0000000d17177290 */ /* 0x000fe2000fffe03f */
[----:B------:R-:W-:Y:S01]  /*0cf0*/  IMAD.SHL.U32 R235, R0, 0x8, RZ ;  /* 0x0000000800eb7824 */ /* 0x000fe200078e00ff */
[----:B------:R-:W-:Y:S01]  /*0d00*/  UIMAD UR14, UR14, UR4, URZ ;  /* 0x000000040e0e72a4 */ /* 0x000fe2000f8e023f */
[----:B------:R-:W-:Y:S01]  /*0d10*/  LOP3.LUT R233, R233, 0x1c0, RZ, 0xc0, !PT ;  /* 0x000001c0e9e97812 */ /* 0x000fe200078ec0ff */
[----:B------:R-:W-:Y:S01]  /*0d20*/  UIMAD.WIDE.U32 UR22, UR6, UR4, UR22 ;  /* 0x00000004061672a5 */ /* 0x000fe2000f8e0016 */
[----:B------:R-:W-:Y:S01]  /*0d30*/  IADD3 R4, R234, UR25, RZ ;  /* 0x00000019ea047c10 */ /* 0x000fe2000fffe0ff */
[----:B------:R-:W-:Y:S01]  /*0d40*/  UIMAD UR5, UR6, UR5, UR14 ;  /* 0x00000005060572a4 */ /* 0x000fe2000f8e020e */
[----:B------:R-:W-:Y:S01]  /*0d50*/  IADD3 R16, R235, 0x40, RZ ;  /* 0x00000040eb107810 */ /* 0x000fe20007ffe0ff */
[----:B------:R-:W-:Y:S01]  /*0d60*/  ULDC UR4, c[0x0][0x168] ;  /* 0x00005a0000047ab9 */ /* 0x000fe20000000800 */
[----:B------:R-:W-:Y:S01]  /*0d70*/  IMAD.MOV.U32 R231, RZ, RZ, RZ ;  /* 0x000000ffffe77224 */ /* 0x000fe200078e00ff */
[----:B------:R-:W-:Y:S01]  /*0d80*/  UIADD3 UR5, UR23, UR5, URZ ;  /* 0x0000000517057290 */ /* 0x000fe2000fffe03f */
[----:B-1----:R-:W-:Y:S01]  /*0d90*/  @P2 IMAD.HI.U32 R2, R4, c[0x0][0x2c8], RZ ;  /* 0x0000b20004022a27 */ /* 0x002fe200078e00ff */
[----:B------:R-:W-:Y:S01]  /*0da0*/  UIMAD UR12, UR12, UR4, URZ ;  /* 0x000000040c0c72a4 */ /* 0x000fe2000f8e023f */
[----:B------:R-:W-:Y:S01]  /*0db0*/  SHF.R.S32.HI R202, RZ, 0x1f, R16 ;  /* 0x0000001fffca7819 */ /* 0x000fe20000011410 */
[----:B------:R-:W-:Y:S01]  /*0dc0*/  UIADD3 UR26, UR21, -0x1, URZ ;  /* 0xffffffff151a7890 */ /* 0x000fe2000fffe03f */
[----:B------:R-:W-:Y:S01]  /*0dd0*/  IMAD.MOV.U32 R3, RZ, RZ, R4 ;  /* 0x000000ffff037224 */ /* 0x000fe200078e0004 */
[----:B------:R-:W-:Y:S01]  /*0de0*/  @P1 SHF.R.U32.HI R3, RZ, c[0x0][0x2cc], R2 ;  /* 0x0000b300ff031a19 */ /* 0x000fe20000011602 */
[----:B------:R-:W-:Y:S01]  /*0df0*/  IMAD.U32 R9, RZ, RZ, UR23 ;  /* 0x00000017ff097e24 */ /* 0x000fe2000f8e00ff */
[----:B------:R-:W-:Y:S01]  /*0e00*/  LEA.HI R202, R202, R16, RZ, 0x3 ;  /* 0x00000010caca7211 */ /* 0x000fe200078f18ff */
[----:B------:R-:W-:Y:S01]  /*0e10*/  IMAD.U32 R8, RZ, RZ, UR22 ;  /* 0x00000016ff087e24 */ /* 0x000fe2000f8e00ff */
[--C-:B------:R-:W-:Y:S01]  /*0e20*/  SHF.R.S32.HI R2, RZ, 0x1f, R3.reuse ;  /* 0x0000001fff027819 */ /* 0x100fe20000011403 */
[----:B------:R-:W-:Y:S01]  /*0e30*/  IMAD.MOV R10, RZ, RZ, -R3 ;  /* 0x000000ffff0a7224 */ /* 0x000fe200078e0a03 */
[----:B------:R-:W-:Y:S01]  /*0e40*/  ISETP.GE.AND P5, PT, R16, c[0x0][0x198], PT ;  /* 0x0000660010007a0c */ /* 0x000fe20003fa6270 */
[----:B------:R-:W-:Y:S01]  /*0e50*/  IMAD.U32 R9, RZ, RZ, UR5 ;  /* 0x00000005ff097e24 */ /* 0x000fe2000f8e00ff */
[----:B------:R-:W-:Y:S01]  /*0e60*/  LOP3.LUT R202, R202, 0xfffffff8, RZ, 0xc0, !PT ;  /* 0xfffffff8caca7812 */ /* 0x000fe200078ec0ff */
[----:B------:R-:W-:Y:S01]  /*0e70*/  IMAD R2, R2, c[0x0][0x1b0], RZ ;  /* 0x00006c0002027a24 */ /* 0x000fe200078e02ff */
[----:B------:R-:W-:Y:S01]  /*0e80*/  USHF.L.U32 UR20, UR26, 0x6, URZ ;  /* 0x000000061a147899 */ /* 0x000fe2000800063f */
[----:B------:R-:W-:Y:S01]  /*0e90*/  IMAD R10, R10, c[0x0][0x2c4], R4 ;  /* 0x0000b1000a0a7a24 */ /* 0x000fe200078e0204 */
[----:B------:R-:W-:Y:S01]  /*0ea0*/  ULDC.64 UR4, c[0x0][0x2b0] ;  /* 0x0000ac0000047ab9 */ /* 0x000fe20000000a00 */
[----:B------:R-:W-:-:S03]  /*0eb0*/  IMAD.WIDE.U32 R8, R3, c[0x0][0x1b0], R8 ;  /* 0x00006c0003087a25 */ /* 0x000fc600078e0008 */
[----:B------:R-:W-:Y:S01]  /*0ec0*/  IADD3 R232, R234, UR20, RZ ;  /* 0x00000014eae87c10 */ /* 0x000fe2000fffe0ff */
[----:B------:R-:W-:Y:S01]  /*0ed0*/  IMAD R2, R3, c[0x0][0x1b4], R2 ;  /* 0x00006d0003027a24 */ /* 0x000fe200078e0202 */
[----:B------:R-:W-:-:S03]  /*0ee0*/  SHF.R.S32.HI R3, RZ, 0x1f, R10 ;  /* 0x0000001fff037819 */ /* 0x000fc6000001140a */
[----:B------:R-:W-:Y:S01]  /*0ef0*/  IMAD.IADD R9, R9, 0x1, R2 ;  /* 0x0000000109097824 */ /* 0x000fe200078e0202 */
[----:B------:R-:W-:Y:S01]  /*0f00*/  SHF.R.U32.HI R2, RZ, 0x3, R233 ;  /* 0x00000003ff027819 */ /* 0x000fe200000116e9 */
[----:B------:R-:W-:Y:S01]  /*0f10*/  IMAD R3, R3, c[0x0][0x1a8], RZ ;  /* 0x00006a0003037a24 */ /* 0x000fe200078e02ff */
[----:B------:R-:W-:-:S03]  /*0f20*/  LOP3.LUT R233, R233, 0x38, R235, 0xf8, !PT ;  /* 0x00000038e9e97812 */ /* 0x000fc600078ef8eb */
[C---:B------:R-:W-:Y:S01]  /*0f30*/  IMAD R3, R10.reuse, c[0x0][0x1ac], R3 ;  /* 0x00006b000a037a24 */ /* 0x040fe200078e0203 */
[----:B------:R-:W-:Y:S01]  /*0f40*/  LOP3.LUT R233, R233, R2, RZ, 0x3c, !PT ;  /* 0x00000002e9e97212 */ /* 0x000fe200078e3cff */
[----:B------:R-:W-:Y:S01]  /*0f50*/  IMAD.WIDE.U32 R10, R10, c[0x0][0x1a8], R8 ;  /* 0x00006a000a0a7a25 */ /* 0x000fe200078e0008 */
[----:B------:R-:W-:Y:S02]  /*0f60*/  IADD3 R2, R229, UR25, RZ ;  /* 0x00000019e5027c10 */ /* 0x000fe4000fffe0ff */
[----:B------:R-:W-:Y:S01]  /*0f70*/  LEA.HI R8, R85, R83, RZ, 0x6 ;  /* 0x0000005355087211 */ /* 0x000fe200078f30ff */
[----:B------:R-:W-:Y:S01]  /*0f80*/  IMAD.IADD R3, R11, 0x1, R3 ;  /* 0x000000010b037824 */ /* 0x000fe200078e0203 */
[----:B------:R-:W-:Y:S02]  /*0f90*/  LEA R4, P1, R10, c[0x0][0x160], 0x1 ;  /* 0x000058000a047a11 */ /* 0x000fe400078208ff */
[C---:B------:R-:W-:Y:S01]  /*0fa0*/  IADD3 R11, R235.reuse, 0x80, RZ ;  /* 0x00000080eb0b7810 */ /* 0x040fe20007ffe0ff */
[----:B------:R-:W-:Y:S01]  /*0fb0*/  IMAD.SHL.U32 R8, R8, 0x8, RZ ;  /* 0x0000000808087824 */ /* 0x000fe200078e00ff */
[----:B------:R-:W-:Y:S01]  /*0fc0*/  LEA.HI.X R3, R10, c[0x0][0x164], R3, 0x1, P1 ;  /* 0x000059000a037a11 */ /* 0x000fe200008f0c03 */
[----:B------:R-:W-:Y:S01]  /*0fd0*/  SHFL.IDX PT, R14, R4, RZ, 0x181f ;  /* 0x00181fff040e7589 */ /* 0x000fe200000e0000 */
[----:B------:R-:W-:-:S02]  /*0fe0*/  IADD3 R10, R235, 0xc0, RZ ;  /* 0x000000c0eb0a7810 */ /* 0x000fc40007ffe0ff */
[----:B------:R-:W-:Y:S01]  /*0ff0*/  ISETP.GE.AND P3, PT, R2, UR12, PT ;  /* 0x0000000c02007c0c */ /* 0x000fe2000bf66270 */
[----:B------:R-:W1:Y:S01]  /*1000*/  SHFL.IDX PT, R15, R3, RZ, 0x181f ;  /* 0x00181fff030f7589 */ /* 0x000e6200000e0000 */
[----:B------:R-:W-:Y:S02]  /*1010*/  SHF.R.S32.HI R201, RZ, 0x1f, R11 ;  /* 0x0000001fffc97819 */ /* 0x000fe4000001140b */
[----:B------:R-:W-:Y:S01]  /*1020*/  SHF.R.S32.HI R200, RZ, 0x1f, R10 ;  /* 0x0000001fffc87819 */ /* 0x000fe2000001140a */
[----:B------:R-:W-:Y:S01]  /*1030*/  SHFL.IDX PT, R12, R4, 0x1, 0x181f ;  /* 0x00381f00040c7f89 */ /* 0x000fe200000e0000 */
[----:B------:R-:W-:Y:S02]  /*1040*/  LEA.HI R201, R201, R11, RZ, 0x3 ;  /* 0x0000000bc9c97211 */ /* 0x000fe400078f18ff */
[----:B------:R-:W-:Y:S01]  /*1050*/  ISETP.GE.AND P4, PT, R11, c[0x0][0x198], PT ;  /* 0x000066000b007a0c */ /* 0x000fe20003f86270 */
[----:B------:R-:W5:Y:S01]  /*1060*/  SHFL.IDX PT, R13, R3, 0x1, 0x181f ;  /* 0x00381f00030d7f89 */ /* 0x000f6200000e0000 */
[----:B------:R-:W-:-:S02]  /*1070*/  LEA.HI R200, R200, R10, RZ, 0x3 ;  /* 0x0000000ac8c87211 */ /* 0x000fc400078f18ff */
[----:B------:R-:W-:Y:S01]  /*1080*/  LOP3.LUT R233, R233, 0xfffffe00, R8, 0xf8, !PT ;  /* 0xfffffe00e9e97812 */ /* 0x000fe200078ef808 */
[----:B------:R-:W-:Y:S01]  /*1090*/  SHFL.IDX PT, R9, R3, 0x2, 0x181f ;  /* 0x00581f0003097f89 */ /* 0x000fe200000e0000 */
[----:B------:R-:W-:Y:S02]  /*10a0*/  ISETP.GE.AND P2, PT, R10, c[0x0][0x198], PT ;  /* 0x000066000a007a0c */ /* 0x000fe40003f46270 */
[----:B---3--:R-:W-:Y:S01]  /*10b0*/  IADD3 R7, R2, 0x20, RZ ;  /* 0x0000002002077810 */ /* 0x008fe20007ffe0ff */
[----:B------:R-:W-:Y:S01]  /*10c0*/  IMAD.SHL.U32 R233, R233, 0x2, RZ ;  /* 0x00000002e9e97824 */ /* 0x000fe200078e00ff */
[----:B------:R-:W-:Y:S01]  /*10d0*/  LOP3.LUT R201, R201, 0xfffffff8, RZ, 0xc0, !PT ;  /* 0xfffffff8c9c97812 */ /* 0x000fe200078ec0ff */
[----:B------:R-:W3:Y:S01]  /*10e0*/  SHFL.IDX PT, R8, R4, 0x2, 0x181f ;  /* 0x00581f0004087f89 */ /* 0x000ee200000e0000 */
[----:B------:R-:W-:Y:S02]  /*10f0*/  LOP3.LUT R200, R200, 0xfffffff8, RZ, 0xc0, !PT ;  /* 0xfffffff8c8c87812 */ /* 0x000fe400078ec0ff */
[----:B------:R-:W-:Y:S01]  /*1100*/  ISETP.GE.AND P1, PT, R7, UR12, PT ;  /* 0x0000000c07007c0c */ /* 0x000fe2000bf26270 */
[----:B------:R-:W-:Y:S01]  /*1110*/  SHFL.IDX PT, R3, R3, 0x3, 0x181f ;  /* 0x00781f0003037f89 */ /* 0x000fe200000e0000 */
[----:B-1----:R-:W-:-:S04]  /*1120*/  @!P3 IMAD.WIDE R22, R235, 0x2, R14 ;  /* 0x00000002eb16b825 */ /* 0x002fc800078e020e */
[----:B------:R-:W-:-:S04]  /*1130*/  @!P3 IMAD.WIDE R20, R202, 0x2, R14 ;  /* 0x00000002ca14b825 */ /* 0x000fc800078e020e */
[----:B------:R-:W-:-:S04]  /*1140*/  @!P3 IMAD.WIDE R18, R201, 0x2, R14 ;  /* 0x00000002c912b825 */ /* 0x000fc800078e020e */
[----:B------:R-:W-:Y:S01]  /*1150*/  @!P3 IMAD.WIDE R14, R200, 0x2, R14 ;  /* 0x00000002c80eb825 */ /* 0x000fe200078e020e */
[----:B----4-:R1:W4:Y:S01]  /*1160*/  @P0 R2UR UR14, R6 ;  /* 0x00000000060e03c2 */ /* 0x01032200000e0000 */
[----:B------:R-:W-:Y:S01]  /*1170*/  ISETP.GE.AND P0, PT, R235, c[0x0][0x198], PT ;  /* 0x00006600eb007a0c */ /* 0x000fe20003f06270 */
[----:B----4-:R-:W-:Y:S02]  /*1180*/  @!UP0 UMOV UR14, UR6 ;  /* 0x00000006000e8c82 */ /* 0x010fe40008000000 */
[----:B------:R-:W-:-:S04]  /*1190*/  USHF.R.S32.HI UR6, URZ, 0x1f, UR14 ;  /* 0x0000001f3f067899 */ /* 0x000fc8000801140e */
[----:B------:R-:W-:-:S04]  /*11a0*/  UIMAD UR6, UR6, UR4, URZ ;  /* 0x00000004060672a4 */ /* 0x000fc8000f8e023f */
[----:B------:R-:W-:Y:S02]  /*11b0*/  UIMAD UR6, UR14, UR5, UR6 ;  /* 0x000000050e0672a4 */ /* 0x000fe4000f8e0206 */
[----:B------:R4:W-:Y:S04]  /*11c0*/  @!P3 LDGSTS.E.BYPASS.LTC128B.128 [R233+0x10100], [R22.64], !P0 ;  /* 0x1010000016e9bfae */ /* 0x0009e8000c101d50 */
[----:B------:R5:W-:Y:S04]  /*11d0*/  @!P3 LDGSTS.E.BYPASS.LTC128B.128 [R233+0x14100], [R20.64], !P5 ;  /* 0x1410000014e9bfae */ /* 0x000be8000e901d50 */
[----:B------:R2:W-:Y:S01]  /*11e0*/  @!P3 LDGSTS.E.BYPASS.LTC128B.128 [R233+0x18100], [R18.64], !P4 ;  /* 0x1810000012e9bfae */ /* 0x0005e2000e101d50 */
[----:B-1----:R-:W-:-:S03]  /*11f0*/  IADD3 R6, R2, 0x40, RZ ;  /* 0x0000004002067810 */ /* 0x002fc60007ffe0ff */
[----:B------:R1:W-:Y:S01]  /*1200*/  @!P3 LDGSTS.E.BYPASS.LTC128B.128 [R233+0x1c100], [R14.64], !P2 ;  /* 0x1c1000000ee9bfae */ /* 0x0003e2000d101d50 */
[----:B------:R-:W-:Y:S01]  /*1210*/  ISETP.GE.AND P6, PT, R6, UR12, PT ;  /* 0x0000000c06007c0c */ /* 0x000fe2000bfc6270 */
[----:B------:R-:W-:-:S05]  /*1220*/  IMAD.MOV.U32 R6, RZ, RZ, c[0x0][0x2b8] ;  /* 0x0000ae00ff067624 */ /* 0x000fca00078e00ff */
[----:B------:R-:W-:Y:S02]  /*1230*/  ISETP.NE.AND P3, PT, R6, 0x1, PT ;  /* 0x000000010600780c */ /* 0x000fe40003f65270 */
[----:B------:R-:W-:Y:S02]  /*1240*/  IADD3 R6, R2, 0x60, RZ ;  /* 0x0000006002067810 */ /* 0x000fe40007ffe0ff */
[----:B------:R3:W3:Y:S01]  /*1250*/  SHFL.IDX PT, R2, R4, 0x3, 0x181f ;  /* 0x00781f0004027f89 */ /* 0x0006e200000e0000 */
[----:B-----5:R-:W-:-:S04]  /*1260*/  @!P1 IMAD.WIDE R20, R235, 0x2, R12 ;  /* 0x00000002eb149825 */ /* 0x020fc800078e020c */
[--C-:B--2---:R-:W-:Y:S01]  /*1270*/  @!P1 IMAD.WIDE R18, R202, 0x2, R12.reuse ;  /* 0x00000002ca129825 */ /* 0x104fe200078e020c */
[----:B------:R2:W-:Y:S03]  /*1280*/  @!P1 LDGSTS.E.BYPASS.LTC128B.128 [R233+0x11100], [R20.64], !P0 ;  /* 0x1110000014e99fae */ /* 0x0005e6000c101d50 */
[--C-:B-1----:R-:W-:Y:S01]  /*1290*/  @!P1 IMAD.WIDE R14, R201, 0x2, R12.reuse ;  /* 0x00000002c90e9825 */ /* 0x102fe200078e020c */
[----:B------:R3:W-:Y:S03]  /*12a0*/  @!P1 LDGSTS.E.BYPASS.LTC128B.128 [R233+0x15100], [R18.64], !P5 ;  /* 0x1510000012e99fae */ /* 0x0007e6000e901d50 */
[----:B------:R-:W-:Y:S01]  /*12b0*/  @!P1 IMAD.WIDE R12, R200, 0x2, R12 ;  /* 0x00000002c80c9825 */ /* 0x000fe200078e020c */
[----:B------:R1:W-:Y:S04]  /*12c0*/  @!P1 LDGSTS.E.BYPASS.LTC128B.128 [R233+0x19100], [R14.64], !P4 ;  /* 0x191000000ee99fae */ /* 0x0003e8000e101d50 */
[----:B------:R5:W-:Y:S01]  /*12d0*/  @!P1 LDGSTS.E.BYPASS.LTC128B.128 [R233+0x1d100], [R12.64], !P2 ;  /* 0x1d1000000ce99fae */ /* 0x000be2000d101d50 */
[----:B------:R-:W-:Y:S01]  /*12e0*/  ISETP.GE.AND P1, PT, R6, UR12, PT ;  /* 0x0000000c06007c0c */ /* 0x000fe2000bf26270 */
[----:B------:R-:W-:-:S03]  /*12f0*/  UIMAD.WIDE.U32 UR12, UR14, UR4, URZ ;  /* 0x000000040e0c72a5 */ /* 0x000fc6000f8e003f */
[----:B------:R-:W-:Y:S02]  /*1300*/  ULDC.64 UR4, c[0x0][0x210] ;  /* 0x0000840000047ab9 */ /* 0x000fe40000000a00 */
[----:B------:R-:W-:Y:S01]  /*1310*/  UIADD3 UR6, UR13, UR6, URZ ;  /* 0x000000060d067290 */ /* 0x000fe2000fffe03f */
[----:B---3--:R-:W-:-:S04]  /*1320*/  @!P6 IMAD.WIDE R18, R235, 0x2, R8 ;  /* 0x00000002eb12e825 */ /* 0x008fc800078e0208 */
[--C-:B-1----:R-:W-:Y:S01]  /*1330*/  @!P6 IMAD.WIDE R14, R202, 0x2, R8.reuse ;  /* 0x00000002ca0ee825 */ /* 0x102fe200078e0208 */
[----:B------:R1:W-:Y:S03]  /*1340*/  @!P6 LDGSTS.E.BYPASS.LTC128B.128 [R233+0x12100], [R18.64], !P0 ;  /* 0x1210000012e9efae */ /* 0x0003e6000c101d50 */
[--C-:B-----5:R-:W-:Y:S01]  /*1350*/  @!P6 IMAD.WIDE R12, R201, 0x2, R8.reuse ;  /* 0x00000002c90ce825 */ /* 0x120fe200078e0208 */
[----:B------:R3:W-:Y:S03]  /*1360*/  @!P6 LDGSTS.E.BYPASS.LTC128B.128 [R233+0x16100], [R14.64], !P5 ;  /* 0x161000000ee9efae */ /* 0x0007e6000e901d50 */
[----:B------:R-:W-:Y:S01]  /*1370*/  @!P6 IMAD.WIDE R8, R200, 0x2, R8 ;  /* 0x00000002c808e825 */ /* 0x000fe200078e0208 */
[----:B------:R5:W-:Y:S04]  /*1380*/  @!P6 LDGSTS.E.BYPASS.LTC128B.128 [R233+0x1a100], [R12.64], !P4 ;  /* 0x1a1000000ce9efae */ /* 0x000be8000e101d50 */
[----:B------:R1:W-:Y:S01]  /*1390*/  @!P6 LDGSTS.E.BYPASS.LTC128B.128 [R233+0x1e100], [R8.64], !P2 ;  /* 0x1e10000008e9efae */ /* 0x0003e2000d101d50 */
[----:B------:R-:W-:-:S02]  /*13a0*/  ISETP.GE.AND P6, PT, R232, UR8, PT ;  /* 0x00000008e8007c0c */ /* 0x000fc4000bfc6270 */
[----:B------:R-:W-:Y:S02]  /*13b0*/  IADD3 R232, R232, UR10, RZ ;  /* 0x0000000ae8e87c10 */ /* 0x000fe4000fffe0ff */
[----:B------:R-:W-:-:S03]  /*13c0*/  ISETP.GT.OR P6, PT, R234, 0x3f, P6 ;  /* 0x0000003fea00780c */ /* 0x000fc600037c4670 */
[----:B------:R-:W-:-:S04]  /*13d0*/  @P3 IMAD.HI.U32 R6, R232, c[0x0][0x2bc], RZ ;  /* 0x0000af00e8063a27 */ /* 0x000fc800078e00ff */
[----:B------:R-:W-:Y:S01]  /*13e0*/  IMAD.MOV.U32 R4, RZ, RZ, R232 ;  /* 0x000000ffff047224 */ /* 0x000fe200078e00e8 */
[----:B------:R-:W-:Y:S01]  /*13f0*/  @P3 SHF.R.U32.HI R4, RZ, c[0x0][0x2c0], R6 ;  /* 0x0000b000ff043a19 */ /* 0x000fe20000011606 */
[----:B---3--:R-:W-:-:S04]  /*1400*/  @!P1 IMAD.WIDE R14, R202, 0x2, R2 ;  /* 0x00000002ca0e9825 */ /* 0x008fc800078e0202 */
[----:B-----5:R-:W-:-:S04]  /*1410*/  @!P1 IMAD.WIDE R12, R201, 0x2, R2 ;  /* 0x00000002c90c9825 */ /* 0x020fc800078e0202 */
[----:B-1----:R-:W-:-:S04]  /*1420*/  @!P1 IMAD.WIDE R8, R235, 0x2, R2 ;  /* 0x00000002eb089825 */ /* 0x002fc800078e0202 */
[----:B------:R-:W-:Y:S01]  /*1430*/  @!P1 IMAD.WIDE R2, R200, 0x2, R2 ;  /* 0x00000002c8029825 */ /* 0x000fe200078e0202 */
[----:B------:R1:W-:Y:S01]  /*1440*/  @!P1 LDGSTS.E.BYPASS.LTC128B.128 [R233+0x13100], [R8.64], !P0 ;  /* 0x1310000008e99fae */ /* 0x0003e2000c101d50 */
[----:B------:R-:W-:-:S03]  /*1450*/  @!P6 IADD3 R7, P0, R4, UR12, RZ ;  /* 0x0000000c0407ec10 */ /* 0x000fc6000ff1e0ff */
[----:B------:R3:W-:Y:S01]  /*1460*/  @!P1 LDGSTS.E.BYPASS.LTC128B.128 [R233+0x17100], [R14.64], !P5 ;  /* 0x171000000ee99fae */ /* 0x0007e2000e901d50 */
[----:B------:R-:W-:-:S03]  /*1470*/  @!P6 LEA.HI.X.SX32 R6, R4, UR6, 0x1, P0 ;  /* 0x000000060406ec11 */ /* 0x000fc600080f0eff */
[----:B------:R5:W-:Y:S04]  /*1480*/  @!P1 LDGSTS.E.BYPASS.LTC128B.128 [R233+0x1b100], [R12.64], !P4 ;  /* 0x1b1000000ce99fae */ /* 0x000be8000e101d50 */
[----:B------:R2:W-:Y:S04]  /*1490*/  @!P1 LDGSTS.E.BYPASS.LTC128B.128 [R233+0x1f100], [R2.64], !P2 ;  /* 0x1f10000002e99fae */ /* 0x0005e8000d101d50 */
[----:B------:R-:W0:Y:S01]  /*14a0*/  LDGDEPBAR ;  /* 0x00000000000079af */ /* 0x000e220000000000 */
[----:B-1----:R-:W-:-:S04]  /*14b0*/  @!P6 LEA R8, P0, R7, c[0x0][0x2a0], 0x2 ;  /* 0x0000a8000708ea11 */ /* 0x002fc800078010ff */
[----:B------:R-:W-:Y:S01]  /*14c0*/  @!P6 LEA.HI.X R9, R7, c[0x0][0x2a4], R6, 0x2, P0 ;  /* 0x0000a9000709ea11 */ /* 0x000fe200000f1406 */
[----:B------:R-:W-:Y:S06]  /*14d0*/  BAR.SYNC.DEFER_BLOCKING 0x0 ;  /* 0x0000000000007b1d */ /* 0x000fec0000010000 */
[----:B------:R1:W3:Y:S01]  /*14e0*/  @!P6 LDG.E R231, [R8.64] ;  /* 0x0000001008e7e981 */ /* 0x0002e2000c1e1900 */
[----:B--2---:R-:W-:Y:S01]  /*14f0*/  IMAD.MOV R2, RZ, RZ, -R4 ;  /* 0x000000ffff027224 */ /* 0x004fe200078e0a04 */
[----:B------:R-:W-:Y:S01]  /*1500*/  UIMAD UR19, UR18, UR4, URZ ;  /* 0x00000004121372a4 */ /* 0x000fe2000f8e023f */
[C---:B------:R-:W-:Y:S01]  /*1510*/  IMAD.WIDE R20, R235.reuse, 0x2, RZ ;  /* 0x00000002eb147825 */ /* 0x040fe200078e02ff */
[----:B------:R-:W-:Y:S01]  /*1520*/  UIMAD.WIDE.U32 UR14, UR9, UR4, URZ ;  /* 0x00000004090e72a5 */ /* 0x000fe2000f8e003f */
[----:B------:R-:W-:Y:S01]  /*1530*/  ISETP.GE.AND P6, PT, R16, c[0x0][0x1d4], PT ;  /* 0x0000750010007a0c */ /* 0x000fe20003fc6270 */
[----:B------:R-:W-:Y:S01]  /*1540*/  UIMAD UR19, UR9, UR5, UR19 ;  /* 0x00000005091372a4 */ /* 0x000fe2000f8e0213 */
[----:B------:R-:W-:Y:S01]  /*1550*/  IMAD R232, R2, c[0x0][0x2b8], R232 ;  /* 0x0000ae0002e87a24 */ /* 0x000fe200078e02e8 */
[----:B------:R-:W-:Y:S01]  /*1560*/  ISETP.GE.AND P4, PT, R235, c[0x0][0x1d4], PT ;  /* 0x00007500eb007a0c */ /* 0x000fe20003f86270 */
[----:B------:R-:W-:Y:S01]  /*1570*/  ULDC.64 UR4, c[0x0][0x1e8] ;  /* 0x00007a0000047ab9 */ /* 0x000fe20000000a00 */
[----:B------:R-:W-:Y:S01]  /*1580*/  IMAD.U32 R80, RZ, RZ, UR20 ;  /* 0x00000014ff507e24 */ /* 0x000fe2000f8e00ff */
[----:B------:R-:W-:Y:S01]  /*1590*/  UIMAD.WIDE.U32 UR22, UR9, UR4, URZ ;  /* 0x00000004091672a5 */ /* 0x000fe2000f8e003f */
[----:B------:R-:W-:Y:S01]  /*15a0*/  SHF.R.S32.HI R2, RZ, 0x1f, R232 ;  /* 0x0000001fff027819 */ /* 0x000fe200000114e8 */
[C---:B------:R-:W-:Y:S01]  /*15b0*/  IMAD.WIDE.U32 R6, R232.reuse, c[0x0][0x208], RZ ;  /* 0x00008200e8067a25 */ /* 0x040fe200078e00ff */
[----:B------:R-:W-:Y:S01]  /*15c0*/  UIADD3 UR19, UR15, UR19, URZ ;  /* 0x000000130f137290 */ /* 0x000fe2000fffe03f */
[----:B------:R-:W-:Y:S01]  /*15d0*/  ISETP.GE.AND P5, PT, R11, c[0x0][0x1d4], PT ;  /* 0x000075000b007a0c */ /* 0x000fe20003fa6270 */
[----:B------:R-:W-:Y:S01]  /*15e0*/  UIMAD UR18, UR18, UR4, URZ ;  /* 0x00000004121272a4 */ /* 0x000fe2000f8e023f */
[----:B-----5:R-:W-:Y:S01]  /*15f0*/  IMAD.WIDE.U32 R12, R232, c[0x0][0x1e0], RZ ;  /* 0x00007800e80c7a25 */ /* 0x020fe200078e00ff */
[----:B------:R-:W-:Y:S01]  /*1600*/  ISETP.GE.AND P4, PT, R10, c[0x0][0x1d4], PT ;  /* 0x000075000a007a0c */ /* 0x000fe20003f86270 */
[----:B------:R-:W-:Y:S01]  /*1610*/  UISETP.GT.AND UP0, UPT, UR26, UR7, UPT ;  /* 0x000000071a00728c */ /* 0x000fe2000bf04270 */
[CC--:B------:R-:W-:Y:S01]  /*1620*/  LEA.HI R81, R85.reuse, R83.reuse, RZ, 0x4 ;  /* 0x0000005355517211 */ /* 0x0c0fe200078f20ff */
[----:B------:R-:W-:Y:S01]  /*1630*/  UIMAD UR18, UR9, UR5, UR18 ;  /* 0x00000005091272a4 */ /* 0x000fe2000f8e0212 */
[----:B------:R-:W-:Y:S01]  /*1640*/  IMAD.WIDE R18, R202, 0x2, RZ ;  /* 0x00000002ca127825 */ /* 0x000fe200078e02ff */
[----:B------:R-:W-:-:S02]  /*1650*/  LEA.HI R84, R85, R83, RZ, 0x5 ;  /* 0x0000005355547211 */ /* 0x000fc400078f28ff */
[----:B------:R-:W-:Y:S01]  /*1660*/  UIADD3 UR18, UR23, UR18, URZ ;  /* 0x0000001217127290 */ /* 0x000fe2000fffe03f */
[C---:B-1----:R-:W-:Y:S01]  /*1670*/  IMAD R8, R2.reuse, c[0x0][0x1e0], RZ ;  /* 0x0000780002087a24 */ /* 0x042fe200078e02ff */
[----:B------:R-:W-:Y:S01]  /*1680*/  LOP3.LUT R5, R81, 0xfffffff0, RZ, 0xc0, !PT ;  /* 0xfffffff051057812 */ /* 0x000fe200078ec0ff */
[----:B------:R-:W-:Y:S01]  /*1690*/  IMAD R2, R2, c[0x0][0x208], RZ ;  /* 0x0000820002027a24 */ /* 0x000fe200078e02ff */
[----:B------:R-:W-:Y:S01]  /*16a0*/  SHF.R.S32.HI R86, RZ, 0x5, R84 ;  /* 0x00000005ff567819 */ /* 0x000fe20000011454 */
[C---:B------:R-:W-:Y:S01]  /*16b0*/  IMAD R8, R232.reuse, c[0x0][0x1e4], R8 ;  /* 0x00007900e8087a24 */ /* 0x040fe200078e0208 */
[----:B------:R-:W-:Y:S01]  /*16c0*/  SEL R243, RZ, 0x10, P4 ;  /* 0x00000010fff37807 */ /* 0x000fe20002000000 */
[----:B------:R-:W-:Y:S01]  /*16d0*/  IMAD R2, R232, c[0x0][0x20c], R2 ;  /* 0x00008300e8027a24 */ /* 0x000fe200078e0202 */
[----:B------:R-:W-:Y:S01]  /*16e0*/  SHF.R.S32.HI R242, RZ, 0x1f, R202 ;  /* 0x0000001ffff27819 */ /* 0x000fe200000114ca */
[----:B------:R-:W-:Y:S01]  /*16f0*/  IMAD.IADD R9, R13, 0x1, R8 ;  /* 0x000000010d097824 */ /* 0x000fe200078e0208 */
[----:B------:R-:W-:Y:S01]  /*1700*/  SHF.R.S32.HI R241, RZ, 0x1f, R201 ;  /* 0x0000001ffff17819 */ /* 0x000fe200000114c9 */
[----:B------:R-:W-:Y:S01]  /*1710*/  IMAD.IADD R7, R7, 0x1, R2 ;  /* 0x0000000107077824 */ /* 0x000fe200078e0202 */
[----:B------:R-:W-:Y:S01]  /*1720*/  SHF.R.S32.HI R203, RZ, 0x1f, R200 ;  /* 0x0000001fffcb7819 */ /* 0x000fe200000114c8 */
[----:B------:R-:W-:Y:S01]  /*1730*/  IMAD.MOV.U32 R8, RZ, RZ, R12 ;  /* 0x000000ffff087224 */ /* 0x000fe200078e000c */
[----:B------:R-:W-:Y:S01]  /*1740*/  IADD3 R238, R233, 0x100, RZ ;  /* 0x00000100e9ee7810 */ /* 0x000fe20007ffe0ff */
[----:B------:R-:W-:-:S05]  /*1750*/  IMAD.IADD R5, R83, 0x1, -R5 ;  /* 0x0000000153057824 */ /* 0x000fca00078e0a05 */
[----:B------:R-:W-:-:S04]  /*1760*/  SHF.R.S32.HI R82, RZ, 0x1f, R5 ;  /* 0x0000001fff527819 */ /* 0x000fc80000011405 */
[----:B------:R-:W-:Y:S02]  /*1770*/  LEA.HI R82, R82, R5, RZ, 0x3 ;  /* 0x0000000552527211 */ /* 0x000fe400078f18ff */
[----:B---3--:R-:W-:Y:S01]  /*1780*/  SHF.R.S32.HI R4, RZ, 0x1f, R231 ;  /* 0x0000001fff047819 */ /* 0x008fe200000114e7 */
[----:B------:R-:W-:-:S04]  /*1790*/  IMAD.WIDE.U32 R6, R231, c[0x0][0x218], R6 ;  /* 0x00008600e7067a25 */ /* 0x000fc800078e0006 */
[----:B------:R-:W-:Y:S01]  /*17a0*/  IMAD R3, R4, c[0x0][0x218], RZ ;  /* 0x0000860004037a24 */ /* 0x000fe200078e02ff */
[----:B------:R-:W-:Y:S01]  /*17b0*/  IADD3 R6, P0, R6, UR14, RZ ;  /* 0x0000000e06067c10 */ /* 0x000fe2000ff1e0ff */
[----:B------:R-:W-:-:S04]  /*17c0*/  IMAD.WIDE.U32 R8, R231, c[0x0][0x1f0], R8 ;  /* 0x00007c00e7087a25 */ /* 0x000fc800078e0008 */
[----:B------:R-:W-:Y:S01]  /*17d0*/  IMAD R3, R231, c[0x0][0x21c], R3 ;  /* 0x00008700e7037a24 */ /* 0x000fe200078e0203 */
[----:B------:R-:W-:Y:S01]  /*17e0*/  IADD3 R2, P1, R8, UR22, RZ ;  /* 0x0000001608027c10 */ /* 0x000fe2000ff3e0ff */
[----:B------:R-:W-:-:S03]  /*17f0*/  IMAD R4, R4, c[0x0][0x1f0], RZ ;  /* 0x00007c0004047a24 */ /* 0x000fc600078e02ff */
[----:B------:R-:W-:Y:S01]  /*1800*/  IADD3.X R3, R7, UR19, R3, P0, !PT ;  /* 0x0000001307037c10 */ /* 0x000fe200087fe403 */
[----:B------:R-:W-:Y:S01]  /*1810*/  IMAD R4, R231, c[0x0][0x1f4], R4 ;  /* 0x00007d00e7047a24 */ /* 0x000fe200078e0204 */
[----:B------:R-:W-:-:S04]  /*1820*/  LEA R8, P0, R6, c[0x0][0x1f8], 0x1 ;  /* 0x00007e0006087a11 */ /* 0x000fc800078008ff */
[----:B------:R-:W-:Y:S01]  /*1830*/  LEA.HI.X R3, R6, c[0x0][0x1fc], R3, 0x1, P0 ;  /* 0x00007f0006037a11 */ /* 0x000fe200000f0c03 */
[----:B------:R-:W1:Y:S01]  /*1840*/  SHFL.IDX PT, R54, R8, RZ, 0x181f ;  /* 0x00181fff08367589 */ /* 0x000e6200000e0000 */
[----:B------:R-:W-:Y:S01]  /*1850*/  IADD3.X R4, R9, UR18, R4, P1, !PT ;  /* 0x0000001209047c10 */ /* 0x000fe20008ffe404 */
[----:B------:R-:W-:Y:S01]  /*1860*/  IMAD.SHL.U32 R6, R0, 0x40, RZ ;  /* 0x0000004000067824 */ /* 0x000fe200078e00ff */
[C---:B------:R-:W-:Y:S01]  /*1870*/  LEA R12, P1, R2.reuse, c[0x0][0x1c8], 0x1 ;  /* 0x00007200020c7a11 */ /* 0x040fe200078208ff */
[----:B------:R-:W2:Y:S01]  /*1880*/  SHFL.IDX PT, R7, R3, RZ, 0x181f ;  /* 0x00181fff03077589 */ /* 0x000ea200000e0000 */
[----:B------:R-:W-:Y:S02]  /*1890*/  SHF.R.S32.HI R9, RZ, 0x4, R81 ;  /* 0x00000004ff097819 */ /* 0x000fe40000011451 */
[----:B------:R-:W-:Y:S01]  /*18a0*/  LEA.HI.X R4, R2, c[0x0][0x1cc], R4, 0x1, P1 ;  /* 0x0000730002047a11 */ /* 0x000fe200008f0c04 */
[----:B------:R-:W3:Y:S01]  /*18b0*/  SHFL.IDX PT, R8, R8, 0x1, 0x181f ;  /* 0x00381f0008087f89 */ /* 0x000ee200000e0000 */
[C---:B------:R-:W-:Y:S01]  /*18c0*/  IADD3 R2, -R229.reuse, UR8, -R80 ;  /* 0x00000008e5027c10 */ /* 0x040fe2000fffe950 */
[----:B------:R-:W-:Y:S01]  /*18d0*/  IMAD.SHL.U32 R229, R229, 0x8, RZ ;  /* 0x00000008e5e57824 */ /* 0x000fe200078e00ff */
[----:B------:R-:W-:Y:S01]  /*18e0*/  LOP3.LUT R6, R6, 0x1c0, RZ, 0xc0, !PT ;  /* 0x000001c006067812 */ /* 0x000fe200078ec0ff */
[----:B------:R-:W5:Y:S01]  /*18f0*/  SHFL.IDX PT, R3, R3, 0x1, 0x181f ;  /* 0x00381f0003037f89 */ /* 0x000f6200000e0000 */
[----:B------:R-:W-:-:S02]  /*1900*/  ISETP.GE.AND P1, PT, R2, 0x1, PT ;  /* 0x000000010200780c */ /* 0x000fc40003f26270 */
[----:B------:R-:W-:Y:S01]  /*1910*/  LEA.HI R81, R81, R9, RZ, 0x1 ;  /* 0x0000000951517211 */ /* 0x000fe200078f08ff */
[----:B------:R-:W-:Y:S01]  /*1920*/  SHFL.IDX PT, R14, R12, RZ, 0x181f ;  /* 0x00181fff0c0e7589 */ /* 0x000fe200000e0000 */
[----:B------:R-:W-:Y:S02]  /*1930*/  LOP3.LUT R229, R6, 0x8, R229, 0xf8, !PT ;  /* 0x0000000806e57812 */ /* 0x000fe400078ef8e5 */
[----:B------:R-:W-:Y:S01]  /*1940*/  LOP3.LUT R81, R81, 0xfffffffe, RZ, 0xc0, !PT ;  /* 0xfffffffe51517812 */ /* 0x000fe200078ec0ff */
[----:B------:R-:W4:Y:S01]  /*1950*/  SHFL.IDX PT, R15, R4, RZ, 0x181f ;  /* 0x00181fff040f7589 */ /* 0x000f2200000e0000 */
[----:B------:R-:W-:Y:S02]  /*1960*/  SHF.R.U32.HI R6, RZ, 0x3, R6 ;  /* 0x00000003ff067819 */ /* 0x000fe40000011606 */
[----:B-1----:R-:W-:Y:S01]  /*1970*/  IADD3 R52, P2, R54, R20, RZ ;  /* 0x0000001436347210 */ /* 0x002fe20007f5e0ff */
[----:B------:R-:W-:Y:S01]  /*1980*/  SHFL.IDX PT, R12, R12, 0x1, 0x181f ;  /* 0x00381f000c0c7f89 */ /* 0x000fe200000e0000 */
[----:B------:R-:W-:Y:S01]  /*1990*/  LOP3.LUT R229, R229, R6, RZ, 0x3c, !PT ;  /* 0x00000006e5e57212 */ /* 0x000fe200078e3cff */
[----:B------:R-:W-:-:S02]  /*19a0*/  IMAD.IADD R81, R9, 0x1, -R81 ;  /* 0x0000000109517824 */ /* 0x000fc400078e0a51 */
[----:B--2---:R-:W-:Y:S01]  /*19b0*/  IMAD.X R53, R7, 0x1, R21, P2 ;  /* 0x0000000107357824 */ /* 0x004fe200010e0615 */
[----:B------:R-:W-:Y:S01]  /*19c0*/  IADD3 R46, P2, R54, R18, RZ ;  /* 0x00000012362e7210 */ /* 0x000fe20007f5e0ff */
[----:B------:R1:W2:Y:S01]  /*19d0*/  SHFL.IDX PT, R13, R4, 0x1, 0x181f ;  /* 0x00381f00040d7f89 */ /* 0x0002a200000e0000 */
[-C--:B---3--:R-:W-:Y:S01]  /*19e0*/  IADD3 R34, P0, R20, R8.reuse, RZ ;  /* 0x0000000814227210 */ /* 0x088fe20007f1e0ff */
[----:B------:R-:W-:Y:S02]  /*19f0*/  IMAD R229, R81, 0x200, R229 ;  /* 0x0000020051e57824 */ /* 0x000fe400078e02e5 */
[----:B------:R-:W-:Y:S01]  /*1a00*/  IMAD.X R47, R7, 0x1, R19, P2 ;  /* 0x00000001072f7824 */ /* 0x000fe200010e0613 */
[----:B------:R-:W-:Y:S01]  /*1a10*/  ISETP.GE.AND P2, PT, R235, c[0x0][0x1d4], PT ;  /* 0x00007500eb007a0c */ /* 0x000fe20003f46270 */
[----:B-----5:R-:W-:Y:S01]  /*1a20*/  IMAD.X R35, R21, 0x1, R3, P0 ;  /* 0x0000000115237824 */ /* 0x020fe200000e0603 */
[----:B------:R-:W-:Y:S01]  /*1a30*/  IADD3 R32, P0, R18, R8, RZ ;  /* 0x0000000812207210 */ /* 0x000fe20007f1e0ff */
[----:B------:R-:W-:-:S02]  /*1a40*/  IMAD.SHL.U32 R81, R81, 0x8, RZ ;  /* 0x0000000851517824 */ /* 0x000fc400078e00ff */
[----:B------:R-:W-:Y:S02]  /*1a50*/  IMAD.SHL.U32 R229, R229, 0x2, RZ ;  /* 0x00000002e5e57824 */ /* 0x000fe400078e00ff */
[----:B------:R-:W-:Y:S02]  /*1a60*/  IMAD.X R33, R19, 0x1, R3, P0 ;  /* 0x0000000113217824 */ /* 0x000fe400000e0603 */
[----:B----4-:R-:W-:Y:S01]  /*1a70*/  @P1 IMAD.WIDE R20, R235, 0x2, R14 ;  /* 0x00000002eb141825 */ /* 0x010fe200078e020e */
[----:B------:R-:W-:-:S03]  /*1a80*/  IADD3 R228, R229, 0x8120, RZ ;  /* 0x00008120e5e47810 */ /* 0x000fc60007ffe0ff */
[----:B------:R-:W-:Y:S01]  /*1a90*/  @P1 IMAD.WIDE R18, R201, 0x2, R14 ;  /* 0x00000002c9121825 */ /* 0x000fe200078e020e */
[----:B------:R3:W-:Y:S01]  /*1aa0*/  @P1 LDGSTS.E.BYPASS.LTC128B.128 [R233+0x8100], [R20.64], !P2 ;  /* 0x0810000014e91fae */ /* 0x0007e2000d101d50 */
[C---:B-1----:R-:W-:Y:S02]  /*1ab0*/  LOP3.LUT R4, R82.reuse, 0xfffffff8, RZ, 0xc0, !PT ;  /* 0xfffffff852047812 */ /* 0x042fe400078ec0ff */
[----:B------:R-:W-:-:S03]  /*1ac0*/  IMAD.SHL.U32 R82, R82, 0x40, RZ ;  /* 0x0000004052527824 */ /* 0x000fc600078e00ff */
[----:B------:R-:W-:Y:S02]  /*1ad0*/  IMAD.IADD R4, R5, 0x1, -R4 ;  /* 0x0000000105047824 */ /* 0x000fe400078e0a04 */
[----:B------:R-:W-:Y:S02]  /*1ae0*/  LOP3.LUT R82, R82, 0xfffffe00, RZ, 0xc0, !PT ;  /* 0xfffffe0052527812 */ /* 0x000fe400078ec0ff */
[----:B------:R-:W-:Y:S01]  /*1af0*/  IADD3 R5, R229, 0x8100, RZ ;  /* 0x00008100e5057810 */ /* 0x000fe20007ffe0ff */
[----:B------:R-:W-:Y:S02]  /*1b00*/  IMAD.SHL.U32 R6, R4, 0x40, RZ ;  /* 0x0000004004067824 */ /* 0x000fe400078e00ff */
[----:B------:R-:W-:-:S03]  /*1b10*/  IMAD R230, R86, 0x400, R82 ;  /* 0x0000040056e67824 */ /* 0x000fc600078e0252 */
[----:B------:R-:W-:-:S04]  /*1b20*/  LOP3.LUT R6, R6, 0x1c0, RZ, 0xc0, !PT ;  /* 0x000001c006067812 */ /* 0x000fc800078ec0ff */
[----:B------:R-:W-:Y:S02]  /*1b30*/  LOP3.LUT R81, R6, 0x8, R81, 0xf8, !PT ;  /* 0x0000000806517812 */ /* 0x000fe400078ef851 */
[----:B------:R-:W-:Y:S01]  /*1b40*/  SHF.R.U32.HI R6, RZ, 0x3, R6 ;  /* 0x00000003ff067819 */ /* 0x000fe20000011606 */
[----:B---3--:R-:W-:-:S03]  /*1b50*/  @P1 IMAD.WIDE R20, R202, 0x2, R14 ;  /* 0x00000002ca141825 */ /* 0x008fc600078e020e */
[----:B------:R-:W-:Y:S01]  /*1b60*/  LOP3.LUT R81, R81, R6, RZ, 0x3c, !PT ;  /* 0x0000000651517212 */ /* 0x000fe200078e3cff */
[----:B------:R-:W-:Y:S01]  /*1b70*/  @P1 IMAD.WIDE R14, R200, 0x2, R14 ;  /* 0x00000002c80e1825 */ /* 0x000fe200078e020e */
[----:B------:R1:W-:Y:S03]  /*1b80*/  @P1 LDGSTS.E.BYPASS.LTC128B.128 [R233+0xa100], [R20.64], !P6 ;  /* 0x0a10000014e91fae */ /* 0x0003e6000f101d50 */
[----:B------:R-:W-:Y:S01]  /*1b90*/  IMAD.IADD R230, R81, 0x1, R230 ;  /* 0x0000000151e67824 */ /* 0x000fe200078e02e6 */
[----:B------:R3:W-:Y:S03]  /*1ba0*/  @P1 LDGSTS.E.BYPASS.LTC128B.128 [R233+0xc100], [R18.64], !P5 ;  /* 0x0c10000012e91fae */ /* 0x0007e6000e901d50 */
[----:B------:R-:W-:Y:S01]  /*1bb0*/  IMAD.SHL.U32 R230, R230, 0x2, RZ ;  /* 0x00000002e6e67824 */ /* 0x000fe200078e00ff */
[----:B------:R4:W-:Y:S01]  /*1bc0*/  @P1 LDGSTS.E.BYPASS.LTC128B.128 [R233+0xe100], [R14.64], !P4 ;  /* 0x0e1000000ee91fae */ /* 0x0009e2000e101d50 */
[----:B------:R-:W-:-:S13]  /*1bd0*/  ISETP.GT.AND P1, PT, R2, 0x20, PT ;  /* 0x000000200200780c */ /* 0x000fda0003f24270 */
[----:B--2---:R-:W-:-:S04]  /*1be0*/  @P1 IMAD.WIDE R24, R235, 0x2, R12 ;  /* 0x00000002eb181825 */ /* 0x004fc800078e020c */
[--C-:B------:R-:W-:Y:S01]  /*1bf0*/  @P1 IMAD.WIDE R22, R202, 0x2, R12.reuse ;  /* 0x00000002ca161825 */ /* 0x100fe200078e020c */
[----:B------:R2:W-:Y:S03]  /*1c00*/  @P1 LDGSTS.E.BYPASS.LTC128B.128 [R233+0x9100], [R24.64], !P2 ;  /* 0x0910000018e91fae */ /* 0x0005e6000d101d50 */
[C-C-:B-1----:R-:W-:Y:S01]  /*1c10*/  @P1 IMAD.WIDE R20, R201.reuse, 0x2, R12.reuse ;  /* 0x00000002c9141825 */ /* 0x142fe200078e020c */
[----:B------:R1:W-:Y:S03]  /*1c20*/  @P1 LDGSTS.E.BYPASS.LTC128B.128 [R233+0xb100], [R22.64], !P6 ;  /* 0x0b10000016e91fae */ /* 0x0003e6000f101d50 */
[----:B------:R-:W-:Y:S01]  /*1c30*/  @P1 IMAD.WIDE R12, R200, 0x2, R12 ;  /* 0x00000002c80c1825 */ /* 0x000fe200078e020c */
[----:B------:R1:W-:Y:S03]  /*1c40*/  @P1 LDGSTS.E.BYPASS.LTC128B.128 [R233+0xd100], [R20.64], !P5 ;  /* 0x0d10000014e91fae */ /* 0x0003e6000e901d50 */
[----:B----4-:R-:W-:Y:S01]  /*1c50*/  IMAD.WIDE R14, R201, 0x2, RZ ;  /* 0x00000002c90e7825 */ /* 0x010fe200078e02ff */
[----:B------:R4:W-:Y:S01]  /*1c60*/  @P1 LDGSTS.E.BYPASS.LTC128B.128 [R233+0xf100], [R12.64], !P4 ;  /* 0x0f1000000ce91fae */ /* 0x0009e2000e101d50 */
[----:B------:R-:W-:-:S03]  /*1c70*/  LOP3.LUT P1, RZ, R0, 0x2, RZ, 0xc0, !PT ;  /* 0x0000000200ff7812 */ /* 0x000fc6000782c0ff */
[----:B------:R-:W0:Y:S01]  /*1c80*/  LDGDEPBAR ;  /* 0x00000000000079af */ /* 0x000e220000000000 */
[----:B------:R-:W-:-:S05]  /*1c90*/  IADD3 R44, P0, R54, R14, RZ ;  /* 0x0000000e362c7210 */ /* 0x000fca0007f1e0ff */
[----:B------:R-:W-:Y:S01]  /*1ca0*/  IMAD.X R45, R7, 0x1, R15, P0 ;  /* 0x00000001072d7824 */ /* 0x000fe200000e060f */
[----:B---3--:R-:W-:-:S03]  /*1cb0*/  IADD3 R18, P0, R14, R8, RZ ;  /* 0x000000080e127210 */ /* 0x008fc60007f1e0ff */
[----:B------:R-:W-:Y:S02]  /*1cc0*/  @P1 IADD3 R228, R5, -0x20, RZ ;  /* 0xffffffe005e41810 */ /* 0x000fe40007ffe0ff */
[----:B------:R-:W-:Y:S02]  /*1cd0*/  IMAD.X R19, R15, 0x1, R3, P0 ;  /* 0x000000010f137824 */ /* 0x000fe400000e0603 */
[C---:B------:R-:W-:Y:S02]  /*1ce0*/  IADD3 R219, R228.reuse, 0x800, RZ ;  /* 0x00000800e4db7810 */ /* 0x040fe40007ffe0ff */
[C---:B------:R-:W-:Y:S02]  /*1cf0*/  IADD3 R218, R228.reuse, 0x1000, RZ ;  /* 0x00001000e4da7810 */ /* 0x040fe40007ffe0ff */
[C---:B------:R-:W-:Y:S02]  /*1d00*/  IADD3 R217, R228.reuse, 0x1800, RZ ;  /* 0x00001800e4d97810 */ /* 0x040fe40007ffe0ff */
[----:B------:R-:W-:-:S02]  /*1d10*/  IADD3 R215, R228, 0x2000, RZ ;  /* 0x00002000e4d77810 */ /* 0x000fc40007ffe0ff */
[----:B------:R-:W-:Y:S01]  /*1d20*/  IADD3 R214, R228, 0x2800, RZ ;  /* 0x00002800e4d67810 */ /* 0x000fe20007ffe0ff */
[----:B----4-:R-:W-:Y:S01]  /*1d30*/  IMAD.WIDE R12, R200, 0x2, RZ ;  /* 0x00000002c80c7825 */ /* 0x010fe200078e02ff */
[----:B------:R-:W-:-:S04]  /*1d40*/  DEPBAR.LE SB0, 0x1 ;  /* 0x000080400000791a */ /* 0x000fc80000000000 */
[----:B------:R-:W-:Y:S01]  /*1d50*/  IADD3 R54, P0, R54, R12, RZ ;  /* 0x0000000c36367210 */ /* 0x000fe20007f1e0ff */
[----:B------:R-:W-:-:S04]  /*1d60*/  DEPBAR.LE SB0, 0x0 ;  /* 0x000080000000791a */ /* 0x000fc80000000000 */
[----:B------:R-:W-:Y:S01]  /*1d70*/  BAR.SYNC.DEFER_BLOCKING 0x0 ;  /* 0x0000000000007b1d */ /* 0x000fe20000010000 */
[----:B------:R-:W-:Y:S01]  /*1d80*/  IMAD.X R55, R7, 0x1, R13, P0 ;  /* 0x0000000107377824 */ /* 0x000fe200000e060d */
[----:B------:R-:W-:Y:S02]  /*1d90*/  IADD3 R8, P0, R12, R8, RZ ;  /* 0x000000080c087210 */ /* 0x000fe40007f1e0ff */
[----:B------:R-:W-:Y:S02]  /*1da0*/  IADD3 R213, R228, 0x3000, RZ ;  /* 0x00003000e4d57810 */ /* 0x000fe40007ffe0ff */
[----:B------:R-:W-:Y:S01]  /*1db0*/  R2P PR, R4, 0x6 ;  /* 0x0000000604007804 */ /* 0x000fe20000000000 */
[----:B------:R-:W-:Y:S01]  /*1dc0*/  IMAD.X R9, R13, 0x1, R3, P0 ;  /* 0x000000010d097824 */ /* 0x000fe200000e0603 */
[----:B------:R-:W-:Y:S01]  /*1dd0*/  ISETP.GE.AND P0, PT, R235, c[0x0][0x1d4], PT ;  /* 0x00007500eb007a0c */ /* 0x000fe20003f06270 */
[----:B------:R-:W-:Y:S01]  /*1de0*/  IMAD.MOV.U32 R3, RZ, RZ, 0x10 ;  /* 0x00000010ff037424 */ /* 0x000fe200078e00ff */
[----:B------:R-:W-:-:S02]  /*1df0*/  IADD3 R212, R228, 0x3800, RZ ;  /* 0x00003800e4d47810 */ /* 0x000fc40007ffe0ff */
[----:B------:R-:W-:Y:S02]  /*1e00*/  ISETP.LT.OR P0, PT, R2, 0x1, P0 ;  /* 0x000000010200780c */ /* 0x000fe40000701670 */
[----:B------:R-:W-:Y:S02]  /*1e10*/  SEL R3, R3, 0xfffffff0, !P1 ;  /* 0xfffffff003037807 */ /* 0x000fe40004800000 */
[----:B------:R-:W-:Y:S02]  /*1e20*/  ISETP.GE.AND P1, PT, R16, c[0x0][0x1d4], PT ;  /* 0x0000750010007a0c */ /* 0x000fe40003f26270 */
[C---:B------:R-:W-:Y:S01]  /*1e30*/  IADD3 R211, R228.reuse, 0x4000, RZ ;  /* 0x00004000e4d37810 */ /* 0x040fe20007ffe0ff */
[----:B------:R-:W-:Y:S01]  /*1e40*/  IMAD R226, R3, 0x2, R230 ;  /* 0x0000000203e27824 */ /* 0x000fe200078e02e6 */
[C---:B------:R-:W-:Y:S02]  /*1e50*/  IADD3 R210, R228.reuse, 0x4800, RZ ;  /* 0x00004800e4d27810 */ /* 0x040fe40007ffe0ff */
[C---:B------:R-:W-:Y:S01]  /*1e60*/  IADD3 R209, R228.reuse, 0x5000, RZ ;  /* 0x00005000e4d17810 */ /* 0x040fe20007ffe0ff */
[----:B------:R-:W-:Y:S01]  /*1e70*/  LDSM.16.M88.4 R40, [R230+0x10100] ;  /* 0x01010000e628783b */ /* 0x000fe20000000200 */
[----:B------:R-:W-:-:S02]  /*1e80*/  IADD3 R208, R228, 0x5800, RZ ;  /* 0x00005800e4d07810 */ /* 0x000fc40007ffe0ff */
[C---:B------:R-:W-:Y:S01]  /*1e90*/  IADD3 R207, R228.reuse, 0x6000, RZ ;  /* 0x00006000e4cf7810 */ /* 0x040fe20007ffe0ff */
[----:B------:R-:W-:Y:S01]  /*1ea0*/  LDSM.16.M88.4 R4, [R226+0x10100] ;  /* 0x01010000e204783b */ /* 0x000fe20000000200 */
[C---:B------:R-:W-:Y:S02]  /*1eb0*/  IADD3 R206, R228.reuse, 0x6800, RZ ;  /* 0x00006800e4ce7810 */ /* 0x040fe40007ffe0ff */
[C---:B------:R-:W-:Y:S01]  /*1ec0*/  IADD3 R205, R228.reuse, 0x7000, RZ ;  /* 0x00007000e4cd7810 */ /* 0x040fe20007ffe0ff */
[----:B------:R-:W-:Y:S01]  /*1ed0*/  LDSM.16.M88.4 R12, [R229+0x8100] ;  /* 0x00810000e50c783b */ /* 0x000fe20000000200 */
[----:B------:R-:W-:-:S03]  /*1ee0*/  IADD3 R204, R228, 0x7800, RZ ;  /* 0x00007800e4cc7810 */ /* 0x000fc60007ffe0ff */
[----:B------:R-:W3:Y:S04]  /*1ef0*/  LDSM.16.M88.4 R56, [R229+0x8900] ;  /* 0x00890000e538783b */ /* 0x000ee80000000200 */
[----:B------:R-:W-:Y:S04]  /*1f00*/  LDSM.16.M88.4 R48, [R229+0x9100] ;  /* 0x00910000e530783b */ /* 0x000fe80000000200 */
[----:B-1----:R-:W-:Y:S04]  /*1f10*/  LDSM.16.M88.4 R20, [R229+0x9900] ;  /* 0x00990000e514783b */ /* 0x002fe80000000200 */
[----:B------:R-:W-:Y:S04]  /*1f20*/  LDSM.16.M88.4 R64, [R228] ;  /* 0x00000000e440783b */ /* 0x000fe80000000200 */
[----:B------:R-:W1:Y:S04]  /*1f30*/  LDSM.16.M88.4 R36, [R228+0x800] ;  /* 0x00080000e424783b */ /* 0x000e680000000200 */
[----:B------:R-:W-:Y:S04]  /*1f40*/  LDSM.16.M88.4 R28, [R228+0x1000] ;  /* 0x00100000e41c783b */ /* 0x000fe80000000200 */
[----:B--2---:R-:W2:Y:S04]  /*1f50*/  LDSM.16.M88.4 R24, [R228+0x1800] ;  /* 0x00180000e418783b */ /* 0x004ea80000000200 */
[----:B------:R-:W-:Y:S01]  /*1f60*/  @!PT LDS RZ, [RZ] ;  /* 0x00000000fffff984 */ /* 0x000fe20000000800 */
[----:B------:R-:W-:Y:S01]  /*1f70*/  @!PT LDS RZ, [RZ] ;  /* 0x00000000fffff984 */ /* 0x000fe20000000800 */
[----:B------:R-:W-:Y:S01]  /*1f80*/  @!PT LDS RZ, [RZ] ;  /* 0x00000000fffff984 */ /* 0x000fe20000000800 */
[----:B------:R4:W-:Y:S01]  /*1f90*/  LDGSTS.E.BYPASS.LTC128B.128 [R233+0x100], [R52.64], !P0 ;  /* 0x0010000034e97fae */ /* 0x0009e2000c101d50 */
[----:B------:R-:W-:-:S02]  /*1fa0*/  ISETP.LT.OR P0, PT, R2, 0x1, P1 ;  /* 0x000000010200780c */ /* 0x000fc40000f01670 */
[----:B------:R-:W-:Y:S01]  /*1fb0*/  ISETP.GE.AND P1, PT, R11, c[0x0][0x1d4], PT ;  /* 0x000075000b007a0c */ /* 0x000fe20003f26270 */
[----:B---3--:R-:W-:Y:S10]  /*1fc0*/  HMMA.16816.F32 R60, R40, R56, RZ ;  /* 0x00000038283c723c */ /* 0x008ff400000018ff */
[----:B------:R3:W-:Y:S01]  /*1fd0*/  LDGSTS.E.BYPASS.LTC128B.128 [R233+0x2100], [R46.64], !P0 ;  /* 0x021000002ee97fae */ /* 0x0007e2000c101d50 */
[----:B------:R-:W-:-:S02]  /*1fe0*/  ISETP.LT.OR P0, PT, R2, 0x1, P1 ;  /* 0x000000010200780c */ /* 0x000fc40000f01670 */
[----:B------:R-:W-:Y:S01]  /*1ff0*/  ISETP.GE.AND P1, PT, R10, c[0x0][0x1d4], PT ;  /* 0x000075000a007a0c */ /* 0x000fe20003f26270 */
[----:B------:R-:W-:Y:S01]  /*2000*/  IMAD.MOV.U32 R10, RZ, RZ, 0x20 ;  /* 0x00000020ff0a7424 */ /* 0x000fe200078e00ff */
[----:B------:R-:W-:Y:S09]  /*2010*/  HMMA.16816.F32 R56, R40, R58, RZ ;  /* 0x0000003a2838723c */ /* 0x000ff200000018ff */
[----:B------:R3:W-:Y:S01]  /*2020*/  LDGSTS.E.BYPASS.LTC128B.128 [R233+0x4100], [R44.64], !P0 ;  /* 0x041000002ce97fae */ /* 0x0007e2000c101d50 */
[----:B------:R-:W-:-:S02]  /*2030*/  ISETP.LT.OR P0, PT, R2, 0x1, P1 ;  /* 0x000000010200780c */ /* 0x000fc40000f01670 */
[C---:B------:R-:W-:Y:S01]  /*2040*/  ISETP.LT.OR P1, PT, R2.reuse, 0x21, P1 ;  /* 0x000000210200780c */ /* 0x040fe20000f21670 */
[C---:B-1----:R-:W-:Y:S10]  /*2050*/  HMMA.16816.F32 R60, R4.reuse, R36, R60 ;  /* 0x00000024043c723c */ /* 0x042ff4000000183c */
[----:B------:R4:W-:Y:S01]  /*2060*/  LDGSTS.E.BYPASS.LTC128B.128 [R233+0x6100], [R54.64], !P0 ;  /* 0x0610000036e97fae */ /* 0x0009e2000c101d50 */
[----:B------:R-:W-:Y:S01]  /*2070*/  ISETP.GE.AND P0, PT, R235, c[0x0][0x1d4], PT ;  /* 0x00007500eb007a0c */ /* 0x000fe20003f06270 */
[----:B------:R-:W-:Y:S03]  /*2080*/  HMMA.16816.F32 R56, R4, R38, R56 ;  /* 0x000000260438723c */ /* 0x000fe60000001838 */
[----:B------:R-:W-:-:S05]  /*2090*/  ISETP.LT.OR P0, PT, R2, 0x21, P0 ;  /* 0x000000210200780c */ /* 0x000fca0000701670 */
[----:B---3--:R-:W-:Y:S08]  /*20a0*/  HMMA.16816.F32 R44, R40, R20, RZ ;  /* 0x00000014282c723c */ /* 0x008ff000000018ff */
[----:B------:R1:W-:Y:S01]  /*20b0*/  LDGSTS.E.BYPASS.LTC128B.128 [R233+0x1100], [R34.64], !P0 ;  /* 0x0110000022e97fae */ /* 0x0003e2000c101d50 */
[----:B------:R-:W-:-:S04]  /*20c0*/  ISETP.GE.AND P0, PT, R16, c[0x0][0x1d4], PT ;  /* 0x0000750010007a0c */ /* 0x000fc80003f06270 */
[----:B------:R-:W-:Y:S01]  /*20d0*/  ISETP.LT.OR P0, PT, R2, 0x21, P0 ;  /* 0x000000210200780c */ /* 0x000fe20000701670 */
[C---:B----4-:R-:W-:Y:S08]  /*20e0*/  HMMA.16816.F32 R52, R40.reuse, R48, RZ ;  /* 0x000000302834723c */ /* 0x050ff000000018ff */
[----:B------:R-:W-:Y:S04]  /*20f0*/  HMMA.16816.F32 R48, R40, R50, RZ ;  /* 0x000000322830723c */ /* 0x000fe800000018ff */
[----:B------:R1:W-:Y:S01]  /*2100*/  LDGSTS.E.BYPASS.LTC128B.128 [R233+0x3100], [R32.64], !P0 ;  /* 0x0310000020e97fae */ /* 0x0003e2000c101d50 */
[----:B------:R-:W-:-:S04]  /*2110*/  ISETP.GE.AND P0, PT, R11, c[0x0][0x1d4], PT ;  /* 0x000075000b007a0c */ /* 0x000fc80003f06270 */
[----:B------:R-:W-:Y:S02]  /*2120*/  ISETP.LT.OR P0, PT, R2, 0x21, P0 ;  /* 0x000000210200780c */ /* 0x000fe40000701670 */
[----:B------:R-:W-:Y:S01]  /*2130*/  SEL R2, R10, 0xffffffe0, !P2 ;  /* 0xffffffe00a027807 */ /* 0x000fe20005000000 */
[C---:B--2---:R-:W-:Y:S04]  /*2140*/  HMMA.16816.F32 R44, R4.reuse, R24, R44 ;  /* 0x00000018042c723c */ /* 0x044fe8000000182c */
[C---:B------:R-:W-:Y:S02]  /*2150*/  IMAD R225, R2.reuse, 0x2, R230 ;  /* 0x0000000202e17824 */ /* 0x040fe400078e02e6 */
[----:B------:R-:W-:Y:S02]  /*2160*/  IMAD R223, R2, 0x2, R226 ;  /* 0x0000000202df7824 */ /* 0x000fe400078e02e2 */
[----:B------:R-:W-:Y:S02]  /*2170*/  HMMA.16816.F32 R52, R4, R28, R52 ;  /* 0x0000001c0434723c */ /* 0x000fe40000001834 */
[----:B------:R2:W-:Y:S01]  /*2180*/  LDGSTS.E.BYPASS.LTC128B.128 [R233+0x5100], [R18.64], !P0 ;  /* 0x0510000012e97fae */ /* 0x0005e2000c101d50 */
[----:B------:R-:W-:Y:S01]  /*2190*/  LOP3.LUT P0, RZ, R0, 0x4, RZ, 0xc0, !PT ;  /* 0x0000000400ff7812 */ /* 0x000fe2000780c0ff */
[----:B------:R-:W-:-:S02]  /*21a0*/  IMAD.MOV.U32 R0, RZ, RZ, 0x40 ;  /* 0x00000040ff007424 */ /* 0x000fc400078e00ff */
[----:B------:R3:W-:Y:S01]  /*21b0*/  LDGSTS.E.BYPASS.LTC128B.128 [R233+0x7100], [R8.64], !P1 ;  /* 0x0710000008e97fae */ /* 0x0007e2000c901d50 */
[----:B------:R-:W-:Y:S01]  /*21c0*/  ISETP.GT.AND P1, PT, R234, 0x3f, PT ;  /* 0x0000003fea00780c */ /* 0x000fe20003f24270 */
[----:B------:R-:W-:Y:S01]  /*21d0*/  HMMA.16816.F32 R48, R4, R30, R48 ;  /* 0x0000001e0430723c */ /* 0x000fe20000001830 */
[----:B------:R-:W-:Y:S01]  /*21e0*/  SEL R0, R0, 0xffffffc0, !P0 ;  /* 0xffffffc000007807 */ /* 0x000fe20004000000 */
[----:B------:R-:W-:Y:S01]  /*21f0*/  LDSM.16.M88.4 R76, [R230+0x1c100] ;  /* 0x01c10000e64c783b */ /* 0x000fe20000000200 */
[----:B------:R-:W-:-:S03]  /*2200*/  PLOP3.LUT P0, PT, PT, PT, UP0, 0x40, 0x0 ;  /* 0x000000000000781c */ /* 0x000fc60003f0e808 */
[----:B------:R-:W-:Y:S01]  /*2210*/  IMAD.IADD R224, R229, 0x1, R0 ;  /* 0x00000001e5e07824 */ /* 0x000fe200078e0200 */
[----:B-1----:R-:W-:Y:S01]  /*2220*/  LDSM.16.M88.4 R32, [R225+0x10100] ;  /* 0x01010000e120783b */ /* 0x002fe20000000200 */
[----:B------:R-:W-:-:S03]  /*2230*/  IMAD.IADD R216, R0, 0x1, R228 ;  /* 0x0000000100d87824 */ /* 0x000fc600078e02e4 */
[----:B------:R-:W-:Y:S04]  /*2240*/  LDSM.16.M88.4 R68, [R224+0x9900] ;  /* 0x00990000e044783b */ /* 0x000fe80000000200 */
[----:B------:R-:W-:Y:S04]  /*2250*/  LDSM.16.M88.4 R28, [R216] ;  /* 0x00000000d81c783b */ /* 0x000fe80000000200 */
[----:B------:R-:W-:Y:S01]  /*2260*/  LDSM.16.M88.4 R36, [R216+0x800] ;  /* 0x00080000d824783b */ /* 0x000fe20000000200 */
[C---:B--2---:R-:W-:Y:S03]  /*2270*/  HMMA.16816.F32 R16, R40.reuse, R12, RZ ;  /* 0x0000000c2810723c */ /* 0x044fe600000018ff */
[----:B------:R-:W-:Y:S04]  /*2280*/  LDSM.16.M88.4 R72, [R224+0xc900] ;  /* 0x00c90000e048783b */ /* 0x000fe80000000200 */
[----:B---3--:R-:W1:Y:S01]  /*2290*/  LDSM.16.M88.4 R8, [R224+0x8100] ;  /* 0x00810000e008783b */ /* 0x008e620000000200 */
[C---:B------:R-:W-:Y:S03]  /*22a0*/  HMMA.16816.F32 R12, R40.reuse, R14, RZ ;  /* 0x0000000e280c723c */ /* 0x040fe600000018ff */
[----:B------:R-:W0:Y:S05]  /*22b0*/  LDGDEPBAR ;  /* 0x00000000000079af */ /* 0x000e2a0000000000 */
[----:B------:R-:W-:Y:S01]  /*22c0*/  HMMA.16816.F32 R40, R40, R22, RZ ;  /* 0x000000162828723c */ /* 0x000fe200000018ff */
[----:B------:R-:W2:Y:S07]  /*22d0*/  LDSM.16.M88.4 R20, [R224+0x8900] ;  /* 0x00890000e014783b */ /* 0x000eae0000000200 */
[C---:B------:R-:W-:Y:S08]  /*22e0*/  HMMA.16816.F32 R16, R4.reuse, R64, R16 ;  /* 0x000000400410723c */ /* 0x040ff00000001810 */
[C---:B------:R-:W-:Y:S01]  /*22f0*/  HMMA.16816.F32 R12, R4.reuse, R66, R12 ;  /* 0x00000042040c723c */ /* 0x040fe2000000180c */
[----:B------:R-:W-:Y:S07]  /*2300*/  LDSM.16.M88.4 R64, [R216+0x1000] ;  /* 0x00100000d840783b */ /* 0x000fee0000000200 */
        /* <DEDUP_REMOVED lines=13> */
[----:B------:R-:W-:Y:S01]  /*23e0*/  HMMA.16816.F32 R40, R32, R70, R40 ;  /* 0x000000462028723c */ /* 0x000fe20000001828 */
[----:B------:R-:W4:Y:S04]  /*23f0*/  LDSM.16.M88.4 R32, [R229+0xa900] ;  /* 0x00a90000e520783b */ /* 0x000f280000000200 */
[----:B------:R-:W-:Y:S03]  /*2400*/  LDSM.16.M88.4 R68, [R224+0xb900] ;  /* 0x00b90000e044783b */ /* 0x000fe60000000200 */
        /* <DEDUP_REMOVED lines=10> */
[----:B------:R-:W-:Y:S01]  /*24b0*/  HMMA.16816.F32 R12, R24, R6, R12 ;  /* 0x00000006180c723c */ /* 0x000fe2000000180c */
[----:B------:R-:W2:Y:S07]  /*24c0*/  LDSM.16.M88.4 R4, [R228+0x2000] ;  /* 0x00200000e404783b */ /* 0x000eae0000000200 */
[C---:B------:R-:W-:Y:S08]  /*24d0*/  HMMA.16816.F32 R52, R8.reuse, R64, R52 ;  /* 0x000000400834723c */ /* 0x040ff00000001834 */
[----:B------:R-:W-:Y:S01]  /*24e0*/  HMMA.16816.F32 R48, R8, R66, R48 ;  /* 0x000000420830723c */ /* 0x000fe20000001830 */
[----:B------:R-:W3:Y:S04]  /*24f0*/  LDSM.16.M88.4 R8, [R228+0x2800] ;  /* 0x00280000e408783b */ /* 0x000ee80000000200 */
[----:B------:R-:W-:Y:S03]  /*2500*/  LDSM.16.M88.4 R64, [R230+0x18100] ;  /* 0x01810000e640783b */ /* 0x000fe60000000200 */
[C---:B----4-:R-:W-:Y:S08]  /*2510*/  HMMA.16816.F32 R60, R24.reuse, R32, R60 ;  /* 0x00000020183c723c */ /* 0x050ff0000000183c */
[C---:B------:R-:W-:Y:S01]  /*2520*/  HMMA.16816.F32 R56, R24.reuse, R34, R56 ;  /* 0x000000221838723c */ /* 0x040fe20000001838 */
[----:B------:R-:W4:Y:S07]  /*2530*/  LDSM.16.M88.4 R32, [R228+0x3000] ;  /* 0x00300000e420783b */ /* 0x000f2e0000000200 */
[C---:B-1----:R-:W-:Y:S08]  /*2540*/  HMMA.16816.F32 R52, R24.reuse, R28, R52 ;  /* 0x0000001c1834723c */ /* 0x042ff00000001834 */
[C---:B------:R-:W-:Y:S01]  /*2550*/  HMMA.16816.F32 R48, R24.reuse, R30, R48 ;  /* 0x0000001e1830723c */ /* 0x040fe20000001830 */
[----:B------:R-:W1:Y:S07]  /*2560*/  LDSM.16.M88.4 R28, [R228+0x3800] ;  /* 0x00380000e41c783b */ /* 0x000e6e0000000200 */
[C---:B-----5:R-:W-:Y:S08]  /*2570*/  HMMA.16816.F32 R44, R24.reuse, R36, R44 ;  /* 0x00000024182c723c */ /* 0x060ff0000000182c */
        /* <DEDUP_REMOVED lines=25> */
[C---:B------:R-:W-:Y:S08]  /*2710*/  HMMA.16816.F32 R44, R36.reuse, R68, R44 ;  /* 0x00000044242c723c */ /* 0x040ff0000000182c */
[----:B------:R-:W-:Y:S01]  /*2720*/  HMMA.16816.F32 R40, R36, R70, R40 ;  /* 0x000000462428723c */ /* 0x000fe20000001828 */
[----:B------:R-:W5:Y:S04]  /*2730*/  LDSM.16.M88.4 R68, [R229+0xd900] ;  /* 0x00d90000e544783b */ /* 0x000f680000000200 */
[----:B------:R-:W3:Y:S03]  /*2740*/  LDSM.16.M88.4 R36, [R229+0xc900] ;  /* 0x00c90000e524783b */ /* 0x000ee60000000200 */
[C---:B-1----:R-:W-:Y:S08]  /*2750*/  HMMA.16816.F32 R16, R20.reuse, R32, R16 ;  /* 0x000000201410723c */ /* 0x042ff00000001810 */
[C---:B------:R-:W-:Y:S01]  /*2760*/  HMMA.16816.F32 R12, R20.reuse, R34, R12 ;  /* 0x00000022140c723c */ /* 0x040fe2000000180c */
[----:B------:R-:W-:Y:S07]  /*2770*/  LDSM.16.M88.4 R32, [R228+0x4000] ;  /* 0x00400000e420783b */ /* 0x000fee0000000200 */
[C---:B--2---:R-:W-:Y:S08]  /*2780*/  HMMA.16816.F32 R52, R20.reuse, R4, R52 ;  /* 0x000000041434723c */ /* 0x044ff00000001834 */
[C---:B------:R-:W-:Y:S01]  /*2790*/  HMMA.16816.F32 R48, R20.reuse, R6, R48 ;  /* 0x000000061430723c */ /* 0x040fe20000001830 */
[----:B------:R-:W1:Y:S07]  /*27a0*/  LDSM.16.M88.4 R4, [R229+0xd100] ;  /* 0x00d10000e504783b */ /* 0x000e6e0000000200 */
[C---:B----4-:R-:W-:Y:S08]  /*27b0*/  HMMA.16816.F32 R44, R20.reuse, R24, R44 ;  /* 0x00000018142c723c */ /* 0x050ff0000000182c */
[C---:B------:R-:W-:Y:S08]  /*27c0*/  HMMA.16816.F32 R60, R20.reuse, R28, R60 ;  /* 0x0000001c143c723c */ /* 0x040ff0000000183c */
[C---:B------:R-:W-:Y:S01]  /*27d0*/  HMMA.16816.F32 R56, R20.reuse, R30, R56 ;  /* 0x0000001e1438723c */ /* 0x040fe20000001838 */
[----:B------:R-:W-:Y:S07]  /*27e0*/  LDSM.16.M88.4 R28, [R228+0x4800] ;  /* 0x00480000e41c783b */ /* 0x000fee0000000200 */
[----:B------:R-:W-:Y:S01]  /*27f0*/  HMMA.16816.F32 R40, R20, R26, R40 ;  /* 0x0000001a1428723c */ /* 0x000fe20000001828 */
[----:B------:R-:W-:Y:S04]  /*2800*/  LDSM.16.M88.4 R20, [R226+0x18100] ;  /* 0x01810000e214783b */ /* 0x000fe80000000200 */
[----:B------:R-:W2:Y:S03]  /*2810*/  LDSM.16.M88.4 R24, [R228+0x5800] ;  /* 0x00580000e418783b */ /* 0x000ea60000000200 */
[C---:B---3--:R-:W-:Y:S08]  /*2820*/  HMMA.16816.F32 R16, R64.reuse, R8, R16 ;  /* 0x000000084010723c */ /* 0x048ff00000001810 */
[C---:B------:R-:W-:Y:S01]  /*2830*/  HMMA.16816.F32 R12, R64.reuse, R10, R12 ;  /* 0x0000000a400c723c */ /* 0x040fe2000000180c */
[----:B------:R-:W3:Y:S07]  /*2840*/  LDSM.16.M88.4 R8, [R228+0x5000] ;  /* 0x00500000e408783b */ /* 0x000eee0000000200 */
[C---:B-----5:R-:W-:Y:S08]  /*2850*/  HMMA.16816.F32 R44, R64.reuse, R68, R44 ;  /* 0x00000044402c723c */ /* 0x060ff0000000182c */
[C---:B------:R-:W-:Y:S08]  /*2860*/  HMMA.16816.F32 R60, R64.reuse, R36, R60 ;  /* 0x00000024403c723c */ /* 0x040ff0000000183c */
[C---:B------:R-:W-:Y:S01]  /*2870*/  HMMA.16816.F32 R56, R64.reuse, R38, R56 ;  /* 0x000000264038723c */ /* 0x040fe20000001838 */
[----:B------:R-:W-:Y:S07]  /*2880*/  LDSM.16.M88.4 R36, [R225+0x18100] ;  /* 0x01810000e124783b */ /* 0x000fee0000000200 */
[C---:B------:R-:W-:Y:S01]  /*2890*/  HMMA.16816.F32 R40, R64.reuse, R70, R40 ;  /* 0x000000464028723c */ /* 0x040fe20000001828 */
[----:B------:R-:W-:Y:S07]  /*28a0*/  LDSM.16.M88.4 R68, [R224+0xd100] ;  /* 0x00d10000e044783b */ /* 0x000fee0000000200 */
[C---:B-1----:R-:W-:Y:S08]  /*28b0*/  HMMA.16816.F32 R52, R64.reuse, R4, R52 ;  /* 0x000000044034723c */ /* 0x042ff00000001834 */
[----:B------:R-:W-:Y:S01]  /*28c0*/  HMMA.16816.F32 R48, R64, R6, R48 ;  /* 0x000000064030723c */ /* 0x000fe20000001830 */
[----:B------:R-:W1:Y:S04]  /*28d0*/  LDSM.16.M88.4 R64, [R224+0xd900] ;  /* 0x00d90000e040783b */ /* 0x000e680000000200 */
[----:B------:R-:W4:Y:S03]  /*28e0*/  LDSM.16.M88.4 R4, [R224+0xc100] ;  /* 0x00c10000e004783b */ /* 0x000f260000000200 */
[C---:B--2---:R-:W-:Y:S08]  /*28f0*/  HMMA.16816.F32 R44, R20.reuse, R24, R44 ;  /* 0x00000018142c723c */ /* 0x044ff0000000182c */
[C---:B------:R-:W-:Y:S08]  /*2900*/  HMMA.16816.F32 R16, R20.reuse, R32, R16 ;  /* 0x000000201410723c */ /* 0x040ff00000001810 */
[C---:B------:R-:W-:Y:S01]  /*2910*/  HMMA.16816.F32 R12, R20.reuse, R34, R12 ;  /* 0x00000022140c723c */ /* 0x040fe2000000180c */
[----:B------:R-:W-:Y:S07]  /*2920*/  LDSM.16.M88.4 R32, [R216+0x4000] ;  /* 0x00400000d820783b */ /* 0x000fee0000000200 */
[C---:B------:R-:W-:Y:S08]  /*2930*/  HMMA.16816.F32 R60, R20.reuse, R28, R60 ;  /* 0x0000001c143c723c */ /* 0x040ff0000000183c */
[C---:B------:R-:W-:Y:S01]  /*2940*/  HMMA.16816.F32 R56, R20.reuse, R30, R56 ;  /* 0x0000001e1438723c */ /* 0x040fe20000001838 */
[----:B------:R-:W-:Y:S07]  /*2950*/  LDSM.16.M88.4 R28, [R216+0x4800] ;  /* 0x00480000d81c783b */ /* 0x000fee0000000200 */
[C---:B------:R-:W-:Y:S01]  /*2960*/  HMMA.16816.F32 R40, R20.reuse, R26, R40 ;  /* 0x0000001a1428723c */ /* 0x040fe20000001828 */
[----:B------:R-:W-:Y:S07]  /*2970*/  LDSM.16.M88.4 R24, [R216+0x5000] ;  /* 0x00500000d818783b */ /* 0x000fee0000000200 */
[C---:B---3--:R-:W-:Y:S08]  /*2980*/  HMMA.16816.F32 R52, R20.reuse, R8, R52 ;  /* 0x000000081434723c */ /* 0x048ff00000001834 */
[----:B------:R-:W-:Y:S01]  /*2990*/  HMMA.16816.F32 R48, R20, R10, R48 ;  /* 0x0000000a1430723c */ /* 0x000fe20000001830 */
[----:B------:R-:W-:Y:S04]  /*29a0*/  LDSM.16.M88.4 R8, [R223+0x18100] ;  /* 0x01810000df08783b */ /* 0x000fe80000000200 */
[----:B------:R-:W2:Y:S03]  /*29b0*/  LDSM.16.M88.4 R20, [R216+0x5800] ;  /* 0x00580000d814783b */ /* 0x000ea60000000200 */
[C---:B-1----:R-:W-:Y:S08]  /*29c0*/  HMMA.16816.F32 R44, R36.reuse, R64, R44 ;  /* 0x00000040242c723c */ /* 0x042ff0000000182c */
[C---:B----4-:R-:W-:Y:S08]  /*29d0*/  HMMA.16816.F32 R16, R36.reuse, R4, R16 ;  /* 0x000000042410723c */ /* 0x050ff00000001810 */
        /* <DEDUP_REMOVED lines=9> */
[----:B------:R-:W3:Y:S04]  /*2a70*/  LDSM.16.M88.4 R68, [R229+0xf100] ;  /* 0x00f10000e544783b */ /* 0x000ee80000000200 */
[----:B------:R-:W-:Y:S03]  /*2a80*/  LDSM.16.M88.4 R36, [R226+0x1c100] ;  /* 0x01c10000e224783b */ /* 0x000fe60000000200 */
[C---:B--2---:R-:W-:Y:S08]  /*2a90*/  HMMA.16816.F32 R44, R8.reuse, R20, R44 ;  /* 0x00000014082c723c */ /* 0x044ff0000000182c */
[C---:B------:R-:W-:Y:S08]  /*2aa0*/  HMMA.16816.F32 R16, R8.reuse, R32, R16 ;  /* 0x000000200810723c */ /* 0x040ff00000001810 */
[C---:B------:R-:W-:Y:S01]  /*2ab0*/  HMMA.16816.F32 R12, R8.reuse, R34, R12 ;  /* 0x00000022080c723c */ /* 0x040fe2000000180c */
[----:B------:R-:W2:Y:S07]  /*2ac0*/  LDSM.16.M88.4 R32, [R228+0x6000] ;  /* 0x00600000e420783b */ /* 0x000eae0000000200 */
[C---:B------:R-:W-:Y:S08]  /*2ad0*/  HMMA.16816.F32 R60, R8.reuse, R28, R60 ;  /* 0x0000001c083c723c */ /* 0x040ff0000000183c */
[C---:B------:R-:W-:Y:S01]  /*2ae0*/  HMMA.16816.F32 R56, R8.reuse, R30, R56 ;  /* 0x0000001e0838723c */ /* 0x040fe20000001838 */
[----:B------:R-:W4:Y:S07]  /*2af0*/  LDSM.16.M88.4 R28, [R228+0x6800] ;  /* 0x00680000e41c783b */ /* 0x000f2e0000000200 */
[C---:B------:R-:W-:Y:S01]  /*2b00*/  HMMA.16816.F32 R40, R8.reuse, R22, R40 ;  /* 0x000000160828723c */ /* 0x040fe20000001828 */
[----:B------:R-:W5:Y:S07]  /*2b10*/  LDSM.16.M88.4 R20, [R228+0x7800] ;  /* 0x00780000e414783b */ /* 0x000f6e0000000200 */
[C---:B------:R-:W-:Y:S08]  /*2b20*/  HMMA.16816.F32 R52, R8.reuse, R24, R52 ;  /* 0x000000180834723c */ /* 0x040ff00000001834 */
[----:B------:R-:W-:Y:S01]  /*2b30*/  HMMA.16816.F32 R48, R8, R26, R48 ;  /* 0x0000001a0830723c */ /* 0x000fe20000001830 */
[----:B------:R-:W2:Y:S04]  /*2b40*/  LDSM.16.M88.4 R24, [R228+0x7000] ;  /* 0x00700000e418783b */ /* 0x000ea80000000200 */
[----:B------:R-:W-:Y:S03]  /*2b50*/  LDSM.16.M88.4 R8, [R225+0x1c100] ;  /* 0x01c10000e108783b */ /* 0x000fe60000000200 */
[C---:B-1----:R-:W-:Y:S08]  /*2b60*/  HMMA.16816.F32 R44, R76.reuse, R64, R44 ;  /* 0x000000404c2c723c */ /* 0x042ff0000000182c */
[C---:B------:R-:W-:Y:S08]  /*2b70*/  HMMA.16816.F32 R16, R76.reuse, R4, R16 ;  /* 0x000000044c10723c */ /* 0x040ff00000001810 */
[C---:B------:R-:W-:Y:S01]  /*2b80*/  HMMA.16816.F32 R12, R76.reuse, R6, R12 ;  /* 0x000000064c0c723c */ /* 0x040fe2000000180c */
[----:B------:R-:W1:Y:S07]  /*2b90*/  LDSM.16.M88.4 R4, [R224+0xe100] ;  /* 0x00e10000e004783b */ /* 0x000e6e0000000200 */
[C---:B------:R-:W-:Y:S08]  /*2ba0*/  HMMA.16816.F32 R60, R76.reuse, R72, R60 ;  /* 0x000000484c3c723c */ /* 0x040ff0000000183c */
[C---:B------:R-:W-:Y:S08]  /*2bb0*/  HMMA.16816.F32 R56, R76.reuse, R74, R56 ;  /* 0x0000004a4c38723c */ /* 0x040ff00000001838 */
[C---:B------:R-:W-:Y:S01]  /*2bc0*/  HMMA.16816.F32 R64, R76.reuse, R66, R40 ;  /* 0x000000424c40723c */ /* 0x040fe20000001828 */
[----:B------:R-:W1:Y:S07]  /*2bd0*/  LDSM.16.M88.4 R40, [R224+0xe900] ;  /* 0x00e90000e028783b */ /* 0x000e6e0000000200 */
[C---:B---3--:R-:W-:Y:S08]  /*2be0*/  HMMA.16816.F32 R52, R76.reuse, R68, R52 ;  /* 0x000000444c34723c */ /* 0x048ff00000001834 */
[----:B------:R-:W-:Y:S08]  /*2bf0*/  HMMA.16816.F32 R48, R76, R70, R48 ;  /* 0x000000464c30723c */ /* 0x000ff00000001830 */
        /* <DEDUP_REMOVED lines=16> */
[C---:B------:R-:W-:Y:S08]  /*2d00*/  HMMA.16816.F32 R60, R8.reuse, R40, R60 ;  /* 0x00000028083c723c */ /* 0x040ff0000000183c */
[----:B------:R-:W-:Y:S01]  /*2d10*/  HMMA.16816.F32 R56, R8, R42, R56 ;  /* 0x0000002a0838723c */ /* 0x000fe20000001838 */
[----:B------:R-:W5:Y:S01]  /*2d20*/  LDSM.16.M88.4 R40, [R216+0x7800] ;  /* 0x00780000d828783b */ /* 0x000f620000000200 */
[----:B------:R-:W-:-:S06]  /*2d30*/  DEPBAR.LE SB0, 0x0 ;  /* 0x000080000000791a */ /* 0x000fcc0000000000 */
[C---:B--2---:R-:W-:Y:S08]  /*2d40*/  HMMA.16816.F32 R52, R8.reuse, R32, R52 ;  /* 0x000000200834723c */ /* 0x044ff00000001834 */
[C---:B------:R-:W-:Y:S08]  /*2d50*/  HMMA.16816.F32 R48, R8.reuse, R34, R48 ;  /* 0x000000220830723c */ /* 0x040ff00000001830 */
[C---:B---3--:R-:W-:Y:S08]  /*2d60*/  HMMA.16816.F32 R44, R8.reuse, R20, R44 ;  /* 0x00000014082c723c */ /* 0x048ff0000000182c */
[----:B------:R-:W-:Y:S08]  /*2d70*/  HMMA.16816.F32 R64, R8, R22, R64 ;  /* 0x000000160840723c */ /* 0x000ff00000001840 */
[C---:B----4-:R-:W-:Y:S08]  /*2d80*/  HMMA.16816.F32 R16, R28.reuse, R24, R16 ;  /* 0x000000181c10723c */ /* 0x050ff00000001810 */
[C---:B------:R-:W-:Y:S07]  /*2d90*/  HMMA.16816.F32 R24, R28.reuse, R26, R12 ;  /* 0x0000001a1c18723c */ /* 0x040fee000000180c */
[----:B------:R-:W-:Y:S01]  /*2da0*/  SHF.R.S32.HI R13, RZ, 0x1f, R235 ;  /* 0x0000001fff0d7819 */ /* 0x000fe200000114eb */
[C---:B-1----:R-:W-:Y:S08]  /*2db0*/  HMMA.16816.F32 R60, R28.reuse, R4, R60 ;  /* 0x000000041c3c723c */ /* 0x042ff0000000183c */
[C---:B------:R-:W-:Y:S08]  /*2dc0*/  HMMA.16816.F32 R56, R28.reuse, R6, R56 ;  /* 0x000000061c38723c */ /* 0x040ff00000001838 */
[C---:B------:R-:W-:Y:S08]  /*2dd0*/  HMMA.16816.F32 R52, R28.reuse, R36, R52 ;  /* 0x000000241c34723c */ /* 0x040ff00000001834 */
[C---:B------:R-:W-:Y:S08]  /*2de0*/  HMMA.16816.F32 R48, R28.reuse, R38, R48 ;  /* 0x000000261c30723c */ /* 0x040ff00000001830 */
[C---:B-----5:R-:W-:Y:S08]  /*2df0*/  HMMA.16816.F32 R44, R28.reuse, R40, R44 ;  /* 0x000000281c2c723c */ /* 0x060ff0000000182c */
[----:B------:R-:W-:Y:S01]  /*2e00*/  HMMA.16816.F32 R64, R28, R42, R64 ;  /* 0x0000002a1c40723c */ /* 0x000fe20000001840 */
[----:B------:R-:W-:Y:S06]  /*2e10*/  BAR.SYNC.DEFER_BLOCKING 0x0 ;  /* 0x0000000000007b1d */ /* 0x000fec0000010000 */
[----:B------:R-:W-:Y:S05]  /*2e20*/  @P0 BRA `(.L_x_2740) ;  /* 0x000004f000000947 */ /* 0x000fea0003800000 */
[----:B------:R-:W-:Y:S01]  /*2e30*/  IADD3 R232, R234, UR10, R80 ;  /* 0x0000000aeae87c10 */ /* 0x000fe2000fffe050 */
[----:B------:R-:W-:-:S03]  /*2e40*/  IMAD.MOV.U32 R231, RZ, RZ, RZ ;  /* 0x000000ffffe77224 */ /* 0x000fc600078e00ff */
        /* <DEDUP_REMOVED lines=10> */
[----:B------:R-:W-:Y:S01]  /*2ef0*/  ISETP.GE.AND P2, PT, R235, c[0x0][0x1d4], PT ;  /* 0x00007500eb007a0c */ /* 0x000fe20003f46270 */
[----:B------:R-:W-:Y:S01]  /*2f00*/  IMAD.SHL.U32 R8, R202, 0x2, RZ ;  /* 0x00000002ca087824 */ /* 0x000fe200078e00ff */
[----:B------:R-:W-:Y:S01]  /*2f10*/  SEL R22, RZ, 0x10, P6 ;  /* 0x00000010ff167807 */ /* 0x000fe20003000000 */
[----:B------:R-:W-:Y:S01]  /*2f20*/  IMAD R232, R0, c[0x0][0x2b8], R232 ;  /* 0x0000ae0000e87a24 */ /* 0x000fe200078e02e8 */
[----:B------:R-:W-:Y:S01]  /*2f30*/  SEL R23, RZ, 0x10, P2 ;  /* 0x00000010ff177807 */ /* 0x000fe20001000000 */
[----:B------:R-:W-:Y:S01]  /*2f40*/  IMAD.SHL.U32 R10, R201, 0x2, RZ ;  /* 0x00000002c90a7824 */ /* 0x000fe200078e00ff */
[----:B------:R-:W-:Y:S01]  /*2f50*/  IADD3 R30, -R22, 0x10, RZ ;  /* 0x00000010161e7810 */ /* 0x000fe20007ffe1ff */
[----:B------:R-:W-:Y:S01]  /*2f60*/  IMAD.WIDE.U32 R6, R232, c[0x0][0x1e0], RZ ;  /* 0x00007800e8067a25 */ /* 0x000fe200078e00ff */
[----:B------:R-:W-:-:S02]  /*2f70*/  SHF.R.S32.HI R0, RZ, 0x1f, R232 ;  /* 0x0000001fff007819 */ /* 0x000fc400000114e8 */
[----:B------:R-:W-:Y:S01]  /*2f80*/  IADD3 R32, -R23, 0x10, RZ ;  /* 0x0000001017207810 */ /* 0x000fe20007ffe1ff */
[----:B------:R-:W-:Y:S01]  /*2f90*/  IMAD.SHL.U32 R12, R200, 0x2, RZ ;  /* 0x00000002c80c7824 */ /* 0x000fe200078e00ff */
[----:B------:R-:W-:Y:S01]  /*2fa0*/  SEL R21, RZ, 0x10, P5 ;  /* 0x00000010ff157807 */ /* 0x000fe20002800000 */
[----:B------:R-:W-:Y:S01]  /*2fb0*/  IMAD R0, R0, c[0x0][0x1e0], RZ ;  /* 0x0000780000007a24 */ /* 0x000fe200078e02ff */
[----:B------:R-:W-:Y:S02]  /*2fc0*/  LOP3.LUT R32, R32, 0xf, RZ, 0xc0, !PT ;  /* 0x0000000f20207812 */ /* 0x000fe400078ec0ff */
[----:B------:R-:W-:Y:S01]  /*2fd0*/  LOP3.LUT R30, R30, 0xf, RZ, 0xc0, !PT ;  /* 0x0000000f1e1e7812 */ /* 0x000fe200078ec0ff */
[----:B------:R-:W-:Y:S01]  /*2fe0*/  IMAD R0, R232, c[0x0][0x1e4], R0 ;  /* 0x00007900e8007a24 */ /* 0x000fe200078e0200 */
[----:B------:R-:W-:Y:S02]  /*2ff0*/  IADD3 R28, -R21, 0x10, RZ ;  /* 0x00000010151c7810 */ /* 0x000fe40007ffe1ff */
[----:B------:R-:W-:Y:S01]  /*3000*/  IADD3 R14, -R243, 0x10, RZ ;  /* 0x00000010f30e7810 */ /* 0x000fe20007ffe1ff */
[----:B------:R-:W-:Y:S01]  /*3010*/  IMAD.IADD R7, R7, 0x1, R0 ;  /* 0x0000000107077824 */ /* 0x000fe200078e0200 */
[----:B------:R-:W-:-:S02]  /*3020*/  LOP3.LUT R28, R28, 0xf, RZ, 0xc0, !PT ;  /* 0x0000000f1c1c7812 */ /* 0x000fc400078ec0ff */
[----:B-1----:R-:W-:Y:S02]  /*3030*/  SHF.L.U64.HI R5, R235, 0x1, R13 ;  /* 0x00000001eb057819 */ /* 0x002fe4000001020d */
[----:B------:R-:W-:Y:S02]  /*3040*/  SHF.L.U64.HI R9, R201, 0x1, R241 ;  /* 0x00000001c9097819 */ /* 0x000fe400000102f1 */
        /* <DEDUP_REMOVED lines=8> */
[----:B------:R-:W-:Y:S02]  /*30d0*/  LEA R4, P0, R0, c[0x0][0x1c8], 0x1 ;  /* 0x0000720000047a11 */ /* 0x000fe400078008ff */
[----:B------:R-:W-:Y:S02]  /*30e0*/  SHF.L.U64.HI R7, R202, 0x1, R242 ;  /* 0x00000001ca077819 */ /* 0x000fe400000102f2 */
[----:B------:R-:W-:Y:S01]  /*30f0*/  LEA.HI.X R0, R0, c[0x0][0x1cc], R6, 0x1, P0 ;  /* 0x0000730000007a11 */ /* 0x000fe200000f0c06 */
[----:B------:R-:W1:Y:S01]  /*3100*/  SHFL.IDX PT, R15, R4, 0x1, 0x181f ;  /* 0x00381f00040f7f89 */ /* 0x000e6200000e0000 */
[----:B------:R-:W-:-:S03]  /*3110*/  IMAD.SHL.U32 R6, R235, 0x2, RZ ;  /* 0x00000002eb067824 */ /* 0x000fc600078e00ff */
[----:B------:R-:W2:Y:S04]  /*3120*/  SHFL.IDX PT, R20, R0, 0x1, 0x181f ;  /* 0x00381f0000147f89 */ /* 0x000ea800000e0000 */
[----:B------:R-:W3:Y:S04]  /*3130*/  SHFL.IDX PT, R4, R4, RZ, 0x181f ;  /* 0x00181fff04047589 */ /* 0x000ee800000e0000 */
[----:B------:R-:W4:Y:S01]  /*3140*/  SHFL.IDX PT, R0, R0, RZ, 0x181f ;  /* 0x00181fff00007589 */ /* 0x000f2200000e0000 */
        /* <DEDUP_REMOVED lines=8> */
[----:B---3--:R-:W-:Y:S02]  /*31d0*/  IADD3 R34, P0, R4, R6, RZ ;  /* 0x0000000604227210 */ /* 0x008fe40007f1e0ff */
[----:B------:R-:W-:-:S03]  /*31e0*/  ISETP.GE.AND P2, PT, R235, c[0x0][0x1d4], PT ;  /* 0x00007500eb007a0c */ /* 0x000fc60003f46270 */
[----:B----4-:R-:W-:Y:S01]  /*31f0*/  IMAD.X R35, R0, 0x1, R5, P0 ;  /* 0x0000000100237824 */ /* 0x010fe200000e0605 */
[----:B------:R-:W-:-:S05]  /*3200*/  IADD3 R6, P0, R4, R8, RZ ;  /* 0x0000000804067210 */ /* 0x000fca0007f1e0ff */
[----:B------:R-:W-:Y:S01]  /*3210*/  IMAD.X R7, R0, 0x1, R7, P0 ;  /* 0x0000000100077824 */ /* 0x000fe200000e0607 */
[----:B------:R-:W-:-:S03]  /*3220*/  IADD3 R8, P0, R4, R10, RZ ;  /* 0x0000000a04087210 */ /* 0x000fc60007f1e0ff */
[----:B------:R1:W-:Y:S02]  /*3230*/  LDGSTS.E.BYPASS.LTC128B.128 [R233+0x8100], [R34.64], !P2 ;  /* 0x0810000022e97fae */ /* 0x0003e4000d101d50 */
[----:B------:R-:W-:Y:S01]  /*3240*/  IMAD.X R9, R0, 0x1, R9, P0 ;  /* 0x0000000100097824 */ /* 0x000fe200000e0609 */
[----:B------:R-:W-:Y:S01]  /*3250*/  IADD3 R4, P0, R4, R12, RZ ;  /* 0x0000000c04047210 */ /* 0x000fe20007f1e0ff */
[----:B------:R1:W-:Y:S04]  /*3260*/  LDGSTS.E.BYPASS.LTC128B.128 [R233+0xa100], [R6.64], !P6 ;  /* 0x0a10000006e97fae */ /* 0x0003e8000f101d50 */
[----:B------:R-:W-:Y:S01]  /*3270*/  IMAD.X R5, R0, 0x1, R11, P0 ;  /* 0x0000000100057824 */ /* 0x000fe200000e060b */
[----:B------:R-:W-:Y:S01]  /*3280*/  ISETP.NE.U32.AND P0, PT, R23, RZ, PT ;  /* 0x000000ff1700720c */ /* 0x000fe20003f05070 */
[----:B------:R1:W-:Y:S04]  /*3290*/  LDGSTS.E.BYPASS.LTC128B.128 [R233+0xc100], [R8.64], !P5 ;  /* 0x0c10000008e97fae */ /* 0x0003e8000e901d50 */
[----:B------:R1:W-:Y:S08]  /*32a0*/  LDGSTS.E.BYPASS.LTC128B.128 [R233+0xe100], [R4.64], !P4 ;  /* 0x0e10000004e97fae */ /* 0x0003f0000e101d50 */
[----:B------:R1:W-:Y:S01]  /*32b0*/  LDGSTS.E.BYPASS.LTC128B.128.ZFILL [R233+0x9100], [R32.64], P0 ;  /* 0x0910000020e97fae */ /* 0x0003e20008141d50 */
[----:B------:R-:W-:-:S13]  /*32c0*/  ISETP.NE.U32.AND P0, PT, R22, RZ, PT ;  /* 0x000000ff1600720c */ /* 0x000fda0003f05070 */
[----:B------:R1:W-:Y:S01]  /*32d0*/  LDGSTS.E.BYPASS.LTC128B.128.ZFILL [R233+0xb100], [R30.64], P0 ;  /* 0x0b1000001ee97fae */ /* 0x0003e20008141d50 */
[----:B------:R-:W-:-:S13]  /*32e0*/  ISETP.NE.U32.AND P0, PT, R21, RZ, PT ;  /* 0x000000ff1500720c */ /* 0x000fda0003f05070 */
[----:B------:R1:W-:Y:S01]  /*32f0*/  LDGSTS.E.BYPASS.LTC128B.128.ZFILL [R233+0xd100], [R28.64], P0 ;  /* 0x0d1000001ce97fae */ /* 0x0003e20008141d50 */
[----:B------:R-:W-:-:S13]  /*3300*/  ISETP.NE.U32.AND P0, PT, R243, RZ, PT ;  /* 0x000000fff300720c */ /* 0x000fda0003f05070 */
[----:B------:R1:W-:Y:S02]  /*3310*/  LDGSTS.E.BYPASS.LTC128B.128.ZFILL [R233+0xf100], [R14.64], P0 ;  /* 0x0f1000000ee97fae */ /* 0x0003e40008141d50 */
.L_x_2740:
[----:B------:R-:W-:Y:S01]  /*3320*/  LOP3.LUT R0, R84, 0xffffffe0, RZ, 0xc0, !PT ;  /* 0xffffffe054007812 */ /* 0x000fe200078ec0ff */
[----:B------:R-:W-:Y:S01]  /*3330*/  UIADD3 UR4, UR8, 0x1, -UR20 ;  /* 0x0000000108047890 */ /* 0x000fe2000fffe814 */
[----:B-1----:R-:W-:Y:S01]  /*3340*/  LEA.HI R5, R85, R83, RZ, 0x2 ;  /* 0x0000005355057211 */ /* 0x002fe200078f10ff */
[----:B------:R-:W-:Y:S01]  /*3350*/  ULDC UR5, c[0x0][0x324] ;  /* 0x0000c90000057ab9 */ /* 0x000fe20000000800 */
[----:B------:R-:W-:Y:S01]  /*3360*/  SHF.R.S32.HI R6, RZ, 0x1f, R86 ;  /* 0x0000001fff067819 */ /* 0x000fe20000011456 */
[----:B------:R-:W-:Y:S01]  /*3370*/  IMAD.IADD R0, R83, 0x1, -R0 ;  /* 0x0000000153007824 */ /* 0x000fe200078e0a00 */
[----:B------:R-:W-:Y:S01]  /*3380*/  LOP3.LUT R5, R5, 0xfffffffc, RZ, 0xc0, !PT ;  /* 0xfffffffc05057812 */ /* 0x000fe200078ec0ff */
[----:B------:R-:W-:Y:S01]  /*3390*/  IMAD.U32 R8, RZ, RZ, UR4 ;  /* 0x00000004ff087e24 */ /* 0x000fe2000f8e00ff */
[----:B------:R-:W-:Y:S01]  /*33a0*/  LEA.HI R6, R6, R86, RZ, 0x3 ;  /* 0x0000005606067211 */ /* 0x000fe200078f18ff */
[----:B------:R-:W-:Y:S01]  /*33b0*/  ULDC UR4, c[0x0][0x1d0] ;  /* 0x0000740000047ab9 */ /* 0x000fe20000000800 */
[----:B------:R-:W-:Y:S01]  /*33c0*/  SHF.R.S32.HI R4, RZ, 0x1f, R0 ;  /* 0x0000001fff047819 */ /* 0x000fe20000011400 */
[----:B------:R-:W-:Y:S01]  /*33d0*/  IMAD.IADD R83, R83, 0x1, -R5 ;  /* 0x0000000153537824 */ /* 0x000fe200078e0a05 */
[----:B------:R-:W-:Y:S01]  /*33e0*/  LOP3.LUT R6, R6, 0xffffff8, RZ, 0xc0, !PT ;  /* 0x0ffffff806067812 */ /* 0x000fe200078ec0ff */
[----:B------:R-:W-:Y:S01]  /*33f0*/  UIMAD UR4, UR11, UR4, -UR20 ;  /* 0x000000040b0472a4 */ /* 0x000fe2000f8e0a14 */
[----:B------:R-:W-:Y:S01]  /*3400*/  LEA.HI R4, R4, R0, RZ, 0x2 ;  /* 0x0000000004047211 */ /* 0x000fe200078f10ff */
[----:B------:R-:W-:Y:S01]  /*3410*/  ULOP3.LUT UR20, URZ, UR5, URZ, 0x33, !UPT ;  /* 0x000000053f147292 */ /* 0x000fe2000f8e333f */
[----:B------:R-:W-:Y:S01]  /*3420*/  LEA.HI R5, R83, R83, RZ, 0x1 ;  /* 0x0000005353057211 */ /* 0x000fe200078f08ff */
[----:B------:R-:W-:Y:S01]  /*3430*/  IMAD.IADD R86, R86, 0x1, -R6 ;  /* 0x0000000156567824 */ /* 0x000fe200078e0a06 */
[----:B------:R-:W-:Y:S01]  /*3440*/  PLOP3.LUT P0, PT, PT, PT, UP2, 0x80, 0x0 ;  /* 0x000000000000781c */ /* 0x000fe20003f0f028 */
[----:B------:R-:W0:Y:S01]  /*3450*/  LDGDEPBAR ;  /* 0x00000000000079af */ /* 0x000e220000000000 */
[----:B------:R-:W-:-:S02]  /*3460*/  LEA.HI.SX32 R6, R4, UR25, 0x1e ;  /* 0x0000001904067c11 */ /* 0x000fc4000f8ff2ff */
[----:B------:R-:W-:Y:S02]  /*3470*/  LOP3.LUT R5, R5, 0x1ffffffe, RZ, 0xc0, !PT ;  /* 0x1ffffffe05057812 */ /* 0x000fe400078ec0ff */
[----:B------:R-:W-:Y:S01]  /*3480*/  LOP3.LUT R237, R4, 0x7ffffffc, RZ, 0xc0, !PT ;  /* 0x7ffffffc04ed7812 */ /* 0x000fe200078ec0ff */
[----:B------:R-:W-:Y:S02]  /*3490*/  IMAD R6, R86, 0x10, R6 ;  /* 0x0000001056067824 */ /* 0x000fe400078e0206 */
[----:B------:R-:W-:Y:S02]  /*34a0*/  IMAD.IADD R5, R83, 0x1, -R5 ;  /* 0x0000000153057824 */ /* 0x000fe400078e0a05 */
[----:B------:R-:W-:Y:S02]  /*34b0*/  IMAD.IADD R237, R0, 0x1, -R237 ;  /* 0x0000000100ed7824 */ /* 0x000fe400078e0aed */
[----:B------:R-:W-:Y:S02]  /*34c0*/  IMAD R236, R5, 0x8, R6 ;  /* 0x0000000805ec7824 */ /* 0x000fe400078e0206 */
[----:B------:R-:W-:-:S02]  /*34d0*/  IMAD.SHL.U32 R237, R237, 0x2, RZ ;  /* 0x00000002eded7824 */ /* 0x000fc400078e00ff */
[----:B------:R-:W-:Y:S01]  /*34e0*/  @P0 IMAD.HI.U32 R5, R236, c[0x0][0x2c8], RZ ;  /* 0x0000b200ec050a27 */ /* 0x000fe200078e00ff */
[----:B------:R-:W-:Y:S02]  /*34f0*/  PLOP3.LUT P0, PT, PT, PT, UP2, 0x80, 0x0 ;  /* 0x000000000000781c */ /* 0x000fe40003f0f028 */
[----:B------:R-:W-:Y:S01]  /*3500*/  IADD3 R8, R8, -c[0x0][0x168], -R237 ;  /* 0x80005a0008087a10 */ /* 0x000fe20007ffe8ed */
[----:B------:R-:W-:Y:S01]  /*3510*/  IMAD.MOV.U32 R11, RZ, RZ, R236 ;  /* 0x000000ffff0b7224 */ /* 0x000fe200078e00ec */
[----:B------:R-:W-:Y:S01]  /*3520*/  IADD3 R0, -R237, UR4, RZ ;  /* 0x00000004ed007c10 */ /* 0x000fe2000fffe1ff */
[----:B------:R-:W-:Y:S01]  /*3530*/  IMAD.IADD R4, R82, 0x1, R81 ;  /* 0x0000000152047824 */ /* 0x000fe200078e0251 */
[C---:B------:R-:W-:Y:S02]  /*3540*/  IADD3 R10, R8.reuse, c[0x0][0x328], RZ ;  /* 0x0000ca00080a7a10 */ /* 0x040fe40007ffe0ff */
[----:B------:R-:W-:-:S05]  /*3550*/  IADD3 R8, R8, UR20, RZ ;  /* 0x0000001408087c10 */ /* 0x000fca000fffe0ff */
[----:B------:R-:W-:Y:S02]  /*3560*/  @P0 SHF.R.U32.HI R11, RZ, c[0x0][0x2cc], R5 ;  /* 0x0000b300ff0b0a19 */ /* 0x000fe40000011605 */
[----:B------:R-:W-:-:S03]  /*3570*/  PLOP3.LUT P0, PT, PT, PT, UP1, 0x40, 0x0 ;  /* 0x000000000000781c */ /* 0x000fc60003f0e818 */
[----:B------:R-:W1:Y:S02]  /*3580*/  SHFL.IDX PT, R5, R11, RZ, 0x1c1f ;  /* 0x001c1fff0b057589 */ /* 0x000e6400000e0000 */
[--C-:B-1----:R-:W-:Y:S02]  /*3590*/  IMAD.IADD R15, R10, 0x1, R5.reuse ;  /* 0x000000010a0f7824 */ /* 0x102fe400078e0205 */
[----:B------:R-:W-:-:S03]  /*35a0*/  IMAD.IADD R14, R8, 0x1, R5 ;  /* 0x00000001080e7824 */ /* 0x000fc600078e0205 */
[----:B------:R-:W-:-:S03]  /*35b0*/  IMNMX R15, R15, R0, PT ;  /* 0x000000000f0f7217 */ /* 0x000fc60003800200 */
        /* <DEDUP_REMOVED lines=13> */
.L_x_2743:
[----:B------:R-:W-:-:S04]  /*3690*/  MOV R5, c[0x0][0x32c] ;  /* 0x0000cb0000057a02 */ /* 0x000fc80000000f00 */
[----:B------:R-:W-:-:S13]  /*36a0*/  ISETP.NE.AND P0, PT, R5, 0x1, PT ;  /* 0x000000010500780c */ /* 0x000fda0003f05270 */
[----:B------:R-:W-:-:S05]  /*36b0*/  @P0 IMAD.HI.U32 R5, R6, c[0x0][0x330], RZ ;  /* 0x0000cc0006050a27 */ /* 0x000fca00078e00ff */
[----:B------:R-:W-:Y:S02]  /*36c0*/  @P0 SHF.R.U32.HI R6, RZ, c[0x0][0x334], R5 ;  /* 0x0000cd00ff060a19 */ /* 0x000fe40000011605 */
.L_x_2744:
[----:B------:R-:W-:Y:S05]  /*36d0*/  BSYNC B0 ;  /* 0x0000000000007941 */ /* 0x000fea0003800000 */
.L_x_2742:
[----:B------:R-:W-:-:S04]  /*36e0*/  IMAD R6, R6, c[0x0][0x32c], -R80 ;  /* 0x0000cb0006067a24 */ /* 0x000fc800078e0a50 */
[----:B------:R-:W-:-:S05]  /*36f0*/  IMAD.IADD R6, R6, 0x1, -R237 ;  /* 0x0000000106067824 */ /* 0x000fca00078e0aed */
[----:B------:R-:W-:Y:S02]  /*3700*/  IADD3 R5, R6, c[0x0][0x32c], RZ ;  /* 0x0000cb0006057a10 */ /* 0x000fe40007ffe0ff */
[----:B------:R-:W-:Y:S02]  /*3710*/  IMNMX R14, R14, R6, !PT ;  /* 0x000000060e0e7217 */ /* 0x000fe40007800200 */
[----:B------:R-:W-:Y:S02]  /*3720*/  IMNMX R15, R15, R5, PT ;  /* 0x000000050f0f7217 */ /* 0x000fe40003800200 */
.L_x_2741:
[----:B------:R-:W-:Y:S01]  /*3730*/  ISETP.LT.AND P2, PT, RZ, UR21, PT ;  /* 0x00000015ff007c0c */ /* 0x000fe2000bf41270 */
[----:B------:R-:W1:Y:S03]  /*3740*/  SHFL.IDX PT, R11, R11, 0x1, 0x1c1f ;  /* 0x003c1f000b0b7f89 */ /* 0x000e6600000e0000 */
[----:B------:R-:W-:-:S04]  /*3750*/  ISETP.GT.AND P0, PT, R14, RZ, P2 ;  /* 0x000000ff0e00720c */ /* 0x000fc80001704270 */
[----:B------:R-:W-:-:S04]  /*3760*/  ISETP.LT.OR P0, PT, R15, 0x1, P0 ;  /* 0x000000010f00780c */ /* 0x000fc80000701670 */
[----:B------:R-:W-:Y:S02]  /*3770*/  FSEL R12, R16, -INF , !P0 ;  /* 0xff800000100c7808 */ /* 0x000fe40004000000 */
[----:B------:R-:W-:-:S04]  /*3780*/  ISETP.GT.AND P0, PT, R14, 0x1, P2 ;  /* 0x000000010e00780c */ /* 0x000fc80001704270 */
[----:B------:R-:W-:-:S04]  /*3790*/  ISETP.LT.OR P0, PT, R15, 0x2, P0 ;  /* 0x000000020f00780c */ /* 0x000fc80000701670 */
[----:B------:R-:W-:Y:S02]  /*37a0*/  FSEL R17, R17, -INF , !P0 ;  /* 0xff80000011117808 */ /* 0x000fe40004000000 */
[----:B------:R-:W-:Y:S01]  /*37b0*/  ISETP.GT.AND P0, PT, R14, 0x8, P2 ;  /* 0x000000080e00780c */ /* 0x000fe20001704270 */
[----:B-1----:R-:W-:-:S03]  /*37c0*/  IMAD.IADD R10, R10, 0x1, R11 ;  /* 0x000000010a0a7824 */ /* 0x002fc600078e020b */
[----:B------:R-:W-:Y:S02]  /*37d0*/  ISETP.LT.OR P0, PT, R15, 0x9, P0 ;  /* 0x000000090f00780c */ /* 0x000fe40000701670 */
[----:B------:R-:W-:Y:S02]  /*37e0*/  IMNMX R0, R10, R0, PT ;  /* 0x000000000a007217 */ /* 0x000fe40003800200 */
        /* <DEDUP_REMOVED lines=38> */
[----:B------:R-:W-:-:S03]  /*3a50*/  IMAD.IADD R14, R8, 0x1, R11 ;  /* 0x00000001080e7824 */ /* 0x000fc600078e020b */
[----:B------:R-:W-:-:S04]  /*3a60*/  ISETP.LT.OR P0, PT, R15, 0x3a, P0 ;  /* 0x0000003a0f00780c */ /* 0x000fc80000701670 */
[----:B------:R-:W-:Y:S02]  /*3a70*/  FSEL R165, R65, -INF , !P0 ;  /* 0xff80000041a57808 */ /* 0x000fe40004000000 */
[----:B------:R-:W-:-:S13]  /*3a80*/  PLOP3.LUT P0, PT, PT, PT, UP1, 0x40, 0x0 ;  /* 0x000000000000781c */ /* 0x000fda0003f0e818 */
        /* <DEDUP_REMOVED lines=13> */
.L_x_2747:
[----:B------:R-:W-:-:S04]  /*3b60*/  MOV R8, c[0x0][0x32c] ;  /* 0x0000cb0000087a02 */ /* 0x000fc80000000f00 */
[----:B------:R-:W-:-:S13]  /*3b70*/  ISETP.NE.AND P0, PT, R8, 0x1, PT ;  /* 0x000000010800780c */ /* 0x000fda0003f05270 */
[----:B------:R-:W-:-:S05]  /*3b80*/  @P0 IMAD.HI.U32 R8, R11, c[0x0][0x330], RZ ;  /* 0x0000cc000b080a27 */ /* 0x000fca00078e00ff */
[----:B------:R-:W-:Y:S02]  /*3b90*/  @P0 SHF.R.U32.HI R11, RZ, c[0x0][0x334], R8 ;  /* 0x0000cd00ff0b0a19 */ /* 0x000fe40000011608 */
.L_x_2748:
[----:B------:R-:W-:Y:S05]  /*3ba0*/  BSYNC B0 ;  /* 0x0000000000007941 */ /* 0x000fea0003800000 */
.L_x_2746:
[----:B------:R-:W-:-:S04]  /*3bb0*/  IMAD R10, R11, c[0x0][0x32c], -R80 ;  /* 0x0000cb000b0a7a24 */ /* 0x000fc800078e0a50 */
[----:B------:R-:W-:-:S05]  /*3bc0*/  IMAD.IADD R10, R10, 0x1, -R237 ;  /* 0x000000010a0a7824 */ /* 0x000fca00078e0aed */
[----:B------:R-:W-:Y:S02]  /*3bd0*/  IADD3 R8, R10, c[0x0][0x32c], RZ ;  /* 0x0000cb000a087a10 */ /* 0x000fe40007ffe0ff */
[----:B------:R-:W-:Y:S02]  /*3be0*/  IMNMX R14, R14, R10, !PT ;  /* 0x0000000a0e0e7217 */ /* 0x000fe40007800200 */
[----:B------:R-:W-:Y:S02]  /*3bf0*/  IMNMX R0, R0, R8, PT ;  /* 0x0000000800007217 */ /* 0x000fe40003800200 */
.L_x_2745:
[----:B------:R-:W-:Y:S01]  /*3c00*/  ISETP.GT.AND P0, PT, R14, 0x8, P2 ;  /* 0x000000080e00780c */ /* 0x000fe20001704270 */
[----:B------:R-:W-:Y:S01]  /*3c10*/  IMAD.SHL.U32 R227, R4, 0x2, RZ ;  /* 0x0000000204e37824 */ /* 0x000fe200078e00ff */
[----:B------:R-:W-:Y:S01]  /*3c20*/  FMNMX.FTZ R20, R12, R17, !PT ;  /* 0x000000110c147209 */ /* 0x000fe20007810000 */
[----:B------:R-:W-:Y:S01]  /*3c30*/  ULDC.64 UR4, c[0x0][0x2c8] ;  /* 0x0000b20000047ab9 */ /* 0x000fe20000000a00 */
[----:B------:R-:W-:Y:S01]  /*3c40*/  ISETP.LT.OR P0, PT, R0, 0x9, P0 ;  /* 0x000000090000780c */ /* 0x000fe20000701670 */
[--C-:B------:R-:W-:Y:S01]  /*3c50*/  IMAD R222, R3, 0x2, R227.reuse ;  /* 0x0000000203de7824 */ /* 0x100fe200078e02e3 */
[----:B------:R-:W-:Y:S01]  /*3c60*/  FMNMX.FTZ R20, R24, R20, !PT ;  /* 0x0000001418147209 */ /* 0x000fe20007810000 */
[----:B------:R-:W-:Y:S01]  /*3c70*/  IMAD R221, R2, 0x2, R227 ;  /* 0x0000000202dd7824 */ /* 0x000fe200078e02e3 */
[----:B------:R-:W-:Y:S01]  /*3c80*/  FSEL R26, R26, -INF , !P0 ;  /* 0xff8000001a1a7808 */ /* 0x000fe20004000000 */
[----:B------:R-:W-:Y:S01]  /*3c90*/  IMAD R220, R2, 0x2, R222 ;  /* 0x0000000202dc7824 */ /* 0x000fe200078e02de */
[----:B------:R-:W-:Y:S01]  /*3ca0*/  ISETP.GT.AND P0, PT, R14, 0x9, P2 ;  /* 0x000000090e00780c */ /* 0x000fe20001704270 */
[----:B------:R-:W-:Y:S01]  /*3cb0*/  LDSM.16.MT88.4 R136, [R222+0x100] ;  /* 0x00010000de88783b */ /* 0x000fe20000004200 */
[----:B------:R-:W-:Y:S01]  /*3cc0*/  FMNMX.FTZ R20, R25, R20, !PT ;  /* 0x0000001419147209 */ /* 0x000fe20007810000 */
[----:B------:R-:W-:Y:S01]  /*3cd0*/  UIMAD.WIDE.U32 UR26, UR25, UR4, URZ ;  /* 0x00000004191a72a5 */ /* 0x000fe2000f8e003f */
[----:B------:R-:W-:Y:S01]  /*3ce0*/  ISETP.LT.OR P0, PT, R0, 0xa, P0 ;  /* 0x0000000a0000780c */ /* 0x000fe20000701670 */
[----:B------:R-:W-:Y:S01]  /*3cf0*/  LDSM.16.MT88.4 R156, [R227+0x100] ;  /* 0x00010000e39c783b */ /* 0x000fe20000004200 */
[----:B------:R-:W-:Y:S01]  /*3d00*/  FMNMX.FTZ R20, R7, R20, !PT ;  /* 0x0000001407147209 */ /* 0x000fe20007810000 */
[----:B------:R-:W-:Y:S01]  /*3d10*/  @UP2 USHF.R.U32.HI UR25, URZ, UR5, UR27 ;  /* 0x000000053f192299 */ /* 0x000fe2000801161b */
[----:B------:R-:W-:Y:S01]  /*3d20*/  FSEL R27, R27, -INF , !P0 ;  /* 0xff8000001b1b7808 */ /* 0x000fe20004000000 */
[----:B------:R-:W-:Y:S01]  /*3d30*/  LDSM.16.MT88.4 R144, [R221+0x100] ;  /* 0x00010000dd90783b */ /* 0x000fe20000004200 */
[----:B------:R-:W-:Y:S01]  /*3d40*/  ISETP.GT.AND P0, PT, R14, 0x10, P2 ;  /* 0x000000100e00780c */ /* 0x000fe20001704270 */
[----:B------:R-:W-:Y:S01]  /*3d50*/  UIADD3 UR4, UR24, UR25, URZ ;  /* 0x0000001918047290 */ /* 0x000fe2000fffe03f */
[----:B------:R-:W-:Y:S01]  /*3d60*/  FMNMX.FTZ R20, R6, R20, !PT ;  /* 0x0000001406147209 */ /* 0x000fe20007810000 */
[----:B------:R-:W-:Y:S01]  /*3d70*/  LDSM.16.MT88.4 R152, [R220+0x100] ;  /* 0x00010000dc98783b */ /* 0x000fe20000004200 */
[----:B------:R-:W-:Y:S01]  /*3d80*/  ISETP.LT.OR P0, PT, R0, 0x11, P0 ;  /* 0x000000110000780c */ /* 0x000fe20000701670 */
[----:B------:R-:W-:Y:S01]  /*3d90*/  ULDC UR25, c[0x0][0x328] ;  /* 0x0000ca0000197ab9 */ /* 0x000fe20000000800 */
[----:B------:R-:W-:Y:S01]  /*3da0*/  FMNMX.FTZ R20, R5, R20, !PT ;  /* 0x0000001405147209 */ /* 0x000fe20007810000 */
[----:B------:R-:W-:Y:S01]  /*3db0*/  LDSM.16.MT88.4 R40, [R227+0x2100] ;  /* 0x00210000e328783b */ /* 0x000fe20000004200 */
[----:B------:R-:W-:Y:S01]  /*3dc0*/  FSEL R11, R62, -INF , !P0 ;  /* 0xff8000003e0b7808 */ /* 0x000fe20004000000 */
[----:B------:R-:W-:Y:S01]  /*3dd0*/  UIADD3 UR21, UR21, -0x2, URZ ;  /* 0xfffffffe15157890 */ /* 0x000fe2000fffe03f */
[----:B------:R-:W-:Y:S01]  /*3de0*/  ISETP.GT.AND P0, PT, R14, 0x11, P2 ;  /* 0x000000110e00780c */ /* 0x000fe20001704270 */
[----:B------:R-:W-:Y:S01]  /*3df0*/  LDSM.16.MT88.4 R72, [R227+0x4100] ;  /* 0x00410000e348783b */ /* 0x000fe20000004200 */
[----:B------:R-:W-:Y:S01]  /*3e00*/  FMNMX.FTZ R20, R9, R20, !PT ;  /* 0x0000001409147209 */ /* 0x000fe20007810000 */
[----:B------:R-:W-:Y:S01]  /*3e10*/  UIADD3 UR25, UR4, UR25, URZ ;  /* 0x0000001904197290 */ /* 0x000fe2000fffe03f */
        /* <DEDUP_REMOVED lines=12> */
[----:B------:R-:W-:Y:S01]  /*3ee0*/  ISETP.GT.AND P0, PT, R14, 0x19, P2 ;  /* 0x000000190e00780c */ /* 0x000fe20001704270 */
[----:B------:R-:W-:Y:S01]  /*3ef0*/  LDSM.16.MT88.4 R112, [R222+0x6100] ;  /* 0x00610000de70783b */ /* 0x000fe20000004200 */
[----:B------:R-:W-:Y:S02]  /*3f00*/  FMNMX.FTZ R20, R183, R20, !PT ;  /* 0x00000014b7147209 */ /* 0x000fe40007810000 */
[----:B------:R-:W-:Y:S01]  /*3f10*/  ISETP.LT.OR P0, PT, R0, 0x1a, P0 ;  /* 0x0000001a0000780c */ /* 0x000fe20000701670 */
[----:B------:R-:W-:Y:S01]  /*3f20*/  LDSM.16.MT88.4 R120, [R221+0x6100] ;  /* 0x00610000dd78783b */ /* 0x000fe20000004200 */
[----:B------:R-:W-:Y:S02]  /*3f30*/  FMNMX.FTZ R20, R193, R20, !PT ;  /* 0x00000014c1147209 */ /* 0x000fe40007810000 */
        /* <DEDUP_REMOVED lines=9> */
[----:B------:R-:W-:Y:S02]  /*3fd0*/  ISETP.GT.AND P0, PT, R14, 0x21, P2 ;  /* 0x000000210e00780c */ /* 0x000fe40001704270 */
[----:B------:R-:W-:-:S02]  /*3fe0*/  FMNMX.FTZ R20, R165, R20, !PT ;  /* 0x00000014a5147209 */ /* 0x000fc40007810000 */
[----:B------:R-:W-:-:S03]  /*3ff0*/  ISETP.LT.OR P0, PT, R0, 0x22, P0 ;  /* 0x000000220000780c */ /* 0x000fc60000701670 */
[----:B------:R-:W1:Y:S01]  /*4000*/  SHFL.BFLY PT, R15, R20, 0x2, 0x1f ;  /* 0x0c401f00140f7f89 */ /* 0x000e6200000e0000 */
        /* <DEDUP_REMOVED lines=8> */
[----:B------:R-:W-:Y:S01]  /*4090*/  LDSM.16.MT88.4 R48, [R222+0x2100] ;  /* 0x00210000de30783b */ /* 0x000fe20000004200 */
[----:B-1----:R-:W-:Y:S02]  /*40a0*/  FMNMX.FTZ R20, R20, R15, !PT ;  /* 0x0000000f14147209 */ /* 0x002fe40007810000 */
        /* <DEDUP_REMOVED lines=16> */
[----:B------:R-:W-:Y:S02]  /*41b0*/  FMNMX.FTZ R21, R27, R21, !PT ;  /* 0x000000151b157209 */ /* 0x000fe40007810000 */
[----:B------:R-:W-:Y:S02]  /*41c0*/  ISETP.GT.AND P0, PT, R14, 0x39, P2 ;  /* 0x000000390e00780c */ /* 0x000fe40001704270 */
[----:B------:R-:W-:Y:S01]  /*41d0*/  FMNMX.FTZ R21, R11, R21, !PT ;  /* 0x000000150b157209 */ /* 0x000fe20007810000 */
[----:B------:R-:W-:Y:S01]  /*41e0*/  SHFL.BFLY PT, R14, R20, 0x1, 0x1f ;  /* 0x0c201f00140e7f89 */ /* 0x000fe200000e0000 */
[----:B------:R-:W-:Y:S02]  /*41f0*/  ISETP.LT.OR P0, PT, R0, 0x3a, P0 ;  /* 0x0000003a0000780c */ /* 0x000fe40000701670 */
[----:B------:R-:W-:Y:S02]  /*4200*/  FMNMX.FTZ R21, R10, R21, !PT ;  /* 0x000000150a157209 */ /* 0x000fe40007810000 */
[----:B------:R-:W-:-:S02]  /*4210*/  FSEL R185, R67, -INF , !P0 ;  /* 0xff80000043b97808 */ /* 0x000fc40004000000 */
[----:B------:R-:W-:Y:S01]  /*4220*/  FMNMX.FTZ R21, R8, R21, !PT ;  /* 0x0000001508157209 */ /* 0x000fe20007810000 */
[----:B------:R-:W-:Y:S03]  /*4230*/  LDSM.16.MT88.4 R64, [R220+0x2100] ;  /* 0x00210000dc40783b */ /* 0x000fe60000004200 */
        /* <DEDUP_REMOVED lines=11> */
[----:B------:R-:W-:Y:S02]  /*42f0*/  FMNMX.FTZ R0, R20, R14, !PT ;  /* 0x0000000e14007209 */ /* 0x000fe40007810000 */
[----:B------:R-:W-:Y:S02]  /*4300*/  LDSM.16.MT88.4 R20, [R220+0x900] ;  /* 0x00090000dc14783b */ /* 0x000fe40000004200 */
[C---:B------:R-:W-:Y:S01]  /*4310*/  FSETP.NEU.FTZ.AND P0, PT, R0.reuse, -INF , PT ;  /* 0xff8000000000780b */ /* 0x040fe20003f1d000 */
[----:B------:R-:W-:Y:S01]  /*4320*/  FMUL.FTZ R166, R0, c[0x0][0x2d0] ;  /* 0x0000b40000a67a20 */ /* 0x000fe20000410000 */
[----:B------:R-:W1:Y:S04]  /*4330*/  SHFL.BFLY PT, R14, R15, 0x1, 0x1f ;  /* 0x0c201f000f0e7f89 */ /* 0x000e6800000e0000 */
        /* <DEDUP_REMOVED lines=9> */
[----:B------:R-:W2:Y:S01]  /*43d0*/  LDSM.16.MT88.4 R4, [R220+0x6100] ;  /* 0x00610000dc04783b */ /* 0x000ea20000004200 */
[----:B-1----:R-:W-:Y:S01]  /*43e0*/  FMNMX.FTZ R12, R15, R14, !PT ;  /* 0x0000000e0f0c7209 */ /* 0x002fe20007810000 */
[----:B------:R-:W1:Y:S01]  /*43f0*/  MUFU.EX2 R178, R178 ;  /* 0x000000b200b27308 */ /* 0x000e620000000800 */
[--C-:B------:R-:W-:Y:S02]  /*4400*/  FFMA.FTZ R15, R9, c[0x0][0x2d0], -R166.reuse ;  /* 0x0000b400090f7a23 */ /* 0x100fe400000108a6 */
[C---:B------:R-:W-:Y:S01]  /*4410*/  FSETP.NEU.FTZ.AND P0, PT, R12.reuse, -INF , PT ;  /* 0xff8000000c00780b */ /* 0x040fe20003f1d000 */
[----:B------:R-:W-:Y:S02]  /*4420*/  FMUL.FTZ R184, R12, c[0x0][0x2d0] ;  /* 0x0000b4000cb87a20 */ /* 0x000fe40000410000 */
[----:B------:R-:W-:-:S02]  /*4430*/  FFMA.FTZ R180, R180, c[0x0][0x2d0], -R166 ;  /* 0x0000b400b4b47a23 */ /* 0x000fc400000108a6 */
[----:B------:R-:W-:Y:S01]  /*4440*/  MUFU.EX2 R177, R177 ;  /* 0x000000b100b17308 */ /* 0x000fe20000000800 */
[----:B------:R-:W-:Y:S01]  /*4450*/  FSEL R184, R184, RZ, P0 ;  /* 0x000000ffb8b87208 */ /* 0x000fe20000000000 */
[--C-:B------:R-:W-:Y:S01]  /*4460*/  FFMA.FTZ R181, R181, c[0x0][0x2d0], -R166.reuse ;  /* 0x0000b400b5b57a23 */ /* 0x100fe200000108a6 */
[----:B------:R-:W-:Y:S01]  /*4470*/  PLOP3.LUT P0, PT, PT, PT, UP1, 0x40, 0x0 ;  /* 0x000000000000781c */ /* 0x000fe20003f0e818 */
[----:B------:R-:W-:Y:S02]  /*4480*/  FFMA.FTZ R182, R182, c[0x0][0x2d0], -R166 ;  /* 0x0000b400b6b67a23 */ /* 0x000fe400000108a6 */
[--C-:B------:R-:W-:Y:S02]  /*4490*/  FFMA.FTZ R172, R18, c[0x0][0x2d0], -R184.reuse ;  /* 0x0000b40012ac7a23 */ /* 0x100fe400000108b8 */
[--C-:B------:R-:W-:Y:S01]  /*44a0*/  FFMA.FTZ R174, R19, c[0x0][0x2d0], -R184.reuse ;  /* 0x0000b40013ae7a23 */ /* 0x100fe200000108b8 */
[----:B------:R-:W3:Y:S01]  /*44b0*/  MUFU.EX2 R173, R173 ;  /* 0x000000ad00ad7308 */ /* 0x000ee20000000800 */
[--C-:B------:R-:W-:Y:S01]  /*44c0*/  FFMA.FTZ R175, R26, c[0x0][0x2d0], -R184.reuse ;  /* 0x0000b4001aaf7a23 */ /* 0x100fe200000108b8 */
[----:B-1----:R-:W-:Y:S01]  /*44d0*/  F2FP.PACK_AB R128, R178, R179 ;  /* 0x000000b3b280723e */ /* 0x002fe200000000ff */
[----:B------:R-:W-:-:S02]  /*44e0*/  FFMA.FTZ R169, R27, c[0x0][0x2d0], -R184 ;  /* 0x0000b4001ba97a23 */ /* 0x000fc400000108b8 */
[--C-:B------:R-:W-:Y:S01]  /*44f0*/  FFMA.FTZ R168, R11, c[0x0][0x2d0], -R184.reuse ;  /* 0x0000b4000ba87a23 */ /* 0x100fe200000108b8 */
[----:B------:R-:W-:Y:S01]  /*4500*/  LDSM.16.MT88.4 R24, [R227+0x2900] ;  /* 0x00290000e318783b */ /* 0x000fe20000004200 */
[--C-:B------:R-:W-:Y:S01]  /*4510*/  FFMA.FTZ R14, R10, c[0x0][0x2d0], -R184.reuse ;  /* 0x0000b4000a0e7a23 */ /* 0x100fe200000108b8 */
[----:B------:R-:W-:Y:S01]  /*4520*/  MUFU.EX2 R172, R172 ;  /* 0x000000ac00ac7308 */ /* 0x000fe20000000800 */
[--C-:B------:R-:W-:Y:S02]  /*4530*/  FFMA.FTZ R3, R8, c[0x0][0x2d0], -R184.reuse ;  /* 0x0000b40008037a23 */ /* 0x100fe400000108b8 */
[----:B------:R-:W1:Y:S01]  /*4540*/  LDSM.16.MT88.4 R8, [R222+0x900] ;  /* 0x00090000de08783b */ /* 0x000e620000004200 */
[----:B------:R-:W-:Y:S02]  /*4550*/  FFMA.FTZ R2, R16, c[0x0][0x2d0], -R184 ;  /* 0x0000b40010027a23 */ /* 0x000fe400000108b8 */
[----:B------:R-:W-:Y:S01]  /*4560*/  FFMA.FTZ R183, R183, c[0x0][0x2d0], -R166 ;  /* 0x0000b400b7b77a23 */ /* 0x000fe200000108a6 */
[----:B------:R-:W4:Y:S01]  /*4570*/  LDSM.16.MT88.4 R16, [R222+0x2900] ;  /* 0x00290000de10783b */ /* 0x000f220000004200 */
[----:B------:R-:W5:Y:S01]  /*4580*/  MUFU.EX2 R174, R174 ;  /* 0x000000ae00ae7308 */ /* 0x000f620000000800 */
        /* <DEDUP_REMOVED lines=9> */
[----:B------:R-:W3:Y:S01]  /*4620*/  MUFU.EX2 R169, R169 ;  /* 0x000000a900a97308 */ /* 0x000ee20000000800 */
[----:B-----5:R-:W-:Y:S01]  /*4630*/  F2FP.PACK_AB R129, R174, R172 ;  /* 0x000000acae81723e */ /* 0x020fe200000000ff */
[----:B------:R-:W-:-:S02]  /*4640*/  FFMA.FTZ R240, R165, c[0x0][0x2d0], -R166 ;  /* 0x0000b400a5f07a23 */ /* 0x000fc400000108a6 */
[--C-:B------:R-:W-:Y:S02]  /*4650*/  FFMA.FTZ R195, R164, c[0x0][0x2d0], -R184.reuse ;  /* 0x0000b400a4c37a23 */ /* 0x100fe400000108b8 */
[--C-:B------:R-:W-:Y:S01]  /*4660*/  FFMA.FTZ R188, R188, c[0x0][0x2d0], -R184.reuse ;  /* 0x0000b400bcbc7a23 */ /* 0x100fe200000108b8 */
[----:B------:R-:W-:Y:S01]  /*4670*/  LDSM.16.MT88.4 R164, [R227+0x1900] ;  /* 0x00190000e3a4783b */ /* 0x000fe20000004200 */
[----:B------:R-:W-:Y:S01]  /*4680*/  MUFU.EX2 R176, R176 ;  /* 0x000000b000b07308 */ /* 0x000fe20000000800 */
[--C-:B------:R-:W-:Y:S02]  /*4690*/  FFMA.FTZ R186, R186, c[0x0][0x2d0], -R184.reuse ;  /* 0x0000b400baba7a23 */ /* 0x100fe400000108b8 */
[----:B------:R-:W-:Y:S02]  /*46a0*/  FFMA.FTZ R239, R185, c[0x0][0x2d0], -R184 ;  /* 0x0000b400b9ef7a23 */ /* 0x000fe400000108b8 */
[----:B------:R-:W-:Y:S02]  /*46b0*/  FADD.FTZ R178, R179, R178 ;  /* 0x000000b2b3b27221 */ /* 0x000fe40000010000 */
[----:B------:R-:W-:Y:S01]  /*46c0*/  FADD.FTZ R172, R172, R174 ;  /* 0x000000aeacac7221 */ /* 0x000fe20000010000 */
[----:B---3--:R-:W-:Y:S01]  /*46d0*/  F2FP.PACK_AB R131, R169, R175 ;  /* 0x000000afa983723e */ /* 0x008fe200000000ff */
[----:B------:R-:W3:Y:S01]  /*46e0*/  MUFU.EX2 R171, R171 ;  /* 0x000000ab00ab7308 */ /* 0x000ee20000000800 */
[----:B------:R-:W-:-:S02]  /*46f0*/  FADD.FTZ R177, R177, R178 ;  /* 0x000000b2b1b17221 */ /* 0x000fc40000010000 */
[----:B------:R-:W-:Y:S02]  /*4700*/  FADD.FTZ R175, R175, R172 ;  /* 0x000000acafaf7221 */ /* 0x000fe40000010000 */
[----:B------:R-:W-:Y:S01]  /*4710*/  FADD.FTZ R177, R173, R177 ;  /* 0x000000b1adb17221 */ /* 0x000fe20000010000 */
[C---:B------:R-:W-:Y:S01]  /*4720*/  HMMA.16816.F32 R132, R128.reuse, R136, RZ ;  /* 0x000000888084723c */ /* 0x040fe200000018ff */
[----:B------:R-:W-:Y:S01]  /*4730*/  FADD.FTZ R175, R169, R175 ;  /* 0x000000afa9af7221 */ /* 0x000fe20000010000 */
        /* <DEDUP_REMOVED lines=36> */
[----:B------:R-:W1:Y:S06]  /*4980*/  MUFU.EX2 R195, R195 ;  /* 0x000000c300c37308 */ /* 0x000e6c0000000800 */
        /* <DEDUP_REMOVED lines=27> */
[----:B------:R-:W-:Y:S01]  /*4b40*/  HMMA.16816.F32 R132, R4, R8, R132 ;  /* 0x000000080484723c */ /* 0x000fe20000001884 */
[----:B------:R-:W-:-:S07]  /*4b50*/  FADD.FTZ R3, R2, R3 ;  /* 0x0000000302037221 */ /* 0x000fce0000010000 */
[C---:B------:R-:W-:Y:S01]  /*4b60*/  HMMA.16816.F32 R136, R4.reuse, R10, R136 ;  /* 0x0000000a0488723c */ /* 0x040fe20000001888 */
[----:B------:R-:W1:Y:S07]  /*4b70*/  LDSM.16.MT88.4 R8, [R221+0x2900] ;  /* 0x00290000dd08783b */ /* 0x000e6e0000004200 */
[C---:B----4-:R-:W-:Y:S08]  /*4b80*/  HMMA.16816.F32 R44, R4.reuse, R16, R44 ;  /* 0x00000010042c723c */ /* 0x050ff0000000182c */
        /* <DEDUP_REMOVED lines=13> */
[----:B------:R-:W-:Y:S07]  /*4c60*/  LDSM.16.MT88.4 R32, [R220+0x2900] ;  /* 0x00290000dc20783b */ /* 0x000fee0000004200 */
        /* <DEDUP_REMOVED lines=43> */
[----:B------:R-:W-:Y:S01]  /*4f20*/  HMMA.16816.F32 R40, R4, R18, R40 ;  /* 0x000000120428723c */ /* 0x000fe20000001828 */
[----:B------:R-:W2:Y:S01]  /*4f30*/  LDSM.16.MT88.4 R16, [R221+0x5100] ;  /* 0x00510000dd10783b */ /* 0x000ea20000004200 */
[----:B------:R-:W-:-:S04]  /*4f40*/  FADD.FTZ R190, R195, R190 ;  /* 0x000000bec3be7221 */ /* 0x000fc80000010000 */
[----:B------:R-:W-:Y:S02]  /*4f50*/  FADD.FTZ R190, R188, R190 ;  /* 0x000000bebcbe7221 */ /* 0x000fe40000010000 */
        /* <DEDUP_REMOVED lines=17> */
[----:B------:R-:W5:Y:S07]  /*5070*/  LDSM.16.MT88.4 R32, [R227+0x5100] ;  /* 0x00510000e320783b */ /* 0x000f6e0000004200 */
[C---:B------:R-:W-:Y:S08]  /*5080*/  HMMA.16816.F32 R148, R4.reuse, R28, R148 ;  /* 0x0000001c0494723c */ /* 0x040ff00000001894 */
        /* <DEDUP_REMOVED lines=14> */
[C---:B-----5:R-:W-:Y:S08]  /*5170*/  HMMA.16816.F32 R68, R4.reuse, R32, R68 ;  /* 0x000000200444723c */ /* 0x060ff00000001844 */
        /* <DEDUP_REMOVED lines=16> */
[C---:B------:R-:W-:Y:S01]  /*5280*/  F2FP.PACK_AB R7, R239.reuse, R186 ;  /* 0x000000baef07723e */ /* 0x040fe200000000ff */
[----:B------:R-:W-:Y:S02]  /*5290*/  FADD.FTZ R186, R186, R190 ;  /* 0x000000bebaba7221 */ /* 0x000fe40000010000 */
[----:B------:R-:W-:Y:S02]  /*52a0*/  FADD.FTZ R193, R194, R193 ;  /* 0x000000c1c2c17221 */ /* 0x000fe40000010000 */
[----:B------:R-:W-:Y:S02]  /*52b0*/  FADD.FTZ R239, R239, R186 ;  /* 0x000000baefef7221 */ /* 0x000fe40000010000 */
[----:B--2---:R-:W-:Y:S01]  /*52c0*/  HMMA.16816.F32 R36, R4, R16, R36 ;  /* 0x000000100424723c */ /* 0x004fe20000001824 */
[----:B------:R-:W-:-:S07]  /*52d0*/  FADD.FTZ R240, R240, R193 ;  /* 0x000000c1f0f07221 */ /* 0x000fce0000010000 */
[C---:B------:R-:W-:Y:S01]  /*52e0*/  HMMA.16816.F32 R40, R4.reuse, R18, R40 ;  /* 0x000000120428723c */ /* 0x040fe20000001828 */
[----:B------:R-:W2:Y:S07]  /*52f0*/  LDSM.16.MT88.4 R16, [R227+0x5900] ;  /* 0x00590000e310783b */ /* 0x000eae0000004200 */
[C---:B-1----:R-:W-:Y:S08]  /*5300*/  HMMA.16816.F32 R52, R4.reuse, R8, R52 ;  /* 0x000000080434723c */ /* 0x042ff00000001834 */
[C---:B------:R-:W-:Y:S01]  /*5310*/  HMMA.16816.F32 R56, R4.reuse, R10, R56 ;  /* 0x0000000a0438723c */ /* 0x040fe20000001838 */
[----:B------:R-:W1:Y:S07]  /*5320*/  LDSM.16.MT88.4 R8, [R227+0x7900] ;  /* 0x00790000e308783b */ /* 0x000e6e0000004200 */
[C---:B------:R-:W-:Y:S08]  /*5330*/  HMMA.16816.F32 R160, R4.reuse, R164, R160 ;  /* 0x000000a404a0723c */ /* 0x040ff000000018a0 */
        /* <DEDUP_REMOVED lines=21> */
[C---:B------:R-:W-:Y:S08]  /*5490*/  HMMA.16816.F32 R64, R4.reuse, R166, R64 ;  /* 0x000000a60440723c */ /* 0x040ff00000001840 */
[C---:B-----5:R-:W-:Y:S08]  /*54a0*/  HMMA.16816.F32 R76, R4.reuse, R32, R76 ;  /* 0x00000020044c723c */ /* 0x060ff0000000184c */
[C---:B------:R-:W-:Y:S08]  /*54b0*/  HMMA.16816.F32 R80, R4.reuse, R34, R80 ;  /* 0x000000220450723c */ /* 0x040ff00000001850 */
[C---:B------:R-:W-:Y:S08]  /*54c0*/  HMMA.16816.F32 R84, R4.reuse, R28, R84 ;  /* 0x0000001c0454723c */ /* 0x040ff00000001854 */
[C---:B------:R-:W-:Y:S08]  /*54d0*/  HMMA.16816.F32 R88, R4.reuse, R30, R88 ;  /* 0x0000001e0458723c */ /* 0x040ff00000001858 */
[C---:B---3--:R-:W-:Y:S08]  /*54e0*/  HMMA.16816.F32 R92, R4.reuse, R24, R92 ;  /* 0x00000018045c723c */ /* 0x048ff0000000185c */
        /* <DEDUP_REMOVED lines=20> */
.L_x_2750:
[----:B------:R-:W-:Y:S02]  /*5630*/  UISETP.NE.AND UP0, UPT, UR24, 0x1, UPT ;  /* 0x000000011800788c */ /* 0x000fe4000bf05270 */
[----:B------:R-:W-:Y:S02]  /*5640*/  ULDC.64 UR4, c[0x0][0x330] ;  /* 0x0000cc0000047ab9 */ /* 0x000fe40000000a00 */
[----:B------:R-:W-:-:S07]  /*5650*/  UIMAD.WIDE.U32 UR28, UR26, UR4, URZ ;  /* 0x000000041a1c72a5 */ /* 0x000fce000f8e003f */
[----:B------:R-:W-:Y:S02]  /*5660*/  @UP0 UMOV UR27, UR29 ;  /* 0x0000001d001b0c82 */ /* 0x000fe40008000000 */
[----:B------:R-:W-:Y:S02]  /*5670*/  @UP0 USHF.R.U32.HI UR26, URZ, UR5, UR27 ;  /* 0x000000053f1a0299 */ /* 0x000fe4000801161b */
.L_x_2751:
[----:B------:R-:W-:Y:S02]  /*5680*/  ULDC UR4, c[0x0][0x32c] ;  /* 0x0000cb0000047ab9 */ /* 0x000fe40000000800 */
[----:B------:R-:W-:-:S04]  /*5690*/  UIMAD UR4, UR26, UR24, UR4 ;  /* 0x000000181a0472a4 */ /* 0x000fc8000f8e0204 */
[----:B------:R-:W-:-:S04]  /*56a0*/  UISETP.LT.AND UP0, UPT, UR25, UR4, UPT ;  /* 0x000000041900728c */ /* 0x000fc8000bf01270 */
[----:B------:R-:W-:-:S04]  /*56b0*/  USEL UR25, UR25, UR4, UP0 ;  /* 0x0000000419197287 */ /* 0x000fc80008000000 */
.L_x_2749:
        /* <DEDUP_REMOVED lines=8> */
[C---:B------:R-:W-:Y:S01]  /*5740*/  SHF.L.U64.HI R251, R235.reuse, 0x1, R13 ;  /* 0x00000001ebfb7819 */ /* 0x040fe2000001020d */
[----:B------:R-:W-:Y:S01]  /*5750*/  IMAD.MOV.U32 R2, RZ, RZ, R12 ;  /* 0x000000ffff027224 */ /* 0x000fe200078e000c */
[C---:B------:R-:W-:Y:S01]  /*5760*/  SHF.L.U64.HI R249, R202.reuse, 0x1, R242 ;  /* 0x00000001caf97819 */ /* 0x040fe200000102f2 */
[----:B------:R-:W-:Y:S01]  /*5770*/  IMAD.MOV.U32 R3, RZ, RZ, R0 ;  /* 0x000000ffff037224 */ /* 0x000fe200078e0000 */
[----:B------:R-:W-:Y:S01]  /*5780*/  SEL R247, RZ, 0x10, P6 ;  /* 0x00000010fff77807 */ /* 0x000fe20003000000 */
[----:B------:R-:W-:Y:S01]  /*5790*/  IMAD.SHL.U32 R250, R235, 0x2, RZ ;  /* 0x00000002ebfa7824 */ /* 0x000fe200078e00ff */
[C---:B------:R-:W-:Y:S01]  /*57a0*/  SHF.L.U64.HI R246, R201.reuse, 0x1, R241 ;  /* 0x00000001c9f67819 */ /* 0x040fe200000102f1 */
[----:B------:R-:W-:Y:S01]  /*57b0*/  IMAD.SHL.U32 R248, R202, 0x2, RZ ;  /* 0x00000002caf87824 */ /* 0x000fe200078e00ff */
[----:B------:R-:W-:Y:S01]  /*57c0*/  SEL R244, RZ, 0x10, P5 ;  /* 0x00000010fff47807 */ /* 0x000fe20002800000 */
[----:B------:R-:W-:Y:S02]  /*57d0*/  IMAD.SHL.U32 R245, R201, 0x2, RZ ;  /* 0x00000002c9f57824 */ /* 0x000fe400078e00ff */
.L_x_2763:
[----:B------:R-:W-:Y:S04]  /*57e0*/  DEPBAR.LE SB0, 0x0 ;  /* 0x000080000000791a */ /* 0x000fe80000000000 */
[----:B------:R-:W-:Y:S01]  /*57f0*/  BAR.SYNC.DEFER_BLOCKING 0x0 ;  /* 0x0000000000007b1d */ /* 0x000fe20000010000 */
[----:B------:R-:W-:Y:S06]  /*5800*/  UISETP.GT.AND UP0, UPT, UR7, UR21, UPT ;  /* 0x000000150700728c */ /* 0x000fec000bf04270 */
[----:B------:R-:W-:Y:S01]  /*5810*/  PLOP3.LUT P0, PT, PT, PT, UP0, 0x80, 0x0 ;  /* 0x000000000000781c */ /* 0x000fe20003f0f008 */
[----:B------:R1:W2:Y:S04]  /*5820*/  LDSM.16.M88.4 R32, [R230+0x10100] ;  /* 0x01010000e620783b */ /* 0x0002a80000000200 */
        /* <DEDUP_REMOVED lines=20> */
[----:B------:R-:W-:Y:S02]  /*5970*/  IMAD R0, R231, c[0x0][0x21c], R0 ;  /* 0x00008700e7007a24 */ /* 0x000fe400078e0200 */
[----:B------:R-:W-:Y:S04]  /*5980*/  IMAD.IADD R5, R5, 0x1, R6 ;  /* 0x0000000105057824 */ /* 0x000fe800078e0206 */
[----:B------:R-:W-:Y:S05]  /*5990*/  IMAD.WIDE.U32 R4, R231, c[0x0][0x218], R4 ;  /* 0x00008600e7047a25 */ /* 0x000fea00078e0004 */
[----:B------:R-:W-:Y:S01]  /*59a0*/  IADD3 R6, P0, R4, UR14, RZ ;  /* 0x0000000e04067c10 */ /* 0x000fe2000ff1e0ff */
[----:B------:R-:W-:Y:S03]  /*59b0*/  IMAD.SHL.U32 R4, R200, 0x2, RZ ;  /* 0x00000002c8047824 */ /* 0x000fe600078e00ff */
[----:B------:R-:W-:Y:S02]  /*59c0*/  IADD3.X R0, R5, UR19, R0, P0, !PT ;  /* 0x0000001305007c10 */ /* 0x000fe400087fe400 */
[----:B------:R-:W-:Y:S02]  /*59d0*/  LEA R7, P0, R6, c[0x0][0x1f8], 0x1 ;  /* 0x00007e0006077a11 */ /* 0x000fe400078008ff */
[----:B------:R-:W-:Y:S02]  /*59e0*/  SHF.L.U64.HI R5, R200, 0x1, R203 ;  /* 0x00000001c8057819 */ /* 0x000fe400000102cb */
[----:B------:R-:W-:Y:S01]  /*59f0*/  LEA.HI.X R6, R6, c[0x0][0x1fc], R0, 0x1, P0 ;  /* 0x00007f0006067a11 */ /* 0x000fe200000f0c00 */
[----:B------:R-:W5:Y:S01]  /*5a00*/  SHFL.IDX PT, R12, R7, 0x1, 0x181f ;  /* 0x00381f00070c7f89 */ /* 0x000f6200000e0000 */
[----:B------:R-:W-:Y:S03]  /*5a10*/  IADD3 R0, -R243, 0x10, RZ ;  /* 0x00000010f3007810 */ /* 0x000fe60007ffe1ff */
[----:B------:R-:W4:Y:S01]  /*5a20*/  SHFL.IDX PT, R13, R6, 0x1, 0x181f ;  /* 0x00381f00060d7f89 */ /* 0x000f2200000e0000 */
[----:B------:R-:W-:Y:S03]  /*5a30*/  LOP3.LUT R0, R0, 0xf, RZ, 0xc0, !PT ;  /* 0x0000000f00007812 */ /* 0x000fe600078ec0ff */
[----:B------:R-:W3:Y:S04]  /*5a40*/  SHFL.IDX PT, R7, R7, RZ, 0x181f ;  /* 0x00181fff07077589 */ /* 0x000ee800000e0000 */
[----:B------:R-:W2:Y:S01]  /*5a50*/  SHFL.IDX PT, R6, R6, RZ, 0x181f ;  /* 0x00181fff06067589 */ /* 0x000ea200000e0000 */
[-C--:B-----5:R-:W-:Y:S04]  /*5a60*/  IADD3 R20, P2, P0, R20, R12.reuse, R248 ;  /* 0x0000000c14147210 */ /* 0x0a0fe8000785e0f8 */
[-C--:B----4-:R-:W-:Y:S02]  /*5a70*/  IADD3.X R21, RZ, R13.reuse, R249, P2, P0 ;  /* 0x0000000dff157210 */ /* 0x090fe400017e04f9 */
[-C--:B------:R-:W-:Y:S04]  /*5a80*/  IADD3 R14, P2, P0, R14, R12.reuse, R245 ;  /* 0x0000000c0e0e7210 */ /* 0x080fe8000785e0f5 */
[-C--:B------:R-:W-:Y:S02]  /*5a90*/  IADD3.X R15, RZ, R13.reuse, R246, P2, P0 ;  /* 0x0000000dff0f7210 */ /* 0x080fe400017e04f6 */
[----:B------:R-:W-:Y:S04]  /*5aa0*/  IADD3 R22, P2, P0, R0, R12, R4 ;  /* 0x0000000c00167210 */ /* 0x000fe8000785e004 */
[--C-:B------:R-:W-:Y:S02]  /*5ab0*/  IADD3.X R23, RZ, R13, R5.reuse, P2, P0 ;  /* 0x0000000dff177210 */ /* 0x100fe400017e0405 */
[----:B---3--:R-:W-:Y:S02]  /*5ac0*/  IADD3 R4, P0, R7, R4, RZ ;  /* 0x0000000407047210 */ /* 0x008fe40007f1e0ff */
[----:B------:R-:W-:Y:S03]  /*5ad0*/  ISETP.GE.AND P2, PT, R235, c[0x0][0x1d4], PT ;  /* 0x00007500eb007a0c */ /* 0x000fe60003f46270 */
[C---:B--2---:R-:W-:Y:S01]  /*5ae0*/  IMAD.X R5, R6.reuse, 0x1, R5, P0 ;  /* 0x0000000106057824 */ /* 0x044fe200000e0605 */
[C---:B------:R-:W-:Y:S05]  /*5af0*/  IADD3 R30, P0, R7.reuse, R250, RZ ;  /* 0x000000fa071e7210 */ /* 0x040fea0007f1e0ff */
[C---:B------:R-:W-:Y:S01]  /*5b00*/  IMAD.X R31, R6.reuse, 0x1, R251, P0 ;  /* 0x00000001061f7824 */ /* 0x040fe200000e06fb */
        /* <DEDUP_REMOVED lines=19> */
.L_x_2753:
[C---:B--23--:R-:W-:Y:S01]  /*5c40*/  HMMA.16816.F32 R4, R32.reuse, R8, RZ ;  /* 0x000000082004723c */ /* 0x04cfe200000018ff */
[----:B------:R-:W-:Y:S01]  /*5c50*/  LDSM.16.M88.4 R188, [R224+0x8100] ;  /* 0x00810000e0bc783b */ /* 0x000fe20000000200 */
[----:B------:R-:W-:Y:S05]  /*5c60*/  UISETP.GT.AND UP0, UPT, UR21, UR7, UPT ;  /* 0x000000071500728c */ /* 0x000fea000bf04270 */
[----:B------:R-:W0:Y:S01]  /*5c70*/  LDGDEPBAR ;  /* 0x00000000000079af */ /* 0x000e220000000000 */
[C---:B------:R-:W-:Y:S01]  /*5c80*/  HMMA.16816.F32 R8, R32.reuse, R10, RZ ;  /* 0x0000000a2008723c */ /* 0x040fe200000018ff */
[----:B------:R-:W-:Y:S04]  /*5c90*/  PLOP3.LUT P0, PT, PT, PT, UP0, 0x40, 0x0 ;  /* 0x000000000000781c */ /* 0x000fe80003f0e808 */
[----:B------:R-:W-:Y:S03]  /*5ca0*/  LDSM.16.M88.4 R192, [R224+0x8900] ;  /* 0x00890000e0c0783b */ /* 0x000fe60000000200 */
[C---:B----4-:R-:W-:Y:S03]  /*5cb0*/  HMMA.16816.F32 R12, R32.reuse, R16, RZ ;  /* 0x00000010200c723c */ /* 0x050fe600000018ff */
[----:B------:R-:W-:Y:S05]  /*5cc0*/  LDSM.16.M88.4 R196, [R224+0x9900] ;  /* 0x00990000e0c4783b */ /* 0x000fea0000000200 */
[C---:B------:R-:W-:Y:S08]  /*5cd0*/  HMMA.16816.F32 R16, R32.reuse, R18, RZ ;  /* 0x000000122010723c */ /* 0x040ff000000018ff */
        /* <DEDUP_REMOVED lines=13> */
[----:B------:R-:W3:Y:S07]  /*5db0*/  LDSM.16.M88.4 R180, [R216] ;  /* 0x00000000d8b4783b */ /* 0x000eee0000000200 */
[C---:B------:R-:W-:Y:S08]  /*5dc0*/  HMMA.16816.F32 R28, R168.reuse, R184, R28 ;  /* 0x000000b8a81c723c */ /* 0x040ff0000000181c */
[----:B------:R-:W-:Y:S01]  /*5dd0*/  HMMA.16816.F32 R32, R168, R186, R32 ;  /* 0x000000baa820723c */ /* 0x000fe20000001820 */
[----:B------:R-:W4:Y:S06]  /*5de0*/  LDSM.16.M88.4 R168, [R216+0x800] ;  /* 0x00080000d8a8783b */ /* 0x000f2c0000000200 */
[----:B------:R-:W-:Y:S01]  /*5df0*/  LDSM.16.M88.4 R184, [R230+0x14100] ;  /* 0x01410000e6b8783b */ /* 0x000fe20000000200 */
[C---:B-1----:R-:W-:Y:S08]  /*5e00*/  HMMA.16816.F32 R4, R164.reuse, R188, R4 ;  /* 0x000000bca404723c */ /* 0x042ff00000001804 */
        /* <DEDUP_REMOVED lines=10> */
[----:B------:R-:W2:Y:S06]  /*5eb0*/  LDSM.16.M88.4 R164, [R216+0x1800] ;  /* 0x00180000d8a4783b */ /* 0x000eac0000000200 */
[----:B------:R-:W-:Y:S01]  /*5ec0*/  LDSM.16.M88.4 R196, [R229+0xb900] ;  /* 0x00b90000e5c4783b */ /* 0x000fe20000000200 */
[C---:B---3--:R-:W-:Y:S08]  /*5ed0*/  HMMA.16816.F32 R4, R176.reuse, R180, R4 ;  /* 0x000000b4b004723c */ /* 0x048ff00000001804 */
[C---:B------:R-:W-:Y:S01]  /*5ee0*/  HMMA.16816.F32 R8, R176.reuse, R182, R8 ;  /* 0x000000b6b008723c */ /* 0x040fe20000001808 */
[----:B------:R-:W3:Y:S07]  /*5ef0*/  LDSM.16.M88.4 R180, [R229+0xb100] ;  /* 0x00b10000e5b4783b */ /* 0x000eee0000000200 */
[C---:B----4-:R-:W-:Y:S08]  /*5f00*/  HMMA.16816.F32 R12, R176.reuse, R168, R12 ;  /* 0x000000a8b00c723c */ /* 0x050ff0000000180c */
[C---:B------:R-:W-:Y:S01]  /*5f10*/  HMMA.16816.F32 R16, R176.reuse, R170, R16 ;  /* 0x000000aab010723c */ /* 0x040fe20000001810 */
[----:B------:R-:W-:Y:S07]  /*5f20*/  LDSM.16.M88.4 R168, [R215] ;  /* 0x00000000d7a8783b */ /* 0x000fee0000000200 */
[C---:B-1----:R-:W-:Y:S08]  /*5f30*/  HMMA.16816.F32 R20, R176.reuse, R172, R20 ;  /* 0x000000acb014723c */ /* 0x042ff00000001814 */
[C---:B------:R-:W-:Y:S01]  /*5f40*/  HMMA.16816.F32 R24, R176.reuse, R174, R24 ;  /* 0x000000aeb018723c */ /* 0x040fe20000001818 */
[----:B------:R-:W-:Y:S07]  /*5f50*/  LDSM.16.M88.4 R172, [R214] ;  /* 0x00000000d6ac783b */ /* 0x000fee0000000200 */
[C---:B--2---:R-:W-:Y:S08]  /*5f60*/  HMMA.16816.F32 R28, R176.reuse, R164, R28 ;  /* 0x000000a4b01c723c */ /* 0x044ff0000000181c */
[----:B------:R-:W-:Y:S01]  /*5f70*/  HMMA.16816.F32 R32, R176, R166, R32 ;  /* 0x000000a6b020723c */ /* 0x000fe20000001820 */
[----:B------:R-:W1:Y:S06]  /*5f80*/  LDSM.16.M88.4 R164, [R226+0x14100] ;  /* 0x01410000e2a4783b */ /* 0x000e6c0000000200 */
[----:B------:R-:W2:Y:S01]  /*5f90*/  LDSM.16.M88.4 R176, [R213] ;  /* 0x00000000d5b0783b */ /* 0x000ea20000000200 */
        /* <DEDUP_REMOVED lines=21> */
[----:B------:R-:W-:Y:S07]  /*60f0*/  LDSM.16.M88.4 R176, [R216+0x2800] ;  /* 0x00280000d8b0783b */ /* 0x000fee0000000200 */
[C---:B---3--:R-:W-:Y:S08]  /*6100*/  HMMA.16816.F32 R28, R164.reuse, R180, R28 ;  /* 0x000000b4a41c723c */ /* 0x048ff0000000181c */
[----:B------:R-:W-:Y:S01]  /*6110*/  HMMA.16816.F32 R32, R164, R182, R32 ;  /* 0x000000b6a420723c */ /* 0x000fe20000001820 */
[----:B------:R-:W2:Y:S06]  /*6120*/  LDSM.16.M88.4 R164, [R223+0x14100] ;  /* 0x01410000dfa4783b */ /* 0x000eac0000000200 */
[----:B------:R-:W3:Y:S01]  /*6130*/  LDSM.16.M88.4 R180, [R216+0x3000] ;  /* 0x00300000d8b4783b */ /* 0x000ee20000000200 */
[C---:B------:R-:W-:Y:S08]  /*6140*/  HMMA.16816.F32 R4, R188.reuse, R192, R4 ;  /* 0x000000c0bc04723c */ /* 0x040ff00000001804 */
[C---:B------:R-:W-:Y:S01]  /*6150*/  HMMA.16816.F32 R8, R188.reuse, R194, R8 ;  /* 0x000000c2bc08723c */ /* 0x040fe20000001808 */
[----:B------:R-:W5:Y:S07]  /*6160*/  LDSM.16.M88.4 R192, [R216+0x3800] ;  /* 0x00380000d8c0783b */ /* 0x000f6e0000000200 */
[C---:B----4-:R-:W-:Y:S08]  /*6170*/  HMMA.16816.F32 R12, R188.reuse, R184, R12 ;  /* 0x000000b8bc0c723c */ /* 0x050ff0000000180c */
[C---:B------:R-:W-:Y:S01]  /*6180*/  HMMA.16816.F32 R16, R188.reuse, R186, R16 ;  /* 0x000000babc10723c */ /* 0x040fe20000001810 */
[----:B------:R-:W-:Y:S07]  /*6190*/  LDSM.16.M88.4 R184, [R229+0xc100] ;  /* 0x00c10000e5b8783b */ /* 0x000fee0000000200 */
[C---:B-1----:R-:W-:Y:S08]  /*61a0*/  HMMA.16816.F32 R20, R188.reuse, R168, R20 ;  /* 0x000000a8bc14723c */ /* 0x042ff00000001814 */
[C---:B------:R-:W-:Y:S01]  /*61b0*/  HMMA.16816.F32 R24, R188.reuse, R170, R24 ;  /* 0x000000aabc18723c */ /* 0x040fe20000001818 */
[----:B------:R-:W1:Y:S07]  /*61c0*/  LDSM.16.M88.4 R168, [R230+0x18100] ;  /* 0x01810000e6a8783b */ /* 0x000e6e0000000200 */
[C---:B------:R-:W-:Y:S08]  /*61d0*/  HMMA.16816.F32 R28, R188.reuse, R196, R28 ;  /* 0x000000c4bc1c723c */ /* 0x040ff0000000181c */
[----:B------:R-:W-:Y:S01]  /*61e0*/  HMMA.16816.F32 R32, R188, R198, R32 ;  /* 0x000000c6bc20723c */ /* 0x000fe20000001820 */
[----:B------:R-:W-:Y:S06]  /*61f0*/  LDSM.16.M88.4 R188, [R211] ;  /* 0x00000000d3bc783b */ /* 0x000fec0000000200 */
[----:B------:R-:W-:Y:S01]  /*6200*/  LDSM.16.M88.4 R196, [R208] ;  /* 0x00000000d0c4783b */ /* 0x000fe20000000200 */
        /* <DEDUP_REMOVED lines=8> */
[----:B------:R-:W-:Y:S07]  /*6290*/  LDSM.16.M88.4 R180, [R226+0x18100] ;  /* 0x01810000e2b4783b */ /* 0x000fee0000000200 */
[C---:B-----5:R-:W-:Y:S08]  /*62a0*/  HMMA.16816.F32 R28, R164.reuse, R192, R28 ;  /* 0x000000c0a41c723c */ /* 0x060ff0000000181c */
[----:B------:R-:W-:Y:S01]  /*62b0*/  HMMA.16816.F32 R32, R164, R194, R32 ;  /* 0x000000c2a420723c */ /* 0x000fe20000001820 */
[----:B------:R-:W3:Y:S06]  /*62c0*/  LDSM.16.M88.4 R164, [R229+0xd900] ;  /* 0x00d90000e5a4783b */ /* 0x000eec0000000200 */
[----:B------:R-:W5:Y:S01]  /*62d0*/  LDSM.16.M88.4 R192, [R210] ;  /* 0x00000000d2c0783b */ /* 0x000f620000000200 */
[C---:B-1----:R-:W-:Y:S08]  /*62e0*/  HMMA.16816.F32 R4, R168.reuse, R184, R4 ;  /* 0x000000b8a804723c */ /* 0x042ff00000001804 */
[C---:B------:R-:W-:Y:S01]  /*62f0*/  HMMA.16816.F32 R8, R168.reuse, R186, R8 ;  /* 0x000000baa808723c */ /* 0x040fe20000001808 */
[----:B------:R-:W1:Y:S07]  /*6300*/  LDSM.16.M88.4 R184, [R209] ;  /* 0x00000000d1b8783b */ /* 0x000e6e0000000200 */
[C---:B--2---:R-:W-:Y:S08]  /*6310*/  HMMA.16816.F32 R12, R168.reuse, R172, R12 ;  /* 0x000000aca80c723c */ /* 0x044ff0000000180c */
[C---:B------:R-:W-:Y:S01]  /*6320*/  HMMA.16816.F32 R16, R168.reuse, R174, R16 ;  /* 0x000000aea810723c */ /* 0x040fe20000001810 */
[----:B------:R-:W-:Y:S07]  /*6330*/  LDSM.16.M88.4 R172, [R224+0xc900] ;  /* 0x00c90000e0ac783b */ /* 0x000fee0000000200 */
[C---:B----4-:R-:W-:Y:S08]  /*6340*/  HMMA.16816.F32 R20, R168.reuse, R176, R20 ;  /* 0x000000b0a814723c */ /* 0x050ff00000001814 */
[C---:B------:R-:W-:Y:S01]  /*6350*/  HMMA.16816.F32 R24, R168.reuse, R178, R24 ;  /* 0x000000b2a818723c */ /* 0x040fe20000001818 */
[----:B------:R-:W-:Y:S07]  /*6360*/  LDSM.16.M88.4 R176, [R224+0xd100] ;  /* 0x00d10000e0b0783b */ /* 0x000fee0000000200 */
[C---:B---3--:R-:W-:Y:S08]  /*6370*/  HMMA.16816.F32 R28, R168.reuse, R164, R28 ;  /* 0x000000a4a81c723c */ /* 0x048ff0000000181c */
[----:B------:R-:W-:Y:S01]  /*6380*/  HMMA.16816.F32 R32, R168, R166, R32 ;  /* 0x000000a6a820723c */ /* 0x000fe20000001820 */
[----:B------:R-:W-:Y:S06]  /*6390*/  LDSM.16.M88.4 R164, [R225+0x18100] ;  /* 0x01810000e1a4783b */ /* 0x000fec0000000200 */
[----:B------:R-:W2:Y:S01]  /*63a0*/  LDSM.16.M88.4 R168, [R224+0xc100] ;  /* 0x00c10000e0a8783b */ /* 0x000ea20000000200 */
[C---:B------:R-:W-:Y:S08]  /*63b0*/  HMMA.16816.F32 R4, R180.reuse, R188, R4 ;  /* 0x000000bcb404723c */ /* 0x040ff00000001804 */
[C---:B------:R-:W-:Y:S01]  /*63c0*/  HMMA.16816.F32 R8, R180.reuse, R190, R8 ;  /* 0x000000beb408723c */ /* 0x040fe20000001808 */
[----:B------:R-:W3:Y:S07]  /*63d0*/  LDSM.16.M88.4 R188, [R224+0xd900] ;  /* 0x00d90000e0bc783b */ /* 0x000eee0000000200 */
        /* <DEDUP_REMOVED lines=8> */
[----:B------:R-:W4:Y:S06]  /*6460*/  LDSM.16.M88.4 R180, [R216+0x4800] ;  /* 0x00480000d8b4783b */ /* 0x000f2c0000000200 */
[----:B------:R-:W-:Y:S01]  /*6470*/  LDSM.16.M88.4 R196, [R229+0xe100] ;  /* 0x00e10000e5c4783b */ /* 0x000fe20000000200 */
[C---:B--2---:R-:W-:Y:S08]  /*6480*/  HMMA.16816.F32 R4, R164.reuse, R168, R4 ;  /* 0x000000a8a404723c */ /* 0x044ff00000001804 */
[C---:B------:R-:W-:Y:S01]  /*6490*/  HMMA.16816.F32 R8, R164.reuse, R170, R8 ;  /* 0x000000aaa408723c */ /* 0x040fe20000001808 */
[----:B------:R-:W2:Y:S07]  /*64a0*/  LDSM.16.M88.4 R168, [R216+0x5000] ;  /* 0x00500000d8a8783b */ /* 0x000eae0000000200 */
[C---:B------:R-:W-:Y:S08]  /*64b0*/  HMMA.16816.F32 R12, R164.reuse, R172, R12 ;  /* 0x000000aca40c723c */ /* 0x040ff0000000180c */
[C---:B------:R-:W-:Y:S01]  /*64c0*/  HMMA.16816.F32 R16, R164.reuse, R174, R16 ;  /* 0x000000aea410723c */ /* 0x040fe20000001810 */
[----:B------:R-:W5:Y:S07]  /*64d0*/  LDSM.16.M88.4 R172, [R216+0x5800] ;  /* 0x00580000d8ac783b */ /* 0x000f6e0000000200 */
[C---:B------:R-:W-:Y:S08]  /*64e0*/  HMMA.16816.F32 R20, R164.reuse, R176, R20 ;  /* 0x000000b0a414723c */ /* 0x040ff00000001814 */
[C---:B------:R-:W-:Y:S01]  /*64f0*/  HMMA.16816.F32 R24, R164.reuse, R178, R24 ;  /* 0x000000b2a418723c */ /* 0x040fe20000001818 */
[----:B------:R-:W2:Y:S07]  /*6500*/  LDSM.16.M88.4 R176, [R230+0x1c100] ;  /* 0x01c10000e6b0783b */ /* 0x000eae0000000200 */
[C---:B---3--:R-:W-:Y:S08]  /*6510*/  HMMA.16816.F32 R28, R164.reuse, R188, R28 ;  /* 0x000000bca41c723c */ /* 0x048ff0000000181c */
[----:B------:R-:W-:Y:S01]  /*6520*/  HMMA.16816.F32 R32, R164, R190, R32 ;  /* 0x000000bea420723c */ /* 0x000fe20000001820 */
[----:B------:R-:W3:Y:S06]  /*6530*/  LDSM.16.M88.4 R164, [R229+0xe900] ;  /* 0x00e90000e5a4783b */ /* 0x000eec0000000200 */
[----:B------:R-:W3:Y:S01]  /*6540*/  LDSM.16.M88.4 R188, [R229+0xf100] ;  /* 0x00f10000e5bc783b */ /* 0x000ee20000000200 */
[C---:B-1----:R-:W-:Y:S08]  /*6550*/  HMMA.16816.F32 R4, R184.reuse, R192, R4 ;  /* 0x000000c0b804723c */ /* 0x042ff00000001804 */
[C---:B------:R-:W-:Y:S01]  /*6560*/  HMMA.16816.F32 R8, R184.reuse, R194, R8 ;  /* 0x000000c2b808723c */ /* 0x040fe20000001808 */
[----:B------:R-:W1:Y:S07]  /*6570*/  LDSM.16.M88.4 R192, [R229+0xf900] ;  /* 0x00f90000e5c0783b */ /* 0x000e6e0000000200 */
[C---:B----4-:R-:W-:Y:S08]  /*6580*/  HMMA.16816.F32 R12, R184.reuse, R180, R12 ;  /* 0x000000b4b80c723c */ /* 0x050ff0000000180c */
[C---:B------:R-:W-:Y:S01]  /*6590*/  HMMA.16816.F32 R16, R184.reuse, R182, R16 ;  /* 0x000000b6b810723c */ /* 0x040fe20000001810 */
[----:B------:R-:W-:Y:S07]  /*65a0*/  LDSM.16.M88.4 R180, [R206] ;  /* 0x00000000ceb4783b */ /* 0x000fee0000000200 */
[C---:B--2---:R-:W-:Y:S08]  /*65b0*/  HMMA.16816.F32 R20, R184.reuse, R168, R20 ;  /* 0x000000a8b814723c */ /* 0x044ff00000001814 */
[C---:B------:R-:W-:Y:S01]  /*65c0*/  HMMA.16816.F32 R24, R184.reuse, R170, R24 ;  /* 0x000000aab818723c */ /* 0x040fe20000001818 */
[----:B------:R-:W-:Y:S07]  /*65d0*/  LDSM.16.M88.4 R168, [R226+0x1c100] ;  /* 0x01c10000e2a8783b */ /* 0x000fee0000000200 */
[C---:B-----5:R-:W-:Y:S08]  /*65e0*/  HMMA.16816.F32 R28, R184.reuse, R172, R28 ;  /* 0x000000acb81c723c */ /* 0x060ff0000000181c */
[----:B------:R-:W-:Y:S01]  /*65f0*/  HMMA.16816.F32 R32, R184, R174, R32 ;  /* 0x000000aeb820723c */ /* 0x000fe20000001820 */
[----:B------:R-:W2:Y:S06]  /*6600*/  LDSM.16.M88.4 R172, [R207] ;  /* 0x00000000cfac783b */ /* 0x000eac0000000200 */
[----:B------:R-:W-:Y:S01]  /*6610*/  LDSM.16.M88.4 R184, [R204] ;  /* 0x00000000ccb8783b */ /* 0x000fe20000000200 */
[C---:B------:R-:W-:Y:S08]  /*6620*/  HMMA.16816.F32 R4, R176.reuse, R196, R4 ;  /* 0x000000c4b004723c */ /* 0x040ff00000001804 */
[C---:B------:R-:W-:Y:S01]  /*6630*/  HMMA.16816.F32 R8, R176.reuse, R198, R8 ;  /* 0x000000c6b008723c */ /* 0x040fe20000001808 */
[----:B------:R-:W-:Y:S07]  /*6640*/  LDSM.16.M88.4 R196, [R224+0xe100] ;  /* 0x00e10000e0c4783b */ /* 0x000fee0000000200 */
[C---:B---3--:R-:W-:Y:S08]  /*6650*/  HMMA.16816.F32 R12, R176.reuse, R164, R12 ;  /* 0x000000a4b00c723c */ /* 0x048ff0000000180c */
[C---:B------:R-:W-:Y:S01]  /*6660*/  HMMA.16816.F32 R16, R176.reuse, R166, R16 ;  /* 0x000000a6b010723c */ /* 0x040fe20000001810 */
[----:B------:R-:W3:Y:S07]  /*6670*/  LDSM.16.M88.4 R164, [R205] ;  /* 0x00000000cda4783b */ /* 0x000eee0000000200 */
[C---:B------:R-:W-:Y:S08]  /*6680*/  HMMA.16816.F32 R20, R176.reuse, R188, R20 ;  /* 0x000000bcb014723c */ /* 0x040ff00000001814 */
[C---:B------:R-:W-:Y:S01]  /*6690*/  HMMA.16816.F32 R24, R176.reuse, R190, R24 ;  /* 0x000000beb018723c */ /* 0x040fe20000001818 */
[----:B------:R-:W4:Y:S07]  /*66a0*/  LDSM.16.M88.4 R188, [R225+0x1c100] ;  /* 0x01c10000e1bc783b */ /* 0x000f2e0000000200 */
[C---:B-1----:R-:W-:Y:S08]  /*66b0*/  HMMA.16816.F32 R28, R176.reuse, R192, R28 ;  /* 0x000000c0b01c723c */ /* 0x042ff0000000181c */
[----:B------:R-:W-:Y:S01]  /*66c0*/  HMMA.16816.F32 R32, R176, R194, R32 ;  /* 0x000000c2b020723c */ /* 0x000fe20000001820 */
[----:B------:R-:W1:Y:S06]  /*66d0*/  LDSM.16.M88.4 R176, [R224+0xe900] ;  /* 0x00e90000e0b0783b */ /* 0x000e6c0000000200 */
[----:B------:R-:W-:Y:S01]  /*66e0*/  LDSM.16.M88.4 R192, [R224+0xf900] ;  /* 0x00f90000e0c0783b */ /* 0x000fe20000000200 */
        /* <DEDUP_REMOVED lines=11> */
[----:B------:R-:W3:Y:S06]  /*67a0*/  LDSM.16.M88.4 R168, [R216+0x6000] ;  /* 0x00600000d8a8783b */ /* 0x000eec0000000200 */
[----:B------:R-:W5:Y:S01]  /*67b0*/  LDSM.16.M88.4 R184, [R216+0x7000] ;  /* 0x00700000d8b8783b */ /* 0x000f620000000200 */
[C---:B----4-:R-:W-:Y:S08]  /*67c0*/  HMMA.16816.F32 R4, R188.reuse, R196, R4 ;  /* 0x000000c4bc04723c */ /* 0x050ff00000001804 */
[C---:B------:R-:W-:Y:S01]  /*67d0*/  HMMA.16816.F32 R8, R188.reuse, R198, R8 ;  /* 0x000000c6bc08723c */ /* 0x040fe20000001808 */
[----:B------:R-:W4:Y:S01]  /*67e0*/  LDSM.16.M88.4 R196, [R216+0x7800] ;  /* 0x00780000d8c4783b */ /* 0x000f220000000200 */
[----:B------:R-:W-:Y:S05]  /*67f0*/  DEPBAR.LE SB0, 0x0 ;  /* 0x000080000000791a */ /* 0x000fea0000000000 */
[----:B------:R-:W-:Y:S01]  /*6800*/  BAR.SYNC.DEFER_BLOCKING 0x0 ;  /* 0x0000000000007b1d */ /* 0x000fe20000010000 */
[C---:B-1----:R-:W-:Y:S08]  /*6810*/  HMMA.16816.F32 R12, R188.reuse, R176, R12 ;  /* 0x000000b0bc0c723c */ /* 0x042ff0000000180c */
[C---:B------:R-:W-:Y:S08]  /*6820*/  HMMA.16816.F32 R16, R188.reuse, R178, R16 ;  /* 0x000000b2bc10723c */ /* 0x040ff00000001810 */
[C---:B--2---:R-:W-:Y:S08]  /*6830*/  HMMA.16816.F32 R20, R188.reuse, R172, R20 ;  /* 0x000000acbc14723c */ /* 0x044ff00000001814 */
[C---:B------:R-:W-:Y:S08]  /*6840*/  HMMA.16816.F32 R24, R188.reuse, R174, R24 ;  /* 0x000000aebc18723c */ /* 0x040ff00000001818 */
[C---:B------:R-:W-:Y:S08]  /*6850*/  HMMA.16816.F32 R28, R188.reuse, R192, R28 ;  /* 0x000000c0bc1c723c */ /* 0x040ff0000000181c */
[----:B------:R-:W-:Y:S08]  /*6860*/  HMMA.16816.F32 R32, R188, R194, R32 ;  /* 0x000000c2bc20723c */ /* 0x000ff00000001820 */
[C---:B---3--:R-:W-:Y:S08]  /*6870*/  HMMA.16816.F32 R4, R164.reuse, R168, R4 ;  /* 0x000000a8a404723c */ /* 0x048ff00000001804 */
[C---:B------:R-:W-:Y:S08]  /*6880*/  HMMA.16816.F32 R8, R164.reuse, R170, R8 ;  /* 0x000000aaa408723c */ /* 0x040ff00000001808 */
[C---:B------:R-:W-:Y:S08]  /*6890*/  HMMA.16816.F32 R12, R164.reuse, R180, R12 ;  /* 0x000000b4a40c723c */ /* 0x040ff0000000180c */
[C---:B------:R-:W-:Y:S08]  /*68a0*/  HMMA.16816.F32 R16, R164.reuse, R182, R16 ;  /* 0x000000b6a410723c */ /* 0x040ff00000001810 */
[C---:B-----5:R-:W-:Y:S08]  /*68b0*/  HMMA.16816.F32 R20, R164.reuse, R184, R20 ;  /* 0x000000b8a414723c */ /* 0x060ff00000001814 */
[C---:B------:R-:W-:Y:S08]  /*68c0*/  HMMA.16816.F32 R24, R164.reuse, R186, R24 ;  /* 0x000000baa418723c */ /* 0x040ff00000001818 */
[C---:B----4-:R-:W-:Y:S08]  /*68d0*/  HMMA.16816.F32 R28, R164.reuse, R196, R28 ;  /* 0x000000c4a41c723c */ /* 0x050ff0000000181c */
[----:B------:R-:W-:Y:S01]  /*68e0*/  HMMA.16816.F32 R32, R164, R198, R32 ;  /* 0x000000c6a420723c */ /* 0x000fe20000001820 */
[----:B------:R-:W-:-:S07]  /*68f0*/  @P0 BRA `(.L_x_2754) ;  /* 0x0000045000000947 */ /* 0x000fce0003800000 */
[----:B------:R-:W-:Y:S01]  /*6900*/  IADD3 R172, -R247, 0x10, RZ ;  /* 0x00000010f7ac7810 */ /* 0x000fe20007ffe1ff */
[----:B------:R-:W-:Y:S01]  /*6910*/  ULEA UR5, UR21, UR10, 0x6 ;  /* 0x0000000a15057291 */ /* 0x000fe2000f8e303f */
[----:B------:R-:W-:Y:S01]  /*6920*/  IADD3 R170, -R244, 0x10, RZ ;  /* 0x00000010f4aa7810 */ /* 0x000fe20007ffe1ff */
[----:B------:R-:W-:Y:S01]  /*6930*/  IMAD.MOV.U32 R231, RZ, RZ, RZ ;  /* 0x000000ffffe77224 */ /* 0x000fe200078e00ff */
[----:B------:R-:W-:Y:S02]  /*6940*/  LOP3.LUT R172, R172, 0xf, RZ, 0xc0, !PT ;  /* 0x0000000facac7812 */ /* 0x000fe400078ec0ff */
[----:B------:R-:W-:Y:S01]  /*6950*/  LOP3.LUT R170, R170, 0xf, RZ, 0xc0, !PT ;  /* 0x0000000faaaa7812 */ /* 0x000fe200078ec0ff */
        /* <DEDUP_REMOVED lines=20> */
[----:B------:R-:W-:Y:S01]  /*6aa0*/  IADD3 R0, P0, R164, UR22, RZ ;  /* 0x00000016a4007c10 */ /* 0x000fe2000ff1e0ff */
[----:B------:R-:W-:Y:S02]  /*6ab0*/  IMAD.SHL.U32 R164, R200, 0x2, RZ ;  /* 0x00000002c8a47824 */ /* 0x000fe400078e00ff */
[----:B------:R-:W-:Y:S05]  /*6ac0*/  IMAD R166, R231, c[0x0][0x1f4], R166 ;  /* 0x00007d00e7a67a24 */ /* 0x000fea00078e02a6 */
[----:B------:R-:W-:Y:S02]  /*6ad0*/  IADD3.X R166, R165, UR18, R166, P0, !PT ;  /* 0x00000012a5a67c10 */ /* 0x000fe400087fe4a6 */
[----:B------:R-:W-:Y:S02]  /*6ae0*/  LEA R167, P0, R0, c[0x0][0x1c8], 0x1 ;  /* 0x0000720000a77a11 */ /* 0x000fe400078008ff */
[----:B------:R-:W-:Y:S02]  /*6af0*/  SHF.L.U64.HI R165, R200, 0x1, R203 ;  /* 0x00000001c8a57819 */ /* 0x000fe400000102cb */
[----:B------:R-:W-:Y:S01]  /*6b00*/  LEA.HI.X R166, R0, c[0x0][0x1cc], R166, 0x1, P0 ;  /* 0x0000730000a67a11 */ /* 0x000fe200000f0ca6 */
[----:B------:R-:W1:Y:S01]  /*6b10*/  SHFL.IDX PT, R168, R167, 0x1, 0x181f ;  /* 0x00381f00a7a87f89 */ /* 0x000e6200000e0000 */
[----:B------:R-:W-:Y:S03]  /*6b20*/  IADD3 R0, -R243, 0x10, RZ ;  /* 0x00000010f3007810 */ /* 0x000fe60007ffe1ff */
[----:B------:R-:W2:Y:S01]  /*6b30*/  SHFL.IDX PT, R169, R166, 0x1, 0x181f ;  /* 0x00381f00a6a97f89 */ /* 0x000ea200000e0000 */
[----:B------:R-:W-:Y:S03]  /*6b40*/  LOP3.LUT R0, R0, 0xf, RZ, 0xc0, !PT ;  /* 0x0000000f00007812 */ /* 0x000fe600078ec0ff */
[----:B------:R-:W3:Y:S04]  /*6b50*/  SHFL.IDX PT, R167, R167, RZ, 0x181f ;  /* 0x00181fffa7a77589 */ /* 0x000ee800000e0000 */
[----:B------:R-:W4:Y:S01]  /*6b60*/  SHFL.IDX PT, R166, R166, RZ, 0x181f ;  /* 0x00181fffa6a67589 */ /* 0x000f2200000e0000 */
[-C--:B-1----:R-:W-:Y:S04]  /*6b70*/  IADD3 R172, P2, P0, R172, R168.reuse, R248 ;  /* 0x000000a8acac7210 */ /* 0x082fe8000785e0f8 */
[-C--:B--2---:R-:W-:Y:S02]  /*6b80*/  IADD3.X R173, RZ, R169.reuse, R249, P2, P0 ;  /* 0x000000a9ffad7210 */ /* 0x084fe400017e04f9 */
[-C--:B------:R-:W-:Y:S04]  /*6b90*/  IADD3 R170, P2, P0, R170, R168.reuse, R245 ;  /* 0x000000a8aaaa7210 */ /* 0x080fe8000785e0f5 */
[-C--:B------:R-:W-:Y:S02]  /*6ba0*/  IADD3.X R171, RZ, R169.reuse, R246, P2, P0 ;  /* 0x000000a9ffab7210 */ /* 0x080fe400017e04f6 */
[----:B------:R-:W-:Y:S04]  /*6bb0*/  IADD3 R174, P2, P0, R0, R168, R164 ;  /* 0x000000a800ae7210 */ /* 0x000fe8000785e0a4 */
[--C-:B------:R-:W-:Y:S02]  /*6bc0*/  IADD3.X R175, RZ, R169, R165.reuse, P2, P0 ;  /* 0x000000a9ffaf7210 */ /* 0x100fe400017e04a5 */
[----:B---3--:R-:W-:Y:S02]  /*6bd0*/  IADD3 R164, P0, R167, R164, RZ ;  /* 0x000000a4a7a47210 */ /* 0x008fe40007f1e0ff */
[----:B------:R-:W-:Y:S03]  /*6be0*/  ISETP.GE.AND P2, PT, R235, c[0x0][0x1d4], PT ;  /* 0x00007500eb007a0c */ /* 0x000fe60003f46270 */
[C---:B----4-:R-:W-:Y:S01]  /*6bf0*/  IMAD.X R165, R166.reuse, 0x1, R165, P0 ;  /* 0x00000001a6a57824 */ /* 0x050fe200000e06a5 */
[C---:B------:R-:W-:Y:S05]  /*6c00*/  IADD3 R178, P0, R167.reuse, R250, RZ ;  /* 0x000000faa7b27210 */ /* 0x040fea0007f1e0ff */
        /* <DEDUP_REMOVED lines=20> */
.L_x_2754:
[----:B-1----:R-:W-:Y:S01]  /*6d50*/  IMAD.MOV.U32 R170, RZ, RZ, R236 ;  /* 0x000000ffffaa7224 */ /* 0x002fe200078e00ec */
[----:B------:R-:W-:Y:S01]  /*6d60*/  PLOP3.LUT P0, PT, PT, PT, UP2, 0x80, 0x0 ;  /* 0x000000000000781c */ /* 0x000fe20003f0f028 */
[----:B------:R-:W0:Y:S01]  /*6d70*/  LDGDEPBAR ;  /* 0x00000000000079af */ /* 0x000e220000000000 */
[----:B------:R-:W-:Y:S01]  /*6d80*/  USHF.L.U32 UR5, UR21, 0x6, URZ ;  /* 0x0000000615057899 */ /* 0x000fe2000800063f */
[----:B------:R-:W-:Y:S10]  /*6d90*/  IMAD.U32 R164, RZ, RZ, UR11 ;  /* 0x0000000bffa47e24 */ /* 0x000ff4000f8e00ff */
[----:B------:R-:W-:Y:S01]  /*6da0*/  @P0 IMAD.HI.U32 R0, R236, c[0x0][0x2c8], RZ ;  /* 0x0000b200ec000a27 */ /* 0x000fe200078e00ff */
[----:B------:R-:W-:Y:S11]  /*6db0*/  PLOP3.LUT P0, PT, PT, PT, UP2, 0x80, 0x0 ;  /* 0x000000000000781c */ /* 0x000ff60003f0f028 */
[----:B------:R-:W-:Y:S02]  /*6dc0*/  @!UPT UIADD3 URZ, URZ, URZ, URZ ;  /* 0x0000003f3f3ff290 */ /* 0x000fe4000fffe03f */
[----:B------:R-:W-:Y:S01]  /*6dd0*/  @P0 SHF.R.U32.HI R170, RZ, c[0x0][0x2cc], R0 ;  /* 0x0000b300ffaa0a19 */ /* 0x000fe20000011600 */
[----:B------:R-:W-:Y:S01]  /*6de0*/  IMAD.U32 R0, RZ, RZ, UR5 ;  /* 0x00000005ff007e24 */ /* 0x000fe2000f8e00ff */
[----:B------:R-:W-:Y:S03]  /*6df0*/  PLOP3.LUT P0, PT, PT, PT, UP1, 0x40, 0x0 ;  /* 0x000000000000781c */ /* 0x000fe60003f0e818 */
[----:B------:R-:W1:Y:S01]  /*6e00*/  SHFL.IDX PT, R167, R170, RZ, 0x1c1f ;  /* 0x001c1fffaaa77589 */ /* 0x000e6200000e0000 */
[----:B------:R-:W-:Y:S05]  /*6e10*/  IADD3 R165, -R237, 0x1, -R0 ;  /* 0x00000001eda57810 */ /* 0x000fea0007ffe900 */
        /* <DEDUP_REMOVED lines=22> */
.L_x_2757:
[----:B------:R-:W-:Y:S04]  /*6f80*/  MOV R166, c[0x0][0x32c] ;  /* 0x0000cb0000a67a02 */ /* 0x000fe80000000f00 */
[----:B------:R-:W-:Y:S11]  /*6f90*/  ISETP.NE.AND P0, PT, R166, 0x1, PT ;  /* 0x00000001a600780c */ /* 0x000ff60003f05270 */
[----:B------:R-:W-:Y:S02]  /*6fa0*/  @!UPT UIADD3 URZ, URZ, URZ, URZ ;  /* 0x0000003f3f3ff290 */ /* 0x000fe4000fffe03f */
[----:B------:R-:W-:Y:S05]  /*6fb0*/  @P0 IMAD.HI.U32 R166, R167, c[0x0][0x330], RZ ;  /* 0x0000cc00a7a60a27 */ /* 0x000fea00078e00ff */
[----:B------:R-:W-:Y:S02]  /*6fc0*/  @P0 SHF.R.U32.HI R167, RZ, c[0x0][0x334], R166 ;  /* 0x0000cd00ffa70a19 */ /* 0x000fe400000116a6 */
.L_x_2758:
[----:B------:R-:W-:Y:S05]  /*6fd0*/  BSYNC B0 ;  /* 0x0000000000007941 */ /* 0x000fea0003800000 */
.L_x_2756:
[----:B------:R-:W-:Y:S04]  /*6fe0*/  IMAD R167, R167, c[0x0][0x32c], -R0 ;  /* 0x0000cb00a7a77a24 */ /* 0x000fe800078e0a00 */
[----:B------:R-:W-:Y:S05]  /*6ff0*/  IMAD.IADD R167, R167, 0x1, -R237 ;  /* 0x00000001a7a77824 */ /* 0x000fea00078e0aed */
[----:B------:R-:W-:Y:S02]  /*7000*/  IADD3 R166, R167, c[0x0][0x32c], RZ ;  /* 0x0000cb00a7a67a10 */ /* 0x000fe40007ffe0ff */
[----:B------:R-:W-:Y:S02]  /*7010*/  IMNMX R168, R168, R167, !PT ;  /* 0x000000a7a8a87217 */ /* 0x000fe40007800200 */
[----:B------:R-:W-:Y:S02]  /*7020*/  IMNMX R169, R169, R166, PT ;  /* 0x000000a6a9a97217 */ /* 0x000fe40003800200 */
.L_x_2755:
[----:B------:R-:W-:Y:S06]  /*7030*/  UISETP.GT.AND UP0, UPT, UR21, -0x1, UPT ;  /* 0xffffffff1500788c */ /* 0x000fec000bf04270 */
[----:B------:R-:W-:Y:S04]  /*7040*/  PLOP3.LUT P0, PT, PT, PT, UP0, 0x80, 0x0 ;  /* 0x000000000000781c */ /* 0x000fe80003f0f008 */
[----:B------:R-:W-:Y:S04]  /*7050*/  ISETP.GT.AND P0, PT, R168, RZ, P0 ;  /* 0x000000ffa800720c */ /* 0x000fe80000704270 */
        /* <DEDUP_REMOVED lines=83> */
.L_x_2761:
[----:B------:R-:W-:Y:S04]  /*7590*/  MOV R4, c[0x0][0x32c] ;  /* 0x0000cb0000047a02 */ /* 0x000fe80000000f00 */
[----:B------:R-:W-:Y:S11]  /*75a0*/  ISETP.NE.AND P0, PT, R4, 0x1, PT ;  /* 0x000000010400780c */ /* 0x000ff60003f05270 */
[----:B------:R-:W-:Y:S02]  /*75b0*/  @!UPT UIADD3 URZ, URZ, URZ, URZ ;  /* 0x0000003f3f3ff290 */ /* 0x000fe4000fffe03f */
[----:B------:R-:W-:Y:S05]  /*75c0*/  @P0 IMAD.HI.U32 R4, R5, c[0x0][0x330], RZ ;  /* 0x0000cc0005040a27 */ /* 0x000fea00078e00ff */
[----:B------:R-:W-:Y:S02]  /*75d0*/  @P0 SHF.R.U32.HI R5, RZ, c[0x0][0x334], R4 ;  /* 0x0000cd00ff050a19 */ /* 0x000fe40000011604 */
.L_x_2762:
[----:B------:R-:W-:Y:S05]  /*75e0*/  BSYNC B0 ;  /* 0x0000000000007941 */ /* 0x000fea0003800000 */
.L_x_2760:
[----:B------:R-:W-:Y:S04]  /*75f0*/  IMAD R0, R5, c[0x0][0x32c], -R0 ;  /* 0x0000cb0005007a24 */ /* 0x000fe800078e0a00 */
[----:B------:R-:W-:Y:S05]  /*7600*/  IMAD.IADD R4, R0, 0x1, -R237 ;  /* 0x0000000100047824 */ /* 0x000fea00078e0aed */
[----:B------:R-:W-:Y:S02]  /*7610*/  IADD3 R0, R4, c[0x0][0x32c], RZ ;  /* 0x0000cb0004007a10 */ /* 0x000fe40007ffe0ff */
[----:B------:R-:W-:Y:S02]  /*7620*/  IMNMX R164, R164, R4, !PT ;  /* 0x00000004a4a47217 */ /* 0x000fe40007800200 */
[----:B------:R-:W-:Y:S02]  /*7630*/  IMNMX R165, R165, R0, PT ;  /* 0x00000000a5a57217 */ /* 0x000fe40003800200 */
.L_x_2759:
[----:B------:R-:W-:Y:S02]  /*7640*/  PLOP3.LUT P0, PT, PT, PT, UP0, 0x80, 0x0 ;  /* 0x000000000000781c */ /* 0x000fe40003f0f008 */
        /* <DEDUP_REMOVED lines=58> */
[C---:B------:R-:W-:Y:S04]  /*79f0*/  ISETP.LT.OR P0, PT, R165.reuse, 0x21, P0 ;  /* 0x00000021a500780c */ /* 0x040fe80000701670 */
        /* <DEDUP_REMOVED lines=10> */
[----:B------:R-:W-:Y:S01]  /*7aa0*/  ISETP.GT.AND P0, PT, R164, 0x28, P0 ;  /* 0x00000028a400780c */ /* 0x000fe20000704270 */
[----:B------:R-:W-:Y:S03]  /*7ab0*/  LDSM.16.MT88.4 R20, [R222+0x100] ;  /* 0x00010000de14783b */ /* 0x000fe60000004200 */
[C---:B------:R-:W-:Y:S04]  /*7ac0*/  ISETP.LT.OR P0, PT, R165.reuse, 0x29, P0 ;  /* 0x00000029a500780c */ /* 0x040fe80000701670 */
[----:B------:R-:W-:Y:S02]  /*7ad0*/  FSEL R196, R26, -INF , !P0 ;  /* 0xff8000001ac47808 */ /* 0x000fe40004000000 */
[----:B------:R-:W-:Y:S02]  /*7ae0*/  PLOP3.LUT P0, PT, PT, PT, UP0, 0x80, 0x0 ;  /* 0x000000000000781c */ /* 0x000fe40003f0f008 */
[----:B------:R-:W-:Y:S02]  /*7af0*/  FMNMX.FTZ R5, R196, R5, !PT ;  /* 0x00000005c4057209 */ /* 0x000fe40007810000 */
[----:B------:R-:W-:Y:S02]  /*7b00*/  ISETP.GT.AND P0, PT, R164, 0x29, P0 ;  /* 0x00000029a400780c */ /* 0x000fe40000704270 */
[----:B-1----:R-:W-:Y:S02]  /*7b10*/  FMNMX.FTZ R0, R0, R12, !PT ;  /* 0x0000000c00007209 */ /* 0x002fe40007810000 */
[----:B------:R-:W-:Y:S01]  /*7b20*/  ISETP.LT.OR P0, PT, R165, 0x2a, P0 ;  /* 0x0000002aa500780c */ /* 0x000fe20000701670 */
[----:B------:R-:W-:Y:S02]  /*7b30*/  LDSM.16.MT88.4 R12, [R227+0x100] ;  /* 0x00010000e30c783b */ /* 0x000fe40000004200 */
[----:B------:R-:W-:Y:S01]  /*7b40*/  FMUL.FTZ R186, R0, c[0x0][0x2d0] ;  /* 0x0000b40000ba7a20 */ /* 0x000fe20000410000 */
        /* <DEDUP_REMOVED lines=8> */
[C---:B------:R-:W-:Y:S04]  /*7bd0*/  ISETP.GT.AND P0, PT, R164.reuse, 0x31, P0 ;  /* 0x00000031a400780c */ /* 0x040fe80000704270 */
[----:B------:R-:W-:Y:S04]  /*7be0*/  ISETP.LT.OR P0, PT, R165, 0x32, P0 ;  /* 0x00000032a500780c */ /* 0x000fe80000701670 */
[----:B------:R-:W-:Y:S02]  /*7bf0*/  FSEL R175, R31, -INF , !P0 ;  /* 0xff8000001faf7808 */ /* 0x000fe40004000000 */
[----:B------:R-:W-:Y:S01]  /*7c00*/  PLOP3.LUT P0, PT, PT, PT, UP0, 0x80, 0x0 ;  /* 0x000000000000781c */ /* 0x000fe20003f0f008 */
[----:B------:R-:W-:Y:S01]  /*7c10*/  LDSM.16.MT88.4 R28, [R221+0x100] ;  /* 0x00010000dd1c783b */ /* 0x000fe20000004200 */
[----:B------:R-:W-:Y:S02]  /*7c20*/  FMNMX.FTZ R5, R175, R5, !PT ;  /* 0x00000005af057209 */ /* 0x000fe40007810000 */
[----:B------:R-:W-:Y:S04]  /*7c30*/  ISETP.GT.AND P0, PT, R164, 0x38, P0 ;  /* 0x00000038a400780c */ /* 0x000fe80000704270 */
[----:B------:R-:W-:Y:S04]  /*7c40*/  ISETP.LT.OR P0, PT, R165, 0x39, P0 ;  /* 0x00000039a500780c */ /* 0x000fe80000701670 */
        /* <DEDUP_REMOVED lines=8> */
[----:B------:R-:W-:Y:S02]  /*7cd0*/  FSETP.NEU.FTZ.AND P0, PT, R0, -INF , PT ;  /* 0xff8000000000780b */ /* 0x000fe40003f1d000 */
[----:B------:R-:W-:Y:S02]  /*7ce0*/  FMNMX.FTZ R5, R165, R5, !PT ;  /* 0x00000005a5057209 */ /* 0x000fe40007810000 */
[----:B------:R-:W-:Y:S03]  /*7cf0*/  FSEL R186, R186, RZ, P0 ;  /* 0x000000ffbaba7208 */ /* 0x000fe60000000000 */
[----:B------:R-:W1:Y:S02]  /*7d00*/  SHFL.BFLY PT, R4, R5, 0x2, 0x1f ;  /* 0x0c401f0005047f89 */ /* 0x000e6400000e0000 */
        /* <DEDUP_REMOVED lines=12> */
[--C-:B------:R-:W-:Y:S01]  /*7dd0*/  FFMA.FTZ R190, R190, c[0x0][0x2d0], -R186.reuse ;  /* 0x0000b400bebe7a23 */ /* 0x100fe200000108ba */
[----:B-1----:R-:W-:Y:S01]  /*7de0*/  FMNMX.FTZ R4, R5, R4, !PT ;  /* 0x0000000405047209 */ /* 0x002fe20007810000 */
[--C-:B------:R-:W-:Y:S01]  /*7df0*/  FFMA.FTZ R199, R199, c[0x0][0x2d0], -R186.reuse ;  /* 0x0000b400c7c77a23 */ /* 0x100fe200000108ba */
[----:B------:R-:W-:Y:S01]  /*7e00*/  FSEL R5, R0, RZ, P0 ;  /* 0x000000ff00057208 */ /* 0x000fe20000000000 */
[----:B------:R-:W-:Y:S02]  /*7e10*/  FFMA.FTZ R198, R198, c[0x0][0x2d0], -R186 ;  /* 0x0000b400c6c67a23 */ /* 0x000fe400000108ba */
[----:B------:R-:W1:Y:S01]  /*7e20*/  SHFL.BFLY PT, R164, R4, 0x1, 0x1f ;  /* 0x0c201f0004a47f89 */ /* 0x000e6200000e0000 */
[----:B------:R-:W-:Y:S01]  /*7e30*/  MUFU.EX2 R166, R166 ;  /* 0x000000a600a67308 */ /* 0x000fe20000000800 */
[----:B------:R-:W-:Y:S04]  /*7e40*/  FADD.FTZ R3, -R5, R3 ;  /* 0x0000000305037221 */ /* 0x000fe80000010100 */
[----:B------:R-:W-:Y:S05]  /*7e50*/  FMUL.FTZ R3, R3, c[0x0][0x2d0] ;  /* 0x0000b40003037a20 */ /* 0x000fea0000410000 */
[----:B------:R-:W3:Y:S01]  /*7e60*/  MUFU.EX2 R180, R180 ;  /* 0x000000b400b47308 */ /* 0x000ee20000000800 */
[----:B--2---:R-:W-:Y:S09]  /*7e70*/  F2FP.PACK_AB R168, R167, R181 ;  /* 0x000000b5a7a8723e */ /* 0x004ff200000000ff */
[----:B------:R-:W2:Y:S01]  /*7e80*/  MUFU.EX2 R3, R3 ;  /* 0x0000000300037308 */ /* 0x000ea20000000800 */
[----:B-1----:R-:W-:Y:S04]  /*7e90*/  FMNMX.FTZ R164, R4, R164, !PT ;  /* 0x000000a404a47209 */ /* 0x002fe80007810000 */
[C---:B------:R-:W-:Y:S01]  /*7ea0*/  FSETP.NEU.FTZ.AND P0, PT, R164.reuse, -INF , PT ;  /* 0xff800000a400780b */ /* 0x040fe20003f1d000 */
[C---:B------:R-:W-:Y:S04]  /*7eb0*/  FMUL.FTZ R172, R164.reuse, c[0x0][0x2d0] ;  /* 0x0000b400a4ac7a20 */ /* 0x040fe80000410000 */
[----:B------:R-:W-:Y:S01]  /*7ec0*/  MUFU.EX2 R187, R187 ;  /* 0x000000bb00bb7308 */ /* 0x000fe20000000800 */
[----:B------:R-:W-:Y:S02]  /*7ed0*/  FSEL R4, R164, RZ, P0 ;  /* 0x000000ffa4047208 */ /* 0x000fe40000000000 */
[----:B------:R-:W-:Y:S02]  /*7ee0*/  FSEL R172, R172, RZ, P0 ;  /* 0x000000ffacac7208 */ /* 0x000fe40000000000 */
[----:B---3--:R-:W-:Y:S01]  /*7ef0*/  F2FP.PACK_AB R170, R180, R166 ;  /* 0x000000a6b4aa723e */ /* 0x008fe200000000ff */
[----:B------:R-:W-:Y:S01]  /*7f00*/  FADD.FTZ R2, -R4, R2 ;  /* 0x0000000204027221 */ /* 0x000fe20000010100 */
[----:B------:R-:W-:Y:S01]  /*7f10*/  PLOP3.LUT P0, PT, PT, PT, UP0, 0x80, 0x0 ;  /* 0x000000000000781c */ /* 0x000fe20003f0f008 */
[--C-:B------:R-:W-:Y:S02]  /*7f20*/  FFMA.FTZ R185, R6, c[0x0][0x2d0], -R172.reuse ;  /* 0x0000b40006b97a23 */ /* 0x100fe400000108ac */
[--C-:B------:R-:W-:Y:S01]  /*7f30*/  FFMA.FTZ R184, R7, c[0x0][0x2d0], -R172.reuse ;  /* 0x0000b40007b87a23 */ /* 0x100fe200000108ac */
[----:B------:R-:W-:Y:S01]  /*7f40*/  MUFU.EX2 R188, R188 ;  /* 0x000000bc00bc7308 */ /* 0x000fe20000000800 */
[--C-:B------:R-:W-:Y:S02]  /*7f50*/  FFMA.FTZ R183, R10, c[0x0][0x2d0], -R172.reuse ;  /* 0x0000b4000ab77a23 */ /* 0x100fe400000108ac */
[--C-:B------:R-:W-:Y:S02]  /*7f60*/  FFMA.FTZ R182, R11, c[0x0][0x2d0], -R172.reuse ;  /* 0x0000b4000bb67a23 */ /* 0x100fe400000108ac */
[----:B------:R-:W-:Y:S02]  /*7f70*/  FMUL.FTZ R2, R2, c[0x0][0x2d0] ;  /* 0x0000b40002027a20 */ /* 0x000fe40000410000 */
[C---:B--2---:R-:W-:Y:S01]  /*7f80*/  FMUL.FTZ R4, R3.reuse, R160 ;  /* 0x000000a003047220 */ /* 0x044fe20000410000 */
[----:B------:R-:W-:Y:S01]  /*7f90*/  MOV R160, R16 ;  /* 0x0000001000a07202 */ /* 0x000fe20000000f00 */
[C---:B------:R-:W-:Y:S01]  /*7fa0*/  FMUL.FTZ R5, R3.reuse, R161 ;  /* 0x000000a103057220 */ /* 0x040fe20000410000 */
[----:B------:R-:W-:Y:S01]  /*7fb0*/  MUFU.EX2 R185, R185 ;  /* 0x000000b900b97308 */ /* 0x000fe20000000800 */
[----:B------:R-:W-:Y:S01]  /*7fc0*/  MOV R161, R171 ;  /* 0x000000ab00a17202 */ /* 0x000fe20000000f00 */
[C---:B------:R-:W-:Y:S02]  /*7fd0*/  FMUL.FTZ R8, R3.reuse, R156 ;  /* 0x0000009c03087220 */ /* 0x040fe40000410000 */
[C---:B------:R-:W-:Y:S02]  /*7fe0*/  FMUL.FTZ R9, R3.reuse, R157 ;  /* 0x0000009d03097220 */ /* 0x040fe40000410000 */
[C---:B------:R-:W-:Y:S02]  /*7ff0*/  FMUL.FTZ R16, R3.reuse, R136 ;  /* 0x0000008803107220 */ /* 0x040fe40000410000 */
[C---:B------:R-:W-:Y:S02]  /*8000*/  FMUL.FTZ R17, R3.reuse, R137 ;  /* 0x0000008903117220 */ /* 0x040fe40000410000 */
[----:B------:R-:W1:Y:S01]  /*8010*/  MUFU.EX2 R2, R2 ;  /* 0x0000000200027308 */ /* 0x000e620000000800 */
[C---:B------:R-:W-:Y:S02]  /*8020*/  FMUL.FTZ R24, R3.reuse, R144 ;  /* 0x0000009003187220 */ /* 0x040fe40000410000 */
[C---:B------:R-:W-:Y:S02]  /*8030*/  FMUL.FTZ R25, R3.reuse, R145 ;  /* 0x0000009103197220 */ /* 0x040fe40000410000 */
[C---:B------:R-:W-:Y:S02]  /*8040*/  FMUL.FTZ R32, R3.reuse, R152 ;  /* 0x0000009803207220 */ /* 0x040fe40000410000 */
[----:B------:R-:W-:Y:S02]  /*8050*/  FMUL.FTZ R33, R3, R153 ;  /* 0x0000009903217220 */ /* 0x000fe40000410000 */
[--C-:B------:R-:W-:Y:S01]  /*8060*/  FFMA.FTZ R177, R177, c[0x0][0x2d0], -R172.reuse ;  /* 0x0000b400b1b17a23 */ /* 0x100fe200000108ac */
[----:B------:R-:W2:Y:S01]  /*8070*/  MUFU.EX2 R184, R184 ;  /* 0x000000b800b87308 */ /* 0x000ea20000000800 */
[--C-:B------:R-:W-:Y:S02]  /*8080*/  FFMA.FTZ R175, R175, c[0x0][0x2d0], -R172.reuse ;  /* 0x0000b400afaf7a23 */ /* 0x100fe400000108ac */
[--C-:B------:R-:W-:Y:S02]  /*8090*/  FFMA.FTZ R173, R173, c[0x0][0x2d0], -R172.reuse ;  /* 0x0000b400adad7a23 */ /* 0x100fe400000108ac */
        /* <DEDUP_REMOVED lines=8> */
[C---:B------:R-:W-:Y:S01]  /*8120*/  FMUL.FTZ R10, R2.reuse, R158 ;  /* 0x0000009e020a7220 */ /* 0x040fe20000410000 */
[----:B------:R-:W1:Y:S01]  /*8130*/  MUFU.EX2 R182, R182 ;  /* 0x000000b600b67308 */ /* 0x000e620000000800 */
[C---:B------:R-:W-:Y:S02]  /*8140*/  FMUL.FTZ R11, R2.reuse, R159 ;  /* 0x0000009f020b7220 */ /* 0x040fe40000410000 */
[----:B------:R-:W-:Y:S01]  /*8150*/  FMUL.FTZ R18, R2, R138 ;  /* 0x0000008a02127220 */ /* 0x000fe20000410000 */
[----:B--2---:R-:W-:Y:S01]  /*8160*/  F2FP.PACK_AB R169, R184, R185 ;  /* 0x000000b9b8a9723e */ /* 0x004fe200000000ff */
[C---:B------:R-:W-:Y:S01]  /*8170*/  FMUL.FTZ R19, R2.reuse, R139 ;  /* 0x0000008b02137220 */ /* 0x040fe20000410000 */
[----:B------:R-:W-:Y:S01]  /*8180*/  LDSM.16.MT88.4 R156, [R227+0x4900] ;  /* 0x00490000e39c783b */ /* 0x000fe20000004200 */
[C---:B------:R-:W-:Y:S02]  /*8190*/  FMUL.FTZ R26, R2.reuse, R146 ;  /* 0x00000092021a7220 */ /* 0x040fe40000410000 */
[C---:B------:R-:W-:Y:S01]  /*81a0*/  FMUL.FTZ R27, R2.reuse, R147 ;  /* 0x00000093021b7220 */ /* 0x040fe20000410000 */
[----:B------:R-:W-:Y:S01]  /*81b0*/  MUFU.EX2 R189, R189 ;  /* 0x000000bd00bd7308 */ /* 0x000fe20000000800 */
[C---:B------:R-:W-:Y:S02]  /*81c0*/  FMUL.FTZ R34, R2.reuse, R154 ;  /* 0x0000009a02227220 */ /* 0x040fe40000410000 */
[C---:B------:R-:W-:Y:S01]  /*81d0*/  FMUL.FTZ R35, R2.reuse, R155 ;  /* 0x0000009b02237220 */ /* 0x040fe20000410000 */
[----:B------:R-:W-:Y:S01]  /*81e0*/  LDSM.16.MT88.4 R136, [R227+0x2100] ;  /* 0x00210000e388783b */ /* 0x000fe20000004200 */
[C---:B------:R-:W-:Y:S02]  /*81f0*/  FMUL.FTZ R38, R2.reuse, R38 ;  /* 0x0000002602267220 */ /* 0x040fe40000410000 */
[C---:B------:R-:W-:Y:S02]  /*8200*/  FMUL.FTZ R39, R2.reuse, R39 ;  /* 0x0000002702277220 */ /* 0x040fe40000410000 */
[C---:B------:R-:W-:Y:S01]  /*8210*/  FMUL.FTZ R42, R2.reuse, R42 ;  /* 0x0000002a022a7220 */ /* 0x040fe20000410000 */
[----:B------:R-:W-:Y:S01]  /*8220*/  MUFU.EX2 R190, R190 ;  /* 0x000000be00be7308 */ /* 0x000fe20000000800 */
[----:B------:R-:W-:Y:S01]  /*8230*/  FMUL.FTZ R43, R2, R43 ;  /* 0x0000002b022b7220 */ /* 0x000fe20000410000 */
[----:B------:R-:W-:Y:S01]  /*8240*/  LDSM.16.MT88.4 R144, [R222+0x900] ;  /* 0x00090000de90783b */ /* 0x000fe20000004200 */
[C---:B------:R-:W-:Y:S01]  /*8250*/  FMUL.FTZ R45, R3.reuse, R45 ;  /* 0x0000002d032d7220 */ /* 0x040fe20000410000 */
[----:B-1----:R-:W-:Y:S01]  /*8260*/  F2FP.PACK_AB R171, R182, R183 ;  /* 0x000000b7b6ab723e */ /* 0x002fe200000000ff */
[C---:B------:R-:W-:Y:S02]  /*8270*/  FMUL.FTZ R46, R2.reuse, R46 ;  /* 0x0000002e022e7220 */ /* 0x040fe40000410000 */
[C---:B------:R-:W-:Y:S02]  /*8280*/  FMUL.FTZ R47, R2.reuse, R47 ;  /* 0x0000002f022f7220 */ /* 0x040fe40000410000 */
[C---:B------:R-:W-:Y:S01]  /*8290*/  FMUL.FTZ R48, R3.reuse, R48 ;  /* 0x0000003003307220 */ /* 0x040fe20000410000 */
[----:B------:R-:W-:Y:S01]  /*82a0*/  LDSM.16.MT88.4 R152, [R227+0x2900] ;  /* 0x00290000e398783b */ /* 0x000fe20000004200 */
[C---:B------:R-:W-:Y:S01]  /*82b0*/  HMMA.16816.F32 R4, R168.reuse, R12, R4 ;  /* 0x0000000ca804723c */ /* 0x040fe20000001804 */
[----:B------:R-:W-:Y:S04]  /*82c0*/  MUFU.EX2 R199, R199 ;  /* 0x000000c700c77308 */ /* 0x000fe80000000800 */
[C---:B------:R-:W-:Y:S02]  /*82d0*/  FMUL.FTZ R49, R3.reuse, R49 ;  /* 0x0000003103317220 */ /* 0x040fe40000410000 */
[C---:B------:R-:W-:Y:S01]  /*82e0*/  FMUL.FTZ R12, R3.reuse, R132 ;  /* 0x00000084030c7220 */ /* 0x040fe20000410000 */
[C---:B------:R-:W-:Y:S03]  /*82f0*/  HMMA.16816.F32 R8, R168.reuse, R14, R8 ;  /* 0x0000000ea808723c */ /* 0x040fe60000001808 */
[----:B------:R-:W-:Y:S01]  /*8300*/  MUFU.EX2 R198, R198 ;  /* 0x000000c600c67308 */ /* 0x000fe20000000800 */
[C---:B------:R-:W-:Y:S02]  /*8310*/  FMUL.FTZ R13, R3.reuse, R133 ;  /* 0x00000085030d7220 */ /* 0x040fe40000410000 */
[C---:B------:R-:W-:Y:S02]  /*8320*/  FMUL.FTZ R50, R2.reuse, R50 ;  /* 0x0000003202327220 */ /* 0x040fe40000410000 */
[C---:B------:R-:W-:Y:S04]  /*8330*/  FMUL.FTZ R14, R2.reuse, R134 ;  /* 0x00000086020e7220 */ /* 0x040fe80000410000 */
[C---:B------:R-:W-:Y:S02]  /*8340*/  FMUL.FTZ R15, R2.reuse, R135 ;  /* 0x00000087020f7220 */ /* 0x040fe40000410000 */
[----:B------:R-:W1:Y:S01]  /*8350*/  LDSM.16.MT88.4 R132, [R220+0x100] ;  /* 0x00010000dc84783b */ /* 0x000e620000004200 */
        /* <DEDUP_REMOVED lines=11> */
[----:B------:R-:W2:Y:S01]  /*8410*/  LDSM.16.MT88.4 R140, [R222+0x2100] ;  /* 0x00210000de8c783b */ /* 0x000ea20000004200 */
        /* <DEDUP_REMOVED lines=11> */
[----:B------:R-:W-:Y:S01]  /*84d0*/  LDSM.16.MT88.4 R148, [R220+0x900] ;  /* 0x00090000dc94783b */ /* 0x000fe20000004200 */
[C---:B------:R-:W-:Y:S02]  /*84e0*/  FMUL.FTZ R61, R3.reuse, R61 ;  /* 0x0000003d033d7220 */ /* 0x040fe40000410000 */
[C---:B------:R-:W-:Y:S02]  /*84f0*/  FMUL.FTZ R62, R2.reuse, R62 ;  /* 0x0000003e023e7220 */ /* 0x040fe40000410000 */
        /* <DEDUP_REMOVED lines=87> */
[----:B------:R-:W3:Y:S02]  /*8a70*/  LDSM.16.MT88.4 R136, [R227+0x900] ;  /* 0x00090000e388783b */ /* 0x000ee40000004200 */
[C---:B------:R-:W-:Y:S02]  /*8a80*/  FMUL.FTZ R118, R2.reuse, R118 ;  /* 0x0000007602767220 */ /* 0x040fe40000410000 */
[----:B------:R-:W-:Y:S02]  /*8a90*/  FMUL.FTZ R119, R2, R119 ;  /* 0x0000007702777220 */ /* 0x000fe40000410000 */
[--C-:B------:R-:W-:Y:S02]  /*8aa0*/  FFMA.FTZ R191, R191, c[0x0][0x2d0], -R172.reuse ;  /* 0x0000b400bfbf7a23 */ /* 0x100fe400000108ac */
[--C-:B------:R-:W-:Y:S03]  /*8ab0*/  FFMA.FTZ R192, R192, c[0x0][0x2d0], -R172.reuse ;  /* 0x0000b400c0c07a23 */ /* 0x100fe600000108ac */
[C---:B--2---:R-:W-:Y:S01]  /*8ac0*/  HMMA.16816.F32 R116, R168.reuse, R140, R116 ;  /* 0x0000008ca874723c */ /* 0x044fe20000001874 */
[----:B------:R-:W-:Y:S02]  /*8ad0*/  MUFU.EX2 R191, R191 ;  /* 0x000000bf00bf7308 */ /* 0x000fe40000000800 */
[--C-:B------:R-:W-:Y:S02]  /*8ae0*/  FFMA.FTZ R193, R193, c[0x0][0x2d0], -R172.reuse ;  /* 0x0000b400c1c17a23 */ /* 0x100fe400000108ac */
[C---:B------:R-:W-:Y:S02]  /*8af0*/  FMUL.FTZ R120, R3.reuse, R120 ;  /* 0x0000007803787220 */ /* 0x040fe40000410000 */
[----:B------:R-:W-:Y:S02]  /*8b00*/  FMUL.FTZ R121, R3, R121 ;  /* 0x0000007903797220 */ /* 0x000fe40000410000 */
[C---:B------:R-:W-:Y:S02]  /*8b10*/  FMUL.FTZ R122, R2.reuse, R122 ;  /* 0x0000007a027a7220 */ /* 0x040fe40000410000 */
[----:B------:R-:W2:Y:S01]  /*8b20*/  MUFU.EX2 R192, R192 ;  /* 0x000000c000c07308 */ /* 0x000ea20000000800 */
[----:B------:R-:W-:Y:S02]  /*8b30*/  FMUL.FTZ R123, R2, R123 ;  /* 0x0000007b027b7220 */ /* 0x000fe40000410000 */
[--C-:B------:R-:W-:Y:S02]  /*8b40*/  FFMA.FTZ R194, R194, c[0x0][0x2d0], -R172.reuse ;  /* 0x0000b400c2c27a23 */ /* 0x100fe400000108ac */
[--C-:B------:R-:W-:Y:S02]  /*8b50*/  FFMA.FTZ R252, R252, c[0x0][0x2d0], -R172.reuse ;  /* 0x0000b400fcfc7a23 */ /* 0x100fe400000108ac */
[--C-:B------:R-:W-:Y:S01]  /*8b60*/  FFMA.FTZ R197, R197, c[0x0][0x2d0], -R172.reuse ;  /* 0x0000b400c5c57a23 */ /* 0x100fe200000108ac */
[C---:B------:R-:W-:Y:S01]  /*8b70*/  HMMA.16816.F32 R120, R168.reuse, R142, R120 ;  /* 0x0000008ea878723c */ /* 0x040fe20000001878 */
[----:B------:R-:W4:Y:S01]  /*8b80*/  LDSM.16.MT88.4 R140, [R221+0x900] ;  /* 0x00090000dd8c783b */ /* 0x000f220000004200 */
[----:B------:R-:W-:Y:S01]  /*8b90*/  MUFU.EX2 R193, R193 ;  /* 0x000000c100c17308 */ /* 0x000fe20000000800 */
[C---:B------:R-:W-:Y:S02]  /*8ba0*/  FMUL.FTZ R124, R3.reuse, R124 ;  /* 0x0000007c037c7220 */ /* 0x040fe40000410000 */
[----:B------:R-:W-:Y:S02]  /*8bb0*/  FMUL.FTZ R125, R3, R125 ;  /* 0x0000007d037d7220 */ /* 0x000fe40000410000 */
[C---:B------:R-:W-:Y:S02]  /*8bc0*/  FMUL.FTZ R126, R2.reuse, R126 ;  /* 0x0000007e027e7220 */ /* 0x040fe40000410000 */
[----:B------:R-:W-:Y:S03]  /*8bd0*/  FMUL.FTZ R127, R2, R127 ;  /* 0x0000007f027f7220 */ /* 0x000fe60000410000 */
[----:B------:R-:W5:Y:S01]  /*8be0*/  MUFU.EX2 R194, R194 ;  /* 0x000000c200c27308 */ /* 0x000f620000000800 */
[--C-:B------:R-:W-:Y:S02]  /*8bf0*/  FFMA.FTZ R196, R196, c[0x0][0x2d0], -R172.reuse ;  /* 0x0000b400c4c47a23 */ /* 0x100fe400000108ac */
[--C-:B------:R-:W-:Y:S01]  /*8c00*/  FFMA.FTZ R195, R195, c[0x0][0x2d0], -R172.reuse ;  /* 0x0000b400c3c37a23 */ /* 0x100fe200000108ac */
[C---:B-1----:R-:W-:Y:S03]  /*8c10*/  HMMA.16816.F32 R124, R168.reuse, R132, R124 ;  /* 0x00000084a87c723c */ /* 0x042fe6000000187c */
[C---:B------:R-:W-:Y:S02]  /*8c20*/  FMUL.FTZ R128, R3.reuse, R128 ;  /* 0x0000008003807220 */ /* 0x040fe40000410000 */
[----:B------:R-:W-:Y:S01]  /*8c30*/  FMUL.FTZ R129, R3, R129 ;  /* 0x0000008103817220 */ /* 0x000fe20000410000 */
[----:B------:R-:W1:Y:S01]  /*8c40*/  MUFU.EX2 R252, R252 ;  /* 0x000000fc00fc7308 */ /* 0x000e620000000800 */
[----:B------:R-:W-:Y:S01]  /*8c50*/  FMUL.FTZ R130, R2, R130 ;  /* 0x0000008202827220 */ /* 0x000fe20000410000 */
[----:B------:R-:W-:Y:S01]  /*8c60*/  F2FP.PACK_AB R132, R188, R187 ;  /* 0x000000bbbc84723e */ /* 0x000fe200000000ff */
[----:B------:R-:W-:Y:S03]  /*8c70*/  FMUL.FTZ R131, R2, R131 ;  /* 0x0000008302837220 */ /* 0x000fe60000410000 */
[----:B------:R-:W-:Y:S01]  /*8c80*/  FFMA.FTZ R172, R165, c[0x0][0x2d0], -R172 ;  /* 0x0000b400a5ac7a23 */ /* 0x000fe200000108ac */
[----:B--2---:R-:W-:Y:S01]  /*8c90*/  F2FP.PACK_AB R133, R192, R191 ;  /* 0x000000bfc085723e */ /* 0x004fe200000000ff */
[----:B------:R-:W-:Y:S01]  /*8ca0*/  FFMA.FTZ R181, R3, R240, R181 ;  /* 0x000000f003b57223 */ /* 0x000fe200000100b5 */
[----:B------:R-:W-:Y:S01]  /*8cb0*/  MOV R3, R0 ;  /* 0x0000000000037202 */ /* 0x000fe20000000f00 */
[----:B------:R-:W-:Y:S01]  /*8cc0*/  HMMA.16816.F32 R128, R168, R134, R128 ;  /* 0x00000086a880723c */ /* 0x000fe20000001880 */
[----:B------:R-:W-:Y:S02]  /*8cd0*/  MUFU.EX2 R165, R172 ;  /* 0x000000ac00a57308 */ /* 0x000fe40000000800 */
[----:B------:R-:W-:Y:S02]  /*8ce0*/  FFMA.FTZ R185, R2, R239, R185 ;  /* 0x000000ef02b97223 */ /* 0x000fe400000100b9 */
[----:B------:R-:W-:Y:S02]  /*8cf0*/  FADD.FTZ R181, R167, R181 ;  /* 0x000000b5a7b57221 */ /* 0x000fe40000010000 */
[----:B------:R-:W-:Y:S01]  /*8d00*/  F2FP.PACK_AB R134, R190, R189 ;  /* 0x000000bdbe86723e */ /* 0x000fe200000000ff */
[----:B------:R-:W-:Y:S01]  /*8d10*/  FADD.FTZ R185, R184, R185 ;  /* 0x000000b9b8b97221 */ /* 0x000fe20000010000 */
[----:B-----5:R-:W-:Y:S02]  /*8d20*/  F2FP.PACK_AB R135, R194, R193 ;  /* 0x000000c1c287723e */ /* 0x020fe400000000ff */
[----:B------:R-:W-:Y:S01]  /*8d30*/  MUFU.EX2 R197, R197 ;  /* 0x000000c500c57308 */ /* 0x000fe20000000800 */
[----:B------:R-:W-:Y:S01]  /*8d40*/  MOV R171, R161 ;  /* 0x000000a100ab7202 */ /* 0x000fe20000000f00 */
[----:B------:R-:W-:Y:S01]  /*8d50*/  FADD.FTZ R166, R166, R181 ;  /* 0x000000b5a6a67221 */ /* 0x000fe20000010000 */
[----:B------:R-:W-:Y:S01]  /*8d60*/  MOV R170, R160 ;  /* 0x000000a000aa7202 */ /* 0x000fe20000000f00 */
[----:B------:R-:W-:Y:S01]  /*8d70*/  FADD.FTZ R185, R183, R185 ;  /* 0x000000b9b7b97221 */ /* 0x000fe20000010000 */
[C---:B---3--:R-:W-:Y:S01]  /*8d80*/  HMMA.16816.F32 R4, R132.reuse, R136, R4 ;  /* 0x000000888404723c */ /* 0x048fe20000001804 */
[----:B------:R-:W-:Y:S04]  /*8d90*/  LDSM.16.MT88.4 R160, [R222+0x4900] ;  /* 0x00490000dea0783b */ /* 0x000fe80000004200 */
[----:B------:R-:W-:Y:S01]  /*8da0*/  MUFU.EX2 R196, R196 ;  /* 0x000000c400c47308 */ /* 0x000fe20000000800 */
[----:B------:R-:W-:Y:S02]  /*8db0*/  FADD.FTZ R166, R180, R166 ;  /* 0x000000a6b4a67221 */ /* 0x000fe40000010000 */
[C---:B------:R-:W-:Y:S01]  /*8dc0*/  HMMA.16816.F32 R8, R132.reuse, R138, R8 ;  /* 0x0000008a8408723c */ /* 0x040fe20000001808 */
[----:B------:R-:W2:Y:S03]  /*8dd0*/  LDSM.16.MT88.4 R136, [R222+0x2900] ;  /* 0x00290000de88783b */ /* 0x000ea60000004200 */
[----:B------:R-:W-:Y:S02]  /*8de0*/  FADD.FTZ R182, R182, R185 ;  /* 0x000000b9b6b67221 */ /* 0x000fe40000010000 */
[----:B------:R-:W-:Y:S01]  /*8df0*/  FADD.FTZ R187, R187, R166 ;  /* 0x000000a6bbbb7221 */ /* 0x000fe20000010000 */
[----:B------:R-:W-:Y:S01]  /*8e00*/  MUFU.EX2 R195, R195 ;  /* 0x000000c300c37308 */ /* 0x000fe20000000800 */
[C---:B------:R-:W-:Y:S04]  /*8e10*/  HMMA.16816.F32 R12, R132.reuse, R144, R12 ;  /* 0x00000090840c723c */ /* 0x040fe8000000180c */
[----:B------:R-:W-:Y:S02]  /*8e20*/  FADD.FTZ R182, R191, R182 ;  /* 0x000000b6bfb67221 */ /* 0x000fe40000010000 */
[----:B------:R-:W-:Y:S02]  /*8e30*/  FADD.FTZ R187, R188, R187 ;  /* 0x000000bbbcbb7221 */ /* 0x000fe40000010000 */
[C---:B------:R-:W-:Y:S01]  /*8e40*/  HMMA.16816.F32 R16, R132.reuse, R146, R16 ;  /* 0x000000928410723c */ /* 0x040fe20000001810 */
[----:B------:R-:W-:Y:S03]  /*8e50*/  LDSM.16.MT88.4 R144, [R220+0x2900] ;  /* 0x00290000dc90783b */ /* 0x000fe60000004200 */
[----:B------:R-:W-:Y:S02]  /*8e60*/  FADD.FTZ R192, R192, R182 ;  /* 0x000000b6c0c07221 */ /* 0x000fe40000010000 */
[----:B------:R-:W-:Y:S02]  /*8e70*/  FADD.FTZ R189, R189, R187 ;  /* 0x000000bbbdbd7221 */ /* 0x000fe40000010000 */
[C---:B----4-:R-:W-:Y:S04]  /*8e80*/  HMMA.16816.F32 R20, R132.reuse, R140, R20 ;  /* 0x0000008c8414723c */ /* 0x050fe80000001814 */
[----:B------:R-:W-:Y:S02]  /*8e90*/  FADD.FTZ R192, R193, R192 ;  /* 0x000000c0c1c07221 */ /* 0x000fe40000010000 */
[----:B------:R-:W-:Y:S02]  /*8ea0*/  FADD.FTZ R2, R190, R189 ;  /* 0x000000bdbe027221 */ /* 0x000fe40000010000 */
[C---:B------:R-:W-:Y:S01]  /*8eb0*/  HMMA.16816.F32 R24, R132.reuse, R142, R24 ;  /* 0x0000008e8418723c */ /* 0x040fe20000001818 */
[----:B------:R-:W3:Y:S03]  /*8ec0*/  LDSM.16.MT88.4 R140, [R221+0x2900] ;  /* 0x00290000dd8c783b */ /* 0x000ee60000004200 */
[----:B------:R-:W-:Y:S04]  /*8ed0*/  FADD.FTZ R194, R194, R192 ;  /* 0x000000c0c2c27221 */ /* 0x000fe80000010000 */
[C---:B------:R-:W-:Y:S04]  /*8ee0*/  HMMA.16816.F32 R28, R132.reuse, R148, R28 ;  /* 0x00000094841c723c */ /* 0x040fe8000000181c */
[----:B-1----:R-:W-:Y:S04]  /*8ef0*/  FADD.FTZ R194, R252, R194 ;  /* 0x000000c2fcc27221 */ /* 0x002fe80000010000 */
[C---:B------:R-:W-:Y:S01]  /*8f00*/  HMMA.16816.F32 R32, R132.reuse, R150, R32 ;  /* 0x000000968420723c */ /* 0x040fe20000001820 */
[----:B------:R-:W1:Y:S07]  /*8f10*/  LDSM.16.MT88.4 R148, [R221+0x4900] ;  /* 0x00490000dd94783b */ /* 0x000e6e0000004200 */
[C---:B------:R-:W-:Y:S08]  /*8f20*/  HMMA.16816.F32 R36, R132.reuse, R152, R36 ;  /* 0x000000988424723c */ /* 0x040ff00000001824 */
        /* <DEDUP_REMOVED lines=8> */
[C---:B------:R-:W-:Y:S07]  /*8fb0*/  HMMA.16816.F32 R60, R132.reuse, R144, R60 ;  /* 0x00000090843c723c */ /* 0x040fee000000183c */
[--C-:B------:R-:W-:Y:S01]  /*8fc0*/  FFMA.FTZ R144, R170, c[0x0][0x2d0], -R186.reuse ;  /* 0x0000b400aa907a23 */ /* 0x100fe200000108ba */
[C---:B------:R-:W-:Y:S01]  /*8fd0*/  HMMA.16816.F32 R64, R132.reuse, R146, R64 ;  /* 0x000000928440723c */ /* 0x040fe20000001840 */
[----:B------:R-:W-:Y:S07]  /*8fe0*/  MUFU.EX2 R170, R178 ;  /* 0x000000b200aa7308 */ /* 0x000fee0000000800 */
[C---:B------:R-:W-:Y:S03]  /*8ff0*/  HMMA.16816.F32 R68, R132.reuse, R156, R68 ;  /* 0x0000009c8444723c */ /* 0x040fe60000001844 */
[----:B------:R4:W-:Y:S05]  /*9000*/  MUFU.EX2 R169, R144 ;  /* 0x0000009000a97308 */ /* 0x0009ea0000000800 */
[C---:B------:R-:W-:Y:S01]  /*9010*/  HMMA.16816.F32 R72, R132.reuse, R158, R72 ;  /* 0x0000009e8448723c */ /* 0x040fe20000001848 */
[----:B------:R-:W-:Y:S07]  /*9020*/  LDSM.16.MT88.4 R156, [R220+0x1100] ;  /* 0x00110000dc9c783b */ /* 0x000fee0000004200 */
[C---:B------:R-:W-:Y:S08]  /*9030*/  HMMA.16816.F32 R76, R132.reuse, R160, R76 ;  /* 0x000000a0844c723c */ /* 0x040ff0000000184c */
[C---:B------:R-:W-:Y:S01]  /*9040*/  HMMA.16816.F32 R80, R132.reuse, R162, R80 ;  /* 0x000000a28450723c */ /* 0x040fe20000001850 */
[----:B------:R-:W-:Y:S07]  /*9050*/  LDSM.16.MT88.4 R160, [R222+0x5100] ;  /* 0x00510000dea0783b */ /* 0x000fee0000004200 */
[C---:B-1----:R-:W-:Y:S01]  /*9060*/  HMMA.16816.F32 R84, R132.reuse, R148, R84 ;  /* 0x000000948454723c */ /* 0x042fe20000001854 */
[----:B----4-:R-:W1:Y:S06]  /*9070*/  LDSM.16.MT88.4 R144, [R222+0x6900] ;  /* 0x00690000de90783b */ /* 0x010e6c0000004200 */
[--C-:B------:R-:W-:Y:S01]  /*9080*/  FFMA.FTZ R148, R171, c[0x0][0x2d0], -R186.reuse ;  /* 0x0000b400ab947a23 */ /* 0x100fe200000108ba */
[C---:B------:R-:W-:Y:S01]  /*9090*/  HMMA.16816.F32 R88, R132.reuse, R150, R88 ;  /* 0x000000968458723c */ /* 0x040fe20000001858 */
[----:B------:R-:W-:Y:S03]  /*90a0*/  MUFU.EX2 R171, R175 ;  /* 0x000000af00ab7308 */ /* 0x000fe60000000800 */
[----:B------:R-:W-:Y:S04]  /*90b0*/  FFMA.FTZ R186, R174, c[0x0][0x2d0], -R186 ;  /* 0x0000b400aeba7a23 */ /* 0x000fe800000108ba */
[C---:B--2---:R-:W-:Y:S03]  /*90c0*/  HMMA.16816.F32 R92, R132.reuse, R136, R92 ;  /* 0x00000088845c723c */ /* 0x044fe6000000185c */
[----:B------:R2:W4:Y:S05]  /*90d0*/  MUFU.EX2 R168, R148 ;  /* 0x0000009400a87308 */ /* 0x00052a0000000800 */
[C---:B------:R-:W-:Y:S01]  /*90e0*/  HMMA.16816.F32 R96, R132.reuse, R138, R96 ;  /* 0x0000008a8460723c */ /* 0x040fe20000001860 */
[----:B------:R-:W-:Y:S04]  /*90f0*/  LDSM.16.MT88.4 R136, [R220+0x6900] ;  /* 0x00690000dc88783b */ /* 0x000fe80000004200 */
[----:B------:R-:W-:Y:S03]  /*9100*/  MUFU.EX2 R186, R186 ;  /* 0x000000ba00ba7308 */ /* 0x000fe60000000800 */
[C---:B---3--:R-:W-:Y:S08]  /*9110*/  HMMA.16816.F32 R100, R132.reuse, R140, R100 ;  /* 0x0000008c8464723c */ /* 0x048ff00000001864 */
[C---:B------:R-:W-:Y:S01]  /*9120*/  HMMA.16816.F32 R104, R132.reuse, R142, R104 ;  /* 0x0000008e8468723c */ /* 0x040fe20000001868 */
[----:B------:R-:W-:Y:S07]  /*9130*/  LDSM.16.MT88.4 R140, [R227+0x1100] ;  /* 0x00110000e38c783b */ /* 0x000fee0000004200 */
[C---:B-1----:R-:W-:Y:S01]  /*9140*/  HMMA.16816.F32 R108, R132.reuse, R144, R108 ;  /* 0x00000090846c723c */ /* 0x042fe2000000186c */
[----:B--2---:R-:W1:Y:S07]  /*9150*/  LDSM.16.MT88.4 R148, [R221+0x6900] ;  /* 0x00690000dd94783b */ /* 0x004e6e0000004200 */
[C---:B------:R-:W-:Y:S01]  /*9160*/  HMMA.16816.F32 R112, R132.reuse, R146, R112 ;  /* 0x000000928470723c */ /* 0x040fe20000001870 */
[----:B------:R-:W2:Y:S07]  /*9170*/  LDSM.16.MT88.4 R144, [R221+0x1100] ;  /* 0x00110000dd90783b */ /* 0x000eae0000004200 */
[C---:B-1----:R-:W-:Y:S08]  /*9180*/  HMMA.16816.F32 R116, R132.reuse, R148, R116 ;  /* 0x000000948474723c */ /* 0x042ff00000001874 */
[C---:B------:R-:W-:Y:S01]  /*9190*/  HMMA.16816.F32 R120, R132.reuse, R150, R120 ;  /* 0x000000968478723c */ /* 0x040fe20000001878 */
[----:B------:R-:W-:Y:S07]  /*91a0*/  LDSM.16.MT88.4 R148, [R221+0x3100] ;  /* 0x00310000dd94783b */ /* 0x000fee0000004200 */
[C---:B------:R-:W-:Y:S08]  /*91b0*/  HMMA.16816.F32 R124, R132.reuse, R136, R124 ;  /* 0x00000088847c723c */ /* 0x040ff0000000187c */
[----:B------:R-:W-:Y:S01]  /*91c0*/  HMMA.16816.F32 R128, R132, R138, R128 ;  /* 0x0000008a8480723c */ /* 0x000fe20000001880 */
[----:B------:R-:W1:Y:S06]  /*91d0*/  LDSM.16.MT88.4 R136, [R227+0x3100] ;  /* 0x00310000e388783b */ /* 0x000e6c0000004200 */
[----:B----4-:R-:W-:Y:S02]  /*91e0*/  F2FP.PACK_AB R132, R168, R169 ;  /* 0x000000a9a884723e */ /* 0x010fe400000000ff */
[----:B------:R-:W-:Y:S03]  /*91f0*/  F2FP.PACK_AB R134, R198, R199 ;  /* 0x000000c7c686723e */ /* 0x000fe600000000ff */
[C---:B------:R-:W-:Y:S01]  /*9200*/  F2FP.PACK_AB R133, R197.reuse, R252 ;  /* 0x000000fcc585723e */ /* 0x040fe200000000ff */
[----:B------:R-:W-:Y:S01]  /*9210*/  FADD.FTZ R197, R197, R194 ;  /* 0x000000c2c5c57221 */ /* 0x000fe20000010000 */
[C---:B------:R-:W-:Y:S03]  /*9220*/  F2FP.PACK_AB R135, R195.reuse, R196 ;  /* 0x000000c4c387723e */ /* 0x040fe600000000ff */
[----:B------:R-:W-:Y:S04]  /*9230*/  FADD.FTZ R197, R196, R197 ;  /* 0x000000c5c4c57221 */ /* 0x000fe80000010000 */
[C---:B------:R-:W-:Y:S03]  /*9240*/  HMMA.16816.F32 R4, R132.reuse, R140, R4 ;  /* 0x0000008c8404723c */ /* 0x040fe60000001804 */
[----:B------:R-:W-:Y:S05]  /*9250*/  FADD.FTZ R195, R195, R197 ;  /* 0x000000c5c3c37221 */ /* 0x000fea0000010000 */
        /* <DEDUP_REMOVED lines=8> */
[C---:B------:R-:W-:Y:S08]  /*92e0*/  HMMA.16816.F32 R28, R132.reuse, R156, R28 ;  /* 0x0000009c841c723c */ /* 0x040ff0000000181c */
[C---:B------:R-:W-:Y:S01]  /*92f0*/  HMMA.16816.F32 R32, R132.reuse, R158, R32 ;  /* 0x0000009e8420723c */ /* 0x040fe20000001820 */
[----:B------:R-:W5:Y:S07]  /*9300*/  LDSM.16.MT88.4 R156, [R221+0x5100] ;  /* 0x00510000dd9c783b */ /* 0x000f6e0000004200 */
        /* <DEDUP_REMOVED lines=8> */
[----:B------:R-:W-:Y:S07]  /*9390*/  LDSM.16.MT88.4 R148, [R221+0x7100] ;  /* 0x00710000dd94783b */ /* 0x000fee0000004200 */
[C---:B----4-:R-:W-:Y:S07]  /*93a0*/  HMMA.16816.F32 R60, R132.reuse, R152, R60 ;  /* 0x00000098843c723c */ /* 0x050fee000000183c */
[----:B------:R-:W-:Y:S01]  /*93b0*/  MOV R153, R169 ;  /* 0x000000a900997202 */ /* 0x000fe20000000f00 */
[C---:B------:R-:W-:Y:S01]  /*93c0*/  HMMA.16816.F32 R64, R132.reuse, R154, R64 ;  /* 0x0000009a8440723c */ /* 0x040fe20000001840 */
[----:B------:R4:W-:Y:S03]  /*93d0*/  MUFU.EX2 R169, R173 ;  /* 0x000000ad00a97308 */ /* 0x0009e60000000800 */
[----:B------:R-:W-:Y:S04]  /*93e0*/  MOV R152, R168 ;  /* 0x000000a800987202 */ /* 0x000fe80000000f00 */
[C---:B--2---:R-:W-:Y:S03]  /*93f0*/  HMMA.16816.F32 R68, R132.reuse, R144, R68 ;  /* 0x000000908444723c */ /* 0x044fe60000001844 */
[----:B------:R-:W-:Y:S05]  /*9400*/  MUFU.EX2 R168, R176 ;  /* 0x000000b000a87308 */ /* 0x000fea0000000800 */
[C---:B------:R-:W-:Y:S01]  /*9410*/  HMMA.16816.F32 R72, R132.reuse, R146, R72 ;  /* 0x000000928448723c */ /* 0x040fe20000001848 */
[----:B------:R-:W2:Y:S07]  /*9420*/  LDSM.16.MT88.4 R144, [R222+0x7100] ;  /* 0x00710000de90783b */ /* 0x000eae0000004200 */
[C---:B------:R-:W-:Y:S01]  /*9430*/  HMMA.16816.F32 R76, R132.reuse, R160, R76 ;  /* 0x000000a0844c723c */ /* 0x040fe2000000184c */
[----:B----4-:R-:W-:Y:S01]  /*9440*/  LDSM.16.MT88.4 R172, [R227+0x3900] ;  /* 0x00390000e3ac783b */ /* 0x010fe20000004200 */
[----:B------:R-:W-:Y:S06]  /*9450*/  MUFU.EX2 R161, R179 ;  /* 0x000000b300a17308 */ /* 0x000fec0000000800 */
[C---:B------:R-:W-:Y:S04]  /*9460*/  HMMA.16816.F32 R80, R132.reuse, R162, R80 ;  /* 0x000000a28450723c */ /* 0x040fe80000001850 */
[----:B------:R4:W2:Y:S04]  /*9470*/  MUFU.EX2 R160, R177 ;  /* 0x000000b100a07308 */ /* 0x0008a80000000800 */
[C---:B-----5:R-:W-:Y:S08]  /*9480*/  HMMA.16816.F32 R84, R132.reuse, R156, R84 ;  /* 0x0000009c8454723c */ /* 0x060ff00000001854 */
[C---:B------:R-:W-:Y:S01]  /*9490*/  HMMA.16816.F32 R88, R132.reuse, R158, R88 ;  /* 0x0000009e8458723c */ /* 0x040fe20000001858 */
[----:B------:R-:W-:Y:S07]  /*94a0*/  LDSM.16.MT88.4 R156, [R227+0x1900] ;  /* 0x00190000e39c783b */ /* 0x000fee0000004200 */
[C---:B-1----:R-:W-:Y:S01]  /*94b0*/  HMMA.16816.F32 R92, R132.reuse, R136, R92 ;  /* 0x00000088845c723c */ /* 0x042fe2000000185c */
[----:B----4-:R-:W-:Y:S07]  /*94c0*/  LDSM.16.MT88.4 R176, [R222+0x3900] ;  /* 0x00390000deb0783b */ /* 0x010fee0000004200 */
        /* <DEDUP_REMOVED lines=8> */
[C---:B------:R-:W-:Y:S07]  /*9550*/  HMMA.16816.F32 R116, R132.reuse, R148, R116 ;  /* 0x000000948474723c */ /* 0x040fee0000001874 */
[----:B------:R-:W-:Y:S01]  /*9560*/  MOV R148, R152 ;  /* 0x0000009800947202 */ /* 0x000fe20000000f00 */
[C---:B------:R-:W-:Y:S04]  /*9570*/  HMMA.16816.F32 R120, R132.reuse, R150, R120 ;  /* 0x000000968478723c */ /* 0x040fe80000001878 */
[----:B------:R-:W-:Y:S02]  /*9580*/  MOV R149, R153 ;  /* 0x0000009900957202 */ /* 0x000fe40000000f00 */
[----:B------:R-:W4:Y:S01]  /*9590*/  LDSM.16.MT88.4 R152, [R220+0x1900] ;  /* 0x00190000dc98783b */ /* 0x000f220000004200 */
[----:B------:R-:W-:Y:S01]  /*95a0*/  MOV R150, R160 ;  /* 0x000000a000967202 */ /* 0x000fe20000000f00 */
[C---:B-1----:R-:W-:Y:S04]  /*95b0*/  HMMA.16816.F32 R124, R132.reuse, R136, R124 ;  /* 0x00000088847c723c */ /* 0x042fe8000000187c */
[----:B------:R-:W-:Y:S03]  /*95c0*/  MOV R151, R161 ;  /* 0x000000a100977202 */ /* 0x000fe60000000f00 */
[----:B------:R-:W-:Y:S01]  /*95d0*/  MOV R136, R171 ;  /* 0x000000ab00887202 */ /* 0x000fe20000000f00 */
[----:B------:R-:W-:Y:S04]  /*95e0*/  HMMA.16816.F32 R128, R132, R138, R128 ;  /* 0x0000008a8480723c */ /* 0x000fe80000001880 */
[----:B------:R-:W-:Y:S03]  /*95f0*/  MOV R137, R170 ;  /* 0x000000aa00897202 */ /* 0x000fe60000000f00 */
[----:B------:R-:W-:Y:S02]  /*9600*/  MOV R138, R169 ;  /* 0x000000a9008a7202 */ /* 0x000fe40000000f00 */
[----:B------:R-:W-:Y:S03]  /*9610*/  MOV R139, R168 ;  /* 0x000000a8008b7202 */ /* 0x000fe60000000f00 */
[----:B------:R-:W-:Y:S02]  /*9620*/  F2FP.PACK_AB R168, R137, R151 ;  /* 0x0000009789a8723e */ /* 0x000fe400000000ff */
[-C--:B------:R-:W-:Y:S02]  /*9630*/  F2FP.PACK_AB R170, R186, R139.reuse ;  /* 0x0000008bbaaa723e */ /* 0x080fe400000000ff */
[----:B------:R-:W-:Y:S02]  /*9640*/  F2FP.PACK_AB R169, R136, R150 ;  /* 0x0000009688a9723e */ /* 0x000fe400000000ff */
[-C--:B------:R-:W-:Y:S07]  /*9650*/  F2FP.PACK_AB R171, R165, R138.reuse ;  /* 0x0000008aa5ab723e */ /* 0x080fee00000000ff */
[C---:B------:R-:W-:Y:S01]  /*9660*/  HMMA.16816.F32 R160, R168.reuse, R156, R4 ;  /* 0x0000009ca8a0723c */ /* 0x040fe20000001804 */
[----:B------:R-:W1:Y:S07]  /*9670*/  LDSM.16.MT88.4 R4, [R221+0x3900] ;  /* 0x00390000dd04783b */ /* 0x000e6e0000004200 */
[C---:B------:R-:W-:Y:S07]  /*9680*/  HMMA.16816.F32 R156, R168.reuse, R158, R8 ;  /* 0x0000009ea89c723c */ /* 0x040fee0000001808 */
[----:B------:R-:W-:Y:S01]  /*9690*/  MOV R8, R138 ;  /* 0x0000008a00087202 */ /* 0x000fe20000000f00 */
[C---:B---3--:R-:W-:Y:S01]  /*96a0*/  HMMA.16816.F32 R132, R168.reuse, R140, R12 ;  /* 0x0000008ca884723c */ /* 0x048fe2000000180c */
[----:B------:R-:W-:Y:S03]  /*96b0*/  LDSM.16.MT88.4 R12, [R227+0x5900] ;  /* 0x00590000e30c783b */ /* 0x000fe60000004200 */
[----:B------:R-:W-:Y:S02]  /*96c0*/  MOV R9, R139 ;  /* 0x0000008b00097202 */ /* 0x000fe40000000f00 */
[----:B------:R-:W-:Y:S02]  /*96d0*/  MOV R10, R136 ;  /* 0x00000088000a7202 */ /* 0x000fe40000000f00 */
[----:B------:R-:W-:Y:S02]  /*96e0*/  MOV R11, R137 ;  /* 0x00000089000b7202 */ /* 0x000fe40000000f00 */
[C---:B------:R-:W-:Y:S07]  /*96f0*/  HMMA.16816.F32 R136, R168.reuse, R142, R16 ;  /* 0x0000008ea888723c */ /* 0x040fee0000001810 */
[----:B------:R-:W-:Y:S01]  /*9700*/  MOV R18, R150 ;  /* 0x0000009600127202 */ /* 0x000fe20000000f00 */
[C---:B--2---:R-:W-:Y:S04]  /*9710*/  HMMA.16816.F32 R140, R168.reuse, R144, R20 ;  /* 0x00000090a88c723c */ /* 0x044fe80000001814 */
[----:B------:R-:W-:Y:S03]  /*9720*/  MOV R19, R151 ;  /* 0x0000009700137202 */ /* 0x000fe60000000f00 */
[----:B------:R-:W-:Y:S01]  /*9730*/  MOV R22, R148 ;  /* 0x0000009400167202 */ /* 0x000fe20000000f00 */
[C---:B------:R-:W-:Y:S01]  /*9740*/  HMMA.16816.F32 R144, R168.reuse, R146, R24 ;  /* 0x00000092a890723c */ /* 0x040fe20000001818 */
[----:B------:R-:W-:Y:S03]  /*9750*/  LDSM.16.MT88.4 R24, [R220+0x5900] ;  /* 0x00590000dc18783b */ /* 0x000fe60000004200 */
[----:B------:R-:W-:Y:S04]  /*9760*/  MOV R23, R149 ;  /* 0x0000009500177202 */ /* 0x000fe80000000f00 */
[C---:B----4-:R-:W-:Y:S01]  /*9770*/  HMMA.16816.F32 R148, R168.reuse, R152, R28 ;  /* 0x00000098a894723c */ /* 0x050fe2000000181c */
[----:B------:R-:W-:Y:S07]  /*9780*/  LDSM.16.MT88.4 R28, [R227+0x7900] ;  /* 0x00790000e31c783b */ /* 0x000fee0000004200 */
[C---:B------:R-:W-:Y:S07]  /*9790*/  HMMA.16816.F32 R152, R168.reuse, R154, R32 ;  /* 0x0000009aa898723c */ /* 0x040fee0000001820 */
[----:B------:R-:W-:Y:S01]  /*97a0*/  MOV R35, R8 ;  /* 0x0000000800237202 */ /* 0x000fe20000000f00 */
[C---:B------:R-:W-:Y:S04]  /*97b0*/  HMMA.16816.F32 R36, R168.reuse, R172, R36 ;  /* 0x000000aca824723c */ /* 0x040fe80000001824 */
[----:B------:R-:W-:Y:S02]  /*97c0*/  MOV R34, R9 ;  /* 0x0000000900227202 */ /* 0x000fe40000000f00 */
[----:B------:R-:W-:Y:S02]  /*97d0*/  MOV R33, R10 ;  /* 0x0000000a00217202 */ /* 0x000fe40000000f00 */
[C---:B------:R-:W-:Y:S04]  /*97e0*/  HMMA.16816.F32 R40, R168.reuse, R174, R40 ;  /* 0x000000aea828723c */ /* 0x040fe80000001828 */
[----:B------:R-:W-:Y:S02]  /*97f0*/  MOV R32, R11 ;  /* 0x0000000b00207202 */ /* 0x000fe40000000f00 */
[----:B------:R-:W2:Y:S01]  /*9800*/  LDSM.16.MT88.4 R8, [R220+0x3900] ;  /* 0x00390000dc08783b */ /* 0x000ea20000004200 */
[----:B------:R-:W-:Y:S01]  /*9810*/  MOV R173, R18 ;  /* 0x0000001200ad7202 */ /* 0x000fe20000000f00 */
[C---:B------:R-:W-:Y:S04]  /*9820*/  HMMA.16816.F32 R44, R168.reuse, R176, R44 ;  /* 0x000000b0a82c723c */ /* 0x040fe8000000182c */
[----:B------:R-:W-:Y:S01]  /*9830*/  MOV R172, R19 ;  /* 0x0000001300ac7202 */ /* 0x000fe20000000f00 */
[----:B------:R-:W-:Y:S01]  /*9840*/  FADD.FTZ R195, R173, R195 ;  /* 0x000000c3adc37221 */ /* 0x000fe20000010000 */
[----:B------:R-:W3:Y:S01]  /*9850*/  LDSM.16.MT88.4 R16, [R222+0x5900] ;  /* 0x00590000de10783b */ /* 0x000ee20000004200 */
[----:B------:R-:W-:Y:S01]  /*9860*/  MOV R175, R22 ;  /* 0x0000001600af7202 */ /* 0x000fe20000000f00 */
[C---:B------:R-:W-:Y:S04]  /*9870*/  HMMA.16816.F32 R48, R168.reuse, R178, R48 ;  /* 0x000000b2a830723c */ /* 0x040fe80000001830 */
[----:B------:R-:W-:Y:S01]  /*9880*/  MOV R174, R23 ;  /* 0x0000001700ae7202 */ /* 0x000fe20000000f00 */
[----:B------:R-:W-:Y:S01]  /*9890*/  FADD.FTZ R195, R33, R195 ;  /* 0x000000c321c37221 */ /* 0x000fe20000010000 */
[----:B------:R-:W4:Y:S02]  /*98a0*/  LDSM.16.MT88.4 R20, [R221+0x5900] ;  /* 0x00590000dd14783b */ /* 0x000f240000004200 */
[C---:B-1----:R-:W-:Y:S04]  /*98b0*/  HMMA.16816.F32 R52, R168.reuse, R4, R52 ;  /* 0x00000004a834723c */ /* 0x042fe80000001834 */
[----:B------:R-:W-:Y:S02]  /*98c0*/  FADD.FTZ R2, R174, R2 ;  /* 0x00000002ae027221 */ /* 0x000fe40000010000 */
[----:B------:R-:W-:Y:S02]  /*98d0*/  FADD.FTZ R195, R35, R195 ;  /* 0x000000c323c37221 */ /* 0x000fe40000010000 */
[C---:B------:R-:W-:Y:S01]  /*98e0*/  HMMA.16816.F32 R56, R168.reuse, R6, R56 ;  /* 0x00000006a838723c */ /* 0x040fe20000001838 */
[----:B------:R-:W1:Y:S03]  /*98f0*/  LDSM.16.MT88.4 R4, [R222+0x7900] ;  /* 0x00790000de04783b */ /* 0x000e660000004200 */
[----:B------:R-:W-:Y:S02]  /*9900*/  FADD.FTZ R2, R175, R2 ;  /* 0x00000002af027221 */ /* 0x000fe40000010000 */
[----:B------:R-:W-:Y:S02]  /*9910*/  FADD.FTZ R239, R165, R195 ;  /* 0x000000c3a5ef7221 */ /* 0x000fe40000010000 */
        /* <DEDUP_REMOVED lines=8> */
[C---:B------:R-:W-:Y:S04]  /*99a0*/  HMMA.16816.F32 R68, R168.reuse, R12, R68 ;  /* 0x0000000ca844723c */ /* 0x040fe80000001844 */
[----:B------:R-:W-:Y:S01]  /*99b0*/  FADD.FTZ R240, R186, R2 ;  /* 0x00000002baf07221 */ /* 0x000fe20000010000 */
[-C--:B------:R-:W-:Y:S03]  /*99c0*/  MOV R2, R164.reuse ;  /* 0x000000a400027202 */ /* 0x080fe60000000f00 */
[C---:B------:R-:W-:Y:S01]  /*99d0*/  HMMA.16816.F32 R72, R168.reuse, R14, R72 ;  /* 0x0000000ea848723c */ /* 0x040fe20000001848 */
[----:B------:R-:W5:Y:S07]  /*99e0*/  LDSM.16.MT88.4 R12, [R220+0x7900] ;  /* 0x00790000dc0c783b */ /* 0x000f6e0000004200 */
[C---:B---3--:R-:W-:Y:S08]  /*99f0*/  HMMA.16816.F32 R76, R168.reuse, R16, R76 ;  /* 0x00000010a84c723c */ /* 0x048ff0000000184c */
[C---:B------:R-:W-:Y:S08]  /*9a00*/  HMMA.16816.F32 R80, R168.reuse, R18, R80 ;  /* 0x00000012a850723c */ /* 0x040ff00000001850 */
[C---:B----4-:R-:W-:Y:S08]  /*9a10*/  HMMA.16816.F32 R84, R168.reuse, R20, R84 ;  /* 0x00000014a854723c */ /* 0x050ff00000001854 */
        /* <DEDUP_REMOVED lines=9> */
[C---:B-----5:R-:W-:Y:S07]  /*9ab0*/  HMMA.16816.F32 R124, R168.reuse, R12, R124 ;  /* 0x0000000ca87c723c */ /* 0x060fee000000187c */
[----:B------:R-:W-:Y:S01]  /*9ac0*/  MOV R12, R164 ;  /* 0x000000a4000c7202 */ /* 0x000fe20000000f00 */
[----:B------:R-:W-:Y:S01]  /*9ad0*/  HMMA.16816.F32 R128, R168, R14, R128 ;  /* 0x0000000ea880723c */ /* 0x000fe20000001880 */
[----:B------:R-:W-:-:S07]  /*9ae0*/  @P0 BRA `(.L_x_2763) ;  /* 0xffffbcf000000947 */ /* 0x000fce000383ffff */
.L_x_2752:
[----:B------:R-:W1:Y:S01]  /*9af0*/  S2UR UR24, SR_CTAID.X ;  /* 0x00000000001879c3 */ /* 0x000e620000002500 */
[----:B------:R-:W-:Y:S01]  /*9b00*/  ULDC UR25, c[0x0][0x168] ;  /* 0x00005a0000197ab9 */ /* 0x000fe20000000800 */
[----:B------:R-:W-:Y:S01]  /*9b10*/  PLOP3.LUT P0, PT, PT, PT, UP1, 0x40, 0x0 ;  /* 0x000000000000781c */ /* 0x000fe20003f0e818 */
[----:B------:R-:W-:-:S02]  /*9b20*/  ULDC.64 UR4, c[0x0][0x2c8] ;  /* 0x0000b20000047ab9 */ /* 0x000fc40000000a00 */
[----:B------:R-:W-:Y:S02]  /*9b30*/  UIADD3 UR25, -UR25, 0x1, URZ ;  /* 0x0000000119197890 */ /* 0x000fe4000fffe13f */
        /* <DEDUP_REMOVED lines=21> */
.L_x_2765:
[----:B------:R-:W-:Y:S02]  /*9c90*/  ULDC UR4, c[0x0][0x32c] ;  /* 0x0000cb0000047ab9 */ /* 0x000fe40000000800 */
[----:B------:R-:W-:-:S03]  /*9ca0*/  UISETP.NE.AND UP0, UPT, UR4, 0x1, UPT ;  /* 0x000000010400788c */ /* 0x000fc6000bf05270 */
[----:B------:R-:W-:Y:S02]  /*9cb0*/  ULDC.64 UR4, c[0x0][0x330] ;  /* 0x0000cc0000047ab9 */ /* 0x000fe40000000a00 */
[----:B------:R-:W-:-:S07]  /*9cc0*/  UIMAD.WIDE.U32 UR26, UR24, UR4, URZ ;  /* 0x00000004181a72a5 */ /* 0x000fce000f8e003f */
[----:B------:R-:W-:Y:S02]  /*9cd0*/  @UP0 UMOV UR25, UR27 ;  /* 0x0000001b00190c82 */ /* 0x000fe40008000000 */
[----:B------:R-:W-:Y:S02]  /*9ce0*/  @UP0 USHF.R.U32.HI UR24, URZ, UR5, UR25 ;  /* 0x000000053f180299 */ /* 0x000fe40008011619 */
.L_x_2766:
[----:B------:R-:W-:Y:S02]  /*9cf0*/  ULDC UR4, c[0x0][0x32c] ;  /* 0x0000cb0000047ab9 */ /* 0x000fe40000000800 */
[----:B------:R-:W-:-:S04]  /*9d00*/  UIMAD UR4, UR24, UR4, URZ ;  /* 0x00000004180472a4 */ /* 0x000fc8000f8e023f */
[----:B------:R-:W-:-:S04]  /*9d10*/  UISETP.LT.AND UP0, UPT, UR11, UR4, UPT ;  /* 0x000000040b00728c */ /* 0x000fc8000bf01270 */
[----:B------:R-:W-:-:S04]  /*9d20*/  USEL UR11, UR11, UR4, !UP0 ;  /* 0x000000040b0b7287 */ /* 0x000fc8000c000000 */
.L_x_2764:
        /* <DEDUP_REMOVED lines=9> */
[----:B------:R-:W-:Y:S01]  /*9dc0*/  SHF.R.S32.HI R251, RZ, 0x1f, R235 ;  /* 0x0000001ffffb7819 */ /* 0x000fe200000114eb */
        /* <DEDUP_REMOVED lines=8> */
[----:B------:R-:W-:Y:S01]  /*9e50*/  IMAD.SHL.U32 R245, R201, 0x2, RZ ;  /* 0x00000002c9f57824 */ /* 0x000fe200078e00ff */
[----:B------:R-:W-:-:S02]  /*9e60*/  SHF.L.U64.HI R251, R235, 0x1, R251 ;  /* 0x00000001ebfb7819 */ /* 0x000fc400000102fb */
.L_x_2770:
        /* <DEDUP_REMOVED lines=70> */
.L_x_2768:
        /* <DEDUP_REMOVED lines=273> */
.L_x_2769:
        /* <DEDUP_REMOVED lines=39> */
[----:B------:R-:W-:Y:S01]  /*b650*/  PLOP3.LUT P0, PT, PT, PT, UP0, 0x80, 0x0 ;  /* 0x000000000000781c */ /* 0x000fe20003f0f008 */
[----:B------:R-:W-:Y:S08]  /*b660*/  SHFL.BFLY PT, R164, R167, 0x2, 0x1f ;  /* 0x0c401f00a7a47f89 */ /* 0x000ff000000e0000 */
        /* <DEDUP_REMOVED lines=21> */
[----:B------:R-:W-:Y:S02]  /*b7c0*/  FMUL.FTZ R3, R3, c[0x0][0x2d0] ;  /* 0x0000b40003037a20 */ /* 0x000fe40000410000 */
[----:B------:R-:W-:Y:S02]  /*b7d0*/  FMUL.FTZ R2, R2, c[0x0][0x2d0] ;  /* 0x0000b40002027a20 */ /* 0x000fe40000410000 */
[--C-:B------:R-:W-:Y:S02]  /*b7e0*/  FFMA.FTZ R191, R12, c[0x0][0x2d0], -R190.reuse ;  /* 0x0000b4000cbf7a23 */ /* 0x100fe400000108be */
[--C-:B------:R-:W-:Y:S01]  /*b7f0*/  FFMA.FTZ R192, R13, c[0x0][0x2d0], -R190.reuse ;  /* 0x0000b4000dc07a23 */ /* 0x100fe200000108be */
[----:B------:R-:W1:Y:S01]  /*b800*/  MUFU.EX2 R3, R3 ;  /* 0x0000000300037308 */ /* 0x000e620000000800 */
[--C-:B------:R-:W-:Y:S02]  /*b810*/  FFMA.FTZ R193, R14, c[0x0][0x2d0], -R189.reuse ;  /* 0x0000b4000ec17a23 */ /* 0x100fe400000108bd */
[--C-:B------:R-:W-:Y:S02]  /*b820*/  FFMA.FTZ R194, R15, c[0x0][0x2d0], -R189.reuse ;  /* 0x0000b4000fc27a23 */ /* 0x100fe400000108bd */
[----:B------:R-:W-:Y:S01]  /*b830*/  LDSM.16.MT88.4 R12, [R220+0x6100] ;  /* 0x00610000dc0c783b */ /* 0x000fe20000004200 */
[--C-:B------:R-:W-:Y:S02]  /*b840*/  FFMA.FTZ R195, R16, c[0x0][0x2d0], -R190.reuse ;  /* 0x0000b40010c37a23 */ /* 0x100fe400000108be */
[--C-:B------:R-:W-:Y:S02]  /*b850*/  FFMA.FTZ R196, R17, c[0x0][0x2d0], -R190.reuse ;  /* 0x0000b40011c47a23 */ /* 0x100fe400000108be */
[----:B------:R-:W2:Y:S01]  /*b860*/  MUFU.EX2 R2, R2 ;  /* 0x0000000200027308 */ /* 0x000ea20000000800 */
[--C-:B------:R-:W-:Y:S02]  /*b870*/  FFMA.FTZ R197, R18, c[0x0][0x2d0], -R189.reuse ;  /* 0x0000b40012c57a23 */ /* 0x100fe400000108bd */
[--C-:B------:R-:W-:Y:S02]  /*b880*/  FFMA.FTZ R198, R19, c[0x0][0x2d0], -R189.reuse ;  /* 0x0000b40013c67a23 */ /* 0x100fe400000108bd */
[----:B------:R-:W-:Y:S01]  /*b890*/  LDSM.16.MT88.4 R16, [R222+0x900] ;  /* 0x00090000de10783b */ /* 0x000fe20000004200 */
[----:B------:R-:W-:Y:S02]  /*b8a0*/  FFMA.FTZ R199, R32, c[0x0][0x2d0], -R190 ;  /* 0x0000b40020c77a23 */ /* 0x000fe400000108be */
[----:B------:R-:W-:Y:S02]  /*b8b0*/  FFMA.FTZ R252, R34, c[0x0][0x2d0], -R189 ;  /* 0x0000b40022fc7a23 */ /* 0x000fe400000108bd */
[----:B------:R-:W3:Y:S01]  /*b8c0*/  MUFU.EX2 R165, R165 ;  /* 0x000000a500a57308 */ /* 0x000ee20000000800 */
[C---:B-1----:R-:W-:Y:S02]  /*b8d0*/  FMUL.FTZ R4, R3.reuse, R160 ;  /* 0x000000a003047220 */ /* 0x042fe40000410000 */
[C---:B------:R-:W-:Y:S02]  /*b8e0*/  FMUL.FTZ R5, R3.reuse, R161 ;  /* 0x000000a103057220 */ /* 0x040fe40000410000 */
[C---:B------:R-:W-:Y:S05]  /*b8f0*/  FMUL.FTZ R8, R3.reuse, R156 ;  /* 0x0000009c03087220 */ /* 0x040fea0000410000 */
[----:B------:R-:W-:Y:S01]  /*b900*/  MUFU.EX2 R166, R166 ;  /* 0x000000a600a67308 */ /* 0x000fe20000000800 */
[C---:B------:R-:W-:Y:S02]  /*b910*/  FMUL.FTZ R9, R3.reuse, R157 ;  /* 0x0000009d03097220 */ /* 0x040fe40000410000 */
[----:B------:R-:W-:Y:S02]  /*b920*/  FMUL.FTZ R132, R3, R132 ;  /* 0x0000008403847220 */ /* 0x000fe40000410000 */
[C---:B--2---:R-:W-:Y:S02]  /*b930*/  FMUL.FTZ R6, R2.reuse, R162 ;  /* 0x000000a202067220 */ /* 0x044fe40000410000 */
[C---:B------:R-:W-:Y:S02]  /*b940*/  FMUL.FTZ R7, R2.reuse, R163 ;  /* 0x000000a302077220 */ /* 0x040fe40000410000 */
[C---:B------:R-:W-:Y:S01]  /*b950*/  FMUL.FTZ R10, R2.reuse, R158 ;  /* 0x0000009e020a7220 */ /* 0x040fe20000410000 */
[----:B------:R-:W1:Y:S01]  /*b960*/  MUFU.EX2 R167, R167 ;  /* 0x000000a700a77308 */ /* 0x000e620000000800 */
[C---:B------:R-:W-:Y:S02]  /*b970*/  FMUL.FTZ R11, R2.reuse, R159 ;  /* 0x0000009f020b7220 */ /* 0x040fe40000410000 */
[----:B------:R-:W2:Y:S01]  /*b980*/  LDSM.16.MT88.4 R156, [R220+0x100] ;  /* 0x00010000dc9c783b */ /* 0x000ea20000004200 */
        /* <DEDUP_REMOVED lines=17> */
[----:B------:R-:W1:Y:S01]  /*baa0*/  MUFU.EX2 R188, R188 ;  /* 0x000000bc00bc7308 */ /* 0x000e620000000800 */
        /* <DEDUP_REMOVED lines=13> */
[C---:B------:R-:W-:Y:S02]  /*bb80*/  FMUL.FTZ R36, R3.reuse, R36 ;  /* 0x0000002403247220 */ /* 0x040fe40000410000 */
        /* <DEDUP_REMOVED lines=10> */
[----:B------:R-:W1:Y:S01]  /*bc30*/  LDSM.16.MT88.4 R168, [R227+0x2100] ;  /* 0x00210000e3a8783b */ /* 0x000e620000004200 */
[----:B------:R-:W4:Y:S02]  /*bc40*/  MUFU.EX2 R194, R194 ;  /* 0x000000c200c27308 */ /* 0x000f240000000800 */
[C---:B------:R-:W-:Y:S02]  /*bc50*/  FMUL.FTZ R43, R2.reuse, R43 ;  /* 0x0000002b022b7220 */ /* 0x040fe40000410000 */
[C---:B------:R-:W-:Y:S02]  /*bc60*/  FMUL.FTZ R44, R3.reuse, R44 ;  /* 0x0000002c032c7220 */ /* 0x040fe40000410000 */
[C---:B------:R-:W-:Y:S04]  /*bc70*/  HMMA.16816.F32 R132, R160.reuse, R172, R132 ;  /* 0x000000aca084723c */ /* 0x040fe80000001884 */
[C---:B------:R-:W-:Y:S01]  /*bc80*/  FMUL.FTZ R45, R3.reuse, R45 ;  /* 0x0000002d032d7220 */ /* 0x040fe20000410000 */
[----:B------:R-:W-:Y:S01]  /*bc90*/  MUFU.EX2 R195, R195 ;  /* 0x000000c300c37308 */ /* 0x000fe20000000800 */
[C---:B------:R-:W-:Y:S02]  /*bca0*/  FMUL.FTZ R46, R2.reuse, R46 ;  /* 0x0000002e022e7220 */ /* 0x040fe40000410000 */
[C---:B------:R-:W-:Y:S01]  /*bcb0*/  HMMA.16816.F32 R136, R160.reuse, R174, R136 ;  /* 0x000000aea088723c */ /* 0x040fe20000001888 */
[----:B------:R-:W5:Y:S03]  /*bcc0*/  LDSM.16.MT88.4 R172, [R222+0x2100] ;  /* 0x00210000deac783b */ /* 0x000f660000004200 */
[C---:B------:R-:W-:Y:S02]  /*bcd0*/  FMUL.FTZ R47, R2.reuse, R47 ;  /* 0x0000002f022f7220 */ /* 0x040fe40000410000 */
[C---:B------:R-:W-:Y:S01]  /*bce0*/  FMUL.FTZ R48, R3.reuse, R48 ;  /* 0x0000003003307220 */ /* 0x040fe20000410000 */
[----:B------:R-:W1:Y:S01]  /*bcf0*/  MUFU.EX2 R196, R196 ;  /* 0x000000c400c47308 */ /* 0x000e620000000800 */
[C---:B------:R-:W-:Y:S04]  /*bd00*/  HMMA.16816.F32 R140, R160.reuse, R176, R140 ;  /* 0x000000b0a08c723c */ /* 0x040fe8000000188c */
[C---:B------:R-:W-:Y:S02]  /*bd10*/  FMUL.FTZ R49, R3.reuse, R49 ;  /* 0x0000003103317220 */ /* 0x040fe40000410000 */
[C---:B------:R-:W-:Y:S02]  /*bd20*/  FMUL.FTZ R50, R2.reuse, R50 ;  /* 0x0000003202327220 */ /* 0x040fe40000410000 */
[C---:B------:R-:W-:Y:S01]  /*bd30*/  HMMA.16816.F32 R144, R160.reuse, R178, R144 ;  /* 0x000000b2a090723c */ /* 0x040fe20000001890 */
[----:B------:R-:W-:Y:S01]  /*bd40*/  LDSM.16.MT88.4 R176, [R222+0x2900] ;  /* 0x00290000deb0783b */ /* 0x000fe20000004200 */
[----:B------:R-:W-:Y:S02]  /*bd50*/  MUFU.EX2 R197, R197 ;  /* 0x000000c500c57308 */ /* 0x000fe40000000800 */
[C---:B------:R-:W-:Y:S02]  /*bd60*/  FMUL.FTZ R51, R2.reuse, R51 ;  /* 0x0000003302337220 */ /* 0x040fe40000410000 */
[C---:B------:R-:W-:Y:S02]  /*bd70*/  FMUL.FTZ R52, R3.reuse, R52 ;  /* 0x0000003403347220 */ /* 0x040fe40000410000 */
[C---:B--2---:R-:W-:Y:S04]  /*bd80*/  HMMA.16816.F32 R148, R160.reuse, R156, R148 ;  /* 0x0000009ca094723c */ /* 0x044fe80000001894 */
[C---:B------:R-:W-:Y:S01]  /*bd90*/  FMUL.FTZ R53, R3.reuse, R53 ;  /* 0x0000003503357220 */ /* 0x040fe20000410000 */
[----:B------:R-:W2:Y:S01]  /*bda0*/  MUFU.EX2 R198, R198 ;  /* 0x000000c600c67308 */ /* 0x000ea20000000800 */
[C---:B------:R-:W-:Y:S02]  /*bdb0*/  FMUL.FTZ R54, R2.reuse, R54 ;  /* 0x0000003602367220 */ /* 0x040fe40000410000 */
[C---:B------:R-:W-:Y:S01]  /*bdc0*/  HMMA.16816.F32 R152, R160.reuse, R158, R152 ;  /* 0x0000009ea098723c */ /* 0x040fe20000001898 */
[----:B------:R-:W2:Y:S03]  /*bdd0*/  LDSM.16.MT88.4 R156, [R221+0x2100] ;  /* 0x00210000dd9c783b */ /* 0x000ea60000004200 */
[C---:B------:R-:W-:Y:S02]  /*bde0*/  FMUL.FTZ R55, R2.reuse, R55 ;  /* 0x0000003702377220 */ /* 0x040fe40000410000 */
[C---:B------:R-:W-:Y:S01]  /*bdf0*/  FMUL.FTZ R56, R3.reuse, R56 ;  /* 0x0000003803387220 */ /* 0x040fe20000410000 */
[----:B------:R-:W-:Y:S01]  /*be00*/  MUFU.EX2 R199, R199 ;  /* 0x000000c700c77308 */ /* 0x000fe20000000800 */
[C---:B-1----:R-:W-:Y:S04]  /*be10*/  HMMA.16816.F32 R36, R160.reuse, R168, R36 ;  /* 0x000000a8a024723c */ /* 0x042fe80000001824 */
[C---:B------:R-:W-:Y:S02]  /*be20*/  FMUL.FTZ R57, R3.reuse, R57 ;  /* 0x0000003903397220 */ /* 0x040fe40000410000 */
[C---:B------:R-:W-:Y:S02]  /*be30*/  FMUL.FTZ R58, R2.reuse, R58 ;  /* 0x0000003a023a7220 */ /* 0x040fe40000410000 */
[C---:B------:R-:W-:Y:S01]  /*be40*/  HMMA.16816.F32 R40, R160.reuse, R170, R40 ;  /* 0x000000aaa028723c */ /* 0x040fe20000001828 */
[----:B------:R-:W1:Y:S01]  /*be50*/  LDSM.16.MT88.4 R168, [R220+0x2100] ;  /* 0x00210000dca8783b */ /* 0x000e620000004200 */
[----:B------:R-:W-:Y:S02]  /*be60*/  MUFU.EX2 R252, R252 ;  /* 0x000000fc00fc7308 */ /* 0x000fe40000000800 */
        /* <DEDUP_REMOVED lines=107> */
[----:B------:R-:W-:Y:S01]  /*c520*/  HMMA.16816.F32 R128, R160, R14, R128 ;  /* 0x0000000ea080723c */ /* 0x000fe20000001880 */
[----:B------:R-:W3:Y:S02]  /*c530*/  LDSM.16.MT88.4 R160, [R220+0x900] ;  /* 0x00090000dca0783b */ /* 0x000ee40000004200 */
[----:B------:R-:W-:Y:S01]  /*c540*/  MOV R3, R0 ;  /* 0x0000000000037202 */ /* 0x000fe20000000f00 */
[----:B------:R-:W-:Y:S01]  /*c550*/  FFMA.FTZ R184, R2, R239, R184 ;  /* 0x000000ef02b87223 */ /* 0x000fe200000100b8 */
[----:B------:R-:W-:Y:S01]  /*c560*/  MOV R2, R164 ;  /* 0x000000a400027202 */ /* 0x000fe20000000f00 */
[----:B------:R-:W-:Y:S01]  /*c570*/  FADD.FTZ R185, R165, R185 ;  /* 0x000000b9a5b97221 */ /* 0x000fe20000010000 */
[----:B------:R-:W-:Y:S01]  /*c580*/  F2FP.PACK_AB R14, R196, R195 ;  /* 0x000000c3c40e723e */ /* 0x000fe200000000ff */
[----:B------:R-:W-:Y:S01]  /*c590*/  FADD.FTZ R184, R186, R184 ;  /* 0x000000b8bab87221 */ /* 0x000fe20000010000 */
[----:B------:R-:W-:Y:S03]  /*c5a0*/  F2FP.PACK_AB R15, R198, R197 ;  /* 0x000000c5c60f723e */ /* 0x000fe600000000ff */
[----:B------:R-:W-:Y:S02]  /*c5b0*/  FADD.FTZ R166, R166, R185 ;  /* 0x000000b9a6a67221 */ /* 0x000fe40000010000 */
[----:B------:R-:W-:Y:S02]  /*c5c0*/  FADD.FTZ R184, R187, R184 ;  /* 0x000000b8bbb87221 */ /* 0x000fe40000010000 */
[C---:B--2---:R-:W-:Y:S05]  /*c5d0*/  HMMA.16816.F32 R4, R12.reuse, R156, R4 ;  /* 0x0000009c0c04723c */ /* 0x044fea0000001804 */
        /* <DEDUP_REMOVED lines=24> */
[C---:B------:R-:W-:Y:S07]  /*c760*/  HMMA.16816.F32 R44, R12.reuse, R176, R44 ;  /* 0x000000b00c2c723c */ /* 0x040fee000000182c */
[--C-:B------:R-:W-:Y:S01]  /*c770*/  FFMA.FTZ R176, R20, c[0x0][0x2d0], -R190.reuse ;  /* 0x0000b40014b07a23 */ /* 0x100fe200000108be */
[C---:B------:R-:W-:Y:S04]  /*c780*/  HMMA.16816.F32 R48, R12.reuse, R178, R48 ;  /* 0x000000b20c30723c */ /* 0x040fe80000001830 */
[----:B------:R-:W-:Y:S01]  /*c790*/  FFMA.FTZ R177, R21, c[0x0][0x2d0], -R190 ;  /* 0x0000b40015b17a23 */ /* 0x000fe200000108be */
[----:B------:R-:W-:Y:S02]  /*c7a0*/  MUFU.EX2 R176, R176 ;  /* 0x000000b000b07308 */ /* 0x000fe40000000800 */
[--C-:B------:R-:W-:Y:S01]  /*c7b0*/  FFMA.FTZ R178, R22, c[0x0][0x2d0], -R189.reuse ;  /* 0x0000b40016b27a23 */ /* 0x100fe200000108bd */
[C---:B--2---:R-:W-:Y:S04]  /*c7c0*/  HMMA.16816.F32 R52, R12.reuse, R156, R52 ;  /* 0x0000009c0c34723c */ /* 0x044fe80000001834 */
[--C-:B------:R-:W-:Y:S02]  /*c7d0*/  FFMA.FTZ R179, R23, c[0x0][0x2d0], -R189.reuse ;  /* 0x0000b40017b37a23 */ /* 0x100fe400000108bd */
[----:B------:R-:W-:Y:S01]  /*c7e0*/  LDSM.16.MT88.4 R20, [R221+0x6900] ;  /* 0x00690000dd14783b */ /* 0x000fe20000004200 */
[----:B------:R-:W-:Y:S01]  /*c7f0*/  MUFU.EX2 R177, R177 ;  /* 0x000000b100b17308 */ /* 0x000fe20000000800 */
[C---:B------:R-:W-:Y:S06]  /*c800*/  HMMA.16816.F32 R56, R12.reuse, R158, R56 ;  /* 0x0000009e0c38723c */ /* 0x040fec0000001838 */
[----:B------:R-:W2:Y:S02]  /*c810*/  LDSM.16.MT88.4 R156, [R220+0x4900] ;  /* 0x00490000dc9c783b */ /* 0x000ea40000004200 */
[C---:B----4-:R-:W-:Y:S01]  /*c820*/  HMMA.16816.F32 R60, R12.reuse, R16, R60 ;  /* 0x000000100c3c723c */ /* 0x050fe2000000183c */
[----:B------:R-:W4:Y:S07]  /*c830*/  MUFU.EX2 R178, R178 ;  /* 0x000000b200b27308 */ /* 0x000f2e0000000800 */
[C---:B------:R-:W-:Y:S01]  /*c840*/  HMMA.16816.F32 R64, R12.reuse, R18, R64 ;  /* 0x000000120c40723c */ /* 0x040fe20000001840 */
[----:B------:R-:W5:Y:S02]  /*c850*/  LDSM.16.MT88.4 R16, [R227+0x6900] ;  /* 0x00690000e310783b */ /* 0x000f640000004200 */
[----:B------:R-:W2:Y:S05]  /*c860*/  MUFU.EX2 R179, R179 ;  /* 0x000000b300b37308 */ /* 0x000eaa0000000800 */
[C---:B-1----:R-:W-:Y:S08]  /*c870*/  HMMA.16816.F32 R68, R12.reuse, R168, R68 ;  /* 0x000000a80c44723c */ /* 0x042ff00000001844 */
[C---:B------:R-:W-:Y:S01]  /*c880*/  HMMA.16816.F32 R72, R12.reuse, R170, R72 ;  /* 0x000000aa0c48723c */ /* 0x040fe20000001848 */
[----:B------:R-:W1:Y:S03]  /*c890*/  LDSM.16.MT88.4 R168, [R222+0x6900] ;  /* 0x00690000dea8783b */ /* 0x000e660000004200 */
[----:B----4-:R-:W-:Y:S04]  /*c8a0*/  FADD.FTZ R198, R178, R198 ;  /* 0x000000c6b2c67221 */ /* 0x010fe80000010000 */
[C---:B------:R-:W-:Y:S07]  /*c8b0*/  HMMA.16816.F32 R76, R12.reuse, R180, R76 ;  /* 0x000000b40c4c723c */ /* 0x040fee000000184c */
[--C-:B------:R-:W-:Y:S01]  /*c8c0*/  FFMA.FTZ R180, R24, c[0x0][0x2d0], -R190.reuse ;  /* 0x0000b40018b47a23 */ /* 0x100fe200000108be */
[C---:B------:R-:W-:Y:S04]  /*c8d0*/  HMMA.16816.F32 R80, R12.reuse, R182, R80 ;  /* 0x000000b60c50723c */ /* 0x040fe80000001850 */
[----:B------:R-:W-:Y:S01]  /*c8e0*/  FFMA.FTZ R181, R25, c[0x0][0x2d0], -R190 ;  /* 0x0000b40019b57a23 */ /* 0x000fe200000108be */
[----:B------:R-:W-:Y:S02]  /*c8f0*/  MUFU.EX2 R180, R180 ;  /* 0x000000b400b47308 */ /* 0x000fe40000000800 */
[--C-:B------:R-:W-:Y:S01]  /*c900*/  FFMA.FTZ R182, R26, c[0x0][0x2d0], -R189.reuse ;  /* 0x0000b4001ab67a23 */ /* 0x100fe200000108bd */
[C---:B---3--:R-:W-:Y:S04]  /*c910*/  HMMA.16816.F32 R84, R12.reuse, R160, R84 ;  /* 0x000000a00c54723c */ /* 0x048fe80000001854 */
[----:B------:R-:W-:Y:S02]  /*c920*/  FFMA.FTZ R183, R27, c[0x0][0x2d0], -R189 ;  /* 0x0000b4001bb77a23 */ /* 0x000fe400000108bd */
[----:B------:R-:W-:Y:S01]  /*c930*/  LDSM.16.MT88.4 R24, [R221+0x1100] ;  /* 0x00110000dd18783b */ /* 0x000fe20000004200 */
[----:B------:R-:W3:Y:S01]  /*c940*/  MUFU.EX2 R181, R181 ;  /* 0x000000b500b57308 */ /* 0x000ee20000000800 */
[C---:B------:R-:W-:Y:S06]  /*c950*/  HMMA.16816.F32 R88, R12.reuse, R162, R88 ;  /* 0x000000a20c58723c */ /* 0x040fec0000001858 */
[----:B------:R-:W-:Y:S02]  /*c960*/  LDSM.16.MT88.4 R160, [R222+0x1100] ;  /* 0x00110000dea0783b */ /* 0x000fe40000004200 */
[C---:B--2---:R-:W-:Y:S01]  /*c970*/  HMMA.16816.F32 R92, R12.reuse, R156, R92 ;  /* 0x0000009c0c5c723c */ /* 0x044fe2000000185c */
[----:B------:R-:W-:Y:S07]  /*c980*/  MUFU.EX2 R182, R182 ;  /* 0x000000b600b67308 */ /* 0x000fee0000000800 */
[C---:B------:R-:W-:Y:S01]  /*c990*/  HMMA.16816.F32 R96, R12.reuse, R158, R96 ;  /* 0x0000009e0c60723c */ /* 0x040fe20000001860 */
[----:B------:R-:W2:Y:S02]  /*c9a0*/  LDSM.16.MT88.4 R156, [R220+0x6900] ;  /* 0x00690000dc9c783b */ /* 0x000ea40000004200 */
[----:B------:R-:W4:Y:S05]  /*c9b0*/  MUFU.EX2 R183, R183 ;  /* 0x000000b700b77308 */ /* 0x000f2a0000000800 */
[C---:B-----5:R-:W-:Y:S08]  /*c9c0*/  HMMA.16816.F32 R100, R12.reuse, R16, R100 ;  /* 0x000000100c64723c */ /* 0x060ff00000001864 */
[C---:B------:R-:W-:Y:S01]  /*c9d0*/  HMMA.16816.F32 R104, R12.reuse, R18, R104 ;  /* 0x000000120c68723c */ /* 0x040fe20000001868 */
[----:B------:R-:W5:Y:S07]  /*c9e0*/  LDSM.16.MT88.4 R16, [R227+0x1100] ;  /* 0x00110000e310783b */ /* 0x000f6e0000004200 */
[C---:B-1----:R-:W-:Y:S08]  /*c9f0*/  HMMA.16816.F32 R108, R12.reuse, R168, R108 ;  /* 0x000000a80c6c723c */ /* 0x042ff0000000186c */
[C---:B------:R-:W-:Y:S01]  /*ca00*/  HMMA.16816.F32 R112, R12.reuse, R170, R112 ;  /* 0x000000aa0c70723c */ /* 0x040fe20000001870 */
[----:B------:R-:W1:Y:S07]  /*ca10*/  LDSM.16.MT88.4 R168, [R220+0x1100] ;  /* 0x00110000dca8783b */ /* 0x000e6e0000004200 */
[C---:B------:R-:W-:Y:S08]  /*ca20*/  HMMA.16816.F32 R116, R12.reuse, R20, R116 ;  /* 0x000000140c74723c */ /* 0x040ff00000001874 */
[C---:B------:R-:W-:Y:S01]  /*ca30*/  HMMA.16816.F32 R120, R12.reuse, R22, R120 ;  /* 0x000000160c78723c */ /* 0x040fe20000001878 */
[----:B------:R-:W1:Y:S07]  /*ca40*/  LDSM.16.MT88.4 R20, [R227+0x3100] ;  /* 0x00310000e314783b */ /* 0x000e6e0000004200 */
[C---:B--2---:R-:W-:Y:S08]  /*ca50*/  HMMA.16816.F32 R124, R12.reuse, R156, R124 ;  /* 0x0000009c0c7c723c */ /* 0x044ff0000000187c */
[----:B------:R-:W-:Y:S01]  /*ca60*/  HMMA.16816.F32 R128, R12, R158, R128 ;  /* 0x0000009e0c80723c */ /* 0x000fe20000001880 */
[----:B------:R-:W-:Y:S06]  /*ca70*/  LDSM.16.MT88.4 R156, [R221+0x3100] ;  /* 0x00310000dd9c783b */ /* 0x000fec0000004200 */
[----:B------:R-:W-:Y:S01]  /*ca80*/  F2FP.PACK_AB R12, R177, R176 ;  /* 0x000000b0b10c723e */ /* 0x000fe200000000ff */
[----:B------:R-:W-:Y:S01]  /*ca90*/  FADD.FTZ R176, R176, R195 ;  /* 0x000000c3b0b07221 */ /* 0x000fe20000010000 */
[----:B------:R-:W-:Y:S03]  /*caa0*/  F2FP.PACK_AB R13, R179, R178 ;  /* 0x000000b2b30d723e */ /* 0x000fe600000000ff */
[----:B---3--:R-:W-:Y:S01]  /*cab0*/  F2FP.PACK_AB R14, R181, R180 ;  /* 0x000000b4b50e723e */ /* 0x008fe200000000ff */
[----:B------:R-:W-:Y:S01]  /*cac0*/  FADD.FTZ R176, R177, R176 ;  /* 0x000000b0b1b07221 */ /* 0x000fe20000010000 */
[----:B----4-:R-:W-:Y:S01]  /*cad0*/  F2FP.PACK_AB R15, R183, R182 ;  /* 0x000000b6b70f723e */ /* 0x010fe200000000ff */
[----:B------:R-:W-:Y:S02]  /*cae0*/  FADD.FTZ R179, R179, R198 ;  /* 0x000000c6b3b37221 */ /* 0x000fe40000010000 */
[----:B------:R-:W-:Y:S02]  /*caf0*/  FADD.FTZ R180, R180, R176 ;  /* 0x000000b0b4b47221 */ /* 0x000fe40000010000 */
[----:B------:R-:W-:Y:S02]  /*cb00*/  FADD.FTZ R179, R182, R179 ;  /* 0x000000b3b6b37221 */ /* 0x000fe40000010000 */
[C---:B-----5:R-:W-:Y:S03]  /*cb10*/  HMMA.16816.F32 R4, R12.reuse, R16, R4 ;  /* 0x000000100c04723c */ /* 0x060fe60000001804 */
[----:B------:R-:W-:Y:S02]  /*cb20*/  FADD.FTZ R180, R181, R180 ;  /* 0x000000b4b5b47221 */ /* 0x000fe40000010000 */
[----:B------:R-:W-:Y:S03]  /*cb30*/  FADD.FTZ R183, R183, R179 ;  /* 0x000000b3b7b77221 */ /* 0x000fe60000010000 */
        /* <DEDUP_REMOVED lines=17> */
[C---:B------:R-:W-:Y:S08]  /*cc50*/  HMMA.16816.F32 R52, R12.reuse, R156, R52 ;  /* 0x0000009c0c34723c */ /* 0x040ff00000001834 */
[C---:B------:R-:W-:Y:S01]  /*cc60*/  HMMA.16816.F32 R56, R12.reuse, R158, R56 ;  /* 0x0000009e0c38723c */ /* 0x040fe20000001838 */
[----:B------:R-:W-:Y:S07]  /*cc70*/  LDSM.16.MT88.4 R156, [R221+0x7100] ;  /* 0x00710000dd9c783b */ /* 0x000fee0000004200 */
[C---:B---3--:R-:W-:Y:S08]  /*cc80*/  HMMA.16816.F32 R60, R12.reuse, R160, R60 ;  /* 0x000000a00c3c723c */ /* 0x048ff0000000183c */
[C---:B------:R-:W-:Y:S08]  /*cc90*/  HMMA.16816.F32 R64, R12.reuse, R162, R64 ;  /* 0x000000a20c40723c */ /* 0x040ff00000001840 */
[C---:B----4-:R-:W-:Y:S08]  /*cca0*/  HMMA.16816.F32 R68, R12.reuse, R24, R68 ;  /* 0x000000180c44723c */ /* 0x050ff00000001844 */
[C---:B------:R-:W-:Y:S01]  /*ccb0*/  HMMA.16816.F32 R72, R12.reuse, R26, R72 ;  /* 0x0000001a0c48723c */ /* 0x040fe20000001848 */
[----:B------:R-:W3:Y:S07]  /*ccc0*/  LDSM.16.MT88.4 R24, [R222+0x7100] ;  /* 0x00710000de18783b */ /* 0x000eee0000004200 */
[C---:B------:R-:W-:Y:S07]  /*ccd0*/  HMMA.16816.F32 R76, R12.reuse, R172, R76 ;  /* 0x000000ac0c4c723c */ /* 0x040fee000000184c */
[--C-:B------:R-:W-:Y:S01]  /*cce0*/  FFMA.FTZ R172, R28, c[0x0][0x2d0], -R190.reuse ;  /* 0x0000b4001cac7a23 */ /* 0x100fe200000108be */
[C---:B------:R-:W-:Y:S04]  /*ccf0*/  HMMA.16816.F32 R80, R12.reuse, R174, R80 ;  /* 0x000000ae0c50723c */ /* 0x040fe80000001850 */
[--C-:B------:R-:W-:Y:S01]  /*cd00*/  FFMA.FTZ R173, R29, c[0x0][0x2d0], -R190.reuse ;  /* 0x0000b4001dad7a23 */ /* 0x100fe200000108be */
[----:B------:R-:W-:Y:S01]  /*cd10*/  MUFU.EX2 R172, R172 ;  /* 0x000000ac00ac7308 */ /* 0x000fe20000000800 */
[----:B------:R-:W-:Y:S02]  /*cd20*/  FFMA.FTZ R190, R33, c[0x0][0x2d0], -R190 ;  /* 0x0000b40021be7a23 */ /* 0x000fe400000108be */
[C---:B-1----:R-:W-:Y:S04]  /*cd30*/  HMMA.16816.F32 R84, R12.reuse, R168, R84 ;  /* 0x000000a80c54723c */ /* 0x042fe80000001854 */
[--C-:B------:R-:W-:Y:S02]  /*cd40*/  FFMA.FTZ R174, R30, c[0x0][0x2d0], -R189.reuse ;  /* 0x0000b4001eae7a23 */ /* 0x100fe400000108bd */
[--C-:B------:R-:W-:Y:S01]  /*cd50*/  FFMA.FTZ R175, R31, c[0x0][0x2d0], -R189.reuse ;  /* 0x0000b4001faf7a23 */ /* 0x100fe200000108bd */
[----:B------:R-:W-:Y:S01]  /*cd60*/  MUFU.EX2 R173, R173 ;  /* 0x000000ad00ad7308 */ /* 0x000fe20000000800 */
[C---:B------:R-:W-:Y:S01]  /*cd70*/  HMMA.16816.F32 R88, R12.reuse, R170, R88 ;  /* 0x000000aa0c58723c */ /* 0x040fe20000001858 */
[----:B------:R-:W-:Y:S03]  /*cd80*/  LDSM.16.MT88.4 R28, [R222+0x1900] ;  /* 0x00190000de1c783b */ /* 0x000fe60000004200 */
[----:B------:R-:W-:Y:S04]  /*cd90*/  FFMA.FTZ R189, R35, c[0x0][0x2d0], -R189 ;  /* 0x0000b40023bd7a23 */ /* 0x000fe800000108bd */
[C---:B--2---:R-:W-:Y:S01]  /*cda0*/  HMMA.16816.F32 R92, R12.reuse, R16, R92 ;  /* 0x000000100c5c723c */ /* 0x044fe2000000185c */
[----:B------:R-:W-:Y:S01]  /*cdb0*/  LDSM.16.MT88.4 R32, [R220+0x1900] ;  /* 0x00190000dc20783b */ /* 0x000fe20000004200 */
[----:B------:R-:W1:Y:S06]  /*cdc0*/  MUFU.EX2 R174, R174 ;  /* 0x000000ae00ae7308 */ /* 0x000e6c0000000800 */
[C---:B------:R-:W-:Y:S01]  /*cdd0*/  HMMA.16816.F32 R96, R12.reuse, R18, R96 ;  /* 0x000000120c60723c */ /* 0x040fe20000001860 */
[----:B------:R-:W2:Y:S03]  /*cde0*/  LDSM.16.MT88.4 R16, [R220+0x7100] ;  /* 0x00710000dc10783b */ /* 0x000ea60000004200 */
[----:B------:R-:W4:Y:S04]  /*cdf0*/  MUFU.EX2 R175, R175 ;  /* 0x000000af00af7308 */ /* 0x000f280000000800 */
[C---:B------:R-:W-:Y:S01]  /*ce00*/  HMMA.16816.F32 R100, R12.reuse, R20, R100 ;  /* 0x000000140c64723c */ /* 0x040fe20000001864 */
[----:B------:R-:W-:Y:S05]  /*ce10*/  LDSM.16.MT88.4 R168, [R227+0x3900] ;  /* 0x00390000e3a8783b */ /* 0x000fea0000004200 */
[----:B------:R-:W-:Y:S02]  /*ce20*/  MUFU.EX2 R190, R190 ;  /* 0x000000be00be7308 */ /* 0x000fe40000000800 */
[C---:B------:R-:W-:Y:S01]  /*ce30*/  HMMA.16816.F32 R104, R12.reuse, R22, R104 ;  /* 0x000000160c68723c */ /* 0x040fe20000001868 */
[----:B------:R-:W5:Y:S03]  /*ce40*/  LDSM.16.MT88.4 R20, [R227+0x1900] ;  /* 0x00190000e314783b */ /* 0x000f660000004200 */
[----:B-1----:R-:W-:Y:S04]  /*ce50*/  FADD.FTZ R183, R174, R183 ;  /* 0x000000b7aeb77221 */ /* 0x002fe80000010000 */
[C---:B---3--:R-:W-:Y:S01]  /*ce60*/  HMMA.16816.F32 R108, R12.reuse, R24, R108 ;  /* 0x000000180c6c723c */ /* 0x048fe2000000186c */
[----:B------:R-:W1:Y:S03]  /*ce70*/  MUFU.EX2 R189, R189 ;  /* 0x000000bd00bd7308 */ /* 0x000e660000000800 */
[----:B----4-:R-:W-:Y:S04]  /*ce80*/  FADD.FTZ R183, R175, R183 ;  /* 0x000000b7afb77221 */ /* 0x010fe80000010000 */
[C---:B------:R-:W-:Y:S01]  /*ce90*/  HMMA.16816.F32 R112, R12.reuse, R26, R112 ;  /* 0x0000001a0c70723c */ /* 0x040fe20000001870 */
[----:B------:R-:W3:Y:S03]  /*cea0*/  LDSM.16.MT88.4 R24, [R221+0x1900] ;  /* 0x00190000dd18783b */ /* 0x000ee60000004200 */
[----:B------:R-:W-:Y:S04]  /*ceb0*/  FADD.FTZ R183, R252, R183 ;  /* 0x000000b7fcb77221 */ /* 0x000fe80000010000 */
[C---:B------:R-:W-:Y:S08]  /*cec0*/  HMMA.16816.F32 R116, R12.reuse, R156, R116 ;  /* 0x0000009c0c74723c */ /* 0x040ff00000001874 */
[C---:B------:R-:W-:Y:S04]  /*ced0*/  HMMA.16816.F32 R120, R12.reuse, R158, R120 ;  /* 0x0000009e0c78723c */ /* 0x040fe80000001878 */
[----:B-1----:R-:W-:Y:S04]  /*cee0*/  FADD.FTZ R239, R189, R183 ;  /* 0x000000b7bdef7221 */ /* 0x002fe80000010000 */
[C---:B--2---:R-:W-:Y:S08]  /*cef0*/  HMMA.16816.F32 R124, R12.reuse, R16, R124 ;  /* 0x000000100c7c723c */ /* 0x044ff0000000187c */
[----:B------:R-:W-:Y:S01]  /*cf00*/  HMMA.16816.F32 R128, R12, R18, R128 ;  /* 0x000000120c80723c */ /* 0x000fe20000001880 */
[----:B------:R-:W1:Y:S06]  /*cf10*/  LDSM.16.MT88.4 R16, [R222+0x3900] ;  /* 0x00390000de10783b */ /* 0x000e6c0000004200 */
[----:B------:R-:W-:Y:S01]  /*cf20*/  F2FP.PACK_AB R12, R173, R172 ;  /* 0x000000acad0c723e */ /* 0x000fe200000000ff */
[----:B------:R-:W-:Y:S01]  /*cf30*/  FADD.FTZ R172, R172, R180 ;  /* 0x000000b4acac7221 */ /* 0x000fe20000010000 */
[----:B------:R-:W-:Y:S03]  /*cf40*/  F2FP.PACK_AB R13, R175, R174 ;  /* 0x000000aeaf0d723e */ /* 0x000fe600000000ff */
[C---:B------:R-:W-:Y:S01]  /*cf50*/  F2FP.PACK_AB R14, R190.reuse, R199 ;  /* 0x000000c7be0e723e */ /* 0x040fe200000000ff */
[----:B------:R-:W-:Y:S01]  /*cf60*/  FADD.FTZ R172, R173, R172 ;  /* 0x000000acadac7221 */ /* 0x000fe20000010000 */
[----:B------:R-:W-:Y:S03]  /*cf70*/  F2FP.PACK_AB R15, R189, R252 ;  /* 0x000000fcbd0f723e */ /* 0x000fe600000000ff */
[----:B------:R-:W-:Y:S04]  /*cf80*/  FADD.FTZ R172, R199, R172 ;  /* 0x000000acc7ac7221 */ /* 0x000fe80000010000 */
[C---:B-----5:R-:W-:Y:S01]  /*cf90*/  HMMA.16816.F32 R160, R12.reuse, R20, R4 ;  /* 0x000000140ca0723c */ /* 0x060fe20000001804 */
[----:B------:R-:W2:Y:S02]  /*cfa0*/  LDSM.16.MT88.4 R4, [R221+0x3900] ;  /* 0x00390000dd04783b */ /* 0x000ea40000004200 */
[----:B------:R-:W-:Y:S05]  /*cfb0*/  FADD.FTZ R240, R190, R172 ;  /* 0x000000acbef07221 */ /* 0x000fea0000010000 */
[C---:B------:R-:W-:Y:S01]  /*cfc0*/  HMMA.16816.F32 R156, R12.reuse, R22, R8 ;  /* 0x000000160c9c723c */ /* 0x040fe20000001808 */
[----:B------:R-:W4:Y:S07]  /*cfd0*/  LDSM.16.MT88.4 R8, [R220+0x3900] ;  /* 0x00390000dc08783b */ /* 0x000f2e0000004200 */
[C---:B------:R-:W-:Y:S01]  /*cfe0*/  HMMA.16816.F32 R132, R12.reuse, R28, R132 ;  /* 0x0000001c0c84723c */ /* 0x040fe20000001884 */
[----:B------:R-:W5:Y:S07]  /*cff0*/  LDSM.16.MT88.4 R20, [R227+0x5900] ;  /* 0x00590000e314783b */ /* 0x000f6e0000004200 */
[C---:B------:R-:W-:Y:S01]  /*d000*/  HMMA.16816.F32 R136, R12.reuse, R30, R136 ;  /* 0x0000001e0c88723c */ /* 0x040fe20000001888 */
[----:B------:R-:W-:Y:S07]  /*d010*/  LDSM.16.MT88.4 R28, [R221+0x5900] ;  /* 0x00590000dd1c783b */ /* 0x000fee0000004200 */
[C---:B---3--:R-:W-:Y:S08]  /*d020*/  HMMA.16816.F32 R140, R12.reuse, R24, R140 ;  /* 0x000000180c8c723c */ /* 0x048ff0000000188c */
[C---:B------:R-:W-:Y:S01]  /*d030*/  HMMA.16816.F32 R144, R12.reuse, R26, R144 ;  /* 0x0000001a0c90723c */ /* 0x040fe20000001890 */
[----:B------:R-:W3:Y:S07]  /*d040*/  LDSM.16.MT88.4 R24, [R222+0x5900] ;  /* 0x00590000de18783b */ /* 0x000eee0000004200 */
[C---:B------:R-:W-:Y:S08]  /*d050*/  HMMA.16816.F32 R148, R12.reuse, R32, R148 ;  /* 0x000000200c94723c */ /* 0x040ff00000001894 */
[C---:B------:R-:W-:Y:S01]  /*d060*/  HMMA.16816.F32 R152, R12.reuse, R34, R152 ;  /* 0x000000220c98723c */ /* 0x040fe20000001898 */
[----:B------:R-:W3:Y:S07]  /*d070*/  LDSM.16.MT88.4 R32, [R220+0x5900] ;  /* 0x00590000dc20783b */ /* 0x000eee0000004200 */
        /* <DEDUP_REMOVED lines=24> */
[C---:B----4-:R-:W-:Y:S08]  /*d200*/  HMMA.16816.F32 R116, R12.reuse, R8, R116 ;  /* 0x000000080c74723c */ /* 0x050ff00000001874 */
[C---:B------:R-:W-:Y:S08]  /*d210*/  HMMA.16816.F32 R120, R12.reuse, R10, R120 ;  /* 0x0000000a0c78723c */ /* 0x040ff00000001878 */
[C---:B-1----:R-:W-:Y:S08]  /*d220*/  HMMA.16816.F32 R124, R12.reuse, R16, R124 ;  /* 0x000000100c7c723c */ /* 0x042ff0000000187c */
[----:B------:R-:W-:Y:S07]  /*d230*/  HMMA.16816.F32 R128, R12, R18, R128 ;  /* 0x000000120c80723c */ /* 0x000fee0000001880 */
[----:B------:R-:W-:Y:S01]  /*d240*/  MOV R12, R164 ;  /* 0x000000a4000c7202 */ /* 0x000fe20000000f00 */
[----:B------:R-:W-:-:S05]  /*d250*/  @P0 BRA `(.L_x_2770) ;  /* 0xffffcc1000000947 */ /* 0x000fca000383ffff */
.L_x_2767:
[----:B------:R-:W-:-:S06]  /*d260*/  UISETP.GE.AND UP0, UPT, UR21, UR7, UPT ;  /* 0x000000071500728c */ /* 0x000fcc000bf06270 */
[----:B------:R-:W-:-:S13]  /*d270*/  PLOP3.LUT P0, PT, PT, PT, UP0, 0x40, 0x0 ;  /* 0x000000000000781c */ /* 0x000fda0003f0e808 */
[----:B------:R-:W-:Y:S05]  /*d280*/  @P0 BRA `(.L_x_2771) ;  /* 0x0000401000000947 */ /* 0x000fea0003800000 */
[----:B------:R-:W-:Y:S01]  /*d290*/  SHF.R.S32.HI R244, RZ, 0x1f, R235 ;  /* 0x0000001ffff47819 */ /* 0x000fe200000114eb */
[----:B------:R-:W-:Y:S01]  /*d2a0*/  IMAD.MOV.U32 R2, RZ, RZ, R12 ;  /* 0x000000ffff027224 */ /* 0x000fe200078e000c */
[C---:B------:R-:W-:Y:S01]  /*d2b0*/  SHF.L.U64.HI R242, R202.reuse, 0x1, R242 ;  /* 0x00000001caf27819 */ /* 0x040fe200000102f2 */
[----:B------:R-:W-:Y:S01]  /*d2c0*/  IMAD.MOV.U32 R3, RZ, RZ, R0 ;  /* 0x000000ffff037224 */ /* 0x000fe200078e0000 */
[C---:B------:R-:W-:Y:S01]  /*d2d0*/  SHF.L.U64.HI R244, R235.reuse, 0x1, R244 ;  /* 0x00000001ebf47819 */ /* 0x040fe200000102f4 */
[----:B------:R-:W-:Y:S01]  /*d2e0*/  IMAD.SHL.U32 R243, R235, 0x2, RZ ;  /* 0x00000002ebf37824 */ /* 0x000fe200078e00ff */
[----:B------:R-:W-:Y:S01]  /*d2f0*/  SHF.L.U32 R245, R202, 0x1, RZ ;  /* 0x00000001caf57819 */ /* 0x000fe200000006ff */
[C---:B------:R-:W-:Y:S01]  /*d300*/  IMAD.SHL.U32 R246, R201.reuse, 0x2, RZ ;  /* 0x00000002c9f67824 */ /* 0x040fe200078e00ff */
[----:B------:R-:W-:Y:S02]  /*d310*/  SHF.L.U64.HI R241, R201, 0x1, R241 ;  /* 0x00000001c9f17819 */ /* 0x000fe400000102f1 */
[----:B------:R-:W-:-:S02]  /*d320*/  SHF.L.U64.HI R247, R200, 0x1, R203 ;  /* 0x00000001c8f77819 */ /* 0x000fc400000102cb */
[----:B------:R-:W-:Y:S02]  /*d330*/  SHF.L.U32 R248, R200, 0x1, RZ ;  /* 0x00000001c8f87819 */ /* 0x000fe400000006ff */
.L_x_2781:
        /* <DEDUP_REMOVED lines=22> */
[----:B------:R-:W-:Y:S04]  /*d4a0*/  SHFL.IDX PT, R0, R0, 0x1, 0x181f ;  /* 0x00381f0000007f89 */ /* 0x000fe800000e0000 */
[----:B------:R-:W4:Y:S04]  /*d4b0*/  LDSM.16.M88.4 R24, [R229+0x9100] ;  /* 0x00910000e518783b */ /* 0x000f280000000200 */
[----:B------:R-:W5:Y:S04]  /*d4c0*/  SHFL.IDX PT, R28, R28, 0x1, 0x181f ;  /* 0x00381f001c1c7f89 */ /* 0x000f6800000e0000 */
[----:B------:R-:W4:Y:S04]  /*d4d0*/  LDSM.16.M88.4 R164, [R229+0x9900] ;  /* 0x00990000e5a4783b */ /* 0x000f280000000200 */
[----:B------:R-:W-:Y:S04]  /*d4e0*/  LDSM.16.M88.4 R168, [R226+0x10100] ;  /* 0x01010000e2a8783b */ /* 0x000fe80000000200 */
[----:B------:R-:W5:Y:S01]  /*d4f0*/  LDSM.16.M88.4 R172, [R228] ;  /* 0x00000000e4ac783b */ /* 0x000f620000000200 */
[C---:B-1----:R-:W-:Y:S03]  /*d500*/  HMMA.16816.F32 R4, R32.reuse, R8, RZ ;  /* 0x000000082004723c */ /* 0x042fe600000018ff */
[----:B------:R-:W1:Y:S01]  /*d510*/  LDSM.16.M88.4 R176, [R219] ;  /* 0x00000000dbb0783b */ /* 0x000e620000000200 */
[----:B--2---:R-:W-:Y:S03]  /*d520*/  IADD3 R188, P0, R190, R243, RZ ;  /* 0x000000f3bebc7210 */ /* 0x004fe60007f1e0ff */
[----:B------:R-:W2:Y:S01]  /*d530*/  LDSM.16.M88.4 R180, [R218] ;  /* 0x00000000dab4783b */ /* 0x000ea20000000200 */
[C---:B------:R-:W-:Y:S01]  /*d540*/  HMMA.16816.F32 R8, R32.reuse, R10, RZ ;  /* 0x0000000a2008723c */ /* 0x040fe200000018ff */
[----:B---3--:R-:W-:Y:S02]  /*d550*/  IMAD.X R189, R20, 0x1, R244, P0 ;  /* 0x0000000114bd7824 */ /* 0x008fe400000e06f4 */
[----:B------:R-:W3:Y:S01]  /*d560*/  LDSM.16.M88.4 R184, [R217] ;  /* 0x00000000d9b8783b */ /* 0x000ee20000000200 */
[----:B------:R-:W-:Y:S03]  /*d570*/  IADD3 R196, P0, R190, R245, RZ ;  /* 0x000000f5bec47210 */ /* 0x000fe60007f1e0ff */
[----:B------:R-:W-:Y:S01]  /*d580*/  @!PT LDS RZ, [RZ] ;  /* 0x00000000fffff984 */ /* 0x000fe20000000800 */
[----:B------:R-:W-:Y:S01]  /*d590*/  @!PT LDS RZ, [RZ] ;  /* 0x00000000fffff984 */ /* 0x000fe20000000800 */
[----:B------:R-:W-:Y:S01]  /*d5a0*/  @!PT LDS RZ, [RZ] ;  /* 0x00000000fffff984 */ /* 0x000fe20000000800 */
[----:B------:R1:W-:Y:S01]  /*d5b0*/  LDGSTS.E.BYPASS.LTC128B.128 [R238], [R188.64], !P2 ;  /* 0x00000000bcee7fae */ /* 0x0003e2000d101d50 */
[C---:B------:R-:W-:Y:S01]  /*d5c0*/  HMMA.16816.F32 R12, R32.reuse, R16, RZ ;  /* 0x00000010200c723c */ /* 0x040fe200000018ff */
[----:B------:R-:W-:Y:S03]  /*d5d0*/  IMAD.X R197, R20, 0x1, R242, P0 ;  /* 0x0000000114c57824 */ /* 0x000fe600000e06f2 */
[----:B------:R-:W-:Y:S02]  /*d5e0*/  IADD3 R192, P0, R190, R246, RZ ;  /* 0x000000f6bec07210 */ /* 0x000fe40007f1e0ff */
[----:B------:R2:W-:Y:S02]  /*d5f0*/  LDGSTS.E.BYPASS.LTC128B.128 [R238+0x2000], [R196.64], !P6 ;  /* 0x02000000c4ee7fae */ /* 0x0005e4000f101d50 */
[C---:B------:R-:W-:Y:S01]  /*d600*/  HMMA.16816.F32 R16, R32.reuse, R18, RZ ;  /* 0x000000122010723c */ /* 0x040fe200000018ff */
[----:B------:R-:W-:Y:S03]  /*d610*/  IMAD.X R193, R20, 0x1, R241, P0 ;  /* 0x0000000114c17824 */ /* 0x000fe600000e06f1 */
[----:B------:R-:W-:Y:S02]  /*d620*/  IADD3 R190, P0, R190, R248, RZ ;  /* 0x000000f8bebe7210 */ /* 0x000fe40007f1e0ff */
[----:B------:R2:W-:Y:S03]  /*d630*/  LDGSTS.E.BYPASS.LTC128B.128 [R238+0x4000], [R192.64], !P5 ;  /* 0x04000000c0ee7fae */ /* 0x0005e6000e901d50 */
[----:B------:R-:W-:Y:S02]  /*d640*/  IMAD.X R191, R20, 0x1, R247, P0 ;  /* 0x0000000114bf7824 */ /* 0x000fe400000e06f7 */
[C---:B----4-:R-:W-:Y:S01]  /*d650*/  HMMA.16816.F32 R20, R32.reuse, R24, RZ ;  /* 0x000000182014723c */ /* 0x050fe200000018ff */
[----:B------:R-:W-:Y:S02]  /*d660*/  IADD3 R30, P0, R0, R243, RZ ;  /* 0x000000f3001e7210 */ /* 0x000fe40007f1e0ff */
[----:B------:R4:W-:Y:S03]  /*d670*/  LDGSTS.E.BYPASS.LTC128B.128 [R238+0x6000], [R190.64], !P4 ;  /* 0x06000000beee7fae */ /* 0x0009e6000e101d50 */
[----:B-----5:R-:W-:Y:S01]  /*d680*/  IMAD.X R31, R28, 0x1, R244, P0 ;  /* 0x000000011c1f7824 */ /* 0x020fe200000e06f4 */
[----:B------:R-:W-:Y:S01]  /*d690*/  IADD3 R194, P0, R0, R245, RZ ;  /* 0x000000f500c27210 */ /* 0x000fe20007f1e0ff */
[C---:B------:R-:W-:Y:S03]  /*d6a0*/  HMMA.16816.F32 R24, R32.reuse, R26, RZ ;  /* 0x0000001a2018723c */ /* 0x040fe600000018ff */
[----:B------:R5:W-:Y:S01]  /*d6b0*/  LDGSTS.E.BYPASS.LTC128B.128 [R238+0x1000], [R30.64], !P2 ;  /* 0x010000001eee7fae */ /* 0x000be2000d101d50 */
[----:B------:R-:W-:Y:S01]  /*d6c0*/  IMAD.X R195, R28, 0x1, R242, P0 ;  /* 0x000000011cc37824 */ /* 0x000fe200000e06f2 */
[----:B-1----:R-:W-:Y:S04]  /*d6d0*/  IADD3 R188, P0, R0, R246, RZ ;  /* 0x000000f600bc7210 */ /* 0x002fe80007f1e0ff */
[----:B------:R1:W-:Y:S03]  /*d6e0*/  LDGSTS.E.BYPASS.LTC128B.128 [R238+0x3000], [R194.64], !P6 ;  /* 0x03000000c2ee7fae */ /* 0x0003e6000f101d50 */
[----:B------:R-:W-:Y:S01]  /*d6f0*/  IMAD.X R189, R28, 0x1, R241, P0 ;  /* 0x000000011cbd7824 */ /* 0x000fe200000e06f1 */
[----:B--2---:R-:W-:Y:S04]  /*d700*/  IADD3 R192, P0, R0, R248, RZ ;  /* 0x000000f800c07210 */ /* 0x004fe80007f1e0ff */
[----:B------:R4:W-:Y:S01]  /*d710*/  LDGSTS.E.BYPASS.LTC128B.128 [R238+0x5000], [R188.64], !P5 ;  /* 0x05000000bcee7fae */ /* 0x0009e2000e901d50 */
[----:B------:R-:W-:Y:S01]  /*d720*/  IMAD.X R193, R28, 0x1, R247, P0 ;  /* 0x000000011cc17824 */ /* 0x000fe200000e06f7 */
[----:B------:R-:W-:Y:S04]  /*d730*/  PLOP3.LUT P0, PT, PT, PT, UP0, 0x40, 0x0 ;  /* 0x000000000000781c */ /* 0x000fe80003f0e808 */
[----:B------:R1:W-:Y:S04]  /*d740*/  LDGSTS.E.BYPASS.LTC128B.128 [R238+0x7000], [R192.64], !P4 ;  /* 0x07000000c0ee7fae */ /* 0x0003e8000e101d50 */
[----:B------:R-:W-:Y:S01]  /*d750*/  LDSM.16.M88.4 R196, [R224+0x8900] ;  /* 0x00890000e0c4783b */ /* 0x000fe20000000200 */
[C---:B-----5:R-:W-:Y:S03]  /*d760*/  HMMA.16816.F32 R28, R32.reuse, R164, RZ ;  /* 0x000000a4201c723c */ /* 0x060fe600000018ff */
[----:B------:R-:W0:Y:S04]  /*d770*/  LDGDEPBAR ;  /* 0x00000000000079af */ /* 0x000e280000000000 */
[----:B------:R-:W-:Y:S01]  /*d780*/  LDSM.16.M88.4 R200, [R224+0x9900] ;  /* 0x00990000e0c8783b */ /* 0x000fe20000000200 */
[----:B------:R-:W-:Y:S03]  /*d790*/  HMMA.16816.F32 R32, R32, R166, RZ ;  /* 0x000000a62020723c */ /* 0x000fe600000018ff */
[----:B------:R-:W-:Y:S04]  /*d7a0*/  LDSM.16.M88.4 R164, [R224+0x9100] ;  /* 0x00910000e0a4783b */ /* 0x000fe80000000200 */
[----:B----4-:R-:W-:Y:S01]  /*d7b0*/  LDSM.16.M88.4 R188, [R225+0x10100] ;  /* 0x01010000e1bc783b */ /* 0x010fe20000000200 */
[C---:B------:R-:W-:Y:S03]  /*d7c0*/  HMMA.16816.F32 R4, R168.reuse, R172, R4 ;  /* 0x000000aca804723c */ /* 0x040fe60000001804 */
[----:B-1----:R-:W1:Y:S05]  /*d7d0*/  LDSM.16.M88.4 R192, [R224+0x8100] ;  /* 0x00810000e0c0783b */ /* 0x002e6a0000000200 */
[C---:B------:R-:W-:Y:S01]  /*d7e0*/  HMMA.16816.F32 R8, R168.reuse, R174, R8 ;  /* 0x000000aea808723c */ /* 0x040fe20000001808 */
[----:B------:R-:W-:Y:S07]  /*d7f0*/  LDSM.16.M88.4 R172, [R223+0x10100] ;  /* 0x01010000dfac783b */ /* 0x000fee0000000200 */
[C---:B------:R-:W-:Y:S08]  /*d800*/  HMMA.16816.F32 R12, R168.reuse, R176, R12 ;  /* 0x000000b0a80c723c */ /* 0x040ff0000000180c */
[C---:B------:R-:W-:Y:S01]  /*d810*/  HMMA.16816.F32 R16, R168.reuse, R178, R16 ;  /* 0x000000b2a810723c */ /* 0x040fe20000001810 */
[----:B------:R-:W2:Y:S07]  /*d820*/  LDSM.16.M88.4 R176, [R216] ;  /* 0x00000000d8b0783b */ /* 0x000eae0000000200 */
[C---:B------:R-:W-:Y:S08]  /*d830*/  HMMA.16816.F32 R20, R168.reuse, R180, R20 ;  /* 0x000000b4a814723c */ /* 0x040ff00000001814 */
[C---:B------:R-:W-:Y:S01]  /*d840*/  HMMA.16816.F32 R24, R168.reuse, R182, R24 ;  /* 0x000000b6a818723c */ /* 0x040fe20000001818 */
[----:B------:R-:W4:Y:S07]  /*d850*/  LDSM.16.M88.4 R180, [R216+0x800] ;  /* 0x00080000d8b4783b */ /* 0x000f2e0000000200 */
        /* <DEDUP_REMOVED lines=18> */
[C---:B------:R-:W-:Y:S01]  /*d980*/  HMMA.16816.F32 R8, R172.reuse, R178, R8 ;  /* 0x000000b2ac08723c */ /* 0x040fe20000001808 */
[----:B------:R-:W-:Y:S07]  /*d990*/  LDSM.16.M88.4 R176, [R215] ;  /* 0x00000000d7b0783b */ /* 0x000fee0000000200 */
[C---:B----4-:R-:W-:Y:S08]  /*d9a0*/  HMMA.16816.F32 R12, R172.reuse, R180, R12 ;  /* 0x000000b4ac0c723c */ /* 0x050ff0000000180c */
[C---:B------:R-:W-:Y:S01]  /*d9b0*/  HMMA.16816.F32 R16, R172.reuse, R182, R16 ;  /* 0x000000b6ac10723c */ /* 0x040fe20000001810 */
[----:B------:R-:W-:Y:S07]  /*d9c0*/  LDSM.16.M88.4 R180, [R214] ;  /* 0x00000000d6b4783b */ /* 0x000fee0000000200 */
[C---:B---3--:R-:W-:Y:S08]  /*d9d0*/  HMMA.16816.F32 R20, R172.reuse, R168, R20 ;  /* 0x000000a8ac14723c */ /* 0x048ff00000001814 */
[C---:B------:R-:W-:Y:S01]  /*d9e0*/  HMMA.16816.F32 R24, R172.reuse, R170, R24 ;  /* 0x000000aaac18723c */ /* 0x040fe20000001818 */
[----:B------:R-:W2:Y:S07]  /*d9f0*/  LDSM.16.M88.4 R168, [R226+0x14100] ;  /* 0x01410000e2a8783b */ /* 0x000eae0000000200 */
[C---:B-----5:R-:W-:Y:S08]  /*da00*/  HMMA.16816.F32 R28, R172.reuse, R184, R28 ;  /* 0x000000b8ac1c723c */ /* 0x060ff0000000181c */
[----:B------:R-:W-:Y:S01]  /*da10*/  HMMA.16816.F32 R32, R172, R186, R32 ;  /* 0x000000baac20723c */ /* 0x000fe20000001820 */
[----:B------:R-:W3:Y:S04]  /*da20*/  LDSM.16.M88.4 R172, [R213] ;  /* 0x00000000d5ac783b */ /* 0x000ee80000000200 */
[----:B------:R-:W4:Y:S03]  /*da30*/  LDSM.16.M88.4 R184, [R212] ;  /* 0x00000000d4b8783b */ /* 0x000f260000000200 */
        /* <DEDUP_REMOVED lines=11> */
[----:B------:R-:W5:Y:S04]  /*daf0*/  LDSM.16.M88.4 R164, [R224+0xb100] ;  /* 0x00b10000e0a4783b */ /* 0x000f680000000200 */
[----:B------:R-:W1:Y:S03]  /*db00*/  LDSM.16.M88.4 R200, [R224+0xb900] ;  /* 0x00b90000e0c8783b */ /* 0x000e660000000200 */
[C---:B--2---:R-:W-:Y:S08]  /*db10*/  HMMA.16816.F32 R4, R168.reuse, R176, R4 ;  /* 0x000000b0a804723c */ /* 0x044ff00000001804 */
[C---:B------:R-:W-:Y:S01]  /*db20*/  HMMA.16816.F32 R8, R168.reuse, R178, R8 ;  /* 0x000000b2a808723c */ /* 0x040fe20000001808 */
[----:B------:R-:W-:Y:S07]  /*db30*/  LDSM.16.M88.4 R176, [R216+0x2000] ;  /* 0x00200000d8b0783b */ /* 0x000fee0000000200 */
[C---:B------:R-:W-:Y:S08]  /*db40*/  HMMA.16816.F32 R12, R168.reuse, R180, R12 ;  /* 0x000000b4a80c723c */ /* 0x040ff0000000180c */
[C---:B------:R-:W-:Y:S01]  /*db50*/  HMMA.16816.F32 R16, R168.reuse, R182, R16 ;  /* 0x000000b6a810723c */ /* 0x040fe20000001810 */
        /* <DEDUP_REMOVED lines=8> */
[C---:B-1----:R-:W-:Y:S08]  /*dbe0*/  HMMA.16816.F32 R4, R188.reuse, R192, R4 ;  /* 0x000000c0bc04723c */ /* 0x042ff00000001804 */
[C---:B------:R-:W-:Y:S01]  /*dbf0*/  HMMA.16816.F32 R8, R188.reuse, R194, R8 ;  /* 0x000000c2bc08723c */ /* 0x040fe20000001808 */
[----:B------:R-:W-:Y:S07]  /*dc00*/  LDSM.16.M88.4 R192, [R229+0xc100] ;  /* 0x00c10000e5c0783b */ /* 0x000fee0000000200 */
[C---:B------:R-:W-:Y:S08]  /*dc10*/  HMMA.16816.F32 R12, R188.reuse, R196, R12 ;  /* 0x000000c4bc0c723c */ /* 0x040ff0000000180c */
[C---:B------:R-:W-:Y:S01]  /*dc20*/  HMMA.16816.F32 R16, R188.reuse, R198, R16 ;  /* 0x000000c6bc10723c */ /* 0x040fe20000001810 */
[----:B------:R-:W-:Y:S07]  /*dc30*/  LDSM.16.M88.4 R196, [R229+0xc900] ;  /* 0x00c90000e5c4783b */ /* 0x000fee0000000200 */
[C---:B-----5:R-:W-:Y:S08]  /*dc40*/  HMMA.16816.F32 R20, R188.reuse, R164, R20 ;  /* 0x000000a4bc14723c */ /* 0x060ff00000001814 */
        /* <DEDUP_REMOVED lines=8> */
[----:B------:R-:W-:Y:S07]  /*dcd0*/  LDSM.16.M88.4 R176, [R211] ;  /* 0x00000000d3b0783b */ /* 0x000fee0000000200 */
[C---:B------:R-:W-:Y:S08]  /*dce0*/  HMMA.16816.F32 R12, R172.reuse, R180, R12 ;  /* 0x000000b4ac0c723c */ /* 0x040ff0000000180c */
[C---:B------:R-:W-:Y:S01]  /*dcf0*/  HMMA.16816.F32 R16, R172.reuse, R182, R16 ;  /* 0x000000b6ac10723c */ /* 0x040fe20000001810 */
[----:B------:R-:W-:Y:S07]  /*dd00*/  LDSM.16.M88.4 R180, [R210] ;  /* 0x00000000d2b4783b */ /* 0x000fee0000000200 */
[C---:B---3--:R-:W-:Y:S08]  /*dd10*/  HMMA.16816.F32 R20, R172.reuse, R168, R20 ;  /* 0x000000a8ac14723c */ /* 0x048ff00000001814 */
[C---:B------:R-:W-:Y:S01]  /*dd20*/  HMMA.16816.F32 R24, R172.reuse, R170, R24 ;  /* 0x000000aaac18723c */ /* 0x040fe20000001818 */
[----:B------:R-:W2:Y:S07]  /*dd30*/  LDSM.16.M88.4 R168, [R226+0x18100] ;  /* 0x01810000e2a8783b */ /* 0x000eae0000000200 */
[C---:B----4-:R-:W-:Y:S08]  /*dd40*/  HMMA.16816.F32 R28, R172.reuse, R184, R28 ;  /* 0x000000b8ac1c723c */ /* 0x050ff0000000181c */
        /* <DEDUP_REMOVED lines=81> */
[C---:B-1----:R-:W-:Y:S01]  /*e260*/  HMMA.16816.F32 R4, R188.reuse, R192, R4 ;  /* 0x000000c0bc04723c */ /* 0x042fe20000001804 */
[----:B------:R-:W-:Y:S04]  /*e270*/  DEPBAR.LE SB0, 0x0 ;  /* 0x000080000000791a */ /* 0x000fe80000000000 */
[----:B------:R-:W-:Y:S03]  /*e280*/  BAR.SYNC.DEFER_BLOCKING 0x0 ;  /* 0x0000000000007b1d */ /* 0x000fe60000010000 */
[C---:B------:R-:W-:Y:S08]  /*e290*/  HMMA.16816.F32 R8, R188.reuse, R194, R8 ;  /* 0x000000c2bc08723c */ /* 0x040ff00000001808 */
[C---:B------:R-:W-:Y:S08]  /*e2a0*/  HMMA.16816.F32 R12, R188.reuse, R196, R12 ;  /* 0x000000c4bc0c723c */ /* 0x040ff0000000180c */
[C---:B------:R-:W-:Y:S08]  /*e2b0*/  HMMA.16816.F32 R16, R188.reuse, R198, R16 ;  /* 0x000000c6bc10723c */ /* 0x040ff00000001810 */
[C---:B-----5:R-:W-:Y:S08]  /*e2c0*/  HMMA.16816.F32 R20, R188.reuse, R164, R20 ;  /* 0x000000a4bc14723c */ /* 0x060ff00000001814 */
[C---:B------:R-:W-:Y:S08]  /*e2d0*/  HMMA.16816.F32 R24, R188.reuse, R166, R24 ;  /* 0x000000a6bc18723c */ /* 0x040ff00000001818 */
[C---:B------:R-:W-:Y:S08]  /*e2e0*/  HMMA.16816.F32 R28, R188.reuse, R200, R28 ;  /* 0x000000c8bc1c723c */ /* 0x040ff0000000181c */
[----:B------:R-:W-:Y:S08]  /*e2f0*/  HMMA.16816.F32 R32, R188, R202, R32 ;  /* 0x000000cabc20723c */ /* 0x000ff00000001820 */
[C---:B--2---:R-:W-:Y:S08]  /*e300*/  HMMA.16816.F32 R4, R172.reuse, R176, R4 ;  /* 0x000000b0ac04723c */ /* 0x044ff00000001804 */
[C---:B------:R-:W-:Y:S08]  /*e310*/  HMMA.16816.F32 R8, R172.reuse, R178, R8 ;  /* 0x000000b2ac08723c */ /* 0x040ff00000001808 */
[C---:B------:R-:W-:Y:S08]  /*e320*/  HMMA.16816.F32 R12, R172.reuse, R180, R12 ;  /* 0x000000b4ac0c723c */ /* 0x040ff0000000180c */
[C---:B------:R-:W-:Y:S08]  /*e330*/  HMMA.16816.F32 R16, R172.reuse, R182, R16 ;  /* 0x000000b6ac10723c */ /* 0x040ff00000001810 */
[C---:B---3--:R-:W-:Y:S08]  /*e340*/  HMMA.16816.F32 R20, R172.reuse, R168, R20 ;  /* 0x000000a8ac14723c */ /* 0x048ff00000001814 */
[C---:B------:R-:W-:Y:S08]  /*e350*/  HMMA.16816.F32 R24, R172.reuse, R170, R24 ;  /* 0x000000aaac18723c */ /* 0x040ff00000001818 */
[C---:B----4-:R-:W-:Y:S08]  /*e360*/  HMMA.16816.F32 R28, R172.reuse, R184, R28 ;  /* 0x000000b8ac1c723c */ /* 0x050ff0000000181c */
[----:B------:R-:W-:Y:S01]  /*e370*/  HMMA.16816.F32 R32, R172, R186, R32 ;  /* 0x000000baac20723c */ /* 0x000fe20000001820 */
[----:B------:R-:W-:-:S07]  /*e380*/  @P0 BRA `(.L_x_2772) ;  /* 0x0000037000000947 */ /* 0x000fce0003800000 */
[----:B------:R-:W-:Y:S01]  /*e390*/  ULEA UR4, UR21, UR10, 0x6 ;  /* 0x0000000a15047291 */ /* 0x000fe2000f8e303f */
        /* <DEDUP_REMOVED lines=30> */
[C---:B-1----:R-:W-:Y:S05]  /*e580*/  IADD3 R172, P0, R165.reuse, R243, RZ ;  /* 0x000000f3a5ac7210 */ /* 0x042fea0007f1e0ff */
[C-C-:B--2---:R-:W-:Y:S01]  /*e590*/  IMAD.X R173, R166.reuse, 0x1, R244.reuse, P0 ;  /* 0x00000001a6ad7824 */ /* 0x144fe200000e06f4 */
[C---:B------:R-:W-:Y:S04]  /*e5a0*/  IADD3 R170, P0, R165.reuse, R245, RZ ;  /* 0x000000f5a5aa7210 */ /* 0x040fe80007f1e0ff */
[----:B------:R1:W-:Y:S01]  /*e5b0*/  LDGSTS.E.BYPASS.LTC128B.128 [R233+0x8100], [R172.64], !P2 ;  /* 0x08100000ace97fae */ /* 0x0003e2000d101d50 */
[C---:B------:R-:W-:Y:S02]  /*e5c0*/  IADD3.X R171, R166.reuse, R242, RZ, P0, !PT ;  /* 0x000000f2a6ab7210 */ /* 0x040fe400007fe4ff */
[C---:B------:R-:W-:Y:S03]  /*e5d0*/  IADD3 R168, P0, R165.reuse, R246, RZ ;  /* 0x000000f6a5a87210 */ /* 0x040fe60007f1e0ff */
[----:B------:R2:W-:Y:S02]  /*e5e0*/  LDGSTS.E.BYPASS.LTC128B.128 [R233+0xa100], [R170.64], !P6 ;  /* 0x0a100000aae97fae */ /* 0x0005e4000f101d50 */
[C---:B------:R-:W-:Y:S01]  /*e5f0*/  IMAD.X R169, R166.reuse, 0x1, R241, P0 ;  /* 0x00000001a6a97824 */ /* 0x040fe200000e06f1 */
[----:B------:R-:W-:Y:S04]  /*e600*/  IADD3 R174, P0, R165, R248, RZ ;  /* 0x000000f8a5ae7210 */ /* 0x000fe80007f1e0ff */
[----:B------:R1:W-:Y:S01]  /*e610*/  LDGSTS.E.BYPASS.LTC128B.128 [R233+0xc100], [R168.64], !P5 ;  /* 0x0c100000a8e97fae */ /* 0x0003e2000e901d50 */
[----:B------:R-:W-:Y:S01]  /*e620*/  IMAD.X R175, R166, 0x1, R247, P0 ;  /* 0x00000001a6af7824 */ /* 0x000fe200000e06f7 */
[----:B---3--:R-:W-:Y:S04]  /*e630*/  IADD3 R178, P0, R0, R243, RZ ;  /* 0x000000f300b27210 */ /* 0x008fe80007f1e0ff */
[----:B------:R1:W-:Y:S01]  /*e640*/  LDGSTS.E.BYPASS.LTC128B.128 [R233+0xe100], [R174.64], !P4 ;  /* 0x0e100000aee97fae */ /* 0x0003e2000e101d50 */
[----:B----4-:R-:W-:Y:S01]  /*e650*/  IMAD.X R179, R164, 0x1, R244, P0 ;  /* 0x00000001a4b37824 */ /* 0x010fe200000e06f4 */
[----:B------:R-:W-:Y:S04]  /*e660*/  IADD3 R176, P0, R0, R245, RZ ;  /* 0x000000f500b07210 */ /* 0x000fe80007f1e0ff */
[----:B------:R1:W-:Y:S01]  /*e670*/  LDGSTS.E.BYPASS.LTC128B.128 [R233+0x9100], [R178.64], !P2 ;  /* 0x09100000b2e97fae */ /* 0x0003e2000d101d50 */
[----:B------:R-:W-:Y:S02]  /*e680*/  IADD3.X R177, R164, R242, RZ, P0, !PT ;  /* 0x000000f2a4b17210 */ /* 0x000fe400007fe4ff */
[----:B------:R-:W-:Y:S03]  /*e690*/  IADD3 R166, P0, R0, R246, RZ ;  /* 0x000000f600a67210 */ /* 0x000fe60007f1e0ff */
[----:B------:R1:W-:Y:S02]  /*e6a0*/  LDGSTS.E.BYPASS.LTC128B.128 [R233+0xb100], [R176.64], !P6 ;  /* 0x0b100000b0e97fae */ /* 0x0003e4000f101d50 */
[----:B------:R-:W-:Y:S01]  /*e6b0*/  IMAD.X R167, R164, 0x1, R241, P0 ;  /* 0x00000001a4a77824 */ /* 0x000fe200000e06f1 */
[----:B--2---:R-:W-:Y:S04]  /*e6c0*/  IADD3 R170, P0, R0, R248, RZ ;  /* 0x000000f800aa7210 */ /* 0x004fe80007f1e0ff */
[----:B------:R1:W-:Y:S01]  /*e6d0*/  LDGSTS.E.BYPASS.LTC128B.128 [R233+0xd100], [R166.64], !P5 ;  /* 0x0d100000a6e97fae */ /* 0x0003e2000e901d50 */
[----:B------:R-:W-:Y:S05]  /*e6e0*/  IMAD.X R171, R164, 0x1, R247, P0 ;  /* 0x00000001a4ab7824 */ /* 0x000fea00000e06f7 */
[----:B------:R1:W-:Y:S03]  /*e6f0*/  LDGSTS.E.BYPASS.LTC128B.128 [R233+0xf100], [R170.64], !P4 ;  /* 0x0f100000aae97fae */ /* 0x0003e6000e101d50 */
.L_x_2772:
[----:B------:R-:W-:Y:S01]  /*e700*/  PLOP3.LUT P0, PT, PT, PT, UP2, 0x80, 0x0 ;  /* 0x000000000000781c */ /* 0x000fe20003f0f028 */
[----:B------:R-:W0:Y:S01]  /*e710*/  LDGDEPBAR ;  /* 0x00000000000079af */ /* 0x000e220000000000 */
[----:B-1----:R-:W-:Y:S01]  /*e720*/  IMAD.MOV.U32 R174, RZ, RZ, R236 ;  /* 0x000000ffffae7224 */ /* 0x002fe200078e00ec */
[----:B------:R-:W-:Y:S01]  /*e730*/  USHF.L.U32 UR4, UR21, 0x6, URZ ;  /* 0x0000000615047899 */ /* 0x000fe2000800063f */
[----:B------:R-:W-:Y:S09]  /*e740*/  IMAD.U32 R164, RZ, RZ, UR8 ;  /* 0x00000008ffa47e24 */ /* 0x000ff2000f8e00ff */
[----:B------:R-:W-:Y:S01]  /*e750*/  @P0 IMAD.HI.U32 R0, R236, c[0x0][0x2c8], RZ ;  /* 0x0000b200ec000a27 */ /* 0x000fe200078e00ff */
[----:B------:R-:W-:Y:S11]  /*e760*/  PLOP3.LUT P0, PT, PT, PT, UP2, 0x80, 0x0 ;  /* 0x000000000000781c */ /* 0x000ff60003f0f028 */
[----:B------:R-:W-:Y:S02]  /*e770*/  @!UPT UIADD3 URZ, URZ, URZ, URZ ;  /* 0x0000003f3f3ff290 */ /* 0x000fe4000fffe03f */
[----:B------:R-:W-:Y:S01]  /*e780*/  @P0 SHF.R.U32.HI R174, RZ, c[0x0][0x2cc], R0 ;  /* 0x0000b300ffae0a19 */ /* 0x000fe20000011600 */
[----:B------:R-:W-:Y:S01]  /*e790*/  IMAD.U32 R0, RZ, RZ, UR4 ;  /* 0x00000004ff007e24 */ /* 0x000fe2000f8e00ff */
[----:B------:R-:W-:Y:S03]  /*e7a0*/  PLOP3.LUT P0, PT, PT, PT, UP1, 0x40, 0x0 ;  /* 0x000000000000781c */ /* 0x000fe60003f0e818 */
[----:B------:R-:W1:Y:S01]  /*e7b0*/  SHFL.IDX PT, R167, R174, RZ, 0x1c1f ;  /* 0x001c1fffaea77589 */ /* 0x000e6200000e0000 */
[----:B------:R-:W-:Y:S04]  /*e7c0*/  IADD3 R165, -R237, 0x1, -R0 ;  /* 0x00000001eda57810 */ /* 0x000fe80007ffe900 */
        /* <DEDUP_REMOVED lines=21> */
.L_x_2775:
[----:B------:R-:W-:Y:S04]  /*e920*/  MOV R165, c[0x0][0x32c] ;  /* 0x0000cb0000a57a02 */ /* 0x000fe80000000f00 */
[----:B------:R-:W-:Y:S11]  /*e930*/  ISETP.NE.AND P0, PT, R165, 0x1, PT ;  /* 0x00000001a500780c */ /* 0x000ff60003f05270 */
[----:B------:R-:W-:Y:S02]  /*e940*/  @!UPT UIADD3 URZ, URZ, URZ, URZ ;  /* 0x0000003f3f3ff290 */ /* 0x000fe4000fffe03f */
[----:B------:R-:W-:Y:S05]  /*e950*/  @P0 IMAD.HI.U32 R165, R167, c[0x0][0x330], RZ ;  /* 0x0000cc00a7a50a27 */ /* 0x000fea00078e00ff */
[----:B------:R-:W-:Y:S02]  /*e960*/  @P0 SHF.R.U32.HI R167, RZ, c[0x0][0x334], R165 ;  /* 0x0000cd00ffa70a19 */ /* 0x000fe400000116a5 */
.L_x_2776:
[----:B------:R-:W-:Y:S05]  /*e970*/  BSYNC B0 ;  /* 0x0000000000007941 */ /* 0x000fea0003800000 */
.L_x_2774:
[----:B------:R-:W-:Y:S04]  /*e980*/  IMAD R167, R167, c[0x0][0x32c], -R0 ;  /* 0x0000cb00a7a77a24 */ /* 0x000fe800078e0a00 */
[----:B------:R-:W-:Y:S05]  /*e990*/  IMAD.IADD R167, R167, 0x1, -R237 ;  /* 0x00000001a7a77824 */ /* 0x000fea00078e0aed */
[----:B------:R-:W-:Y:S02]  /*e9a0*/  IADD3 R165, R167, c[0x0][0x32c], RZ ;  /* 0x0000cb00a7a57a10 */ /* 0x000fe40007ffe0ff */
[----:B------:R-:W-:Y:S02]  /*e9b0*/  IMNMX R172, R172, R167, !PT ;  /* 0x000000a7acac7217 */ /* 0x000fe40007800200 */
[----:B------:R-:W-:Y:S02]  /*e9c0*/  IMNMX R173, R173, R165, PT ;  /* 0x000000a5adad7217 */ /* 0x000fe40003800200 */
.L_x_2773:
[----:B------:R-:W-:Y:S06]  /*e9d0*/  UISETP.GT.AND UP0, UPT, UR21, -0x1, UPT ;  /* 0xffffffff1500788c */ /* 0x000fec000bf04270 */
[----:B------:R-:W-:Y:S04]  /*e9e0*/  PLOP3.LUT P0, PT, PT, PT, UP0, 0x80, 0x0 ;  /* 0x000000000000781c */ /* 0x000fe80003f0f008 */
[----:B------:R-:W-:Y:S04]  /*e9f0*/  ISETP.GT.AND P0, PT, R172, RZ, P0 ;  /* 0x000000ffac00720c */ /* 0x000fe80000704270 */
        /* <DEDUP_REMOVED lines=25> */
[C---:B------:R-:W-:Y:S01]  /*eb90*/  ISETP.LT.OR P0, PT, R173.reuse, 0x19, P0 ;  /* 0x00000019ad00780c */ /* 0x040fe20000701670 */
        /* <DEDUP_REMOVED lines=57> */
.L_x_2779:
[----:B------:R-:W-:Y:S04]  /*ef30*/  MOV R12, c[0x0][0x32c] ;  /* 0x0000cb00000c7a02 */ /* 0x000fe80000000f00 */
[----:B------:R-:W-:Y:S11]  /*ef40*/  ISETP.NE.AND P0, PT, R12, 0x1, PT ;  /* 0x000000010c00780c */ /* 0x000ff60003f05270 */
[----:B------:R-:W-:Y:S02]  /*ef50*/  @!UPT UIADD3 URZ, URZ, URZ, URZ ;  /* 0x0000003f3f3ff290 */ /* 0x000fe4000fffe03f */
[----:B------:R-:W-:Y:S05]  /*ef60*/  @P0 IMAD.HI.U32 R12, R13, c[0x0][0x330], RZ ;  /* 0x0000cc000d0c0a27 */ /* 0x000fea00078e00ff */
[----:B------:R-:W-:Y:S02]  /*ef70*/  @P0 SHF.R.U32.HI R13, RZ, c[0x0][0x334], R12 ;  /* 0x0000cd00ff0d0a19 */ /* 0x000fe4000001160c */
.L_x_2780:
[----:B------:R-:W-:Y:S05]  /*ef80*/  BSYNC B0 ;  /* 0x0000000000007941 */ /* 0x000fea0003800000 */
.L_x_2778:
[----:B------:R-:W-:Y:S04]  /*ef90*/  IMAD R0, R13, c[0x0][0x32c], -R0 ;  /* 0x0000cb000d007a24 */ /* 0x000fe800078e0a00 */
[----:B------:R-:W-:Y:S05]  /*efa0*/  IMAD.IADD R12, R0, 0x1, -R237 ;  /* 0x00000001000c7824 */ /* 0x000fea00078e0aed */
[----:B------:R-:W-:Y:S02]  /*efb0*/  IADD3 R0, R12, c[0x0][0x32c], RZ ;  /* 0x0000cb000c007a10 */ /* 0x000fe40007ffe0ff */
[----:B------:R-:W-:Y:S02]  /*efc0*/  IMNMX R5, R5, R12, !PT ;  /* 0x0000000c05057217 */ /* 0x000fe40007800200 */
[----:B------:R-:W-:Y:S02]  /*efd0*/  IMNMX R4, R4, R0, PT ;  /* 0x0000000004047217 */ /* 0x000fe40003800200 */
.L_x_2777:
        /* <DEDUP_REMOVED lines=71> */
[C---:B------:R-:W-:Y:S01]  /*f450*/  ISETP.GT.AND P0, PT, R5.reuse, 0x28, P0 ;  /* 0x000000280500780c */ /* 0x040fe20000704270 */
[----:B------:R-:W-:Y:S03]  /*f460*/  LDSM.16.MT88.4 R20, [R227+0x100] ;  /* 0x00010000e314783b */ /* 0x000fe60000004200 */
        /* <DEDUP_REMOVED lines=9> */
[----:B------:R-:W-:Y:S01]  /*f500*/  PLOP3.LUT P0, PT, PT, PT, UP0, 0x80, 0x0 ;  /* 0x000000000000781c */ /* 0x000fe20003f0f008 */
[----:B------:R-:W-:Y:S01]  /*f510*/  LDSM.16.MT88.4 R24, [R222+0x100] ;  /* 0x00010000de18783b */ /* 0x000fe20000004200 */
[----:B------:R-:W-:Y:S02]  /*f520*/  FMNMX.FTZ R13, R199, R13, !PT ;  /* 0x0000000dc70d7209 */ /* 0x000fe40007810000 */
        /* <DEDUP_REMOVED lines=8> */
[----:B------:R-:W-:Y:S03]  /*f5b0*/  LDSM.16.MT88.4 R28, [R221+0x100] ;  /* 0x00010000dd1c783b */ /* 0x000fe60000004200 */
[C---:B------:R-:W-:Y:S04]  /*f5c0*/  ISETP.GT.AND P0, PT, R5.reuse, 0x38, P0 ;  /* 0x000000380500780c */ /* 0x040fe80000704270 */
[----:B------:R-:W-:Y:S04]  /*f5d0*/  ISETP.LT.OR P0, PT, R4, 0x39, P0 ;  /* 0x000000390400780c */ /* 0x000fe80000701670 */
        /* <DEDUP_REMOVED lines=9> */
[----:B------:R-:W-:Y:S02]  /*f670*/  FMNMX.FTZ R5, R182, R5, !PT ;  /* 0x00000005b6057209 */ /* 0x000fe40007810000 */
        /* <DEDUP_REMOVED lines=11> */
[----:B------:R-:W-:Y:S01]  /*f730*/  LDSM.16.MT88.4 R168, [R227+0x4900] ;  /* 0x00490000e3a8783b */ /* 0x000fe20000004200 */
[--C-:B------:R-:W-:Y:S02]  /*f740*/  FFMA.FTZ R193, R167, c[0x0][0x2d0], -R190.reuse ;  /* 0x0000b400a7c17a23 */ /* 0x100fe400000108be */
[--C-:B------:R-:W-:Y:S02]  /*f750*/  FFMA.FTZ R194, R165, c[0x0][0x2d0], -R190.reuse ;  /* 0x0000b400a5c27a23 */ /* 0x100fe400000108be */
[----:B------:R-:W2:Y:S01]  /*f760*/  MUFU.EX2 R15, R15 ;  /* 0x0000000f000f7308 */ /* 0x000ea20000000800 */
[--C-:B------:R-:W-:Y:S02]  /*f770*/  FFMA.FTZ R251, R251, c[0x0][0x2d0], -R190.reuse ;  /* 0x0000b400fbfb7a23 */ /* 0x100fe400000108be */
[--C-:B------:R-:W-:Y:S01]  /*f780*/  FFMA.FTZ R250, R250, c[0x0][0x2d0], -R190.reuse ;  /* 0x0000b400fafa7a23 */ /* 0x100fe200000108be */
[----:B-1----:R-:W-:Y:S01]  /*f790*/  FMNMX.FTZ R4, R5, R4, !PT ;  /* 0x0000000405047209 */ /* 0x002fe20007810000 */
[--C-:B------:R-:W-:Y:S01]  /*f7a0*/  FFMA.FTZ R249, R249, c[0x0][0x2d0], -R190.reuse ;  /* 0x0000b400f9f97a23 */ /* 0x100fe200000108be */
[----:B------:R-:W-:Y:S01]  /*f7b0*/  FSEL R5, R0, RZ, P0 ;  /* 0x000000ff00057208 */ /* 0x000fe20000000000 */
[--C-:B------:R-:W-:Y:S02]  /*f7c0*/  FFMA.FTZ R201, R201, c[0x0][0x2d0], -R190.reuse ;  /* 0x0000b400c9c97a23 */ /* 0x100fe400000108be */
[----:B------:R-:W1:Y:S01]  /*f7d0*/  SHFL.BFLY PT, R12, R4, 0x1, 0x1f ;  /* 0x0c201f00040c7f89 */ /* 0x000e6200000e0000 */
[----:B------:R-:W-:Y:S01]  /*f7e0*/  MUFU.EX2 R14, R14 ;  /* 0x0000000e000e7308 */ /* 0x000fe20000000800 */
[----:B------:R-:W-:Y:S02]  /*f7f0*/  FADD.FTZ R3, -R5, R3 ;  /* 0x0000000305037221 */ /* 0x000fe40000010100 */
[--C-:B------:R-:W-:Y:S02]  /*f800*/  FFMA.FTZ R189, R189, c[0x0][0x2d0], -R190.reuse ;  /* 0x0000b400bdbd7a23 */ /* 0x100fe400000108be */
[----:B------:R-:W-:Y:S02]  /*f810*/  FMUL.FTZ R3, R3, c[0x0][0x2d0] ;  /* 0x0000b40003037a20 */ /* 0x000fe40000410000 */
[--C-:B------:R-:W-:Y:S02]  /*f820*/  FFMA.FTZ R188, R188, c[0x0][0x2d0], -R190.reuse ;  /* 0x0000b400bcbc7a23 */ /* 0x100fe400000108be */
[--C-:B------:R-:W-:Y:S01]  /*f830*/  FFMA.FTZ R187, R187, c[0x0][0x2d0], -R190.reuse ;  /* 0x0000b400bbbb7a23 */ /* 0x100fe200000108be */
[----:B------:R-:W3:Y:S01]  /*f840*/  MUFU.EX2 R176, R176 ;  /* 0x000000b000b07308 */ /* 0x000ee20000000800 */
[----:B------:R-:W-:Y:S01]  /*f850*/  FFMA.FTZ R190, R185, c[0x0][0x2d0], -R190 ;  /* 0x0000b400b9be7a23 */ /* 0x000fe200000108be */
[----:B--2---:R-:W-:Y:S08]  /*f860*/  F2FP.PACK_AB R16, R15, R177 ;  /* 0x000000b10f10723e */ /* 0x004ff000000000ff */
        /* <DEDUP_REMOVED lines=16> */
[C---:B--2---:R-:W-:Y:S02]  /*f970*/  FMUL.FTZ R4, R3.reuse, R160 ;  /* 0x000000a003047220 */ /* 0x044fe40000410000 */
        /* <DEDUP_REMOVED lines=10> */
[----:B------:R-:W-:Y:S02]  /*fa20*/  FMUL.FTZ R141, R3, R141 ;  /* 0x0000008d038d7220 */ /* 0x000fe40000410000 */
[--C-:B------:R-:W-:Y:S02]  /*fa30*/  FFMA.FTZ R195, R166, c[0x0][0x2d0], -R183.reuse ;  /* 0x0000b400a6c37a23 */ /* 0x100fe400000108b7 */
[--C-:B------:R-:W-:Y:S01]  /*fa40*/  FFMA.FTZ R196, R164, c[0x0][0x2d0], -R183.reuse ;  /* 0x0000b400a4c47a23 */ /* 0x100fe200000108b7 */
[----:B------:R-:W2:Y:S01]  /*fa50*/  MUFU.EX2 R180, R180 ;  /* 0x000000b400b47308 */ /* 0x000ea20000000800 */
[----:B------:R-:W-:Y:S01]  /*fa60*/  LDSM.16.MT88.4 R164, [R221+0x2900] ;  /* 0x00290000dda4783b */ /* 0x000fe20000004200 */
[--C-:B------:R-:W-:Y:S02]  /*fa70*/  FFMA.FTZ R197, R33, c[0x0][0x2d0], -R183.reuse ;  /* 0x0000b40021c57a23 */ /* 0x100fe400000108b7 */
[--C-:B------:R-:W-:Y:S02]  /*fa80*/  FFMA.FTZ R198, R32, c[0x0][0x2d0], -R183.reuse ;  /* 0x0000b40020c67a23 */ /* 0x100fe400000108b7 */
[C---:B------:R-:W-:Y:S02]  /*fa90*/  FMUL.FTZ R144, R3.reuse, R144 ;  /* 0x0000009003907220 */ /* 0x040fe40000410000 */
[C---:B------:R-:W-:Y:S01]  /*faa0*/  FMUL.FTZ R145, R3.reuse, R145 ;  /* 0x0000009103917220 */ /* 0x040fe20000410000 */
[----:B------:R-:W-:Y:S01]  /*fab0*/  LDSM.16.MT88.4 R32, [R221+0x900] ;  /* 0x00090000dd20783b */ /* 0x000fe20000004200 */
[----:B------:R-:W-:Y:S01]  /*fac0*/  MUFU.EX2 R179, R179 ;  /* 0x000000b300b37308 */ /* 0x000fe20000000800 */
[C---:B------:R-:W-:Y:S02]  /*fad0*/  FMUL.FTZ R148, R3.reuse, R148 ;  /* 0x0000009403947220 */ /* 0x040fe40000410000 */
[C---:B------:R-:W-:Y:S02]  /*fae0*/  FMUL.FTZ R149, R3.reuse, R149 ;  /* 0x0000009503957220 */ /* 0x040fe40000410000 */
[C---:B-1----:R-:W-:Y:S02]  /*faf0*/  FMUL.FTZ R6, R2.reuse, R162 ;  /* 0x000000a202067220 */ /* 0x042fe40000410000 */
        /* <DEDUP_REMOVED lines=19> */
[C---:B------:R-:W-:Y:S01]  /*fc30*/  FMUL.FTZ R152, R3.reuse, R152 ;  /* 0x0000009803987220 */ /* 0x040fe20000410000 */
[----:B-1----:R-:W-:Y:S01]  /*fc40*/  F2FP.PACK_AB R19, R178, R179 ;  /* 0x000000b3b213723e */ /* 0x002fe200000000ff */
[C---:B------:R-:W-:Y:S02]  /*fc50*/  FMUL.FTZ R153, R3.reuse, R153 ;  /* 0x0000009903997220 */ /* 0x040fe40000410000 */
[C---:B------:R-:W-:Y:S02]  /*fc60*/  FMUL.FTZ R154, R2.reuse, R154 ;  /* 0x0000009a029a7220 */ /* 0x040fe40000410000 */
[C---:B------:R-:W-:Y:S02]  /*fc70*/  FMUL.FTZ R155, R2.reuse, R155 ;  /* 0x0000009b029b7220 */ /* 0x040fe40000410000 */
[C---:B------:R-:W-:Y:S01]  /*fc80*/  HMMA.16816.F32 R4, R16.reuse, R20, R4 ;  /* 0x000000141004723c */ /* 0x040fe20000001804 */
[----:B------:R-:W-:Y:S04]  /*fc90*/  MUFU.EX2 R195, R195 ;  /* 0x000000c300c37308 */ /* 0x000fe80000000800 */
[C---:B------:R-:W-:Y:S02]  /*fca0*/  FMUL.FTZ R36, R3.reuse, R36 ;  /* 0x0000002403247220 */ /* 0x040fe40000410000 */
[C---:B------:R-:W-:Y:S01]  /*fcb0*/  FMUL.FTZ R37, R3.reuse, R37 ;  /* 0x0000002503257220 */ /* 0x040fe20000410000 */
[C---:B------:R-:W-:Y:S01]  /*fcc0*/  HMMA.16816.F32 R8, R16.reuse, R22, R8 ;  /* 0x000000161008723c */ /* 0x040fe20000001808 */
[----:B------:R-:W1:Y:S02]  /*fcd0*/  LDSM.16.MT88.4 R20, [R220+0x100] ;  /* 0x00010000dc14783b */ /* 0x000e640000004200 */
[----:B------:R-:W3:Y:S01]  /*fce0*/  MUFU.EX2 R196, R196 ;  /* 0x000000c400c47308 */ /* 0x000ee20000000800 */
[C---:B------:R-:W-:Y:S02]  /*fcf0*/  FMUL.FTZ R38, R2.reuse, R38 ;  /* 0x0000002602267220 */ /* 0x040fe40000410000 */
[C---:B------:R-:W-:Y:S02]  /*fd00*/  FMUL.FTZ R39, R2.reuse, R39 ;  /* 0x0000002702277220 */ /* 0x040fe40000410000 */
[C---:B------:R-:W-:Y:S04]  /*fd10*/  HMMA.16816.F32 R132, R16.reuse, R24, R132 ;  /* 0x000000181084723c */ /* 0x040fe80000001884 */
[C---:B------:R-:W-:Y:S01]  /*fd20*/  FMUL.FTZ R40, R3.reuse, R40 ;  /* 0x0000002803287220 */ /* 0x040fe20000410000 */
[----:B------:R-:W-:Y:S01]  /*fd30*/  MUFU.EX2 R197, R197 ;  /* 0x000000c500c57308 */ /* 0x000fe20000000800 */
[C---:B------:R-:W-:Y:S02]  /*fd40*/  FMUL.FTZ R41, R3.reuse, R41 ;  /* 0x0000002903297220 */ /* 0x040fe40000410000 */
[C---:B------:R-:W-:Y:S01]  /*fd50*/  HMMA.16816.F32 R136, R16.reuse, R26, R136 ;  /* 0x0000001a1088723c */ /* 0x040fe20000001888 */
[----:B------:R-:W4:Y:S03]  /*fd60*/  LDSM.16.MT88.4 R24, [R227+0x2100] ;  /* 0x00210000e318783b */ /* 0x000f260000004200 */
[C---:B------:R-:W-:Y:S02]  /*fd70*/  FMUL.FTZ R42, R2.reuse, R42 ;  /* 0x0000002a022a7220 */ /* 0x040fe40000410000 */
[C---:B------:R-:W-:Y:S01]  /*fd80*/  FMUL.FTZ R43, R2.reuse, R43 ;  /* 0x0000002b022b7220 */ /* 0x040fe20000410000 */
[----:B------:R-:W5:Y:S01]  /*fd90*/  MUFU.EX2 R198, R198 ;  /* 0x000000c600c67308 */ /* 0x000f620000000800 */
[C---:B------:R-:W-:Y:S04]  /*fda0*/  HMMA.16816.F32 R140, R16.reuse, R28, R140 ;  /* 0x0000001c108c723c */ /* 0x040fe8000000188c */
[C---:B------:R-:W-:Y:S02]  /*fdb0*/  FMUL.FTZ R44, R3.reuse, R44 ;  /* 0x0000002c032c7220 */ /* 0x040fe40000410000 */
[C---:B------:R-:W-:Y:S02]  /*fdc0*/  FMUL.FTZ R45, R3.reuse, R45 ;  /* 0x0000002d032d7220 */ /* 0x040fe40000410000 */
[C---:B------:R-:W-:Y:S01]  /*fdd0*/  HMMA.16816.F32 R144, R16.reuse, R30, R144 ;  /* 0x0000001e1090723c */ /* 0x040fe20000001890 */
[----:B------:R-:W2:Y:S01]  /*fde0*/  LDSM.16.MT88.4 R28, [R222+0x2100] ;  /* 0x00210000de1c783b */ /* 0x000ea20000004200 */
[----:B------:R-:W-:Y:S02]  /*fdf0*/  MUFU.EX2 R251, R251 ;  /* 0x000000fb00fb7308 */ /* 0x000fe40000000800 */
[C---:B------:R-:W-:Y:S02]  /*fe00*/  FMUL.FTZ R46, R2.reuse, R46 ;  /* 0x0000002e022e7220 */ /* 0x040fe40000410000 */
[C---:B------:R-:W-:Y:S02]  /*fe10*/  FMUL.FTZ R47, R2.reuse, R47 ;  /* 0x0000002f022f7220 */ /* 0x040fe40000410000 */
[C---:B------:R-:W-:Y:S01]  /*fe20*/  FMUL.FTZ R48, R3.reuse, R48 ;  /* 0x0000003003307220 */ /* 0x040fe20000410000 */
[C---:B-1----:R-:W-:Y:S03]  /*fe30*/  HMMA.16816.F32 R148, R16.reuse, R20, R148 ;  /* 0x000000141094723c */ /* 0x042fe60000001894 */
[C---:B------:R-:W-:Y:S01]  /*fe40*/  FMUL.FTZ R49, R3.reuse, R49 ;  /* 0x0000003103317220 */ /* 0x040fe20000410000 */
[----:B------:R-:W-:Y:S01]  /*fe50*/  MUFU.EX2 R250, R250 ;  /* 0x000000fa00fa7308 */ /* 0x000fe20000000800 */
[C---:B------:R-:W-:Y:S02]  /*fe60*/  FMUL.FTZ R50, R2.reuse, R50 ;  /* 0x0000003202327220 */ /* 0x040fe40000410000 */
[C---:B------:R-:W-:Y:S01]  /*fe70*/  FMUL.FTZ R51, R2.reuse, R51 ;  /* 0x0000003302337220 */ /* 0x040fe20000410000 */
[C---:B------:R-:W-:Y:S01]  /*fe80*/  HMMA.16816.F32 R152, R16.reuse, R22, R152 ;  /* 0x000000161098723c */ /* 0x040fe20000001898 */
[----:B------:R-:W1:Y:S03]  /*fe90*/  LDSM.16.MT88.4 R20, [R221+0x2100] ;  /* 0x00210000dd14783b */ /* 0x000e660000004200 */
[C---:B------:R-:W-:Y:S02]  /*fea0*/  FMUL.FTZ R52, R3.reuse, R52 ;  /* 0x0000003403347220 */ /* 0x040fe40000410000 */
[C---:B------:R-:W-:Y:S01]  /*feb0*/  FMUL.FTZ R53, R3.reuse, R53 ;  /* 0x0000003503357220 */ /* 0x040fe20000410000 */
[----:B------:R-:W-:Y:S01]  /*fec0*/  MUFU.EX2 R249, R249 ;  /* 0x000000f900f97308 */ /* 0x000fe20000000800 */
[C---:B----4-:R-:W-:Y:S04]  /*fed0*/  HMMA.16816.F32 R36, R16.reuse, R24, R36 ;  /* 0x000000181024723c */ /* 0x050fe80000001824 */
[C---:B------:R-:W-:Y:S02]  /*fee0*/  FMUL.FTZ R54, R2.reuse, R54 ;  /* 0x0000003602367220 */ /* 0x040fe40000410000 */
[C---:B------:R-:W-:Y:S02]  /*fef0*/  FMUL.FTZ R55, R2.reuse, R55 ;  /* 0x0000003702377220 */ /* 0x040fe40000410000 */
[C---:B------:R-:W-:Y:S01]  /*ff00*/  HMMA.16816.F32 R40, R16.reuse, R26, R40 ;  /* 0x0000001a1028723c */ /* 0x040fe20000001828 */
[----:B------:R-:W4:Y:S01]  /*ff10*/  LDSM.16.MT88.4 R24, [R220+0x2100] ;  /* 0x00210000dc18783b */ /* 0x000f220000004200 */
[----:B------:R-:W-:Y:S02]  /*ff20*/  MUFU.EX2 R201, R201 ;  /* 0x000000c900c97308 */ /* 0x000fe40000000800 */
[C---:B------:R-:W-:Y:S02]  /*ff30*/  FMUL.FTZ R56, R3.reuse, R56 ;  /* 0x0000003803387220 */ /* 0x040fe40000410000 */
[C---:B------:R-:W-:Y:S02]  /*ff40*/  FMUL.FTZ R57, R3.reuse, R57 ;  /* 0x0000003903397220 */ /* 0x040fe40000410000 */
[C---:B--2---:R-:W-:Y:S04]  /*ff50*/  HMMA.16816.F32 R44, R16.reuse, R28, R44 ;  /* 0x0000001c102c723c */ /* 0x044fe8000000182c */
        /* <DEDUP_REMOVED lines=18> */
[C---:B----4-:R-:W-:Y:S04]  /*10080*/  HMMA.16816.F32 R60, R16.reuse, R24, R60 ;  /* 0x00000018103c723c */ /* 0x050fe8000000183c */
[C---:B------:R-:W-:Y:S01]  /*10090*/  FMUL.FTZ R68, R3.reuse, R68 ;  /* 0x0000004403447220 */ /* 0x040fe20000410000 */
[----:B------:R-:W-:Y:S01]  /*100a0*/  MUFU.EX2 R190, R190 ;  /* 0x000000be00be7308 */ /* 0x000fe20000000800 */
[C---:B------:R-:W-:Y:S02]  /*100b0*/  FMUL.FTZ R69, R3.reuse, R69 ;  /* 0x0000004503457220 */ /* 0x040fe40000410000 */
[C---:B------:R-:W-:Y:S01]  /*100c0*/  HMMA.16816.F32 R64, R16.reuse, R26, R64 ;  /* 0x0000001a1040723c */ /* 0x040fe20000001840 */
[----:B------:R-:W4:Y:S03]  /*100d0*/  LDSM.16.MT88.4 R24, [R221+0x4100] ;  /* 0x00410000dd18783b */ /* 0x000f260000004200 */
        /* <DEDUP_REMOVED lines=80> */
[----:B------:R-:W-:Y:S03]  /*105e0*/  FMUL.FTZ R129, R3, R129 ;  /* 0x0000008103817220 */ /* 0x000fe60000410000 */
[C---:B-1----:R-:W-:Y:S03]  /*105f0*/  HMMA.16816.F32 R124, R16.reuse, R20, R124 ;  /* 0x00000014107c723c */ /* 0x042fe6000000187c */
[C---:B------:R-:W-:Y:S02]  /*10600*/  FMUL.FTZ R130, R2.reuse, R130 ;  /* 0x0000008202827220 */ /* 0x040fe40000410000 */
[----:B------:R-:W-:Y:S02]  /*10610*/  FMUL.FTZ R131, R2, R131 ;  /* 0x0000008302837220 */ /* 0x000fe40000410000 */
[--C-:B------:R-:W-:Y:S02]  /*10620*/  FFMA.FTZ R203, R203, c[0x0][0x2d0], -R183.reuse ;  /* 0x0000b400cbcb7a23 */ /* 0x100fe400000108b7 */
[--C-:B------:R-:W-:Y:S03]  /*10630*/  FFMA.FTZ R202, R202, c[0x0][0x2d0], -R183.reuse ;  /* 0x0000b400caca7a23 */ /* 0x100fe600000108b7 */
[----:B------:R-:W-:Y:S01]  /*10640*/  HMMA.16816.F32 R128, R16, R22, R128 ;  /* 0x000000161080723c */ /* 0x000fe20000001880 */
[----:B------:R-:W1:Y:S01]  /*10650*/  LDSM.16.MT88.4 R20, [R220+0x900] ;  /* 0x00090000dc14783b */ /* 0x000e620000004200 */
[----:B------:R-:W1:Y:S01]  /*10660*/  MUFU.EX2 R203, R203 ;  /* 0x000000cb00cb7308 */ /* 0x000e620000000800 */
[--C-:B------:R-:W-:Y:S02]  /*10670*/  FFMA.FTZ R200, R200, c[0x0][0x2d0], -R183.reuse ;  /* 0x0000b400c8c87a23 */ /* 0x100fe400000108b7 */
[--C-:B------:R-:W-:Y:S02]  /*10680*/  FFMA.FTZ R199, R199, c[0x0][0x2d0], -R183.reuse ;  /* 0x0000b400c7c77a23 */ /* 0x100fe400000108b7 */
[----:B------:R-:W-:Y:S01]  /*10690*/  F2FP.PACK_AB R16, R192, R191 ;  /* 0x000000bfc010723e */ /* 0x000fe200000000ff */
[--C-:B------:R-:W-:Y:S01]  /*106a0*/  FFMA.FTZ R185, R186, c[0x0][0x2d0], -R183.reuse ;  /* 0x0000b400bab97a23 */ /* 0x100fe200000108b7 */
[----:B------:R-:W-:Y:S03]  /*106b0*/  F2FP.PACK_AB R18, R194, R193 ;  /* 0x000000c1c212723e */ /* 0x000fe600000000ff */
[----:B---3--:R-:W-:Y:S01]  /*106c0*/  F2FP.PACK_AB R17, R196, R195 ;  /* 0x000000c3c411723e */ /* 0x008fe200000000ff */
[----:B------:R-:W3:Y:S01]  /*106d0*/  MUFU.EX2 R202, R202 ;  /* 0x000000ca00ca7308 */ /* 0x000ee20000000800 */
[----:B-----5:R-:W-:Y:S01]  /*106e0*/  F2FP.PACK_AB R19, R198, R197 ;  /* 0x000000c5c613723e */ /* 0x020fe200000000ff */
[--C-:B------:R-:W-:Y:S02]  /*106f0*/  FFMA.FTZ R184, R184, c[0x0][0x2d0], -R183.reuse ;  /* 0x0000b400b8b87a23 */ /* 0x100fe400000108b7 */
[--C-:B------:R-:W-:Y:S02]  /*10700*/  FFMA.FTZ R182, R182, c[0x0][0x2d0], -R183.reuse ;  /* 0x0000b400b6b67a23 */ /* 0x100fe400000108b7 */
[----:B------:R-:W-:Y:S02]  /*10710*/  FFMA.FTZ R183, R13, c[0x0][0x2d0], -R183 ;  /* 0x0000b4000db77a23 */ /* 0x000fe400000108b7 */
[C---:B----4-:R-:W-:Y:S02]  /*10720*/  HMMA.16816.F32 R4, R16.reuse, R24, R4 ;  /* 0x000000181004723c */ /* 0x050fe40000001804 */
[----:B------:R-:W-:Y:S01]  /*10730*/  MUFU.EX2 R200, R200 ;  /* 0x000000c800c87308 */ /* 0x000fe20000000800 */
[----:B------:R-:W-:Y:S01]  /*10740*/  FFMA.FTZ R177, R3, R240, R177 ;  /* 0x000000f003b17223 */ /* 0x000fe200000100b1 */
[----:B------:R-:W-:Y:S01]  /*10750*/  MOV R3, R0 ;  /* 0x0000000000037202 */ /* 0x000fe20000000f00 */
[----:B------:R-:W-:Y:S01]  /*10760*/  FFMA.FTZ R181, R2, R239, R181 ;  /* 0x000000ef02b57223 */ /* 0x000fe200000100b5 */
[----:B------:R-:W-:Y:S01]  /*10770*/  MOV R2, R12 ;  /* 0x0000000c00027202 */ /* 0x000fe20000000f00 */
[----:B------:R-:W-:Y:S01]  /*10780*/  FADD.FTZ R177, R15, R177 ;  /* 0x000000b10fb17221 */ /* 0x000fe20000010000 */
[C---:B------:R-:W-:Y:S01]  /*10790*/  HMMA.16816.F32 R8, R16.reuse, R26, R8 ;  /* 0x0000001a1008723c */ /* 0x040fe20000001808 */
[----:B------:R-:W4:Y:S03]  /*107a0*/  LDSM.16.MT88.4 R24, [R220+0x2900] ;  /* 0x00290000dc18783b */ /* 0x000f260000004200 */
[----:B------:R-:W5:Y:S01]  /*107b0*/  MUFU.EX2 R199, R199 ;  /* 0x000000c700c77308 */ /* 0x000f620000000800 */
[----:B------:R-:W-:Y:S02]  /*107c0*/  FADD.FTZ R181, R180, R181 ;  /* 0x000000b5b4b57221 */ /* 0x000fe40000010000 */
[----:B------:R-:W-:Y:S01]  /*107d0*/  FADD.FTZ R14, R14, R177 ;  /* 0x000000b10e0e7221 */ /* 0x000fe20000010000 */
[C---:B--2---:R-:W-:Y:S04]  /*107e0*/  HMMA.16816.F32 R132, R16.reuse, R28, R132 ;  /* 0x0000001c1084723c */ /* 0x044fe80000001884 */
[----:B------:R-:W-:Y:S02]  /*107f0*/  FADD.FTZ R181, R179, R181 ;  /* 0x000000b5b3b57221 */ /* 0x000fe40000010000 */
[----:B------:R-:W2:Y:S01]  /*10800*/  MUFU.EX2 R185, R185 ;  /* 0x000000b900b97308 */ /* 0x000ea20000000800 */
[----:B------:R-:W-:Y:S01]  /*10810*/  FADD.FTZ R14, R176, R14 ;  /* 0x0000000eb00e7221 */ /* 0x000fe20000010000 */
[C---:B------:R-:W-:Y:S01]  /*10820*/  HMMA.16816.F32 R136, R16.reuse, R30, R136 ;  /* 0x0000001e1088723c */ /* 0x040fe20000001888 */
[----:B------:R-:W2:Y:S03]  /*10830*/  LDSM.16.MT88.4 R28, [R221+0x4900] ;  /* 0x00490000dd1c783b */ /* 0x000ea60000004200 */
[----:B------:R-:W-:Y:S02]  /*10840*/  FADD.FTZ R178, R178, R181 ;  /* 0x000000b5b2b27221 */ /* 0x000fe40000010000 */
[----:B------:R-:W-:Y:S02]  /*10850*/  FADD.FTZ R191, R191, R14 ;  /* 0x0000000ebfbf7221 */ /* 0x000fe40000010000 */
[C---:B------:R-:W-:Y:S01]  /*10860*/  HMMA.16816.F32 R140, R16.reuse, R32, R140 ;  /* 0x00000020108c723c */ /* 0x040fe2000000188c */
[----:B------:R-:W2:Y:S03]  /*10870*/  MUFU.EX2 R184, R184 ;  /* 0x000000b800b87308 */ /* 0x000ea60000000800 */
[----:B------:R-:W-:Y:S02]  /*10880*/  FADD.FTZ R178, R195, R178 ;  /* 0x000000b2c3b27221 */ /* 0x000fe40000010000 */
[----:B------:R-:W-:Y:S02]  /*10890*/  FADD.FTZ R191, R192, R191 ;  /* 0x000000bfc0bf7221 */ /* 0x000fe40000010000 */
[C---:B------:R-:W-:Y:S01]  /*108a0*/  HMMA.16816.F32 R144, R16.reuse, R34, R144 ;  /* 0x000000221090723c */ /* 0x040fe20000001890 */
[----:B------:R-:W-:Y:S02]  /*108b0*/  LDSM.16.MT88.4 R32, [R222+0x6900] ;  /* 0x00690000de20783b */ /* 0x000fe40000004200 */
[----:B------:R-:W2:Y:S01]  /*108c0*/  MUFU.EX2 R182, R182 ;  /* 0x000000b600b67308 */ /* 0x000ea20000000800 */
[----:B------:R-:W-:Y:S02]  /*108d0*/  FADD.FTZ R196, R196, R178 ;  /* 0x000000b2c4c47221 */ /* 0x000fe40000010000 */
[----:B------:R-:W-:Y:S02]  /*108e0*/  FADD.FTZ R193, R193, R191 ;  /* 0x000000bfc1c17221 */ /* 0x000fe40000010000 */
[C---:B-1----:R-:W-:Y:S04]  /*108f0*/  HMMA.16816.F32 R148, R16.reuse, R20, R148 ;  /* 0x000000141094723c */ /* 0x042fe80000001894 */
[----:B------:R-:W-:Y:S01]  /*10900*/  FADD.FTZ R196, R197, R196 ;  /* 0x000000c4c5c47221 */ /* 0x000fe20000010000 */
[----:B------:R-:W1:Y:S01]  /*10910*/  MUFU.EX2 R183, R183 ;  /* 0x000000b700b77308 */ /* 0x000e620000000800 */
[----:B------:R-:W-:Y:S02]  /*10920*/  FADD.FTZ R193, R194, R193 ;  /* 0x000000c1c2c17221 */ /* 0x000fe40000010000 */
[C---:B------:R-:W-:Y:S01]  /*10930*/  HMMA.16816.F32 R152, R16.reuse, R22, R152 ;  /* 0x000000161098723c */ /* 0x040fe20000001898 */
[----:B------:R-:W1:Y:S03]  /*10940*/  LDSM.16.MT88.4 R20, [R220+0x4900] ;  /* 0x00490000dc14783b */ /* 0x000e660000004200 */
        /* <DEDUP_REMOVED lines=13> */
[----:B------:R-:W4:Y:S07]  /*10a20*/  LDSM.16.MT88.4 R24, [R227+0x6900] ;  /* 0x00690000e318783b */ /* 0x000f2e0000004200 */
[C---:B------:R-:W-:Y:S08]  /*10a30*/  HMMA.16816.F32 R68, R16.reuse, R168, R68 ;  /* 0x000000a81044723c */ /* 0x040ff00000001844 */
        /* <DEDUP_REMOVED lines=16> */
[----:B------:R-:W3:Y:S07]  /*10b40*/  LDSM.16.MT88.4 R32, [R222+0x1100] ;  /* 0x00110000de20783b */ /* 0x000eee0000004200 */
        /* <DEDUP_REMOVED lines=8> */
[----:B------:R-:W-:Y:S03]  /*10bd0*/  F2FP.PACK_AB R18, R201, R249 ;  /* 0x000000f9c912723e */ /* 0x000fe600000000ff */
[----:B---3--:R-:W-:Y:S01]  /*10be0*/  F2FP.PACK_AB R17, R202, R203 ;  /* 0x000000cbca11723e */ /* 0x008fe200000000ff */
[----:B------:R-:W-:Y:S01]  /*10bf0*/  FADD.FTZ R251, R250, R251 ;  /* 0x000000fbfafb7221 */ /* 0x000fe20000010000 */
[----:B-----5:R-:W-:Y:S01]  /*10c00*/  F2FP.PACK_AB R19, R199, R200 ;  /* 0x000000c8c713723e */ /* 0x020fe200000000ff */
[----:B------:R-:W-:Y:S02]  /*10c10*/  FADD.FTZ R202, R202, R198 ;  /* 0x000000c6caca7221 */ /* 0x000fe40000010000 */
[----:B------:R-:W-:Y:S02]  /*10c20*/  FADD.FTZ R249, R249, R251 ;  /* 0x000000fbf9f97221 */ /* 0x000fe40000010000 */
[----:B------:R-:W-:Y:S02]  /*10c30*/  FADD.FTZ R202, R200, R202 ;  /* 0x000000cac8ca7221 */ /* 0x000fe40000010000 */
[C---:B----4-:R-:W-:Y:S03]  /*10c40*/  HMMA.16816.F32 R4, R16.reuse, R24, R4 ;  /* 0x000000181004723c */ /* 0x050fe60000001804 */
[----:B------:R-:W-:Y:S02]  /*10c50*/  FADD.FTZ R249, R201, R249 ;  /* 0x000000f9c9f97221 */ /* 0x000fe40000010000 */
[----:B------:R-:W-:Y:S03]  /*10c60*/  FADD.FTZ R199, R199, R202 ;  /* 0x000000cac7c77221 */ /* 0x000fe60000010000 */
[C---:B------:R-:W-:Y:S01]  /*10c70*/  HMMA.16816.F32 R8, R16.reuse, R26, R8 ;  /* 0x0000001a1008723c */ /* 0x040fe20000001808 */
[----:B------:R-:W3:Y:S03]  /*10c80*/  LDSM.16.MT88.4 R24, [R221+0x3100] ;  /* 0x00310000dd18783b */ /* 0x000ee60000004200 */
[----:B------:R-:W-:Y:S04]  /*10c90*/  FADD.FTZ R199, R185, R199 ;  /* 0x000000c7b9c77221 */ /* 0x000fe80000010000 */
[C---:B------:R-:W-:Y:S04]  /*10ca0*/  HMMA.16816.F32 R132, R16.reuse, R32, R132 ;  /* 0x000000201084723c */ /* 0x040fe80000001884 */
[----:B------:R-:W-:Y:S04]  /*10cb0*/  FADD.FTZ R199, R184, R199 ;  /* 0x000000c7b8c77221 */ /* 0x000fe80000010000 */
[C---:B------:R-:W-:Y:S01]  /*10cc0*/  HMMA.16816.F32 R136, R16.reuse, R34, R136 ;  /* 0x000000221088723c */ /* 0x040fe20000001888 */
[----:B------:R-:W4:Y:S03]  /*10cd0*/  LDSM.16.MT88.4 R32, [R220+0x3100] ;  /* 0x00310000dc20783b */ /* 0x000f260000004200 */
[----:B------:R-:W-:Y:S04]  /*10ce0*/  FADD.FTZ R199, R182, R199 ;  /* 0x000000c7b6c77221 */ /* 0x000fe80000010000 */
[C---:B--2---:R-:W-:Y:S04]  /*10cf0*/  HMMA.16816.F32 R140, R16.reuse, R28, R140 ;  /* 0x0000001c108c723c */ /* 0x044fe8000000188c */
[----:B------:R-:W-:Y:S04]  /*10d00*/  FADD.FTZ R239, R183, R199 ;  /* 0x000000c7b7ef7221 */ /* 0x000fe80000010000 */
        /* <DEDUP_REMOVED lines=9> */
[C---:B------:R-:W-:Y:S08]  /*10da0*/  HMMA.16816.F32 R48, R16.reuse, R162, R48 ;  /* 0x000000a21030723c */ /* 0x040ff00000001830 */
        /* <DEDUP_REMOVED lines=28> */
[----:B------:R-:W-:Y:S01]  /*10f70*/  HMMA.16816.F32 R128, R16, R26, R128 ;  /* 0x0000001a1080723c */ /* 0x000fe20000001880 */
[----:B------:R-:W-:Y:S06]  /*10f80*/  LDSM.16.MT88.4 R24, [R221+0x3900] ;  /* 0x00390000dd18783b */ /* 0x000fec0000004200 */
[----:B------:R-:W-:Y:S01]  /*10f90*/  F2FP.PACK_AB R16, R188, R189 ;  /* 0x000000bdbc10723e */ /* 0x000fe200000000ff */
[----:B------:R-:W-:Y:S01]  /*10fa0*/  FADD.FTZ R189, R189, R249 ;  /* 0x000000f9bdbd7221 */ /* 0x000fe20000010000 */
[----:B------:R-:W-:Y:S03]  /*10fb0*/  F2FP.PACK_AB R18, R190, R187 ;  /* 0x000000bbbe12723e */ /* 0x000fe600000000ff */
[----:B------:R-:W-:Y:S01]  /*10fc0*/  F2FP.PACK_AB R17, R184, R185 ;  /* 0x000000b9b811723e */ /* 0x000fe200000000ff */
[----:B------:R-:W-:Y:S01]  /*10fd0*/  FADD.FTZ R189, R188, R189 ;  /* 0x000000bdbcbd7221 */ /* 0x000fe20000010000 */
[----:B------:R-:W-:Y:S03]  /*10fe0*/  F2FP.PACK_AB R19, R183, R182 ;  /* 0x000000b6b713723e */ /* 0x000fe600000000ff */
[----:B------:R-:W-:Y:S04]  /*10ff0*/  FADD.FTZ R189, R187, R189 ;  /* 0x000000bdbbbd7221 */ /* 0x000fe80000010000 */
[C---:B------:R-:W-:Y:S01]  /*11000*/  HMMA.16816.F32 R160, R16.reuse, R156, R4 ;  /* 0x0000009c10a0723c */ /* 0x040fe20000001804 */
[----:B------:R-:W3:Y:S02]  /*11010*/  LDSM.16.MT88.4 R4, [R227+0x3900] ;  /* 0x00390000e304783b */ /* 0x000ee40000004200 */
[----:B------:R-:W-:Y:S05]  /*11020*/  FADD.FTZ R240, R190, R189 ;  /* 0x000000bdbef07221 */ /* 0x000fea0000010000 */
[C---:B------:R-:W-:Y:S01]  /*11030*/  HMMA.16816.F32 R156, R16.reuse, R158, R8 ;  /* 0x0000009e109c723c */ /* 0x040fe20000001808 */
[----:B------:R-:W5:Y:S07]  /*11040*/  LDSM.16.MT88.4 R8, [R222+0x3900] ;  /* 0x00390000de08783b */ /* 0x000f6e0000004200 */
        /* <DEDUP_REMOVED lines=27> */
[C---:B-1----:R-:W-:Y:S08]  /*11200*/  HMMA.16816.F32 R100, R16.reuse, R20, R100 ;  /* 0x000000141064723c */ /* 0x042ff00000001864 */
[C---:B------:R-:W-:Y:S01]  /*11210*/  HMMA.16816.F32 R104, R16.reuse, R22, R104 ;  /* 0x000000161068723c */ /* 0x040fe20000001868 */
[----:B------:R-:W1:Y:S07]  /*11220*/  LDSM.16.MT88.4 R20, [R220+0x7900] ;  /* 0x00790000dc14783b */ /* 0x000e6e0000004200 */
[C---:B---3--:R-:W-:Y:S08]  /*11230*/  HMMA.16816.F32 R108, R16.reuse, R4, R108 ;  /* 0x00000004106c723c */ /* 0x048ff0000000186c */
[C---:B------:R-:W-:Y:S08]  /*11240*/  HMMA.16816.F32 R112, R16.reuse, R6, R112 ;  /* 0x000000061070723c */ /* 0x040ff00000001870 */
[C---:B-----5:R-:W-:Y:S08]  /*11250*/  HMMA.16816.F32 R116, R16.reuse, R8, R116 ;  /* 0x000000081074723c */ /* 0x060ff00000001874 */
[C---:B------:R-:W-:Y:S08]  /*11260*/  HMMA.16816.F32 R120, R16.reuse, R10, R120 ;  /* 0x0000000a1078723c */ /* 0x040ff00000001878 */
[C---:B-1----:R-:W-:Y:S08]  /*11270*/  HMMA.16816.F32 R124, R16.reuse, R20, R124 ;  /* 0x00000014107c723c */ /* 0x042ff0000000187c */
[----:B------:R-:W-:Y:S01]  /*11280*/  HMMA.16816.F32 R128, R16, R22, R128 ;  /* 0x000000161080723c */ /* 0x000fe20000001880 */
[----:B------:R-:W-:-:S07]  /*11290*/  @P0 BRA `(.L_x_2781) ;  /* 0xffffc0a000000947 */ /* 0x000fce000383ffff */
.L_x_2771:
[----:B------:R-:W1:Y:S01]  /*112a0*/  SHFL.BFLY PT, R3, R240, 0x2, 0x1f ;  /* 0x0c401f00f0037f89 */ /* 0x000e6200000e0000 */
[----:B------:R-:W-:Y:S01]  /*112b0*/  CS2R R4, SRZ ;  /* 0x0000000000047805 */ /* 0x000fe2000001ff00 */
[----:B------:R-:W-:-:S02]  /*112c0*/  MOV R7, 0xff800000 ;  /* 0xff80000000077802 */ /* 0x000fc40000000f00 */
        /* <DEDUP_REMOVED lines=151> */
.L_x_2739:
[----:B------:R-:W-:Y:S01]  /*11c40*/  USHF.R.S32.HI UR6, URZ, 0x1f, UR9 ;  /* 0x0000001f3f067899 */ /* 0x000fe20008011409 */
[----:B------:R-:W-:Y:S05]  /*11c50*/  @P2 BRA `(.L_x_2782) ;  /* 0x0000197000002947 */ /* 0x000fea0003800000 */
[----:B------:R-:W3:Y:S01]  /*11c60*/  S2R R0, SR_TID.X ;  /* 0x0000000000007919 */ /* 0x000ee20000002100 */
[----:B------:R-:W-:Y:S01]  /*11c70*/  ULDC.64 UR4, c[0x0][0x490] ;  /* 0x0001240000047ab9 */ /* 0x000fe20000000a00 */
[----:B------:R-:W-:Y:S01]  /*11c80*/  IMAD.MOV.U32 R13, RZ, RZ, c[0x0][0x4e8] ;  /* 0x00013a00ff0d7624 */ /* 0x000fe200078e00ff */
[----:B------:R-:W-:Y:S01]  /*11c90*/  UIMAD UR7, UR6, UR4, URZ ;  /* 0x00000004060772a4 */ /* 0x000fe2000f8e023f */
[----:B------:R-:W4:Y:S01]  /*11ca0*/  S2R R24, SR_CTAID.Z ;  /* 0x0000000000187919 */ /* 0x000f220000002700 */
[----:B--2---:R-:W-:Y:S01]  /*11cb0*/  UIMAD.WIDE.U32 UR10, UR9, UR4, URZ ;  /* 0x00000004090a72a5 */ /* 0x004fe2000f8e003f */
[----:B------:R-:W-:Y:S01]  /*11cc0*/  F2FP.PACK_AB R160, R161, R160 ;  /* 0x000000a0a1a0723e */ /* 0x000fe200000000ff */
[----:B------:R-:W-:Y:S01]  /*11cd0*/  UIMAD UR7, UR9, UR5, UR7 ;  /* 0x00000005090772a4 */ /* 0x000fe2000f8e0207 */
[C---:B------:R-:W-:Y:S01]  /*11ce0*/  ISETP.NE.AND P0, PT, R13.reuse, 0x1, PT ;  /* 0x000000010d00780c */ /* 0x040fe20003f05270 */
[----:B------:R-:W-:Y:S01]  /*11cf0*/  IMAD R13, R13, c[0x0][0x388], RZ ;  /* 0x0000e2000d0d7a24 */ /* 0x000fe200078e02ff */
        /* <DEDUP_REMOVED lines=12> */
[----:B------:R-:W-:Y:S01]  /*11dc0*/  F2FP.PACK_AB R132, R133, R132 ;  /* 0x000000848584723e */ /* 0x000fe200000000ff */
[----:B------:R-:W-:Y:S01]  /*11dd0*/  IMAD.U32 R18, RZ, RZ, UR12 ;  /* 0x0000000cff127e24 */ /* 0x000fe2000f8e00ff */
[----:B-1-3--:R-:W-:Y:S01]  /*11de0*/  SHF.R.S32.HI R2, RZ, 0x1f, R0 ;  /* 0x0000001fff027819 */ /* 0x00afe20000011400 */
[----:B------:R-:W-:Y:S01]  /*11df0*/  IMAD.U32 R27, RZ, RZ, UR7 ;  /* 0x00000007ff1b7e24 */ /* 0x000fe2000f8e00ff */
[----:B------:R-:W-:Y:S01]  /*11e00*/  F2FP.PACK_AB R134, R135, R134 ;  /* 0x000000868786723e */ /* 0x000fe200000000ff */
[----:B------:R-:W-:Y:S01]  /*11e10*/  IMAD.U32 R19, RZ, RZ, UR5 ;  /* 0x00000005ff137e24 */ /* 0x000fe2000f8e00ff */
[-C--:B------:R-:W-:Y:S01]  /*11e20*/  LEA.HI R10, R2, R0.reuse, RZ, 0x2 ;  /* 0x00000000020a7211 */ /* 0x080fe200078f10ff */
[----:B----4-:R-:W-:Y:S01]  /*11e30*/  IMAD.WIDE.U32 R26, R24, c[0x0][0x498], R26 ;  /* 0x00012600181a7a25 */ /* 0x010fe200078e001a */
[CC--:B------:R-:W-:Y:S01]  /*11e40*/  LEA.HI R20, R2.reuse, R0.reuse, RZ, 0x5 ;  /* 0x0000000002147211 */ /* 0x0c0fe200078f28ff */
[----:B------:R-:W-:Y:S01]  /*11e50*/  BSSY B0, `(.L_x_2783) ;  /* 0x000011a000007945 */ /* 0x000fe20003800000 */
        /* <DEDUP_REMOVED lines=16> */
[----:B------:R-:W-:Y:S01]  /*11f60*/  SHF.R.S32.HI R3, RZ, 0x1f, R11 ;  /* 0x0000001fff037819 */ /* 0x000fe2000001140b */
[----:B------:R-:W1:Y:S01]  /*11f70*/  S2R R12, SR_CTAID.X ;  /* 0x00000000000c7919 */ /* 0x000e620000002500 */
[C---:B------:R-:W-:Y:S01]  /*11f80*/  IMAD R15, R14.reuse, c[0x0][0x498], RZ ;  /* 0x000126000e0f7a24 */ /* 0x040fe200078e02ff */
[--C-:B------:R-:W-:Y:S01]  /*11f90*/  SHF.R.S32.HI R16, RZ, 0x5, R20.reuse ;  /* 0x00000005ff107819 */ /* 0x100fe20000011414 */
[----:B------:R-:W-:Y:S01]  /*11fa0*/  IMAD.SHL.U32 R17, R9, 0x40, RZ ;  /* 0x0000004009117824 */ /* 0x000fe200078e00ff */
[----:B------:R-:W-:Y:S01]  /*11fb0*/  LOP3.LUT P4, RZ, R11, 0x3, RZ, 0xc0, !PT ;  /* 0x000000030bff7812 */ /* 0x000fe2000788c0ff */
[----:B------:R-:W-:Y:S01]  /*11fc0*/  IMAD R14, R14, c[0x0][0x3f0], RZ ;  /* 0x0000fc000e0e7a24 */ /* 0x000fe200078e02ff */
[----:B------:R-:W-:Y:S01]  /*11fd0*/  SHF.R.S32.HI R20, RZ, 0x1f, R20 ;  /* 0x0000001fff147819 */ /* 0x000fe20000011414 */
[C---:B------:R-:W-:Y:S01]  /*11fe0*/  IMAD R15, R24.reuse, c[0x0][0x49c], R15 ;  /* 0x00012700180f7a24 */ /* 0x040fe200078e020f */
[----:B------:R-:W-:Y:S01]  /*11ff0*/  LEA.HI R11, R3, R11, RZ, 0x2 ;  /* 0x0000000b030b7211 */ /* 0x000fe200078f10ff */
[----:B------:R-:W-:Y:S01]  /*12000*/  IMAD R14, R24, c[0x0][0x3f4], R14 ;  /* 0x0000fd00180e7a24 */ /* 0x000fe200078e020e */
[----:B------:R-:W-:Y:S01]  /*12010*/  LOP3.LUT R17, R17, 0x1c0, RZ, 0xc0, !PT ;  /* 0x000001c011117812 */ /* 0x000fe200078ec0ff */
[----:B------:R-:W-:Y:S01]  /*12020*/  IMAD.SHL.U32 R3, R0, 0x8, RZ ;  /* 0x0000000800037824 */ /* 0x000fe200078e00ff */
[----:B------:R-:W-:Y:S01]  /*12030*/  LEA.HI R20, R20, R16, RZ, 0x3 ;  /* 0x0000001014147211 */ /* 0x000fe200078f18ff */
[----:B------:R-:W-:Y:S01]  /*12040*/  IMAD.WIDE.U32 R24, R24, c[0x0][0x3f0], R18 ;  /* 0x0000fc0018187a25 */ /* 0x000fe200078e0012 */
[----:B------:R-:W-:-:S02]  /*12050*/  LEA.HI R18, R10, R10, RZ, 0x1 ;  /* 0x0000000a0a127211 */ /* 0x000fc400078f08ff */
[----:B------:R-:W-:Y:S01]  /*12060*/  LOP3.LUT R20, R20, 0xffffff8, RZ, 0xc0, !PT ;  /* 0x0ffffff814147812 */ /* 0x000fe200078ec0ff */
[----:B------:R-:W-:Y:S01]  /*12070*/  IMAD R19, R0, 0x20, R9 ;  /* 0x0000002000137824 */ /* 0x000fe200078e0209 */
[----:B------:R-:W-:Y:S01]  /*12080*/  SHF.R.U32.HI R0, RZ, 0x3, R17 ;  /* 0x00000003ff007819 */ /* 0x000fe20000011611 */
[----:B------:R-:W-:Y:S01]  /*12090*/  IMAD.IADD R25, R25, 0x1, R14 ;  /* 0x0000000119197824 */ /* 0x000fe200078e020e */
[----:B------:R-:W-:Y:S01]  /*120a0*/  LOP3.LUT R17, R17, 0x38, R3, 0xf8, !PT ;  /* 0x0000003811117812 */ /* 0x000fe200078ef803 */
[----:B------:R-:W-:Y:S01]  /*120b0*/  IMAD.IADD R20, R16, 0x1, -R20 ;  /* 0x0000000110147824 */ /* 0x000fe200078e0a14 */
[----:B------:R-:W-:Y:S01]  /*120c0*/  LOP3.LUT R18, R18, 0x1ffffffe, RZ, 0xc0, !PT ;  /* 0x1ffffffe12127812 */ /* 0x000fe200078ec0ff */
[----:B------:R-:W-:Y:S01]  /*120d0*/  IMAD R16, R16, 0x200, R10 ;  /* 0x0000020010107824 */ /* 0x000fe200078e020a */
[----:B------:R-:W-:Y:S01]  /*120e0*/  LOP3.LUT R0, R17, R0, RZ, 0x3c, !PT ;  /* 0x0000000011007212 */ /* 0x000fe200078e3cff */
[----:B-1----:R-:W-:Y:S01]  /*120f0*/  IMAD R19, R12, 0x80, R19 ;  /* 0x000000800c137824 */ /* 0x002fe200078e0213 */
[----:B------:R-:W-:Y:S01]  /*12100*/  R2P PR, R22, 0x6 ;  /* 0x0000000616007804 */ /* 0x000fe20000000000 */
[----:B------:R-:W-:Y:S01]  /*12110*/  IMAD.IADD R10, R10, 0x1, -R18 ;  /* 0x000000010a0a7824 */ /* 0x000fe200078e0a12 */
[----:B------:R-:W-:Y:S01]  /*12120*/  LOP3.LUT R21, R22, 0x1, RZ, 0xc0, !PT ;  /* 0x0000000116157812 */ /* 0x000fe200078ec0ff */
[----:B------:R-:W-:Y:S01]  /*12130*/  @P0 IMAD.HI.U32 R17, R19, c[0x0][0x4ec], RZ ;  /* 0x00013b0013110a27 */ /* 0x000fe200078e00ff */
[----:B------:R-:W-:-:S02]  /*12140*/  SHF.R.S32.HI R11, RZ, 0x2, R11 ;  /* 0x00000002ff0b7819 */ /* 0x000fc4000001140b */
[----:B------:R-:W-:Y:S01]  /*12150*/  LOP3.LUT R2, R0, 0x7ffffe00, R2, 0xf8, !PT ;  /* 0x7ffffe0000027812 */ /* 0x000fe200078ef802 */
[----:B------:R-:W-:Y:S01]  /*12160*/  IMAD.SHL.U32 R22, R22, 0x40, RZ ;  /* 0x0000004016167824 */ /* 0x000fe200078e00ff */
[----:B------:R-:W-:Y:S01]  /*12170*/  ISETP.NE.U32.AND P3, PT, R21, 0x1, PT ;  /* 0x000000011500780c */ /* 0x000fe20003f65070 */
[----:B------:R-:W-:Y:S01]  /*12180*/  IMAD.MOV.U32 R18, RZ, RZ, R19 ;  /* 0x000000ffff127224 */ /* 0x000fe200078e0013 */
[----:B------:R-:W-:Y:S01]  /*12190*/  @P0 SHF.R.U32.HI R18, RZ, c[0x0][0x4f0], R17 ;  /* 0x00013c00ff120a19 */ /* 0x000fe20000011611 */
[----:B------:R-:W-:Y:S01]  /*121a0*/  IMAD R11, R20, 0x10, R11 ;  /* 0x00000010140b7824 */ /* 0x000fe200078e020b */
[----:B------:R-:W-:Y:S02]  /*121b0*/  LOP3.LUT R22, R22, 0x1c0, RZ, 0xc0, !PT ;  /* 0x000001c016167812 */ /* 0x000fe400078ec0ff */
[--C-:B------:R-:W-:Y:S01]  /*121c0*/  SHF.R.S32.HI R0, RZ, 0x1f, R18.reuse ;  /* 0x0000001fff007819 */ /* 0x100fe20000011412 */
[----:B------:R-:W-:Y:S01]  /*121d0*/  IMAD R10, R10, 0x8, R11 ;  /* 0x000000080a0a7824 */ /* 0x000fe200078e020b */
[----:B------:R-:W-:Y:S01]  /*121e0*/  LEA.HI R22, R22, R22, RZ, 0x1d ;  /* 0x0000001616167211 */ /* 0x000fe200078fe8ff */
[----:B------:R-:W-:Y:S01]  /*121f0*/  IMAD.MOV R14, RZ, RZ, -R18 ;  /* 0x000000ffff0e7224 */ /* 0x000fe200078e0a12 */
[----:B------:R-:W-:Y:S01]  /*12200*/  F2FP.PACK_AB R136, R137, R136 ;  /* 0x000000888988723e */ /* 0x000fe200000000ff */
[----:B------:R-:W-:Y:S01]  /*12210*/  IMAD R0, R0, c[0x0][0x3e0], RZ ;  /* 0x0000f80000007a24 */ /* 0x000fe200078e02ff */
[----:B------:R-:W-:Y:S01]  /*12220*/  F2FP.PACK_AB R138, R139, R138 ;  /* 0x0000008a8b8a723e */ /* 0x000fe200000000ff */
[----:B------:R-:W-:Y:S01]  /*12230*/  IMAD.U32 R16, R16, 0x2, R22 ;  /* 0x0000000210107824 */ /* 0x000fe200078e0016 */
[----:B------:R-:W-:Y:S01]  /*12240*/  F2FP.PACK_AB R140, R141, R140 ;  /* 0x0000008c8d8c723e */ /* 0x000fe200000000ff */
[----:B------:R-:W-:Y:S01]  /*12250*/  IMAD R10, R12, 0x80, R10 ;  /* 0x000000800c0a7824 */ /* 0x000fe200078e020a */
[----:B------:R-:W-:Y:S01]  /*12260*/  F2FP.PACK_AB R142, R143, R142 ;  /* 0x0000008e8f8e723e */ /* 0x000fe200000000ff */
[----:B------:R-:W-:Y:S01]  /*12270*/  IMAD.WIDE.U32 R24, R18, c[0x0][0x3e0], R24 ;  /* 0x0000f80012187a25 */ /* 0x000fe200078e0018 */
[----:B------:R-:W-:-:S02]  /*12280*/  F2FP.PACK_AB R144, R145, R144 ;  /* 0x000000909190723e */ /* 0x000fc400000000ff */
[----:B------:R-:W-:Y:S01]  /*12290*/  F2FP.PACK_AB R146, R147, R146 ;  /* 0x000000929392723e */ /* 0x000fe200000000ff */
[----:B------:R-:W-:Y:S01]  /*122a0*/  IMAD R0, R18, c[0x0][0x3e4], R0 ;  /* 0x0000f90012007a24 */ /* 0x000fe200078e0200 */
[----:B------:R-:W-:Y:S01]  /*122b0*/  F2FP.PACK_AB R148, R149, R148 ;  /* 0x000000949594723e */ /* 0x000fe200000000ff */
[----:B------:R-:W-:Y:S01]  /*122c0*/  IMAD.SHL.U32 R18, R16, 0x2, RZ ;  /* 0x0000000210127824 */ /* 0x000fe200078e00ff */
[----:B------:R-:W-:Y:S01]  /*122d0*/  BAR.SYNC.DEFER_BLOCKING 0x1, 0x100 ;  /* 0x0044000000007b1d */ /* 0x000fe20000010000 */
[----:B------:R-:W-:Y:S01]  /*122e0*/  @P0 IMAD.HI.U32 R16, R10, c[0x0][0x4ec], RZ ;  /* 0x00013b000a100a27 */ /* 0x000fe200078e00ff */
[----:B------:R-:W-:Y:S02]  /*122f0*/  F2FP.PACK_AB R150, R151, R150 ;  /* 0x000000969796723e */ /* 0x000fe400000000ff */
[----:B------:R-:W-:Y:S01]  /*12300*/  F2FP.PACK_AB R152, R153, R152 ;  /* 0x000000989998723e */ /* 0x000fe200000000ff */
[----:B------:R-:W-:Y:S01]  /*12310*/  IMAD R11, R12, 0x80, R11 ;  /* 0x000000800c0b7824 */ /* 0x000fe200078e020b */
[----:B------:R-:W-:Y:S01]  /*12320*/  F2FP.PACK_AB R154, R155, R154 ;  /* 0x0000009a9b9a723e */ /* 0x000fe200000000ff */
[----:B------:R-:W-:Y:S01]  /*12330*/  IMAD.MOV.U32 R17, RZ, RZ, R10 ;  /* 0x000000ffff117224 */ /* 0x000fe200078e000a */
[----:B------:R-:W-:Y:S01]  /*12340*/  @P0 SHF.R.U32.HI R17, RZ, c[0x0][0x4f0], R16 ;  /* 0x00013c00ff110a19 */ /* 0x000fe20000011610 */
[----:B------:R-:W-:Y:S01]  /*12350*/  IMAD.IADD R25, R25, 0x1, R0 ;  /* 0x0000000119197824 */ /* 0x000fe200078e0200 */
[C---:B------:R-:W-:Y:S01]  /*12360*/  ISETP.GE.OR P5, PT, R11.reuse, R13, P4 ;  /* 0x0000000d0b00720c */ /* 0x040fe200027a6670 */
[----:B------:R-:W-:Y:S01]  /*12370*/  IMAD R14, R14, c[0x0][0x4e8], R19 ;  /* 0x00013a000e0e7a24 */ /* 0x000fe200078e0213 */
[----:B------:R-:W-:-:S02]  /*12380*/  IADD3 R11, R11, 0x8, RZ ;  /* 0x000000080b0b7810 */ /* 0x000fc40007ffe0ff */
[----:B------:R-:W-:Y:S01]  /*12390*/  SHF.R.S32.HI R0, RZ, 0x1f, R17 ;  /* 0x0000001fff007819 */ /* 0x000fe20000011411 */
[----:B------:R-:W-:Y:S01]  /*123a0*/  IMAD.WIDE.U32 R22, R14, c[0x0][0x3d8], R24 ;  /* 0x0000f6000e167a25 */ /* 0x000fe200078e0018 */
[----:B------:R-:W-:Y:S02]  /*123b0*/  IADD3 R20, P0, R17, R26, RZ ;  /* 0x0000001a11147210 */ /* 0x000fe40007f1e0ff */
[C---:B------:R-:W-:Y:S02]  /*123c0*/  IADD3 R16, R18.reuse, 0x80, RZ ;  /* 0x0000008012107810 */ /* 0x040fe40007ffe0ff */
[----:B------:R-:W-:Y:S02]  /*123d0*/  ISETP.GE.OR P4, PT, R11, R13, P4 ;  /* 0x0000000d0b00720c */ /* 0x000fe40002786670 */
[----:B------:R-:W-:Y:S02]  /*123e0*/  IADD3 R11, R18, 0x70, RZ ;  /* 0x00000070120b7810 */ /* 0x000fe40007ffe0ff */
[----:B------:R-:W-:Y:S01]  /*123f0*/  IADD3.X R21, R0, R27, R15, P0, !PT ;  /* 0x0000001b00157210 */ /* 0x000fe200007fe40f */
[----:B------:R-:W-:Y:S01]  /*12400*/  IMAD.MOV.U32 R0, RZ, RZ, 0x20 ;  /* 0x00000020ff007424 */ /* 0x000fe200078e00ff */
[----:B------:R-:W-:Y:S01]  /*12410*/  @P3 IADD3 R11, R16, 0x10, RZ ;  /* 0x00000010100b3810 */ /* 0x000fe20007ffe0ff */
[----:B------:R-:W-:Y:S01]  /*12420*/  IMAD.MOV R16, RZ, RZ, -R17 ;  /* 0x000000ffff107224 */ /* 0x000fe200078e0a11 */
[----:B------:R-:W-:Y:S01]  /*12430*/  SHF.R.S32.HI R15, RZ, 0x1f, R14 ;  /* 0x0000001fff0f7819 */ /* 0x000fe2000001140e */
[----:B------:R-:W-:Y:S01]  /*12440*/  STS [R18+0x80], R160 ;  /* 0x000080a012007388 */ /* 0x000fe20000000800 */
[----:B------:R-:W-:Y:S01]  /*12450*/  SEL R0, R0, 0xffffffe0, !P1 ;  /* 0xffffffe000007807 */ /* 0x000fe20004800000 */
[----:B------:R-:W-:Y:S01]  /*12460*/  IMAD R17, R16, c[0x0][0x4e8], R10 ;  /* 0x00013a0010117a24 */ /* 0x000fe200078e020a */
[----:B------:R-:W-:Y:S01]  /*12470*/  F2FP.PACK_AB R36, R37, R36 ;  /* 0x000000242524723e */ /* 0x000fe200000000ff */
[----:B------:R-:W-:Y:S01]  /*12480*/  IMAD R15, R15, c[0x0][0x3d8], RZ ;  /* 0x0000f6000f0f7a24 */ /* 0x000fe200078e02ff */
[----:B------:R-:W-:Y:S01]  /*12490*/  STS [R18+0x480], R162 ;  /* 0x000480a212007388 */ /* 0x000fe20000000800 */
[----:B------:R-:W-:Y:S01]  /*124a0*/  IMAD.MOV.U32 R10, RZ, RZ, 0x40 ;  /* 0x00000040ff0a7424 */ /* 0x000fe200078e00ff */
[----:B------:R-:W-:Y:S01]  /*124b0*/  F2FP.PACK_AB R38, R39, R38 ;  /* 0x000000262726723e */ /* 0x000fe200000000ff */
[----:B------:R-:W-:Y:S01]  /*124c0*/  IMAD R15, R14, c[0x0][0x3dc], R15 ;  /* 0x0000f7000e0f7a24 */ /* 0x000fe200078e020f */
[----:B------:R-:W-:Y:S01]  /*124d0*/  SHF.R.S32.HI R14, RZ, 0x1f, R17 ;  /* 0x0000001fff0e7819 */ /* 0x000fe20000011411 */
[----:B------:R-:W-:Y:S01]  /*124e0*/  IMAD.IADD R16, R18, 0x1, R0 ;  /* 0x0000000112107824 */ /* 0x000fe200078e0200 */
[----:B------:R-:W-:Y:S01]  /*124f0*/  SEL R10, R10, 0xffffffc0, !P2 ;  /* 0xffffffc00a0a7807 */ /* 0x000fe20005000000 */
[----:B------:R-:W-:Y:S01]  /*12500*/  IMAD.IADD R0, R0, 0x1, R11 ;  /* 0x0000000100007824 */ /* 0x000fe200078e020b */
[----:B------:R-:W-:Y:S01]  /*12510*/  STS [R11], R156 ;  /* 0x0000009c0b007388 */ /* 0x000fe20000000800 */
[----:B------:R-:W-:Y:S01]  /*12520*/  IMAD R14, R14, c[0x0][0x488], RZ ;  /* 0x000122000e0e7a24 */ /* 0x000fe200078e02ff */
[----:B------:R-:W-:Y:S01]  /*12530*/  F2FP.PACK_AB R40, R41, R40 ;  /* 0x000000282928723e */ /* 0x000fe200000000ff */
[----:B------:R-:W-:Y:S01]  /*12540*/  IMAD.IADD R19, R18, 0x1, R10 ;  /* 0x0000000112137824 */ /* 0x000fe200078e020a */
[----:B------:R-:W-:Y:S01]  /*12550*/  STS [R11+0x400], R158 ;  /* 0x0004009e0b007388 */ /* 0x000fe20000000800 */
        /* <DEDUP_REMOVED lines=10> */
[----:B------:R-:W-:Y:S01]  /*12600*/  STS [R0], R136 ;  /* 0x0000008800007388 */ /* 0x000fe20000000800 */
[----:B------:R-:W-:Y:S01]  /*12610*/  F2FP.PACK_AB R48, R49, R48 ;  /* 0x000000303130723e */ /* 0x000fe200000000ff */
[----:B------:R-:W-:Y:S01]  /*12620*/  IMAD.IADD R14, R21, 0x1, R14 ;  /* 0x00000001150e7824 */ /* 0x000fe200078e020e */
        /* <DEDUP_REMOVED lines=20> */
[----:B------:R-:W-:Y:S01]  /*12770*/  F2FP.PACK_AB R76, R77, R76 ;  /* 0x0000004c4d4c723e */ /* 0x000fe200000000ff */
[----:B------:R-:W-:Y:S01]  /*12780*/  IMAD R75, R12, 0x80, R9 ;  /* 0x000000800c4b7824 */ /* 0x000fe200078e0209 */
        /* <DEDUP_REMOVED lines=134> */
.L_x_2784:
[----:B--234-:R-:W-:Y:S05]  /*12ff0*/  BSYNC B0 ;  /* 0x0000000000007941 */ /* 0x01cfea0003800000 */
.L_x_2783:
        /* <DEDUP_REMOVED lines=30> */
.L_x_2786:
[----:B------:R-:W-:Y:S05]  /*131e0*/  BSYNC B0 ;  /* 0x0000000000007941 */ /* 0x000fea0003800000 */
.L_x_2785:
        /* <DEDUP_REMOVED lines=30> */
.L_x_2788:
[----:B------:R-:W-:Y:S05]  /*133d0*/  BSYNC B0 ;  /* 0x0000000000007941 */ /* 0x000fea0003800000 */
.L_x_2787:
        /* <DEDUP_REMOVED lines=31> */
.L_x_2782:
        /* <DEDUP_REMOVED lines=42> */
.L_x_2790:
[----:B------:R-:W-:Y:S05]  /*13870*/  BSYNC B0 ;  /* 0x0000000000007941 */ /* 0x000fea0003800000 */
.L_x_2789:
        /* <DEDUP_REMOVED lines=71> */
.L_x_2792:
[----:B------:R-:W-:Y:S05]  /*13cf0*/  BSYNC B0 ;  /* 0x0000000000007941 */ /* 0x000fea0003800000 */
.L_x_2791:
        /* <DEDUP_REMOVED lines=27> */
.L_x_2794:
[----:B------:R-:W-:Y:S05]  /*13eb0*/  BSYNC B0 ;  /* 0x0000000000007941 */ /* 0x000fea0003800000 */
.L_x_2793:
        /* <DEDUP_REMOVED lines=27> */
.L_x_2796:
[----:B------:R-:W-:Y:S05]  /*14070*/  BSYNC B0 ;  /* 0x0000000000007941 */ /* 0x000fea0003800000 */
.L_x_2795:
        /* <DEDUP_REMOVED lines=28> */
.L_x_2797:
        /* <DEDUP_REMOVED lines=12> */
.L_x_3578:


//--------------------- .text._ZN7cutlass13device_kernelIN5flash19enable_sm80_to_sm89INS1_16FlashAttnFwdSm80INS1_25CollectiveMainloopFwdSm80ILi8ELi1ELb0EN4cute5tupleIJNS5_1CILi128EEENS7_ILi64EEENS7_ILi256EEEEEELi256ENS_6half_tEfNS_4arch4Sm80ELb0ELb1ELb0ELb1ELb1ELb0ELb1ELb0EEENS1_21CollectiveEpilogueFwdINS6_IJS8_SA_S9_EEENS6_IJNS7_ILi1EEESI_SI_EEESC_SE_Li256ELb1ELb1ELb0ELb0EEENS1_19SingleTileSchedulerILb1ELb0ELb1ELi128EEEEEEEEEvNT_6ParamsE --------------------------
	.section	.text._ZN7cutlass13device_kernelIN5flash19enable_sm80_to_sm89INS1_16FlashAttnFwdSm80INS1_25CollectiveMainloopFwdSm80ILi8ELi1ELb0EN4cute5tupleIJNS5_1CILi128EEENS7_ILi64EEENS7_ILi256EEEEEELi256ENS_6half_tEfNS_4arch4Sm80ELb0ELb1ELb0ELb1ELb1ELb0ELb1ELb0EEENS1_21CollectiveEpilogueFwdINS6_IJS8_SA_S9_EEENS6_IJNS7_ILi1EEESI_SI_EEESC_SE_Li256ELb1ELb1ELb0ELb0EEENS1_19SingleTileSchedulerILb1ELb0ELb1ELi128EEEEEEEEEvNT_6ParamsE,"ax",@progbits
	.sectioninfo	@"SHI_REGISTERS=255"
	.align	128
.text._ZN7cutlass13device_kernelIN5flash19enable_sm80_to_sm89INS1_16FlashAttnFwdSm80INS1_25CollectiveMainloopFwdSm80ILi8ELi1ELb0EN4cute5tupleIJNS5_1CILi128EEENS7_ILi64EEENS7_ILi256EEEEEELi256ENS_6half_tEfNS_4arch4Sm80ELb0ELb1ELb0ELb1ELb1ELb0ELb1ELb0EEENS1_21CollectiveEpilogueFwdINS6_IJS8_SA_S9_EEENS6_IJNS7_ILi1EEESI_SI_EEESC_SE_Li256ELb1ELb1ELb0ELb0EEENS1_19SingleTileSchedulerILb1ELb0ELb1ELi128EEEEEEEEEvNT_6ParamsE:
        .type           _ZN7cutlass13device_kernelIN5flash19enable_sm80_to_sm89INS1_16FlashAttnFwdSm80INS1_25CollectiveMainloopFwdSm80ILi8ELi1ELb0EN4cute5tupleIJNS5_1CILi128EEENS7_ILi64EEENS7_ILi256EEEEEELi256ENS_6half_tEfNS_4arch4Sm80ELb0ELb1ELb0ELb1ELb1ELb0ELb1ELb0EEENS1_21CollectiveEpilogueFwdINS6_IJS8_SA_S9_EEENS6_IJNS7_ILi1EEESI_SI_EEESC_SE_Li256ELb1ELb1ELb0ELb0EEENS1_19SingleTileSchedulerILb1ELb0ELb1ELi128EEEEEEEEEvNT_6ParamsE,@function
        .size           _ZN7cutlass13device_kernelIN5flash19enable_sm80_to_sm89INS1_16FlashAttnFwdSm80INS1_25CollectiveMainloopFwdSm80ILi8ELi1ELb0EN4cute5tupleIJNS5_1CILi128EEENS7_ILi64EEENS7_ILi256EEEEEELi256ENS_6half_tEfNS_4arch4Sm80ELb0ELb1ELb0ELb1ELb1ELb0ELb1ELb0EEENS1_21CollectiveEpilogueFwdINS6_IJS8_SA_S9_EEENS6_IJNS7_ILi1EEESI_SI_EEESC_SE_Li256ELb1ELb1ELb0ELb0EEENS1_19SingleTileSchedulerILb1ELb0ELb1ELi128EEEEEEEEEvNT_6ParamsE,(.L_x_3579 - _ZN7cutlass13device_kernelIN5flash19enable_sm80_to_sm89INS1_16FlashAttnFwdSm80INS1_25CollectiveMainloopFwdSm80ILi8ELi1ELb0EN4cute5tupleIJNS5_1CILi128EEENS7_ILi64EEENS7_ILi256EEEEEELi256ENS_6half_tEfNS_4arch4Sm80ELb0ELb1ELb0ELb1ELb1ELb0ELb1ELb0EEENS1_21CollectiveEpilogueFwdINS6_IJS8_SA_S9_EEENS6_IJNS7_ILi1EEESI_SI_EEESC_SE_Li256ELb1ELb1ELb0ELb0EEENS1_19SingleTileSchedulerILb1ELb0ELb1ELi128EEEEEEEEEvNT_6ParamsE)
        .other          _ZN7cutlass13device_kernelIN5flash19enable_sm80_to_sm89INS1_16FlashAttnFwdSm80INS1_25CollectiveMainloopFwdSm80ILi8ELi1ELb0EN4cute5tupleIJNS5_1CILi128EEENS7_ILi64EEENS7_ILi256EEEEEELi256ENS_6half_tEfNS_4arch4Sm80ELb0ELb1ELb0ELb1ELb1ELb0ELb1ELb0EEENS1_21CollectiveEpilogueFwdINS6_IJS8_SA_S9_EEENS6_IJNS7_ILi1EEESI_SI_EEESC_SE_Li256ELb1ELb1ELb0ELb0EEENS1_19SingleTileSchedulerILb1ELb0ELb1ELi128EEEEEEEEEvNT_6ParamsE,@"STO_CUDA_ENTRY STV_DEFAULT"
_ZN7cutlass13device_kernelIN5flash19enable_sm80_to_sm89INS1_16FlashAttnFwdSm80INS1_25CollectiveMainloopFwdSm80ILi8ELi1ELb0EN4cute5tupleIJNS5_1CILi128EEENS7_ILi64EEENS7_ILi256EEEEEELi256ENS_6half_tEfNS_4arch4Sm80ELb0ELb1ELb0ELb1ELb1ELb0ELb1ELb0EEENS1_21CollectiveEpilogueFwdINS6_IJS8_SA_S9_EEENS6_IJNS7_ILi1EEESI_SI_EEESC_SE_Li256ELb1ELb1ELb0ELb0EEENS1_19SingleTileSchedulerILb1ELb0ELb1ELi128EEEEEEEEEvNT_6ParamsE:
        /* <DEDUP_REMOVED lines=20> */
.L_x_2799:
        /* <DEDUP_REMOVED lines=13> */
.L_x_2801:
[----:B------:R-:W-:Y:S02]  /*0210*/  ULDC UR5, c[0x0][0x54c] ;  /* 0x0001530000057ab9 */ /* 0x000fe40000000800 */
.L_x_2800:
[----:B------:R-:W-:Y:S02]  /*0220*/  ULDC UR4, c[0x0][0x548] ;  /* 0x0001520000047ab9 */ /* 0x000fe40000000800 */
[----:B------:R-:W-:-:S02]  /*0230*/  USHF.L.U32 UR26, UR27, 0x7, URZ ;  /* 0x000000071b1a7899 */ /* 0x000fc4000800063f */
[----:B------:R-:W-:-:S04]  /*0240*/  UIMAD UR4, UR5, UR4, URZ ;  /* 0x00000004050472a4 */ /* 0x000fc8000f8e023f */
[----:B------:R-:W-:-:S04]  /*0250*/  UISETP.GE.AND UP0, UPT, UR26, UR4, UPT ;  /* 0x000000041a00728c */ /* 0x000fc8000bf06270 */
[----:B------:R-:W-:Y:S01]  /*0260*/  USEL UR13, UR13, 0xffffffff, !UP0 ;  /* 0xffffffff0d0d7887 */ /* 0x000fe2000c000000 */
[----:B------:R-:W-:Y:S05]  /*0270*/  BRA `(.L_x_2802) ;  /* 0x000001b000007947 */ /* 0x000fea0003800000 */
.L_x_2798:
        /* <DEDUP_REMOVED lines=8> */
.L_x_2803:
        /* <DEDUP_REMOVED lines=13> */
.L_x_2805:
[----:B------:R-:W-:Y:S02]  /*03d0*/  ULDC UR5, c[0x0][0x54c] ;  /* 0x0001530000057ab9 */ /* 0x000fe40000000800 */
.L_x_2804:
[----:B------:R-:W-:Y:S02]  /*03e0*/  ULDC UR4, c[0x0][0x548] ;  /* 0x0001520000047ab9 */ /* 0x000fe40000000800 */
[----:B------:R-:W-:-:S02]  /*03f0*/  USHF.L.U32 UR26, UR27, 0x7, URZ ;  /* 0x000000071b1a7899 */ /* 0x000fc4000800063f */
[----:B------:R-:W-:-:S04]  /*0400*/  UIMAD UR4, UR5, UR4, URZ ;  /* 0x00000004050472a4 */ /* 0x000fc8000f8e023f */
[----:B------:R-:W-:-:S04]  /*0410*/  UISETP.GE.AND UP0, UPT, UR26, UR4, UPT ;  /* 0x000000041a00728c */ /* 0x000fc8000bf06270 */
[----:B------:R-:W-:-:S06]  /*0420*/  USEL UR13, UR13, 0xffffffff, !UP0 ;  /* 0xffffffff0d0d7887 */ /* 0x000fcc000c000000 */
.L_x_2802:
        /* <DEDUP_REMOVED lines=47> */
.L_x_2806:
        /* <DEDUP_REMOVED lines=10> */
.L_x_2807:
        /* <DEDUP_REMOVED lines=12> */
.L_x_2808:
        /* <DEDUP_REMOVED lines=25> */
.L_x_2810:
[----:B------:R-:W-:Y:S02]  /*0a10*/  UISETP.NE.AND UP0, UPT, UR5, 0x1, UPT ;  /* 0x000000010500788c */ /* 0x000fe4000bf05270 */
[----:B------:R-:W-:Y:S02]  /*0a20*/  ULDC.64 UR6, c[0x0][0x330] ;  /* 0x0000cc0000067ab9 */ /* 0x000fe40000000a00 */
[----:B------:R-:W-:-:S07]  /*0a30*/  UIMAD.WIDE.U32 UR16, UR15, UR6, URZ ;  /* 0x000000060f1072a5 */ /* 0x000fce000f8e003f */
[----:B------:R-:W-:Y:S02]  /*0a40*/  @UP0 USHF.R.U32.HI UR15, URZ, UR7, UR17 ;  /* 0x000000073f0f0299 */ /* 0x000fe40008011611 */
.L_x_2811:
[----:B------:R-:W-:Y:S02]  /*0a50*/  ULDC UR6, c[0x0][0x32c] ;  /* 0x0000cb0000067ab9 */ /* 0x000fe40000000800 */
[----:B------:R-:W-:-:S04]  /*0a60*/  UIMAD UR6, UR15, UR5, UR6 ;  /* 0x000000050f0672a4 */ /* 0x000fc8000f8e0206 */
[----:B------:R-:W-:-:S04]  /*0a70*/  UISETP.LT.AND UP0, UPT, UR4, UR6, UPT ;  /* 0x000000060400728c */ /* 0x000fc8000bf01270 */
[----:B------:R-:W-:Y:S02]  /*0a80*/  USEL UR4, UR4, UR6, UP0 ;  /* 0x0000000604047287 */ /* 0x000fe40008000000 */
.L_x_2809:
        /* <DEDUP_REMOVED lines=31> */
.L_x_2813:
[----:B------:R-:W-:-:S03]  /*0c80*/  UISETP.NE.AND UP0, UPT, UR5, 0x1, UPT ;  /* 0x000000010500788c */ /* 0x000fc6000bf05270 */
[----:B------:R-:W-:Y:S02]  /*0c90*/  ULDC.64 UR4, c[0x0][0x330] ;  /* 0x0000cc0000047ab9 */ /* 0x000fe40000000a00 */
[----:B------:R-:W-:-:S07]  /*0ca0*/  UIMAD.WIDE.U32 UR16, UR7, UR4, URZ ;  /* 0x00000004071072a5 */ /* 0x000fce000f8e003f */
[----:B------:R-:W-:Y:S02]  /*0cb0*/  @UP0 UMOV UR15, UR17 ;  /* 0x00000011000f0c82 */ /* 0x000fe40008000000 */
[----:B------:R-:W-:Y:S02]  /*0cc0*/  @UP0 USHF.R.U32.HI UR7, URZ, UR5, UR15 ;  /* 0x000000053f070299 */ /* 0x000fe4000801160f */
.L_x_2814:
[----:B------:R-:W-:Y:S02]  /*0cd0*/  ULDC UR4, c[0x0][0x32c] ;  /* 0x0000cb0000047ab9 */ /* 0x000fe40000000800 */
[----:B------:R-:W-:-:S04]  /*0ce0*/  UIMAD UR4, UR7, UR4, URZ ;  /* 0x00000004070472a4 */ /* 0x000fc8000f8e023f */
[----:B------:R-:W-:-:S04]  /*0cf0*/  UISETP.LT.AND UP0, UPT, UR6, UR4, UPT ;  /* 0x000000040600728c */ /* 0x000fc8000bf01270 */
[----:B------:R-:W-:-:S04]  /*0d00*/  USEL UR6, UR6, UR4, !UP0 ;  /* 0x0000000406067287 */ /* 0x000fc8000c000000 */
.L_x_2812:
[----:B------:R-:W-:Y:S01]  /*0d10*/  USHF.R.S32.HI UR4, URZ, 0x1f, UR6 ;  /* 0x0000001f3f047899 */ /* 0x000fe20008011406 */
[----:B------:R-:W-:Y:S01]  /*0d20*/  PLOP3.LUT P2, PT, PT, PT, PT, 0x80, 0x0 ;  /* 0x000000000000781c */ /* 0x000fe20003f4f070 */
[----:B------:R-:W-:Y:S01]  /*0d30*/  IMAD.MOV.U32 R3, RZ, RZ, RZ ;  /* 0x000000ffff037224 */ /* 0x000fe200078e00ff */
[----:B------:R-:W-:Y:S01]  /*0d40*/  MOV R4, RZ ;  /* 0x000000ff00047202 */ /* 0x000fe20000000f00 */
[----:B------:R-:W-:Y:S01]  /*0d50*/  ULEA.HI UR4, UR4, UR6, URZ, 0x6 ;  /* 0x0000000604047291 */ /* 0x000fe2000f8f303f */
[----:B------:R-:W-:Y:S01]  /*0d60*/  IMAD.MOV.U32 R130, RZ, RZ, RZ ;  /* 0x000000ffff827224 */ /* 0x000fe200078e00ff */
[----:B------:R-:W-:Y:S01]  /*0d70*/  CS2R R126, SRZ ;  /* 0x00000000007e7805 */ /* 0x000fe2000001ff00 */
[----:B------:R-:W-:Y:S01]  /*0d80*/  IMAD.MOV.U32 R128, RZ, RZ, RZ ;  /* 0x000000ffff807224 */ /* 0x000fe200078e00ff */
        /* <DEDUP_REMOVED lines=97> */
[----:B------:R-:W-:Y:S01]  /*13a0*/  USEL UR9, UR9, URZ, !UP3 ;  /* 0x0000003f09097287 */ /* 0x000fe2000d800000 */
[----:B------:R-:W-:Y:S01]  /*13b0*/  LOP3.LUT R231, R231, 0x1c0, RZ, 0xc0, !PT ;  /* 0x000001c0e7e77812 */ /* 0x000fe200078ec0ff */
[----:B------:R-:W-:Y:S01]  /*13c0*/  UIMAD UR6, UR10, UR5, UR6 ;  /* 0x000000050a0672a4 */ /* 0x000fe2000f8e0206 */
[----:B------:R-:W-:Y:S01]  /*13d0*/  IADD3 R0, R235, UR26, RZ ;  /* 0x0000001aeb007c10 */ /* 0x000fe2000fffe0ff */
[----:B------:R-:W-:Y:S01]  /*13e0*/  UIMAD.WIDE.U32 UR16, UR10, UR4, UR14 ;  /* 0x000000040a1072a5 */ /* 0x000fe2000f8e000e */
[C---:B------:R-:W-:Y:S01]  /*13f0*/  IADD3 R14, R203.reuse, 0x40, RZ ;  /* 0x00000040cb0e7810 */ /* 0x040fe20007ffe0ff */
[----:B------:R-:W-:Y:S01]  /*1400*/  USEL UR14, UR13, URZ, !UP3 ;  /* 0x0000003f0d0e7287 */ /* 0x000fe2000d800000 */
[C---:B------:R-:W-:Y:S01]  /*1410*/  IADD3 R13, R203.reuse, 0x80, RZ ;  /* 0x00000080cb0d7810 */ /* 0x040fe20007ffe0ff */
[----:B------:R-:W-:Y:S01]  /*1420*/  ULDC.64 UR4, c[0x0][0x1c0] ;  /* 0x0000700000047ab9 */ /* 0x000fe20000000a00 */
[----:B-1----:R-:W-:Y:S01]  /*1430*/  @P1 IMAD.HI.U32 R3, R0, c[0x0][0x2c8], RZ ;  /* 0x0000b20000031a27 */ /* 0x002fe200078e00ff */
[----:B------:R-:W-:Y:S01]  /*1440*/  UIMAD UR9, UR9, UR4, URZ ;  /* 0x00000004090972a4 */ /* 0x000fe2000f8e023f */
[----:B------:R-:W-:Y:S01]  /*1450*/  LEA.HI R8, R84, R83, RZ, 0x6 ;  /* 0x0000005354087211 */ /* 0x000fe200078f30ff */
[----:B------:R-:W-:Y:S01]  /*1460*/  UIADD3 UR17, UR17, UR6, URZ ;  /* 0x0000000611117290 */ /* 0x000fe2000fffe03f */
[--C-:B------:R-:W-:Y:S01]  /*1470*/  IMAD.MOV.U32 R5, RZ, RZ, R0.reuse ;  /* 0x000000ffff057224 */ /* 0x100fe200078e0000 */
[----:B------:R-:W-:Y:S01]  /*1480*/  UIMAD UR5, UR14, UR5, UR9 ;  /* 0x000000050e0572a4 */ /* 0x000fe2000f8e0209 */
[----:B------:R-:W-:Y:S01]  /*1490*/  @P0 SHF.R.U32.HI R5, RZ, c[0x0][0x2cc], R3 ;  /* 0x0000b300ff050a19 */ /* 0x000fe20000011603 */
[----:B------:R-:W-:Y:S01]  /*14a0*/  UIMAD.WIDE.U32 UR14, UR14, UR4, UR16 ;  /* 0x000000040e0e72a5 */ /* 0x000fe2000f8e0010 */
[----:B------:R-:W-:Y:S01]  /*14b0*/  ISETP.GE.AND P4, PT, R203, c[0x0][0x198], PT ;  /* 0x00006600cb007a0c */ /* 0x000fe20003f86270 */
[----:B------:R-:W-:Y:S01]  /*14c0*/  IMAD.SHL.U32 R8, R8, 0x8, RZ ;  /* 0x0000000808087824 */ /* 0x000fe200078e00ff */
[--C-:B------:R-:W-:Y:S01]  /*14d0*/  SHF.R.S32.HI R4, RZ, 0x1f, R5.reuse ;  /* 0x0000001fff047819 */ /* 0x100fe20000011405 */
[----:B------:R-:W-:Y:S01]  /*14e0*/  UIADD3 UR5, UR15, UR5, URZ ;  /* 0x000000050f057290 */ /* 0x000fe2000fffe03f */
[----:B------:R-:W-:Y:S01]  /*14f0*/  IMAD.MOV R3, RZ, RZ, -R5 ;  /* 0x000000ffff037224 */ /* 0x000fe200078e0a05 */
[----:B------:R-:W-:Y:S01]  /*1500*/  ULDC UR4, c[0x0][0x2c4] ;  /* 0x0000b10000047ab9 */ /* 0x000fe20000000800 */
[----:B------:R-:W-:Y:S01]  /*1510*/  IMAD.U32 R7, RZ, RZ, UR15 ;  /* 0x0000000fff077e24 */ /* 0x000fe2000f8e00ff */
[----:B------:R-:W-:Y:S01]  /*1520*/  UIMAD UR4, UR12, UR4, URZ ;  /* 0x000000040c0472a4 */ /* 0x000fe2000f8e023f */
[----:B------:R-:W-:Y:S01]  /*1530*/  IMAD R3, R3, c[0x0][0x2c4], R0 ;  /* 0x0000b10003037a24 */ /* 0x000fe200078e0200 */
[----:B------:R-:W-:Y:S01]  /*1540*/  ISETP.GE.AND P3, PT, R14, c[0x0][0x198], PT ;  /* 0x000066000e007a0c */ /* 0x000fe20003f66270 */
[----:B------:R-:W-:Y:S01]  /*1550*/  IMAD.U32 R6, RZ, RZ, UR14 ;  /* 0x0000000eff067e24 */ /* 0x000fe2000f8e00ff */
[----:B------:R-:W-:Y:S01]  /*1560*/  ISETP.GE.AND P6, PT, R13, c[0x0][0x198], PT ;  /* 0x000066000d007a0c */ /* 0x000fe20003fc6270 */
[----:B------:R-:W-:Y:S01]  /*1570*/  IMAD.U32 R7, RZ, RZ, UR5 ;  /* 0x00000005ff077e24 */ /* 0x000fe2000f8e00ff */
[----:B------:R-:W-:Y:S01]  /*1580*/  SHF.R.S32.HI R0, RZ, 0x1f, R3 ;  /* 0x0000001fff007819 */ /* 0x000fe20000011403 */
[----:B------:R-:W-:Y:S01]  /*1590*/  IMAD R4, R4, c[0x0][0x1b0], RZ ;  /* 0x00006c0004047a24 */ /* 0x000fe200078e02ff */
[----:B------:R-:W-:Y:S01]  /*15a0*/  BSSY B0, `(.L_x_2816) ;  /* 0x0000036000007945 */ /* 0x000fe20003800000 */
[----:B------:R-:W-:-:S04]  /*15b0*/  IMAD.WIDE.U32 R6, R5, c[0x0][0x1b0], R6 ;  /* 0x00006c0005067a25 */ /* 0x000fc800078e0006 */
[----:B------:R-:W-:Y:S02]  /*15c0*/  IMAD R4, R5, c[0x0][0x1b4], R4 ;  /* 0x00006d0005047a24 */ /* 0x000fe400078e0204 */
[----:B------:R-:W-:Y:S02]  /*15d0*/  IMAD R0, R0, c[0x0][0x1a8], RZ ;  /* 0x00006a0000007a24 */ /* 0x000fe400078e02ff */
[----:B------:R-:W-:Y:S01]  /*15e0*/  IMAD.IADD R7, R7, 0x1, R4 ;  /* 0x0000000107077824 */ /* 0x000fe200078e0204 */
[----:B------:R-:W-:Y:S01]  /*15f0*/  LEA.HI R4, R84, R83, RZ, 0x4 ;  /* 0x0000005354047211 */ /* 0x000fe200078f20ff */
[C---:B------:R-:W-:Y:S02]  /*1600*/  IMAD R5, R3.reuse, c[0x0][0x1ac], R0 ;  /* 0x00006b0003057a24 */ /* 0x040fe400078e0200 */
[----:B------:R-:W-:Y:S01]  /*1610*/  IMAD.WIDE.U32 R6, R3, c[0x0][0x1a8], R6 ;  /* 0x00006a0003067a25 */ /* 0x000fe200078e0006 */
[----:B------:R-:W-:-:S03]  /*1620*/  LOP3.LUT R0, R4, 0xfffffff0, RZ, 0xc0, !PT ;  /* 0xfffffff004007812 */ /* 0x000fc600078ec0ff */
[----:B------:R-:W-:Y:S01]  /*1630*/  IMAD.IADD R7, R7, 0x1, R5 ;  /* 0x0000000107077824 */ /* 0x000fe200078e0205 */
[----:B------:R-:W-:Y:S01]  /*1640*/  LEA R16, P0, R6, c[0x0][0x160], 0x1 ;  /* 0x0000580006107a11 */ /* 0x000fe200078008ff */
[----:B------:R-:W-:Y:S01]  /*1650*/  IMAD.IADD R0, R83, 0x1, -R0 ;  /* 0x0000000153007824 */ /* 0x000fe200078e0a00 */
[----:B------:R-:W-:Y:S01]  /*1660*/  IADD3 R5, R12, UR26, RZ ;  /* 0x0000001a0c057c10 */ /* 0x000fe2000fffe0ff */
[----:B------:R-:W-:Y:S01]  /*1670*/  IMAD.MOV.U32 R3, RZ, RZ, 0x10 ;  /* 0x00000010ff037424 */ /* 0x000fe200078e00ff */
[----:B------:R-:W-:Y:S01]  /*1680*/  LEA.HI.X R7, R6, c[0x0][0x164], R7, 0x1, P0 ;  /* 0x0000590006077a11 */ /* 0x000fe200000f0c07 */
[----:B------:R1:W3:Y:S01]  /*1690*/  SHFL.IDX PT, R18, R16, RZ, 0x181f ;  /* 0x00181fff10127589 */ /* 0x0002e200000e0000 */
[----:B------:R-:W-:Y:S02]  /*16a0*/  SHF.R.S32.HI R6, RZ, 0x1f, R0 ;  /* 0x0000001fff067819 */ /* 0x000fe40000011400 */
[----:B------:R-:W-:Y:S01]  /*16b0*/  ISETP.GE.AND P0, PT, R5, UR4, PT ;  /* 0x0000000405007c0c */ /* 0x000fe2000bf06270 */
        /* <DEDUP_REMOVED lines=36> */
.L_x_2817:
[----:B-1-34-:R-:W-:Y:S05]  /*1900*/  BSYNC B0 ;  /* 0x0000000000007941 */ /* 0x01afea0003800000 */
.L_x_2816:
        /* <DEDUP_REMOVED lines=25> */
.L_x_2819:
[----:B------:R-:W-:Y:S05]  /*1aa0*/  BSYNC B0 ;  /* 0x0000000000007941 */ /* 0x000fea0003800000 */
.L_x_2818:
        /* <DEDUP_REMOVED lines=25> */
.L_x_2821:
[----:B------:R-:W-:Y:S05]  /*1c40*/  BSYNC B0 ;  /* 0x0000000000007941 */ /* 0x000fea0003800000 */
.L_x_2820:
[----:B-12---:R-:W-:Y:S01]  /*1c50*/  SHFL.IDX PT, R16, R16, 0x3, 0x181f ;  /* 0x00781f0010107f89 */ /* 0x006fe200000e0000 */
[----:B------:R-:W-:Y:S01]  /*1c60*/  IADD3 R5, R5, 0x60, RZ ;  /* 0x0000006005057810 */ /* 0x000fe20007ffe0ff */
[----:B------:R-:W-:Y:S01]  /*1c70*/  UIADD3 UR28, UR22, -0x1, URZ ;  /* 0xffffffff161c7890 */ /* 0x000fe2000fffe03f */
[----:B------:R-:W-:Y:S01]  /*1c80*/  SHF.R.S32.HI R202, RZ, 0x1f, R14 ;  /* 0x0000001fffca7819 */ /* 0x000fe2000001140e */
[----:B---3--:R-:W1:Y:S01]  /*1c90*/  SHFL.IDX PT, R17, R7, 0x3, 0x181f ;  /* 0x00781f0007117f89 */ /* 0x008e6200000e0000 */
[----:B------:R-:W-:Y:S01]  /*1ca0*/  ISETP.GE.AND P0, PT, R5, UR4, PT ;  /* 0x0000000405007c0c */ /* 0x000fe2000bf06270 */
[----:B------:R-:W-:Y:S01]  /*1cb0*/  IMAD.MOV.U32 R232, RZ, RZ, c[0x0][0x2b8] ;  /* 0x0000ae00ffe87624 */ /* 0x000fe200078e00ff */
[----:B------:R-:W-:Y:S01]  /*1cc0*/  SHF.R.S32.HI R201, RZ, 0x1f, R13 ;  /* 0x0000001fffc97819 */ /* 0x000fe2000001140d */
[----:B------:R-:W-:Y:S01]  /*1cd0*/  USHF.L.U32 UR21, UR28, 0x6, URZ ;  /* 0x000000061c157899 */ /* 0x000fe2000800063f */
        /* <DEDUP_REMOVED lines=8> */
[----:B------:R-:W-:Y:S01]  /*1d60*/  LOP3.LUT R202, R202, 0xfffffff8, RZ, 0xc0, !PT ;  /* 0xfffffff8caca7812 */ /* 0x000fe200078ec0ff */
[----:B------:R-:W-:Y:S01]  /*1d70*/  UIMAD.WIDE.U32 UR14, UR9, UR4, URZ ;  /* 0x00000004090e72a5 */ /* 0x000fe2000f8e003f */
[----:B------:R-:W-:Y:S01]  /*1d80*/  LOP3.LUT R201, R201, 0xfffffff8, RZ, 0xc0, !PT ;  /* 0xfffffff8c9c97812 */ /* 0x000fe200078ec0ff */
[----:B------:R-:W-:Y:S01]  /*1d90*/  UIMAD UR6, UR9, UR5, UR6 ;  /* 0x00000005090672a4 */ /* 0x000fe2000f8e0206 */
[----:B------:R-:W-:Y:S01]  /*1da0*/  ISETP.NE.AND P2, PT, R232, 0x1, PT ;  /* 0x00000001e800780c */ /* 0x000fe20003f45270 */
[----:B------:R-:W-:Y:S01]  /*1db0*/  IMAD.MOV.U32 R233, RZ, RZ, RZ ;  /* 0x000000ffffe97224 */ /* 0x000fe200078e00ff */
[----:B------:R-:W-:Y:S01]  /*1dc0*/  LOP3.LUT R200, R200, 0xfffffff8, RZ, 0xc0, !PT ;  /* 0xfffffff8c8c87812 */ /* 0x000fe200078ec0ff */
[----:B------:R-:W-:Y:S01]  /*1dd0*/  UIADD3 UR6, UR15, UR6, URZ ;  /* 0x000000060f067290 */ /* 0x000fe2000fffe03f */
[----:B------:R-:W-:Y:S01]  /*1de0*/  IADD3 R8, R235, UR21, RZ ;  /* 0x00000015eb087c10 */ /* 0x000fe2000fffe0ff */
[----:B------:R-:W-:Y:S01]  /*1df0*/  ULDC.64 UR4, c[0x0][0x1e8] ;  /* 0x00007a0000047ab9 */ /* 0x000fe20000000a00 */
[----:B-1--4-:R-:W-:-:S02]  /*1e00*/  @!P0 IMAD.WIDE R18, R203, 0x2, R16 ;  /* 0x00000002cb128825 */ /* 0x012fc400078e0210 */
[C---:B------:R-:W-:Y:S02]  /*1e10*/  ISETP.GE.AND P1, PT, R8.reuse, UR8, PT ;  /* 0x0000000808007c0c */ /* 0x040fe4000bf26270 */
[----:B------:R-:W-:Y:S01]  /*1e20*/  IADD3 R234, R8, UR11, RZ ;  /* 0x0000000b08ea7c10 */ /* 0x000fe2000fffe0ff */
        /* <DEDUP_REMOVED lines=18> */
[----:B------:R3:W2:Y:S01]  /*1f50*/  @!P1 LDG.E R233, [R10.64] ;  /* 0x000000120ae99981 */ /* 0x0006a2000c1e1900 */
[----:B------:R-:W-:Y:S01]  /*1f60*/  IMAD.MOV R5, RZ, RZ, -R5 ;  /* 0x000000ffff057224 */ /* 0x000fe200078e0a05 */
[----:B------:R-:W-:Y:S01]  /*1f70*/  UIMAD.WIDE.U32 UR16, UR10, UR4, URZ ;  /* 0x000000040a1072a5 */ /* 0x000fe2000f8e003f */
[----:B------:R-:W-:Y:S01]  /*1f80*/  SHF.R.S32.HI R8, RZ, 0x4, R4 ;  /* 0x00000004ff087819 */ /* 0x000fe20000011404 */
[----:B------:R-:W-:Y:S01]  /*1f90*/  UIMAD UR4, UR20, UR4, URZ ;  /* 0x00000004140472a4 */ /* 0x000fe2000f8e023f */
[----:B------:R-:W-:Y:S01]  /*1fa0*/  IMAD R234, R5, c[0x0][0x2b8], R234 ;  /* 0x0000ae0005ea7a24 */ /* 0x000fe200078e02ea */
[----:B------:R-:W-:Y:S01]  /*1fb0*/  ISETP.GE.AND P3, PT, R203, c[0x0][0x1d4], PT ;  /* 0x00007500cb007a0c */ /* 0x000fe20003f66270 */
[----:B------:R-:W-:Y:S01]  /*1fc0*/  IMAD.SHL.U32 R229, R12, 0x8, RZ ;  /* 0x000000080ce57824 */ /* 0x000fe200078e00ff */
[----:B------:R-:W-:Y:S01]  /*1fd0*/  UIMAD UR4, UR10, UR5, UR4 ;  /* 0x000000050a0472a4 */ /* 0x000fe2000f8e0204 */
[----:B------:R-:W-:Y:S01]  /*1fe0*/  LEA.HI R7, R4, R8, RZ, 0x1 ;  /* 0x0000000804077211 */ /* 0x000fe200078f08ff */
[----:B-1----:R-:W-:Y:S01]  /*1ff0*/  IMAD.WIDE.U32 R18, R234, c[0x0][0x208], RZ ;  /* 0x00008200ea127a25 */ /* 0x002fe200078e00ff */
[----:B------:R-:W-:Y:S01]  /*2000*/  SHF.R.S32.HI R20, RZ, 0x1f, R234 ;  /* 0x0000001fff147819 */ /* 0x000fe200000114ea */
[----:B------:R-:W-:Y:S01]  /*2010*/  UIADD3 UR9, UR17, UR4, URZ ;  /* 0x0000000411097290 */ /* 0x000fe2000fffe03f */
[----:B------:R-:W-:Y:S01]  /*2020*/  LOP3.LUT R7, R7, 0xfffffffe, RZ, 0xc0, !PT ;  /* 0xfffffffe07077812 */ /* 0x000fe200078ec0ff */
[----:B------:R-:W-:Y:S01]  /*2030*/  IMAD.U32 R80, RZ, RZ, UR21 ;  /* 0x00000015ff507e24 */ /* 0x000fe2000f8e00ff */
[----:B------:R-:W-:Y:S01]  /*2040*/  ULDC.64 UR4, c[0x0][0x210] ;  /* 0x0000840000047ab9 */ /* 0x000fe20000000a00 */
[C---:B------:R-:W-:Y:S01]  /*2050*/  IMAD R5, R20.reuse, c[0x0][0x1e0], RZ ;  /* 0x0000780014057a24 */ /* 0x040fe200078e02ff */
[----:B------:R-:W-:Y:S01]  /*2060*/  UIMAD UR20, UR20, UR4, URZ ;  /* 0x00000004141472a4 */ /* 0x000fe2000f8e023f */
[----:B------:R-:W-:Y:S01]  /*2070*/  IMAD R20, R20, c[0x0][0x208], RZ ;  /* 0x0000820014147a24 */ /* 0x000fe200078e02ff */
[----:B------:R-:W-:Y:S01]  /*2080*/  UIMAD.WIDE.U32 UR24, UR10, UR4, URZ ;  /* 0x000000040a1872a5 */ /* 0x000fe2000f8e003f */
[C---:B------:R-:W-:Y:S01]  /*2090*/  IMAD R5, R234.reuse, c[0x0][0x1e4], R5 ;  /* 0x00007900ea057a24 */ /* 0x040fe200078e0205 */
[----:B------:R-:W-:Y:S01]  /*20a0*/  UIMAD UR20, UR10, UR5, UR20 ;  /* 0x000000050a1472a4 */ /* 0x000fe2000f8e0214 */
[----:B------:R-:W-:Y:S01]  /*20b0*/  IMAD R20, R234, c[0x0][0x20c], R20 ;  /* 0x00008300ea147a24 */ /* 0x000fe200078e0214 */
[----:B------:R-:W-:Y:S01]  /*20c0*/  IADD3 R12, -R12, UR8, -R80 ;  /* 0x000000080c0c7c10 */ /* 0x000fe2000fffe950 */
[----:B------:R-:W-:Y:S01]  /*20d0*/  IMAD.IADD R7, R8, 0x1, -R7 ;  /* 0x0000000108077824 */ /* 0x000fe200078e0a07 */
[----:B------:R-:W-:Y:S01]  /*20e0*/  UIADD3 UR20, UR25, UR20, URZ ;  /* 0x0000001419147290 */ /* 0x000fe2000fffe03f */
[----:B---3--:R-:W-:Y:S01]  /*20f0*/  IMAD.WIDE.U32 R10, R234, c[0x0][0x1e0], RZ ;  /* 0x00007800ea0a7a25 */ /* 0x008fe200078e00ff */
[----:B------:R-:W-:Y:S01]  /*2100*/  ISETP.GE.AND P1, PT, R12, 0x1, PT ;  /* 0x000000010c00780c */ /* 0x000fe20003f26270 */
[----:B------:R-:W-:Y:S01]  /*2110*/  UISETP.GT.AND UP0, UPT, UR28, UR7, UPT ;  /* 0x000000071c00728c */ /* 0x000fe2000bf04270 */
[----:B------:R-:W-:Y:S01]  /*2120*/  ISETP.GE.AND P5, PT, R14, c[0x0][0x1d4], PT ;  /* 0x000075000e007a0c */ /* 0x000fe20003fa6270 */
[----:B------:R-:W-:Y:S01]  /*2130*/  IMAD.IADD R11, R11, 0x1, R5 ;  /* 0x000000010b0b7824 */ /* 0x000fe200078e0205 */
[----:B------:R-:W-:Y:S01]  /*2140*/  ISETP.GE.AND P4, PT, R13, c[0x0][0x1d4], PT ;  /* 0x000075000d007a0c */ /* 0x000fe20003f86270 */
[----:B------:R-:W-:Y:S01]  /*2150*/  IMAD.IADD R21, R19, 0x1, R20 ;  /* 0x0000000113157824 */ /* 0x000fe200078e0214 */
[----:B------:R-:W-:Y:S01]  /*2160*/  ISETP.GE.AND P6, PT, R0, c[0x0][0x1d4], PT ;  /* 0x0000750000007a0c */ /* 0x000fe20003fc6270 */
[----:B------:R-:W-:Y:S01]  /*2170*/  IMAD.MOV.U32 R20, RZ, RZ, R18 ;  /* 0x000000ffff147224 */ /* 0x000fe200078e0012 */
[----:B------:R-:W-:Y:S01]  /*2180*/  LEA.HI R86, R84, R83, RZ, 0x5 ;  /* 0x0000005354567211 */ /* 0x000fe200078f28ff */
[----:B------:R-:W-:Y:S01]  /*2190*/  IMAD.SHL.U32 R9, R9, 0x40, RZ ;  /* 0x0000004009097824 */ /* 0x000fe200078e00ff */
[----:B------:R-:W-:Y:S01]  /*21a0*/  ISETP.GE.AND P2, PT, R203, c[0x0][0x1d4], PT ;  /* 0x00007500cb007a0c */ /* 0x000fe20003f46270 */
[----:B------:R-:W-:Y:S01]  /*21b0*/  IMAD.SHL.U32 R81, R7, 0x8, RZ ;  /* 0x0000000807517824 */ /* 0x000fe200078e00ff */
[----:B------:R-:W-:Y:S01]  /*21c0*/  SHF.R.S32.HI R85, RZ, 0x5, R86 ;  /* 0x00000005ff557819 */ /* 0x000fe20000011456 */
[----:B------:R-:W-:Y:S01]  /*21d0*/  IMAD.SHL.U32 R82, R6, 0x40, RZ ;  /* 0x0000004006527824 */ /* 0x000fe200078e00ff */
[----:B------:R-:W-:-:S02]  /*21e0*/  LOP3.LUT R9, R9, 0x1c0, RZ, 0xc0, !PT ;  /* 0x000001c009097812 */ /* 0x000fc400078ec0ff */
[----:B------:R-:W-:Y:S02]  /*21f0*/  SEL R244, RZ, 0x10, P6 ;  /* 0x00000010fff47807 */ /* 0x000fe40003000000 */
[----:B------:R-:W-:Y:S02]  /*2200*/  LOP3.LUT R81, R9, 0x8, R81, 0xf8, !PT ;  /* 0x0000000809517812 */ /* 0x000fe400078ef851 */
[----:B------:R-:W-:Y:S02]  /*2210*/  LOP3.LUT R82, R82, 0xfffffe00, RZ, 0xc0, !PT ;  /* 0xfffffe0052527812 */ /* 0x000fe400078ec0ff */
[----:B------:R-:W-:Y:S02]  /*2220*/  IADD3 R238, R231, 0x100, RZ ;  /* 0x00000100e7ee7810 */ /* 0x000fe40007ffe0ff */
[----:B------:R-:W-:Y:S01]  /*2230*/  SHF.R.S32.HI R243, RZ, 0x1f, R202 ;  /* 0x0000001ffff37819 */ /* 0x000fe200000114ca */
[----:B------:R-:W-:Y:S01]  /*2240*/  IMAD R230, R85, 0x400, R82 ;  /* 0x0000040055e67824 */ /* 0x000fe200078e0252 */
[----:B------:R-:W-:-:S02]  /*2250*/  SHF.R.S32.HI R242, RZ, 0x1f, R201 ;  /* 0x0000001ffff27819 */ /* 0x000fc400000114c9 */
[----:B------:R-:W-:Y:S02]  /*2260*/  SHF.R.S32.HI R241, RZ, 0x1f, R200 ;  /* 0x0000001ffff17819 */ /* 0x000fe400000114c8 */
[----:B--2---:R-:W-:Y:S01]  /*2270*/  SHF.R.S32.HI R16, RZ, 0x1f, R233 ;  /* 0x0000001fff107819 */ /* 0x004fe200000114e9 */
[----:B------:R-:W-:-:S04]  /*2280*/  IMAD.WIDE.U32 R10, R233, c[0x0][0x1f0], R10 ;  /* 0x00007c00e90a7a25 */ /* 0x000fc800078e000a */
[----:B------:R-:W-:Y:S01]  /*2290*/  IMAD R5, R16, c[0x0][0x1f0], RZ ;  /* 0x00007c0010057a24 */ /* 0x000fe200078e02ff */
[----:B------:R-:W-:Y:S01]  /*22a0*/  IADD3 R4, P0, R10, UR16, RZ ;  /* 0x000000100a047c10 */ /* 0x000fe2000ff1e0ff */
[----:B------:R-:W-:Y:S02]  /*22b0*/  IMAD R16, R16, c[0x0][0x218], RZ ;  /* 0x0000860010107a24 */ /* 0x000fe400078e02ff */
[C---:B------:R-:W-:Y:S02]  /*22c0*/  IMAD R5, R233.reuse, c[0x0][0x1f4], R5 ;  /* 0x00007d00e9057a24 */ /* 0x040fe400078e0205 */
[----:B------:R-:W-:-:S03]  /*22d0*/  IMAD.WIDE.U32 R20, R233, c[0x0][0x218], R20 ;  /* 0x00008600e9147a25 */ /* 0x000fc600078e0014 */
[----:B------:R-:W-:Y:S01]  /*22e0*/  IADD3.X R5, R11, UR9, R5, P0, !PT ;  /* 0x000000090b057c10 */ /* 0x000fe200087fe405 */
[----:B------:R-:W-:Y:S01]  /*22f0*/  IMAD.SHL.U32 R11, R15, 0x40, RZ ;  /* 0x000000400f0b7824 */ /* 0x000fe200078e00ff */
[----:B------:R-:W-:Y:S01]  /*2300*/  LEA R10, P0, R4, c[0x0][0x1c8], 0x1 ;  /* 0x00007200040a7a11 */ /* 0x000fe200078008ff */
[----:B------:R-:W-:-:S03]  /*2310*/  IMAD R16, R233, c[0x0][0x21c], R16 ;  /* 0x00008700e9107a24 */ /* 0x000fc600078e0210 */
[----:B------:R-:W-:Y:S01]  /*2320*/  LEA.HI.X R4, R4, c[0x0][0x1cc], R5, 0x1, P0 ;  /* 0x0000730004047a11 */ /* 0x000fe200000f0c05 */
[----:B------:R-:W-:Y:S01]  /*2330*/  SHFL.IDX PT, R18, R10, RZ, 0x181f ;  /* 0x00181fff0a127589 */ /* 0x000fe200000e0000 */
[----:B------:R-:W-:Y:S02]  /*2340*/  LOP3.LUT R11, R11, 0x1c0, RZ, 0xc0, !PT ;  /* 0x000001c00b0b7812 */ /* 0x000fe400078ec0ff */
[----:B------:R-:W-:Y:S01]  /*2350*/  IADD3 R5, P0, R20, UR24, RZ ;  /* 0x0000001814057c10 */ /* 0x000fe2000ff1e0ff */
[----:B------:R-:W1:Y:S01]  /*2360*/  SHFL.IDX PT, R19, R4, RZ, 0x181f ;  /* 0x00181fff04137589 */ /* 0x000e6200000e0000 */
[----:B------:R-:W-:Y:S02]  /*2370*/  LOP3.LUT R229, R11, 0x8, R229, 0xf8, !PT ;  /* 0x000000080be57812 */ /* 0x000fe400078ef8e5 */
[----:B------:R-:W-:Y:S01]  /*2380*/  SHF.R.U32.HI R11, RZ, 0x3, R11 ;  /* 0x00000003ff0b7819 */ /* 0x000fe2000001160b */
[----:B------:R-:W-:Y:S01]  /*2390*/  SHFL.IDX PT, R10, R10, 0x1, 0x181f ;  /* 0x00381f000a0a7f89 */ /* 0x000fe200000e0000 */
[----:B------:R-:W-:-:S02]  /*23a0*/  IADD3.X R16, R21, UR20, R16, P0, !PT ;  /* 0x0000001415107c10 */ /* 0x000fc400087fe410 */
[----:B------:R-:W-:Y:S02]  /*23b0*/  LEA R8, P0, R5, c[0x0][0x1f8], 0x1 ;  /* 0x00007e0005087a11 */ /* 0x000fe400078008ff */
[----:B------:R-:W-:Y:S02]  /*23c0*/  LOP3.LUT R229, R229, R11, RZ, 0x3c, !PT ;  /* 0x0000000be5e57212 */ /* 0x000fe400078e3cff */
[----:B------:R-:W-:Y:S01]  /*23d0*/  LEA.HI.X R16, R5, c[0x0][0x1fc], R16, 0x1, P0 ;  /* 0x00007f0005107a11 */ /* 0x000fe200000f0c10 */
[----:B------:R-:W2:Y:S01]  /*23e0*/  SHFL.IDX PT, R11, R4, 0x1, 0x181f ;  /* 0x00381f00040b7f89 */ /* 0x000ea200000e0000 */
[----:B------:R-:W-:Y:S01]  /*23f0*/  LOP3.LUT P0, RZ, R15, 0x2, RZ, 0xc0, !PT ;  /* 0x000000020fff7812 */ /* 0x000fe2000780c0ff */
[----:B------:R-:W-:Y:S01]  /*2400*/  IMAD R229, R7, 0x200, R229 ;  /* 0x0000020007e57824 */ /* 0x000fe200078e02e5 */
[----:B------:R-:W-:Y:S01]  /*2410*/  SHF.R.U32.HI R7, RZ, 0x3, R9 ;  /* 0x00000003ff077819 */ /* 0x000fe20000011609 */
[----:B------:R-:W3:Y:S02]  /*2420*/  SHFL.IDX PT, R28, R8, RZ, 0x181f ;  /* 0x00181fff081c7589 */ /* 0x000ee400000e0000 */
[----:B------:R-:W-:Y:S01]  /*2430*/  IMAD.SHL.U32 R229, R229, 0x2, RZ ;  /* 0x00000002e5e57824 */ /* 0x000fe200078e00ff */
[----:B------:R-:W-:Y:S01]  /*2440*/  LOP3.LUT R81, R81, R7, RZ, 0x3c, !PT ;  /* 0x0000000751517212 */ /* 0x000fe200078e3cff */
[----:B------:R-:W4:Y:S01]  /*2450*/  SHFL.IDX PT, R5, R16, RZ, 0x181f ;  /* 0x00181fff10057589 */ /* 0x000f2200000e0000 */
[----:B------:R-:W-:-:S02]  /*2460*/  IMAD.WIDE R6, R200, 0x2, RZ ;  /* 0x00000002c8067825 */ /* 0x000fc400078e02ff */
[C---:B------:R-:W-:Y:S01]  /*2470*/  IADD3 R17, R229.reuse, 0x8100, RZ ;  /* 0x00008100e5117810 */ /* 0x040fe20007ffe0ff */
[----:B------:R-:W5:Y:S01]  /*2480*/  SHFL.IDX PT, R8, R8, 0x1, 0x181f ;  /* 0x00381f0008087f89 */ /* 0x000f6200000e0000 */
[----:B------:R-:W-:Y:S01]  /*2490*/  IADD3 R228, R229, 0x8120, RZ ;  /* 0x00008120e5e47810 */ /* 0x000fe20007ffe0ff */
[--C-:B-1----:R-:W-:Y:S01]  /*24a0*/  @P1 IMAD.WIDE R22, R203, 0x2, R18.reuse ;  /* 0x00000002cb161825 */ /* 0x102fe200078e0212 */
[----:B------:R-:W-:Y:S01]  /*24b0*/  @P0 IADD3 R228, R17, -0x20, RZ ;  /* 0xffffffe011e40810 */ /* 0x000fe20007ffe0ff */
[----:B------:R1:W1:Y:S01]  /*24c0*/  SHFL.IDX PT, R4, R16, 0x1, 0x181f ;  /* 0x00381f0010047f89 */ /* 0x00026200000e0000 */
[----:B------:R-:W-:Y:S01]  /*24d0*/  ISETP.GT.AND P0, PT, R12, 0x20, PT ;  /* 0x000000200c00780c */ /* 0x000fe20003f04270 */
[----:B------:R-:W-:Y:S01]  /*24e0*/  @P1 IMAD.WIDE R20, R202, 0x2, R18 ;  /* 0x00000002ca141825 */ /* 0x000fe200078e0212 */
[C---:B------:R-:W-:Y:S01]  /*24f0*/  IADD3 R219, R228.reuse, 0x800, RZ ;  /* 0x00000800e4db7810 */ /* 0x040fe20007ffe0ff */
[----:B------:R5:W-:Y:S01]  /*2500*/  @P1 LDGSTS.E.BYPASS.LTC128B.128 [R231+0x8100], [R22.64], !P3 ;  /* 0x0810000016e71fae */ /* 0x000be2000d901d52 */
[C---:B------:R-:W-:Y:S01]  /*2510*/  IADD3 R218, R228.reuse, 0x1000, RZ ;  /* 0x00001000e4da7810 */ /* 0x040fe20007ffe0ff */
[----:B------:R-:W-:Y:S01]  /*2520*/  IMAD.IADD R230, R81, 0x1, R230 ;  /* 0x0000000151e67824 */ /* 0x000fe200078e02e6 */
[C---:B------:R-:W-:Y:S01]  /*2530*/  IADD3 R217, R228.reuse, 0x1800, RZ ;  /* 0x00001800e4d97810 */ /* 0x040fe20007ffe0ff */
[----:B------:R3:W-:Y:S01]  /*2540*/  @P1 LDGSTS.E.BYPASS.LTC128B.128 [R231+0xa100], [R20.64], !P5 ;  /* 0x0a10000014e71fae */ /* 0x0007e2000e901d52 */
[----:B------:R-:W-:Y:S01]  /*2550*/  IADD3 R215, R228, 0x2000, RZ ;  /* 0x00002000e4d77810 */ /* 0x000fe20007ffe0ff */
[----:B------:R-:W-:Y:S01]  /*2560*/  IMAD.SHL.U32 R230, R230, 0x2, RZ ;  /* 0x00000002e6e67824 */ /* 0x000fe200078e00ff */
[----:B------:R-:W-:-:S02]  /*2570*/  IADD3 R214, R228, 0x2800, RZ ;  /* 0x00002800e4d67810 */ /* 0x000fc40007ffe0ff */
[C---:B------:R-:W-:Y:S01]  /*2580*/  IADD3 R213, R228.reuse, 0x3000, RZ ;  /* 0x00003000e4d57810 */ /* 0x040fe20007ffe0ff */
[----:B--2---:R-:W-:Y:S01]  /*2590*/  @P0 IMAD.WIDE R24, R201, 0x2, R10 ;  /* 0x00000002c9180825 */ /* 0x004fe200078e020a */
[C---:B------:R-:W-:Y:S02]  /*25a0*/  IADD3 R212, R228.reuse, 0x3800, RZ ;  /* 0x00003800e4d47810 */ /* 0x040fe40007ffe0ff */
[C---:B------:R-:W-:Y:S01]  /*25b0*/  IADD3 R211, R228.reuse, 0x4000, RZ ;  /* 0x00004000e4d37810 */ /* 0x040fe20007ffe0ff */
[--C-:B------:R-:W-:Y:S01]  /*25c0*/  IMAD R226, R3, 0x2, R230.reuse ;  /* 0x0000000203e27824 */ /* 0x100fe200078e02e6 */
[----:B------:R-:W-:Y:S01]  /*25d0*/  IADD3 R210, R228, 0x4800, RZ ;  /* 0x00004800e4d27810 */ /* 0x000fe20007ffe0ff */
[----:B------:R-:W-:Y:S01]  /*25e0*/  IMAD R225, R2, 0x2, R230 ;  /* 0x0000000202e17824 */ /* 0x000fe200078e02e6 */
[----:B------:R-:W-:Y:S01]  /*25f0*/  IADD3 R209, R228, 0x5000, RZ ;  /* 0x00005000e4d17810 */ /* 0x000fe20007ffe0ff */
[----:B------:R-:W-:Y:S01]  /*2600*/  IMAD R223, R2, 0x2, R226 ;  /* 0x0000000202df7824 */ /* 0x000fe200078e02e2 */
[C---:B------:R-:W-:Y:S01]  /*2610*/  IADD3 R208, R228.reuse, 0x5800, RZ ;  /* 0x00005800e4d07810 */ /* 0x040fe20007ffe0ff */
[----:B-1----:R-:W-:Y:S01]  /*2620*/  IMAD.WIDE R16, R203, 0x2, RZ ;  /* 0x00000002cb107825 */ /* 0x002fe200078e02ff */
[----:B------:R-:W-:-:S02]  /*2630*/  IADD3 R207, R228, 0x6000, RZ ;  /* 0x00006000e4cf7810 */ /* 0x000fc40007ffe0ff */
[C---:B------:R-:W-:Y:S02]  /*2640*/  IADD3 R206, R228.reuse, 0x6800, RZ ;  /* 0x00006800e4ce7810 */ /* 0x040fe40007ffe0ff */
[C---:B------:R-:W-:Y:S02]  /*2650*/  IADD3 R205, R228.reuse, 0x7000, RZ ;  /* 0x00007000e4cd7810 */ /* 0x040fe40007ffe0ff */
[----:B------:R-:W-:Y:S01]  /*2660*/  IADD3 R204, R228, 0x7800, RZ ;  /* 0x00007800e4cc7810 */ /* 0x000fe20007ffe0ff */
[----:B---3--:R-:W-:-:S04]  /*2670*/  @P1 IMAD.WIDE R20, R201, 0x2, R18 ;  /* 0x00000002c9141825 */ /* 0x008fc800078e0212 */
[----:B------:R-:W-:Y:S01]  /*2680*/  @P1 IMAD.WIDE R18, R200, 0x2, R18 ;  /* 0x00000002c8121825 */ /* 0x000fe200078e0212 */
[----:B------:R1:W-:Y:S04]  /*2690*/  @P1 LDGSTS.E.BYPASS.LTC128B.128 [R231+0xc100], [R20.64], !P4 ;  /* 0x0c10000014e71fae */ /* 0x0003e8000e101d52 */
[----:B------:R2:W-:Y:S01]  /*26a0*/  @P1 LDGSTS.E.BYPASS.LTC128B.128 [R231+0xe100], [R18.64], !P6 ;  /* 0x0e10000012e71fae */ /* 0x0005e2000f101d52 */
[----:B------:R-:W-:-:S05]  /*26b0*/  IADD3 R38, P1, R28, R16, RZ ;  /* 0x000000101c267210 */ /* 0x000fca0007f3e0ff */
[----:B----4-:R-:W-:Y:S01]  /*26c0*/  IMAD.X R39, R5, 0x1, R17, P1 ;  /* 0x0000000105277824 */ /* 0x010fe200008e0611 */
[----:B-----5:R-:W-:-:S05]  /*26d0*/  IADD3 R22, P1, R16, R8, RZ ;  /* 0x0000000810167210 */ /* 0x020fca0007f3e0ff */
[----:B------:R-:W-:Y:S02]  /*26e0*/  IMAD.X R23, R17, 0x1, R4, P1 ;  /* 0x0000000111177824 */ /* 0x000fe400008e0604 */
[----:B------:R-:W-:-:S05]  /*26f0*/  IMAD.WIDE R16, R202, 0x2, RZ ;  /* 0x00000002ca107825 */ /* 0x000fca00078e02ff */
[----:B------:R-:W-:Y:S01]  /*2700*/  IADD3 R36, P1, R28, R16, RZ ;  /* 0x000000101c247210 */ /* 0x000fe20007f3e0ff */
[----:B-1----:R-:W-:-:S04]  /*2710*/  @P0 IMAD.WIDE R20, R203, 0x2, R10 ;  /* 0x00000002cb140825 */ /* 0x002fc800078e020a */
[--C-:B--2---:R-:W-:Y:S01]  /*2720*/  @P0 IMAD.WIDE R18, R202, 0x2, R10.reuse ;  /* 0x00000002ca120825 */ /* 0x104fe200078e020a */
[----:B------:R1:W-:Y:S03]  /*2730*/  @P0 LDGSTS.E.BYPASS.LTC128B.128 [R231+0x9100], [R20.64], !P3 ;  /* 0x0910000014e70fae */ /* 0x0003e6000d901d52 */
[----:B------:R-:W-:Y:S01]  /*2740*/  @P0 IMAD.WIDE R10, R200, 0x2, R10 ;  /* 0x00000002c80a0825 */ /* 0x000fe200078e020a */
[----:B------:R2:W-:Y:S03]  /*2750*/  @P0 LDGSTS.E.BYPASS.LTC128B.128 [R231+0xb100], [R18.64], !P5 ;  /* 0x0b10000012e70fae */ /* 0x0005e6000e901d52 */
[----:B------:R-:W-:Y:S01]  /*2760*/  IMAD.X R37, R5, 0x1, R17, P1 ;  /* 0x0000000105257824 */ /* 0x000fe200008e0611 */
[----:B------:R3:W-:Y:S04]  /*2770*/  @P0 LDGSTS.E.BYPASS.LTC128B.128 [R231+0xd100], [R24.64], !P4 ;  /* 0x0d10000018e70fae */ /* 0x0007e8000e101d52 */
[----:B------:R4:W-:Y:S04]  /*2780*/  @P0 LDGSTS.E.BYPASS.LTC128B.128 [R231+0xf100], [R10.64], !P6 ;  /* 0x0f1000000ae70fae */ /* 0x0009e8000f101d52 */
[----:B------:R-:W0:Y:S01]  /*2790*/  LDGDEPBAR ;  /* 0x00000000000079af */ /* 0x000e220000000000 */
[----:B-1----:R-:W-:-:S05]  /*27a0*/  IADD3 R20, P0, R16, R8, RZ ;  /* 0x0000000810147210 */ /* 0x002fca0007f1e0ff */
[----:B------:R-:W-:Y:S02]  /*27b0*/  IMAD.X R21, R17, 0x1, R4, P0 ;  /* 0x0000000111157824 */ /* 0x000fe400000e0604 */
[----:B----4-:R-:W-:Y:S01]  /*27c0*/  IMAD.WIDE R10, R201, 0x2, RZ ;  /* 0x00000002c90a7825 */ /* 0x010fe200078e02ff */
[----:B------:R-:W-:-:S04]  /*27d0*/  DEPBAR.LE SB0, 0x1 ;  /* 0x000080400000791a */ /* 0x000fc80000000000 */
[----:B------:R-:W-:Y:S01]  /*27e0*/  IADD3 R30, P1, R28, R10, RZ ;  /* 0x0000000a1c1e7210 */ /* 0x000fe20007f3e0ff */
        /* <DEDUP_REMOVED lines=10> */
[C---:B------:R-:W-:Y:S02]  /*2890*/  ISETP.LT.OR P0, PT, R12.reuse, 0x1, P2 ;  /* 0x000000010c00780c */ /* 0x040fe40001701670 */
[----:B------:R-:W-:Y:S01]  /*28a0*/  ISETP.GE.AND P2, PT, R13, c[0x0][0x1d4], PT ;  /* 0x000075000d007a0c */ /* 0x000fe20003f46270 */
[----:B------:R-:W-:Y:S04]  /*28b0*/  LDSM.16.M88.4 R68, [R230+0x10100] ;  /* 0x01010000e644783b */ /* 0x000fe80000000200 */
[----:B------:R-:W-:Y:S04]  /*28c0*/  LDSM.16.M88.4 R48, [R226+0x10100] ;  /* 0x01010000e230783b */ /* 0x000fe80000000200 */
[----:B------:R-:W1:Y:S04]  /*28d0*/  LDSM.16.M88.4 R40, [R229+0x8100] ;  /* 0x00810000e528783b */ /* 0x000e680000000200 */
[----:B------:R-:W-:Y:S04]  /*28e0*/  LDSM.16.M88.4 R32, [R229+0x8900] ;  /* 0x00890000e520783b */ /* 0x000fe80000000200 */
[----:B---3--:R-:W-:Y:S04]  /*28f0*/  LDSM.16.M88.4 R24, [R229+0x9100] ;  /* 0x00910000e518783b */ /* 0x008fe80000000200 */
[----:B------:R-:W-:Y:S04]  /*2900*/  LDSM.16.M88.4 R4, [R229+0x9900] ;  /* 0x00990000e504783b */ /* 0x000fe80000000200 */
[----:B------:R-:W3:Y:S04]  /*2910*/  LDSM.16.M88.4 R56, [R228] ;  /* 0x00000000e438783b */ /* 0x000ee80000000200 */
[----:B--2---:R-:W2:Y:S04]  /*2920*/  LDSM.16.M88.4 R16, [R228+0x800] ;  /* 0x00080000e410783b */ /* 0x004ea80000000200 */
[----:B------:R-:W4:Y:S04]  /*2930*/  LDSM.16.M88.4 R60, [R228+0x1000] ;  /* 0x00100000e43c783b */ /* 0x000f280000000200 */
[----:B------:R-:W5:Y:S04]  /*2940*/  LDSM.16.M88.4 R52, [R228+0x1800] ;  /* 0x00180000e434783b */ /* 0x000f680000000200 */
        /* <DEDUP_REMOVED lines=8> */
[----:B------:R-:W-:Y:S01]  /*29d0*/  ISETP.LT.OR P0, PT, R12, 0x1, P2 ;  /* 0x000000010c00780c */ /* 0x000fe20001701670 */
[----:B------:R-:W-:Y:S01]  /*29e0*/  HMMA.16816.F32 R40, R68, R42, RZ ;  /* 0x0000002a4428723c */ /* 0x000fe200000018ff */
[----:B------:R-:W-:Y:S01]  /*29f0*/  ISETP.GE.AND P2, PT, R0, c[0x0][0x1d4], PT ;  /* 0x0000750000007a0c */ /* 0x000fe20003f46270 */
[----:B------:R-:W-:-:S10]  /*2a00*/  IMAD.MOV.U32 R0, RZ, RZ, 0x40 ;  /* 0x00000040ff007424 */ /* 0x000fd400078e00ff */
[----:B------:R1:W-:Y:S01]  /*2a10*/  LDGSTS.E.BYPASS.LTC128B.128 [R231+0x4100], [R30.64], !P0 ;  /* 0x041000001ee77fae */ /* 0x0003e2000c101d52 */
[----:B------:R-:W-:Y:S01]  /*2a20*/  ISETP.LT.OR P0, PT, R12, 0x1, P2 ;  /* 0x000000010c00780c */ /* 0x000fe20001701670 */
[C---:B---3--:R-:W-:Y:S10]  /*2a30*/  HMMA.16816.F32 R44, R48.reuse, R56, R44 ;  /* 0x00000038302c723c */ /* 0x048ff4000000182c */
[----:B------:R-:W-:Y:S02]  /*2a40*/  HMMA.16816.F32 R40, R48, R58, R40 ;  /* 0x0000003a3028723c */ /* 0x000fe40000001828 */
[----:B------:R1:W-:Y:S01]  /*2a50*/  LDGSTS.E.BYPASS.LTC128B.128 [R231+0x6100], [R28.64], !P0 ;  /* 0x061000001ce77fae */ /* 0x0003e2000c101d52 */
[----:B------:R-:W-:-:S04]  /*2a60*/  ISETP.GE.AND P0, PT, R203, c[0x0][0x1d4], PT ;  /* 0x00007500cb007a0c */ /* 0x000fc80003f06270 */
[C---:B------:R-:W-:Y:S01]  /*2a70*/  ISETP.LT.OR P0, PT, R12.reuse, 0x21, P0 ;  /* 0x000000210c00780c */ /* 0x040fe20000701670 */
[C---:B--2---:R-:W-:Y:S08]  /*2a80*/  HMMA.16816.F32 R36, R68.reuse, R32, RZ ;  /* 0x000000204424723c */ /* 0x044ff000000018ff */
[----:B------:R-:W-:Y:S04]  /*2a90*/  HMMA.16816.F32 R32, R68, R34, RZ ;  /* 0x000000224420723c */ /* 0x000fe800000018ff */
[----:B------:R2:W-:Y:S01]  /*2aa0*/  LDGSTS.E.BYPASS.LTC128B.128 [R231+0x1100], [R22.64], !P0 ;  /* 0x0110000016e77fae */ /* 0x0005e2000c101d52 */
[----:B------:R-:W-:-:S02]  /*2ab0*/  ISETP.LT.OR P0, PT, R12, 0x21, P1 ;  /* 0x000000210c00780c */ /* 0x000fc40000f01670 */
[----:B------:R-:W-:-:S04]  /*2ac0*/  ISETP.GE.AND P1, PT, R13, c[0x0][0x1d4], PT ;  /* 0x000075000d007a0c */ /* 0x000fc80003f26270 */
[----:B------:R-:W-:Y:S01]  /*2ad0*/  ISETP.LT.OR P1, PT, R12, 0x21, P1 ;  /* 0x000000210c00780c */ /* 0x000fe20000f21670 */
[C---:B-1----:R-:W-:Y:S06]  /*2ae0*/  HMMA.16816.F32 R28, R68.reuse, R24, RZ ;  /* 0x00000018441c723c */ /* 0x042fec00000018ff */
[----:B------:R2:W-:Y:S01]  /*2af0*/  LDGSTS.E.BYPASS.LTC128B.128 [R231+0x3100], [R20.64], !P0 ;  /* 0x0310000014e77fae */ /* 0x0005e2000c101d52 */
[----:B------:R-:W-:Y:S01]  /*2b00*/  LOP3.LUT P0, RZ, R15, 0x4, RZ, 0xc0, !PT ;  /* 0x000000040fff7812 */ /* 0x000fe2000780c0ff */
[----:B------:R-:W-:Y:S03]  /*2b10*/  HMMA.16816.F32 R24, R68, R26, RZ ;  /* 0x0000001a4418723c */ /* 0x000fe600000018ff */
[----:B------:R-:W-:Y:S01]  /*2b20*/  SEL R0, R0, 0xffffffc0, !P0 ;  /* 0xffffffc000007807 */ /* 0x000fe20004000000 */
[----:B------:R1:W-:Y:S01]  /*2b30*/  LDGSTS.E.BYPASS.LTC128B.128 [R231+0x5100], [R10.64], !P1 ;  /* 0x051000000ae77fae */ /* 0x0003e2000c901d52 */
[----:B------:R-:W-:-:S02]  /*2b40*/  ISETP.LT.OR P0, PT, R12, 0x21, P2 ;  /* 0x000000210c00780c */ /* 0x000fc40001701670 */
[----:B------:R-:W-:Y:S01]  /*2b50*/  ISETP.GT.AND P2, PT, R235, 0x3f, PT ;  /* 0x0000003feb00780c */ /* 0x000fe20003f44270 */
[----:B------:R-:W-:Y:S01]  /*2b60*/  IMAD.IADD R224, R229, 0x1, R0 ;  /* 0x00000001e5e07824 */ /* 0x000fe200078e0200 */
[----:B------:R-:W-:Y:S01]  /*2b70*/  HMMA.16816.F32 R36, R48, R16, R36 ;  /* 0x000000103024723c */ /* 0x000fe20000001824 */
[----:B------:R-:W-:-:S07]  /*2b80*/  IMAD.IADD R216, R0, 0x1, R228 ;  /* 0x0000000100d87824 */ /* 0x000fce00078e02e4 */
[----:B------:R-:W-:Y:S01]  /*2b90*/  HMMA.16816.F32 R32, R48, R18, R32 ;  /* 0x000000123020723c */ /* 0x000fe20000001820 */
[----:B------:R1:W-:Y:S01]  /*2ba0*/  LDGSTS.E.BYPASS.LTC128B.128 [R231+0x7100], [R8.64], !P0 ;  /* 0x0710000008e77fae */ /* 0x0003e2000c101d52 */
[----:B------:R-:W-:-:S03]  /*2bb0*/  PLOP3.LUT P0, PT, PT, PT, UP0, 0x40, 0x0 ;  /* 0x000000000000781c */ /* 0x000fc60003f0e808 */
[----:B------:R-:W-:Y:S03]  /*2bc0*/  LDSM.16.M88.4 R12, [R224+0x8900] ;  /* 0x00890000e00c783b */ /* 0x000fe60000000200 */
[C---:B--2---:R-:W-:Y:S01]  /*2bd0*/  HMMA.16816.F32 R20, R68.reuse, R4, RZ ;  /* 0x000000044414723c */ /* 0x044fe200000018ff */
[----:B------:R-:W-:Y:S04]  /*2be0*/  LDSM.16.M88.4 R56, [R224+0x9100] ;  /* 0x00910000e038783b */ /* 0x000fe80000000200 */
[----:B------:R-:W-:Y:S03]  /*2bf0*/  LDSM.16.M88.4 R16, [R224+0x9900] ;  /* 0x00990000e010783b */ /* 0x000fe60000000200 */
[----:B------:R-:W-:Y:S01]  /*2c00*/  HMMA.16816.F32 R68, R68, R6, RZ ;  /* 0x000000064444723c */ /* 0x000fe200000018ff */
[----:B------:R-:W2:Y:S04]  /*2c10*/  LDSM.16.M88.4 R4, [R225+0x10100] ;  /* 0x01010000e104783b */ /* 0x000ea80000000200 */
[----:B------:R-:W-:Y:S03]  /*2c20*/  LDSM.16.M88.4 R72, [R216+0x3000] ;  /* 0x00300000d848783b */ /* 0x000fe60000000200 */
[C---:B----4-:R-:W-:Y:S01]  /*2c30*/  HMMA.16816.F32 R28, R48.reuse, R60, R28 ;  /* 0x0000003c301c723c */ /* 0x050fe2000000181c */
[----:B------:R-:W-:Y:S04]  /*2c40*/  LDSM.16.M88.4 R64, [R229+0xd100] ;  /* 0x00d10000e540783b */ /* 0x000fe80000000200 */
[----:B-1----:R-:W1:Y:S03]  /*2c50*/  LDSM.16.M88.4 R8, [R224+0x8100] ;  /* 0x00810000e008783b */ /* 0x002e660000000200 */
[C---:B------:R-:W-:Y:S01]  /*2c60*/  HMMA.16816.F32 R24, R48.reuse, R62, R24 ;  /* 0x0000003e3018723c */ /* 0x040fe20000001818 */
[----:B------:R-:W-:Y:S04]  /*2c70*/  LDSM.16.M88.4 R60, [R224+0xb900] ;  /* 0x00b90000e03c783b */ /* 0x000fe80000000200 */
[----:B------:R-:W-:Y:S03]  /*2c80*/  LDSM.16.M88.4 R76, [R224+0xd900] ;  /* 0x00d90000e04c783b */ /* 0x000fe60000000200 */
[C---:B-----5:R-:W-:Y:S01]  /*2c90*/  HMMA.16816.F32 R20, R48.reuse, R52, R20 ;  /* 0x000000343014723c */ /* 0x060fe20000001814 */
[----:B------:R-:W0:Y:S07]  /*2ca0*/  LDGDEPBAR ;  /* 0x00000000000079af */ /* 0x000e2e0000000000 */
[----:B------:R-:W-:Y:S01]  /*2cb0*/  HMMA.16816.F32 R68, R48, R54, R68 ;  /* 0x000000363044723c */ /* 0x000fe20000001844 */
[----:B------:R-:W-:Y:S04]  /*2cc0*/  LDSM.16.M88.4 R48, [R223+0x10100] ;  /* 0x01010000df30783b */ /* 0x000fe80000000200 */
[----:B------:R-:W3:Y:S03]  /*2cd0*/  LDSM.16.M88.4 R52, [R216+0x800] ;  /* 0x00080000d834783b */ /* 0x000ee60000000200 */
[C---:B--2---:R-:W-:Y:S08]  /*2ce0*/  HMMA.16816.F32 R36, R4.reuse, R12, R36 ;  /* 0x0000000c0424723c */ /* 0x044ff00000001824 */
[C---:B------:R-:W-:Y:S01]  /*2cf0*/  HMMA.16816.F32 R32, R4.reuse, R14, R32 ;  /* 0x0000000e0420723c */ /* 0x040fe20000001820 */
[----:B------:R-:W-:Y:S07]  /*2d00*/  LDSM.16.M88.4 R12, [R216+0x1000] ;  /* 0x00100000d80c783b */ /* 0x000fee0000000200 */
[C---:B-1----:R-:W-:Y:S08]  /*2d10*/  HMMA.16816.F32 R44, R4.reuse, R8, R44 ;  /* 0x00000008042c723c */ /* 0x042ff0000000182c */
[C---:B------:R-:W-:Y:S01]  /*2d20*/  HMMA.16816.F32 R40, R4.reuse, R10, R40 ;  /* 0x0000000a0428723c */ /* 0x040fe20000001828 */
[----:B------:R-:W1:Y:S07]  /*2d30*/  LDSM.16.M88.4 R8, [R216] ;  /* 0x00000000d808783b */ /* 0x000e6e0000000200 */
[C---:B------:R-:W-:Y:S08]  /*2d40*/  HMMA.16816.F32 R28, R4.reuse, R56, R28 ;  /* 0x00000038041c723c */ /* 0x040ff0000000181c */
[C---:B------:R-:W-:Y:S01]  /*2d50*/  HMMA.16816.F32 R24, R4.reuse, R58, R24 ;  /* 0x0000003a0418723c */ /* 0x040fe20000001818 */
[----:B------:R-:W2:Y:S07]  /*2d60*/  LDSM.16.M88.4 R56, [R216+0x1800] ;  /* 0x00180000d838783b */ /* 0x000eae0000000200 */
[C---:B------:R-:W-:Y:S08]  /*2d70*/  HMMA.16816.F32 R20, R4.reuse, R16, R20 ;  /* 0x000000100414723c */ /* 0x040ff00000001814 */
[----:B------:R-:W-:Y:S01]  /*2d80*/  HMMA.16816.F32 R68, R4, R18, R68 ;  /* 0x000000120444723c */ /* 0x000fe20000001844 */
[----:B------:R-:W-:Y:S04]  /*2d90*/  LDSM.16.M88.4 R4, [R230+0x14100] ;  /* 0x01410000e604783b */ /* 0x000fe80000000200 */
[----:B------:R-:W4:Y:S03]  /*2da0*/  LDSM.16.M88.4 R16, [R229+0xa100] ;  /* 0x00a10000e510783b */ /* 0x000f260000000200 */
[C---:B---3--:R-:W-:Y:S08]  /*2db0*/  HMMA.16816.F32 R36, R48.reuse, R52, R36 ;  /* 0x000000343024723c */ /* 0x048ff00000001824 */
[C---:B-1----:R-:W-:Y:S08]  /*2dc0*/  HMMA.16816.F32 R44, R48.reuse, R8, R44 ;  /* 0x00000008302c723c */ /* 0x042ff0000000182c */
[C---:B------:R-:W-:Y:S01]  /*2dd0*/  HMMA.16816.F32 R40, R48.reuse, R10, R40 ;  /* 0x0000000a3028723c */ /* 0x040fe20000001828 */
[----:B------:R-:W1:Y:S07]  /*2de0*/  LDSM.16.M88.4 R8, [R229+0xa900] ;  /* 0x00a90000e508783b */ /* 0x000e6e0000000200 */
[C---:B------:R-:W-:Y:S01]  /*2df0*/  HMMA.16816.F32 R32, R48.reuse, R54, R32 ;  /* 0x000000363020723c */ /* 0x040fe20000001820 */
[----:B------:R-:W3:Y:S07]  /*2e00*/  LDSM.16.M88.4 R52, [R229+0xb100] ;  /* 0x00b10000e534783b */ /* 0x000eee0000000200 */
[C---:B------:R-:W-:Y:S08]  /*2e10*/  HMMA.16816.F32 R28, R48.reuse, R12, R28 ;  /* 0x0000000c301c723c */ /* 0x040ff0000000181c */
[C---:B------:R-:W-:Y:S01]  /*2e20*/  HMMA.16816.F32 R24, R48.reuse, R14, R24 ;  /* 0x0000000e3018723c */ /* 0x040fe20000001818 */
[----:B------:R-:W5:Y:S07]  /*2e30*/  LDSM.16.M88.4 R12, [R229+0xb900] ;  /* 0x00b90000e50c783b */ /* 0x000f6e0000000200 */
[C---:B--2---:R-:W-:Y:S08]  /*2e40*/  HMMA.16816.F32 R20, R48.reuse, R56, R20 ;  /* 0x000000383014723c */ /* 0x044ff00000001814 */
[----:B------:R-:W-:Y:S01]  /*2e50*/  HMMA.16816.F32 R68, R48, R58, R68 ;  /* 0x0000003a3044723c */ /* 0x000fe20000001844 */
[----:B------:R-:W-:Y:S04]  /*2e60*/  LDSM.16.M88.4 R48, [R228+0x2000] ;  /* 0x00200000e430783b */ /* 0x000fe80000000200 */
[----:B------:R-:W-:Y:S03]  /*2e70*/  LDSM.16.M88.4 R56, [R228+0x3000] ;  /* 0x00300000e438783b */ /* 0x000fe60000000200 */
[C---:B----4-:R-:W-:Y:S08]  /*2e80*/  HMMA.16816.F32 R44, R4.reuse, R16, R44 ;  /* 0x00000010042c723c */ /* 0x050ff0000000182c */
        /* <DEDUP_REMOVED lines=10> */
[----:B------:R-:W-:Y:S04]  /*2f30*/  LDSM.16.M88.4 R12, [R225+0x14100] ;  /* 0x01410000e10c783b */ /* 0x000fe80000000200 */
[----:B------:R-:W4:Y:S03]  /*2f40*/  LDSM.16.M88.4 R4, [R224+0xa100] ;  /* 0x00a10000e004783b */ /* 0x000f260000000200 */
        /* <DEDUP_REMOVED lines=30> */
[C---:B------:R-:W-:Y:S01]  /*3130*/  HMMA.16816.F32 R32, R52.reuse, R6, R32 ;  /* 0x000000063420723c */ /* 0x040fe20000001820 */
[----:B------:R-:W3:Y:S07]  /*3140*/  LDSM.16.M88.4 R4, [R228+0x4000] ;  /* 0x00400000e404783b */ /* 0x000eee0000000200 */
[C---:B------:R-:W-:Y:S08]  /*3150*/  HMMA.16816.F32 R28, R52.reuse, R72, R28 ;  /* 0x00000048341c723c */ /* 0x040ff0000000181c */
[C---:B------:R-:W-:Y:S01]  /*3160*/  HMMA.16816.F32 R24, R52.reuse, R74, R24 ;  /* 0x0000004a3418723c */ /* 0x040fe20000001818 */
[----:B------:R-:W-:Y:S07]  /*3170*/  LDSM.16.M88.4 R72, [R225+0x18100] ;  /* 0x01810000e148783b */ /* 0x000fee0000000200 */
[C---:B------:R-:W-:Y:S08]  /*3180*/  HMMA.16816.F32 R20, R52.reuse, R56, R20 ;  /* 0x000000383414723c */ /* 0x040ff00000001814 */
[----:B------:R-:W-:Y:S01]  /*3190*/  HMMA.16816.F32 R68, R52, R58, R68 ;  /* 0x0000003a3444723c */ /* 0x000fe20000001844 */
[----:B------:R-:W4:Y:S04]  /*31a0*/  LDSM.16.M88.4 R56, [R228+0x4800] ;  /* 0x00480000e438783b */ /* 0x000f280000000200 */
[----:B------:R-:W3:Y:S03]  /*31b0*/  LDSM.16.M88.4 R52, [R228+0x5000] ;  /* 0x00500000e434783b */ /* 0x000ee60000000200 */
[C---:B-1----:R-:W-:Y:S08]  /*31c0*/  HMMA.16816.F32 R44, R8.reuse, R48, R44 ;  /* 0x00000030082c723c */ /* 0x042ff0000000182c */
[C---:B------:R-:W-:Y:S01]  /*31d0*/  HMMA.16816.F32 R40, R8.reuse, R50, R40 ;  /* 0x000000320828723c */ /* 0x040fe20000001828 */
[----:B------:R-:W1:Y:S07]  /*31e0*/  LDSM.16.M88.4 R48, [R228+0x5800] ;  /* 0x00580000e430783b */ /* 0x000e6e0000000200 */
[C---:B--2---:R-:W-:Y:S08]  /*31f0*/  HMMA.16816.F32 R36, R8.reuse, R12, R36 ;  /* 0x0000000c0824723c */ /* 0x044ff00000001824 */
[C---:B------:R-:W-:Y:S01]  /*3200*/  HMMA.16816.F32 R32, R8.reuse, R14, R32 ;  /* 0x0000000e0820723c */ /* 0x040fe20000001820 */
[----:B------:R-:W-:Y:S07]  /*3210*/  LDSM.16.M88.4 R12, [R224+0xc100] ;  /* 0x00c10000e00c783b */ /* 0x000fee0000000200 */
[C---:B------:R-:W-:Y:S08]  /*3220*/  HMMA.16816.F32 R28, R8.reuse, R64, R28 ;  /* 0x00000040081c723c */ /* 0x040ff0000000181c */
[C---:B------:R-:W-:Y:S01]  /*3230*/  HMMA.16816.F32 R24, R8.reuse, R66, R24 ;  /* 0x000000420818723c */ /* 0x040fe20000001818 */
[----:B------:R-:W-:Y:S07]  /*3240*/  LDSM.16.M88.4 R64, [R223+0x18100] ;  /* 0x01810000df40783b */ /* 0x000fee0000000200 */
[C---:B-----5:R-:W-:Y:S08]  /*3250*/  HMMA.16816.F32 R20, R8.reuse, R60, R20 ;  /* 0x0000003c0814723c */ /* 0x060ff00000001814 */
[----:B------:R-:W-:Y:S01]  /*3260*/  HMMA.16816.F32 R68, R8, R62, R68 ;  /* 0x0000003e0844723c */ /* 0x000fe20000001844 */
[----:B------:R-:W2:Y:S04]  /*3270*/  LDSM.16.M88.4 R8, [R224+0xc900] ;  /* 0x00c90000e008783b */ /* 0x000ea80000000200 */
[----:B------:R-:W-:Y:S03]  /*3280*/  LDSM.16.M88.4 R60, [R216+0x4000] ;  /* 0x00400000d83c783b */ /* 0x000fe60000000200 */
        /* <DEDUP_REMOVED lines=8> */
[----:B------:R-:W5:Y:S07]  /*3310*/  LDSM.16.M88.4 R52, [R216+0x5000] ;  /* 0x00500000d834783b */ /* 0x000f6e0000000200 */
[C---:B-1----:R-:W-:Y:S08]  /*3320*/  HMMA.16816.F32 R20, R16.reuse, R48, R20 ;  /* 0x000000301014723c */ /* 0x042ff00000001814 */
        /* <DEDUP_REMOVED lines=11> */
[----:B------:R-:W1:Y:S07]  /*33e0*/  LDSM.16.M88.4 R12, [R229+0xe100] ;  /* 0x00e10000e50c783b */ /* 0x000e6e0000000200 */
[C---:B------:R-:W-:Y:S08]  /*33f0*/  HMMA.16816.F32 R20, R72.reuse, R76, R20 ;  /* 0x0000004c4814723c */ /* 0x040ff00000001814 */
[----:B------:R-:W-:Y:S08]  /*3400*/  HMMA.16816.F32 R68, R72, R78, R68 ;  /* 0x0000004e4844723c */ /* 0x000ff00000001844 */
        /* <DEDUP_REMOVED lines=9> */
[C---:B-1----:R-:W-:Y:S01]  /*34a0*/  HMMA.16816.F32 R72, R64.reuse, R48, R20 ;  /* 0x000000304048723c */ /* 0x042fe20000001814 */
[----:B------:R-:W1:Y:S07]  /*34b0*/  LDSM.16.M88.4 R20, [R228+0x6800] ;  /* 0x00680000e414783b */ /* 0x000e6e0000000200 */
[----:B------:R-:W-:Y:S01]  /*34c0*/  HMMA.16816.F32 R68, R64, R50, R68 ;  /* 0x000000324044723c */ /* 0x000fe20000001844 */
[----:B------:R-:W5:Y:S04]  /*34d0*/  LDSM.16.M88.4 R48, [R228+0x7000] ;  /* 0x00700000e430783b */ /* 0x000f680000000200 */
[----:B------:R-:W-:Y:S03]  /*34e0*/  LDSM.16.M88.4 R64, [R216+0x6800] ;  /* 0x00680000d840783b */ /* 0x000fe60000000200 */
        /* <DEDUP_REMOVED lines=8> */
[----:B------:R-:W3:Y:S07]  /*3570*/  LDSM.16.M88.4 R12, [R225+0x1c100] ;  /* 0x01c10000e10c783b */ /* 0x000eee0000000200 */
[C---:B----4-:R-:W-:Y:S08]  /*3580*/  HMMA.16816.F32 R72, R16.reuse, R52, R72 ;  /* 0x000000341048723c */ /* 0x050ff00000001848 */
[----:B------:R-:W-:Y:S01]  /*3590*/  HMMA.16816.F32 R68, R16, R54, R68 ;  /* 0x000000361044723c */ /* 0x000fe20000001844 */
[----:B------:R-:W-:Y:S04]  /*35a0*/  LDSM.16.M88.4 R16, [R224+0xf100] ;  /* 0x00f10000e010783b */ /* 0x000fe80000000200 */
[----:B------:R-:W-:Y:S03]  /*35b0*/  LDSM.16.M88.4 R52, [R216+0x6000] ;  /* 0x00600000d834783b */ /* 0x000fe60000000200 */
[C---:B-1----:R-:W-:Y:S08]  /*35c0*/  HMMA.16816.F32 R36, R60.reuse, R20, R36 ;  /* 0x000000143c24723c */ /* 0x042ff00000001824 */
[C---:B------:R-:W-:Y:S01]  /*35d0*/  HMMA.16816.F32 R32, R60.reuse, R22, R32 ;  /* 0x000000163c20723c */ /* 0x040fe20000001820 */
[----:B------:R-:W1:Y:S07]  /*35e0*/  LDSM.16.M88.4 R20, [R224+0xe900] ;  /* 0x00e90000e014783b */ /* 0x000e6e0000000200 */
[C---:B-----5:R-:W-:Y:S08]  /*35f0*/  HMMA.16816.F32 R28, R60.reuse, R48, R28 ;  /* 0x000000303c1c723c */ /* 0x060ff0000000181c */
[C---:B------:R-:W-:Y:S01]  /*3600*/  HMMA.16816.F32 R24, R60.reuse, R50, R24 ;  /* 0x000000323c18723c */ /* 0x040fe20000001818 */
[----:B------:R-:W4:Y:S07]  /*3610*/  LDSM.16.M88.4 R48, [R224+0xf900] ;  /* 0x00f90000e030783b */ /* 0x000f2e0000000200 */
[C---:B------:R-:W-:Y:S08]  /*3620*/  HMMA.16816.F32 R44, R60.reuse, R56, R44 ;  /* 0x000000383c2c723c */ /* 0x040ff0000000182c */
[C---:B------:R-:W-:Y:S01]  /*3630*/  HMMA.16816.F32 R40, R60.reuse, R58, R40 ;  /* 0x0000003a3c28723c */ /* 0x040fe20000001828 */
[----:B------:R-:W5:Y:S07]  /*3640*/  LDSM.16.M88.4 R56, [R223+0x1c100] ;  /* 0x01c10000df38783b */ /* 0x000f6e0000000200 */
[C---:B--2---:R-:W-:Y:S08]  /*3650*/  HMMA.16816.F32 R72, R60.reuse, R8, R72 ;  /* 0x000000083c48723c */ /* 0x044ff00000001848 */
[----:B------:R-:W-:Y:S01]  /*3660*/  HMMA.16816.F32 R68, R60, R10, R68 ;  /* 0x0000000a3c44723c */ /* 0x000fe20000001844 */
[----:B------:R-:W2:Y:S04]  /*3670*/  LDSM.16.M88.4 R60, [R216+0x7000] ;  /* 0x00700000d83c783b */ /* 0x000ea80000000200 */
[----:B------:R-:W2:Y:S01]  /*3680*/  LDSM.16.M88.4 R8, [R216+0x7800] ;  /* 0x00780000d808783b */ /* 0x000ea20000000200 */
[----:B------:R-:W-:-:S04]  /*3690*/  DEPBAR.LE SB0, 0x0 ;  /* 0x000080000000791a */ /* 0x000fc80000000000 */
[C---:B---3--:R-:W-:Y:S08]  /*36a0*/  HMMA.16816.F32 R44, R12.reuse, R4, R44 ;  /* 0x000000040c2c723c */ /* 0x048ff0000000182c */
[C---:B------:R-:W-:Y:S08]  /*36b0*/  HMMA.16816.F32 R40, R12.reuse, R6, R40 ;  /* 0x000000060c28723c */ /* 0x040ff00000001828 */
[C---:B-1----:R-:W-:Y:S08]  /*36c0*/  HMMA.16816.F32 R36, R12.reuse, R20, R36 ;  /* 0x000000140c24723c */ /* 0x042ff00000001824 */
[C---:B------:R-:W-:Y:S08]  /*36d0*/  HMMA.16816.F32 R32, R12.reuse, R22, R32 ;  /* 0x000000160c20723c */ /* 0x040ff00000001820 */
[C---:B------:R-:W-:Y:S08]  /*36e0*/  HMMA.16816.F32 R28, R12.reuse, R16, R28 ;  /* 0x000000100c1c723c */ /* 0x040ff0000000181c */
[C---:B------:R-:W-:Y:S08]  /*36f0*/  HMMA.16816.F32 R24, R12.reuse, R18, R24 ;  /* 0x000000120c18723c */ /* 0x040ff00000001818 */
[C---:B----4-:R-:W-:Y:S08]  /*3700*/  HMMA.16816.F32 R72, R12.reuse, R48, R72 ;  /* 0x000000300c48723c */ /* 0x050ff00000001848 */
[----:B------:R-:W-:Y:S07]  /*3710*/  HMMA.16816.F32 R68, R12, R50, R68 ;  /* 0x000000320c44723c */ /* 0x000fee0000001844 */
[----:B------:R-:W-:Y:S01]  /*3720*/  SHF.R.S32.HI R13, RZ, 0x1f, R203 ;  /* 0x0000001fff0d7819 */ /* 0x000fe200000114cb */
[C---:B-----5:R-:W-:Y:S08]  /*3730*/  HMMA.16816.F32 R44, R56.reuse, R52, R44 ;  /* 0x00000034382c723c */ /* 0x060ff0000000182c */
[C---:B------:R-:W-:Y:S08]  /*3740*/  HMMA.16816.F32 R40, R56.reuse, R54, R40 ;  /* 0x000000363828723c */ /* 0x040ff00000001828 */
[C---:B------:R-:W-:Y:S08]  /*3750*/  HMMA.16816.F32 R36, R56.reuse, R64, R36 ;  /* 0x000000403824723c */ /* 0x040ff00000001824 */
[C---:B------:R-:W-:Y:S08]  /*3760*/  HMMA.16816.F32 R32, R56.reuse, R66, R32 ;  /* 0x000000423820723c */ /* 0x040ff00000001820 */
[C---:B--2---:R-:W-:Y:S08]  /*3770*/  HMMA.16816.F32 R28, R56.reuse, R60, R28 ;  /* 0x0000003c381c723c */ /* 0x044ff0000000181c */
[C---:B------:R-:W-:Y:S08]  /*3780*/  HMMA.16816.F32 R24, R56.reuse, R62, R24 ;  /* 0x0000003e3818723c */ /* 0x040ff00000001818 */
[C---:B------:R-:W-:Y:S08]  /*3790*/  HMMA.16816.F32 R72, R56.reuse, R8, R72 ;  /* 0x000000083848723c */ /* 0x040ff00000001848 */
[----:B------:R-:W-:Y:S01]  /*37a0*/  HMMA.16816.F32 R68, R56, R10, R68 ;  /* 0x0000000a3844723c */ /* 0x000fe20000001844 */
[----:B------:R-:W-:Y:S06]  /*37b0*/  BAR.SYNC.DEFER_BLOCKING 0x0 ;  /* 0x0000000000007b1d */ /* 0x000fec0000010000 */
[----:B------:R-:W-:Y:S05]  /*37c0*/  @P0 BRA `(.L_x_2822) ;  /* 0x000004e000000947 */ /* 0x000fea0003800000 */
[----:B------:R-:W-:Y:S01]  /*37d0*/  ISETP.NE.AND P1, PT, R232, 0x1, PT ;  /* 0x00000001e800780c */ /* 0x000fe20003f25270 */
[----:B------:R-:W-:Y:S01]  /*37e0*/  IMAD.MOV.U32 R233, RZ, RZ, RZ ;  /* 0x000000ffffe97224 */ /* 0x000fe200078e00ff */
[----:B------:R-:W-:-:S04]  /*37f0*/  IADD3 R234, R235, UR11, R80 ;  /* 0x0000000bebea7c10 */ /* 0x000fc8000fffe050 */
[----:B------:R-:W-:-:S05]  /*3800*/  IADD3 R234, R234, -0x40, RZ ;  /* 0xffffffc0eaea7810 */ /* 0x000fca0007ffe0ff */
[----:B------:R-:W-:Y:S02]  /*3810*/  IMAD.MOV.U32 R0, RZ, RZ, R234 ;  /* 0x000000ffff007224 */ /* 0x000fe400078e00ea */
        /* <DEDUP_REMOVED lines=14> */
[----:B------:R-:W-:Y:S01]  /*3900*/  IADD3 R22, -R8, 0x10, RZ ;  /* 0x0000001008167810 */ /* 0x000fe20007ffe1ff */
[----:B------:R-:W-:Y:S01]  /*3910*/  IMAD.SHL.U32 R6, R201, 0x2, RZ ;  /* 0x00000002c9067824 */ /* 0x000fe200078e00ff */
[----:B------:R-:W-:-:S02]  /*3920*/  SHF.R.S32.HI R0, RZ, 0x1f, R234 ;  /* 0x0000001fff007819 */ /* 0x000fc400000114ea */
[----:B------:R-:W-:Y:S02]  /*3930*/  LOP3.LUT R48, R48, 0xf, RZ, 0xc0, !PT ;  /* 0x0000000f30307812 */ /* 0x000fe400078ec0ff */
[----:B------:R-:W-:Y:S01]  /*3940*/  SHF.L.U64.HI R14, R203, 0x1, R13 ;  /* 0x00000001cb0e7819 */ /* 0x000fe2000001020d */
[----:B------:R-:W-:Y:S01]  /*3950*/  IMAD R0, R0, c[0x0][0x1e0], RZ ;  /* 0x0000780000007a24 */ /* 0x000fe200078e02ff */
[----:B------:R-:W-:Y:S02]  /*3960*/  LOP3.LUT R22, R22, 0xf, RZ, 0xc0, !PT ;  /* 0x0000000f16167812 */ /* 0x000fe400078ec0ff */
[----:B------:R-:W-:Y:S01]  /*3970*/  SHF.L.U64.HI R10, R202, 0x1, R243 ;  /* 0x00000001ca0a7819 */ /* 0x000fe200000102f3 */
[----:B------:R-:W-:Y:S01]  /*3980*/  IMAD R0, R234, c[0x0][0x1e4], R0 ;  /* 0x00007900ea007a24 */ /* 0x000fe200078e0200 */
[----:B------:R-:W-:Y:S02]  /*3990*/  IADD3 R17, -R244, 0x10, RZ ;  /* 0x00000010f4117810 */ /* 0x000fe40007ffe1ff */
[----:B------:R-:W-:-:S02]  /*39a0*/  SHF.L.U64.HI R7, R201, 0x1, R242 ;  /* 0x00000001c9077819 */ /* 0x000fc400000102f2 */
[----:B------:R-:W-:Y:S01]  /*39b0*/  LOP3.LUT R17, R17, 0xf, RZ, 0xc0, !PT ;  /* 0x0000000f11117812 */ /* 0x000fe200078ec0ff */
[----:B-1----:R-:W-:-:S04]  /*39c0*/  IMAD.WIDE.U32 R4, R234, c[0x0][0x1e0], RZ ;  /* 0x00007800ea047a25 */ /* 0x002fc800078e00ff */
[----:B------:R-:W-:Y:S01]  /*39d0*/  IMAD.IADD R5, R5, 0x1, R0 ;  /* 0x0000000105057824 */ /* 0x000fe200078e0200 */
[----:B--2---:R-:W-:-:S03]  /*39e0*/  SHF.R.S32.HI R0, RZ, 0x1f, R233 ;  /* 0x0000001fff007819 */ /* 0x004fc600000114e9 */
[----:B------:R-:W-:-:S04]  /*39f0*/  IMAD.WIDE.U32 R4, R233, c[0x0][0x1f0], R4 ;  /* 0x00007c00e9047a25 */ /* 0x000fc800078e0004 */
[----:B------:R-:W-:Y:S01]  /*3a00*/  IMAD R0, R0, c[0x0][0x1f0], RZ ;  /* 0x00007c0000007a24 */ /* 0x000fe200078e02ff */
[----:B------:R-:W-:Y:S02]  /*3a10*/  IADD3 R15, P0, R4, UR16, RZ ;  /* 0x00000010040f7c10 */ /* 0x000fe4000ff1e0ff */
[----:B------:R-:W-:Y:S01]  /*3a20*/  SHF.L.U64.HI R4, R200, 0x1, R241 ;  /* 0x00000001c8047819 */ /* 0x000fe200000102f1 */
[----:B------:R-:W-:-:S05]  /*3a30*/  IMAD R0, R233, c[0x0][0x1f4], R0 ;  /* 0x00007d00e9007a24 */ /* 0x000fca00078e0200 */
[----:B------:R-:W-:Y:S02]  /*3a40*/  IADD3.X R0, R5, UR9, R0, P0, !PT ;  /* 0x0000000905007c10 */ /* 0x000fe400087fe400 */
[C---:B------:R-:W-:Y:S02]  /*3a50*/  LEA R16, P0, R15.reuse, c[0x0][0x1c8], 0x1 ;  /* 0x000072000f107a11 */ /* 0x040fe400078008ff */
[----:B------:R-:W-:Y:S02]  /*3a60*/  SEL R5, RZ, 0x10, P4 ;  /* 0x00000010ff057807 */ /* 0x000fe40002000000 */
[----:B------:R-:W-:Y:S01]  /*3a70*/  LEA.HI.X R15, R15, c[0x0][0x1cc], R0, 0x1, P0 ;  /* 0x000073000f0f7a11 */ /* 0x000fe200000f0c00 */
[----:B------:R-:W1:Y:S01]  /*3a80*/  SHFL.IDX PT, R18, R16, 0x1, 0x181f ;  /* 0x00381f0010127f89 */ /* 0x000e6200000e0000 */
[----:B------:R-:W-:Y:S01]  /*3a90*/  IADD3 R20, -R5, 0x10, RZ ;  /* 0x0000001005147810 */ /* 0x000fe20007ffe1ff */
[----:B------:R-:W-:Y:S02]  /*3aa0*/  IMAD.SHL.U32 R0, R200, 0x2, RZ ;  /* 0x00000002c8007824 */ /* 0x000fe400078e00ff */
[----:B------:R-:W2:Y:S01]  /*3ab0*/  SHFL.IDX PT, R19, R15, 0x1, 0x181f ;  /* 0x00381f000f137f89 */ /* 0x000ea200000e0000 */
[----:B------:R-:W-:-:S03]  /*3ac0*/  LOP3.LUT R20, R20, 0xf, RZ, 0xc0, !PT ;  /* 0x0000000f14147812 */ /* 0x000fc600078ec0ff */
        /* <DEDUP_REMOVED lines=10> */
[----:B---3--:R-:W-:-:S05]  /*3b70*/  IADD3 R50, P0, R16, R12, RZ ;  /* 0x0000000c10327210 */ /* 0x008fca0007f1e0ff */
[----:B----4-:R-:W-:Y:S01]  /*3b80*/  IMAD.X R51, R15, 0x1, R14, P0 ;  /* 0x000000010f337824 */ /* 0x010fe200000e060e */
        /* <DEDUP_REMOVED lines=18> */
.L_x_2822:
[----:B------:R-:W-:Y:S01]  /*3cb0*/  LOP3.LUT R0, R86, 0xffffffe0, RZ, 0xc0, !PT ;  /* 0xffffffe056007812 */ /* 0x000fe200078ec0ff */
[----:B------:R-:W-:Y:S01]  /*3cc0*/  UIADD3 UR21, UR8, 0x1, -UR21 ;  /* 0x0000000108157890 */ /* 0x000fe2000fffe815 */
[----:B------:R-:W-:Y:S01]  /*3cd0*/  LEA.HI R5, R84, R83, RZ, 0x2 ;  /* 0x0000005354057211 */ /* 0x000fe200078f10ff */
[----:B------:R-:W0:Y:S01]  /*3ce0*/  LDGDEPBAR ;  /* 0x00000000000079af */ /* 0x000e220000000000 */
[----:B-1----:R-:W-:Y:S01]  /*3cf0*/  SHF.R.S32.HI R6, RZ, 0x1f, R85 ;  /* 0x0000001fff067819 */ /* 0x002fe20000011455 */
        /* <DEDUP_REMOVED lines=8> */
[----:B------:R-:W-:Y:S01]  /*3d80*/  ULOP3.LUT UR21, URZ, UR21, URZ, 0x33, !UPT ;  /* 0x000000153f157292 */ /* 0x000fe2000f8e333f */
[----:B------:R-:W-:-:S02]  /*3d90*/  LEA.HI R4, R4, R0, RZ, 0x2 ;  /* 0x0000000004047211 */ /* 0x000fc400078f10ff */
[----:B------:R-:W-:Y:S01]  /*3da0*/  LEA.HI R5, R83, R83, RZ, 0x1 ;  /* 0x0000005353057211 */ /* 0x000fe200078f08ff */
[----:B------:R-:W-:Y:S01]  /*3db0*/  IMAD.IADD R85, R85, 0x1, -R6 ;  /* 0x0000000155557824 */ /* 0x000fe200078e0a06 */
[----:B------:R-:W-:Y:S02]  /*3dc0*/  PLOP3.LUT P0, PT, PT, PT, UP2, 0x80, 0x0 ;  /* 0x000000000000781c */ /* 0x000fe40003f0f028 */
[C---:B------:R-:W-:Y:S02]  /*3dd0*/  LEA.HI.SX32 R6, R4.reuse, UR26, 0x1e ;  /* 0x0000001a04067c11 */ /* 0x040fe4000f8ff2ff */
        /* <DEDUP_REMOVED lines=8> */
[----:B------:R-:W-:Y:S02]  /*3e60*/  PLOP3.LUT P0, PT, PT, PT, UP2, 0x80, 0x0 ;  /* 0x000000000000781c */ /* 0x000fe40003f0f028 */
[----:B------:R-:W-:Y:S01]  /*3e70*/  IADD3 R7, R7, -UR12, -R237 ;  /* 0x8000000c07077c10 */ /* 0x000fe2000fffe8ed */
[----:B------:R-:W-:Y:S01]  /*3e80*/  IMAD.MOV.U32 R9, RZ, RZ, R236 ;  /* 0x000000ffff097224 */ /* 0x000fe200078e00ec */
[----:B------:R-:W-:Y:S01]  /*3e90*/  IADD3 R0, -R237, UR8, -R80 ;  /* 0x00000008ed007c10 */ /* 0x000fe2000fffe950 */
[----:B------:R-:W-:Y:S01]  /*3ea0*/  IMAD.IADD R4, R82, 0x1, R81 ;  /* 0x0000000152047824 */ /* 0x000fe200078e0251 */
[----:B------:R-:W-:-:S02]  /*3eb0*/  IADD3 R8, R7, c[0x0][0x328], RZ ;  /* 0x0000ca0007087a10 */ /* 0x000fc40007ffe0ff */
        /* <DEDUP_REMOVED lines=20> */
.L_x_2825:
[----:B------:R-:W-:-:S04]  /*4000*/  MOV R5, 0x1 ;  /* 0x0000000100057802 */ /* 0x000fc80000000f00 */
[----:B------:R-:W-:-:S13]  /*4010*/  ISETP.NE.AND P0, PT, R5, c[0x0][0x32c], PT ;  /* 0x0000cb0005007a0c */ /* 0x000fda0003f05270 */
[----:B------:R-:W-:-:S05]  /*4020*/  @P0 IMAD.HI.U32 R5, R6, c[0x0][0x330], RZ ;  /* 0x0000cc0006050a27 */ /* 0x000fca00078e00ff */
[----:B------:R-:W-:Y:S02]  /*4030*/  @P0 SHF.R.U32.HI R6, RZ, c[0x0][0x334], R5 ;  /* 0x0000cd00ff060a19 */ /* 0x000fe40000011605 */
.L_x_2826:
[----:B------:R-:W-:Y:S05]  /*4040*/  BSYNC B0 ;  /* 0x0000000000007941 */ /* 0x000fea0003800000 */
.L_x_2824:
[----:B------:R-:W-:-:S04]  /*4050*/  IMAD R6, R6, c[0x0][0x32c], -R80 ;  /* 0x0000cb0006067a24 */ /* 0x000fc800078e0a50 */
[----:B------:R-:W-:-:S05]  /*4060*/  IMAD.IADD R6, R6, 0x1, -R237 ;  /* 0x0000000106067824 */ /* 0x000fca00078e0aed */
[----:B------:R-:W-:Y:S02]  /*4070*/  IADD3 R5, R6, c[0x0][0x32c], RZ ;  /* 0x0000cb0006057a10 */ /* 0x000fe40007ffe0ff */
[----:B------:R-:W-:Y:S02]  /*4080*/  IMNMX R10, R10, R6, !PT ;  /* 0x000000060a0a7217 */ /* 0x000fe40007800200 */
[----:B------:R-:W-:Y:S02]  /*4090*/  IMNMX R11, R11, R5, PT ;  /* 0x000000050b0b7217 */ /* 0x000fe40003800200 */
.L_x_2823:
        /* <DEDUP_REMOVED lines=9> */
[--C-:B-1----:R-:W-:Y:S02]  /*4130*/  IMAD.IADD R8, R8, 0x1, R9.reuse ;  /* 0x0000000108087824 */ /* 0x102fe400078e0209 */
[----:B------:R-:W-:Y:S01]  /*4140*/  IMAD.IADD R7, R7, 0x1, R9 ;  /* 0x0000000107077824 */ /* 0x000fe200078e0209 */
[----:B------:R-:W-:Y:S02]  /*4150*/  ISETP.LT.OR P0, PT, R11, 0x9, P0 ;  /* 0x000000090b00780c */ /* 0x000fe40000701670 */
[----:B------:R-:W-:Y:S02]  /*4160*/  IMNMX R0, R8, R0, PT ;  /* 0x0000000008007217 */ /* 0x000fe40003800200 */
[----:B------:R-:W-:-:S02]  /*4170*/  FSEL R40, R40, -INF , !P0 ;  /* 0xff80000028287808 */ /* 0x000fc40004000000 */
        /* <DEDUP_REMOVED lines=39> */
[----:B------:R-:W-:-:S13]  /*43f0*/  PLOP3.LUT P0, PT, PT, PT, UP1, 0x40, 0x0 ;  /* 0x000000000000781c */ /* 0x000fda0003f0e818 */
        /* <DEDUP_REMOVED lines=13> */
.L_x_2829:
[----:B------:R-:W-:-:S04]  /*44d0*/  MOV R8, 0x1 ;  /* 0x0000000100087802 */ /* 0x000fc80000000f00 */
[----:B------:R-:W-:-:S13]  /*44e0*/  ISETP.NE.AND P0, PT, R8, c[0x0][0x32c], PT ;  /* 0x0000cb0008007a0c */ /* 0x000fda0003f05270 */
[----:B------:R-:W-:-:S05]  /*44f0*/  @P0 IMAD.HI.U32 R8, R9, c[0x0][0x330], RZ ;  /* 0x0000cc0009080a27 */ /* 0x000fca00078e00ff */
[----:B------:R-:W-:Y:S02]  /*4500*/  @P0 SHF.R.U32.HI R9, RZ, c[0x0][0x334], R8 ;  /* 0x0000cd00ff090a19 */ /* 0x000fe40000011608 */
.L_x_2830:
[----:B------:R-:W-:Y:S05]  /*4510*/  BSYNC B0 ;  /* 0x0000000000007941 */ /* 0x000fea0003800000 */
.L_x_2828:
[----:B------:R-:W-:-:S04]  /*4520*/  IMAD R9, R9, c[0x0][0x32c], -R80 ;  /* 0x0000cb0009097a24 */ /* 0x000fc800078e0a50 */
[----:B------:R-:W-:-:S05]  /*4530*/  IMAD.IADD R9, R9, 0x1, -R237 ;  /* 0x0000000109097824 */ /* 0x000fca00078e0aed */
[----:B------:R-:W-:Y:S02]  /*4540*/  IADD3 R8, R9, c[0x0][0x32c], RZ ;  /* 0x0000cb0009087a10 */ /* 0x000fe40007ffe0ff */
[----:B------:R-:W-:Y:S02]  /*4550*/  IMNMX R7, R7, R9, !PT ;  /* 0x0000000907077217 */ /* 0x000fe40007800200 */
[----:B------:R-:W-:Y:S02]  /*4560*/  IMNMX R0, R0, R8, PT ;  /* 0x0000000800007217 */ /* 0x000fe40003800200 */
.L_x_2827:
[----:B------:R-:W-:Y:S01]  /*4570*/  ISETP.GT.AND P0, PT, R7, 0x8, P1 ;  /* 0x000000080700780c */ /* 0x000fe20000f04270 */
[----:B------:R-:W-:Y:S01]  /*4580*/  IMAD.SHL.U32 R227, R4, 0x2, RZ ;  /* 0x0000000204e37824 */ /* 0x000fe200078e00ff */
[----:B------:R-:W-:Y:S01]  /*4590*/  FMNMX.FTZ R11, R44, R45, !PT ;  /* 0x0000002d2c0b7209 */ /* 0x000fe20007810000 */
[----:B------:R-:W-:Y:S01]  /*45a0*/  @UP2 USHF.L.U32 UR27, UR27, 0x7, URZ ;  /* 0x000000071b1b2899 */ /* 0x000fe2000800063f */
        /* <DEDUP_REMOVED lines=9> */
[----:B------:R-:W-:Y:S01]  /*4640*/  ULDC.64 UR4, c[0x0][0x2c8] ;  /* 0x0000b20000047ab9 */ /* 0x000fe20000000a00 */
[----:B------:R-:W-:Y:S01]  /*4650*/  ISETP.LT.OR P0, PT, R0, 0xa, P0 ;  /* 0x0000000a0000780c */ /* 0x000fe20000701670 */
[----:B------:R-:W-:Y:S01]  /*4660*/  LDSM.16.MT88.4 R156, [R227+0x100] ;  /* 0x00010000e39c783b */ /* 0x000fe20000004200 */
[----:B------:R-:W-:Y:S01]  /*4670*/  FMNMX.FTZ R11, R6, R11, !PT ;  /* 0x0000000b060b7209 */ /* 0x000fe20007810000 */
[----:B------:R-:W-:Y:S01]  /*4680*/  UIMAD.WIDE.U32 UR28, UR27, UR4, URZ ;  /* 0x000000041b1c72a5 */ /* 0x000fe2000f8e003f */
[----:B------:R-:W-:Y:S01]  /*4690*/  FSEL R43, R43, -INF , !P0 ;  /* 0xff8000002b2b7808 */ /* 0x000fe20004000000 */
[----:B------:R-:W-:Y:S01]  /*46a0*/  LDSM.16.MT88.4 R144, [R221+0x100] ;  /* 0x00010000dd90783b */ /* 0x000fe20000004200 */
[----:B------:R-:W-:Y:S01]  /*46b0*/  ISETP.GT.AND P0, PT, R7, 0x10, P1 ;  /* 0x000000100700780c */ /* 0x000fe20000f04270 */
[----:B------:R-:W-:Y:S01]  /*46c0*/  UIADD3 UR22, UR22, -0x2, URZ ;  /* 0xfffffffe16167890 */ /* 0x000fe2000fffe03f */
[----:B------:R-:W-:Y:S01]  /*46d0*/  FMNMX.FTZ R11, R5, R11, !PT ;  /* 0x0000000b050b7209 */ /* 0x000fe20007810000 */
[----:B------:R-:W-:Y:S01]  /*46e0*/  LDSM.16.MT88.4 R152, [R220+0x100] ;  /* 0x00010000dc98783b */ /* 0x000fe20000004200 */
[----:B------:R-:W-:Y:S01]  /*46f0*/  ISETP.LT.OR P0, PT, R0, 0x11, P0 ;  /* 0x000000110000780c */ /* 0x000fe20000701670 */
[----:B------:R-:W-:Y:S01]  /*4700*/  @UP2 UMOV UR27, UR29 ;  /* 0x0000001d001b2c82 */ /* 0x000fe20008000000 */
[----:B------:R-:W-:Y:S01]  /*4710*/  FMNMX.FTZ R11, R32, R11, !PT ;  /* 0x0000000b200b7209 */ /* 0x000fe20007810000 */
[----:B------:R-:W-:Y:S01]  /*4720*/  LDSM.16.MT88.4 R48, [R222+0x2100] ;  /* 0x00210000de30783b */ /* 0x000fe20000004200 */
[----:B------:R-:W-:Y:S01]  /*4730*/  FSEL R10, R38, -INF , !P0 ;  /* 0xff800000260a7808 */ /* 0x000fe20004000000 */
[----:B------:R-:W-:Y:S01]  /*4740*/  @UP2 USHF.R.U32.HI UR26, URZ, UR5, UR27 ;  /* 0x000000053f1a2299 */ /* 0x000fe2000801161b */
[----:B------:R-:W-:Y:S01]  /*4750*/  ISETP.GT.AND P0, PT, R7, 0x11, P1 ;  /* 0x000000110700780c */ /* 0x000fe20000f04270 */
[----:B------:R-:W-:Y:S01]  /*4760*/  LDSM.16.MT88.4 R56, [R221+0x2100] ;  /* 0x00210000dd38783b */ /* 0x000fe20000004200 */
[----:B------:R-:W-:Y:S01]  /*4770*/  FMNMX.FTZ R11, R33, R11, !PT ;  /* 0x0000000b210b7209 */ /* 0x000fe20007810000 */
[----:B------:R-:W-:Y:S01]  /*4780*/  UIADD3 UR4, UR23, UR26, URZ ;  /* 0x0000001a17047290 */ /* 0x000fe2000fffe03f */
[----:B------:R-:W-:Y:S01]  /*4790*/  ISETP.LT.OR P0, PT, R0, 0x12, P0 ;  /* 0x000000120000780c */ /* 0x000fe20000701670 */
[----:B------:R-:W-:Y:S01]  /*47a0*/  LDSM.16.MT88.4 R64, [R220+0x2100] ;  /* 0x00210000dc40783b */ /* 0x000fe20000004200 */
[----:B------:R-:W-:Y:S01]  /*47b0*/  FMNMX.FTZ R11, R180, R11, !PT ;  /* 0x0000000bb40b7209 */ /* 0x000fe20007810000 */
[----:B------:R-:W-:Y:S01]  /*47c0*/  ULDC UR23, c[0x0][0x328] ;  /* 0x0000ca0000177ab9 */ /* 0x000fe20000000800 */
[----:B------:R-:W-:Y:S01]  /*47d0*/  FSEL R9, R39, -INF , !P0 ;  /* 0xff80000027097808 */ /* 0x000fe20004000000 */
[----:B------:R-:W-:Y:S01]  /*47e0*/  LDSM.16.MT88.4 R80, [R222+0x4100] ;  /* 0x00410000de50783b */ /* 0x000fe20000004200 */
[----:B------:R-:W-:Y:S01]  /*47f0*/  ISETP.GT.AND P0, PT, R7, 0x18, P1 ;  /* 0x000000180700780c */ /* 0x000fe20000f04270 */
[----:B------:R-:W-:Y:S01]  /*4800*/  UIADD3 UR23, UR4, UR23, URZ ;  /* 0x0000001704177290 */ /* 0x000fe2000fffe03f */
[----:B------:R-:W-:Y:S01]  /*4810*/  FMNMX.FTZ R11, R181, R11, !PT ;  /* 0x0000000bb50b7209 */ /* 0x000fe20007810000 */
[----:B------:R-:W-:Y:S01]  /*4820*/  LDSM.16.MT88.4 R88, [R221+0x4100] ;  /* 0x00410000dd58783b */ /* 0x000fe20000004200 */
[----:B------:R-:W-:-:S02]  /*4830*/  ISETP.LT.OR P0, PT, R0, 0x19, P0 ;  /* 0x000000190000780c */ /* 0x000fc40000701670 */
[----:B------:R-:W-:Y:S01]  /*4840*/  FMNMX.FTZ R11, R182, R11, !PT ;  /* 0x0000000bb60b7209 */ /* 0x000fe20007810000 */
[----:B------:R-:W-:Y:S01]  /*4850*/  LDSM.16.MT88.4 R96, [R220+0x4100] ;  /* 0x00410000dc60783b */ /* 0x000fe20000004200 */
[----:B------:R-:W-:Y:S02]  /*4860*/  FSEL R8, R34, -INF , !P0 ;  /* 0xff80000022087808 */ /* 0x000fe40004000000 */
[----:B------:R-:W-:Y:S01]  /*4870*/  ISETP.GT.AND P0, PT, R7, 0x19, P1 ;  /* 0x000000190700780c */ /* 0x000fe20000f04270 */
[----:B------:R-:W-:Y:S01]  /*4880*/  LDSM.16.MT88.4 R104, [R227+0x6100] ;  /* 0x00610000e368783b */ /* 0x000fe20000004200 */
        /* <DEDUP_REMOVED lines=10> */
[----:B------:R-:W-:Y:S02]  /*4930*/  FMNMX.FTZ R11, R167, R11, !PT ;  /* 0x0000000ba70b7209 */ /* 0x000fe40007810000 */
[----:B------:R-:W-:-:S02]  /*4940*/  FSEL R187, R30, -INF , !P0 ;  /* 0xff8000001ebb7808 */ /* 0x000fc40004000000 */
[----:B------:R-:W-:Y:S02]  /*4950*/  ISETP.GT.AND P0, PT, R7, 0x21, P1 ;  /* 0x000000210700780c */ /* 0x000fe40000f04270 */
[----:B------:R-:W-:Y:S02]  /*4960*/  FMNMX.FTZ R11, R165, R11, !PT ;  /* 0x0000000ba50b7209 */ /* 0x000fe40007810000 */
[----:B------:R-:W-:-:S03]  /*4970*/  ISETP.LT.OR P0, PT, R0, 0x22, P0 ;  /* 0x000000220000780c */ /* 0x000fc60000701670 */
[----:B------:R-:W1:Y:S01]  /*4980*/  SHFL.BFLY PT, R12, R11, 0x2, 0x1f ;  /* 0x0c401f000b0c7f89 */ /* 0x000e6200000e0000 */
        /* <DEDUP_REMOVED lines=43> */
[----:B------:R-:W-:Y:S02]  /*4c40*/  FMNMX.FTZ R7, R184, R0, !PT ;  /* 0x00000000b8077209 */ /* 0x000fe40007810000 */
        /* <DEDUP_REMOVED lines=18> */
[----:B------:R-:W-:Y:S01]  /*4d70*/  LDSM.16.MT88.4 R32, [R227+0x900] ;  /* 0x00090000e320783b */ /* 0x000fe20000004200 */
[--C-:B------:R-:W-:Y:S01]  /*4d80*/  FFMA.FTZ R180, R180, c[0x0][0x2d0], -R166.reuse ;  /* 0x0000b400b4b47a23 */ /* 0x100fe200000108a6 */
[----:B-1----:R-:W-:Y:S01]  /*4d90*/  FMNMX.FTZ R12, R12, R7, !PT ;  /* 0x000000070c0c7209 */ /* 0x002fe20007810000 */
[--C-:B------:R-:W-:Y:S01]  /*4da0*/  FFMA.FTZ R181, R181, c[0x0][0x2d0], -R166.reuse ;  /* 0x0000b400b5b57a23 */ /* 0x100fe200000108a6 */
[----:B------:R-:W-:Y:S01]  /*4db0*/  LDSM.16.MT88.4 R4, [R220+0x6100] ;  /* 0x00610000dc04783b */ /* 0x000fe20000004200 */
        /* <DEDUP_REMOVED lines=14> */
[----:B------:R-:W-:-:S02]  /*4ea0*/  FFMA.FTZ R175, R42, c[0x0][0x2d0], -R186 ;  /* 0x0000b4002aaf7a23 */ /* 0x000fc400000108ba */
[--C-:B------:R-:W-:Y:S01]  /*4eb0*/  FFMA.FTZ R169, R43, c[0x0][0x2d0], -R186.reuse ;  /* 0x0000b4002ba97a23 */ /* 0x100fe200000108ba */
[----:B------:R-:W-:Y:S01]  /*4ec0*/  MUFU.EX2 R172, R172 ;  /* 0x000000ac00ac7308 */ /* 0x000fe20000000800 */
[----:B------:R-:W2:Y:S01]  /*4ed0*/  LDSM.16.MT88.4 R40, [R227+0x2100] ;  /* 0x00210000e328783b */ /* 0x000ea20000004200 */
[--C-:B------:R-:W-:Y:S02]  /*4ee0*/  FFMA.FTZ R168, R10, c[0x0][0x2d0], -R186.reuse ;  /* 0x0000b4000aa87a23 */ /* 0x100fe400000108ba */
[--C-:B------:R-:W-:Y:S02]  /*4ef0*/  FFMA.FTZ R14, R9, c[0x0][0x2d0], -R186.reuse ;  /* 0x0000b400090e7a23 */ /* 0x100fe400000108ba */
[--C-:B------:R-:W-:Y:S02]  /*4f00*/  FFMA.FTZ R3, R8, c[0x0][0x2d0], -R186.reuse ;  /* 0x0000b40008037a23 */ /* 0x100fe400000108ba */
[----:B------:R-:W3:Y:S01]  /*4f10*/  MUFU.EX2 R174, R174 ;  /* 0x000000ae00ae7308 */ /* 0x000ee20000000800 */
[----:B------:R-:W4:Y:S01]  /*4f20*/  LDSM.16.MT88.4 R8, [R222+0x900] ;  /* 0x00090000de08783b */ /* 0x000f220000004200 */
[----:B-1----:R-:W-:Y:S01]  /*4f30*/  F2FP.PACK_AB R130, R173, R177 ;  /* 0x000000b1ad82723e */ /* 0x002fe200000000ff */
[----:B------:R-:W-:-:S02]  /*4f40*/  FFMA.FTZ R2, R16, c[0x0][0x2d0], -R186 ;  /* 0x0000b40010027a23 */ /* 0x000fc400000108ba */
[----:B------:R-:W1:Y:S01]  /*4f50*/  LDSM.16.MT88.4 R16, [R222+0x2900] ;  /* 0x00290000de10783b */ /* 0x000e620000004200 */
[--C-:B------:R-:W-:Y:S02]  /*4f60*/  FFMA.FTZ R187, R187, c[0x0][0x2d0], -R186.reuse ;  /* 0x0000b400bbbb7a23 */ /* 0x100fe400000108ba */
[----:B------:R-:W-:Y:S01]  /*4f70*/  MUFU.EX2 R175, R175 ;  /* 0x000000af00af7308 */ /* 0x000fe20000000800 */
[--C-:B------:R-:W-:Y:S02]  /*4f80*/  FFMA.FTZ R189, R189, c[0x0][0x2d0], -R186.reuse ;  /* 0x0000b400bdbd7a23 */ /* 0x100fe400000108ba */
[--C-:B------:R-:W-:Y:S02]  /*4f90*/  FFMA.FTZ R190, R190, c[0x0][0x2d0], -R186.reuse ;  /* 0x0000b400bebe7a23 */ /* 0x100fe400000108ba */
[----:B------:R-:W-:Y:S02]  /*4fa0*/  FFMA.FTZ R191, R191, c[0x0][0x2d0], -R186 ;  /* 0x0000b400bfbf7a23 */ /* 0x000fe400000108ba */
[----:B------:R-:W-:Y:S01]  /*4fb0*/  FFMA.FTZ R240, R165, c[0x0][0x2d0], -R166 ;  /* 0x0000b400a5f07a23 */ /* 0x000fe200000108a6 */
[----:B------:R-:W5:Y:S01]  /*4fc0*/  MUFU.EX2 R169, R169 ;  /* 0x000000a900a97308 */ /* 0x000f620000000800 */
[----:B---3--:R-:W-:Y:S01]  /*4fd0*/  F2FP.PACK_AB R129, R174, R172 ;  /* 0x000000acae81723e */ /* 0x008fe200000000ff */
[----:B------:R-:W-:-:S02]  /*4fe0*/  FFMA.FTZ R195, R164, c[0x0][0x2d0], -R186 ;  /* 0x0000b400a4c37a23 */ /* 0x000fc400000108ba */
[--C-:B------:R-:W-:Y:S01]  /*4ff0*/  FFMA.FTZ R188, R188, c[0x0][0x2d0], -R186.reuse ;  /* 0x0000b400bcbc7a23 */ /* 0x100fe200000108ba */
[----:B------:R-:W-:Y:S01]  /*5000*/  LDSM.16.MT88.4 R164, [R227+0x1900] ;  /* 0x00190000e3a4783b */ /* 0x000fe20000004200 */
[--C-:B------:R-:W-:Y:S02]  /*5010*/  FFMA.FTZ R185, R185, c[0x0][0x2d0], -R186.reuse ;  /* 0x0000b400b9b97a23 */ /* 0x100fe400000108ba */
[----:B------:R-:W-:Y:S01]  /*5020*/  MUFU.EX2 R176, R176 ;  /* 0x000000b000b07308 */ /* 0x000fe20000000800 */
[----:B------:R-:W-:Y:S02]  /*5030*/  FFMA.FTZ R239, R184, c[0x0][0x2d0], -R186 ;  /* 0x0000b400b8ef7a23 */ /* 0x000fe400000108ba */
[----:B------:R-:W-:Y:S02]  /*5040*/  FADD.FTZ R178, R179, R178 ;  /* 0x000000b2b3b27221 */ /* 0x000fe40000010000 */
[----:B------:R-:W-:Y:S02]  /*5050*/  FADD.FTZ R172, R172, R174 ;  /* 0x000000aeacac7221 */ /* 0x000fe40000010000 */
[----:B------:R-:W-:Y:S01]  /*5060*/  FADD.FTZ R177, R177, R178 ;  /* 0x000000b2b1b17221 */ /* 0x000fe20000010000 */
[----:B-----5:R-:W-:Y:S01]  /*5070*/  F2FP.PACK_AB R131, R169, R175 ;  /* 0x000000afa983723e */ /* 0x020fe200000000ff */
[----:B------:R-:W3:Y:S01]  /*5080*/  MUFU.EX2 R171, R171 ;  /* 0x000000ab00ab7308 */ /* 0x000ee20000000800 */
[----:B------:R-:W-:-:S02]  /*5090*/  FADD.FTZ R175, R175, R172 ;  /* 0x000000acafaf7221 */ /* 0x000fc40000010000 */
[----:B------:R-:W-:Y:S02]  /*50a0*/  FADD.FTZ R177, R173, R177 ;  /* 0x000000b1adb17221 */ /* 0x000fe40000010000 */
        /* <DEDUP_REMOVED lines=11> */
[C---:B--2---:R-:W-:Y:S02]  /*5160*/  HMMA.16816.F32 R36, R128.reuse, R40, RZ ;  /* 0x000000288024723c */ /* 0x044fe400000018ff */
[----:B------:R-:W2:Y:S06]  /*5170*/  MUFU.EX2 R2, R2 ;  /* 0x0000000200027308 */ /* 0x000eac0000000800 */
        /* <DEDUP_REMOVED lines=64> */
[C---:B--2---:R-:W-:Y:S08]  /*5580*/  HMMA.16816.F32 R52, R4.reuse, R8, R52 ;  /* 0x000000080434723c */ /* 0x044ff00000001834 */
[C---:B------:R-:W-:Y:S01]  /*5590*/  HMMA.16816.F32 R56, R4.reuse, R10, R56 ;  /* 0x0000000a0438723c */ /* 0x040fe20000001838 */
[----:B------:R-:W2:Y:S07]  /*55a0*/  LDSM.16.MT88.4 R8, [R220+0x4900] ;  /* 0x00490000dc08783b */ /* 0x000eae0000004200 */
[C---:B-1----:R-:W-:Y:S08]  /*55b0*/  HMMA.16816.F32 R84, R4.reuse, R16, R84 ;  /* 0x000000100454723c */ /* 0x042ff00000001854 */
[C---:B------:R-:W-:Y:S01]  /*55c0*/  HMMA.16816.F32 R88, R4.reuse, R18, R88 ;  /* 0x000000120458723c */ /* 0x040fe20000001858 */
[----:B------:R-:W1:Y:S07]  /*55d0*/  LDSM.16.MT88.4 R16, [R221+0x6900] ;  /* 0x00690000dd10783b */ /* 0x000e6e0000004200 */
        /* <DEDUP_REMOVED lines=45> */
[----:B------:R-:W-:Y:S01]  /*58b0*/  HMMA.16816.F32 R40, R4, R18, R40 ;  /* 0x000000120428723c */ /* 0x000fe20000001828 */
[----:B------:R-:W1:Y:S01]  /*58c0*/  LDSM.16.MT88.4 R16, [R221+0x5100] ;  /* 0x00510000dd10783b */ /* 0x000e620000004200 */
[----:B------:R-:W-:-:S04]  /*58d0*/  FADD.FTZ R190, R195, R190 ;  /* 0x000000bec3be7221 */ /* 0x000fc80000010000 */
[----:B------:R-:W-:Y:S02]  /*58e0*/  FADD.FTZ R190, R188, R190 ;  /* 0x000000bebcbe7221 */ /* 0x000fe40000010000 */
        /* <DEDUP_REMOVED lines=17> */
[----:B------:R-:W5:Y:S07]  /*5a00*/  LDSM.16.MT88.4 R32, [R227+0x5100] ;  /* 0x00510000e320783b */ /* 0x000f6e0000004200 */
        /* <DEDUP_REMOVED lines=37> */
[----:B------:R-:W-:-:S07]  /*5c60*/  FADD.FTZ R240, R240, R193 ;  /* 0x000000c1f0f07221 */ /* 0x000fce0000010000 */
[C---:B------:R-:W-:Y:S01]  /*5c70*/  HMMA.16816.F32 R40, R4.reuse, R18, R40 ;  /* 0x000000120428723c */ /* 0x040fe20000001828 */
[----:B------:R-:W1:Y:S07]  /*5c80*/  LDSM.16.MT88.4 R16, [R227+0x5900] ;  /* 0x00590000e310783b */ /* 0x000e6e0000004200 */
[C---:B--2---:R-:W-:Y:S08]  /*5c90*/  HMMA.16816.F32 R52, R4.reuse, R8, R52 ;  /* 0x000000080434723c */ /* 0x044ff00000001834 */
[C---:B------:R-:W-:Y:S01]  /*5ca0*/  HMMA.16816.F32 R56, R4.reuse, R10, R56 ;  /* 0x0000000a0438723c */ /* 0x040fe20000001838 */
[----:B------:R-:W2:Y:S07]  /*5cb0*/  LDSM.16.MT88.4 R8, [R227+0x7900] ;  /* 0x00790000e308783b */ /* 0x000eae0000004200 */
        /* <DEDUP_REMOVED lines=49> */
.L_x_2832:
[----:B------:R-:W-:Y:S02]  /*5fd0*/  UMOV UR5, 0x1 ;  /* 0x0000000100057882 */ /* 0x000fe40000000000 */
[----:B------:R-:W-:Y:S02]  /*5fe0*/  ULDC UR4, c[0x0][0x32c] ;  /* 0x0000cb0000047ab9 */ /* 0x000fe40000000800 */
[----:B------:R-:W-:-:S03]  /*5ff0*/  UISETP.NE.AND UP0, UPT, UR5, UR4, UPT ;  /* 0x000000040500728c */ /* 0x000fc6000bf05270 */
[----:B------:R-:W-:Y:S02]  /*6000*/  ULDC.64 UR4, c[0x0][0x330] ;  /* 0x0000cc0000047ab9 */ /* 0x000fe40000000a00 */
[----:B------:R-:W-:-:S07]  /*6010*/  UIMAD.WIDE.U32 UR28, UR26, UR4, URZ ;  /* 0x000000041a1c72a5 */ /* 0x000fce000f8e003f */
[----:B------:R-:W-:Y:S02]  /*6020*/  @UP0 UMOV UR27, UR29 ;  /* 0x0000001d001b0c82 */ /* 0x000fe40008000000 */
[----:B------:R-:W-:Y:S02]  /*6030*/  @UP0 USHF.R.U32.HI UR26, URZ, UR5, UR27 ;  /* 0x000000053f1a0299 */ /* 0x000fe4000801161b */
.L_x_2833:
[----:B------:R-:W-:Y:S02]  /*6040*/  ULDC UR4, c[0x0][0x32c] ;  /* 0x0000cb0000047ab9 */ /* 0x000fe40000000800 */
[----:B------:R-:W-:-:S04]  /*6050*/  UIMAD UR4, UR26, UR4, UR4 ;  /* 0x000000041a0472a4 */ /* 0x000fc8000f8e0204 */
[----:B------:R-:W-:-:S04]  /*6060*/  UISETP.LT.AND UP0, UPT, UR23, UR4, UPT ;  /* 0x000000041700728c */ /* 0x000fc8000bf01270 */
[----:B------:R-:W-:-:S04]  /*6070*/  USEL UR23, UR23, UR4, UP0 ;  /* 0x0000000417177287 */ /* 0x000fc80008000000 */
.L_x_2831:
        /* <DEDUP_REMOVED lines=18> */
.L_x_2845:
        /* <DEDUP_REMOVED lines=28> */
[----:B------:R-:W-:Y:S02]  /*6360*/  SHF.L.U64.HI R4, R200, 0x1, R241 ;  /* 0x00000001c8047819 */ /* 0x000fe400000102f1 */
[----:B------:R-:W-:Y:S01]  /*6370*/  LOP3.LUT R14, R14, 0xf, RZ, 0xc0, !PT ;  /* 0x0000000f0e0e7812 */ /* 0x000fe200078ec0ff */
[----:B------:R-:W-:Y:S05]  /*6380*/  IMAD.WIDE.U32 R6, R233, c[0x0][0x218], R6 ;  /* 0x00008600e9067a25 */ /* 0x000fea00078e0006 */
[----:B------:R-:W-:Y:S04]  /*6390*/  IADD3 R5, P0, R6, UR24, RZ ;  /* 0x0000001806057c10 */ /* 0x000fe8000ff1e0ff */
[----:B------:R-:W-:Y:S02]  /*63a0*/  IADD3.X R0, R7, UR20, R0, P0, !PT ;  /* 0x0000001407007c10 */ /* 0x000fe400087fe400 */
[C---:B------:R-:W-:Y:S04]  /*63b0*/  LEA R6, P0, R5.reuse, c[0x0][0x1f8], 0x1 ;  /* 0x00007e0005067a11 */ /* 0x040fe800078008ff */
[----:B------:R-:W-:Y:S01]  /*63c0*/  LEA.HI.X R5, R5, c[0x0][0x1fc], R0, 0x1, P0 ;  /* 0x00007f0005057a11 */ /* 0x000fe200000f0c00 */
[----:B------:R-:W5:Y:S01]  /*63d0*/  SHFL.IDX PT, R7, R6, 0x1, 0x181f ;  /* 0x00381f0006077f89 */ /* 0x000f6200000e0000 */
[----:B------:R-:W-:Y:S03]  /*63e0*/  IMAD.SHL.U32 R0, R200, 0x2, RZ ;  /* 0x00000002c8007824 */ /* 0x000fe600078e00ff */
[----:B------:R-:W4:Y:S04]  /*63f0*/  SHFL.IDX PT, R12, R5, 0x1, 0x181f ;  /* 0x00381f00050c7f89 */ /* 0x000f2800000e0000 */
[----:B------:R-:W3:Y:S04]  /*6400*/  SHFL.IDX PT, R6, R6, RZ, 0x181f ;  /* 0x00181fff06067589 */ /* 0x000ee800000e0000 */
[----:B------:R-:W2:Y:S01]  /*6410*/  SHFL.IDX PT, R5, R5, RZ, 0x181f ;  /* 0x00181fff05057589 */ /* 0x000ea200000e0000 */
[-C--:B-----5:R-:W-:Y:S04]  /*6420*/  IADD3 R22, P1, P0, R22, R7.reuse, R249 ;  /* 0x0000000716167210 */ /* 0x0a0fe8000783e0f9 */
[-C--:B----4-:R-:W-:Y:S02]  /*6430*/  IADD3.X R23, RZ, R12.reuse, R250, P1, P0 ;  /* 0x0000000cff177210 */ /* 0x090fe40000fe04fa */
[-C--:B------:R-:W-:Y:S04]  /*6440*/  IADD3 R20, P1, P0, R20, R7.reuse, R246 ;  /* 0x0000000714147210 */ /* 0x080fe8000783e0f6 */
[-CC-:B------:R-:W-:Y:S02]  /*6450*/  IADD3.X R21, RZ, R12.reuse, R247.reuse, P1, P0 ;  /* 0x0000000cff157210 */ /* 0x180fe40000fe04f7 */
[----:B------:R-:W-:Y:S04]  /*6460*/  IADD3 R14, P1, P0, R14, R7, R0 ;  /* 0x000000070e0e7210 */ /* 0x000fe8000783e000 */
[--C-:B------:R-:W-:Y:S02]  /*6470*/  IADD3.X R15, RZ, R12, R4.reuse, P1, P0 ;  /* 0x0000000cff0f7210 */ /* 0x100fe40000fe0404 */
[C---:B---3--:R-:W-:Y:S05]  /*6480*/  IADD3 R28, P0, R6.reuse, R0, RZ ;  /* 0x00000000061c7210 */ /* 0x048fea0007f1e0ff */
        /* <DEDUP_REMOVED lines=22> */
.L_x_2835:
        /* <DEDUP_REMOVED lines=204> */
[----:B------:R-:W-:Y:S01]  /*72b0*/  ISETP.NE.AND P1, PT, R232, 0x1, PT ;  /* 0x00000001e800780c */ /* 0x000fe20003f25270 */
[----:B------:R-:W-:Y:S01]  /*72c0*/  ULEA UR5, UR22, UR11, 0x6 ;  /* 0x0000000b16057291 */ /* 0x000fe2000f8e303f */
[----:B------:R-:W-:Y:S01]  /*72d0*/  IADD3 R174, -R248, 0x10, RZ ;  /* 0x00000010f8ae7810 */ /* 0x000fe20007ffe1ff */
[----:B------:R-:W-:Y:S01]  /*72e0*/  IMAD.MOV.U32 R233, RZ, RZ, RZ ;  /* 0x000000ffffe97224 */ /* 0x000fe200078e00ff */
[----:B------:R-:W-:Y:S02]  /*72f0*/  IADD3 R172, -R245, 0x10, RZ ;  /* 0x00000010f5ac7810 */ /* 0x000fe40007ffe1ff */
[----:B------:R-:W-:Y:S01]  /*7300*/  LOP3.LUT R174, R174, 0xf, RZ, 0xc0, !PT ;  /* 0x0000000faeae7812 */ /* 0x000fe200078ec0ff */
[----:B------:R-:W-:Y:S01]  /*7310*/  IMAD.U32 R234, RZ, RZ, UR5 ;  /* 0x00000005ffea7e24 */ /* 0x000fe2000f8e00ff */
[----:B------:R-:W-:Y:S02]  /*7320*/  LOP3.LUT R172, R172, 0xf, RZ, 0xc0, !PT ;  /* 0x0000000facac7812 */ /* 0x000fe400078ec0ff */
[----:B------:R-:W-:Y:S02]  /*7330*/  IADD3 R170, -R244, 0x10, RZ ;  /* 0x00000010f4aa7810 */ /* 0x000fe40007ffe1ff */
        /* <DEDUP_REMOVED lines=13> */
[----:B------:R1:W2:Y:S04]  /*7410*/  @!P2 LDG.E R233, [R164.64] ;  /* 0x00000012a4e9a981 */ /* 0x0002a8000c1e1900 */
[----:B------:R-:W-:Y:S04]  /*7420*/  IMAD R0, R0, c[0x0][0x1e0], RZ ;  /* 0x0000780000007a24 */ /* 0x000fe800078e02ff */
[----:B------:R-:W-:Y:S04]  /*7430*/  IMAD R0, R234, c[0x0][0x1e4], R0 ;  /* 0x00007900ea007a24 */ /* 0x000fe800078e0200 */
[----:B------:R-:W-:Y:S01]  /*7440*/  IMAD.IADD R167, R167, 0x1, R0 ;  /* 0x00000001a7a77824 */ /* 0x000fe200078e0200 */
[----:B-1----:R-:W-:Y:S02]  /*7450*/  SHF.L.U64.HI R164, R200, 0x1, R241 ;  /* 0x00000001c8a47819 */ /* 0x002fe400000102f1 */
[----:B--2---:R-:W-:Y:S01]  /*7460*/  SHF.R.S32.HI R165, RZ, 0x1f, R233 ;  /* 0x0000001fffa57819 */ /* 0x004fe200000114e9 */
[----:B------:R-:W-:Y:S04]  /*7470*/  IMAD.WIDE.U32 R166, R233, c[0x0][0x1f0], R166 ;  /* 0x00007c00e9a67a25 */ /* 0x000fe800078e00a6 */
[----:B------:R-:W-:Y:S01]  /*7480*/  IMAD R165, R165, c[0x0][0x1f0], RZ ;  /* 0x00007c00a5a57a24 */ /* 0x000fe200078e02ff */
[----:B------:R-:W-:Y:S03]  /*7490*/  IADD3 R0, P0, R166, UR16, RZ ;  /* 0x00000010a6007c10 */ /* 0x000fe6000ff1e0ff */
[----:B------:R-:W-:Y:S05]  /*74a0*/  IMAD R165, R233, c[0x0][0x1f4], R165 ;  /* 0x00007d00e9a57a24 */ /* 0x000fea00078e02a5 */
[----:B------:R-:W-:Y:S02]  /*74b0*/  IADD3.X R165, R167, UR9, R165, P0, !PT ;  /* 0x00000009a7a57c10 */ /* 0x000fe400087fe4a5 */
[C---:B------:R-:W-:Y:S04]  /*74c0*/  LEA R166, P0, R0.reuse, c[0x0][0x1c8], 0x1 ;  /* 0x0000720000a67a11 */ /* 0x040fe800078008ff */
[----:B------:R-:W-:Y:S01]  /*74d0*/  LEA.HI.X R165, R0, c[0x0][0x1cc], R165, 0x1, P0 ;  /* 0x0000730000a57a11 */ /* 0x000fe200000f0ca5 */
[----:B------:R-:W1:Y:S01]  /*74e0*/  SHFL.IDX PT, R167, R166, 0x1, 0x181f ;  /* 0x00381f00a6a77f89 */ /* 0x000e6200000e0000 */
[----:B------:R-:W-:Y:S03]  /*74f0*/  IMAD.SHL.U32 R0, R200, 0x2, RZ ;  /* 0x00000002c8007824 */ /* 0x000fe600078e00ff */
[----:B------:R-:W2:Y:S04]  /*7500*/  SHFL.IDX PT, R168, R165, 0x1, 0x181f ;  /* 0x00381f00a5a87f89 */ /* 0x000ea800000e0000 */
[----:B------:R-:W3:Y:S04]  /*7510*/  SHFL.IDX PT, R166, R166, RZ, 0x181f ;  /* 0x00181fffa6a67589 */ /* 0x000ee800000e0000 */
[----:B------:R-:W4:Y:S01]  /*7520*/  SHFL.IDX PT, R165, R165, RZ, 0x181f ;  /* 0x00181fffa5a57589 */ /* 0x000f2200000e0000 */
[-C--:B-1----:R-:W-:Y:S04]  /*7530*/  IADD3 R174, P1, P0, R174, R167.reuse, R249 ;  /* 0x000000a7aeae7210 */ /* 0x082fe8000783e0f9 */
[-C--:B--2---:R-:W-:Y:S02]  /*7540*/  IADD3.X R175, RZ, R168.reuse, R250, P1, P0 ;  /* 0x000000a8ffaf7210 */ /* 0x084fe40000fe04fa */
[-C--:B------:R-:W-:Y:S04]  /*7550*/  IADD3 R172, P1, P0, R172, R167.reuse, R246 ;  /* 0x000000a7acac7210 */ /* 0x080fe8000783e0f6 */
[-CC-:B------:R-:W-:Y:S02]  /*7560*/  IADD3.X R173, RZ, R168.reuse, R247.reuse, P1, P0 ;  /* 0x000000a8ffad7210 */ /* 0x180fe40000fe04f7 */
[----:B------:R-:W-:Y:S04]  /*7570*/  IADD3 R170, P1, P0, R170, R167, R0 ;  /* 0x000000a7aaaa7210 */ /* 0x000fe8000783e000 */
[--C-:B------:R-:W-:Y:S02]  /*7580*/  IADD3.X R171, RZ, R168, R164.reuse, P1, P0 ;  /* 0x000000a8ffab7210 */ /* 0x100fe40000fe04a4 */
[C---:B---3--:R-:W-:Y:S05]  /*7590*/  IADD3 R176, P0, R166.reuse, R0, RZ ;  /* 0x00000000a6b07210 */ /* 0x048fea0007f1e0ff */
        /* <DEDUP_REMOVED lines=22> */
.L_x_2836:
        /* <DEDUP_REMOVED lines=33> */
.L_x_2839:
[----:B------:R-:W-:Y:S04]  /*7910*/  MOV R166, 0x1 ;  /* 0x0000000100a67802 */ /* 0x000fe80000000f00 */
[----:B------:R-:W-:Y:S11]  /*7920*/  ISETP.NE.AND P0, PT, R166, c[0x0][0x32c], PT ;  /* 0x0000cb00a6007a0c */ /* 0x000ff60003f05270 */
[----:B------:R-:W-:Y:S02]  /*7930*/  @!UPT UIADD3 URZ, URZ, URZ, URZ ;  /* 0x0000003f3f3ff290 */ /* 0x000fe4000fffe03f */
[----:B------:R-:W-:Y:S05]  /*7940*/  @P0 IMAD.HI.U32 R166, R167, c[0x0][0x330], RZ ;  /* 0x0000cc00a7a60a27 */ /* 0x000fea00078e00ff */
[----:B------:R-:W-:Y:S02]  /*7950*/  @P0 SHF.R.U32.HI R167, RZ, c[0x0][0x334], R166 ;  /* 0x0000cd00ffa70a19 */ /* 0x000fe400000116a6 */
.L_x_2840:
[----:B------:R-:W-:Y:S05]  /*7960*/  BSYNC B0 ;  /* 0x0000000000007941 */ /* 0x000fea0003800000 */
.L_x_2838:
[----:B------:R-:W-:Y:S04]  /*7970*/  IMAD R167, R167, c[0x0][0x32c], -R0 ;  /* 0x0000cb00a7a77a24 */ /* 0x000fe800078e0a00 */
[----:B------:R-:W-:Y:S05]  /*7980*/  IMAD.IADD R167, R167, 0x1, -R237 ;  /* 0x00000001a7a77824 */ /* 0x000fea00078e0aed */
[----:B------:R-:W-:Y:S02]  /*7990*/  IADD3 R166, R167, c[0x0][0x32c], RZ ;  /* 0x0000cb00a7a67a10 */ /* 0x000fe40007ffe0ff */
[----:B------:R-:W-:Y:S02]  /*79a0*/  IMNMX R168, R168, R167, !PT ;  /* 0x000000a7a8a87217 */ /* 0x000fe40007800200 */
[----:B------:R-:W-:Y:S02]  /*79b0*/  IMNMX R169, R169, R166, PT ;  /* 0x000000a6a9a97217 */ /* 0x000fe40003800200 */
.L_x_2837:
        /* <DEDUP_REMOVED lines=85> */
.L_x_2843:
[----:B------:R-:W-:Y:S04]  /*7f10*/  MOV R4, 0x1 ;  /* 0x0000000100047802 */ /* 0x000fe80000000f00 */
[----:B------:R-:W-:Y:S11]  /*7f20*/  ISETP.NE.AND P0, PT, R4, c[0x0][0x32c], PT ;  /* 0x0000cb0004007a0c */ /* 0x000ff60003f05270 */
[----:B------:R-:W-:Y:S02]  /*7f30*/  @!UPT UIADD3 URZ, URZ, URZ, URZ ;  /* 0x0000003f3f3ff290 */ /* 0x000fe4000fffe03f */
[----:B------:R-:W-:Y:S05]  /*7f40*/  @P0 IMAD.HI.U32 R4, R5, c[0x0][0x330], RZ ;  /* 0x0000cc0005040a27 */ /* 0x000fea00078e00ff */
[----:B------:R-:W-:Y:S02]  /*7f50*/  @P0 SHF.R.U32.HI R5, RZ, c[0x0][0x334], R4 ;  /* 0x0000cd00ff050a19 */ /* 0x000fe40000011604 */
.L_x_2844:
[----:B------:R-:W-:Y:S05]  /*7f60*/  BSYNC B0 ;  /* 0x0000000000007941 */ /* 0x000fea0003800000 */
.L_x_2842:
[----:B------:R-:W-:Y:S04]  /*7f70*/  IMAD R0, R5, c[0x0][0x32c], -R0 ;  /* 0x0000cb0005007a24 */ /* 0x000fe800078e0a00 */
[----:B------:R-:W-:Y:S05]  /*7f80*/  IMAD.IADD R4, R0, 0x1, -R237 ;  /* 0x0000000100047824 */ /* 0x000fea00078e0aed */
[----:B------:R-:W-:Y:S02]  /*7f90*/  IADD3 R0, R4, c[0x0][0x32c], RZ ;  /* 0x0000cb0004007a10 */ /* 0x000fe40007ffe0ff */
[----:B------:R-:W-:Y:S02]  /*7fa0*/  IMNMX R164, R164, R4, !PT ;  /* 0x00000004a4a47217 */ /* 0x000fe40007800200 */
[----:B------:R-:W-:Y:S02]  /*7fb0*/  IMNMX R165, R165, R0, PT ;  /* 0x00000000a5a57217 */ /* 0x000fe40003800200 */
.L_x_2841:
        /* <DEDUP_REMOVED lines=52> */
[----:B------:R-:W-:Y:S01]  /*8300*/  FMNMX.FTZ R5, R193, R5, !PT ;  /* 0x00000005c1057209 */ /* 0x000fe20007810000 */
[----:B------:R-:W1:Y:S01]  /*8310*/  SHFL.BFLY PT, R4, R0, 0x2, 0x1f ;  /* 0x0c401f0000047f89 */ /* 0x000e6200000e0000 */
[----:B------:R-:W-:Y:S04]  /*8320*/  ISETP.LT.OR P0, PT, R165, 0x1a, P0 ;  /* 0x0000001aa500780c */ /* 0x000fe80000701670 */
        /* <DEDUP_REMOVED lines=105> */
[----:B------:R-:W-:Y:S02]  /*89c0*/  FMUL.FTZ R33, R3, R153 ;  /* 0x0000009903217220 */ /* 0x000fe40000410000 */
[--C-:B------:R-:W-:Y:S02]  /*89d0*/  FFMA.FTZ R177, R177, c[0x0][0x2d0], -R172.reuse ;  /* 0x0000b400b1b17a23 */ /* 0x100fe400000108ac */
[--C-:B------:R-:W-:Y:S01]  /*89e0*/  FFMA.FTZ R175, R175, c[0x0][0x2d0], -R172.reuse ;  /* 0x0000b400afaf7a23 */ /* 0x100fe200000108ac */
[----:B------:R-:W2:Y:S01]  /*89f0*/  MUFU.EX2 R184, R184 ;  /* 0x000000b800b87308 */ /* 0x000ea20000000800 */
[--C-:B------:R-:W-:Y:S02]  /*8a00*/  FFMA.FTZ R173, R173, c[0x0][0x2d0], -R172.reuse ;  /* 0x0000b400adad7a23 */ /* 0x100fe400000108ac */
        /* <DEDUP_REMOVED lines=8> */
[C---:B------:R-:W-:Y:S01]  /*8a90*/  FMUL.FTZ R6, R2.reuse, R162 ;  /* 0x000000a202067220 */ /* 0x040fe20000410000 */
[----:B------:R-:W-:Y:S01]  /*8aa0*/  MOV R162, R16 ;  /* 0x0000001000a27202 */ /* 0x000fe20000000f00 */
[C---:B------:R-:W-:Y:S01]  /*8ab0*/  FMUL.FTZ R10, R2.reuse, R158 ;  /* 0x0000009e020a7220 */ /* 0x040fe20000410000 */
[----:B------:R-:W1:Y:S01]  /*8ac0*/  MUFU.EX2 R182, R182 ;  /* 0x000000b600b67308 */ /* 0x000e620000000800 */
[----:B------:R-:W-:Y:S02]  /*8ad0*/  FMUL.FTZ R11, R2, R159 ;  /* 0x0000009f020b7220 */ /* 0x000fe40000410000 */
        /* <DEDUP_REMOVED lines=14> */
[C---:B------:R-:W-:Y:S01]  /*8bc0*/  FMUL.FTZ R42, R2.reuse, R42 ;  /* 0x0000002a022a7220 */ /* 0x040fe20000410000 */
[----:B------:R-:W-:Y:S01]  /*8bd0*/  LDSM.16.MT88.4 R144, [R222+0x900] ;  /* 0x00090000de90783b */ /* 0x000fe20000004200 */
[----:B------:R-:W-:Y:S01]  /*8be0*/  FMUL.FTZ R43, R2, R43 ;  /* 0x0000002b022b7220 */ /* 0x000fe20000410000 */
        /* <DEDUP_REMOVED lines=151> */
[C---:B------:R-:W-:Y:S03]  /*9560*/  FMUL.FTZ R127, R2.reuse, R127 ;  /* 0x0000007f027f7220 */ /* 0x040fe60000410000 */
[----:B------:R-:W5:Y:S01]  /*9570*/  MUFU.EX2 R194, R194 ;  /* 0x000000c200c27308 */ /* 0x000f620000000800 */
[----:B------:R-:W-:Y:S02]  /*9580*/  FFMA.FTZ R195, R195, c[0x0][0x2d0], -R172 ;  /* 0x0000b400c3c37a23 */ /* 0x000fe400000108ac */
[C---:B------:R-:W-:Y:S01]  /*9590*/  FMUL.FTZ R128, R3.reuse, R128 ;  /* 0x0000008003807220 */ /* 0x040fe20000410000 */
[C---:B-1----:R-:W-:Y:S03]  /*95a0*/  HMMA.16816.F32 R124, R168.reuse, R132, R124 ;  /* 0x00000084a87c723c */ /* 0x042fe6000000187c */
[C---:B------:R-:W-:Y:S02]  /*95b0*/  FMUL.FTZ R129, R3.reuse, R129 ;  /* 0x0000008103817220 */ /* 0x040fe40000410000 */
[C---:B------:R-:W-:Y:S01]  /*95c0*/  FMUL.FTZ R130, R2.reuse, R130 ;  /* 0x0000008202827220 */ /* 0x040fe20000410000 */
[----:B------:R-:W-:Y:S01]  /*95d0*/  MUFU.EX2 R197, R197 ;  /* 0x000000c500c57308 */ /* 0x000fe20000000800 */
[----:B------:R-:W-:Y:S01]  /*95e0*/  FMUL.FTZ R131, R2, R131 ;  /* 0x0000008302837220 */ /* 0x000fe20000410000 */
[----:B------:R-:W-:Y:S01]  /*95f0*/  F2FP.PACK_AB R132, R188, R187 ;  /* 0x000000bbbc84723e */ /* 0x000fe200000000ff */
[----:B------:R-:W-:Y:S03]  /*9600*/  FFMA.FTZ R181, R3, R240, R181 ;  /* 0x000000f003b57223 */ /* 0x000fe600000100b5 */
[----:B--2---:R-:W-:Y:S01]  /*9610*/  F2FP.PACK_AB R133, R192, R191 ;  /* 0x000000bfc085723e */ /* 0x004fe200000000ff */
[----:B------:R-:W-:Y:S01]  /*9620*/  FFMA.FTZ R185, R2, R239, R185 ;  /* 0x000000ef02b97223 */ /* 0x000fe200000100b9 */
[----:B------:R-:W-:Y:S02]  /*9630*/  HMMA.16816.F32 R128, R168, R134, R128 ;  /* 0x00000086a880723c */ /* 0x000fe40000001880 */
[----:B------:R-:W-:Y:S01]  /*9640*/  MUFU.EX2 R196, R196 ;  /* 0x000000c400c47308 */ /* 0x000fe20000000800 */
[----:B------:R-:W-:Y:S01]  /*9650*/  MOV R3, R0 ;  /* 0x0000000000037202 */ /* 0x000fe20000000f00 */
[----:B------:R-:W-:Y:S02]  /*9660*/  FADD.FTZ R181, R167, R181 ;  /* 0x000000b5a7b57221 */ /* 0x000fe40000010000 */
[----:B------:R-:W-:Y:S01]  /*9670*/  FADD.FTZ R185, R184, R185 ;  /* 0x000000b9b8b97221 */ /* 0x000fe20000010000 */
[----:B------:R-:W-:Y:S01]  /*9680*/  F2FP.PACK_AB R134, R190, R189 ;  /* 0x000000bdbe86723e */ /* 0x000fe200000000ff */
[----:B------:R-:W-:Y:S01]  /*9690*/  FADD.FTZ R166, R166, R181 ;  /* 0x000000b5a6a67221 */ /* 0x000fe20000010000 */
[----:B-----5:R-:W-:Y:S03]  /*96a0*/  F2FP.PACK_AB R135, R194, R193 ;  /* 0x000000c1c287723e */ /* 0x020fe600000000ff */
[----:B------:R-:W-:Y:S01]  /*96b0*/  MOV R171, R162 ;  /* 0x000000a200ab7202 */ /* 0x000fe20000000f00 */
[----:B------:R-:W-:Y:S01]  /*96c0*/  MUFU.EX2 R195, R195 ;  /* 0x000000c300c37308 */ /* 0x000fe20000000800 */
[----:B------:R-:W-:Y:S01]  /*96d0*/  MOV R170, R161 ;  /* 0x000000a100aa7202 */ /* 0x000fe20000000f00 */
[----:B------:R-:W-:Y:S01]  /*96e0*/  FADD.FTZ R185, R183, R185 ;  /* 0x000000b9b7b97221 */ /* 0x000fe20000010000 */
[C---:B---3--:R-:W-:Y:S05]  /*96f0*/  HMMA.16816.F32 R4, R132.reuse, R136, R4 ;  /* 0x000000888404723c */ /* 0x048fea0000001804 */
[----:B------:R-:W-:Y:S01]  /*9700*/  MOV R169, R160 ;  /* 0x000000a000a97202 */ /* 0x000fe20000000f00 */
[----:B------:R-:W-:Y:S01]  /*9710*/  FADD.FTZ R166, R180, R166 ;  /* 0x000000a6b4a67221 */ /* 0x000fe20000010000 */
[----:B------:R-:W-:Y:S01]  /*9720*/  LDSM.16.MT88.4 R160, [R222+0x4900] ;  /* 0x00490000dea0783b */ /* 0x000fe20000004200 */
[C---:B------:R-:W-:Y:S04]  /*9730*/  HMMA.16816.F32 R8, R132.reuse, R138, R8 ;  /* 0x0000008a8408723c */ /* 0x040fe80000001808 */
[----:B------:R-:W-:Y:S02]  /*9740*/  FADD.FTZ R182, R182, R185 ;  /* 0x000000b9b6b67221 */ /* 0x000fe40000010000 */
[----:B------:R-:W-:Y:S01]  /*9750*/  FADD.FTZ R187, R187, R166 ;  /* 0x000000a6bbbb7221 */ /* 0x000fe20000010000 */
[----:B------:R-:W1:Y:S01]  /*9760*/  LDSM.16.MT88.4 R136, [R222+0x2900] ;  /* 0x00290000de88783b */ /* 0x000e620000004200 */
        /* <DEDUP_REMOVED lines=11> */
[----:B------:R-:W2:Y:S03]  /*9820*/  LDSM.16.MT88.4 R140, [R221+0x2900] ;  /* 0x00290000dd8c783b */ /* 0x000ea60000004200 */
[----:B------:R-:W-:Y:S04]  /*9830*/  FADD.FTZ R194, R194, R192 ;  /* 0x000000c0c2c27221 */ /* 0x000fe80000010000 */
        /* <DEDUP_REMOVED lines=12> */
[C---:B------:R-:W-:Y:S07]  /*9900*/  HMMA.16816.F32 R60, R132.reuse, R144, R60 ;  /* 0x00000090843c723c */ /* 0x040fee000000183c */
[--C-:B------:R-:W-:Y:S01]  /*9910*/  FFMA.FTZ R144, R169, c[0x0][0x2d0], -R186.reuse ;  /* 0x0000b400a9907a23 */ /* 0x100fe200000108ba */
[C---:B------:R-:W-:Y:S03]  /*9920*/  HMMA.16816.F32 R64, R132.reuse, R146, R64 ;  /* 0x000000928440723c */ /* 0x040fe60000001840 */
[----:B------:R4:W-:Y:S05]  /*9930*/  MUFU.EX2 R169, R144 ;  /* 0x0000009000a97308 */ /* 0x0009ea0000000800 */
[C---:B------:R-:W-:Y:S08]  /*9940*/  HMMA.16816.F32 R68, R132.reuse, R156, R68 ;  /* 0x0000009c8444723c */ /* 0x040ff00000001844 */
[C---:B------:R-:W-:Y:S01]  /*9950*/  HMMA.16816.F32 R72, R132.reuse, R158, R72 ;  /* 0x0000009e8448723c */ /* 0x040fe20000001848 */
[----:B------:R-:W-:Y:S07]  /*9960*/  LDSM.16.MT88.4 R156, [R220+0x1100] ;  /* 0x00110000dc9c783b */ /* 0x000fee0000004200 */
[C---:B------:R-:W-:Y:S01]  /*9970*/  HMMA.16816.F32 R76, R132.reuse, R160, R76 ;  /* 0x000000a0844c723c */ /* 0x040fe2000000184c */
[----:B----4-:R-:W4:Y:S07]  /*9980*/  LDSM.16.MT88.4 R144, [R222+0x6900] ;  /* 0x00690000de90783b */ /* 0x010f2e0000004200 */
[C---:B------:R-:W-:Y:S01]  /*9990*/  HMMA.16816.F32 R80, R132.reuse, R162, R80 ;  /* 0x000000a28450723c */ /* 0x040fe20000001850 */
[----:B------:R-:W-:Y:S07]  /*99a0*/  LDSM.16.MT88.4 R160, [R222+0x5100] ;  /* 0x00510000dea0783b */ /* 0x000fee0000004200 */
[C---:B---3--:R-:W-:Y:S07]  /*99b0*/  HMMA.16816.F32 R84, R132.reuse, R148, R84 ;  /* 0x000000948454723c */ /* 0x048fee0000001854 */
[--C-:B------:R-:W-:Y:S01]  /*99c0*/  FFMA.FTZ R148, R170, c[0x0][0x2d0], -R186.reuse ;  /* 0x0000b400aa947a23 */ /* 0x100fe200000108ba */
[C---:B------:R-:W-:Y:S03]  /*99d0*/  HMMA.16816.F32 R88, R132.reuse, R150, R88 ;  /* 0x000000968458723c */ /* 0x040fe60000001858 */
[----:B------:R3:W5:Y:S01]  /*99e0*/  MUFU.EX2 R170, R148 ;  /* 0x0000009400aa7308 */ /* 0x0007620000000800 */
[----:B------:R-:W-:Y:S04]  /*99f0*/  FFMA.FTZ R186, R174, c[0x0][0x2d0], -R186 ;  /* 0x0000b400aeba7a23 */ /* 0x000fe800000108ba */
[C---:B-1----:R-:W-:Y:S05]  /*9a00*/  HMMA.16816.F32 R92, R132.reuse, R136, R92 ;  /* 0x00000088845c723c */ /* 0x042fea000000185c */
[----:B------:R-:W-:Y:S02]  /*9a10*/  MUFU.EX2 R186, R186 ;  /* 0x000000ba00ba7308 */ /* 0x000fe40000000800 */
[--C-:B------:R-:W-:Y:S01]  /*9a20*/  FFMA.FTZ R136, R171, c[0x0][0x2d0], -R172.reuse ;  /* 0x0000b400ab887a23 */ /* 0x100fe200000108ac */
[C---:B------:R-:W-:Y:S04]  /*9a30*/  HMMA.16816.F32 R96, R132.reuse, R138, R96 ;  /* 0x0000008a8460723c */ /* 0x040fe80000001860 */
[----:B------:R-:W-:Y:S03]  /*9a40*/  FFMA.FTZ R172, R165, c[0x0][0x2d0], -R172 ;  /* 0x0000b400a5ac7a23 */ /* 0x000fe600000108ac */
[----:B------:R1:W1:Y:S01]  /*9a50*/  MUFU.EX2 R168, R136 ;  /* 0x0000008800a87308 */ /* 0x0002620000000800 */
[C---:B--2---:R-:W-:Y:S01]  /*9a60*/  HMMA.16816.F32 R100, R132.reuse, R140, R100 ;  /* 0x0000008c8464723c */ /* 0x044fe20000001864 */
[----:B---3--:R-:W2:Y:S07]  /*9a70*/  LDSM.16.MT88.4 R148, [R221+0x6900] ;  /* 0x00690000dd94783b */ /* 0x008eae0000004200 */
[C---:B------:R-:W-:Y:S01]  /*9a80*/  HMMA.16816.F32 R104, R132.reuse, R142, R104 ;  /* 0x0000008e8468723c */ /* 0x040fe20000001868 */
[----:B------:R-:W-:Y:S01]  /*9a90*/  MUFU.EX2 R171, R177 ;  /* 0x000000b100ab7308 */ /* 0x000fe20000000800 */
[----:B------:R-:W-:Y:S06]  /*9aa0*/  LDSM.16.MT88.4 R140, [R227+0x1100] ;  /* 0x00110000e38c783b */ /* 0x000fec0000004200 */
[C---:B----4-:R-:W-:Y:S03]  /*9ab0*/  HMMA.16816.F32 R108, R132.reuse, R144, R108 ;  /* 0x00000090846c723c */ /* 0x050fe6000000186c */
[----:B------:R-:W-:Y:S01]  /*9ac0*/  MUFU.EX2 R165, R172 ;  /* 0x000000ac00a57308 */ /* 0x000fe20000000800 */
[----:B-1----:R-:W1:Y:S04]  /*9ad0*/  LDSM.16.MT88.4 R136, [R220+0x6900] ;  /* 0x00690000dc88783b */ /* 0x002e680000004200 */
[C---:B------:R-:W-:Y:S04]  /*9ae0*/  HMMA.16816.F32 R112, R132.reuse, R146, R112 ;  /* 0x000000928470723c */ /* 0x040fe80000001870 */
[----:B------:R-:W3:Y:S04]  /*9af0*/  LDSM.16.MT88.4 R144, [R221+0x1100] ;  /* 0x00110000dd90783b */ /* 0x000ee80000004200 */
[C---:B--2---:R-:W-:Y:S08]  /*9b00*/  HMMA.16816.F32 R116, R132.reuse, R148, R116 ;  /* 0x000000948474723c */ /* 0x044ff00000001874 */
[C---:B------:R-:W-:Y:S01]  /*9b10*/  HMMA.16816.F32 R120, R132.reuse, R150, R120 ;  /* 0x000000968478723c */ /* 0x040fe20000001878 */
[----:B------:R-:W-:Y:S07]  /*9b20*/  LDSM.16.MT88.4 R148, [R221+0x3100] ;  /* 0x00310000dd94783b */ /* 0x000fee0000004200 */
[C---:B-1----:R-:W-:Y:S08]  /*9b30*/  HMMA.16816.F32 R124, R132.reuse, R136, R124 ;  /* 0x00000088847c723c */ /* 0x042ff0000000187c */
[----:B------:R-:W-:Y:S01]  /*9b40*/  HMMA.16816.F32 R128, R132, R138, R128 ;  /* 0x0000008a8480723c */ /* 0x000fe20000001880 */
[----:B------:R-:W1:Y:S06]  /*9b50*/  LDSM.16.MT88.4 R136, [R227+0x3100] ;  /* 0x00310000e388783b */ /* 0x000e6c0000004200 */
[----:B-----5:R-:W-:Y:S02]  /*9b60*/  F2FP.PACK_AB R132, R170, R169 ;  /* 0x000000a9aa84723e */ /* 0x020fe400000000ff */
[----:B------:R-:W-:Y:S03]  /*9b70*/  F2FP.PACK_AB R134, R198, R199 ;  /* 0x000000c7c686723e */ /* 0x000fe600000000ff */
[----:B------:R-:W-:Y:S02]  /*9b80*/  F2FP.PACK_AB R133, R197, R168 ;  /* 0x000000a8c585723e */ /* 0x000fe400000000ff */
[----:B------:R-:W-:Y:S07]  /*9b90*/  F2FP.PACK_AB R135, R195, R196 ;  /* 0x000000c4c387723e */ /* 0x000fee00000000ff */
[C---:B------:R-:W-:Y:S08]  /*9ba0*/  HMMA.16816.F32 R4, R132.reuse, R140, R4 ;  /* 0x0000008c8404723c */ /* 0x040ff00000001804 */
[C---:B------:R-:W-:Y:S01]  /*9bb0*/  HMMA.16816.F32 R8, R132.reuse, R142, R8 ;  /* 0x0000008e8408723c */ /* 0x040fe20000001808 */
[----:B------:R-:W2:Y:S07]  /*9bc0*/  LDSM.16.MT88.4 R140, [R222+0x3100] ;  /* 0x00310000de8c783b */ /* 0x000eae0000004200 */
[C---:B------:R-:W-:Y:S08]  /*9bd0*/  HMMA.16816.F32 R12, R132.reuse, R152, R12 ;  /* 0x00000098840c723c */ /* 0x040ff0000000180c */
[C---:B------:R-:W-:Y:S01]  /*9be0*/  HMMA.16816.F32 R16, R132.reuse, R154, R16 ;  /* 0x0000009a8410723c */ /* 0x040fe20000001810 */
[----:B------:R-:W4:Y:S07]  /*9bf0*/  LDSM.16.MT88.4 R152, [R220+0x3100] ;  /* 0x00310000dc98783b */ /* 0x000f2e0000004200 */
[C---:B---3--:R-:W-:Y:S08]  /*9c00*/  HMMA.16816.F32 R20, R132.reuse, R144, R20 ;  /* 0x000000908414723c */ /* 0x048ff00000001814 */
        /* <DEDUP_REMOVED lines=14> */
[C---:B----4-:R-:W-:Y:S07]  /*9cf0*/  HMMA.16816.F32 R60, R132.reuse, R152, R60 ;  /* 0x00000098843c723c */ /* 0x050fee000000183c */
[----:B------:R-:W-:Y:S01]  /*9d00*/  MOV R153, R169 ;  /* 0x000000a900997202 */ /* 0x000fe20000000f00 */
[C---:B------:R-:W-:Y:S01]  /*9d10*/  HMMA.16816.F32 R64, R132.reuse, R154, R64 ;  /* 0x0000009a8440723c */ /* 0x040fe20000001840 */
[----:B------:R-:W-:Y:S03]  /*9d20*/  MUFU.EX2 R169, R176 ;  /* 0x000000b000a97308 */ /* 0x000fe60000000800 */
[----:B------:R-:W-:Y:S04]  /*9d30*/  MOV R152, R168 ;  /* 0x000000a800987202 */ /* 0x000fe80000000f00 */
[C---:B---3--:R-:W-:Y:S03]  /*9d40*/  HMMA.16816.F32 R68, R132.reuse, R144, R68 ;  /* 0x000000908444723c */ /* 0x048fe60000001844 */
[----:B------:R-:W-:Y:S05]  /*9d50*/  MUFU.EX2 R168, R175 ;  /* 0x000000af00a87308 */ /* 0x000fea0000000800 */
[C---:B------:R-:W-:Y:S01]  /*9d60*/  HMMA.16816.F32 R72, R132.reuse, R146, R72 ;  /* 0x000000928448723c */ /* 0x040fe20000001848 */
[----:B------:R-:W3:Y:S07]  /*9d70*/  LDSM.16.MT88.4 R144, [R222+0x7100] ;  /* 0x00710000de90783b */ /* 0x000eee0000004200 */
[C---:B------:R-:W-:Y:S01]  /*9d80*/  HMMA.16816.F32 R76, R132.reuse, R160, R76 ;  /* 0x000000a0844c723c */ /* 0x040fe2000000184c */
[----:B------:R-:W-:Y:S06]  /*9d90*/  MUFU.EX2 R161, R178 ;  /* 0x000000b200a17308 */ /* 0x000fec0000000800 */
[----:B------:R-:W-:Y:S01]  /*9da0*/  MOV R160, R170 ;  /* 0x000000aa00a07202 */ /* 0x000fe20000000f00 */
[C---:B------:R-:W-:Y:S03]  /*9db0*/  HMMA.16816.F32 R80, R132.reuse, R162, R80 ;  /* 0x000000a28450723c */ /* 0x040fe60000001850 */
[----:B------:R4:W2:Y:S05]  /*9dc0*/  MUFU.EX2 R163, R179 ;  /* 0x000000b300a37308 */ /* 0x0008aa0000000800 */
[C---:B-----5:R-:W-:Y:S05]  /*9dd0*/  HMMA.16816.F32 R84, R132.reuse, R156, R84 ;  /* 0x0000009c8454723c */ /* 0x060fea0000001854 */
[----:B------:R5:W2:Y:S03]  /*9de0*/  MUFU.EX2 R170, R173 ;  /* 0x000000ad00aa7308 */ /* 0x000aa60000000800 */
[C---:B------:R-:W-:Y:S01]  /*9df0*/  HMMA.16816.F32 R88, R132.reuse, R158, R88 ;  /* 0x0000009e8458723c */ /* 0x040fe20000001858 */
[----:B------:R-:W-:Y:S07]  /*9e00*/  LDSM.16.MT88.4 R156, [R227+0x1900] ;  /* 0x00190000e39c783b */ /* 0x000fee0000004200 */
[C---:B-1----:R-:W-:Y:S01]  /*9e10*/  HMMA.16816.F32 R92, R132.reuse, R136, R92 ;  /* 0x00000088845c723c */ /* 0x042fe2000000185c */
[----:B----4-:R-:W-:Y:S07]  /*9e20*/  LDSM.16.MT88.4 R176, [R222+0x3900] ;  /* 0x00390000deb0783b */ /* 0x010fee0000004200 */
[C---:B------:R-:W-:Y:S01]  /*9e30*/  HMMA.16816.F32 R96, R132.reuse, R138, R96 ;  /* 0x0000008a8460723c */ /* 0x040fe20000001860 */
[----:B------:R-:W1:Y:S07]  /*9e40*/  LDSM.16.MT88.4 R136, [R220+0x7100] ;  /* 0x00710000dc88783b */ /* 0x000e6e0000004200 */
[C---:B--2---:R-:W-:Y:S01]  /*9e50*/  HMMA.16816.F32 R100, R132.reuse, R140, R100 ;  /* 0x0000008c8464723c */ /* 0x044fe20000001864 */
[----:B-----5:R-:W-:Y:S07]  /*9e60*/  LDSM.16.MT88.4 R172, [R227+0x3900] ;  /* 0x00390000e3ac783b */ /* 0x020fee0000004200 */
[C---:B------:R-:W-:Y:S01]  /*9e70*/  HMMA.16816.F32 R104, R132.reuse, R142, R104 ;  /* 0x0000008e8468723c */ /* 0x040fe20000001868 */
[----:B------:R-:W2:Y:S07]  /*9e80*/  LDSM.16.MT88.4 R140, [R222+0x1900] ;  /* 0x00190000de8c783b */ /* 0x000eae0000004200 */
[C---:B---3--:R-:W-:Y:S08]  /*9e90*/  HMMA.16816.F32 R108, R132.reuse, R144, R108 ;  /* 0x00000090846c723c */ /* 0x048ff0000000186c */
[C---:B------:R-:W-:Y:S01]  /*9ea0*/  HMMA.16816.F32 R112, R132.reuse, R146, R112 ;  /* 0x000000928470723c */ /* 0x040fe20000001870 */
[----:B------:R-:W3:Y:S07]  /*9eb0*/  LDSM.16.MT88.4 R144, [R221+0x1900] ;  /* 0x00190000dd90783b */ /* 0x000eee0000004200 */
        /* <DEDUP_REMOVED lines=13> */
[----:B------:R-:W-:Y:S02]  /*9f90*/  MOV R139, R168 ;  /* 0x000000a8008b7202 */ /* 0x000fe40000000f00 */
[----:B------:R-:W-:Y:S02]  /*9fa0*/  F2FP.PACK_AB R168, R136, R150 ;  /* 0x0000009688a8723e */ /* 0x000fe400000000ff */
[-C--:B------:R-:W-:Y:S02]  /*9fb0*/  F2FP.PACK_AB R170, R186, R138.reuse ;  /* 0x0000008abaaa723e */ /* 0x080fe400000000ff */
[----:B------:R-:W-:Y:S02]  /*9fc0*/  F2FP.PACK_AB R169, R139, R137 ;  /* 0x000000898ba9723e */ /* 0x000fe400000000ff */
[-C--:B------:R-:W-:Y:S07]  /*9fd0*/  F2FP.PACK_AB R171, R165, R135.reuse ;  /* 0x00000087a5ab723e */ /* 0x080fee00000000ff */
[C---:B------:R-:W-:Y:S01]  /*9fe0*/  HMMA.16816.F32 R160, R168.reuse, R156, R4 ;  /* 0x0000009ca8a0723c */ /* 0x040fe20000001804 */
[----:B------:R-:W1:Y:S07]  /*9ff0*/  LDSM.16.MT88.4 R4, [R221+0x3900] ;  /* 0x00390000dd04783b */ /* 0x000e6e0000004200 */
[C---:B------:R-:W-:Y:S07]  /*a000*/  HMMA.16816.F32 R156, R168.reuse, R158, R8 ;  /* 0x0000009ea89c723c */ /* 0x040fee0000001808 */
[----:B------:R-:W-:Y:S02]  /*a010*/  MOV R8, R135 ;  /* 0x0000008700087202 */ /* 0x000fe40000000f00 */
[C---:B--2---:R-:W-:Y:S03]  /*a020*/  HMMA.16816.F32 R132, R168.reuse, R140, R12 ;  /* 0x0000008ca884723c */ /* 0x044fe6000000180c */
[----:B------:R-:W-:Y:S02]  /*a030*/  MOV R9, R138 ;  /* 0x0000008a00097202 */ /* 0x000fe40000000f00 */
[----:B------:R-:W-:Y:S02]  /*a040*/  MOV R10, R139 ;  /* 0x0000008b000a7202 */ /* 0x000fe40000000f00 */
[----:B------:R-:W-:Y:S02]  /*a050*/  MOV R11, R136 ;  /* 0x00000088000b7202 */ /* 0x000fe40000000f00 */
[----:B------:R-:W-:Y:S02]  /*a060*/  MOV R15, R137 ;  /* 0x00000089000f7202 */ /* 0x000fe40000000f00 */
[C---:B------:R-:W-:Y:S07]  /*a070*/  HMMA.16816.F32 R136, R168.reuse, R142, R16 ;  /* 0x0000008ea888723c */ /* 0x040fee0000001810 */
[----:B------:R-:W-:Y:S01]  /*a080*/  MOV R19, R150 ;  /* 0x0000009600137202 */ /* 0x000fe20000000f00 */
[C---:B---3--:R-:W-:Y:S04]  /*a090*/  HMMA.16816.F32 R140, R168.reuse, R144, R20 ;  /* 0x00000090a88c723c */ /* 0x048fe80000001814 */
[----:B------:R-:W-:Y:S02]  /*a0a0*/  MOV R18, R15 ;  /* 0x0000000f00127202 */ /* 0x000fe40000000f00 */
[----:B------:R-:W-:Y:S01]  /*a0b0*/  LDSM.16.MT88.4 R12, [R227+0x5900] ;  /* 0x00590000e30c783b */ /* 0x000fe20000004200 */
[----:B------:R-:W-:Y:S01]  /*a0c0*/  MOV R21, R151 ;  /* 0x0000009700157202 */ /* 0x000fe20000000f00 */
[C---:B------:R-:W-:Y:S04]  /*a0d0*/  HMMA.16816.F32 R144, R168.reuse, R146, R24 ;  /* 0x00000092a890723c */ /* 0x040fe80000001818 */
[----:B------:R-:W-:Y:S02]  /*a0e0*/  MOV R22, R148 ;  /* 0x0000009400167202 */ /* 0x000fe40000000f00 */
[----:B------:R-:W-:Y:S01]  /*a0f0*/  MOV R23, R149 ;  /* 0x0000009500177202 */ /* 0x000fe20000000f00 */
[----:B------:R-:W-:Y:S01]  /*a100*/  LDSM.16.MT88.4 R24, [R220+0x5900] ;  /* 0x00590000dc18783b */ /* 0x000fe20000004200 */
[C---:B----4-:R-:W-:Y:S07]  /*a110*/  HMMA.16816.F32 R148, R168.reuse, R152, R28 ;  /* 0x00000098a894723c */ /* 0x050fee000000181c */
[----:B------:R-:W-:Y:S01]  /*a120*/  LDSM.16.MT88.4 R28, [R227+0x7900] ;  /* 0x00790000e31c783b */ /* 0x000fe20000004200 */
        /* <DEDUP_REMOVED lines=10> */
[----:B------:R-:W-:Y:S02]  /*a1d0*/  MOV R172, R19 ;  /* 0x0000001300ac7202 */ /* 0x000fe40000000f00 */
[----:B------:R-:W3:Y:S01]  /*a1e0*/  LDSM.16.MT88.4 R16, [R222+0x5900] ;  /* 0x00590000de10783b */ /* 0x000ee20000004200 */
[----:B------:R-:W-:Y:S01]  /*a1f0*/  MOV R175, R21 ;  /* 0x0000001500af7202 */ /* 0x000fe20000000f00 */
[C---:B------:R-:W-:Y:S04]  /*a200*/  HMMA.16816.F32 R48, R168.reuse, R178, R48 ;  /* 0x000000b2a830723c */ /* 0x040fe80000001830 */
[----:B------:R-:W-:Y:S02]  /*a210*/  MOV R174, R22 ;  /* 0x0000001600ae7202 */ /* 0x000fe40000000f00 */
[----:B------:R-:W-:Y:S02]  /*a220*/  MOV R177, R23 ;  /* 0x0000001700b17202 */ /* 0x000fe40000000f00 */
[C---:B-1----:R-:W-:Y:S01]  /*a230*/  HMMA.16816.F32 R52, R168.reuse, R4, R52 ;  /* 0x00000004a834723c */ /* 0x042fe20000001834 */
[----:B------:R-:W1:Y:S03]  /*a240*/  LDSM.16.MT88.4 R20, [R221+0x5900] ;  /* 0x00590000dd14783b */ /* 0x000e660000004200 */
[----:B------:R-:W-:Y:S02]  /*a250*/  FADD.FTZ R2, R177, R2 ;  /* 0x00000002b1027221 */ /* 0x000fe40000010000 */
[----:B------:R-:W-:Y:S02]  /*a260*/  FADD.FTZ R194, R174, R194 ;  /* 0x000000c2aec27221 */ /* 0x000fe40000010000 */
[C---:B------:R-:W-:Y:S01]  /*a270*/  HMMA.16816.F32 R56, R168.reuse, R6, R56 ;  /* 0x00000006a838723c */ /* 0x040fe20000001838 */
[----:B------:R-:W4:Y:S03]  /*a280*/  LDSM.16.MT88.4 R4, [R222+0x7900] ;  /* 0x00790000de04783b */ /* 0x000f260000004200 */
[----:B------:R-:W-:Y:S02]  /*a290*/  FADD.FTZ R2, R175, R2 ;  /* 0x00000002af027221 */ /* 0x000fe40000010000 */
[----:B------:R-:W-:Y:S02]  /*a2a0*/  FADD.FTZ R197, R197, R194 ;  /* 0x000000c2c5c57221 */ /* 0x000fe40000010000 */
[----:B------:R-:W-:Y:S04]  /*a2b0*/  FADD.FTZ R199, R199, R2 ;  /* 0x00000002c7c77221 */ /* 0x000fe80000010000 */
[----:B------:R-:W-:Y:S01]  /*a2c0*/  FADD.FTZ R197, R196, R197 ;  /* 0x000000c5c4c57221 */ /* 0x000fe20000010000 */
        /* <DEDUP_REMOVED lines=12> */
[----:B------:R-:W5:Y:S03]  /*a390*/  LDSM.16.MT88.4 R12, [R220+0x7900] ;  /* 0x00790000dc0c783b */ /* 0x000f660000004200 */
[----:B------:R-:W-:Y:S02]  /*a3a0*/  FADD.FTZ R195, R35, R195 ;  /* 0x000000c323c37221 */ /* 0x000fe40000010000 */
[----:B------:R-:W-:Y:S01]  /*a3b0*/  FADD.FTZ R240, R186, R2 ;  /* 0x00000002baf07221 */ /* 0x000fe20000010000 */
[-C--:B------:R-:W-:Y:S01]  /*a3c0*/  MOV R2, R164.reuse ;  /* 0x000000a400027202 */ /* 0x080fe20000000f00 */
[C---:B---3--:R-:W-:Y:S04]  /*a3d0*/  HMMA.16816.F32 R76, R168.reuse, R16, R76 ;  /* 0x00000010a84c723c */ /* 0x048fe8000000184c */
[----:B------:R-:W-:Y:S04]  /*a3e0*/  FADD.FTZ R239, R165, R195 ;  /* 0x000000c3a5ef7221 */ /* 0x000fe80000010000 */
[C---:B------:R-:W-:Y:S08]  /*a3f0*/  HMMA.16816.F32 R80, R168.reuse, R18, R80 ;  /* 0x00000012a850723c */ /* 0x040ff00000001850 */
        /* <DEDUP_REMOVED lines=10> */
[C---:B-----5:R-:W-:Y:S07]  /*a4a0*/  HMMA.16816.F32 R124, R168.reuse, R12, R124 ;  /* 0x0000000ca87c723c */ /* 0x060fee000000187c */
[----:B------:R-:W-:Y:S01]  /*a4b0*/  MOV R12, R164 ;  /* 0x000000a4000c7202 */ /* 0x000fe20000000f00 */
[----:B------:R-:W-:Y:S01]  /*a4c0*/  HMMA.16816.F32 R128, R168, R14, R128 ;  /* 0x0000000ea880723c */ /* 0x000fe20000001880 */
[----:B------:R-:W-:-:S07]  /*a4d0*/  @P0 BRA `(.L_x_2845) ;  /* 0xffffbcc000000947 */ /* 0x000fce000383ffff */
.L_x_2834:
        /* <DEDUP_REMOVED lines=26> */
.L_x_2847:
[----:B------:R-:W-:Y:S02]  /*a680*/  UMOV UR5, 0x1 ;  /* 0x0000000100057882 */ /* 0x000fe40000000000 */
[----:B------:R-:W-:Y:S02]  /*a690*/  ULDC UR4, c[0x0][0x32c] ;  /* 0x0000cb0000047ab9 */ /* 0x000fe40000000800 */
[----:B------:R-:W-:-:S03]  /*a6a0*/  UISETP.NE.AND UP0, UPT, UR5, UR4, UPT ;  /* 0x000000040500728c */ /* 0x000fc6000bf05270 */
[----:B------:R-:W-:Y:S02]  /*a6b0*/  ULDC.64 UR4, c[0x0][0x330] ;  /* 0x0000cc0000047ab9 */ /* 0x000fe40000000a00 */
[----:B------:R-:W-:-:S07]  /*a6c0*/  UIMAD.WIDE.U32 UR28, UR26, UR4, URZ ;  /* 0x000000041a1c72a5 */ /* 0x000fce000f8e003f */
[----:B------:R-:W-:Y:S02]  /*a6d0*/  @UP0 UMOV UR27, UR29 ;  /* 0x0000001d001b0c82 */ /* 0x000fe40008000000 */
[----:B------:R-:W-:Y:S02]  /*a6e0*/  @UP0 USHF.R.U32.HI UR26, URZ, UR5, UR27 ;  /* 0x000000053f1a0299 */ /* 0x000fe4000801161b */
.L_x_2848:
[----:B------:R-:W-:Y:S02]  /*a6f0*/  ULDC UR4, c[0x0][0x32c] ;  /* 0x0000cb0000047ab9 */ /* 0x000fe40000000800 */
[----:B------:R-:W-:-:S04]  /*a700*/  UIMAD UR4, UR26, UR4, URZ ;  /* 0x000000041a0472a4 */ /* 0x000fc8000f8e023f */
[----:B------:R-:W-:-:S04]  /*a710*/  UISETP.LT.AND UP0, UPT, UR23, UR4, UPT ;  /* 0x000000041700728c */ /* 0x000fc8000bf01270 */
[----:B------:R-:W-:-:S04]  /*a720*/  USEL UR23, UR23, UR4, !UP0 ;  /* 0x0000000417177287 */ /* 0x000fc8000c000000 */
.L_x_2846:
        /* <DEDUP_REMOVED lines=20> */
.L_x_2852:
        /* <DEDUP_REMOVED lines=69> */
.L_x_2850:
        /* <DEDUP_REMOVED lines=273> */
.L_x_2851:
[----:B-1----:R-:W-:Y:S01]  /*bdd0*/  FMNMX.FTZ R166, R4, R3, !PT ;  /* 0x0000000304a67209 */ /* 0x002fe20007810000 */
        /* <DEDUP_REMOVED lines=392> */
[C---:B---3--:R-:W-:Y:S01]  /*d660*/  HMMA.16816.F32 R60, R12.reuse, R160, R60 ;  /* 0x000000a00c3c723c */ /* 0x048fe2000000183c */
[----:B------:R3:W-:Y:S07]  /*d670*/  MUFU.EX2 R161, R34 ;  /* 0x0000002200a17308 */ /* 0x0007ee0000000800 */
[C---:B------:R-:W-:Y:S08]  /*d680*/  HMMA.16816.F32 R64, R12.reuse, R162, R64 ;  /* 0x000000a20c40723c */ /* 0x040ff00000001840 */
[C---:B----4-:R-:W-:Y:S08]  /*d690*/  HMMA.16816.F32 R68, R12.reuse, R24, R68 ;  /* 0x000000180c44723c */ /* 0x050ff00000001844 */
[C---:B------:R-:W-:Y:S01]  /*d6a0*/  HMMA.16816.F32 R72, R12.reuse, R26, R72 ;  /* 0x0000001a0c48723c */ /* 0x040fe20000001848 */
[----:B------:R-:W4:Y:S07]  /*d6b0*/  LDSM.16.MT88.4 R24, [R222+0x7100] ;  /* 0x00710000de18783b */ /* 0x000f2e0000004200 */
        /* <DEDUP_REMOVED lines=14> */
[----:B---3--:R-:W-:Y:S01]  /*d7a0*/  LDSM.16.MT88.4 R32, [R220+0x1900] ;  /* 0x00190000dc20783b */ /* 0x008fe20000004200 */
[----:B------:R-:W1:Y:S06]  /*d7b0*/  MUFU.EX2 R174, R174 ;  /* 0x000000ae00ae7308 */ /* 0x000e6c0000000800 */
[C---:B------:R-:W-:Y:S01]  /*d7c0*/  HMMA.16816.F32 R96, R12.reuse, R18, R96 ;  /* 0x000000120c60723c */ /* 0x040fe20000001860 */
[----:B------:R-:W2:Y:S03]  /*d7d0*/  LDSM.16.MT88.4 R16, [R220+0x7100] ;  /* 0x00710000dc10783b */ /* 0x000ea60000004200 */
[----:B------:R-:W3:Y:S04]  /*d7e0*/  MUFU.EX2 R175, R175 ;  /* 0x000000af00af7308 */ /* 0x000ee80000000800 */
[C---:B------:R-:W-:Y:S01]  /*d7f0*/  HMMA.16816.F32 R100, R12.reuse, R20, R100 ;  /* 0x000000140c64723c */ /* 0x040fe20000001864 */
[----:B------:R-:W-:Y:S05]  /*d800*/  LDSM.16.MT88.4 R168, [R227+0x3900] ;  /* 0x00390000e3a8783b */ /* 0x000fea0000004200 */
[----:B------:R-:W5:Y:S02]  /*d810*/  MUFU.EX2 R190, R190 ;  /* 0x000000be00be7308 */ /* 0x000f640000000800 */
[C---:B------:R-:W-:Y:S01]  /*d820*/  HMMA.16816.F32 R104, R12.reuse, R22, R104 ;  /* 0x000000160c68723c */ /* 0x040fe20000001868 */
[----:B------:R-:W5:Y:S03]  /*d830*/  LDSM.16.MT88.4 R20, [R227+0x1900] ;  /* 0x00190000e314783b */ /* 0x000f660000004200 */
[----:B-1----:R-:W-:Y:S04]  /*d840*/  FADD.FTZ R183, R174, R183 ;  /* 0x000000b7aeb77221 */ /* 0x002fe80000010000 */
[C---:B----4-:R-:W-:Y:S01]  /*d850*/  HMMA.16816.F32 R108, R12.reuse, R24, R108 ;  /* 0x000000180c6c723c */ /* 0x050fe2000000186c */
[----:B------:R-:W1:Y:S03]  /*d860*/  MUFU.EX2 R189, R189 ;  /* 0x000000bd00bd7308 */ /* 0x000e660000000800 */
[----:B---3--:R-:W-:Y:S04]  /*d870*/  FADD.FTZ R183, R175, R183 ;  /* 0x000000b7afb77221 */ /* 0x008fe80000010000 */
[C---:B------:R-:W-:Y:S01]  /*d880*/  HMMA.16816.F32 R112, R12.reuse, R26, R112 ;  /* 0x0000001a0c70723c */ /* 0x040fe20000001870 */
[----:B------:R-:W3:Y:S07]  /*d890*/  LDSM.16.MT88.4 R24, [R221+0x1900] ;  /* 0x00190000dd18783b */ /* 0x000eee0000004200 */
[C---:B------:R-:W-:Y:S07]  /*d8a0*/  HMMA.16816.F32 R116, R12.reuse, R156, R116 ;  /* 0x0000009c0c74723c */ /* 0x040fee0000001874 */
[----:B------:R-:W-:Y:S01]  /*d8b0*/  MOV R157, R161 ;  /* 0x000000a1009d7202 */ /* 0x000fe20000000f00 */
[C---:B------:R-:W-:Y:S08]  /*d8c0*/  HMMA.16816.F32 R120, R12.reuse, R158, R120 ;  /* 0x0000009e0c78723c */ /* 0x040ff00000001878 */
[C---:B--2---:R-:W-:Y:S08]  /*d8d0*/  HMMA.16816.F32 R124, R12.reuse, R16, R124 ;  /* 0x000000100c7c723c */ /* 0x044ff0000000187c */
[----:B------:R-:W-:Y:S01]  /*d8e0*/  HMMA.16816.F32 R128, R12, R18, R128 ;  /* 0x000000120c80723c */ /* 0x000fe20000001880 */
[----:B------:R-:W2:Y:S06]  /*d8f0*/  LDSM.16.MT88.4 R16, [R222+0x3900] ;  /* 0x00390000de10783b */ /* 0x000eac0000004200 */
[----:B------:R-:W-:Y:S01]  /*d900*/  F2FP.PACK_AB R12, R173, R172 ;  /* 0x000000acad0c723e */ /* 0x000fe200000000ff */
[----:B------:R-:W-:Y:S01]  /*d910*/  FADD.FTZ R172, R172, R180 ;  /* 0x000000b4acac7221 */ /* 0x000fe20000010000 */
[----:B------:R-:W-:Y:S03]  /*d920*/  F2FP.PACK_AB R13, R175, R174 ;  /* 0x000000aeaf0d723e */ /* 0x000fe600000000ff */
[C---:B-----5:R-:W-:Y:S01]  /*d930*/  F2FP.PACK_AB R14, R190.reuse, R199 ;  /* 0x000000c7be0e723e */ /* 0x060fe200000000ff */
[----:B------:R-:W-:Y:S01]  /*d940*/  FADD.FTZ R172, R173, R172 ;  /* 0x000000acadac7221 */ /* 0x000fe20000010000 */
[-C--:B-1----:R-:W-:Y:S03]  /*d950*/  F2FP.PACK_AB R15, R189, R157.reuse ;  /* 0x0000009dbd0f723e */ /* 0x082fe600000000ff */
[----:B------:R-:W-:Y:S04]  /*d960*/  FADD.FTZ R172, R199, R172 ;  /* 0x000000acc7ac7221 */ /* 0x000fe80000010000 */
[C---:B------:R-:W-:Y:S03]  /*d970*/  HMMA.16816.F32 R160, R12.reuse, R20, R4 ;  /* 0x000000140ca0723c */ /* 0x040fe60000001804 */
[----:B------:R-:W-:Y:S04]  /*d980*/  FADD.FTZ R240, R190, R172 ;  /* 0x000000acbef07221 */ /* 0x000fe80000010000 */
[----:B------:R-:W-:Y:S02]  /*d990*/  MOV R7, R157 ;  /* 0x0000009d00077202 */ /* 0x000fe40000000f00 */
[C---:B------:R-:W-:Y:S01]  /*d9a0*/  HMMA.16816.F32 R156, R12.reuse, R22, R8 ;  /* 0x000000160c9c723c */ /* 0x040fe20000001808 */
[----:B------:R-:W-:Y:S07]  /*d9b0*/  LDSM.16.MT88.4 R8, [R220+0x3900] ;  /* 0x00390000dc08783b */ /* 0x000fee0000004200 */
[C---:B------:R-:W-:Y:S01]  /*d9c0*/  HMMA.16816.F32 R132, R12.reuse, R28, R132 ;  /* 0x0000001c0c84723c */ /* 0x040fe20000001884 */
[----:B------:R-:W-:Y:S06]  /*d9d0*/  LDSM.16.MT88.4 R20, [R227+0x5900] ;  /* 0x00590000e314783b */ /* 0x000fec0000004200 */
[----:B------:R-:W-:Y:S01]  /*d9e0*/  MOV R29, R7 ;  /* 0x00000007001d7202 */ /* 0x000fe20000000f00 */
        /* <DEDUP_REMOVED lines=9> */
[----:B------:R-:W-:Y:S01]  /*da80*/  MOV R169, R29 ;  /* 0x0000001d00a97202 */ /* 0x000fe20000000f00 */
        /* <DEDUP_REMOVED lines=14> */
[C---:B------:R-:W-:Y:S08]  /*db70*/  HMMA.16816.F32 R72, R12.reuse, R22, R72 ;  /* 0x000000160c48723c */ /* 0x040ff00000001848 */
[C---:B---3--:R-:W-:Y:S08]  /*db80*/  HMMA.16816.F32 R76, R12.reuse, R24, R76 ;  /* 0x000000180c4c723c */ /* 0x048ff0000000184c */
[C---:B------:R-:W-:Y:S08]  /*db90*/  HMMA.16816.F32 R80, R12.reuse, R26, R80 ;  /* 0x0000001a0c50723c */ /* 0x040ff00000001850 */
[C---:B----4-:R-:W-:Y:S08]  /*dba0*/  HMMA.16816.F32 R84, R12.reuse, R28, R84 ;  /* 0x0000001c0c54723c */ /* 0x050ff00000001854 */
[C---:B------:R-:W-:Y:S08]  /*dbb0*/  HMMA.16816.F32 R88, R12.reuse, R30, R88 ;  /* 0x0000001e0c58723c */ /* 0x040ff00000001858 */
[C---:B------:R-:W-:Y:S08]  /*dbc0*/  HMMA.16816.F32 R92, R12.reuse, R32, R92 ;  /* 0x000000200c5c723c */ /* 0x040ff0000000185c */
[C---:B------:R-:W-:Y:S08]  /*dbd0*/  HMMA.16816.F32 R96, R12.reuse, R34, R96 ;  /* 0x000000220c60723c */ /* 0x040ff00000001860 */
[C---:B--2---:R-:W-:Y:S08]  /*dbe0*/  HMMA.16816.F32 R100, R12.reuse, R16, R100 ;  /* 0x000000100c64723c */ /* 0x044ff00000001864 */
[C---:B------:R-:W-:Y:S01]  /*dbf0*/  HMMA.16816.F32 R104, R12.reuse, R18, R104 ;  /* 0x000000120c68723c */ /* 0x040fe20000001868 */
[----:B------:R-:W2:Y:S07]  /*dc00*/  LDSM.16.MT88.4 R16, [R220+0x7900] ;  /* 0x00790000dc10783b */ /* 0x000eae0000004200 */
[C---:B-1----:R-:W-:Y:S08]  /*dc10*/  HMMA.16816.F32 R108, R12.reuse, R4, R108 ;  /* 0x000000040c6c723c */ /* 0x042ff0000000186c */
[C---:B------:R-:W-:Y:S08]  /*dc20*/  HMMA.16816.F32 R112, R12.reuse, R6, R112 ;  /* 0x000000060c70723c */ /* 0x040ff00000001870 */
[C---:B-----5:R-:W-:Y:S08]  /*dc30*/  HMMA.16816.F32 R116, R12.reuse, R8, R116 ;  /* 0x000000080c74723c */ /* 0x060ff00000001874 */
[C---:B------:R-:W-:Y:S08]  /*dc40*/  HMMA.16816.F32 R120, R12.reuse, R10, R120 ;  /* 0x0000000a0c78723c */ /* 0x040ff00000001878 */
[C---:B--2---:R-:W-:Y:S08]  /*dc50*/  HMMA.16816.F32 R124, R12.reuse, R16, R124 ;  /* 0x000000100c7c723c */ /* 0x044ff0000000187c */
[----:B------:R-:W-:Y:S07]  /*dc60*/  HMMA.16816.F32 R128, R12, R18, R128 ;  /* 0x000000120c80723c */ /* 0x000fee0000001880 */
[----:B------:R-:W-:Y:S01]  /*dc70*/  MOV R12, R164 ;  /* 0x000000a4000c7202 */ /* 0x000fe20000000f00 */
[----:B------:R-:W-:-:S05]  /*dc80*/  @P0 BRA `(.L_x_2852) ;  /* 0xffffcbe000000947 */ /* 0x000fca000383ffff */
.L_x_2849:
        /* <DEDUP_REMOVED lines=14> */
.L_x_2863:
[----:B------:R-:W-:Y:S04]  /*dd70*/  DEPBAR.LE SB0, 0x0 ;  /* 0x000080000000791a */ /* 0x000fe80000000000 */
[----:B------:R-:W-:Y:S01]  /*dd80*/  BAR.SYNC.DEFER_BLOCKING 0x0 ;  /* 0x0000000000007b1d */ /* 0x000fe20000010000 */
[----:B------:R-:W-:Y:S01]  /*dd90*/  SHF.R.S32.HI R0, RZ, 0x1f, R234 ;  /* 0x0000001fff007819 */ /* 0x000fe200000114ea */
[----:B------:R-:W-:Y:S01]  /*dda0*/  IMAD.WIDE.U32 R4, R234, c[0x0][0x208], RZ ;  /* 0x00008200ea047a25 */ /* 0x000fe200078e00ff */
[----:B------:R-:W-:Y:S01]  /*ddb0*/  SHF.R.S32.HI R28, RZ, 0x1f, R233 ;  /* 0x0000001fff1c7819 */ /* 0x000fe200000114e9 */
[----:B------:R-:W-:Y:S02]  /*ddc0*/  UISETP.GT.AND UP0, UPT, UR22, UR7, UPT ;  /* 0x000000071600728c */ /* 0x000fe4000bf04270 */
        /* <DEDUP_REMOVED lines=255> */
[----:B------:R-:W-:Y:S01]  /*edc0*/  ISETP.NE.AND P1, PT, R232, 0x1, PT ;  /* 0x00000001e800780c */ /* 0x000fe20003f25270 */
[----:B------:R-:W-:Y:S04]  /*edd0*/  IMAD.MOV.U32 R233, RZ, RZ, RZ ;  /* 0x000000ffffe97224 */ /* 0x000fe800078e00ff */
        /* <DEDUP_REMOVED lines=52> */
[----:B------:R1:W-:Y:S03]  /*f120*/  LDGSTS.E.BYPASS.LTC128B.128 [R231+0xf100], [R170.64], !P6 ;  /* 0x0f100000aae77fae */ /* 0x0003e6000f101d52 */
.L_x_2854:
        /* <DEDUP_REMOVED lines=33> */
.L_x_2857:
[----:B------:R-:W-:Y:S04]  /*f340*/  MOV R166, 0x1 ;  /* 0x0000000100a67802 */ /* 0x000fe80000000f00 */
[----:B------:R-:W-:Y:S11]  /*f350*/  ISETP.NE.AND P0, PT, R166, c[0x0][0x32c], PT ;  /* 0x0000cb00a6007a0c */ /* 0x000ff60003f05270 */
[----:B------:R-:W-:Y:S02]  /*f360*/  @!UPT UIADD3 URZ, URZ, URZ, URZ ;  /* 0x0000003f3f3ff290 */ /* 0x000fe4000fffe03f */
[----:B------:R-:W-:Y:S05]  /*f370*/  @P0 IMAD.HI.U32 R166, R167, c[0x0][0x330], RZ ;  /* 0x0000cc00a7a60a27 */ /* 0x000fea00078e00ff */
[----:B------:R-:W-:Y:S02]  /*f380*/  @P0 SHF.R.U32.HI R167, RZ, c[0x0][0x334], R166 ;  /* 0x0000cd00ffa70a19 */ /* 0x000fe400000116a6 */
.L_x_2858:
[----:B------:R-:W-:Y:S05]  /*f390*/  BSYNC B0 ;  /* 0x0000000000007941 */ /* 0x000fea0003800000 */
.L_x_2856:
[----:B------:R-:W-:Y:S04]  /*f3a0*/  IMAD R167, R167, c[0x0][0x32c], -R0 ;  /* 0x0000cb00a7a77a24 */ /* 0x000fe800078e0a00 */
[----:B------:R-:W-:Y:S05]  /*f3b0*/  IMAD.IADD R167, R167, 0x1, -R237 ;  /* 0x00000001a7a77824 */ /* 0x000fea00078e0aed */
[----:B------:R-:W-:Y:S02]  /*f3c0*/  IADD3 R166, R167, c[0x0][0x32c], RZ ;  /* 0x0000cb00a7a67a10 */ /* 0x000fe40007ffe0ff */
[----:B------:R-:W-:Y:S02]  /*f3d0*/  IMNMX R172, R172, R167, !PT ;  /* 0x000000a7acac7217 */ /* 0x000fe40007800200 */
[----:B------:R-:W-:Y:S02]  /*f3e0*/  IMNMX R173, R173, R166, PT ;  /* 0x000000a6adad7217 */ /* 0x000fe40003800200 */
.L_x_2855:
        /* <DEDUP_REMOVED lines=85> */
.L_x_2861:
[----:B------:R-:W-:Y:S04]  /*f940*/  MOV R12, 0x1 ;  /* 0x00000001000c7802 */ /* 0x000fe80000000f00 */
[----:B------:R-:W-:Y:S11]  /*f950*/  ISETP.NE.AND P0, PT, R12, c[0x0][0x32c], PT ;  /* 0x0000cb000c007a0c */ /* 0x000ff60003f05270 */
[----:B------:R-:W-:Y:S02]  /*f960*/  @!UPT UIADD3 URZ, URZ, URZ, URZ ;  /* 0x0000003f3f3ff290 */ /* 0x000fe4000fffe03f */
[----:B------:R-:W-:Y:S05]  /*f970*/  @P0 IMAD.HI.U32 R12, R13, c[0x0][0x330], RZ ;  /* 0x0000cc000d0c0a27 */ /* 0x000fea00078e00ff */
[----:B------:R-:W-:Y:S02]  /*f980*/  @P0 SHF.R.U32.HI R13, RZ, c[0x0][0x334], R12 ;  /* 0x0000cd00ff0d0a19 */ /* 0x000fe4000001160c */
.L_x_2862:
[----:B------:R-:W-:Y:S05]  /*f990*/  BSYNC B0 ;  /* 0x0000000000007941 */ /* 0x000fea0003800000 */
.L_x_2860:
[----:B------:R-:W-:Y:S04]  /*f9a0*/  IMAD R0, R13, c[0x0][0x32c], -R0 ;  /* 0x0000cb000d007a24 */ /* 0x000fe800078e0a00 */
[----:B------:R-:W-:Y:S05]  /*f9b0*/  IMAD.IADD R12, R0, 0x1, -R237 ;  /* 0x00000001000c7824 */ /* 0x000fea00078e0aed */
[----:B------:R-:W-:Y:S02]  /*f9c0*/  IADD3 R0, R12, c[0x0][0x32c], RZ ;  /* 0x0000cb000c007a10 */ /* 0x000fe40007ffe0ff */
[----:B------:R-:W-:Y:S02]  /*f9d0*/  IMNMX R5, R5, R12, !PT ;  /* 0x0000000c05057217 */ /* 0x000fe40007800200 */
[----:B------:R-:W-:Y:S02]  /*f9e0*/  IMNMX R4, R4, R0, PT ;  /* 0x0000000004047217 */ /* 0x000fe40003800200 */
.L_x_2859:
        /* <DEDUP_REMOVED lines=556> */
.L_x_2853:
[----:B------:R-:W1:Y:S01]  /*11cb0*/  SHFL.BFLY PT, R5, R240, 0x2, 0x1f ;  /* 0x0c401f00f0057f89 */ /* 0x000e6200000e0000 */
[----:B------:R-:W-:-:S02]  /*11cc0*/  MOV R4, RZ ;  /* 0x000000ff00047202 */ /* 0x000fc40000000f00 */
[----:B------:R-:W-:Y:S01]  /*11cd0*/  MOV R7, 0xff800000 ;  /* 0xff80000000077802 */ /* 0x000fe20000000f00 */
        /* <DEDUP_REMOVED lines=152> */
.L_x_2815:
        /* <DEDUP_REMOVED lines=66> */
[----:B------:R-:W-:Y:S01]  /*12a80*/  IMAD.IADD R16, R13, 0x1, R4 ;  /* 0x000000010d107824 */ /* 0x000fe200078e0204 */
        /* <DEDUP_REMOVED lines=99> */
[----:B------:R-:W-:Y:S04]  /*130c0*/  STS [R16+0xc000], R120 ;  /* 0x00c0007810007388 */ /* 0x000fe80000000800 */
[----:B------:R-:W-:Y:S01]  /*130d0*/  STS [R16+0xc400], R122 ;  /* 0x00c4007a10007388 */ /* 0x000fe20000000800 */
[----:B-1----:R-:W-:-:S03]  /*130e0*/  IMAD.U32 R14, RZ, RZ, UR4 ;  /* 0x00000004ff0e7e24 */ /* 0x002fc6000f8e00ff */
[----:B------:R-:W-:Y:S04]  /*130f0*/  STS [R17+0xc080], R124 ;  /* 0x00c0807c11007388 */ /* 0x000fe80000000800 */
[----:B------:R-:W-:Y:S04]  /*13100*/  STS [R17+0xc480], R126 ;  /* 0x00c4807e11007388 */ /* 0x000fe80000000800 */
[----:B------:R-:W-:Y:S04]  /*13110*/  STS [R13+0xc000], R128 ;  /* 0x00c000800d007388 */ /* 0x000fe80000000800 */
[----:B------:R1:W-:Y:S01]  /*13120*/  STS [R13+0xc400], R3 ;  /* 0x00c400030d007388 */ /* 0x0003e20000000800 */
[----:B--2---:R-:W-:Y:S01]  /*13130*/  IMAD.U32 R15, RZ, RZ, UR5 ;  /* 0x00000005ff0f7e24 */ /* 0x004fe2000f8e00ff */
[----:B------:R-:W-:-:S02]  /*13140*/  ULDC.64 UR4, c[0x0][0x508] ;  /* 0x0001420000047ab9 */ /* 0x000fc40000000a00 */
[----:B------:R-:W-:Y:S01]  /*13150*/  BAR.SYNC.DEFER_BLOCKING 0x1, 0x100 ;  /* 0x0044000000007b1d */ /* 0x000fe20000010000 */
[----:B------:R-:W-:-:S04]  /*13160*/  UISETP.NE.U32.AND UP0, UPT, URZ, UR4, UPT ;  /* 0x000000043f00728c */ /* 0x000fc8000bf05070 */
[----:B------:R-:W-:Y:S01]  /*13170*/  UISETP.NE.AND.EX UP0, UPT, URZ, UR5, UPT, UP0 ;  /* 0x000000053f00728c */ /* 0x000fe2000bf05300 */
[----:B-1----:R-:W2:Y:S02]  /*13180*/  @P0 LDG.E R3, [R14.64] ;  /* 0x000000120e030981 */ /* 0x002ea4000c1e1900 */
        /* <DEDUP_REMOVED lines=18> */
.L_x_2865:
[----:B-1----:R-:W-:Y:S01]  /*132b0*/  LOP3.LUT R3, R9, 0xffffffe0, RZ, 0xc0, !PT ;  /* 0xffffffe009037812 */ /* 0x002fe200078ec0ff */
[----:B------:R-:W-:Y:S01]  /*132c0*/  IMAD.MOV.U32 R9, RZ, RZ, c[0x0][0x4e8] ;  /* 0x00013a00ff097624 */ /* 0x000fe200078e00ff */
[----:B------:R-:W-:Y:S01]  /*132d0*/  SHF.R.S32.HI R6, RZ, 0x1f, R11 ;  /* 0x0000001fff067819 */ /* 0x000fe2000001140b */
[----:B------:R-:W1:Y:S01]  /*132e0*/  S2R R75, SR_CTAID.X ;  /* 0x00000000004b7919 */ /* 0x000e620000002500 */
[----:B------:R-:W-:Y:S01]  /*132f0*/  LEA.HI R10, R5, R5, RZ, 0x1 ;  /* 0x00000005050a7211 */ /* 0x000fe200078f08ff */
[----:B------:R-:W-:Y:S01]  /*13300*/  IMAD.IADD R3, R0, 0x1, -R3 ;  /* 0x0000000100037824 */ /* 0x000fe200078e0a03 */
[----:B------:R-:W-:Y:S01]  /*13310*/  ISETP.NE.AND P1, PT, R9, 0x1, PT ;  /* 0x000000010900780c */ /* 0x000fe20003f25270 */
[----:B------:R-:W-:Y:S01]  /*13320*/  ULDC.64 UR6, c[0x0][0x490] ;  /* 0x0001240000067ab9 */ /* 0x000fe20000000a00 */
[----:B------:R-:W-:Y:S01]  /*13330*/  LEA.HI R6, R6, R11, RZ, 0x3 ;  /* 0x0000000b06067211 */ /* 0x000fe200078f18ff */
[----:B------:R-:W-:Y:S01]  /*13340*/  USHF.R.S32.HI UR11, URZ, 0x1f, UR13 ;  /* 0x0000001f3f0b7899 */ /* 0x000fe2000801140d */
[----:B------:R-:W-:Y:S01]  /*13350*/  SHF.R.S32.HI R9, RZ, 0x1f, R3 ;  /* 0x0000001fff097819 */ /* 0x000fe20000011403 */
[----:B------:R-:W-:Y:S01]  /*13360*/  ULDC.64 UR4, c[0x0][0x3a0] ;  /* 0x0000e80000047ab9 */ /* 0x000fe20000000a00 */
[----:B------:R-:W-:Y:S01]  /*13370*/  LOP3.LUT R6, R6, 0xffffff8, RZ, 0xc0, !PT ;  /* 0x0ffffff806067812 */ /* 0x000fe200078ec0ff */
[----:B------:R-:W-:Y:S01]  /*13380*/  UIMAD UR9, UR8, UR6, URZ ;  /* 0x00000006080972a4 */ /* 0x000fe2000f8e023f */
[----:B------:R-:W-:Y:S01]  /*13390*/  LEA.HI R9, R9, R3, RZ, 0x2 ;  /* 0x0000000309097211 */ /* 0x000fe200078f10ff */
[----:B------:R-:W-:Y:S01]  /*133a0*/  UMOV UR14, UR20 ;  /* 0x00000014000e7c82 */ /* 0x000fe20008000000 */
[----:B------:R-:W-:Y:S01]  /*133b0*/  LOP3.LUT R10, R10, 0x1ffffffe, RZ, 0xc0, !PT ;  /* 0x1ffffffe0a0a7812 */ /* 0x000fe200078ec0ff */
[----:B------:R-:W-:Y:S01]  /*133c0*/  IMAD.IADD R6, R11, 0x1, -R6 ;  /* 0x000000010b067824 */ /* 0x000fe200078e0a06 */
[----:B------:R-:W-:Y:S01]  /*133d0*/  SHF.R.S32.HI R9, RZ, 0x2, R9 ;  /* 0x00000002ff097819 */ /* 0x000fe20000011409 */
[----:B------:R-:W-:Y:S01]  /*133e0*/  UMOV UR15, UR21 ;  /* 0x00000015000f7c82 */ /* 0x000fe20008000000 */
[----:B------:R-:W-:Y:S01]  /*133f0*/  LOP3.LUT P2, RZ, R3, 0x3, RZ, 0xc0, !PT ;  /* 0x0000000303ff7812 */ /* 0x000fe2000784c0ff */
[----:B------:R-:W-:Y:S01]  /*13400*/  IMAD.IADD R5, R5, 0x1, -R10 ;  /* 0x0000000105057824 */ /* 0x000fe200078e0a0a */
[----:B------:R-:W-:Y:S01]  /*13410*/  UIMAD UR12, UR21, UR4, URZ ;  /* 0x00000004150c72a4 */ /* 0x000fe2000f8e023f */
[----:B------:R-:W-:Y:S01]  /*13420*/  IMAD R6, R6, 0x10, R9 ;  /* 0x0000001006067824 */ /* 0x000fe200078e0209 */
[----:B------:R-:W-:Y:S01]  /*13430*/  USEL UR11, UR11, URZ, !UP1 ;  /* 0x0000003f0b0b7287 */ /* 0x000fe2000c800000 */
[CC--:B------:R-:W-:Y:S01]  /*13440*/  LEA.HI R3, R2.reuse, R0.reuse, RZ, 0x3 ;  /* 0x0000000002037211 */ /* 0x0c0fe200078f18ff */
[----:B------:R-:W-:Y:S01]  /*13450*/  UIMAD.WIDE.U32 UR14, UR10, UR6, UR14 ;  /* 0x000000060a0e72a5 */ /* 0x000fe2000f8e000e */
[----:B------:R-:W-:Y:S01]  /*13460*/  IMAD R5, R5, 0x8, R6 ;  /* 0x0000000805057824 */ /* 0x000fe200078e0206 */
[----:B------:R-:W-:Y:S01]  /*13470*/  UIMAD UR9, UR10, UR7, UR9 ;  /* 0x000000070a0972a4 */ /* 0x000fe2000f8e0209 */
[----:B------:R-:W-:Y:S01]  /*13480*/  LOP3.LUT R10, R3, 0xfffffff8, RZ, 0xc0, !PT ;  /* 0xfffffff8030a7812 */ /* 0x000fe200078ec0ff */
[----:B------:R-:W-:Y:S01]  /*13490*/  UIMAD.WIDE.U32 UR16, UR20, UR4, URZ ;  /* 0x00000004141072a5 */ /* 0x000fe2000f8e003f */
[----:B-1----:R-:W-:Y:S01]  /*134a0*/  IMAD R9, R75, 0x80, R5 ;  /* 0x000000804b097824 */ /* 0x002fe200078e0205 */
[----:B------:R-:W-:Y:S01]  /*134b0*/  ULDC.64 UR6, c[0x0][0x498] ;  /* 0x0001260000067ab9 */ /* 0x000fe20000000a00 */
[----:B------:R-:W-:Y:S01]  /*134c0*/  SHF.R.S32.HI R3, RZ, 0x3, R3 ;  /* 0x00000003ff037819 */ /* 0x000fe20000011403 */
[----:B------:R-:W-:Y:S01]  /*134d0*/  UIMAD UR12, UR20, UR5, UR12 ;  /* 0x00000005140c72a4 */ /* 0x000fe2000f8e020c */
[----:B------:R-:W-:Y:S01]  /*134e0*/  @P1 IMAD.HI.U32 R5, R9, c[0x0][0x4ec], RZ ;  /* 0x00013b0009051a27 */ /* 0x000fe200078e00ff */
[----:B------:R-:W-:Y:S01]  /*134f0*/  MOV R12, R9 ;  /* 0x00000009000c7202 */ /* 0x000fe20000000f00 */
[----:B------:R-:W-:Y:S01]  /*13500*/  USEL UR13, UR13, URZ, !UP1 ;  /* 0x0000003f0d0d7287 */ /* 0x000fe2000c800000 */
[----:B------:R-:W-:Y:S01]  /*13510*/  BSSY B0, `(.L_x_2866) ;  /* 0x0000078000007945 */ /* 0x000fe20003800000 */
[----:B------:R-:W-:Y:S01]  /*13520*/  UIMAD UR20, UR11, UR6, URZ ;  /* 0x000000060b1472a4 */ /* 0x000fe2000f8e023f */
[----:B------:R-:W-:Y:S01]  /*13530*/  @P1 SHF.R.U32.HI R12, RZ, c[0x0][0x4f0], R5 ;  /* 0x00013c00ff0c1a19 */ /* 0x000fe20000011605 */
[----:B------:R-:W-:Y:S01]  /*13540*/  UIADD3 UR15, UR15, UR9, URZ ;  /* 0x000000090f0f7290 */ /* 0x000fe2000fffe03f */
[----:B------:R-:W-:Y:S01]  /*13550*/  LEA.HI R5, R2, R0, RZ, 0x6 ;  /* 0x0000000002057211 */ /* 0x000fe200078f30ff */
[----:B------:R-:W-:Y:S01]  /*13560*/  UIMAD UR7, UR13, UR7, UR20 ;  /* 0x000000070d0772a4 */ /* 0x000fe2000f8e0214 */
[----:B------:R-:W-:Y:S01]  /*13570*/  IMAD.IADD R0, R0, 0x1, -R10 ;  /* 0x0000000100007824 */ /* 0x000fe200078e0a0a */
[----:B------:R-:W-:Y:S01]  /*13580*/  UIMAD.WIDE.U32 UR14, UR13, UR6, UR14 ;  /* 0x000000060d0e72a5 */ /* 0x000fe2000f8e000e */
[--C-:B------:R-:W-:Y:S01]  /*13590*/  IMAD.MOV R2, RZ, RZ, -R12.reuse ;  /* 0x000000ffff027224 */ /* 0x100fe200078e0a0c */
[----:B------:R-:W-:Y:S01]  /*135a0*/  SHF.R.S32.HI R10, RZ, 0x1f, R12 ;  /* 0x0000001fff0a7819 */ /* 0x000fe2000001140c */
[----:B------:R-:W-:Y:S01]  /*135b0*/  IMAD R15, R0, 0x20, R3 ;  /* 0x00000020000f7824 */ /* 0x000fe200078e0203 */
[----:B------:R-:W-:Y:S01]  /*135c0*/  ULDC.64 UR4, c[0x0][0x3e8] ;  /* 0x0000fa0000047ab9 */ /* 0x000fe20000000a00 */
[----:B------:R-:W-:Y:S01]  /*135d0*/  IMAD R9, R2, c[0x0][0x4e8], R9 ;  /* 0x00013a0002097a24 */ /* 0x000fe200078e0209 */
[----:B------:R-:W-:Y:S01]  /*135e0*/  IADD3 R12, P0, R12, UR14, RZ ;  /* 0x0000000e0c0c7c10 */ /* 0x000fe2000ff1e0ff */
[----:B------:R-:W-:Y:S01]  /*135f0*/  IMAD.U32 R2, RZ, RZ, UR7 ;  /* 0x00000007ff027e24 */ /* 0x000fe2000f8e00ff */
[----:B------:R-:W-:Y:S01]  /*13600*/  LEA R15, R75, R15, 0x7 ;  /* 0x0000000f4b0f7211 */ /* 0x000fe200078e38ff */
[----:B------:R-:W-:Y:S01]  /*13610*/  UIMAD UR8, UR8, UR4, URZ ;  /* 0x00000004080872a4 */ /* 0x000fe2000f8e023f */
[----:B------:R-:W-:Y:S01]  /*13620*/  SHF.R.S32.HI R11, RZ, 0x1f, R9 ;  /* 0x0000001fff0b7819 */ /* 0x000fe20000011409 */
[----:B------:R-:W-:Y:S01]  /*13630*/  UIADD3 UR17, UR17, UR12, URZ ;  /* 0x0000000c11117290 */ /* 0x000fe2000fffe03f */
[----:B------:R-:W-:Y:S01]  /*13640*/  IADD3.X R13, R10, UR15, R2, P0, !PT ;  /* 0x0000000f0a0d7c10 */ /* 0x000fe200087fe402 */
[----:B------:R-:W-:Y:S01]  /*13650*/  IMAD.SHL.U32 R2, R3, 0x40, RZ ;  /* 0x0000004003027824 */ /* 0x000fe200078e00ff */
[----:B------:R-:W-:Y:S01]  /*13660*/  UIMAD UR5, UR10, UR5, UR8 ;  /* 0x000000050a0572a4 */ /* 0x000fe2000f8e0208 */
[----:B------:R-:W-:Y:S01]  /*13670*/  IMAD R11, R11, c[0x0][0x488], RZ ;  /* 0x000122000b0b7a24 */ /* 0x000fe200078e02ff */
[----:B------:R-:W-:Y:S01]  /*13680*/  UIMAD.WIDE.U32 UR16, UR10, UR4, UR16 ;  /* 0x000000040a1072a5 */ /* 0x000fe2000f8e0010 */
[----:B------:R-:W-:Y:S01]  /*13690*/  IMAD.WIDE.U32 R12, R9, c[0x0][0x488], R12 ;  /* 0x00012200090c7a25 */ /* 0x000fe200078e000c */
[----:B------:R-:W-:Y:S01]  /*136a0*/  LOP3.LUT R2, R2, 0x1c0, RZ, 0xc0, !PT ;  /* 0x000001c002027812 */ /* 0x000fe200078ec0ff */
[----:B------:R-:W-:-:S02]  /*136b0*/  ULDC.64 UR6, c[0x0][0x3f0] ;  /* 0x0000fc0000067ab9 */ /* 0x000fc40000000a00 */
[----:B------:R-:W-:Y:S01]  /*136c0*/  IMAD R11, R9, c[0x0][0x48c], R11 ;  /* 0x00012300090b7a24 */ /* 0x000fe200078e020b */
[----:B------:R-:W-:Y:S01]  /*136d0*/  LEA R10, P0, R12, c[0x0][0x450], 0x2 ;  /* 0x000114000c0a7a11 */ /* 0x000fe200078010ff */
[----:B------:R-:W-:Y:S01]  /*136e0*/  IMAD.SHL.U32 R0, R0, 0x8, RZ ;  /* 0x0000000800007824 */ /* 0x000fe200078e00ff */
[----:B------:R-:W-:Y:S01]  /*136f0*/  SHF.R.U32.HI R9, RZ, 0x3, R2 ;  /* 0x00000003ff097819 */ /* 0x000fe20000011602 */
[----:B------:R-:W-:Y:S01]  /*13700*/  @P1 IMAD.HI.U32 R16, R15, c[0x0][0x4ec], RZ ;  /* 0x00013b000f101a27 */ /* 0x000fe200078e00ff */
[----:B------:R-:W-:Y:S02]  /*13710*/  UIMAD UR11, UR11, UR6, URZ ;  /* 0x000000060b0b72a4 */ /* 0x000fe4000f8e023f */
[----:B------:R-:W-:Y:S01]  /*13720*/  LOP3.LUT R2, R2, 0x38, R0, 0xf8, !PT ;  /* 0x0000003802027812 */ /* 0x000fe200078ef800 */
[----:B------:R-:W-:Y:S01]  /*13730*/  IMAD.IADD R11, R13, 0x1, R11 ;  /* 0x000000010d0b7824 */ /* 0x000fe200078e020b */
[----:B------:R-:W-:Y:S01]  /*13740*/  UIADD3 UR17, UR17, UR5, URZ ;  /* 0x0000000511117290 */ /* 0x000fe2000fffe03f */
[----:B------:R-:W-:Y:S01]  /*13750*/  IMAD.MOV.U32 R14, RZ, RZ, R15 ;  /* 0x000000ffff0e7224 */ /* 0x000fe200078e000f */
[----:B------:R-:W-:Y:S01]  /*13760*/  @P1 SHF.R.U32.HI R14, RZ, c[0x0][0x4f0], R16 ;  /* 0x00013c00ff0e1a19 */ /* 0x000fe20000011610 */
[----:B------:R-:W-:Y:S01]  /*13770*/  UIMAD UR7, UR13, UR7, UR11 ;  /* 0x000000070d0772a4 */ /* 0x000fe2000f8e020b */
[----:B------:R-:W-:Y:S01]  /*13780*/  LEA.HI.X R11, R12, c[0x0][0x454], R11, 0x2, P0 ;  /* 0x000115000c0b7a11 */ /* 0x000fe200000f140b */
[----:B------:R-:W-:Y:S01]  /*13790*/  UIMAD.WIDE.U32 UR16, UR13, UR6, UR16 ;  /* 0x000000060d1072a5 */ /* 0x000fe2000f8e0010 */
[----:B------:R-:W-:Y:S01]  /*137a0*/  LOP3.LUT R9, R2, R9, RZ, 0x3c, !PT ;  /* 0x0000000902097212 */ /* 0x000fe200078e3cff */
[--C-:B------:R-:W-:Y:S01]  /*137b0*/  IMAD.MOV R18, RZ, RZ, -R14.reuse ;  /* 0x000000ffff127224 */ /* 0x100fe200078e0a0e */
[----:B------:R-:W-:Y:S01]  /*137c0*/  SHF.R.S32.HI R2, RZ, 0x1f, R14 ;  /* 0x0000001fff027819 */ /* 0x000fe2000001140e */
[----:B------:R-:W-:Y:S01]  /*137d0*/  SHFL.IDX PT, R12, R10, RZ, 0x1c1f ;  /* 0x001c1fff0a0c7589 */ /* 0x000fe200000e0000 */
[----:B------:R-:W-:Y:S01]  /*137e0*/  IMAD R6, R75, 0x80, R6 ;  /* 0x000000804b067824 */ /* 0x000fe200078e0206 */
[----:B------:R-:W-:Y:S01]  /*137f0*/  UIADD3 UR7, UR17, UR7, URZ ;  /* 0x0000000711077290 */ /* 0x000fe2000fffe03f */
[----:B------:R-:W-:Y:S01]  /*13800*/  IMAD R18, R18, c[0x0][0x4e8], R15 ;  /* 0x00013a0012127a24 */ /* 0x000fe200078e020f */
[----:B------:R-:W1:Y:S01]  /*13810*/  SHFL.IDX PT, R13, R11, RZ, 0x1c1f ;  /* 0x001c1fff0b0d7589 */ /* 0x000e6200000e0000 */
[----:B------:R-:W-:Y:S01]  /*13820*/  IMAD R15, R2, c[0x0][0x3e0], RZ ;  /* 0x0000f800020f7a24 */ /* 0x000fe200078e02ff */
[----:B------:R-:W-:Y:S01]  /*13830*/  MOV R17, UR17 ;  /* 0x0000001100117c02 */ /* 0x000fe20008000f00 */
[----:B-----5:R-:W-:Y:S01]  /*13840*/  IMAD R2, R4, c[0x0][0x4e8], RZ ;  /* 0x00013a0004027a24 */ /* 0x020fe200078e02ff */
[----:B------:R-:W-:Y:S01]  /*13850*/  SHFL.IDX PT, R10, R10, 0x1, 0x1c1f ;  /* 0x003c1f000a0a7f89 */ /* 0x000fe200000e0000 */
[----:B------:R-:W-:Y:S01]  /*13860*/  IADD3 R4, R6, 0x8, RZ ;  /* 0x0000000806047810 */ /* 0x000fe20007ffe0ff */
[----:B------:R-:W-:-:S02]  /*13870*/  IMAD.U32 R16, RZ, RZ, UR16 ;  /* 0x00000010ff107e24 */ /* 0x000fc4000f8e00ff */
[----:B------:R-:W2:Y:S01]  /*13880*/  SHFL.IDX PT, R11, R11, 0x1, 0x1c1f ;  /* 0x003c1f000b0b7f89 */ /* 0x000ea200000e0000 */
[----:B------:R-:W-:Y:S01]  /*13890*/  IMAD.U32 R17, RZ, RZ, UR7 ;  /* 0x00000007ff117e24 */ /* 0x000fe2000f8e00ff */
[-C--:B------:R-:W-:Y:S01]  /*138a0*/  ISETP.GE.OR P1, PT, R6, R2.reuse, P2 ;  /* 0x000000020600720c */ /* 0x080fe20001726670 */
[----:B------:R-:W-:Y:S01]  /*138b0*/  IMAD.SHL.U32 R5, R5, 0x8, RZ ;  /* 0x0000000805057824 */ /* 0x000fe200078e00ff */
[----:B------:R-:W-:Y:S01]  /*138c0*/  ISETP.GE.OR P0, PT, R4, R2, P2 ;  /* 0x000000020400720c */ /* 0x000fe20001706670 */
[C---:B------:R-:W-:Y:S01]  /*138d0*/  IMAD.WIDE.U32 R16, R14.reuse, c[0x0][0x3e0], R16 ;  /* 0x0000f8000e107a25 */ /* 0x040fe200078e0010 */
[----:B------:R-:W-:Y:S02]  /*138e0*/  SHF.R.S32.HI R6, RZ, 0x1f, R18 ;  /* 0x0000001fff067819 */ /* 0x000fe40000011412 */
[----:B------:R-:W-:Y:S01]  /*138f0*/  LOP3.LUT R5, R9, 0x7ffffe00, R5, 0xf8, !PT ;  /* 0x7ffffe0009057812 */ /* 0x000fe200078ef805 */
[----:B------:R-:W-:Y:S01]  /*13900*/  IMAD R15, R14, c[0x0][0x3e4], R15 ;  /* 0x0000f9000e0f7a24 */ /* 0x000fe200078e020f */
[----:B------:R-:W-:Y:S01]  /*13910*/  MOV R14, R16 ;  /* 0x00000010000e7202 */ /* 0x000fe20000000f00 */
[----:B------:R-:W-:-:S02]  /*13920*/  IMAD R6, R6, c[0x0][0x3d8], RZ ;  /* 0x0000f60006067a24 */ /* 0x000fc400078e02ff */
        /* <DEDUP_REMOVED lines=54> */
.L_x_2867:
[----:B--234-:R-:W-:Y:S05]  /*13c90*/  BSYNC B0 ;  /* 0x0000000000007941 */ /* 0x01cfea0003800000 */
.L_x_2866:
        /* <DEDUP_REMOVED lines=30> */
.L_x_2869:
[----:B------:R-:W-:Y:S05]  /*13e80*/  BSYNC B0 ;  /* 0x0000000000007941 */ /* 0x000fea0003800000 */
.L_x_2868:
        /* <DEDUP_REMOVED lines=30> */
.L_x_2871:
[----:B------:R-:W-:Y:S05]  /*14070*/  BSYNC B0 ;  /* 0x0000000000007941 */ /* 0x000fea0003800000 */
.L_x_2870:
        /* <DEDUP_REMOVED lines=31> */
.L_x_2864:
        /* <DEDUP_REMOVED lines=31> */
.L_x_2872:
        /* <DEDUP_REMOVED lines=43> */
.L_x_2874:
[----:B------:R-:W-:Y:S05]  /*14710*/  BSYNC B0 ;  /* 0x0000000000007941 */ /* 0x000fea0003800000 */
.L_x_2873:
        /* <DEDUP_REMOVED lines=77> */
.L_x_2876:
[----:B------:R-:W-:Y:S05]  /*14bf0*/  BSYNC B0 ;  /* 0x0000000000007941 */ /* 0x000fea0003800000 */
.L_x_2875:
        /* <DEDUP_REMOVED lines=27> */
.L_x_2878:
[----:B------:R-:W-:Y:S05]  /*14db0*/  BSYNC B0 ;  /* 0x0000000000007941 */ /* 0x000fea0003800000 */
.L_x_2877:
        /* <DEDUP_REMOVED lines=27> */
.L_x_2880:
[----:B------:R-:W-:Y:S05]  /*14f70*/  BSYNC B0 ;  /* 0x0000000000007941 */ /* 0x000fea0003800000 */
.L_x_2879:
        /* <DEDUP_REMOVED lines=28> */
.L_x_2881:
        /* <DEDUP_REMOVED lines=12> */
.L_x_3579:


//--------------------- .text._ZN7cutlass13device_kernelIN5flash19enable_sm80_to_sm89INS1_16FlashAttnFwdSm80INS1_25CollectiveMainloopFwdSm80ILi8ELi1ELb0EN4cute5tupleIJNS5_1CILi128EEENS7_ILi48EEENS7_ILi256EEEEEELi256ENS_6half_tEfNS_4arch4Sm80ELb0ELb1ELb0ELb1ELb1ELb1ELb1ELb0EEENS1_21CollectiveEpilogueFwdINS6_IJS8_SA_S9_EEENS6_IJNS7_ILi1EEESI_SI_EEESC_SE_Li256ELb1ELb1ELb0ELb0EEENS1_19SingleTileSchedulerILb1ELb0ELb1ELi128EEEEEEEEEvNT_6ParamsE --------------------------
	.section	.text._ZN7cutlass13device_kernelIN5flash19enable_sm80_to_sm89INS1_16FlashAttnFwdSm80INS1_25CollectiveMainloopFwdSm80ILi8ELi1ELb0EN4cute5tupleIJNS5_1CILi128EEENS7_ILi48EEENS7_ILi256EEEEEELi256ENS_6half_tEfNS_4arch4Sm80ELb0ELb1ELb0ELb1ELb1ELb1ELb1ELb0EEENS1_21CollectiveEpilogueFwdINS6_IJS8_SA_S9_EEENS6_IJNS7_ILi1EEESI_SI_EEESC_SE_Li256ELb1ELb1ELb0ELb0EEENS1_19SingleTileSchedulerILb1ELb0ELb1ELi128EEEEEEEEEvNT_6ParamsE,"ax",@progbits
	.sectioninfo	@"SHI_REGISTERS=255"
	.align	128
.text._ZN7cutlass13device_kernelIN5flash19enable_sm80_to_sm89INS1_16FlashAttnFwdSm80INS1_25CollectiveMainloopFwdSm80ILi8ELi1ELb0EN4cute5tupleIJNS5_1CILi128EEENS7_ILi48EEENS7_ILi256EEEEEELi256ENS_6half_tEfNS_4arch4Sm80ELb0ELb1ELb0ELb1ELb1ELb1ELb1ELb0EEENS1_21CollectiveEpilogueFwdINS6_IJS8_SA_S9_EEENS6_IJNS7_ILi1EEESI_SI_EEESC_SE_Li256ELb1ELb1ELb0ELb0EEENS1_19SingleTileSchedulerILb1ELb0ELb1ELi128EEEEEEEEEvNT_6ParamsE:
        .type           _ZN7cutlass13device_kernelIN5flash19enable_sm80_to_sm89INS1_16FlashAttnFwdSm80INS1_25CollectiveMainloopFwdSm80ILi8ELi1ELb0EN4cute5tupleIJNS5_1CILi128EEENS7_ILi48EEENS7_ILi256EEEEEELi256ENS_6half_tEfNS_4arch4Sm80ELb0ELb1ELb0ELb1ELb1ELb1ELb1ELb0EEENS1_21CollectiveEpilogueFwdINS6_IJS8_SA_S9_EEENS6_IJNS7_ILi1EEESI_SI_EEESC_SE_Li256ELb1ELb1ELb0ELb0EEENS1_19SingleTileSchedulerILb1ELb0ELb1ELi128EEEEEEEEEvNT_6ParamsE,@function
        .size           _ZN7cutlass13device_kernelIN5flash19enable_sm80_to_sm89INS1_16FlashAttnFwdSm80INS1_25CollectiveMainloopFwdSm80ILi8ELi1ELb0EN4cute5tupleIJNS5_1CILi128EEENS7_ILi48EEENS7_ILi256EEEEEELi256ENS_6half_tEfNS_4arch4Sm80ELb0ELb1ELb0ELb1ELb1ELb1ELb1ELb0EEENS1_21CollectiveEpilogueFwdINS6_IJS8_SA_S9_EEENS6_IJNS7_ILi1EEESI_SI_EEESC_SE_Li256ELb1ELb1ELb0ELb0EEENS1_19SingleTileSchedulerILb1ELb0ELb1ELi128EEEEEEEEEvNT_6ParamsE,(.L_x_3580 - _ZN7cutlass13device_kernelIN5flash19enable_sm80_to_sm89INS1_16FlashAttnFwdSm80INS1_25CollectiveMainloopFwdSm80ILi8ELi1ELb0EN4cute5tupleIJNS5_1CILi128EEENS7_ILi48EEENS7_ILi256EEEEEELi256ENS_6half_tEfNS_4arch4Sm80ELb0ELb1ELb0ELb1ELb1ELb1ELb1ELb0EEENS1_21CollectiveEpilogueFwdINS6_IJS8_SA_S9_EEENS6_IJNS7_ILi1EEESI_SI_EEESC_SE_Li256ELb1ELb1ELb0ELb0EEENS1_19SingleTileSchedulerILb1ELb0ELb1ELi128EEEEEEEEEvNT_6ParamsE)
        .other          _ZN7cutlass13device_kernelIN5flash19enable_sm80_to_sm89INS1_16FlashAttnFwdSm80INS1_25CollectiveMainloopFwdSm80ILi8ELi1ELb0EN4cute5tupleIJNS5_1CILi128EEENS7_ILi48EEENS7_ILi256EEEEEELi256ENS_6half_tEfNS_4arch4Sm80ELb0ELb1ELb0ELb1ELb1ELb1ELb1ELb0EEENS1_21CollectiveEpilogueFwdINS6_IJS8_SA_S9_EEENS6_IJNS7_ILi1EEESI_SI_EEESC_SE_Li256ELb1ELb1ELb0ELb0EEENS1_19SingleTileSchedulerILb1ELb0ELb1ELi128EEEEEEEEEvNT_6ParamsE,@"STO_CUDA_ENTRY STV_DEFAULT"
_ZN7cutlass13device_kernelIN5flash19enable_sm80_to_sm89INS1_16FlashAttnFwdSm80INS1_25CollectiveMainloopFwdSm80ILi8ELi1ELb0EN4cute5tupleIJNS5_1CILi128EEENS7_ILi48EEENS7_ILi256EEEEEELi256ENS_6half_tEfNS_4arch4Sm80ELb0ELb1ELb0ELb1ELb1ELb1ELb1ELb0EEENS1_21CollectiveEpilogueFwdINS6_IJS8_SA_S9_EEENS6_IJNS7_ILi1EEESI_SI_EEESC_SE_Li256ELb1ELb1ELb0ELb0EEENS1_19SingleTileSchedulerILb1ELb0ELb1ELi128EEEEEEEEEvNT_6ParamsE:
        /* <DEDUP_REMOVED lines=17> */
.L_x_2883:
        /* <DEDUP_REMOVED lines=8> */
.L_x_2885:
[----:B------:R-:W-:-:S05]  /*0190*/  MOV R0, c[0x0][0x54c] ;  /* 0x0001530000007a02 */ /* 0x000fca0000000f00 */
.L_x_2884:
[----:B-----5:R-:W-:Y:S01]  /*01a0*/  IMAD R0, R0, c[0x0][0x548], RZ ;  /* 0x0001520000007a24 */ /* 0x020fe200078e02ff */
[----:B------:R-:W-:-:S04]  /*01b0*/  SHF.L.U32 R164, R167, 0x7, RZ ;  /* 0x00000007a7a47819 */ /* 0x000fc800000006ff */
[----:B------:R-:W-:-:S04]  /*01c0*/  ISETP.GE.AND P0, PT, R164, R0, PT ;  /* 0x00000000a400720c */ /* 0x000fc80003f06270 */
[----:B------:R-:W-:Y:S01]  /*01d0*/  SEL R252, R5, 0xffffffff, !P0 ;  /* 0xffffffff05fc7807 */ /* 0x000fe20004000000 */
[----:B------:R-:W-:Y:S05]  /*01e0*/  BRA `(.L_x_2886) ;  /* 0x0000012000007947 */ /* 0x000fea0003800000 */
.L_x_2882:
[----:B---3--:R-:W-:-:S04]  /*01f0*/  ISETP.NE.U32.AND P0, PT, RZ, c[0x0][0x568], PT ;  /* 0x00015a00ff007a0c */ /* 0x008fc80003f05070 */
[----:B------:R-:W-:-:S13]  /*0200*/  ISETP.NE.AND.EX P0, PT, RZ, c[0x0][0x56c], PT, P0 ;  /* 0x00015b00ff007a0c */ /* 0x000fda0003f05300 */
[----:B------:R-:W-:Y:S05]  /*0210*/  @!P0 BRA `(.L_x_2887) ;  /* 0x0000002000008947 */ /* 0x000fea0003800000 */
[----:B------:R1:W5:Y:S01]  /*0220*/  LDG.E R0, [R2.64] ;  /* 0x0000000e02007981 */ /* 0x000362000c1e1900 */
[----:B------:R-:W-:Y:S05]  /*0230*/  BRA `(.L_x_2888) ;  /* 0x0000009000007947 */ /* 0x000fea0003800000 */
.L_x_2887:
        /* <DEDUP_REMOVED lines=8> */
.L_x_2889:
[----:B------:R-:W-:-:S05]  /*02c0*/  MOV R0, c[0x0][0x54c] ;  /* 0x0001530000007a02 */ /* 0x000fca0000000f00 */
.L_x_2888:
[----:B-----5:R-:W-:Y:S01]  /*02d0*/  IMAD R0, R0, c[0x0][0x548], RZ ;  /* 0x0001520000007a24 */ /* 0x020fe200078e02ff */
[----:B------:R-:W-:-:S04]  /*02e0*/  SHF.L.U32 R164, R167, 0x7, RZ ;  /* 0x00000007a7a47819 */ /* 0x000fc800000006ff */
[----:B------:R-:W-:-:S04]  /*02f0*/  ISETP.GE.AND P0, PT, R164, R0, PT ;  /* 0x00000000a400720c */ /* 0x000fc80003f06270 */
[----:B------:R-:W-:-:S04]  /*0300*/  SEL R252, R5, 0xffffffff, !P0 ;  /* 0xffffffff05fc7807 */ /* 0x000fc80004000000 */
.L_x_2886:
[----:B------:R-:W-:-:S13]  /*0310*/  ISETP.GE.AND P0, PT, R252, RZ, PT ;  /* 0x000000fffc00720c */ /* 0x000fda0003f06270 */
        /* <DEDUP_REMOVED lines=11> */
[----:B------:R-:W-:-:S02]  /*03d0*/  MOV R0, RZ ;  /* 0x000000ff00007202 */ /* 0x000fc40000000f00 */
        /* <DEDUP_REMOVED lines=29> */
.L_x_2890:
[----:B-----5:R1:W-:Y:S01]  /*05b0*/  STL [R1+0x58], R19 ;  /* 0x0000581301007387 */ /* 0x0203e20000100800 */
[----:B------:R-:W-:-:S04]  /*05c0*/  ISETP.NE.U32.AND P0, PT, RZ, c[0x0][0x368], PT ;  /* 0x0000da00ff007a0c */ /* 0x000fc80003f05070 */
[----:B------:R-:W-:-:S13]  /*05d0*/  ISETP.NE.AND.EX P0, PT, RZ, c[0x0][0x36c], PT, P0 ;  /* 0x0000db00ff007a0c */ /* 0x000fda0003f05300 */
[----:B------:R-:W-:Y:S05]  /*05e0*/  @!P0 BRA `(.L_x_2891) ;  /* 0x0000003000008947 */ /* 0x000fea0003800000 */
[----:B------:R-:W-:-:S05]  /*05f0*/  IMAD.WIDE R6, R252, R12, c[0x0][0x368] ;  /* 0x0000da00fc067625 */ /* 0x000fca00078e020c */
[----:B------:R2:W5:Y:S01]  /*0600*/  LDG.E R11, [R6.64] ;  /* 0x0000000e060b7981 */ /* 0x000562000c1e1900 */
[----:B------:R-:W-:Y:S05]  /*0610*/  BRA `(.L_x_2892) ;  /* 0x0000004000007947 */ /* 0x000fea0003800000 */
.L_x_2891:
[----:B------:R-:W-:Y:S05]  /*0620*/  @!P2 BRA `(.L_x_2892) ;  /* 0x000000300000a947 */ /* 0x000fea0003800000 */
[----:B------:R2:W3:Y:S04]  /*0630*/  LDG.E R0, [R6.64] ;  /* 0x0000000e06007981 */ /* 0x0004e8000c1e1900 */
[----:B--2---:R-:W3:Y:S02]  /*0640*/  LDG.E R6, [R6.64+0x4] ;  /* 0x0000040e06067981 */ /* 0x004ee4000c1e1900 */
[----:B---3--:R-:W-:Y:S02]  /*0650*/  IADD3 R11, -R0, R6, RZ ;  /* 0x00000006000b7210 */ /* 0x008fe40007ffe1ff */
.L_x_2892:
        /* <DEDUP_REMOVED lines=37> */
.L_x_2894:
[----:B------:R-:W-:-:S13]  /*08b0*/  ISETP.NE.AND P0, PT, R8, 0x1, PT ;  /* 0x000000010800780c */ /* 0x000fda0003f05270 */
[----:B------:R-:W-:-:S05]  /*08c0*/  @P0 IMAD.HI.U32 R2, R0, c[0x0][0x330], RZ ;  /* 0x0000cc0000020a27 */ /* 0x000fca00078e00ff */
[----:B------:R-:W-:-:S05]  /*08d0*/  @P0 SHF.R.U32.HI R0, RZ, c[0x0][0x334], R2 ;  /* 0x0000cd00ff000a19 */ /* 0x000fca0000011602 */
.L_x_2895:
[----:B------:R-:W-:-:S05]  /*08e0*/  IMAD R0, R0, R8, c[0x0][0x32c] ;  /* 0x0000cb0000007624 */ /* 0x000fca00078e0208 */
[----:B------:R-:W-:Y:S02]  /*08f0*/  IMNMX R6, R6, R0, PT ;  /* 0x0000000006067217 */ /* 0x000fe40003800200 */
.L_x_2893:
        /* <DEDUP_REMOVED lines=14> */
.L_x_2897:
[----:B------:R-:W-:-:S13]  /*09e0*/  ISETP.NE.AND P0, PT, R8, 0x1, PT ;  /* 0x000000010800780c */ /* 0x000fda0003f05270 */
[----:B------:R-:W-:-:S05]  /*09f0*/  @P0 IMAD.HI.U32 R2, R0, c[0x0][0x330], RZ ;  /* 0x0000cc0000020a27 */ /* 0x000fca00078e00ff */
[----:B------:R-:W-:-:S05]  /*0a00*/  @P0 SHF.R.U32.HI R0, RZ, c[0x0][0x334], R2 ;  /* 0x0000cd00ff000a19 */ /* 0x000fca0000011602 */
.L_x_2898:
[----:B------:R-:W-:-:S05]  /*0a10*/  IMAD R0, R0, c[0x0][0x32c], RZ ;  /* 0x0000cb0000007a24 */ /* 0x000fca00078e02ff */
[----:B------:R-:W-:-:S04]  /*0a20*/  IMNMX R3, R3, R0, !PT ;  /* 0x0000000003037217 */ /* 0x000fc80007800200 */
.L_x_2896:
        /* <DEDUP_REMOVED lines=96> */
[----:B------:R-:W-:Y:S01]  /*1030*/  UIMAD UR5, UR7, UR5, URZ ;  /* 0x00000005070572a4 */ /* 0x000fe2000f8e023f */
        /* <DEDUP_REMOVED lines=27> */
[----:B------:R-:W-:Y:S01]  /*11f0*/  P2R R29, PR, RZ, 0x2 ;  /* 0x00000002ff1d7803 */ /* 0x000fe20000000000 */
[----:B------:R-:W-:Y:S01]  /*1200*/  IMAD R3, R45, c[0x0][0x294], R3 ;  /* 0x0000a5002d037a24 */ /* 0x000fe200078e0203 */
[----:B------:R-:W-:Y:S01]  /*1210*/  LOP3.LUT R7, R7, 0xfffffe00, RZ, 0xc0, !PT ;  /* 0xfffffe0007077812 */ /* 0x000fe200078ec0ff */
[----:B------:R-:W-:Y:S01]  /*1220*/  IMAD.IADD R2, R24, 0x1, R2 ;  /* 0x0000000118027824 */ /* 0x000fe200078e0202 */
[----:B------:R-:W-:Y:S01]  /*1230*/  LOP3.LUT R87, R119, 0x38, R24, 0xf8, !PT ;  /* 0x0000003877577812 */ /* 0x000fe200078ef818 */
[----:B------:R-:W-:Y:S01]  /*1240*/  IMAD.WIDE.U32 R124, R22, c[0x0][0x280], R16 ;  /* 0x0000a000167c7a25 */ /* 0x000fe200078e0010 */
[----:B------:R-:W-:-:S02]  /*1250*/  SHF.R.U32.HI R158, RZ, 0x3, R119 ;  /* 0x00000003ff9e7819 */ /* 0x000fc40000011677 */
[----:B------:R-:W-:Y:S01]  /*1260*/  @P3 IADD3.X R23, R5, UR13, RZ, P4, !PT ;  /* 0x0000000d05173c10 */ /* 0x000fe2000a7fe4ff */
[----:B------:R-:W-:Y:S01]  /*1270*/  IMAD.WIDE.U32 R128, R22, c[0x0][0x280], R18 ;  /* 0x0000a00016807a25 */ /* 0x000fe200078e0012 */
[----:B------:R-:W-:Y:S02]  /*1280*/  LOP3.LUT R87, R7, R87, R158, 0xf6, !PT ;  /* 0x0000005707577212 */ /* 0x000fe400078ef69e */
[----:B------:R-:W-:Y:S01]  /*1290*/  SHF.R.S32.HI R5, RZ, 0x1f, R2 ;  /* 0x0000001fff057819 */ /* 0x000fe20000011402 */
[C---:B------:R-:W-:Y:S01]  /*12a0*/  IMAD.WIDE.U32 R162, R30.reuse, c[0x0][0x1e8], RZ ;  /* 0x00007a001ea27a25 */ /* 0x040fe200078e00ff */
[----:B------:R-:W-:Y:S02]  /*12b0*/  SHF.L.U32 R87, R87, 0x1, RZ ;  /* 0x0000000157577819 */ /* 0x000fe400000006ff */
[----:B------:R-:W-:Y:S01]  /*12c0*/  LEA.HI R26, R5, R2, RZ, 0x6 ;  /* 0x00000002051a7211 */ /* 0x000fe200078f30ff */
        /* <DEDUP_REMOVED lines=8> */
[----:B------:R-:W-:Y:S02]  /*1350*/  @!P2 IMAD.MOV.U32 R10, RZ, RZ, R252 ;  /* 0x000000ffff0aa224 */ /* 0x000fe400078e00fc */
        /* <DEDUP_REMOVED lines=107> */
.L_x_2939:
        /* <DEDUP_REMOVED lines=91> */
.L_x_2904:
[----:B------:R-:W-:Y:S05]  /*1fc0*/  BSYNC B0 ;  /* 0x0000000000007941 */ /* 0x000fea0003800000 */
.L_x_2903:
        /* <DEDUP_REMOVED lines=68> */
.L_x_2906:
[----:B------:R-:W-:Y:S05]  /*2410*/  BSYNC B0 ;  /* 0x0000000000007941 */ /* 0x000fea0003800000 */
.L_x_2905:
        /* <DEDUP_REMOVED lines=87> */
.L_x_2910:
[----:B------:R-:W-:Y:S05]  /*2990*/  BSYNC B0 ;  /* 0x0000000000007941 */ /* 0x000fea0003800000 */
.L_x_2909:
        /* <DEDUP_REMOVED lines=58> */
.L_x_2912:
[----:B------:R-:W-:Y:S05]  /*2d40*/  BSYNC B0 ;  /* 0x0000000000007941 */ /* 0x000fea0003800000 */
.L_x_2911:
        /* <DEDUP_REMOVED lines=58> */
.L_x_2914:
[----:B------:R-:W-:Y:S05]  /*30f0*/  BSYNC B0 ;  /* 0x0000000000007941 */ /* 0x000fea0003800000 */
.L_x_2913:
        /* <DEDUP_REMOVED lines=57> */
.L_x_2908:
[----:B-123--:R-:W-:Y:S05]  /*3490*/  BSYNC B1 ;  /* 0x0000000000017941 */ /* 0x00efea0003800000 */
.L_x_2907:
        /* <DEDUP_REMOVED lines=61> */
.L_x_2917:
[----:B------:R-:W-:Y:S05]  /*3870*/  BSYNC B0 ;  /* 0x0000000000007941 */ /* 0x000fea0003800000 */
.L_x_2916:
        /* <DEDUP_REMOVED lines=58> */
.L_x_2919:
[----:B------:R-:W-:Y:S05]  /*3c20*/  BSYNC B0 ;  /* 0x0000000000007941 */ /* 0x000fea0003800000 */
.L_x_2918:
        /* <DEDUP_REMOVED lines=58> */
.L_x_2921:
[----:B------:R-:W-:Y:S05]  /*3fd0*/  BSYNC B0 ;  /* 0x0000000000007941 */ /* 0x000fea0003800000 */
.L_x_2920:
        /* <DEDUP_REMOVED lines=58> */
.L_x_2902:
        /* <DEDUP_REMOVED lines=36> */
.L_x_2923:
[----:B------:R-:W-:Y:S05]  /*45c0*/  BSYNC B0 ;  /* 0x0000000000007941 */ /* 0x000fea0003800000 */
.L_x_2922:
        /* <DEDUP_REMOVED lines=60> */
.L_x_2925:
[----:B------:R-:W-:Y:S05]  /*4990*/  BSYNC B0 ;  /* 0x0000000000007941 */ /* 0x000fea0003800000 */
.L_x_2924:
        /* <DEDUP_REMOVED lines=153> */
.L_x_2929:
[----:B------:R-:W-:Y:S05]  /*5330*/  BSYNC B0 ;  /* 0x0000000000007941 */ /* 0x000fea0003800000 */
.L_x_2928:
        /* <DEDUP_REMOVED lines=121> */
.L_x_2927:
[----:B-123--:R-:W-:Y:S05]  /*5ad0*/  BSYNC B1 ;  /* 0x0000000000017941 */ /* 0x00efea0003800000 */
.L_x_2926:
        /* <DEDUP_REMOVED lines=125> */
.L_x_2931:
[----:B------:R-:W-:Y:S05]  /*62b0*/  BSYNC B0 ;  /* 0x0000000000007941 */ /* 0x000fea0003800000 */
.L_x_2930:
        /* <DEDUP_REMOVED lines=125> */
.L_x_2901:
        /* <DEDUP_REMOVED lines=30> */
.L_x_2933:
[----:B-12---:R-:W-:Y:S05]  /*6c70*/  BSYNC B0 ;  /* 0x0000000000007941 */ /* 0x006fea0003800000 */
.L_x_2932:
        /* <DEDUP_REMOVED lines=25> */
.L_x_2915:
[----:B------:R-:W-:Y:S05]  /*6e10*/  BSYNC B2 ;  /* 0x0000000000027941 */ /* 0x000fea0003800000 */
.L_x_2900:
        /* <DEDUP_REMOVED lines=80> */
.L_x_2935:
[----:B------:R-:W-:Y:S05]  /*7320*/  BSYNC B0 ;  /* 0x0000000000007941 */ /* 0x000fea0003800000 */
.L_x_2934:
        /* <DEDUP_REMOVED lines=25> */
.L_x_2937:
[----:B------:R-:W-:Y:S05]  /*74c0*/  BSYNC B0 ;  /* 0x0000000000007941 */ /* 0x000fea0003800000 */
.L_x_2936:
        /* <DEDUP_REMOVED lines=41> */
.L_x_2938:
        /* <DEDUP_REMOVED lines=10> */
.L_x_2899:
        /* <DEDUP_REMOVED lines=22> */
.L_x_2942:
[----:B------:R-:W-:-:S13]  /*7960*/  ISETP.NE.AND P0, PT, R4, 0x1, PT ;  /* 0x000000010400780c */ /* 0x000fda0003f05270 */
[----:B------:R-:W-:-:S05]  /*7970*/  @P0 IMAD.HI.U32 R2, R0, c[0x0][0x330], RZ ;  /* 0x0000cc0000020a27 */ /* 0x000fca00078e00ff */
[----:B------:R-:W-:Y:S02]  /*7980*/  @P0 SHF.R.U32.HI R0, RZ, c[0x0][0x334], R2 ;  /* 0x0000cd00ff000a19 */ /* 0x000fe40000011602 */
.L_x_2943:
[----:B------:R-:W-:Y:S05]  /*7990*/  BSYNC B0 ;  /* 0x0000000000007941 */ /* 0x000fea0003800000 */
.L_x_2941:
[----:B------:R-:W-:-:S05]  /*79a0*/  IMAD R0, R0, R4, c[0x0][0x32c] ;  /* 0x0000cb0000007624 */ /* 0x000fca00078e0204 */
[----:B------:R-:W-:-:S04]  /*79b0*/  IMNMX R3, R3, R0, PT ;  /* 0x0000000003037217 */ /* 0x000fc80003800200 */
.L_x_2940:
        /* <DEDUP_REMOVED lines=20> */
.L_x_2946:
[----:B------:R-:W-:-:S13]  /*7b00*/  ISETP.NE.AND P0, PT, R4, 0x1, PT ;  /* 0x000000010400780c */ /* 0x000fda0003f05270 */
[----:B------:R-:W-:-:S05]  /*7b10*/  @P0 IMAD.HI.U32 R2, R0, c[0x0][0x330], RZ ;  /* 0x0000cc0000020a27 */ /* 0x000fca00078e00ff */
[----:B------:R-:W-:Y:S02]  /*7b20*/  @P0 SHF.R.U32.HI R0, RZ, c[0x0][0x334], R2 ;  /* 0x0000cd00ff000a19 */ /* 0x000fe40000011602 */
.L_x_2947:
[----:B------:R-:W-:Y:S05]  /*7b30*/  BSYNC B0 ;  /* 0x0000000000007941 */ /* 0x000fea0003800000 */
.L_x_2945:
[----:B------:R-:W-:-:S05]  /*7b40*/  IMAD R0, R0, c[0x0][0x32c], RZ ;  /* 0x0000cb0000007a24 */ /* 0x000fca00078e02ff */
[----:B------:R-:W-:-:S05]  /*7b50*/  IMNMX R3, R3, R0, !PT ;  /* 0x0000000003037217 */ /* 0x000fca0007800200 */
.L_x_2944:
        /* <DEDUP_REMOVED lines=83> */
[----:B------:R-:W2:Y:S01]  /*8090*/  LDL R0, [R1+0x4c] ;  /* 0x00004c0001007983 */ /* 0x000ea20000100800 */
[----:B------:R-:W-:Y:S01]  /*80a0*/  ISETP.NE.U32.AND P0, PT, RZ, c[0x0][0x340], PT ;  /* 0x0000d000ff007a0c */ /* 0x000fe20003f05070 */
[----:B------:R-:W-:-:S03]  /*80b0*/  ULDC.64 UR4, c[0x0][0x18] ;  /* 0x0000060000047ab9 */ /* 0x000fc60000000a00 */
[----:B------:R-:W-:Y:S01]  /*80c0*/  ISETP.NE.AND.EX P1, PT, RZ, c[0x0][0x344], PT, P0 ;  /* 0x0000d100ff007a0c */ /* 0x000fe20003f25300 */
[----:B------:R-:W1:Y:S01]  /*80d0*/  S2R R7, SR_CTAID.Y ;  /* 0x0000000000077919 */ /* 0x000e620000002600 */
[----:B------:R-:W-:Y:S02]  /*80e0*/  SHF.R.S32.HI R32, RZ, 0x1f, R166 ;  /* 0x0000001fff207819 */ /* 0x000fe400000114a6 */
[----:B------:R-:W-:-:S09]  /*80f0*/  ISETP.NE.U32.AND P0, PT, RZ, c[0x0][0x348], PT ;  /* 0x0000d200ff007a0c */ /* 0x000fd20003f05070 */
[----:B------:R-:W-:Y:S01]  /*8100*/  @P1 IMAD.MOV.U32 R2, RZ, RZ, 0x4 ;  /* 0x00000004ff021424 */ /* 0x000fe200078e00ff */
[----:B------:R-:W-:Y:S01]  /*8110*/  UIADD3 UR4, UP0, UR4, 0x10080, URZ ;  /* 0x0001008004047890 */ /* 0x000fe2000ff1e03f */
[----:B------:R-:W-:Y:S01]  /*8120*/  STL [R1+0x10], R19 ;  /* 0x0000101301007387 */ /* 0x000fe20000100800 */
[----:B------:R-:W-:Y:S01]  /*8130*/  P2R R13, PR, RZ, 0x2 ;  /* 0x00000002ff0d7803 */ /* 0x000fe20000000000 */
[----:B------:R-:W-:-:S05]  /*8140*/  @P1 IMAD.WIDE R2, R252, R2, c[0x0][0x340] ;  /* 0x0000d000fc021625 */ /* 0x000fca00078e0202 */
[----:B------:R2:W3:Y:S01]  /*8150*/  @P1 LDG.E R27, [R2.64] ;  /* 0x0000000e021b1981 */ /* 0x0004e2000c1e1900 */
[CC--:B------:R-:W-:Y:S01]  /*8160*/  LEA.HI R6, R32.reuse, R166.reuse, RZ, 0x3 ;  /* 0x000000a620067211 */ /* 0x0c0fe200078f18ff */
[----:B------:R-:W-:Y:S01]  /*8170*/  UIADD3.X UR5, URZ, UR5, URZ, UP0, !UPT ;  /* 0x000000053f057290 */ /* 0x000fe200087fe43f */
[----:B-1----:R-:W-:Y:S02]  /*8180*/  SHF.R.S32.HI R7, RZ, 0x1f, R7 ;  /* 0x0000001fff077819 */ /* 0x002fe40000011407 */
[----:B------:R-:W-:Y:S02]  /*8190*/  SHF.R.S32.HI R29, RZ, 0x3, R6 ;  /* 0x00000003ff1d7819 */ /* 0x000fe40000011406 */
[----:B------:R-:W-:Y:S02]  /*81a0*/  ISETP.NE.AND.EX P0, PT, RZ, c[0x0][0x34c], PT, P0 ;  /* 0x0000d300ff007a0c */ /* 0x000fe40003f05300 */
[CC--:B------:R-:W-:Y:S02]  /*81b0*/  LEA.HI R31, R32.reuse, R166.reuse, RZ, 0x4 ;  /* 0x000000a6201f7211 */ /* 0x0c0fe400078f20ff */
[----:B------:R-:W-:-:S02]  /*81c0*/  LEA.HI R12, R32, R166, RZ, 0x6 ;  /* 0x000000a6200c7211 */ /* 0x000fc400078f30ff */
[----:B------:R-:W-:Y:S02]  /*81d0*/  IADD3 R145, R218, -0x1, RZ ;  /* 0xffffffffda917810 */ /* 0x000fe40007ffe0ff */
[----:B--2---:R-:W-:-:S05]  /*81e0*/  SHF.R.S32.HI R2, RZ, 0x1f, R0 ;  /* 0x0000001fff027819 */ /* 0x004fca0000011400 */
        /* <DEDUP_REMOVED lines=56> */
[----:B------:R-:W-:Y:S01]  /*8570*/  ISETP.GE.AND P6, PT, R22, c[0x0][0x198], PT ;  /* 0x0000660016007a0c */ /* 0x000fe20003fc6270 */
[----:B---3--:R-:W-:Y:S01]  /*8580*/  @!P0 IMAD.MOV.U32 R27, RZ, RZ, R252 ;  /* 0x000000ffff1b8224 */ /* 0x008fe200078e00fc */
        /* <DEDUP_REMOVED lines=10> */
[----:B------:R-:W-:Y:S05]  /*8630*/  BRA.DIV ~URZ, `(.L_x_2949) ;  /* 0x000122027f007947 */ /* 0x000fea000b800000 */
[----:B------:R1:W2:Y:S02]  /*8640*/  SHFL.IDX PT, R0, R18, RZ, 0x181f ;  /* 0x00181fff12007589 */ /* 0x0002a400000e0000 */
.L_x_3079:
[----:B------:R-:W-:Y:S05]  /*8650*/  BRA.DIV ~URZ, `(.L_x_2950) ;  /* 0x000122627f007947 */ /* 0x000fea000b800000 */
[----:B------:R3:W4:Y:S02]  /*8660*/  SHFL.IDX PT, R2, R20, RZ, 0x181f ;  /* 0x00181fff14027589 */ /* 0x00072400000e0000 */
.L_x_3080:
        /* <DEDUP_REMOVED lines=27> */
.L_x_2952:
[----:B------:R-:W-:Y:S05]  /*8820*/  BSYNC B0 ;  /* 0x0000000000007941 */ /* 0x000fea0003800000 */
.L_x_2951:
[----:B------:R-:W-:Y:S05]  /*8830*/  BRA.DIV ~URZ, `(.L_x_2953) ;  /* 0x000121027f007947 */ /* 0x000fea000b800000 */
[----:B------:R1:W2:Y:S04]  /*8840*/  SHFL.IDX PT, R4, R18, 0x1, 0x181f ;  /* 0x00381f0012047f89 */ /* 0x0002a800000e0000 */
[----:B--2-4-:R1:W2:Y:S02]  /*8850*/  SHFL.IDX PT, R2, R20, 0x1, 0x181f ;  /* 0x00381f0014027f89 */ /* 0x0142a400000e0000 */
.L_x_3081:
        /* <DEDUP_REMOVED lines=26> */
.L_x_2955:
[----:B------:R-:W-:Y:S05]  /*8a00*/  BSYNC B0 ;  /* 0x0000000000007941 */ /* 0x000fea0003800000 */
.L_x_2954:
[----:B------:R-:W-:Y:S05]  /*8a10*/  BRA.DIV ~URZ, `(.L_x_2956) ;  /* 0x000120127f007947 */ /* 0x000fea000b800000 */
[----:B------:R4:W1:Y:S02]  /*8a20*/  SHFL.IDX PT, R4, R18, 0x2, 0x181f ;  /* 0x00581f0012047f89 */ /* 0x00086400000e0000 */
.L_x_3082:
[----:B------:R-:W-:Y:S05]  /*8a30*/  BRA.DIV ~URZ, `(.L_x_2957) ;  /* 0x000120727f007947 */ /* 0x000fea000b800000 */
[----:B--2---:R2:W3:Y:S02]  /*8a40*/  SHFL.IDX PT, R2, R20, 0x2, 0x181f ;  /* 0x00581f0014027f89 */ /* 0x0044e400000e0000 */
.L_x_3083:
        /* <DEDUP_REMOVED lines=26> */
.L_x_2959:
[----:B------:R-:W-:Y:S05]  /*8bf0*/  BSYNC B0 ;  /* 0x0000000000007941 */ /* 0x000fea0003800000 */
.L_x_2958:
[----:B------:R-:W-:Y:S05]  /*8c00*/  BRA.DIV ~URZ, `(.L_x_2960) ;  /* 0x00011f227f007947 */ /* 0x000fea000b800000 */
[----:B-1----:R1:W2:Y:S04]  /*8c10*/  SHFL.IDX PT, R11, R18, 0x3, 0x181f ;  /* 0x00781f00120b7f89 */ /* 0x0022a800000e0000 */
[----:B------:R1:W4:Y:S02]  /*8c20*/  SHFL.IDX PT, R10, R20, 0x3, 0x181f ;  /* 0x00781f00140a7f89 */ /* 0x00032400000e0000 */
.L_x_3084:
        /* <DEDUP_REMOVED lines=205> */
[----:B------:R-:W-:Y:S05]  /*9900*/  CALL.REL.NOINC `($_ZN7cutlass13device_kernelIN5flash19enable_sm80_to_sm89INS1_16FlashAttnFwdSm80INS1_25CollectiveMainloopFwdSm80ILi8ELi1ELb0EN4cute5tupleIJNS5_1CILi128EEENS7_ILi48EEENS7_ILi256EEEEEELi256ENS_6half_tEfNS_4arch4Sm80ELb0ELb1ELb0ELb1ELb1ELb1ELb1ELb0EEENS1_21CollectiveEpilogueFwdINS6_IJS8_SA_S9_EEENS6_IJNS7_ILi1EEESI_SI_EEESC_SE_Li256ELb1ELb1ELb0ELb0EEENS1_19SingleTileSchedulerILb1ELb0ELb1ELi128EEEEEEEEEvNT_6ParamsE$_ZZN5flash25CollectiveMainloopFwdSm80ILi8ELi1ELb0EN4cute5tupleIJNS1_1CILi128EEENS3_ILi48EEENS3_ILi256EEEEEELi256EN7cutlass6half_tEfNS8_4arch4Sm80ELb0ELb1ELb0ELb1ELb1ELb1ELb1ELb0EE3mmaINS_16FlashAttnFwdSm80ISC_NS_21CollectiveEpilogueFwdINS2_IJS4_S6_S5_EEENS2_IJNS3_ILi1EEESH_SH_EEES9_SB_Li256ELb1ELb1ELb0ELb0EEENS_19SingleTileSchedulerILb1ELb0ELb1ELi128EEEE13SharedStorageENS1_6TensorINS1_11ArrayEngineIfLm128EEENS1_6LayoutINS2_IJNS2_IJNS3_ILi2EEESS_EEESH_NS3_ILi32EEEEEENS2_IJNS2_IJSH_SS_EEENS3_ILi0EEENS3_ILi4EEEEEEEEEENS_7SoftmaxILi2ELi0EEEEEbRKNSC_6ParamsERT0_RT1_iRKNS_16SeqlenInfoQKNewKILb1ELb1EEENS2_IJiiiiEEERT_ENKUlvE_clEv) ;  /* 0x00012e6000007944 */ /* 0x000fea0003c00000 */
[----:B------:R-:W-:Y:S05]  /*9910*/  BSYNC B2 ;  /* 0x0000000000027941 */ /* 0x000fea0003800000 */
.L_x_2961:
        /* <DEDUP_REMOVED lines=36> */
.L_x_3085:
[----:B------:R-:W4:Y:S01]  /*9b60*/  SHFL.IDX PT, R2, R11, RZ, 0x181f ;  /* 0x00181fff0b027589 */ /* 0x000f2200000e0000 */
[----:B------:R-:W-:Y:S01]  /*9b70*/  ISETP.GE.AND P1, PT, R219, c[0x0][0x1d4], PT ;  /* 0x00007500db007a0c */ /* 0x000fe20003f26270 */
[----:B------:R-:W-:Y:S01]  /*9b80*/  IMAD.SHL.U32 R209, R209, 0x2, RZ ;  /* 0x00000002d1d17824 */ /* 0x000fe200078e00ff */
[----:B------:R-:W-:Y:S01]  /*9b90*/  IADD3 R8, R219, 0x40, RZ ;  /* 0x00000040db087810 */ /* 0x000fe20007ffe0ff */
[----:B------:R-:W-:Y:S01]  /*9ba0*/  BSSY B0, `(.L_x_2963) ;  /* 0x0000030000007945 */ /* 0x000fe20003800000 */
[----:B------:R-:W-:-:S02]  /*9bb0*/  ISETP.LT.OR P0, PT, R0, 0x1, P1 ;  /* 0x000000010000780c */ /* 0x000fc40000f01670 */
[----:B------:R-:W-:Y:S02]  /*9bc0*/  ISETP.GE.AND P4, PT, R8, c[0x0][0x1d4], PT ;  /* 0x0000750008007a0c */ /* 0x000fe40003f86270 */
[----:B------:R-:W-:Y:S02]  /*9bd0*/  IADD3 R8, R219, 0x80, RZ ;  /* 0x00000080db087810 */ /* 0x000fe40007ffe0ff */
        /* <DEDUP_REMOVED lines=24> */
.L_x_3086:
        /* <DEDUP_REMOVED lines=20> */
.L_x_2964:
[----:B---3--:R-:W-:Y:S05]  /*9ea0*/  BSYNC B0 ;  /* 0x0000000000007941 */ /* 0x008fea0003800000 */
.L_x_2963:
[----:B------:R-:W0:Y:S01]  /*9eb0*/  LDGDEPBAR ;  /* 0x00000000000079af */ /* 0x000e220000000000 */
[----:B------:R-:W-:Y:S01]  /*9ec0*/  WARPSYNC 0xffffffff ;  /* 0xffffffff00007948 */ /* 0x000fe20003800000 */
[C---:B--2---:R-:W-:Y:S01]  /*9ed0*/  HMMA.16816.F32 R32, R12.reuse, R28, RZ ;  /* 0x0000001c0c20723c */ /* 0x044fe200000018ff */
[C---:B------:R-:W-:Y:S01]  /*9ee0*/  IMAD R207, R6.reuse, 0x2, R205 ;  /* 0x0000000206cf7824 */ /* 0x040fe200078e02cd */
[----:B------:R-:W-:Y:S01]  /*9ef0*/  LEA R206, R6, R204, 0x1 ;  /* 0x000000cc06ce7211 */ /* 0x000fe200078e08ff */
[C---:B------:R-:W-:Y:S01]  /*9f00*/  IMAD R202, R7.reuse, 0x2, R196 ;  /* 0x0000000207ca7824 */ /* 0x040fe200078e02c4 */
[----:B------:R-:W-:Y:S01]  /*9f10*/  LEA R201, R7, R203, 0x1 ;  /* 0x000000cb07c97211 */ /* 0x000fe200078e08ff */
[----:B------:R-:W-:Y:S01]  /*9f20*/  BSSY B1, `(.L_x_2966) ;  /* 0x00000f8000017945 */ /* 0x000fe20003800000 */
[----:B------:R-:W-:Y:S02]  /*9f30*/  ISETP.GT.AND P0, PT, R145, R233, PT ;  /* 0x000000e99100720c */ /* 0x000fe40003f04270 */
[C---:B------:R-:W-:Y:S01]  /*9f40*/  HMMA.16816.F32 R28, R12.reuse, R30, RZ ;  /* 0x0000001e0c1c723c */ /* 0x040fe200000018ff */
[----:B------:R-:W-:Y:S04]  /*9f50*/  LDSM.16.M88.4 R52, [R202+0xa080] ;  /* 0x00a08000ca34783b */ /* 0x000fe80000000200 */
[----:B------:R-:W-:Y:S03]  /*9f60*/  LDSM.16.M88.4 R60, [R202+0xa880] ;  /* 0x00a88000ca3c783b */ /* 0x000fe60000000200 */
[C---:B-1----:R-:W-:Y:S01]  /*9f70*/  HMMA.16816.F32 R24, R12.reuse, R36, RZ ;  /* 0x000000240c18723c */ /* 0x042fe200000018ff */
[----:B------:R-:W-:Y:S04]  /*9f80*/  LDSM.16.M88.4 R68, [R202+0xb080] ;  /* 0x00b08000ca44783b */ /* 0x000fe80000000200 */
[----:B------:R-:W-:Y:S03]  /*9f90*/  LDSM.16.M88.4 R72, [R201+0x1000] ;  /* 0x00100000c948783b */ /* 0x000fe60000000200 */
[C---:B------:R-:W-:Y:S08]  /*9fa0*/  HMMA.16816.F32 R20, R12.reuse, R38, RZ ;  /* 0x000000260c14723c */ /* 0x040ff000000018ff */
[C---:B------:R-:W-:Y:S08]  /*9fb0*/  HMMA.16816.F32 R36, R12.reuse, R44, RZ ;  /* 0x0000002c0c24723c */ /* 0x040ff000000018ff */
[----:B------:R-:W-:Y:S01]  /*9fc0*/  HMMA.16816.F32 R44, R12, R46, RZ ;  /* 0x0000002e0c2c723c */ /* 0x000fe200000018ff */
[----:B------:R-:W1:Y:S07]  /*9fd0*/  LDSM.16.M88.4 R12, [R207] ;  /* 0x00000000cf0c783b */ /* 0x000e6e0000000200 */
[C---:B-----5:R-:W-:Y:S08]  /*9fe0*/  HMMA.16816.F32 R48, R16.reuse, R40, R32 ;  /* 0x000000281030723c */ /* 0x060ff00000001820 */
[C---:B------:R-:W-:Y:S08]  /*9ff0*/  HMMA.16816.F32 R40, R16.reuse, R42, R28 ;  /* 0x0000002a1028723c */ /* 0x040ff0000000181c */
[C---:B------:R-:W-:Y:S08]  /*a000*/  HMMA.16816.F32 R32, R16.reuse, R56, R24 ;  /* 0x000000381020723c */ /* 0x040ff00000001818 */
[C---:B------:R-:W-:Y:S01]  /*a010*/  HMMA.16816.F32 R28, R16.reuse, R58, R20 ;  /* 0x0000003a101c723c */ /* 0x040fe20000001814 */
[----:B------:R-:W-:Y:S07]  /*a020*/  LDSM.16.M88.4 R56, [R201] ;  /* 0x00000000c938783b */ /* 0x000fee0000000200 */
[C---:B------:R-:W-:Y:S08]  /*a030*/  HMMA.16816.F32 R24, R16.reuse, R64, R36 ;  /* 0x000000401018723c */ /* 0x040ff00000001824 */
[----:B------:R-:W-:Y:S01]  /*a040*/  HMMA.16816.F32 R20, R16, R66, R44 ;  /* 0x000000421014723c */ /* 0x000fe2000000182c */
[----:B------:R-:W2:Y:S04]  /*a050*/  LDSM.16.M88.4 R16, [R206] ;  /* 0x00000000ce10783b */ /* 0x000ea80000000200 */
[----:B------:R-:W3:Y:S03]  /*a060*/  LDSM.16.M88.4 R64, [R201+0x800] ;  /* 0x00080000c940783b */ /* 0x000ee60000000200 */
[C---:B-1----:R-:W-:Y:S01]  /*a070*/  HMMA.16816.F32 R44, R12.reuse, R52, R48 ;  /* 0x000000340c2c723c */ /* 0x042fe20000001830 */
[----:B------:R-:W-:Y:S07]  /*a080*/  LDSM.16.M88.4 R48, [R196+0xb880] ;  /* 0x00b88000c430783b */ /* 0x000fee0000000200 */
        /* <DEDUP_REMOVED lines=38> */
[----:B------:R-:W2:Y:S07]  /*a2f0*/  LDSM.16.M88.4 R16, [R206+0x4000] ;  /* 0x00400000ce10783b */ /* 0x000eae0000000200 */
        /* <DEDUP_REMOVED lines=41> */
[C---:B------:R-:W-:Y:S01]  /*a590*/  HMMA.16816.F32 R36, R12.reuse, R46, R36 ;  /* 0x0000002e0c24723c */ /* 0x040fe20000001824 */
[----:B------:R-:W-:Y:S07]  /*a5a0*/  LDSM.16.M88.4 R44, [R203+0x4800] ;  /* 0x00480000cb2c783b */ /* 0x000fee0000000200 */
[C---:B---3--:R-:W-:Y:S08]  /*a5b0*/  HMMA.16816.F32 R32, R12.reuse, R56, R32 ;  /* 0x000000380c20723c */ /* 0x048ff00000001820 */
        /* <DEDUP_REMOVED lines=12> */
[C---:B----4-:R-:W-:Y:S08]  /*a680*/  HMMA.16816.F32 R24, R16.reuse, R68, R24 ;  /* 0x000000441018723c */ /* 0x050ff00000001818 */
[----:B------:R-:W-:Y:S01]  /*a690*/  HMMA.16816.F32 R16, R16, R70, R20 ;  /* 0x000000461010723c */ /* 0x000fe20000001814 */
[----:B------:R-:W2:Y:S04]  /*a6a0*/  LDSM.16.M88.4 R20, [R204+0xc000] ;  /* 0x00c00000cc14783b */ /* 0x000ea80000000200 */
[----:B------:R-:W4:Y:S03]  /*a6b0*/  LDSM.16.M88.4 R68, [R203+0x5800] ;  /* 0x00580000cb44783b */ /* 0x000f260000000200 */
[C---:B-1----:R-:W-:Y:S08]  /*a6c0*/  HMMA.16816.F32 R40, R12.reuse, R48, R40 ;  /* 0x000000300c28723c */ /* 0x042ff00000001828 */
[C---:B------:R-:W-:Y:S01]  /*a6d0*/  HMMA.16816.F32 R36, R12.reuse, R50, R36 ;  /* 0x000000320c24723c */ /* 0x040fe20000001824 */
        /* <DEDUP_REMOVED lines=16> */
[----:B------:R-:W2:Y:S01]  /*a7e0*/  LDSM.16.M88.4 R12, [R206+0xc000] ;  /* 0x00c00000ce0c783b */ /* 0x000ea20000000200 */
[----:B------:R-:W-:-:S06]  /*a7f0*/  DEPBAR.LE SB0, 0x0 ;  /* 0x000080000000791a */ /* 0x000fcc0000000000 */
[C---:B-1----:R-:W-:Y:S08]  /*a800*/  HMMA.16816.F32 R40, R16.reuse, R56, R40 ;  /* 0x000000381028723c */ /* 0x042ff00000001828 */
[C---:B------:R-:W-:Y:S08]  /*a810*/  HMMA.16816.F32 R36, R16.reuse, R58, R36 ;  /* 0x0000003a1024723c */ /* 0x040ff00000001824 */
[C---:B------:R-:W-:Y:S08]  /*a820*/  HMMA.16816.F32 R32, R16.reuse, R60, R32 ;  /* 0x0000003c1020723c */ /* 0x040ff00000001820 */
[C---:B------:R-:W-:Y:S08]  /*a830*/  HMMA.16816.F32 R28, R16.reuse, R62, R28 ;  /* 0x0000003e101c723c */ /* 0x040ff0000000181c */
[C---:B---3--:R-:W-:Y:S08]  /*a840*/  HMMA.16816.F32 R24, R16.reuse, R64, R24 ;  /* 0x000000401018723c */ /* 0x048ff00000001818 */
        /* <DEDUP_REMOVED lines=8> */
[----:B------:R-:W-:Y:S01]  /*a8d0*/  @!UPT UIADD3 URZ, URZ, URZ, URZ ;  /* 0x0000003f3f3ff290 */ /* 0x000fe2000fffe03f */
[----:B------:R-:W-:Y:S11]  /*a8e0*/  @!P0 BRA `(.L_x_2967) ;  /* 0x000005b000008947 */ /* 0x000ff60003800000 */
[----:B------:R-:W-:Y:S01]  /*a8f0*/  IMAD.MOV.U32 R0, RZ, RZ, 0x1 ;  /* 0x00000001ff007424 */ /* 0x000fe200078e00ff */
        /* <DEDUP_REMOVED lines=34> */
.L_x_3087:
[----:B------:R-:W-:Y:S05]  /*ab20*/  BRA.DIV ~URZ, `(.L_x_2969) ;  /* 0x000102e27f007947 */ /* 0x000fea000b800000 */
[----:B------:R3:W4:Y:S02]  /*ab30*/  SHFL.IDX PT, R0, R8, RZ, 0x181f ;  /* 0x00181fff08007589 */ /* 0x00072400000e0000 */
.L_x_3088:
[----:B------:R-:W-:Y:S01]  /*ab40*/  BSSY B0, `(.L_x_2970) ;  /* 0x0000019000007945 */ /* 0x000fe20003800000 */
[----:B------:R-:W-:Y:S05]  /*ab50*/  @!P0 BRA `(.L_x_2971) ;  /* 0x0000017000008947 */ /* 0x000fea0003800000 */
[----:B------:R-:W-:Y:S02]  /*ab60*/  SHF.R.S32.HI R2, RZ, 0x1f, R219 ;  /* 0x0000001fff027819 */ /* 0x000fe400000114db */
[C---:B----4-:R-:W-:Y:S02]  /*ab70*/  LEA R16, P0, R219.reuse, R0, 0x1 ;  /* 0x00000000db107211 */ /* 0x050fe400078008ff */
[C---:B------:R-:W-:Y:S02]  /*ab80*/  IADD3 R20, R219.reuse, 0x40, RZ ;  /* 0x00000040db147810 */ /* 0x040fe40007ffe0ff */
[----:B--2---:R-:W-:-:S02]  /*ab90*/  LEA.HI.X R17, R219, R4, R2, 0x1, P0 ;  /* 0x00000004db117211 */ /* 0x004fc400000f0c02 */
[C---:B------:R-:W-:Y:S02]  /*aba0*/  LEA R14, P0, R248.reuse, R0, 0x1 ;  /* 0x00000000f80e7211 */ /* 0x040fe400078008ff */
        /* <DEDUP_REMOVED lines=18> */
.L_x_2971:
[----:B------:R-:W-:Y:S05]  /*acd0*/  BSYNC B0 ;  /* 0x0000000000007941 */ /* 0x000fea0003800000 */
.L_x_2970:
[----:B------:R-:W-:Y:S05]  /*ace0*/  BRA.DIV ~URZ, `(.L_x_2972) ;  /* 0x000101a27f007947 */ /* 0x000fea000b800000 */
[----:B--2---:R2:W1:Y:S04]  /*acf0*/  SHFL.IDX PT, R4, R7, 0x1, 0x181f ;  /* 0x00381f0007047f89 */ /* 0x00446800000e0000 */
[----:B----4-:R2:W4:Y:S02]  /*ad00*/  SHFL.IDX PT, R0, R8, 0x1, 0x181f ;  /* 0x00381f0008007f89 */ /* 0x01052400000e0000 */
.L_x_3089:
[----:B------:R-:W-:-:S13]  /*ad10*/  ISETP.GE.AND P0, PT, R11, 0x21, PT ;  /* 0x000000210b00780c */ /* 0x000fda0003f06270 */
[----:B------:R-:W-:Y:S05]  /*ad20*/  @!P0 BRA `(.L_x_2967) ;  /* 0x0000017000008947 */ /* 0x000fea0003800000 */
[----:B------:R-:W-:Y:S02]  /*ad30*/  SHF.R.S32.HI R2, RZ, 0x1f, R219 ;  /* 0x0000001fff027819 */ /* 0x000fe400000114db */
[C---:B----4-:R-:W-:Y:S02]  /*ad40*/  LEA R16, P0, R219.reuse, R0, 0x1 ;  /* 0x00000000db107211 */ /* 0x050fe400078008ff */
[C---:B------:R-:W-:Y:S02]  /*ad50*/  IADD3 R18, R219.reuse, 0x40, RZ ;  /* 0x00000040db127810 */ /* 0x040fe40007ffe0ff */
[C---:B-1----:R-:W-:Y:S02]  /*ad60*/  LEA.HI.X R17, R219.reuse, R4, R2, 0x1, P0 ;  /* 0x00000004db117211 */ /* 0x042fe400000f0c02 */
        /* <DEDUP_REMOVED lines=19> */
.L_x_2967:
[----:B------:R-:W-:Y:S05]  /*aea0*/  BSYNC B1 ;  /* 0x0000000000017941 */ /* 0x000fea0003800000 */
.L_x_2966:
[----:B------:R-:W5:Y:S01]  /*aeb0*/  LDL R11, [R1+0x4] ;  /* 0x00000400010b7983 */ /* 0x000f620000100800 */
[----:B----4-:R-:W-:Y:S01]  /*aec0*/  SHF.R.S32.HI R0, RZ, 0x1f, R76 ;  /* 0x0000001fff007819 */ /* 0x010fe2000001144c */
[----:B-1----:R-:W-:Y:S01]  /*aed0*/  IMAD.MOV.U32 R13, RZ, RZ, 0x1 ;  /* 0x00000001ff0d7424 */ /* 0x002fe200078e00ff */
        /* <DEDUP_REMOVED lines=8> */
[----:B--2---:R-:W-:Y:S01]  /*af60*/  SHF.R.S32.HI R7, RZ, 0x1f, R0 ;  /* 0x0000001fff077819 */ /* 0x004fe20000011400 */
[----:B------:R-:W-:Y:S01]  /*af70*/  IMAD.IADD R0, R76, 0x1, -R3 ;  /* 0x000000014c007824 */ /* 0x000fe200078e0a03 */
[----:B------:R-:W-:Y:S02]  /*af80*/  ISETP.NE.AND P0, PT, R13, c[0x0][0x2c4], PT ;  /* 0x0000b1000d007a0c */ /* 0x000fe40003f05270 */
[----:B------:R-:W-:-:S02]  /*af90*/  LEA.HI R7, R7, R4, RZ, 0x3 ;  /* 0x0000000407077211 */ /* 0x000fc400078f18ff */
[----:B------:R-:W-:Y:S02]  /*afa0*/  LEA.HI R3, R2, R2, RZ, 0x1 ;  /* 0x0000000202037211 */ /* 0x000fe400078f08ff */
[----:B------:R-:W-:Y:S02]  /*afb0*/  SHF.R.S32.HI R12, RZ, 0x1f, R0 ;  /* 0x0000001fff0c7819 */ /* 0x000fe40000011400 */
[----:B---3--:R-:W-:Y:S02]  /*afc0*/  LOP3.LUT R8, R7, 0xffffff8, RZ, 0xc0, !PT ;  /* 0x0ffffff807087812 */ /* 0x008fe400078ec0ff */
        /* <DEDUP_REMOVED lines=13> */
[----:B-----5:R-:W-:-:S05]  /*b0a0*/  IMAD R2, R11, 0x80, R239 ;  /* 0x000000800b027824 */ /* 0x020fca00078e02ef */
        /* <DEDUP_REMOVED lines=9> */
.L_x_3090:
[----:B------:R-:W-:Y:S01]  /*b140*/  IMAD.MOV.U32 R16, RZ, RZ, 0x1 ;  /* 0x00000001ff107424 */ /* 0x000fe200078e00ff */
[----:B------:R-:W-:Y:S01]  /*b150*/  LOP3.LUT R208, R208, 0xffffefff, RZ, 0xc0, !PT ;  /* 0xffffefffd0d07812 */ /* 0x000fe200078ec0ff */
[--C-:B--2---:R-:W-:Y:S02]  /*b160*/  IMAD.IADD R2, R8, 0x1, R3.reuse ;  /* 0x0000000108027824 */ /* 0x104fe400078e0203 */
[----:B------:R-:W-:Y:S01]  /*b170*/  IMAD.IADD R0, R7, 0x1, R3 ;  /* 0x0000000107007824 */ /* 0x000fe200078e0203 */
[----:B------:R-:W-:Y:S02]  /*b180*/  ISETP.LE.AND P0, PT, R16, c[0x0][0x32c], PT ;  /* 0x0000cb0010007a0c */ /* 0x000fe40003f03270 */
[----:B------:R-:W-:-:S11]  /*b190*/  IMNMX R2, R12, R2, PT ;  /* 0x000000020c027217 */ /* 0x000fd60003800200 */
[----:B------:R-:W-:Y:S01]  /*b1a0*/  @P0 LOP3.LUT R208, R208, 0x1000, RZ, 0xfc, !PT ;  /* 0x00001000d0d00812 */ /* 0x000fe200078efcff */
[----:B------:R-:W-:Y:S05]  /*b1b0*/  @!P0 BRA `(.L_x_2974) ;  /* 0x0000012000008947 */ /* 0x000fea0003800000 */
[----:B------:R-:W-:Y:S01]  /*b1c0*/  IADD3 R3, -R231, R5, R3 ;  /* 0x00000005e7037210 */ /* 0x000fe20007ffe103 */
        /* <DEDUP_REMOVED lines=9> */
.L_x_2976:
[----:B------:R-:W-:-:S13]  /*b260*/  ISETP.NE.AND P0, PT, R16, c[0x0][0x32c], PT ;  /* 0x0000cb0010007a0c */ /* 0x000fda0003f05270 */
[----:B------:R-:W-:-:S05]  /*b270*/  @P0 IMAD.HI.U32 R11, R3, c[0x0][0x330], RZ ;  /* 0x0000cc00030b0a27 */ /* 0x000fca00078e00ff */
[----:B------:R-:W-:Y:S02]  /*b280*/  @P0 SHF.R.U32.HI R3, RZ, c[0x0][0x334], R11 ;  /* 0x0000cd00ff030a19 */ /* 0x000fe4000001160b */
.L_x_2977:
[----:B------:R-:W-:Y:S05]  /*b290*/  BSYNC B0 ;  /* 0x0000000000007941 */ /* 0x000fea0003800000 */
.L_x_2975:
[----:B------:R-:W-:-:S05]  /*b2a0*/  IMAD R3, R3, c[0x0][0x32c], R13 ;  /* 0x0000cb0003037a24 */ /* 0x000fca00078e020d */
[----:B------:R-:W-:Y:S02]  /*b2b0*/  IADD3 R11, R3, c[0x0][0x32c], RZ ;  /* 0x0000cb00030b7a10 */ /* 0x000fe40007ffe0ff */
[----:B------:R-:W-:Y:S02]  /*b2c0*/  IMNMX R0, R0, R3, !PT ;  /* 0x0000000300007217 */ /* 0x000fe40007800200 */
[----:B------:R-:W-:Y:S02]  /*b2d0*/  IMNMX R2, R2, R11, PT ;  /* 0x0000000b02027217 */ /* 0x000fe40003800200 */
.L_x_2974:
[----:B------:R-:W-:Y:S02]  /*b2e0*/  ISETP.GE.AND P0, PT, R112, 0x2, PT ;  /* 0x000000027000780c */ /* 0x000fe40003f06270 */
        /* <DEDUP_REMOVED lines=15> */
[----:B------:R-:W-:Y:S02]  /*b3e0*/  ISETP.GE.AND P2, PT, R112, 0x21, PT ;  /* 0x000000217000780c */ /* 0x000fe40003f46270 */
[----:B------:R-:W-:Y:S02]  /*b3f0*/  FSEL R20, R52, -INF , !P0 ;  /* 0xff80000034147808 */ /* 0x000fe40004000000 */
[----:B------:R-:W-:Y:S02]  /*b400*/  ISETP.GT.AND P0, PT, R0, 0x9, !P1 ;  /* 0x000000090000780c */ /* 0x000fe40004f04270 */
[----:B------:R-:W-:Y:S02]  /*b410*/  LOP3.LUT R208, R208, 0xfffffffe, RZ, 0xc0, !PT ;  /* 0xfffffffed0d07812 */ /* 0x000fe400078ec0ff */
[----:B------:R-:W-:Y:S02]  /*b420*/  ISETP.LT.OR P0, PT, R2, 0xa, P0 ;  /* 0x0000000a0200780c */ /* 0x000fe40000701670 */
[----:B------:R-:W-:-:S02]  /*b430*/  @P1 LOP3.LUT R208, R208, 0x1, RZ, 0xfc, !PT ;  /* 0x00000001d0d01812 */ /* 0x000fc400078efcff */
[----:B------:R-:W-:Y:S02]  /*b440*/  FSEL R23, R53, -INF , !P0 ;  /* 0xff80000035177808 */ /* 0x000fe40004000000 */
[----:B------:R-:W-:Y:S02]  /*b450*/  ISETP.GT.AND P0, PT, R0, 0x10, !P6 ;  /* 0x000000100000780c */ /* 0x000fe40007704270 */
[----:B------:R-:W-:Y:S02]  /*b460*/  ISETP.GE.AND P1, PT, R112, 0x22, PT ;  /* 0x000000227000780c */ /* 0x000fe40003f26270 */
        /* <DEDUP_REMOVED lines=18> */
[----:B------:R-:W-:-:S13]  /*b590*/  ISETP.GE.AND P0, PT, R112, 0x29, PT ;  /* 0x000000297000780c */ /* 0x000fda0003f06270 */
[----:B------:R-:W-:Y:S02]  /*b5a0*/  @P0 LOP3.LUT R208, R208, 0x8, RZ, 0xfc, !PT ;  /* 0x00000008d0d00812 */ /* 0x000fe400078efcff */
[----:B------:R-:W-:Y:S02]  /*b5b0*/  ISETP.GT.AND P0, PT, R0, 0x28, !P0 ;  /* 0x000000280000780c */ /* 0x000fe40004704270 */
[----:B------:R-:W-:Y:S02]  /*b5c0*/  LOP3.LUT R208, R208, 0xfffffffb, RZ, 0xc0, !PT ;  /* 0xfffffffbd0d07812 */ /* 0x000fe400078ec0ff */
[----:B------:R-:W-:-:S04]  /*b5d0*/  ISETP.LT.OR P0, PT, R2, 0x29, P0 ;  /* 0x000000290200780c */ /* 0x000fc80000701670 */
[----:B------:R-:W-:Y:S02]  /*b5e0*/  FSEL R33, R44, -INF , !P0 ;  /* 0xff8000002c217808 */ /* 0x000fe40004000000 */
[----:B------:R-:W-:-:S13]  /*b5f0*/  ISETP.GE.AND P0, PT, R112, 0x1, PT ;  /* 0x000000017000780c */ /* 0x000fda0003f06270 */
[----:B------:R-:W-:Y:S02]  /*b600*/  @P0 LOP3.LUT R208, R208, 0x4, RZ, 0xfc, !PT ;  /* 0x00000004d0d00812 */ /* 0x000fe400078efcff */
[----:B------:R-:W-:Y:S02]  /*b610*/  ISETP.GT.AND P0, PT, R0, RZ, !P0 ;  /* 0x000000ff0000720c */ /* 0x000fe40004704270 */
[----:B------:R-:W-:Y:S02]  /*b620*/  LOP3.LUT R208, R208, 0xffffffef, RZ, 0xc0, !PT ;  /* 0xffffffefd0d07812 */ /* 0x000fe400078ec0ff */
        /* <DEDUP_REMOVED lines=8> */
[----:B------:R2:W3:Y:S02]  /*b6b0*/  SHFL.IDX PT, R3, R4, 0x1, 0x1c1f ;  /* 0x003c1f0004037f89 */ /* 0x0004e400000e0000 */
.L_x_3091:
[----:B------:R-:W-:Y:S01]  /*b6c0*/  ISETP.LE.AND P0, PT, R16, c[0x0][0x32c], PT ;  /* 0x0000cb0010007a0c */ /* 0x000fe20003f03270 */
[--C-:B---3--:R-:W-:Y:S02]  /*b6d0*/  IMAD.IADD R2, R8, 0x1, R3.reuse ;  /* 0x0000000108027824 */ /* 0x108fe400078e0203 */
[----:B------:R-:W-:-:S03]  /*b6e0*/  IMAD.IADD R0, R7, 0x1, R3 ;  /* 0x0000000107007824 */ /* 0x000fc600078e0203 */
[----:B------:R-:W-:-:S07]  /*b6f0*/  IMNMX R2, R12, R2, PT ;  /* 0x000000020c027217 */ /* 0x000fce0003800200 */
[----:B------:R-:W-:Y:S05]  /*b700*/  @!P0 BRA `(.L_x_2979) ;  /* 0x0000014000008947 */ /* 0x000fea0003800000 */
[----:B------:R-:W-:Y:S01]  /*b710*/  IADD3 R3, -R231, R5, R3 ;  /* 0x00000005e7037210 */ /* 0x000fe20007ffe103 */
[----:B------:R-:W-:Y:S03]  /*b720*/  BSSY B0, `(.L_x_2980) ;  /* 0x000000e000007945 */ /* 0x000fe60003800000 */
[----:B------:R-:W-:-:S13]  /*b730*/  ISETP.GT.AND P0, PT, R3, -0x1, PT ;  /* 0xffffffff0300780c */ /* 0x000fda0003f04270 */
[----:B------:R-:W-:Y:S05]  /*b740*/  @P0 BRA `(.L_x_2981) ;  /* 0x0000007000000947 */ /* 0x000fea0003800000 */
[----:B-12---:R-:W-:Y:S01]  /*b750*/  IMAD.MOV.U32 R4, RZ, RZ, 0x1 ;  /* 0x00000001ff047424 */ /* 0x006fe200078e00ff */
[----:B------:R-:W-:-:S04]  /*b760*/  LOP3.LUT R3, RZ, R3, RZ, 0x33, !PT ;  /* 0x00000003ff037212 */ /* 0x000fc800078e33ff */
[----:B------:R-:W-:-:S13]  /*b770*/  ISETP.NE.AND P0, PT, R4, c[0x0][0x32c], PT ;  /* 0x0000cb0004007a0c */ /* 0x000fda0003f05270 */
[----:B------:R-:W-:-:S05]  /*b780*/  @P0 IMAD.HI.U32 R4, R3, c[0x0][0x330], RZ ;  /* 0x0000cc0003040a27 */ /* 0x000fca00078e00ff */
[----:B------:R-:W-:-:S04]  /*b790*/  @P0 SHF.R.U32.HI R3, RZ, c[0x0][0x334], R4 ;  /* 0x0000cd00ff030a19 */ /* 0x000fc80000011604 */
[----:B------:R-:W-:Y:S01]  /*b7a0*/  LOP3.LUT R3, RZ, R3, RZ, 0x33, !PT ;  /* 0x00000003ff037212 */ /* 0x000fe200078e33ff */
[----:B------:R-:W-:Y:S05]  /*b7b0*/  BRA `(.L_x_2982) ;  /* 0x0000004000007947 */ /* 0x000fea0003800000 */
.L_x_2981:
[----:B-12---:R-:W-:-:S04]  /*b7c0*/  MOV R4, 0x1 ;  /* 0x0000000100047802 */ /* 0x006fc80000000f00 */
[----:B------:R-:W-:-:S13]  /*b7d0*/  ISETP.NE.AND P0, PT, R4, c[0x0][0x32c], PT ;  /* 0x0000cb0004007a0c */ /* 0x000fda0003f05270 */
[----:B------:R-:W-:-:S05]  /*b7e0*/  @P0 IMAD.HI.U32 R4, R3, c[0x0][0x330], RZ ;  /* 0x0000cc0003040a27 */ /* 0x000fca00078e00ff */
[----:B------:R-:W-:Y:S02]  /*b7f0*/  @P0 SHF.R.U32.HI R3, RZ, c[0x0][0x334], R4 ;  /* 0x0000cd00ff030a19 */ /* 0x000fe40000011604 */
.L_x_2982:
[----:B------:R-:W-:Y:S05]  /*b800*/  BSYNC B0 ;  /* 0x0000000000007941 */ /* 0x000fea0003800000 */
.L_x_2980:
[----:B------:R-:W-:-:S05]  /*b810*/  IMAD R3, R3, c[0x0][0x32c], R13 ;  /* 0x0000cb0003037a24 */ /* 0x000fca00078e020d */
[----:B------:R-:W-:Y:S02]  /*b820*/  IADD3 R4, R3, c[0x0][0x32c], RZ ;  /* 0x0000cb0003047a10 */ /* 0x000fe40007ffe0ff */
[----:B------:R-:W-:Y:S02]  /*b830*/  IMNMX R0, R0, R3, !PT ;  /* 0x0000000300007217 */ /* 0x000fe40007800200 */
[----:B------:R-:W-:Y:S02]  /*b840*/  IMNMX R2, R2, R4, PT ;  /* 0x0000000402027217 */ /* 0x000fe40003800200 */
.L_x_2979:
[----:B------:R-:W-:Y:S02]  /*b850*/  LOP3.LUT P0, RZ, R208, 0x2, RZ, 0xc0, !PT ;  /* 0x00000002d0ff7812 */ /* 0x000fe4000780c0ff */
        /* <DEDUP_REMOVED lines=13> */
[----:B------:R-:W-:Y:S02]  /*b930*/  ISETP.GT.AND P0, PT, R0, 0x10, !P6 ;  /* 0x000000100000780c */ /* 0x000fe40007704270 */
[----:B------:R-:W-:-:S02]  /*b940*/  LOP3.LUT P6, RZ, R208, 0x10, RZ, 0xc0, !PT ;  /* 0x00000010d0ff7812 */ /* 0x000fc400078cc0ff */
[----:B------:R-:W-:Y:S02]  /*b950*/  ISETP.LT.OR P0, PT, R2, 0x11, P0 ;  /* 0x000000110200780c */ /* 0x000fe40000701670 */
[----:B------:R-:W-:Y:S02]  /*b960*/  FMNMX.FTZ R152, R28, R152, !PT ;  /* 0x000000981c987209 */ /* 0x000fe40007810000 */
[----:B------:R-:W-:Y:S02]  /*b970*/  FSEL R16, R38, -INF , !P0 ;  /* 0xff80000026107808 */ /* 0x000fe40004000000 */
[----:B------:R-:W-:Y:S02]  /*b980*/  ISETP.GT.AND P0, PT, R0, 0x11, !P5 ;  /* 0x000000110000780c */ /* 0x000fe40006f04270 */
[----:B------:R-:W-:Y:S02]  /*b990*/  LOP3.LUT P5, RZ, R208, 0x8, RZ, 0xc0, !PT ;  /* 0x00000008d0ff7812 */ /* 0x000fe400078ac0ff */
[----:B------:R-:W-:-:S02]  /*b9a0*/  ISETP.LT.OR P0, PT, R2, 0x12, P0 ;  /* 0x000000120200780c */ /* 0x000fc40000701670 */
[----:B------:R-:W-:Y:S02]  /*b9b0*/  FMNMX.FTZ R152, R29, R152, !PT ;  /* 0x000000981d987209 */ /* 0x000fe40007810000 */
[----:B------:R-:W-:Y:S02]  /*b9c0*/  FSEL R18, R39, -INF , !P0 ;  /* 0xff80000027127808 */ /* 0x000fe40004000000 */
[----:B------:R-:W-:Y:S02]  /*b9d0*/  ISETP.GT.AND P0, PT, R0, 0x18, !P4 ;  /* 0x000000180000780c */ /* 0x000fe40006704270 */
[----:B------:R-:W-:Y:S02]  /*b9e0*/  LOP3.LUT P4, RZ, R208, 0x4, RZ, 0xc0, !PT ;  /* 0x00000004d0ff7812 */ /* 0x000fe4000788c0ff */
[----:B------:R-:W-:Y:S02]  /*b9f0*/  ISETP.LT.OR P0, PT, R2, 0x19, P0 ;  /* 0x000000190200780c */ /* 0x000fe40000701670 */
[----:B------:R-:W-:-:S02]  /*ba00*/  FMNMX.FTZ R152, R31, R152, !PT ;  /* 0x000000981f987209 */ /* 0x000fc40007810000 */
[----:B------:R-:W-:Y:S02]  /*ba10*/  FSEL R19, R50, -INF , !P0 ;  /* 0xff80000032137808 */ /* 0x000fe40004000000 */
[----:B------:R-:W-:Y:S02]  /*ba20*/  ISETP.GT.AND P0, PT, R0, 0x19, !P3 ;  /* 0x000000190000780c */ /* 0x000fe40005f04270 */
[----:B------:R-:W-:Y:S02]  /*ba30*/  LOP3.LUT P3, RZ, R208, 0x20, RZ, 0xc0, !PT ;  /* 0x00000020d0ff7812 */ /* 0x000fe4000786c0ff */
[----:B------:R-:W-:Y:S02]  /*ba40*/  ISETP.LT.OR P0, PT, R2, 0x1a, P0 ;  /* 0x0000001a0200780c */ /* 0x000fe40000701670 */
[----:B------:R-:W-:Y:S02]  /*ba50*/  FMNMX.FTZ R152, R33, R152, !PT ;  /* 0x0000009821987209 */ /* 0x000fe40007810000 */
[----:B------:R-:W-:-:S02]  /*ba60*/  FSEL R21, R51, -INF , !P0 ;  /* 0xff80000033157808 */ /* 0x000fc40004000000 */
[----:B------:R-:W-:Y:S02]  /*ba70*/  ISETP.GT.AND P0, PT, R0, 0x20, !P2 ;  /* 0x000000200000780c */ /* 0x000fe40005704270 */
[----:B------:R-:W-:Y:S02]  /*ba80*/  FMNMX.FTZ R152, R32, R152, !PT ;  /* 0x0000009820987209 */ /* 0x000fe40007810000 */
        /* <DEDUP_REMOVED lines=29> */
[----:B------:R3:W4:Y:S02]  /*bc60*/  SHFL.BFLY PT, R0, R152, 0x2, 0x1f ;  /* 0x0c401f0098007f89 */ /* 0x00072400000e0000 */
.L_x_3092:
[----:B---34-:R-:W-:Y:S01]  /*bc70*/  FMNMX.FTZ R152, R152, R0, !PT ;  /* 0x0000000098987209 */ /* 0x018fe20007810000 */
[----:B------:R-:W-:Y:S05]  /*bc80*/  BRA.DIV ~URZ, `(.L_x_2984) ;  /* 0x0000f4427f007947 */ /* 0x000fea000b800000 */
[----:B------:R-:W3:Y:S04]  /*bc90*/  SHFL.BFLY PT, R0, R7, 0x2, 0x1f ;  /* 0x0c401f0007007f89 */ /* 0x000ee800000e0000 */
[----:B------:R-:W4:Y:S01]  /*bca0*/  SHFL.BFLY PT, R2, R152, 0x1, 0x1f ;  /* 0x0c201f0098027f89 */ /* 0x000f2200000e0000 */
[----:B---3--:R-:W-:Y:S02]  /*bcb0*/  FMNMX.FTZ R7, R7, R0, !PT ;  /* 0x0000000007077209 */ /* 0x008fe40007810000 */
[----:B----4-:R-:W-:-:S03]  /*bcc0*/  FMNMX.FTZ R152, R152, R2, !PT ;  /* 0x0000000298987209 */ /* 0x010fc60007810000 */
[----:B------:R3:W4:Y:S04]  /*bcd0*/  SHFL.BFLY PT, R3, R7, 0x1, 0x1f ;  /* 0x0c201f0007037f89 */ /* 0x00072800000e0000 */
.L_x_3093:
[C---:B------:R-:W-:Y:S01]  /*bce0*/  FMUL.FTZ R0, R152.reuse, c[0x0][0x2d0] ;  /* 0x0000b40098007a20 */ /* 0x040fe20000410000 */
[----:B------:R-:W-:Y:S01]  /*bcf0*/  FSETP.NEU.FTZ.AND P0, PT, R152, -INF , PT ;  /* 0xff8000009800780b */ /* 0x000fe20003f1d000 */
[----:B------:R-:W-:Y:S01]  /*bd00*/  WARPSYNC 0xffffffff ;  /* 0xffffffff00007948 */ /* 0x000fe20003800000 */
[----:B---34-:R-:W-:Y:S02]  /*bd10*/  FMNMX.FTZ R7, R3, R7, !PT ;  /* 0x0000000703077209 */ /* 0x018fe40007810000 */
[----:B------:R-:W-:Y:S02]  /*bd20*/  FSEL R0, R0, RZ, P0 ;  /* 0x000000ff00007208 */ /* 0x000fe40000000000 */
[C---:B------:R-:W-:Y:S01]  /*bd30*/  FSETP.NEU.FTZ.AND P0, PT, R7.reuse, -INF , PT ;  /* 0xff8000000700780b */ /* 0x040fe20003f1d000 */
[----:B------:R-:W-:Y:S01]  /*bd40*/  FMUL.FTZ R3, R7, c[0x0][0x2d0] ;  /* 0x0000b40007037a20 */ /* 0x000fe20000410000 */
[----:B------:R-:W-:Y:S01]  /*bd50*/  SHF.L.U32 R197, R10, 0x1, RZ ;  /* 0x000000010ac57819 */ /* 0x000fe200000006ff */
[----:B------:R-:W-:-:S04]  /*bd60*/  FFMA.FTZ R2, R14, c[0x0][0x2d0], -R0 ;  /* 0x0000b4000e027a23 */ /* 0x000fc80000010800 */
[----:B------:R3:W-:Y:S02]  /*bd70*/  MUFU.EX2 R40, R2 ;  /* 0x0000000200287308 */ /* 0x0007e40000000800 */
[----:B---3--:R-:W-:-:S06]  /*bd80*/  FFMA.FTZ R2, R15, c[0x0][0x2d0], -R0 ;  /* 0x0000b4000f027a23 */ /* 0x008fcc0000010800 */
[----:B------:R3:W4:Y:S02]  /*bd90*/  MUFU.EX2 R38, R2 ;  /* 0x0000000200267308 */ /* 0x0007240000000800 */
[----:B---3--:R-:W-:-:S06]  /*bda0*/  FFMA.FTZ R2, R20, c[0x0][0x2d0], -R0 ;  /* 0x0000b40014027a23 */ /* 0x008fcc0000010800 */
[----:B------:R3:W5:Y:S02]  /*bdb0*/  MUFU.EX2 R39, R2 ;  /* 0x0000000200277308 */ /* 0x0007640000000800 */
[----:B---3--:R-:W-:-:S06]  /*bdc0*/  FFMA.FTZ R2, R23, c[0x0][0x2d0], -R0 ;  /* 0x0000b40017027a23 */ /* 0x008fcc0000010800 */
[----:B------:R3:W1:Y:S02]  /*bdd0*/  MUFU.EX2 R14, R2 ;  /* 0x00000002000e7308 */ /* 0x0006640000000800 */
[----:B---3--:R-:W-:-:S06]  /*bde0*/  FFMA.FTZ R2, R25, c[0x0][0x2d0], -R0 ;  /* 0x0000b40019027a23 */ /* 0x008fcc0000010800 */
[----:B------:R3:W2:Y:S02]  /*bdf0*/  MUFU.EX2 R37, R2 ;  /* 0x0000000200257308 */ /* 0x0006a40000000800 */
[----:B---3--:R-:W-:-:S06]  /*be00*/  FFMA.FTZ R2, R26, c[0x0][0x2d0], -R0 ;  /* 0x0000b4001a027a23 */ /* 0x008fcc0000010800 */
[----:B------:R3:W-:Y:S02]  /*be10*/  MUFU.EX2 R35, R2 ;  /* 0x0000000200237308 */ /* 0x0007e40000000800 */
        /* <DEDUP_REMOVED lines=10> */
[----:B---3--:R-:W-:Y:S01]  /*bec0*/  FFMA.FTZ R2, R32, c[0x0][0x2d0], -R0 ;  /* 0x0000b40020027a23 */ /* 0x008fe20000010800 */
[----:B------:R-:W-:Y:S01]  /*bed0*/  FSEL R0, R3, RZ, P0 ;  /* 0x000000ff03007208 */ /* 0x000fe20000000000 */
[----:B----4-:R-:W-:-:S04]  /*bee0*/  FADD.FTZ R3, R40, R38 ;  /* 0x0000002628037221 */ /* 0x010fc80000010000 */
[----:B------:R3:W-:Y:S01]  /*bef0*/  MUFU.EX2 R134, R2 ;  /* 0x0000000200867308 */ /* 0x0007e20000000800 */
[----:B-----5:R-:W-:-:S04]  /*bf00*/  FADD.FTZ R3, R39, R3 ;  /* 0x0000000327037221 */ /* 0x020fc80000010000 */
[C---:B-1----:R-:W-:Y:S01]  /*bf10*/  FADD.FTZ R3, R14.reuse, R3 ;  /* 0x000000030e037221 */ /* 0x042fe20000010000 */
[----:B------:R-:W-:-:S03]  /*bf20*/  F2FP.PACK_AB R14, R14, R39 ;  /* 0x000000270e0e723e */ /* 0x000fc600000000ff */
[----:B--2---:R-:W-:Y:S02]  /*bf30*/  FADD.FTZ R3, R37, R3 ;  /* 0x0000000325037221 */ /* 0x004fe40000010000 */
[----:B---3--:R-:W-:-:S04]  /*bf40*/  FFMA.FTZ R2, R8, c[0x0][0x2d0], -R0 ;  /* 0x0000b40008027a23 */ /* 0x008fc80000010800 */
[----:B------:R1:W-:Y:S02]  /*bf50*/  MUFU.EX2 R27, R2 ;  /* 0x00000002001b7308 */ /* 0x0003e40000000800 */
[----:B-1----:R-:W-:-:S06]  /*bf60*/  FFMA.FTZ R2, R11, c[0x0][0x2d0], -R0 ;  /* 0x0000b4000b027a23 */ /* 0x002fcc0000010800 */
[----:B------:R1:W2:Y:S02]  /*bf70*/  MUFU.EX2 R26, R2 ;  /* 0x00000002001a7308 */ /* 0x0002a40000000800 */
[----:B-1----:R-:W-:Y:S01]  /*bf80*/  FFMA.FTZ R2, R12, c[0x0][0x2d0], -R0 ;  /* 0x0000b4000c027a23 */ /* 0x002fe20000010800 */
[----:B------:R-:W-:Y:S01]  /*bf90*/  F2FP.PACK_AB R12, R38, R40 ;  /* 0x00000028260c723e */ /* 0x000fe200000000ff */
[----:B--2---:R-:W-:-:S04]  /*bfa0*/  FADD.FTZ R4, R27, R26 ;  /* 0x0000001a1b047221 */ /* 0x004fc80000010000 */
[----:B------:R1:W2:Y:S02]  /*bfb0*/  MUFU.EX2 R25, R2 ;  /* 0x0000000200197308 */ /* 0x0002a40000000800 */
[----:B-1----:R-:W-:Y:S01]  /*bfc0*/  FFMA.FTZ R2, R13, c[0x0][0x2d0], -R0 ;  /* 0x0000b4000d027a23 */ /* 0x002fe20000010800 */
[----:B------:R-:W-:Y:S01]  /*bfd0*/  F2FP.PACK_AB R13, R26, R27 ;  /* 0x0000001b1a0d723e */ /* 0x000fe200000000ff */
[----:B--2---:R-:W-:-:S04]  /*bfe0*/  FADD.FTZ R4, R25, R4 ;  /* 0x0000000419047221 */ /* 0x004fc80000010000 */
[----:B------:R1:W2:Y:S02]  /*bff0*/  MUFU.EX2 R15, R2 ;  /* 0x00000002000f7308 */ /* 0x0002a40000000800 */
[----:B-1----:R-:W-:Y:S01]  /*c000*/  FFMA.FTZ R2, R16, c[0x0][0x2d0], -R0 ;  /* 0x0000b40010027a23 */ /* 0x002fe20000010800 */
[----:B------:R-:W-:Y:S01]  /*c010*/  F2FP.PACK_AB R16, R35, R37 ;  /* 0x000000252310723e */ /* 0x000fe200000000ff */
[C---:B--2---:R-:W-:Y:S01]  /*c020*/  FADD.FTZ R4, R15.reuse, R4 ;  /* 0x000000040f047221 */ /* 0x044fe20000010000 */
[----:B------:R-:W-:-:S03]  /*c030*/  F2FP.PACK_AB R15, R15, R25 ;  /* 0x000000190f0f723e */ /* 0x000fc600000000ff */
[----:B------:R1:W2:Y:S02]  /*c040*/  MUFU.EX2 R23, R2 ;  /* 0x0000000200177308 */ /* 0x0002a40000000800 */
[----:B-1----:R-:W-:Y:S01]  /*c050*/  FFMA.FTZ R2, R18, c[0x0][0x2d0], -R0 ;  /* 0x0000b40012027a23 */ /* 0x002fe20000010800 */
[----:B------:R-:W-:Y:S01]  /*c060*/  F2FP.PACK_AB R18, R34, R36 ;  /* 0x000000242212723e */ /* 0x000fe200000000ff */
[----:B--2---:R-:W-:-:S04]  /*c070*/  FADD.FTZ R4, R23, R4 ;  /* 0x0000000417047221 */ /* 0x004fc80000010000 */
        /* <DEDUP_REMOVED lines=8> */
[----:B------:R1:W1:Y:S02]  /*c100*/  MUFU.EX2 R133, R2 ;  /* 0x0000000200857308 */ /* 0x0002640000000800 */
[----:B-1----:R-:W-:Y:S02]  /*c110*/  FADD.FTZ R2, R35, R3 ;  /* 0x0000000323027221 */ /* 0x002fe40000010000 */
[----:B------:R-:W-:Y:S02]  /*c120*/  FFMA.FTZ R3, R30, c[0x0][0x2d0], -R0 ;  /* 0x0000b4001e037a23 */ /* 0x000fe40000010800 */
[----:B------:R-:W-:Y:S02]  /*c130*/  FADD.FTZ R2, R36, R2 ;  /* 0x0000000224027221 */ /* 0x000fe40000010000 */
[----:B------:R2:W1:Y:S02]  /*c140*/  MUFU.EX2 R135, R3 ;  /* 0x0000000300877308 */ /* 0x0004640000000800 */
[----:B------:R-:W-:-:S02]  /*c150*/  FADD.FTZ R2, R34, R2 ;  /* 0x0000000222027221 */ /* 0x000fc40000010000 */
[C---:B--2---:R-:W-:Y:S02]  /*c160*/  FADD.FTZ R3, R20.reuse, R4 ;  /* 0x0000000414037221 */ /* 0x044fe40000010000 */
[----:B------:R-:W-:Y:S01]  /*c170*/  FFMA.FTZ R4, R17, c[0x0][0x2d0], -R0 ;  /* 0x0000b40011047a23 */ /* 0x000fe20000010800 */
[----:B------:R-:W-:Y:S01]  /*c180*/  F2FP.PACK_AB R17, R20, R23 ;  /* 0x000000171411723e */ /* 0x000fe200000000ff */
        /* <DEDUP_REMOVED lines=137> */
[----:B------:R-:W-:Y:S01]  /*ca20*/  HMMA.16816.F32 R72, R132, R76, R112 ;  /* 0x0000004c8448723c */ /* 0x000fe20000001870 */
[----:B------:R-:W-:Y:S01]  /*ca30*/  IMAD.MOV.U32 R121, RZ, RZ, R150 ;  /* 0x000000ffff797224 */ /* 0x000fe200078e0096 */
[----:B------:R-:W-:Y:S01]  /*ca40*/  MOV R122, R149 ;  /* 0x00000095007a7202 */ /* 0x000fe20000000f00 */
[----:B------:R-:W-:-:S02]  /*ca50*/  IMAD.MOV.U32 R123, RZ, RZ, R148 ;  /* 0x000000ffff7b7224 */ /* 0x000fc400078e0094 */
[----:B------:R-:W-:Y:S02]  /*ca60*/  LDSM.16.MT88.4 R148, [R200+0x5080] ;  /* 0x00508000c894783b */ /* 0x000fe40000004200 */
[----:B------:R-:W-:Y:S01]  /*ca70*/  MOV R112, R143 ;  /* 0x0000008f00707202 */ /* 0x000fe20000000f00 */
[----:B------:R-:W-:Y:S01]  /*ca80*/  IMAD.MOV.U32 R113, RZ, RZ, R142 ;  /* 0x000000ffff717224 */ /* 0x000fe200078e008e */
        /* <DEDUP_REMOVED lines=43> */
[----:B------:R-:W-:Y:S02]  /*cd40*/  @P0 SHF.R.U32.HI R0, RZ, c[0x0][0x2cc], R2 ;  /* 0x0000b300ff000a19 */ /* 0x000fe40000011602 */
[----:B------:R-:W-:Y:S01]  /*cd50*/  ISETP.LE.AND P0, PT, R6, c[0x0][0x32c], PT ;  /* 0x0000cb0006007a0c */ /* 0x000fe20003f03270 */
[----:B-1----:R-:W-:Y:S01]  /*cd60*/  HMMA.16816.F32 R136, R132, R140, R136 ;  /* 0x0000008c8488723c */ /* 0x002fe20000001888 */
[----:B---3--:R-:W-:Y:S02]  /*cd70*/  IADD3 R0, -R4, R153, R0 ;  /* 0x0000009904007210 */ /* 0x008fe40007ffe100 */
        /* <DEDUP_REMOVED lines=40> */
.L_x_2987:
[----:B------:R-:W-:-:S13]  /*d000*/  ISETP.NE.AND P0, PT, R6, c[0x0][0x32c], PT ;  /* 0x0000cb0006007a0c */ /* 0x000fda0003f05270 */
[----:B------:R-:W-:-:S05]  /*d010*/  @P0 IMAD.HI.U32 R0, R2, c[0x0][0x330], RZ ;  /* 0x0000cc0002000a27 */ /* 0x000fca00078e00ff */
[----:B------:R-:W-:Y:S02]  /*d020*/  @P0 SHF.R.U32.HI R2, RZ, c[0x0][0x334], R0 ;  /* 0x0000cd00ff020a19 */ /* 0x000fe40000011600 */
.L_x_2988:
[----:B------:R-:W-:Y:S05]  /*d030*/  BSYNC B0 ;  /* 0x0000000000007941 */ /* 0x000fea0003800000 */
.L_x_2986:
[----:B------:R-:W-:-:S05]  /*d040*/  MOV R0, c[0x0][0x32c] ;  /* 0x0000cb0000007a02 */ /* 0x000fca0000000f00 */
[----:B------:R-:W-:-:S05]  /*d050*/  IMAD R2, R2, R0, c[0x0][0x32c] ;  /* 0x0000cb0002027624 */ /* 0x000fca00078e0200 */
[----:B------:R-:W-:-:S05]  /*d060*/  IMNMX R4, R4, R2, PT ;  /* 0x0000000204047217 */ /* 0x000fca0003800200 */
.L_x_2985:
[----:B------:R-:W-:-:S05]  /*d070*/  IMAD.HI R4, R4, 0x2aaaaaab, RZ ;  /* 0x2aaaaaab04047827 */ /* 0x000fca00078e02ff */
[----:B------:R-:W-:-:S04]  /*d080*/  SHF.R.U32.HI R0, RZ, 0x1f, R4 ;  /* 0x0000001fff007819 */ /* 0x000fc80000011604 */
[----:B------:R-:W-:-:S04]  /*d090*/  LEA.HI.SX32 R4, R4, R0, 0x1d ;  /* 0x0000000004047211 */ /* 0x000fc800078feaff */
[----:B------:R-:W-:-:S04]  /*d0a0*/  IMNMX R235, R233, R4, !PT ;  /* 0x00000004e9eb7217 */ /* 0x000fc80007800200 */
[----:B------:R-:W-:-:S13]  /*d0b0*/  ISETP.GE.AND P0, PT, R218, R235, PT ;  /* 0x000000ebda00720c */ /* 0x000fda0003f06270 */
[----:B------:R-:W-:Y:S05]  /*d0c0*/  @!P0 BRA `(.L_x_2989) ;  /* 0x00003aa000008947 */ /* 0x000fea0003800000 */
[----:B------:R-:W-:Y:S01]  /*d0d0*/  SHF.R.S32.HI R2, RZ, 0x1f, R219 ;  /* 0x0000001fff027819 */ /* 0x000fe200000114db */
[C---:B------:R-:W-:Y:S01]  /*d0e0*/  IMAD.SHL.U32 R0, R219.reuse, 0x2, RZ ;  /* 0x00000002db007824 */ /* 0x040fe200078e00ff */
[C---:B------:R-:W-:Y:S01]  /*d0f0*/  SHF.L.U64.HI R211, R248.reuse, 0x1, R251 ;  /* 0x00000001f8d37819 */ /* 0x040fe200000102fb */
[----:B------:R-:W-:Y:S01]  /*d100*/  IMAD.SHL.U32 R212, R248, 0x2, RZ ;  /* 0x00000002f8d47824 */ /* 0x000fe200078e00ff */
[----:B------:R-:W-:Y:S01]  /*d110*/  SHF.L.U64.HI R210, R219, 0x1, R2 ;  /* 0x00000001dbd27819 */ /* 0x000fe20000010202 */
[C---:B------:R-:W-:Y:S01]  /*d120*/  IMAD.SHL.U32 R214, R247.reuse, 0x2, RZ ;  /* 0x00000002f7d67824 */ /* 0x040fe200078e00ff */
[----:B------:R-:W-:Y:S01]  /*d130*/  SHF.L.U64.HI R213, R247, 0x1, R250 ;  /* 0x00000001f7d57819 */ /* 0x000fe200000102fa */
[C---:B------:R-:W-:Y:S01]  /*d140*/  IMAD.SHL.U32 R216, R246.reuse, 0x2, RZ ;  /* 0x00000002f6d87824 */ /* 0x040fe200078e00ff */
[----:B------:R-:W-:Y:S02]  /*d150*/  SHF.L.U64.HI R215, R246, 0x1, R249 ;  /* 0x00000001f6d77819 */ /* 0x000fe400000102f9 */
.L_x_3012:
        /* <DEDUP_REMOVED lines=31> */
.L_x_3094:
[----:B------:R-:W-:-:S05]  /*d350*/  BRA.DIV ~URZ, `(.L_x_2993) ;  /* 0x0000def27f007947 */ /* 0x000fca000b800000 */
[----:B------:R4:W3:Y:S02]  /*d360*/  SHFL.IDX PT, R0, R18, RZ, 0x181f ;  /* 0x00181fff12007589 */ /* 0x0008e400000e0000 */
.L_x_3095:
[C---:B------:R-:W-:Y:S01]  /*d370*/  IADD3 R25, R219.reuse, 0x40, RZ ;  /* 0x00000040db197810 */ /* 0x040fe20007ffe0ff */
[C---:B------:R-:W-:Y:S01]  /*d380*/  IMAD.SHL.U32 R2, R219.reuse, 0x2, RZ ;  /* 0x00000002db027824 */ /* 0x040fe200078e00ff */
[C---:B------:R-:W-:Y:S02]  /*d390*/  ISETP.GE.AND P5, PT, R219.reuse, c[0x0][0x1d4], PT ;  /* 0x00007500db007a0c */ /* 0x040fe40003fa6270 */
[----:B------:R-:W-:Y:S02]  /*d3a0*/  IADD3 R24, R219, 0x80, RZ ;  /* 0x00000080db187810 */ /* 0x000fe40007ffe0ff */
[----:B---3--:R-:W-:Y:S02]  /*d3b0*/  IADD3 R16, P0, R0, R2, RZ ;  /* 0x0000000200107210 */ /* 0x008fe40007f1e0ff */
[----:B------:R-:W-:Y:S02]  /*d3c0*/  ISETP.GE.AND P4, PT, R25, c[0x0][0x1d4], PT ;  /* 0x0000750019007a0c */ /* 0x000fe40003f86270 */
[----:B------:R-:W-:Y:S01]  /*d3d0*/  ISETP.GE.AND P3, PT, R24, c[0x0][0x1d4], PT ;  /* 0x0000750018007a0c */ /* 0x000fe20003f66270 */
[----:B------:R-:W-:Y:S01]  /*d3e0*/  IMAD.X R17, R4, 0x1, R210, P0 ;  /* 0x0000000104117824 */ /* 0x000fe200000e06d2 */
[----:B------:R-:W-:Y:S02]  /*d3f0*/  IADD3 R10, P0, R0, R212, RZ ;  /* 0x000000d4000a7210 */ /* 0x000fe40007f1e0ff */
[----:B------:R-:W-:Y:S02]  /*d400*/  IADD3 R19, R219, 0xc0, RZ ;  /* 0x000000c0db137810 */ /* 0x000fe40007ffe0ff */
[----:B------:R-:W-:Y:S01]  /*d410*/  @!PT LDS RZ, [RZ] ;  /* 0x00000000fffff984 */ /* 0x000fe20000000800 */
[----:B------:R-:W-:Y:S01]  /*d420*/  @!PT LDS RZ, [RZ] ;  /* 0x00000000fffff984 */ /* 0x000fe20000000800 */
[----:B------:R-:W-:Y:S01]  /*d430*/  @!PT LDS RZ, [RZ] ;  /* 0x00000000fffff984 */ /* 0x000fe20000000800 */
[----:B------:R3:W-:Y:S01]  /*d440*/  LDGSTS.E.BYPASS.LTC128B.128 [R209+0x4080], [R16.64], !P5 ;  /* 0x0408000010d17fae */ /* 0x0007e2000e901d4e */
[----:B------:R-:W-:Y:S01]  /*d450*/  IMAD.X R11, R4, 0x1, R211, P0 ;  /* 0x00000001040b7824 */ /* 0x000fe200000e06d3 */
[----:B------:R-:W-:Y:S02]  /*d460*/  IADD3 R8, P0, R0, R214, RZ ;  /* 0x000000d600087210 */ /* 0x000fe40007f1e0ff */
[----:B------:R-:W-:Y:S02]  /*d470*/  ISETP.GE.AND P2, PT, R19, c[0x0][0x1d4], PT ;  /* 0x0000750013007a0c */ /* 0x000fe40003f46270 */
[----:B------:R3:W-:Y:S01]  /*d480*/  LDGSTS.E.BYPASS.LTC128B.128 [R209+0x5880], [R10.64], !P4 ;  /* 0x058800000ad17fae */ /* 0x0007e2000e101d4e */
[----:B------:R-:W-:Y:S01]  /*d490*/  IMAD.X R9, R4, 0x1, R213, P0 ;  /* 0x0000000104097824 */ /* 0x000fe200000e06d5 */
[----:B------:R-:W-:Y:S02]  /*d4a0*/  IADD3 R2, P0, R0, R216, RZ ;  /* 0x000000d800027210 */ /* 0x000fe40007f1e0ff */
[----:B------:R-:W-:Y:S02]  /*d4b0*/  LOP3.LUT P1, RZ, R208, 0x800, RZ, 0xc0, !PT ;  /* 0x00000800d0ff7812 */ /* 0x000fe4000782c0ff */
[----:B------:R3:W-:Y:S01]  /*d4c0*/  LDGSTS.E.BYPASS.LTC128B.128 [R209+0x7080], [R8.64], !P3 ;  /* 0x0708000008d17fae */ /* 0x0007e2000d901d4e */
[----:B------:R-:W-:Y:S05]  /*d4d0*/  IMAD.X R3, R4, 0x1, R215, P0 ;  /* 0x0000000104037824 */ /* 0x000fea00000e06d7 */
[----:B------:R3:W-:Y:S05]  /*d4e0*/  LDGSTS.E.BYPASS.LTC128B.128 [R209+0x8880], [R2.64], !P2 ;  /* 0x0888000002d17fae */ /* 0x0007ea000d101d4e */
[----:B------:R-:W-:-:S05]  /*d4f0*/  @P1 BRA `(.L_x_2991) ;  /* 0x000001a000001947 */ /* 0x000fca0003800000 */
[----:B------:R-:W-:-:S05]  /*d500*/  BRA.DIV ~URZ, `(.L_x_2994) ;  /* 0x0000ddc27f007947 */ /* 0x000fca000b800000 */
[----:B------:R3:W4:Y:S04]  /*d510*/  SHFL.IDX PT, R4, R6, 0x1, 0x181f ;  /* 0x00381f0006047f89 */ /* 0x00072800000e0000 */
[----:B------:R3:W2:Y:S02]  /*d520*/  SHFL.IDX PT, R0, R18, 0x1, 0x181f ;  /* 0x00381f0012007f89 */ /* 0x0006a400000e0000 */
.L_x_3096:
[C---:B------:R-:W-:Y:S01]  /*d530*/  IADD3 R19, R219.reuse, 0x40, RZ ;  /* 0x00000040db137810 */ /* 0x040fe20007ffe0ff */
[C---:B---3--:R-:W-:Y:S01]  /*d540*/  IMAD.SHL.U32 R2, R219.reuse, 0x2, RZ ;  /* 0x00000002db027824 */ /* 0x048fe200078e00ff */
[C---:B------:R-:W-:Y:S02]  /*d550*/  ISETP.GE.AND P4, PT, R219.reuse, c[0x0][0x1d4], PT ;  /* 0x00007500db007a0c */ /* 0x040fe40003f86270 */
[----:B----4-:R-:W-:Y:S02]  /*d560*/  IADD3 R18, R219, 0x80, RZ ;  /* 0x00000080db127810 */ /* 0x010fe40007ffe0ff */
[----:B--2---:R-:W-:Y:S02]  /*d570*/  IADD3 R16, P0, R0, R2, RZ ;  /* 0x0000000200107210 */ /* 0x004fe40007f1e0ff */
        /* <DEDUP_REMOVED lines=14> */
[----:B------:R-:W-:Y:S04]  /*d660*/  IADD3 R2, P0, R0, R216, RZ ;  /* 0x000000d800027210 */ /* 0x000fe80007f1e0ff */
[----:B------:R2:W-:Y:S01]  /*d670*/  LDGSTS.E.BYPASS.LTC128B.128 [R209+0x8080], [R8.64], !P2 ;  /* 0x0808000008d17fae */ /* 0x0005e2000d101d4e */
[----:B------:R-:W-:Y:S05]  /*d680*/  IMAD.X R3, R4, 0x1, R215, P0 ;  /* 0x0000000104037824 */ /* 0x000fea00000e06d7 */
[----:B------:R2:W-:Y:S03]  /*d690*/  LDGSTS.E.BYPASS.LTC128B.128 [R209+0x9880], [R2.64], !P1 ;  /* 0x0988000002d17fae */ /* 0x0005e6000c901d4e */
.L_x_2991:
[----:B------:R-:W-:Y:S05]  /*d6a0*/  BSYNC B0 ;  /* 0x0000000000007941 */ /* 0x000fea0003800000 */
.L_x_2990:
[----:B------:R-:W0:Y:S01]  /*d6b0*/  LDGDEPBAR ;  /* 0x00000000000079af */ /* 0x000e220000000000 */
[----:B------:R-:W-:Y:S01]  /*d6c0*/  WARPSYNC 0xffffffff ;  /* 0xffffffff00007948 */ /* 0x000fe20003800000 */
[C---:B--23--:R-:W-:Y:S01]  /*d6d0*/  HMMA.16816.F32 R8, R28.reuse, R12, RZ ;  /* 0x0000000c1c08723c */ /* 0x04cfe200000018ff */
[----:B------:R-:W-:Y:S02]  /*d6e0*/  BSSY B0, `(.L_x_2995) ;  /* 0x00000f4000007945 */ /* 0x000fe40003800000 */
[----:B------:R-:W-:Y:S01]  /*d6f0*/  LDSM.16.M88.4 R184, [R207] ;  /* 0x00000000cfb8783b */ /* 0x000fe20000000200 */
[----:B------:R-:W-:Y:S04]  /*d700*/  ISETP.GT.AND P0, PT, R218, R233, PT ;  /* 0x000000e9da00720c */ /* 0x000fe80003f04270 */
[C---:B------:R-:W-:Y:S01]  /*d710*/  HMMA.16816.F32 R12, R28.reuse, R14, RZ ;  /* 0x0000000e1c0c723c */ /* 0x040fe200000018ff */
[----:B------:R-:W2:Y:S05]  /*d720*/  LDSM.16.M88.4 R188, [R202+0xa080] ;  /* 0x00a08000cabc783b */ /* 0x000eaa0000000200 */
[----:B------:R-:W-:Y:S02]  /*d730*/  LDSM.16.M88.4 R192, [R202+0xb080] ;  /* 0x00b08000cac0783b */ /* 0x000fe40000000200 */
[C---:B----4-:R-:W-:Y:S08]  /*d740*/  HMMA.16816.F32 R16, R28.reuse, R20, RZ ;  /* 0x000000141c10723c */ /* 0x050ff000000018ff */
[C---:B------:R-:W-:Y:S08]  /*d750*/  HMMA.16816.F32 R20, R28.reuse, R22, RZ ;  /* 0x000000161c14723c */ /* 0x040ff000000018ff */
        /* <DEDUP_REMOVED lines=8> */
[----:B------:R-:W3:Y:S07]  /*d7e0*/  LDSM.16.M88.4 R176, [R201] ;  /* 0x00000000c9b0783b */ /* 0x000eee0000000200 */
[C---:B------:R-:W-:Y:S08]  /*d7f0*/  HMMA.16816.F32 R24, R168.reuse, R180, R24 ;  /* 0x000000b4a818723c */ /* 0x040ff00000001818 */
[----:B------:R-:W-:Y:S01]  /*d800*/  HMMA.16816.F32 R28, R168, R182, R28 ;  /* 0x000000b6a81c723c */ /* 0x000fe2000000181c */
[----:B------:R-:W4:Y:S05]  /*d810*/  LDSM.16.M88.4 R168, [R201+0x800] ;  /* 0x00080000c9a8783b */ /* 0x000f2a0000000200 */
[----:B------:R-:W5:Y:S02]  /*d820*/  LDSM.16.M88.4 R180, [R201+0x1000] ;  /* 0x00100000c9b4783b */ /* 0x000f640000000200 */
        /* <DEDUP_REMOVED lines=8> */
[----:B------:R-:W2:Y:S05]  /*d8b0*/  LDSM.16.M88.4 R184, [R196+0xc080] ;  /* 0x00c08000c4b8783b */ /* 0x000eaa0000000200 */
[----:B------:R-:W1:Y:S02]  /*d8c0*/  LDSM.16.M88.4 R192, [R196+0xc880] ;  /* 0x00c88000c4c0783b */ /* 0x000e640000000200 */
[C---:B---3--:R-:W-:Y:S08]  /*d8d0*/  HMMA.16816.F32 R8, R172.reuse, R176, R8 ;  /* 0x000000b0ac08723c */ /* 0x048ff00000001808 */
[C---:B------:R-:W-:Y:S01]  /*d8e0*/  HMMA.16816.F32 R12, R172.reuse, R178, R12 ;  /* 0x000000b2ac0c723c */ /* 0x040fe2000000180c */
[----:B------:R-:W-:Y:S07]  /*d8f0*/  LDSM.16.M88.4 R176, [R203+0x1800] ;  /* 0x00180000cbb0783b */ /* 0x000fee0000000200 */
[C---:B----4-:R-:W-:Y:S08]  /*d900*/  HMMA.16816.F32 R16, R172.reuse, R168, R16 ;  /* 0x000000a8ac10723c */ /* 0x050ff00000001810 */
[C---:B------:R-:W-:Y:S01]  /*d910*/  HMMA.16816.F32 R20, R172.reuse, R170, R20 ;  /* 0x000000aaac14723c */ /* 0x040fe20000001814 */
[----:B------:R-:W3:Y:S07]  /*d920*/  LDSM.16.M88.4 R168, [R204+0x4000] ;  /* 0x00400000cca8783b */ /* 0x000eee0000000200 */
[C---:B-----5:R-:W-:Y:S08]  /*d930*/  HMMA.16816.F32 R24, R172.reuse, R180, R24 ;  /* 0x000000b4ac18723c */ /* 0x060ff00000001818 */
[----:B------:R-:W-:Y:S01]  /*d940*/  HMMA.16816.F32 R28, R172, R182, R28 ;  /* 0x000000b6ac1c723c */ /* 0x000fe2000000181c */
[----:B------:R-:W4:Y:S05]  /*d950*/  LDSM.16.M88.4 R172, [R203+0x2000] ;  /* 0x00200000cbac783b */ /* 0x000f2a0000000200 */
[----:B------:R-:W5:Y:S02]  /*d960*/  LDSM.16.M88.4 R180, [R203+0x2800] ;  /* 0x00280000cbb4783b */ /* 0x000f640000000200 */
[C---:B-1----:R-:W-:Y:S08]  /*d970*/  HMMA.16816.F32 R8, R164.reuse, R188, R8 ;  /* 0x000000bca408723c */ /* 0x042ff00000001808 */
[C---:B------:R-:W-:Y:S01]  /*d980*/  HMMA.16816.F32 R12, R164.reuse, R190, R12 ;  /* 0x000000bea40c723c */ /* 0x040fe2000000180c */
[----:B------:R-:W-:Y:S07]  /*d990*/  LDSM.16.M88.4 R188, [R202+0xb880] ;  /* 0x00b88000cabc783b */ /* 0x000fee0000000200 */
[C---:B--2---:R-:W-:Y:S08]  /*d9a0*/  HMMA.16816.F32 R16, R164.reuse, R184, R16 ;  /* 0x000000b8a410723c */ /* 0x044ff00000001810 */
        /* <DEDUP_REMOVED lines=96> */
[C---:B-1----:R-:W-:Y:S01]  /*dfb0*/  HMMA.16816.F32 R8, R184.reuse, R188, R8 ;  /* 0x000000bcb808723c */ /* 0x042fe20000001808 */
[----:B------:R-:W-:Y:S04]  /*dfc0*/  DEPBAR.LE SB0, 0x0 ;  /* 0x000080000000791a */ /* 0x000fe80000000000 */
[----:B------:R-:W-:Y:S03]  /*dfd0*/  BAR.SYNC.DEFER_BLOCKING 0x0 ;  /* 0x0000000000007b1d */ /* 0x000fe60000010000 */
[C---:B------:R-:W-:Y:S08]  /*dfe0*/  HMMA.16816.F32 R12, R184.reuse, R190, R12 ;  /* 0x000000beb80c723c */ /* 0x040ff0000000180c */
[C---:B--2---:R-:W-:Y:S08]  /*dff0*/  HMMA.16816.F32 R16, R184.reuse, R164, R16 ;  /* 0x000000a4b810723c */ /* 0x044ff00000001810 */
[C---:B------:R-:W-:Y:S08]  /*e000*/  HMMA.16816.F32 R20, R184.reuse, R166, R20 ;  /* 0x000000a6b814723c */ /* 0x040ff00000001814 */
[C---:B------:R-:W-:Y:S08]  /*e010*/  HMMA.16816.F32 R24, R184.reuse, R192, R24 ;  /* 0x000000c0b818723c */ /* 0x040ff00000001818 */
[----:B------:R-:W-:Y:S08]  /*e020*/  HMMA.16816.F32 R28, R184, R194, R28 ;  /* 0x000000c2b81c723c */ /* 0x000ff0000000181c */
[C---:B---3--:R-:W-:Y:S08]  /*e030*/  HMMA.16816.F32 R8, R172.reuse, R176, R8 ;  /* 0x000000b0ac08723c */ /* 0x048ff00000001808 */
[C---:B------:R-:W-:Y:S08]  /*e040*/  HMMA.16816.F32 R12, R172.reuse, R178, R12 ;  /* 0x000000b2ac0c723c */ /* 0x040ff0000000180c */
[C---:B----4-:R-:W-:Y:S08]  /*e050*/  HMMA.16816.F32 R16, R172.reuse, R168, R16 ;  /* 0x000000a8ac10723c */ /* 0x050ff00000001810 */
[C---:B------:R-:W-:Y:S08]  /*e060*/  HMMA.16816.F32 R20, R172.reuse, R170, R20 ;  /* 0x000000aaac14723c */ /* 0x040ff00000001814 */
[C---:B-----5:R-:W-:Y:S08]  /*e070*/  HMMA.16816.F32 R24, R172.reuse, R180, R24 ;  /* 0x000000b4ac18723c */ /* 0x060ff00000001818 */
[----:B------:R-:W-:Y:S01]  /*e080*/  HMMA.16816.F32 R28, R172, R182, R28 ;  /* 0x000000b6ac1c723c */ /* 0x000fe2000000181c */
[----:B------:R-:W-:Y:S07]  /*e090*/  @!UPT UIADD3 URZ, URZ, URZ, URZ ;  /* 0x0000003f3f3ff290 */ /* 0x000fee000fffe03f */
[----:B------:R-:W-:-:S11]  /*e0a0*/  @!P0 BRA `(.L_x_2996) ;  /* 0x0000057000008947 */ /* 0x000fd60003800000 */
[----:B------:R-:W-:Y:S01]  /*e0b0*/  IMAD.MOV.U32 R0, RZ, RZ, 0x1 ;  /* 0x00000001ff007424 */ /* 0x000fe200078e00ff */
[----:B------:R-:W-:Y:S01]  /*e0c0*/  ISETP.GT.AND P1, PT, R234, 0x2f, PT ;  /* 0x0000002fea00780c */ /* 0x000fe20003f24270 */
[----:B------:R-:W-:Y:S01]  /*e0d0*/  IMAD R2, R218, 0x30, R242 ;  /* 0x00000030da027824 */ /* 0x000fe200078e02f2 */
[----:B------:R-:W1:Y:S01]  /*e0e0*/  S2R R6, SR_CTAID.Y ;  /* 0x0000000000067919 */ /* 0x000e620000002600 */
[----:B------:R-:W-:Y:S01]  /*e0f0*/  IMAD.MOV.U32 R220, RZ, RZ, RZ ;  /* 0x000000ffffdc7224 */ /* 0x000fe200078e00ff */
[----:B------:R-:W-:Y:S02]  /*e100*/  ISETP.NE.AND P0, PT, R0, c[0x0][0x2b8], PT ;  /* 0x0000ae0000007a0c */ /* 0x000fe40003f05270 */
[----:B------:R-:W-:Y:S05]  /*e110*/  IADD3 R2, R2, -0x30, R234 ;  /* 0xffffffd002027810 */ /* 0x000fea0007ffe0ea */
[----:B------:R-:W-:Y:S06]  /*e120*/  IMAD.MOV.U32 R0, RZ, RZ, R2 ;  /* 0x000000ffff007224 */ /* 0x000fec00078e0002 */
[----:B------:R-:W-:Y:S05]  /*e130*/  @P0 IMAD.HI.U32 R3, R2, c[0x0][0x2bc], RZ ;  /* 0x0000af0002030a27 */ /* 0x000fea00078e00ff */
[----:B------:R-:W-:Y:S01]  /*e140*/  @P0 SHF.R.U32.HI R0, RZ, c[0x0][0x2c0], R3 ;  /* 0x0000b000ff000a19 */ /* 0x000fe20000011603 */
[----:B-1----:R-:W-:Y:S03]  /*e150*/  IMAD.WIDE.U32 R222, R6, c[0x0][0x1e8], RZ ;  /* 0x00007a0006de7a25 */ /* 0x002fe600078e00ff */
[----:B------:R-:W-:Y:S02]  /*e160*/  @!P1 IADD3 R3, P0, R0, R240, RZ ;  /* 0x000000f000039210 */ /* 0x000fe40007f1e0ff */
        /* <DEDUP_REMOVED lines=22> */
[----:B------:R1:W2:Y:S02]  /*e2d0*/  SHFL.IDX PT, R4, R153, RZ, 0x181f ;  /* 0x00181fff99047589 */ /* 0x0002a400000e0000 */
.L_x_3097:
[----:B------:R-:W-:-:S05]  /*e2e0*/  BRA.DIV ~URZ, `(.L_x_2998) ;  /* 0x0000d1527f007947 */ /* 0x000fca000b800000 */
[----:B------:R3:W4:Y:S02]  /*e2f0*/  SHFL.IDX PT, R0, R168, RZ, 0x181f ;  /* 0x00181fffa8007589 */ /* 0x00072400000e0000 */
.L_x_3098:
[C---:B------:R-:W-:Y:S01]  /*e300*/  IADD3 R171, R219.reuse, 0x40, RZ ;  /* 0x00000040dbab7810 */ /* 0x040fe20007ffe0ff */
[C---:B------:R-:W-:Y:S01]  /*e310*/  IMAD.SHL.U32 R2, R219.reuse, 0x2, RZ ;  /* 0x00000002db027824 */ /* 0x040fe200078e00ff */
[C---:B------:R-:W-:Y:S02]  /*e320*/  ISETP.GE.AND P5, PT, R219.reuse, c[0x0][0x1d4], PT ;  /* 0x00007500db007a0c */ /* 0x040fe40003fa6270 */
[----:B------:R-:W-:Y:S02]  /*e330*/  IADD3 R170, R219, 0x80, RZ ;  /* 0x00000080dbaa7810 */ /* 0x000fe40007ffe0ff */
[----:B----4-:R-:W-:Y:S02]  /*e340*/  @P0 IADD3 R166, P1, R0, R2, RZ ;  /* 0x0000000200a60210 */ /* 0x010fe40007f3e0ff */
[----:B------:R-:W-:Y:S02]  /*e350*/  ISETP.GE.AND P4, PT, R171, c[0x0][0x1d4], PT ;  /* 0x00007500ab007a0c */ /* 0x000fe40003f86270 */
[----:B------:R-:W-:Y:S01]  /*e360*/  ISETP.GE.AND P3, PT, R170, c[0x0][0x1d4], PT ;  /* 0x00007500aa007a0c */ /* 0x000fe20003f66270 */
[----:B--2---:R-:W-:Y:S01]  /*e370*/  @P0 IMAD.X R167, R4, 0x1, R210, P1 ;  /* 0x0000000104a70824 */ /* 0x004fe200008e06d2 */
[----:B------:R-:W-:Y:S02]  /*e380*/  @P0 IADD3 R164, P1, R0, R212, RZ ;  /* 0x000000d400a40210 */ /* 0x000fe40007f3e0ff */
[----:B------:R-:W-:Y:S02]  /*e390*/  IADD3 R169, R219, 0xc0, RZ ;  /* 0x000000c0dba97810 */ /* 0x000fe40007ffe0ff */
[----:B------:R-:W-:Y:S01]  /*e3a0*/  @!PT LDS RZ, [RZ] ;  /* 0x00000000fffff984 */ /* 0x000fe20000000800 */
[----:B------:R-:W-:Y:S01]  /*e3b0*/  @!PT LDS RZ, [RZ] ;  /* 0x00000000fffff984 */ /* 0x000fe20000000800 */
[----:B------:R-:W-:Y:S01]  /*e3c0*/  @!PT LDS RZ, [RZ] ;  /* 0x00000000fffff984 */ /* 0x000fe20000000800 */
[----:B------:R2:W-:Y:S01]  /*e3d0*/  @P0 LDGSTS.E.BYPASS.LTC128B.128 [R209+0xa080], [R166.64], !P5 ;  /* 0x0a080000a6d10fae */ /* 0x0005e2000e901d4e */
[----:B------:R-:W-:Y:S01]  /*e3e0*/  @P0 IMAD.X R165, R4, 0x1, R211, P1 ;  /* 0x0000000104a50824 */ /* 0x000fe200008e06d3 */
[----:B------:R-:W-:Y:S02]  /*e3f0*/  @P0 IADD3 R154, P1, R0, R214, RZ ;  /* 0x000000d6009a0210 */ /* 0x000fe40007f3e0ff */
[----:B------:R-:W-:Y:S02]  /*e400*/  ISETP.GE.AND P2, PT, R169, c[0x0][0x1d4], PT ;  /* 0x00007500a9007a0c */ /* 0x000fe40003f46270 */
        /* <DEDUP_REMOVED lines=9> */
[----:B------:R4:W2:Y:S02]  /*e4a0*/  SHFL.IDX PT, R0, R168, 0x1, 0x181f ;  /* 0x00381f00a8007f89 */ /* 0x0008a400000e0000 */
.L_x_3099:
[C---:B---34-:R-:W-:Y:S01]  /*e4b0*/  IADD3 R168, R219.reuse, 0x40, RZ ;  /* 0x00000040dba87810 */ /* 0x058fe20007ffe0ff */
[C---:B--2---:R-:W-:Y:S01]  /*e4c0*/  IMAD.SHL.U32 R2, R219.reuse, 0x2, RZ ;  /* 0x00000002db027824 */ /* 0x044fe200078e00ff */
[C---:B------:R-:W-:Y:S02]  /*e4d0*/  ISETP.GE.AND P5, PT, R219.reuse, c[0x0][0x1d4], PT ;  /* 0x00007500db007a0c */ /* 0x040fe40003fa6270 */
[----:B-1----:R-:W-:Y:S02]  /*e4e0*/  IADD3 R153, R219, 0x80, RZ ;  /* 0x00000080db997810 */ /* 0x002fe40007ffe0ff */
[----:B------:R-:W-:Y:S02]  /*e4f0*/  @P0 IADD3 R166, P1, R0, R2, RZ ;  /* 0x0000000200a60210 */ /* 0x000fe40007f3e0ff */
[----:B------:R-:W-:Y:S02]  /*e500*/  ISETP.GE.AND P4, PT, R168, c[0x0][0x1d4], PT ;  /* 0x00007500a8007a0c */ /* 0x000fe40003f86270 */
[----:B------:R-:W-:Y:S01]  /*e510*/  ISETP.GE.AND P3, PT, R153, c[0x0][0x1d4], PT ;  /* 0x0000750099007a0c */ /* 0x000fe20003f66270 */
[----:B------:R-:W-:Y:S01]  /*e520*/  @P0 IMAD.X R167, R4, 0x1, R210, P1 ;  /* 0x0000000104a70824 */ /* 0x000fe200008e06d2 */
        /* <DEDUP_REMOVED lines=14> */
[----:B------:R1:W-:Y:S03]  /*e610*/  @P0 LDGSTS.E.BYPASS.LTC128B.128 [R209+0xf880], [R2.64], !P2 ;  /* 0x0f88000002d10fae */ /* 0x0003e6000d101d4e */
.L_x_2996:
[----:B------:R-:W-:Y:S05]  /*e620*/  BSYNC B0 ;  /* 0x0000000000007941 */ /* 0x000fea0003800000 */
.L_x_2995:
[----:B-1----:R-:W-:Y:S01]  /*e630*/  LOP3.LUT R3, RZ, c[0x0][0x324], RZ, 0x33, !PT ;  /* 0x0000c900ff037a12 */ /* 0x002fe200078e33ff */
        /* <DEDUP_REMOVED lines=16> */
.L_x_3100:
[----:B--2---:R-:W-:Y:S01]  /*e740*/  IADD3 R2, R154, R3, RZ ;  /* 0x000000039a027210 */ /* 0x004fe20007ffe0ff */
        /* <DEDUP_REMOVED lines=18> */
.L_x_3003:
[----:B------:R-:W-:Y:S04]  /*e870*/  MOV R164, 0x1 ;  /* 0x0000000100a47802 */ /* 0x000fe80000000f00 */
[----:B------:R-:W-:Y:S11]  /*e880*/  ISETP.NE.AND P0, PT, R164, c[0x0][0x32c], PT ;  /* 0x0000cb00a4007a0c */ /* 0x000ff60003f05270 */
[----:B------:R-:W-:Y:S02]  /*e890*/  @!UPT UIADD3 URZ, URZ, URZ, URZ ;  /* 0x0000003f3f3ff290 */ /* 0x000fe4000fffe03f */
[----:B------:R-:W-:Y:S05]  /*e8a0*/  @P0 IMAD.HI.U32 R164, R3, c[0x0][0x330], RZ ;  /* 0x0000cc0003a40a27 */ /* 0x000fea00078e00ff */
[----:B------:R-:W-:Y:S02]  /*e8b0*/  @P0 SHF.R.U32.HI R3, RZ, c[0x0][0x334], R164 ;  /* 0x0000cd00ff030a19 */ /* 0x000fe400000116a4 */
.L_x_3004:
[----:B------:R-:W-:Y:S05]  /*e8c0*/  BSYNC B0 ;  /* 0x0000000000007941 */ /* 0x000fea0003800000 */
.L_x_3002:
[----:B------:R-:W-:Y:S05]  /*e8d0*/  IMAD R3, R3, c[0x0][0x32c], R155 ;  /* 0x0000cb0003037a24 */ /* 0x000fea00078e029b */
[----:B------:R-:W-:Y:S02]  /*e8e0*/  IADD3 R164, R3, c[0x0][0x32c], RZ ;  /* 0x0000cb0003a47a10 */ /* 0x000fe40007ffe0ff */
[----:B------:R-:W-:Y:S02]  /*e8f0*/  IMNMX R0, R0, R3, !PT ;  /* 0x0000000300007217 */ /* 0x000fe40007800200 */
[----:B------:R-:W-:Y:S02]  /*e900*/  IMNMX R2, R2, R164, PT ;  /* 0x000000a402027217 */ /* 0x000fe40003800200 */
.L_x_3001:
        /* <DEDUP_REMOVED lines=63> */
.L_x_3101:
        /* <DEDUP_REMOVED lines=19> */
.L_x_3008:
[----:B------:R-:W-:Y:S04]  /*ee30*/  MOV R4, 0x1 ;  /* 0x0000000100047802 */ /* 0x000fe80000000f00 */
[----:B------:R-:W-:Y:S11]  /*ee40*/  ISETP.NE.AND P0, PT, R4, c[0x0][0x32c], PT ;  /* 0x0000cb0004007a0c */ /* 0x000ff60003f05270 */
[----:B------:R-:W-:Y:S02]  /*ee50*/  @!UPT UIADD3 URZ, URZ, URZ, URZ ;  /* 0x0000003f3f3ff290 */ /* 0x000fe4000fffe03f */
[----:B------:R-:W-:Y:S05]  /*ee60*/  @P0 IMAD.HI.U32 R4, R3, c[0x0][0x330], RZ ;  /* 0x0000cc0003040a27 */ /* 0x000fea00078e00ff */
[----:B------:R-:W-:Y:S02]  /*ee70*/  @P0 SHF.R.U32.HI R3, RZ, c[0x0][0x334], R4 ;  /* 0x0000cd00ff030a19 */ /* 0x000fe40000011604 */
.L_x_3009:
[----:B------:R-:W-:Y:S05]  /*ee80*/  BSYNC B0 ;  /* 0x0000000000007941 */ /* 0x000fea0003800000 */
.L_x_3007:
[----:B------:R-:W-:Y:S05]  /*ee90*/  IMAD R3, R3, c[0x0][0x32c], R155 ;  /* 0x0000cb0003037a24 */ /* 0x000fea00078e029b */
[----:B------:R-:W-:Y:S02]  /*eea0*/  IADD3 R4, R3, c[0x0][0x32c], RZ ;  /* 0x0000cb0003047a10 */ /* 0x000fe40007ffe0ff */
[----:B------:R-:W-:Y:S02]  /*eeb0*/  IMNMX R0, R0, R3, !PT ;  /* 0x0000000300007217 */ /* 0x000fe40007800200 */
[----:B------:R-:W-:Y:S02]  /*eec0*/  IMNMX R2, R2, R4, PT ;  /* 0x0000000402027217 */ /* 0x000fe40003800200 */
.L_x_3006:
        /* <DEDUP_REMOVED lines=68> */
.L_x_3102:
[----:B-12-4-:R-:W-:Y:S01]  /*f310*/  FMNMX.FTZ R6, R4, R0, !PT ;  /* 0x0000000004067209 */ /* 0x016fe20007810000 */
[----:B------:R-:W-:-:S05]  /*f320*/  BRA.DIV ~URZ, `(.L_x_3011) ;  /* 0x0000c3c27f007947 */ /* 0x000fca000b800000 */
[----:B---3--:R-:W-:Y:S04]  /*f330*/  SHFL.BFLY PT, R4, R8, 0x2, 0x1f ;  /* 0x0c401f0008047f89 */ /* 0x008fe800000e0000 */
[----:B------:R-:W1:Y:S02]  /*f340*/  SHFL.BFLY PT, R2, R6, 0x1, 0x1f ;  /* 0x0c201f0006027f89 */ /* 0x000e6400000e0000 */
[----:B-1----:R-:W-:Y:S02]  /*f350*/  FMNMX.FTZ R6, R6, R2, !PT ;  /* 0x0000000206067209 */ /* 0x002fe40007810000 */
[----:B------:R-:W-:Y:S05]  /*f360*/  FMNMX.FTZ R4, R8, R4, !PT ;  /* 0x0000000408047209 */ /* 0x000fea0007810000 */
[----:B------:R1:W2:Y:S02]  /*f370*/  SHFL.BFLY PT, R0, R4, 0x1, 0x1f ;  /* 0x0c201f0004007f89 */ /* 0x0002a400000e0000 */
.L_x_3103:
[C---:B------:R-:W-:Y:S01]  /*f380*/  FSETP.NEU.FTZ.AND P0, PT, R6.reuse, -INF , PT ;  /* 0xff8000000600780b */ /* 0x040fe20003f1d000 */
[----:B------:R-:W-:Y:S01]  /*f390*/  FMUL.FTZ R168, R6, c[0x0][0x2d0] ;  /* 0x0000b40006a87a20 */ /* 0x000fe20000410000 */
[----:B-12---:R-:W-:Y:S01]  /*f3a0*/  FMNMX.FTZ R4, R0, R4, !PT ;  /* 0x0000000400047209 */ /* 0x006fe20007810000 */
[----:B------:R-:W-:Y:S01]  /*f3b0*/  WARPSYNC 0xffffffff ;  /* 0xffffffff00007948 */ /* 0x000fe20003800000 */
[----:B------:R-:W-:Y:S01]  /*f3c0*/  FSEL R2, R6, RZ, P0 ;  /* 0x000000ff06027208 */ /* 0x000fe20000000000 */
[----:B------:R-:W1:Y:S01]  /*f3d0*/  LDSM.16.MT88.4 R16, [R197+0x4080] ;  /* 0x00408000c510783b */ /* 0x000e620000004200 */
        /* <DEDUP_REMOVED lines=8> */
[--C-:B------:R-:W-:Y:S01]  /*f460*/  FFMA.FTZ R9, R9, c[0x0][0x2d0], -R168.reuse ;  /* 0x0000b40009097a23 */ /* 0x100fe200000108a8 */
[----:B------:R-:W-:Y:S01]  /*f470*/  MUFU.EX2 R227, R164 ;  /* 0x000000a400e37308 */ /* 0x000fe20000000800 */
[--C-:B------:R-:W-:Y:S01]  /*f480*/  FFMA.FTZ R12, R12, c[0x0][0x2d0], -R168.reuse ;  /* 0x0000b4000c0c7a23 */ /* 0x100fe200000108a8 */
[----:B------:R-:W2:Y:S01]  /*f490*/  LDSM.16.MT88.4 R24, [R198+0x4080] ;  /* 0x00408000c618783b */ /* 0x000ea20000004200 */
[--C-:B------:R-:W-:Y:S01]  /*f4a0*/  FFMA.FTZ R10, R10, c[0x0][0x2d0], -R169.reuse ;  /* 0x0000b4000a0a7a23 */ /* 0x100fe200000108a9 */
[----:B------:R-:W-:Y:S01]  /*f4b0*/  ISETP.GT.AND P0, PT, R218, R235, PT ;  /* 0x000000ebda00720c */ /* 0x000fe20003f04270 */
[--C-:B------:R-:W-:Y:S02]  /*f4c0*/  FFMA.FTZ R11, R11, c[0x0][0x2d0], -R169.reuse ;  /* 0x0000b4000b0b7a23 */ /* 0x100fe400000108a9 */
[--C-:B------:R-:W-:Y:S02]  /*f4d0*/  FFMA.FTZ R14, R14, c[0x0][0x2d0], -R169.reuse ;  /* 0x0000b4000e0e7a23 */ /* 0x100fe400000108a9 */
[----:B------:R-:W-:Y:S01]  /*f4e0*/  FFMA.FTZ R15, R15, c[0x0][0x2d0], -R169 ;  /* 0x0000b4000f0f7a23 */ /* 0x000fe200000108a9 */
[----:B------:R3:W-:Y:S01]  /*f4f0*/  MUFU.EX2 R2, R0 ;  /* 0x0000000000027308 */ /* 0x0007e20000000800 */
[--C-:B------:R-:W-:Y:S09]  /*f500*/  FFMA.FTZ R13, R13, c[0x0][0x2d0], -R168.reuse ;  /* 0x0000b4000d0d7a23 */ /* 0x100ff200000108a8 */
        /* <DEDUP_REMOVED lines=14> */
[C---:B------:R-:W-:Y:S01]  /*f5f0*/  FMUL.FTZ R8, R2.reuse, R156 ;  /* 0x0000009c02087220 */ /* 0x040fe20000410000 */
[----:B---3--:R-:W-:Y:S01]  /*f600*/  F2FP.PACK_AB R154, R225, R226 ;  /* 0x000000e2e19a723e */ /* 0x008fe200000000ff */
[----:B------:R-:W-:Y:S01]  /*f610*/  FMUL.FTZ R9, R2, R157 ;  /* 0x0000009d02097220 */ /* 0x000fe20000410000 */
[----:B-----5:R-:W-:Y:S01]  /*f620*/  F2FP.PACK_AB R153, R223, R224 ;  /* 0x000000e0df99723e */ /* 0x020fe200000000ff */
[C---:B------:R-:W-:Y:S01]  /*f630*/  FMUL.FTZ R10, R0.reuse, R158 ;  /* 0x0000009e000a7220 */ /* 0x040fe20000410000 */
        /* <DEDUP_REMOVED lines=9> */
[----:B------:R-:W-:Y:S03]  /*f6d0*/  LDSM.16.MT88.4 R160, [R197+0x7880] ;  /* 0x00788000c5a0783b */ /* 0x000fe60000004200 */
        /* <DEDUP_REMOVED lines=9> */
[C---:B--2---:R-:W-:Y:S03]  /*f770*/  HMMA.16816.F32 R16, R152.reuse, R24, R16 ;  /* 0x000000189810723c */ /* 0x044fe60000001810 */
[----:B------:R-:W-:Y:S02]  /*f780*/  FMUL.FTZ R23, R0, R143 ;  /* 0x0000008f00177220 */ /* 0x000fe40000410000 */
[----:B------:R-:W2:Y:S01]  /*f790*/  LDSM.16.MT88.4 R140, [R197+0x5880] ;  /* 0x00588000c58c783b */ /* 0x000ea20000004200 */
[C---:B------:R-:W-:Y:S02]  /*f7a0*/  FMUL.FTZ R28, R2.reuse, R148 ;  /* 0x00000094021c7220 */ /* 0x040fe40000410000 */
[C---:B------:R-:W-:Y:S02]  /*f7b0*/  FMUL.FTZ R24, R2.reuse, R144 ;  /* 0x0000009002187220 */ /* 0x040fe40000410000 */
[C---:B------:R-:W-:Y:S03]  /*f7c0*/  HMMA.16816.F32 R20, R152.reuse, R26, R20 ;  /* 0x0000001a9814723c */ /* 0x040fe60000001814 */
[C---:B------:R-:W-:Y:S02]  /*f7d0*/  FMUL.FTZ R25, R2.reuse, R145 ;  /* 0x0000009102197220 */ /* 0x040fe40000410000 */
[----:B------:R-:W-:Y:S02]  /*f7e0*/  FMUL.FTZ R29, R2, R149 ;  /* 0x00000095021d7220 */ /* 0x000fe40000410000 */
[C---:B------:R-:W-:Y:S02]  /*f7f0*/  FMUL.FTZ R26, R0.reuse, R146 ;  /* 0x00000092001a7220 */ /* 0x040fe40000410000 */
[C---:B------:R-:W-:Y:S02]  /*f800*/  FMUL.FTZ R27, R0.reuse, R147 ;  /* 0x00000093001b7220 */ /* 0x040fe40000410000 */
[----:B------:R-:W2:Y:S01]  /*f810*/  LDSM.16.MT88.4 R144, [R198+0x5880] ;  /* 0x00588000c690783b */ /* 0x000ea20000004200 */
        /* <DEDUP_REMOVED lines=8> */
[----:B------:R-:W-:Y:S01]  /*f8a0*/  LDSM.16.MT88.4 R156, [R199+0x4880] ;  /* 0x00488000c79c783b */ /* 0x000fe20000004200 */
        /* <DEDUP_REMOVED lines=30> */
[C---:B------:R-:W-:Y:S01]  /*fa90*/  HMMA.16816.F32 R48, R152.reuse, R144, R48 ;  /* 0x000000909830723c */ /* 0x040fe20000001830 */
[----:B------:R1:W-:Y:S02]  /*faa0*/  MUFU.EX2 R191, R3 ;  /* 0x0000000300bf7308 */ /* 0x0003e40000000800 */
        /* <DEDUP_REMOVED lines=46> */
[--C-:B--2---:R-:W-:Y:S02]  /*fd90*/  FFMA.FTZ R3, R174, c[0x0][0x2d0], -R169.reuse ;  /* 0x0000b400ae037a23 */ /* 0x104fe400000108a9 */
[C---:B------:R-:W-:Y:S02]  /*fda0*/  FMUL.FTZ R84, R2.reuse, R84 ;  /* 0x0000005402547220 */ /* 0x040fe40000410000 */
[----:B------:R2:W1:Y:S01]  /*fdb0*/  MUFU.EX2 R188, R3 ;  /* 0x0000000300bc7308 */ /* 0x0004620000000800 */
[C---:B---3--:R-:W-:Y:S03]  /*fdc0*/  HMMA.16816.F32 R80, R152.reuse, R136, R80 ;  /* 0x000000889850723c */ /* 0x048fe60000001850 */
        /* <DEDUP_REMOVED lines=10> */
[--C-:B--2---:R-:W-:Y:S02]  /*fe70*/  FFMA.FTZ R3, R175, c[0x0][0x2d0], -R168.reuse ;  /* 0x0000b400af037a23 */ /* 0x104fe400000108a8 */
[----:B------:R-:W-:Y:S01]  /*fe80*/  LDSM.16.MT88.4 R172, [R197+0x6880] ;  /* 0x00688000c5ac783b */ /* 0x000fe20000004200 */
[C---:B-1----:R-:W-:Y:S01]  /*fe90*/  HMMA.16816.F32 R88, R152.reuse, R140, R88 ;  /* 0x0000008c9858723c */ /* 0x042fe20000001858 */
[----:B------:R1:W2:Y:S02]  /*fea0*/  MUFU.EX2 R187, R3 ;  /* 0x0000000300bb7308 */ /* 0x0002a40000000800 */
        /* <DEDUP_REMOVED lines=14> */
[--C-:B-1----:R-:W-:Y:S02]  /*ff90*/  FFMA.FTZ R3, R178, c[0x0][0x2d0], -R168.reuse ;  /* 0x0000b400b2037a23 */ /* 0x102fe400000108a8 */
[C---:B------:R-:W-:Y:S02]  /*ffa0*/  FMUL.FTZ R104, R2.reuse, R104 ;  /* 0x0000006802687220 */ /* 0x040fe40000410000 */
[----:B------:R1:W-:Y:S01]  /*ffb0*/  MUFU.EX2 R186, R3 ;  /* 0x0000000300ba7308 */ /* 0x0003e20000000800 */
[C---:B------:R-:W-:Y:S01]  /*ffc0*/  HMMA.16816.F32 R100, R152.reuse, R146, R100 ;  /* 0x000000929864723c */ /* 0x040fe20000001864 */
[----:B------:R-:W5:Y:S02]  /*ffd0*/  LDSM.16.MT88.4 R144, [R200+0x8880] ;  /* 0x00888000c890783b */ /* 0x000f640000004200 */
        /* <DEDUP_REMOVED lines=41> */
[----:B------:R-:W-:Y:S01]  /*10270*/  F2FP.PACK_AB R136, R194, R195 ;  /* 0x000000c3c288723e */ /* 0x000fe200000000ff */
[--C-:B-1----:R-:W-:Y:S01]  /*10280*/  FFMA.FTZ R3, R180, c[0x0][0x2d0], -R168.reuse ;  /* 0x0000b400b4037a23 */ /* 0x102fe200000108a8 */
[----:B----4-:R-:W-:Y:S03]  /*10290*/  F2FP.PACK_AB R137, R190, R191 ;  /* 0x000000bfbe89723e */ /* 0x010fe600000000ff */
[----:B------:R-:W-:Y:S01]  /*102a0*/  HMMA.16816.F32 R132, R152, R138, R132 ;  /* 0x0000008a9884723c */ /* 0x000fe20000001884 */
[----:B------:R-:W1:Y:S01]  /*102b0*/  LDSM.16.MT88.4 R152, [R197+0x6080] ;  /* 0x00608000c598783b */ /* 0x000e620000004200 */
[----:B------:R3:W-:Y:S01]  /*102c0*/  MUFU.EX2 R185, R3 ;  /* 0x0000000300b97308 */ /* 0x0007e20000000800 */
[----:B------:R-:W-:Y:S02]  /*102d0*/  FFMA.FTZ R168, R182, c[0x0][0x2d0], -R168 ;  /* 0x0000b400b6a87a23 */ /* 0x000fe400000108a8 */
[----:B------:R-:W-:Y:S02]  /*102e0*/  FFMA.FTZ R2, R2, R230, R228 ;  /* 0x000000e602027223 */ /* 0x000fe400000100e4 */
[----:B------:R-:W-:Y:S02]  /*102f0*/  F2FP.PACK_AB R138, R192, R193 ;  /* 0x000000c1c08a723e */ /* 0x000fe400000000ff */
[----:B------:R-:W-:Y:S03]  /*10300*/  F2FP.PACK_AB R139, R188, R189 ;  /* 0x000000bdbc8b723e */ /* 0x000fe600000000ff */
[----:B------:R-:W-:Y:S04]  /*10310*/  MUFU.EX2 R184, R168 ;  /* 0x000000a800b87308 */ /* 0x000fe80000000800 */
[C---:B--2---:R-:W-:Y:S08]  /*10320*/  HMMA.16816.F32 R8, R136.reuse, R140, R8 ;  /* 0x0000008c8808723c */ /* 0x044ff00000001808 */
[C---:B------:R-:W-:Y:S01]  /*10330*/  HMMA.16816.F32 R12, R136.reuse, R142, R12 ;  /* 0x0000008e880c723c */ /* 0x040fe2000000180c */
[----:B------:R-:W2:Y:S03]  /*10340*/  LDSM.16.MT88.4 R140, [R198+0x6080] ;  /* 0x00608000c68c783b */ /* 0x000ea60000004200 */
[--C-:B---3--:R-:W-:Y:S04]  /*10350*/  FFMA.FTZ R3, R176, c[0x0][0x2d0], -R169.reuse ;  /* 0x0000b400b0037a23 */ /* 0x108fe800000108a9 */
[C---:B------:R-:W-:Y:S01]  /*10360*/  HMMA.16816.F32 R16, R136.reuse, R148, R16 ;  /* 0x000000948810723c */ /* 0x040fe20000001810 */
[----:B------:R3:W4:Y:S07]  /*10370*/  MUFU.EX2 R183, R3 ;  /* 0x0000000300b77308 */ /* 0x00072e0000000800 */
[C---:B------:R-:W-:Y:S01]  /*10380*/  HMMA.16816.F32 R20, R136.reuse, R150, R20 ;  /* 0x000000968814723c */ /* 0x040fe20000001814 */
[----:B------:R-:W-:Y:S07]  /*10390*/  LDSM.16.MT88.4 R148, [R199+0x6080] ;  /* 0x00608000c794783b */ /* 0x000fee0000004200 */
[C---:B-----5:R-:W-:Y:S08]  /*103a0*/  HMMA.16816.F32 R24, R136.reuse, R144, R24 ;  /* 0x000000908818723c */ /* 0x060ff00000001818 */
[C---:B------:R-:W-:Y:S01]  /*103b0*/  HMMA.16816.F32 R28, R136.reuse, R146, R28 ;  /* 0x00000092881c723c */ /* 0x040fe2000000181c */
[----:B------:R-:W5:Y:S03]  /*103c0*/  LDSM.16.MT88.4 R144, [R200+0x6080] ;  /* 0x00608000c890783b */ /* 0x000f660000004200 */
[--C-:B---3--:R-:W-:Y:S04]  /*103d0*/  FFMA.FTZ R3, R177, c[0x0][0x2d0], -R169.reuse ;  /* 0x0000b400b1037a23 */ /* 0x108fe800000108a9 */
[C---:B------:R-:W-:Y:S01]  /*103e0*/  HMMA.16816.F32 R32, R136.reuse, R156, R32 ;  /* 0x0000009c8820723c */ /* 0x040fe20000001820 */
[----:B------:R3:W2:Y:S07]  /*103f0*/  MUFU.EX2 R182, R3 ;  /* 0x0000000300b67308 */ /* 0x0006ae0000000800 */
[C---:B------:R-:W-:Y:S01]  /*10400*/  HMMA.16816.F32 R36, R136.reuse, R158, R36 ;  /* 0x0000009e8824723c */ /* 0x040fe20000001824 */
[----:B------:R-:W4:Y:S07]  /*10410*/  LDSM.16.MT88.4 R156, [R200+0x7880] ;  /* 0x00788000c89c783b */ /* 0x000f2e0000004200 */
[C---:B-1----:R-:W-:Y:S08]  /*10420*/  HMMA.16816.F32 R40, R136.reuse, R152, R40 ;  /* 0x000000988828723c */ /* 0x042ff00000001828 */
[C---:B------:R-:W-:Y:S01]  /*10430*/  HMMA.16816.F32 R44, R136.reuse, R154, R44 ;  /* 0x0000009a882c723c */ /* 0x040fe2000000182c */
[----:B------:R-:W1:Y:S03]  /*10440*/  LDSM.16.MT88.4 R152, [R199+0x7880] ;  /* 0x00788000c798783b */ /* 0x000e660000004200 */
[--C-:B---3--:R-:W-:Y:S04]  /*10450*/  FFMA.FTZ R3, R179, c[0x0][0x2d0], -R169.reuse ;  /* 0x0000b400b3037a23 */ /* 0x108fe800000108a9 */
[C---:B--2---:R-:W-:Y:S01]  /*10460*/  HMMA.16816.F32 R48, R136.reuse, R140, R48 ;  /* 0x0000008c8830723c */ /* 0x044fe20000001830 */
[----:B------:R-:W-:Y:S01]  /*10470*/  LDSM.16.MT88.4 R176, [R198+0x6880] ;  /* 0x00688000c6b0783b */ /* 0x000fe20000004200 */
[----:B------:R2:W3:Y:S06]  /*10480*/  MUFU.EX2 R180, R3 ;  /* 0x0000000300b47308 */ /* 0x0004ec0000000800 */
[C---:B------:R-:W-:Y:S01]  /*10490*/  HMMA.16816.F32 R52, R136.reuse, R142, R52 ;  /* 0x0000008e8834723c */ /* 0x040fe20000001834 */
[----:B------:R-:W1:Y:S07]  /*104a0*/  LDSM.16.MT88.4 R140, [R197+0x9080] ;  /* 0x00908000c58c783b */ /* 0x000e6e0000004200 */
[C---:B-----5:R-:W-:Y:S08]  /*104b0*/  HMMA.16816.F32 R56, R136.reuse, R144, R56 ;  /* 0x000000908838723c */ /* 0x060ff00000001838 */
[C---:B------:R-:W-:Y:S01]  /*104c0*/  HMMA.16816.F32 R60, R136.reuse, R146, R60 ;  /* 0x00000092883c723c */ /* 0x040fe2000000183c */
[----:B------:R-:W5:Y:S03]  /*104d0*/  LDSM.16.MT88.4 R144, [R198+0x9080] ;  /* 0x00908000c690783b */ /* 0x000f660000004200 */
[----:B--2---:R-:W-:Y:S04]  /*104e0*/  FFMA.FTZ R3, R181, c[0x0][0x2d0], -R169 ;  /* 0x0000b400b5037a23 */ /* 0x004fe800000108a9 */
[C---:B------:R-:W-:Y:S01]  /*104f0*/  HMMA.16816.F32 R64, R136.reuse, R148, R64 ;  /* 0x000000948840723c */ /* 0x040fe20000001840 */
[----:B------:R-:W-:Y:S01]  /*10500*/  LDSM.16.MT88.4 R168, [R199+0x5080] ;  /* 0x00508000c7a8783b */ /* 0x000fe20000004200 */
[----:B------:R2:W1:Y:S06]  /*10510*/  MUFU.EX2 R7, R3 ;  /* 0x0000000300077308 */ /* 0x00046c0000000800 */
[C---:B------:R-:W-:Y:S01]  /*10520*/  HMMA.16816.F32 R68, R136.reuse, R150, R68 ;  /* 0x000000968844723c */ /* 0x040fe20000001844 */
[----:B------:R-:W1:Y:S07]  /*10530*/  LDSM.16.MT88.4 R148, [R200+0x9080] ;  /* 0x00908000c894783b */ /* 0x000e6e0000004200 */
[C---:B------:R-:W-:Y:S08]  /*10540*/  HMMA.16816.F32 R72, R136.reuse, R160, R72 ;  /* 0x000000a08848723c */ /* 0x040ff00000001848 */
[C---:B------:R-:W-:Y:S01]  /*10550*/  HMMA.16816.F32 R76, R136.reuse, R162, R76 ;  /* 0x000000a2884c723c */ /* 0x040fe2000000184c */
[----:B------:R-:W-:Y:S03]  /*10560*/  LDSM.16.MT88.4 R160, [R197+0x5080] ;  /* 0x00508000c5a0783b */ /* 0x000fe60000004200 */
[----:B--2---:R-:W-:Y:S02]  /*10570*/  FFMA.FTZ R3, R0, R229, R224 ;  /* 0x000000e500037223 */ /* 0x004fe400000100e0 */
[----:B------:R-:W-:Y:S02]  /*10580*/  FADD.FTZ R0, R227, R2 ;  /* 0x00000002e3007221 */ /* 0x000fe40000010000 */
        /* <DEDUP_REMOVED lines=23> */
[C---:B------:R-:W-:Y:S01]  /*10700*/  HMMA.16816.F32 R108, R136.reuse, R142, R108 ;  /* 0x0000008e886c723c */ /* 0x040fe2000000186c */
[----:B------:R-:W2:Y:S03]  /*10710*/  LDSM.16.MT88.4 R140, [R198+0x5080] ;  /* 0x00508000c68c783b */ /* 0x000ea60000004200 */
[----:B------:R-:W-:Y:S02]  /*10720*/  FADD.FTZ R3, R183, R2 ;  /* 0x00000002b7037221 */ /* 0x000fe40000010000 */
[----:B------:R-:W-:Y:S02]  /*10730*/  FADD.FTZ R2, R186, R0 ;  /* 0x00000000ba027221 */ /* 0x000fe40000010000 */
[C---:B-----5:R-:W-:Y:S04]  /*10740*/  HMMA.16816.F32 R112, R136.reuse, R144, R112 ;  /* 0x000000908870723c */ /* 0x060fe80000001870 */
[----:B------:R-:W-:Y:S02]  /*10750*/  FADD.FTZ R0, R182, R3 ;  /* 0x00000003b6007221 */ /* 0x000fe40000010000 */
[----:B------:R-:W-:Y:S02]  /*10760*/  FADD.FTZ R2, R185, R2 ;  /* 0x00000002b9027221 */ /* 0x000fe40000010000 */
[C---:B------:R-:W-:Y:S04]  /*10770*/  HMMA.16816.F32 R116, R136.reuse, R146, R116 ;  /* 0x000000928874723c */ /* 0x040fe80000001874 */
[----:B---3--:R-:W-:Y:S02]  /*10780*/  FADD.FTZ R0, R180, R0 ;  /* 0x00000000b4007221 */ /* 0x008fe40000010000 */
[----:B------:R-:W-:Y:S02]  /*10790*/  FADD.FTZ R230, R184, R2 ;  /* 0x00000002b8e67221 */ /* 0x000fe40000010000 */
[C---:B------:R-:W-:Y:S04]  /*107a0*/  HMMA.16816.F32 R120, R136.reuse, R148, R120 ;  /* 0x000000948878723c */ /* 0x040fe80000001878 */
[C---:B------:R-:W-:Y:S01]  /*107b0*/  FADD.FTZ R229, R7.reuse, R0 ;  /* 0x0000000007e57221 */ /* 0x040fe20000010000 */
[----:B------:R-:W-:Y:S03]  /*107c0*/  IADD3 R0, R218, -0x1, RZ ;  /* 0xffffffffda007810 */ /* 0x000fe60007ffe0ff */
[C---:B------:R-:W-:Y:S04]  /*107d0*/  HMMA.16816.F32 R124, R136.reuse, R150, R124 ;  /* 0x00000096887c723c */ /* 0x040fe8000000187c */
[----:B------:R-:W-:Y:S04]  /*107e0*/  MOV R218, R0 ;  /* 0x0000000000da7202 */ /* 0x000fe80000000f00 */
[C---:B-1----:R-:W-:Y:S07]  /*107f0*/  HMMA.16816.F32 R128, R136.reuse, R152, R128 ;  /* 0x000000988880723c */ /* 0x042fee0000001880 */
[----:B------:R-:W-:Y:S01]  /*10800*/  F2FP.PACK_AB R152, R186, R187 ;  /* 0x000000bbba98723e */ /* 0x000fe200000000ff */
[----:B------:R-:W-:Y:S04]  /*10810*/  HMMA.16816.F32 R132, R136, R154, R132 ;  /* 0x0000009a8884723c */ /* 0x000fe80000001884 */
[----:B------:R-:W-:Y:S03]  /*10820*/  F2FP.PACK_AB R153, R182, R183 ;  /* 0x000000b7b699723e */ /* 0x000fe600000000ff */
[----:B------:R-:W-:Y:S02]  /*10830*/  F2FP.PACK_AB R154, R184, R185 ;  /* 0x000000b9b89a723e */ /* 0x000fe400000000ff */
[----:B------:R-:W-:Y:S03]  /*10840*/  F2FP.PACK_AB R155, R7, R180 ;  /* 0x000000b4079b723e */ /* 0x000fe600000000ff */
[----:B------:R-:W-:Y:S04]  /*10850*/  MOV R7, R4 ;  /* 0x0000000400077202 */ /* 0x000fe80000000f00 */
[C---:B------:R-:W-:Y:S01]  /*10860*/  HMMA.16816.F32 R156, R152.reuse, R160, R8 ;  /* 0x000000a0989c723c */ /* 0x040fe20000001808 */
[----:B------:R-:W1:Y:S07]  /*10870*/  LDSM.16.MT88.4 R8, [R200+0x6880] ;  /* 0x00688000c808783b */ /* 0x000e6e0000004200 */
[C---:B------:R-:W-:Y:S01]  /*10880*/  HMMA.16816.F32 R160, R152.reuse, R162, R12 ;  /* 0x000000a298a0723c */ /* 0x040fe2000000180c */
[----:B------:R-:W3:Y:S07]  /*10890*/  LDSM.16.MT88.4 R12, [R199+0x6880] ;  /* 0x00688000c70c783b */ /* 0x000eee0000004200 */
[C---:B--2---:R-:W-:Y:S01]  /*108a0*/  HMMA.16816.F32 R136, R152.reuse, R140, R16 ;  /* 0x0000008c9888723c */ /* 0x044fe20000001810 */
[----:B------:R-:W2:Y:S07]  /*108b0*/  LDSM.16.MT88.4 R16, [R197+0x8080] ;  /* 0x00808000c510783b */ /* 0x000eae0000004200 */
        /* <DEDUP_REMOVED lines=32> */
[C---:B---3--:R-:W-:Y:S08]  /*10ac0*/  HMMA.16816.F32 R120, R152.reuse, R12, R120 ;  /* 0x0000000c9878723c */ /* 0x048ff00000001878 */
[C---:B------:R-:W-:Y:S08]  /*10ad0*/  HMMA.16816.F32 R124, R152.reuse, R14, R124 ;  /* 0x0000000e987c723c */ /* 0x040ff0000000187c */
[C---:B--2---:R-:W-:Y:S08]  /*10ae0*/  HMMA.16816.F32 R128, R152.reuse, R16, R128 ;  /* 0x000000109880723c */ /* 0x044ff00000001880 */
        /* <DEDUP_REMOVED lines=8> */
.L_x_2989:
        /* <DEDUP_REMOVED lines=26> */
.L_x_3015:
[----:B------:R-:W-:-:S13]  /*10d10*/  ISETP.NE.AND P0, PT, R227, c[0x0][0x32c], PT ;  /* 0x0000cb00e3007a0c */ /* 0x000fda0003f05270 */
[----:B------:R-:W-:-:S05]  /*10d20*/  @P0 IMAD.HI.U32 R3, R0, c[0x0][0x330], RZ ;  /* 0x0000cc0000030a27 */ /* 0x000fca00078e00ff */
[----:B------:R-:W-:Y:S02]  /*10d30*/  @P0 SHF.R.U32.HI R0, RZ, c[0x0][0x334], R3 ;  /* 0x0000cd00ff000a19 */ /* 0x000fe40000011603 */
.L_x_3016:
[----:B------:R-:W-:Y:S05]  /*10d40*/  BSYNC B0 ;  /* 0x0000000000007941 */ /* 0x000fea0003800000 */
.L_x_3014:
[----:B------:R-:W-:-:S05]  /*10d50*/  IMAD R0, R0, c[0x0][0x32c], RZ ;  /* 0x0000cb0000007a24 */ /* 0x000fca00078e02ff */
[----:B------:R-:W-:-:S04]  /*10d60*/  IMNMX R2, R2, R0, !PT ;  /* 0x0000000002027217 */ /* 0x000fc80007800200 */
.L_x_3013:
[----:B------:R-:W-:-:S05]  /*10d70*/  IADD3 R2, R2, 0x2f, RZ ;  /* 0x0000002f02027810 */ /* 0x000fca0007ffe0ff */
        /* <DEDUP_REMOVED lines=8> */
[C---:B------:R-:W-:Y:S01]  /*10e00*/  IADD3 R2, R219.reuse, 0x80, RZ ;  /* 0x00000080db027810 */ /* 0x040fe20007ffe0ff */
[----:B------:R-:W-:Y:S01]  /*10e10*/  IMAD.SHL.U32 R214, R248, 0x2, RZ ;  /* 0x00000002f8d67824 */ /* 0x000fe200078e00ff */
[----:B------:R-:W-:Y:S01]  /*10e20*/  IADD3 R0, R219, 0x40, RZ ;  /* 0x00000040db007810 */ /* 0x000fe20007ffe0ff */
[----:B------:R-:W-:Y:S01]  /*10e30*/  IMAD.SHL.U32 R212, R247, 0x2, RZ ;  /* 0x00000002f7d47824 */ /* 0x000fe200078e00ff */
[----:B------:R-:W-:Y:S01]  /*10e40*/  SHF.L.U64.HI R216, R219, 0x1, R3 ;  /* 0x00000001dbd87819 */ /* 0x000fe20000010203 */
[----:B------:R-:W-:Y:S01]  /*10e50*/  IMAD.SHL.U32 R210, R246, 0x2, RZ ;  /* 0x00000002f6d27824 */ /* 0x000fe200078e00ff */
[----:B------:R-:W-:Y:S02]  /*10e60*/  ISETP.GE.AND P4, PT, R2, c[0x0][0x1d4], PT ;  /* 0x0000750002007a0c */ /* 0x000fe40003f86270 */
[----:B------:R-:W-:-:S02]  /*10e70*/  ISETP.GE.AND P3, PT, R0, c[0x0][0x1d4], PT ;  /* 0x0000750000007a0c */ /* 0x000fc40003f66270 */
[----:B------:R-:W-:Y:S02]  /*10e80*/  SHF.L.U64.HI R215, R248, 0x1, R251 ;  /* 0x00000001f8d77819 */ /* 0x000fe400000102fb */
[----:B------:R-:W-:Y:S02]  /*10e90*/  SHF.L.U64.HI R213, R247, 0x1, R250 ;  /* 0x00000001f7d57819 */ /* 0x000fe400000102fa */
[----:B------:R-:W-:Y:S02]  /*10ea0*/  SHF.L.U64.HI R211, R246, 0x1, R249 ;  /* 0x00000001f6d37819 */ /* 0x000fe400000102f9 */
[----:B------:R-:W-:Y:S02]  /*10eb0*/  ISETP.GE.AND P2, PT, R219, c[0x0][0x1d4], PT ;  /* 0x00007500db007a0c */ /* 0x000fe40003f46270 */
.L_x_3030:
        /* <DEDUP_REMOVED lines=32> */
.L_x_3104:
[----:B------:R-:W-:-:S05]  /*110c0*/  BRA.DIV ~URZ, `(.L_x_3021) ;  /* 0x0000a7827f007947 */ /* 0x000fca000b800000 */
[----:B------:R4:W3:Y:S02]  /*110d0*/  SHFL.IDX PT, R0, R19, RZ, 0x181f ;  /* 0x00181fff13007589 */ /* 0x0008e400000e0000 */
.L_x_3105:
[----:B---3--:R-:W-:Y:S02]  /*110e0*/  IADD3 R16, P0, R0, R222, RZ ;  /* 0x000000de00107210 */ /* 0x008fe40007f1e0ff */
[----:B------:R-:W-:Y:S02]  /*110f0*/  IADD3 R24, R219, 0xc0, RZ ;  /* 0x000000c0db187810 */ /* 0x000fe40007ffe0ff */
[----:B------:R-:W-:Y:S01]  /*11100*/  LOP3.LUT P1, RZ, R208, 0x800, RZ, 0xc0, !PT ;  /* 0x00000800d0ff7812 */ /* 0x000fe2000782c0ff */
[----:B------:R-:W-:Y:S01]  /*11110*/  IMAD.X R17, R4, 0x1, R216, P0 ;  /* 0x0000000104117824 */ /* 0x000fe200000e06d8 */
[----:B------:R-:W-:Y:S02]  /*11120*/  IADD3 R10, P0, R0, R214, RZ ;  /* 0x000000d6000a7210 */ /* 0x000fe40007f1e0ff */
[----:B------:R-:W-:Y:S02]  /*11130*/  ISETP.GE.AND P5, PT, R24, c[0x0][0x1d4], PT ;  /* 0x0000750018007a0c */ /* 0x000fe40003fa6270 */
        /* <DEDUP_REMOVED lines=16> */
.L_x_3106:
[----:B--23--:R-:W-:Y:S02]  /*11240*/  IADD3 R16, P0, R0, R222, RZ ;  /* 0x000000de00107210 */ /* 0x00cfe40007f1e0ff */
[----:B----4-:R-:W-:Y:S03]  /*11250*/  IADD3 R18, R219, 0xc0, RZ ;  /* 0x000000c0db127810 */ /* 0x010fe60007ffe0ff */
        /* <DEDUP_REMOVED lines=15> */
.L_x_3019:
[----:B------:R-:W-:Y:S05]  /*11350*/  BSYNC B0 ;  /* 0x0000000000007941 */ /* 0x000fea0003800000 */
.L_x_3018:
        /* <DEDUP_REMOVED lines=195> */
.L_x_3107:
[----:B------:R-:W-:-:S05]  /*11f90*/  BRA.DIV ~URZ, `(.L_x_3026) ;  /* 0x00009aa27f007947 */ /* 0x000fca000b800000 */
[----:B------:R3:W4:Y:S02]  /*11fa0*/  SHFL.IDX PT, R0, R169, RZ, 0x181f ;  /* 0x00181fffa9007589 */ /* 0x00072400000e0000 */
.L_x_3108:
[----:B----4-:R-:W-:Y:S02]  /*11fb0*/  @P0 IADD3 R166, P1, R0, R222, RZ ;  /* 0x000000de00a60210 */ /* 0x010fe40007f3e0ff */
[----:B------:R-:W-:Y:S03]  /*11fc0*/  IADD3 R170, R219, 0xc0, RZ ;  /* 0x000000c0dbaa7810 */ /* 0x000fe60007ffe0ff */
[----:B--2---:R-:W-:Y:S01]  /*11fd0*/  @P0 IMAD.X R167, R4, 0x1, R216, P1 ;  /* 0x0000000104a70824 */ /* 0x004fe200008e06d8 */
[----:B------:R-:W-:Y:S02]  /*11fe0*/  @P0 IADD3 R164, P1, R0, R214, RZ ;  /* 0x000000d600a40210 */ /* 0x000fe40007f3e0ff */
[----:B------:R-:W-:Y:S02]  /*11ff0*/  ISETP.GE.AND P5, PT, R170, c[0x0][0x1d4], PT ;  /* 0x00007500aa007a0c */ /* 0x000fe40003fa6270 */
        /* <DEDUP_REMOVED lines=16> */
.L_x_3109:
[----:B--2---:R-:W-:Y:S02]  /*12100*/  @P0 IADD3 R166, P1, R0, R222, RZ ;  /* 0x000000de00a60210 */ /* 0x004fe40007f3e0ff */
[----:B------:R-:W-:Y:S03]  /*12110*/  IADD3 R153, R219, 0xc0, RZ ;  /* 0x000000c0db997810 */ /* 0x000fe60007ffe0ff */
[----:B-1----:R-:W-:Y:S01]  /*12120*/  @P0 IMAD.X R167, R4, 0x1, R216, P1 ;  /* 0x0000000104a70824 */ /* 0x002fe200008e06d8 */
        /* <DEDUP_REMOVED lines=14> */
.L_x_3024:
[----:B------:R-:W-:Y:S05]  /*12210*/  BSYNC B0 ;  /* 0x0000000000007941 */ /* 0x000fea0003800000 */
.L_x_3023:
        /* <DEDUP_REMOVED lines=27> */
.L_x_3110:
[----:B--2---:R-:W-:Y:S01]  /*123d0*/  FMNMX.FTZ R152, R4, R0, !PT ;  /* 0x0000000004987209 */ /* 0x004fe20007810000 */
[----:B------:R-:W-:-:S05]  /*123e0*/  BRA.DIV ~URZ, `(.L_x_3029) ;  /* 0x000098027f007947 */ /* 0x000fca000b800000 */
[----:B-1----:R-:W-:Y:S04]  /*123f0*/  SHFL.BFLY PT, R4, R153, 0x2, 0x1f ;  /* 0x0c401f0099047f89 */ /* 0x002fe800000e0000 */
[----:B------:R-:W1:Y:S02]  /*12400*/  SHFL.BFLY PT, R2, R152, 0x1, 0x1f ;  /* 0x0c201f0098027f89 */ /* 0x000e6400000e0000 */
[----:B-1----:R-:W-:Y:S02]  /*12410*/  FMNMX.FTZ R152, R152, R2, !PT ;  /* 0x0000000298987209 */ /* 0x002fe40007810000 */
[----:B------:R-:W-:Y:S05]  /*12420*/  FMNMX.FTZ R4, R153, R4, !PT ;  /* 0x0000000499047209 */ /* 0x000fea0007810000 */
[----:B------:R1:W2:Y:S02]  /*12430*/  SHFL.BFLY PT, R0, R4, 0x1, 0x1f ;  /* 0x0c201f0004007f89 */ /* 0x0002a400000e0000 */
.L_x_3111:
[----:B--2---:R-:W-:Y:S01]  /*12440*/  FMNMX.FTZ R3, R0, R4, !PT ;  /* 0x0000000400037209 */ /* 0x004fe20007810000 */
[C---:B------:R-:W-:Y:S01]  /*12450*/  FADD.FTZ R2, -R152.reuse, R6 ;  /* 0x0000000698027221 */ /* 0x040fe20000010100 */
[----:B------:R-:W-:Y:S01]  /*12460*/  WARPSYNC 0xffffffff ;  /* 0xffffffff00007948 */ /* 0x000fe20003800000 */
[----:B------:R-:W-:Y:S01]  /*12470*/  FMUL.FTZ R6, R152, c[0x0][0x2d0] ;  /* 0x0000b40098067a20 */ /* 0x000fe20000410000 */
[----:B---34-:R-:W2:Y:S01]  /*12480*/  LDSM.16.MT88.4 R168, [R197+0x4080] ;  /* 0x00408000c5a8783b */ /* 0x018ea20000004200 */
[C---:B------:R-:W-:Y:S01]  /*12490*/  FADD.FTZ R0, -R3.reuse, R7 ;  /* 0x0000000703007221 */ /* 0x040fe20000010100 */
[----:B------:R-:W-:Y:S01]  /*124a0*/  ISETP.GT.AND P0, PT, R218, R217, PT ;  /* 0x000000d9da00720c */ /* 0x000fe20003f04270 */
[----:B-1----:R-:W-:Y:S02]  /*124b0*/  FMUL.FTZ R4, R3, c[0x0][0x2d0] ;  /* 0x0000b40003047a20 */ /* 0x002fe40000410000 */
[----:B------:R-:W-:Y:S02]  /*124c0*/  FMUL.FTZ R2, R2, c[0x0][0x2d0] ;  /* 0x0000b40002027a20 */ /* 0x000fe40000410000 */
[----:B------:R-:W-:Y:S01]  /*124d0*/  FMUL.FTZ R0, R0, c[0x0][0x2d0] ;  /* 0x0000b40000007a20 */ /* 0x000fe20000410000 */
[----:B------:R-:W1:Y:S01]  /*124e0*/  LDSM.16.MT88.4 R172, [R198+0x4080] ;  /* 0x00408000c6ac783b */ /* 0x000e620000004200 */
[--C-:B------:R-:W-:Y:S02]  /*124f0*/  FFMA.FTZ R8, R8, c[0x0][0x2d0], -R6.reuse ;  /* 0x0000b40008087a23 */ /* 0x100fe40000010806 */
[----:B------:R-:W-:Y:S01]  /*12500*/  FFMA.FTZ R9, R9, c[0x0][0x2d0], -R6 ;  /* 0x0000b40009097a23 */ /* 0x000fe20000010806 */
[----:B------:R-:W-:Y:S01]  /*12510*/  MUFU.EX2 R2, R2 ;  /* 0x0000000200027308 */ /* 0x000fe20000000800 */
[--C-:B------:R-:W-:Y:S02]  /*12520*/  FFMA.FTZ R10, R10, c[0x0][0x2d0], -R4.reuse ;  /* 0x0000b4000a0a7a23 */ /* 0x100fe40000010804 */
[----:B------:R-:W-:Y:S01]  /*12530*/  FFMA.FTZ R11, R11, c[0x0][0x2d0], -R4 ;  /* 0x0000b4000b0b7a23 */ /* 0x000fe20000010804 */
[----:B------:R-:W-:Y:S01]  /*12540*/  LDSM.16.MT88.4 R176, [R198+0x7880] ;  /* 0x00788000c6b0783b */ /* 0x000fe20000004200 */
[--C-:B------:R-:W-:Y:S02]  /*12550*/  FFMA.FTZ R12, R12, c[0x0][0x2d0], -R6.reuse ;  /* 0x0000b4000c0c7a23 */ /* 0x100fe40000010806 */
[----:B------:R-:W-:Y:S02]  /*12560*/  FFMA.FTZ R13, R13, c[0x0][0x2d0], -R6 ;  /* 0x0000b4000d0d7a23 */ /* 0x000fe40000010806 */
[--C-:B------:R-:W-:Y:S01]  /*12570*/  FFMA.FTZ R14, R14, c[0x0][0x2d0], -R4.reuse ;  /* 0x0000b4000e0e7a23 */ /* 0x100fe20000010804 */
[----:B------:R-:W-:Y:S01]  /*12580*/  MUFU.EX2 R195, R8 ;  /* 0x0000000800c37308 */ /* 0x000fe20000000800 */
[----:B------:R-:W-:Y:S02]  /*12590*/  FFMA.FTZ R15, R15, c[0x0][0x2d0], -R4 ;  /* 0x0000b4000f0f7a23 */ /* 0x000fe40000010804 */
[--C-:B------:R-:W-:Y:S02]  /*125a0*/  FFMA.FTZ R20, R20, c[0x0][0x2d0], -R6.reuse ;  /* 0x0000b40014147a23 */ /* 0x100fe40000010806 */
[----:B------:R-:W-:Y:S02]  /*125b0*/  FFMA.FTZ R21, R21, c[0x0][0x2d0], -R6 ;  /* 0x0000b40015157a23 */ /* 0x000fe40000010806 */
[--C-:B------:R-:W-:Y:S02]  /*125c0*/  FFMA.FTZ R22, R22, c[0x0][0x2d0], -R4.reuse ;  /* 0x0000b40016167a23 */ /* 0x100fe40000010804 */
[----:B------:R-:W-:Y:S01]  /*125d0*/  FFMA.FTZ R23, R23, c[0x0][0x2d0], -R4 ;  /* 0x0000b40017177a23 */ /* 0x000fe20000010804 */
[----:B------:R-:W-:Y:S01]  /*125e0*/  MUFU.EX2 R194, R9 ;  /* 0x0000000900c27308 */ /* 0x000fe20000000800 */
[--C-:B------:R-:W-:Y:S02]  /*125f0*/  FFMA.FTZ R24, R24, c[0x0][0x2d0], -R6.reuse ;  /* 0x0000b40018187a23 */ /* 0x100fe40000010806 */
[----:B------:R-:W-:Y:S02]  /*12600*/  FFMA.FTZ R25, R25, c[0x0][0x2d0], -R6 ;  /* 0x0000b40019197a23 */ /* 0x000fe40000010806 */
        /* <DEDUP_REMOVED lines=18> */
[----:B------:R-:W-:Y:S10]  /*12730*/  MUFU.EX2 R184, R21 ;  /* 0x0000001500b87308 */ /* 0x000ff40000000800 */
[----:B------:R-:W-:Y:S10]  /*12740*/  MUFU.EX2 R181, R22 ;  /* 0x0000001600b57308 */ /* 0x000ff40000000800 */
[----:B------:R3:W-:Y:S10]  /*12750*/  MUFU.EX2 R180, R23 ;  /* 0x0000001700b47308 */ /* 0x0007f40000000800 */
[----:B------:R-:W-:Y:S10]  /*12760*/  MUFU.EX2 R154, R26 ;  /* 0x0000001a009a7308 */ /* 0x000ff40000000800 */
[----:B------:R-:W-:Y:S01]  /*12770*/  MUFU.EX2 R153, R27 ;  /* 0x0000001b00997308 */ /* 0x000fe20000000800 */
[----:B---3--:R-:W-:Y:S09]  /*12780*/  LDSM.16.MT88.4 R20, [R200+0x4880] ;  /* 0x00488000c814783b */ /* 0x008ff20000004200 */
[----:B------:R-:W-:Y:S10]  /*12790*/  MUFU.EX2 R155, R29 ;  /* 0x0000001d009b7308 */ /* 0x000ff40000000800 */
[----:B------:R-:W-:Y:S10]  /*127a0*/  MUFU.EX2 R7, R30 ;  /* 0x0000001e00077308 */ /* 0x000ff40000000800 */
[----:B------:R-:W-:Y:S10]  /*127b0*/  MUFU.EX2 R6, R31 ;  /* 0x0000001f00067308 */ /* 0x000ff40000000800 */
[----:B------:R-:W-:Y:S10]  /*127c0*/  MUFU.EX2 R187, R16 ;  /* 0x0000001000bb7308 */ /* 0x000ff40000000800 */
[----:B------:R-:W-:Y:S10]  /*127d0*/  MUFU.EX2 R186, R17 ;  /* 0x0000001100ba7308 */ /* 0x000ff40000000800 */
[----:B------:R-:W-:Y:S10]  /*127e0*/  MUFU.EX2 R183, R18 ;  /* 0x0000001200b77308 */ /* 0x000ff40000000800 */
[----:B------:R-:W3:Y:S02]  /*127f0*/  MUFU.EX2 R182, R19 ;  /* 0x0000001300b67308 */ /* 0x000ee40000000800 */
[----:B---3--:R-:W-:Y:S01]  /*12800*/  F2FP.PACK_AB R17, R182, R183 ;  /* 0x000000b7b611723e */ /* 0x008fe200000000ff */
[----:B------:R-:W-:Y:S01]  /*12810*/  FMUL.FTZ R8, R2, R156 ;  /* 0x0000009c02087220 */ /* 0x000fe20000410000 */
[----:B------:R-:W-:Y:S01]  /*12820*/  F2FP.PACK_AB R164, R194, R195 ;  /* 0x000000c3c2a4723e */ /* 0x000fe200000000ff */
[----:B------:R-:W-:Y:S01]  /*12830*/  FMUL.FTZ R9, R2, R157 ;  /* 0x0000009d02097220 */ /* 0x000fe20000410000 */
[----:B------:R-:W-:Y:S01]  /*12840*/  F2FP.PACK_AB R166, R192, R193 ;  /* 0x000000c1c0a6723e */ /* 0x000fe200000000ff */
[----:B------:R-:W-:Y:S01]  /*12850*/  FMUL.FTZ R10, R0, R158 ;  /* 0x0000009e000a7220 */ /* 0x000fe20000410000 */
[----:B------:R-:W-:Y:S01]  /*12860*/  F2FP.PACK_AB R165, R190, R191 ;  /* 0x000000bfbea5723e */ /* 0x000fe200000000ff */
[----:B------:R-:W-:Y:S01]  /*12870*/  FMUL.FTZ R11, R0, R159 ;  /* 0x0000009f000b7220 */ /* 0x000fe20000410000 */
[----:B------:R-:W-:Y:S01]  /*12880*/  F2FP.PACK_AB R167, R188, R189 ;  /* 0x000000bdbca7723e */ /* 0x000fe200000000ff */
[----:B------:R-:W3:Y:S01]  /*12890*/  LDSM.16.MT88.4 R156, [R200+0x4080] ;  /* 0x00408000c89c783b */ /* 0x000ee20000004200 */
[----:B------:R-:W-:Y:S01]  /*128a0*/  FMUL.FTZ R12, R2, R160 ;  /* 0x000000a0020c7220 */ /* 0x000fe20000410000 */
[----:B------:R-:W-:Y:S01]  /*128b0*/  F2FP.PACK_AB R16, R186, R187 ;  /* 0x000000bbba10723e */ /* 0x000fe200000000ff */
[----:B------:R-:W-:Y:S01]  /*128c0*/  FMUL.FTZ R13, R2, R161 ;  /* 0x000000a1020d7220 */ /* 0x000fe20000410000 */
[----:B------:R-:W-:Y:S01]  /*128d0*/  F2FP.PACK_AB R18, R184, R185 ;  /* 0x000000b9b812723e */ /* 0x000fe200000000ff */
[C---:B------:R-:W-:Y:S01]  /*128e0*/  FMUL.FTZ R14, R0.reuse, R162 ;  /* 0x000000a2000e7220 */ /* 0x040fe20000410000 */
[C---:B--2---:R-:W-:Y:S05]  /*128f0*/  HMMA.16816.F32 R8, R164.reuse, R168, R8 ;  /* 0x000000a8a408723c */ /* 0x044fea0000001808 */
[----:B------:R-:W-:Y:S01]  /*12900*/  FMUL.FTZ R15, R0, R163 ;  /* 0x000000a3000f7220 */ /* 0x000fe20000410000 */
[----:B------:R-:W-:Y:S01]  /*12910*/  F2FP.PACK_AB R19, R180, R181 ;  /* 0x000000b5b413723e */ /* 0x000fe200000000ff */
[----:B------:R-:W2:Y:S01]  /*12920*/  LDSM.16.MT88.4 R160, [R199+0x4080] ;  /* 0x00408000c7a0783b */ /* 0x000ea20000004200 */
[C---:B------:R-:W-:Y:S04]  /*12930*/  FMUL.FTZ R136, R2.reuse, R136 ;  /* 0x0000008802887220 */ /* 0x040fe80000410000 */
[C---:B------:R-:W-:Y:S03]  /*12940*/  HMMA.16816.F32 R12, R164.reuse, R170, R12 ;  /* 0x000000aaa40c723c */ /* 0x040fe6000000180c */
[----:B------:R-:W-:Y:S01]  /*12950*/  FMUL.FTZ R137, R2, R137 ;  /* 0x0000008902897220 */ /* 0x000fe20000410000 */
[----:B------:R-:W4:Y:S01]  /*12960*/  LDSM.16.MT88.4 R168, [R197+0x5880] ;  /* 0x00588000c5a8783b */ /* 0x000f220000004200 */
        /* <DEDUP_REMOVED lines=8> */
[----:B------:R-:W-:Y:S03]  /*129f0*/  FMUL.FTZ R145, R2, R145 ;  /* 0x0000009102917220 */ /* 0x000fe60000410000 */
[C---:B------:R-:W-:Y:S01]  /*12a00*/  HMMA.16816.F32 R140, R164.reuse, R174, R140 ;  /* 0x000000aea48c723c */ /* 0x040fe2000000188c */
[----:B------:R-:W-:Y:S02]  /*12a10*/  LDSM.16.MT88.4 R172, [R198+0x4880] ;  /* 0x00488000c6ac783b */ /* 0x000fe40000004200 */
        /* <DEDUP_REMOVED lines=150> */
[----:B------:R-:W-:Y:S02]  /*13380*/  FFMA.FTZ R2, R2, R230, R195 ;  /* 0x000000e602027223 */ /* 0x000fe400000100c3 */
[----:B------:R-:W-:Y:S03]  /*13390*/  FFMA.FTZ R0, R0, R229, R191 ;  /* 0x000000e500007223 */ /* 0x000fe600000100bf */
[----:B------:R-:W-:Y:S01]  /*133a0*/  HMMA.16816.F32 R132, R164, R162, R132 ;  /* 0x000000a2a484723c */ /* 0x000fe20000001884 */
[----:B------:R-:W2:Y:S02]  /*133b0*/  LDSM.16.MT88.4 R160, [R197+0x6080] ;  /* 0x00608000c5a0783b */ /* 0x000ea40000004200 */
[----:B------:R-:W-:Y:S02]  /*133c0*/  FADD.FTZ R4, R194, R2 ;  /* 0x00000002c2047221 */ /* 0x000fe40000010000 */
[----:B------:R-:W-:Y:S02]  /*133d0*/  FADD.FTZ R2, R190, R0 ;  /* 0x00000000be027221 */ /* 0x000fe40000010000 */
[----:B------:R-:W-:Y:S01]  /*133e0*/  FADD.FTZ R0, R193, R4 ;  /* 0x00000004c1007221 */ /* 0x000fe20000010000 */
[C---:B---3--:R-:W-:Y:S01]  /*133f0*/  HMMA.16816.F32 R8, R16.reuse, R168, R8 ;  /* 0x000000a81008723c */ /* 0x048fe20000001808 */
[----:B------:R-:W3:Y:S04]  /*13400*/  LDSM.16.MT88.4 R164, [R198+0x6080] ;  /* 0x00608000c6a4783b */ /* 0x000ee80000004200 */
[----:B------:R-:W-:Y:S02]  /*13410*/  FADD.FTZ R2, R189, R2 ;  /* 0x00000002bd027221 */ /* 0x000fe40000010000 */
[----:B------:R-:W-:Y:S01]  /*13420*/  FADD.FTZ R0, R192, R0 ;  /* 0x00000000c0007221 */ /* 0x000fe20000010000 */
        /* <DEDUP_REMOVED lines=15> */
[----:B------:R-:W4:Y:S03]  /*13520*/  LDSM.16.MT88.4 R20, [R200+0x6080] ;  /* 0x00608000c814783b */ /* 0x000f260000004200 */
        /* <DEDUP_REMOVED lines=14> */
[C---:B------:R-:W-:Y:S08]  /*13610*/  HMMA.16816.F32 R64, R16.reuse, R168, R64 ;  /* 0x000000a81040723c */ /* 0x040ff00000001840 */
[C---:B------:R-:W-:Y:S01]  /*13620*/  HMMA.16816.F32 R68, R16.reuse, R170, R68 ;  /* 0x000000aa1044723c */ /* 0x040fe20000001844 */
[----:B------:R-:W-:Y:S07]  /*13630*/  LDSM.16.MT88.4 R168, [R197+0x6880] ;  /* 0x00688000c5a8783b */ /* 0x000fee0000004200 */
[C---:B------:R-:W-:Y:S08]  /*13640*/  HMMA.16816.F32 R72, R16.reuse, R172, R72 ;  /* 0x000000ac1048723c */ /* 0x040ff00000001848 */
[C---:B------:R-:W-:Y:S01]  /*13650*/  HMMA.16816.F32 R76, R16.reuse, R174, R76 ;  /* 0x000000ae104c723c */ /* 0x040fe2000000184c */
[----:B------:R-:W-:Y:S07]  /*13660*/  LDSM.16.MT88.4 R172, [R198+0x6880] ;  /* 0x00688000c6ac783b */ /* 0x000fee0000004200 */
[C---:B------:R-:W-:Y:S01]  /*13670*/  HMMA.16816.F32 R80, R16.reuse, R176, R80 ;  /* 0x000000b01050723c */ /* 0x040fe20000001850 */
[----:B------:R-:W-:Y:S07]  /*13680*/  MUFU.EX2 R177, R25 ;  /* 0x0000001900b17308 */ /* 0x000fee0000000800 */
[C---:B------:R-:W-:Y:S03]  /*13690*/  HMMA.16816.F32 R84, R16.reuse, R178, R84 ;  /* 0x000000b21054723c */ /* 0x040fe60000001854 */
[----:B------:R4:W5:Y:S05]  /*136a0*/  MUFU.EX2 R178, R24 ;  /* 0x0000001800b27308 */ /* 0x00096a0000000800 */
[C---:B-1----:R-:W-:Y:S05]  /*136b0*/  HMMA.16816.F32 R88, R16.reuse, R156, R88 ;  /* 0x0000009c1058723c */ /* 0x042fea0000001858 */
[----:B------:R1:W1:Y:S03]  /*136c0*/  MUFU.EX2 R176, R28 ;  /* 0x0000001c00b07308 */ /* 0x0002660000000800 */
[C---:B------:R-:W-:Y:S01]  /*136d0*/  HMMA.16816.F32 R92, R16.reuse, R158, R92 ;  /* 0x0000009e105c723c */ /* 0x040fe2000000185c */
[----:B------:R-:W1:Y:S07]  /*136e0*/  LDSM.16.MT88.4 R156, [R200+0x9080] ;  /* 0x00908000c89c783b */ /* 0x000e6e0000004200 */
[C---:B--2---:R-:W-:Y:S01]  /*136f0*/  HMMA.16816.F32 R96, R16.reuse, R160, R96 ;  /* 0x000000a01060723c */ /* 0x044fe20000001860 */
[----:B----4-:R-:W-:Y:S03]  /*13700*/  LDSM.16.MT88.4 R24, [R198+0x5080] ;  /* 0x00508000c618783b */ /* 0x010fe60000004200 */
[----:B-----5:R-:W-:Y:S04]  /*13710*/  FADD.FTZ R0, R178, R0 ;  /* 0x00000000b2007221 */ /* 0x020fe80000010000 */
[C---:B------:R-:W-:Y:S01]  /*13720*/  HMMA.16816.F32 R100, R16.reuse, R162, R100 ;  /* 0x000000a21064723c */ /* 0x040fe20000001864 */
[----:B------:R-:W2:Y:S03]  /*13730*/  LDSM.16.MT88.4 R160, [R199+0x9080] ;  /* 0x00908000c7a0783b */ /* 0x000ea60000004200 */
[----:B------:R-:W-:Y:S02]  /*13740*/  FADD.FTZ R2, R177, R0 ;  /* 0x00000000b1027221 */ /* 0x000fe40000010000 */
[----:B------:R-:W-:Y:S02]  /*13750*/  FADD.FTZ R0, R153, R4 ;  /* 0x0000000499007221 */ /* 0x000fe40000010000 */
[C---:B---3--:R-:W-:Y:S01]  /*13760*/  HMMA.16816.F32 R104, R16.reuse, R20, R104 ;  /* 0x000000141068723c */ /* 0x048fe20000001868 */
[----:B-1----:R-:W-:Y:S03]  /*13770*/  LDSM.16.MT88.4 R28, [R200+0x5080] ;  /* 0x00508000c81c783b */ /* 0x002fe60000004200 */
[----:B------:R-:W-:Y:S02]  /*13780*/  FADD.FTZ R0, R7, R0 ;  /* 0x0000000007007221 */ /* 0x000fe40000010000 */
[----:B------:R-:W-:Y:S02]  /*13790*/  FADD.FTZ R2, R176, R2 ;  /* 0x00000002b0027221 */ /* 0x000fe40000010000 */
[C---:B------:R-:W-:Y:S01]  /*137a0*/  HMMA.16816.F32 R108, R16.reuse, R22, R108 ;  /* 0x00000016106c723c */ /* 0x040fe2000000186c */
[----:B------:R-:W1:Y:S03]  /*137b0*/  LDSM.16.MT88.4 R20, [R197+0x5080] ;  /* 0x00508000c514783b */ /* 0x000e660000004200 */
[----:B------:R-:W-:Y:S01]  /*137c0*/  FADD.FTZ R229, R6, R0 ;  /* 0x0000000006e57221 */ /* 0x000fe20000010000 */
[----:B------:R-:W-:Y:S01]  /*137d0*/  IADD3 R0, R218, -0x1, RZ ;  /* 0xffffffffda007810 */ /* 0x000fe20007ffe0ff */
[----:B------:R-:W-:Y:S02]  /*137e0*/  FADD.FTZ R230, R155, R2 ;  /* 0x000000029be67221 */ /* 0x000fe40000010000 */
[C---:B------:R-:W-:Y:S04]  /*137f0*/  HMMA.16816.F32 R112, R16.reuse, R164, R112 ;  /* 0x000000a41070723c */ /* 0x040fe80000001870 */
[----:B------:R-:W-:Y:S04]  /*13800*/  MOV R218, R0 ;  /* 0x0000000000da7202 */ /* 0x000fe80000000f00 */
[C---:B------:R-:W-:Y:S01]  /*13810*/  HMMA.16816.F32 R116, R16.reuse, R166, R116 ;  /* 0x000000a61074723c */ /* 0x040fe20000001874 */
[----:B------:R-:W3:Y:S07]  /*13820*/  LDSM.16.MT88.4 R164, [R199+0x5080] ;  /* 0x00508000c7a4783b */ /* 0x000eee0000004200 */
[C---:B------:R-:W-:Y:S08]  /*13830*/  HMMA.16816.F32 R120, R16.reuse, R156, R120 ;  /* 0x0000009c1078723c */ /* 0x040ff00000001878 */
[C---:B------:R-:W-:Y:S08]  /*13840*/  HMMA.16816.F32 R124, R16.reuse, R158, R124 ;  /* 0x0000009e107c723c */ /* 0x040ff0000000187c */
[C---:B--2---:R-:W-:Y:S08]  /*13850*/  HMMA.16816.F32 R128, R16.reuse, R160, R128 ;  /* 0x000000a01080723c */ /* 0x044ff00000001880 */
[----:B------:R-:W-:Y:S07]  /*13860*/  HMMA.16816.F32 R132, R16, R162, R132 ;  /* 0x000000a21084723c */ /* 0x000fee0000001884 */
[----:B------:R-:W-:Y:S02]  /*13870*/  F2FP.PACK_AB R16, R177, R178 ;  /* 0x000000b2b110723e */ /* 0x000fe400000000ff */
[----:B------:R-:W-:Y:S03]  /*13880*/  F2FP.PACK_AB R18, R155, R176 ;  /* 0x000000b09b12723e */ /* 0x000fe600000000ff */
[----:B------:R-:W-:Y:S02]  /*13890*/  F2FP.PACK_AB R17, R153, R154 ;  /* 0x0000009a9911723e */ /* 0x000fe400000000ff */
[----:B------:R-:W-:Y:S02]  /*138a0*/  F2FP.PACK_AB R19, R6, R7 ;  /* 0x000000070613723e */ /* 0x000fe400000000ff */
[----:B------:R-:W-:Y:S05]  /*138b0*/  MOV R7, R3 ;  /* 0x0000000300077202 */ /* 0x000fea0000000f00 */
        /* <DEDUP_REMOVED lines=30> */
[C---:B------:R-:W-:Y:S08]  /*13aa0*/  HMMA.16816.F32 R88, R16.reuse, R28, R88 ;  /* 0x0000001c1058723c */ /* 0x040ff00000001858 */
[C---:B------:R-:W-:Y:S08]  /*13ab0*/  HMMA.16816.F32 R92, R16.reuse, R30, R92 ;  /* 0x0000001e105c723c */ /* 0x040ff0000000185c */
[C---:B---3--:R-:W-:Y:S08]  /*13ac0*/  HMMA.16816.F32 R96, R16.reuse, R164, R96 ;  /* 0x000000a41060723c */ /* 0x048ff00000001860 */
[C---:B------:R-:W-:Y:S08]  /*13ad0*/  HMMA.16816.F32 R100, R16.reuse, R166, R100 ;  /* 0x000000a61064723c */ /* 0x040ff00000001864 */
[C---:B------:R-:W-:Y:S08]  /*13ae0*/  HMMA.16816.F32 R104, R16.reuse, R168, R104 ;  /* 0x000000a81068723c */ /* 0x040ff00000001868 */
[C---:B------:R-:W-:Y:S08]  /*13af0*/  HMMA.16816.F32 R108, R16.reuse, R170, R108 ;  /* 0x000000aa106c723c */ /* 0x040ff0000000186c */
[C---:B-1----:R-:W-:Y:S08]  /*13b00*/  HMMA.16816.F32 R112, R16.reuse, R8, R112 ;  /* 0x000000081070723c */ /* 0x042ff00000001870 */
[C---:B------:R-:W-:Y:S08]  /*13b10*/  HMMA.16816.F32 R116, R16.reuse, R10, R116 ;  /* 0x0000000a1074723c */ /* 0x040ff00000001874 */
[C---:B--2---:R-:W-:Y:S08]  /*13b20*/  HMMA.16816.F32 R120, R16.reuse, R12, R120 ;  /* 0x0000000c1078723c */ /* 0x044ff00000001878 */
[C---:B------:R-:W-:Y:S08]  /*13b30*/  HMMA.16816.F32 R124, R16.reuse, R14, R124 ;  /* 0x0000000e107c723c */ /* 0x040ff0000000187c */
[C---:B----4-:R-:W-:Y:S08]  /*13b40*/  HMMA.16816.F32 R128, R16.reuse, R20, R128 ;  /* 0x000000141080723c */ /* 0x050ff00000001880 */
[----:B------:R-:W-:Y:S01]  /*13b50*/  HMMA.16816.F32 R132, R16, R22, R132 ;  /* 0x000000161084723c */ /* 0x000fe20000001884 */
[----:B------:R-:W-:-:S07]  /*13b60*/  @P0 BRA `(.L_x_3030) ;  /* 0xffffd35000000947 */ /* 0x000fce000383ffff */
.L_x_3017:
        /* <DEDUP_REMOVED lines=16> */
.L_x_3053:
        /* <DEDUP_REMOVED lines=28> */
.L_x_3112:
[----:B------:R-:W-:Y:S01]  /*13e30*/  SHF.R.S32.HI R3, RZ, 0x1f, R219 ;  /* 0x0000001fff037819 */ /* 0x000fe200000114db */
[----:B------:R-:W5:Y:S01]  /*13e40*/  SHFL.IDX PT, R2, R7, RZ, 0x181f ;  /* 0x00181fff07027589 */ /* 0x000f6200000e0000 */
[C---:B------:R-:W-:Y:S01]  /*13e50*/  ISETP.GE.AND P5, PT, R219.reuse, c[0x0][0x1d4], PT ;  /* 0x00007500db007a0c */ /* 0x040fe20003fa6270 */
[C---:B------:R-:W-:Y:S01]  /*13e60*/  IMAD.SHL.U32 R222, R219.reuse, 0x2, RZ ;  /* 0x00000002dbde7824 */ /* 0x040fe200078e00ff */
[----:B------:R-:W-:Y:S01]  /*13e70*/  SHF.L.U64.HI R211, R219, 0x1, R3 ;  /* 0x00000001dbd37819 */ /* 0x000fe20000010203 */
[C---:B------:R-:W-:Y:S01]  /*13e80*/  IMAD.SHL.U32 R210, R248.reuse, 0x2, RZ ;  /* 0x00000002f8d27824 */ /* 0x040fe200078e00ff */
        /* <DEDUP_REMOVED lines=29> */
.L_x_3113:
        /* <DEDUP_REMOVED lines=20> */
.L_x_3034:
[----:B------:R-:W-:Y:S05]  /*141a0*/  BSYNC B0 ;  /* 0x0000000000007941 */ /* 0x000fea0003800000 */
.L_x_3033:
        /* <DEDUP_REMOVED lines=163> */
[----:B------:R-:W-:Y:S01]  /*14be0*/  MOV R220, RZ ;  /* 0x000000ff00dc7202 */ /* 0x000fe20000000f00 */
[----:B------:R-:W1:Y:S01]  /*14bf0*/  S2R R152, SR_CTAID.Y ;  /* 0x0000000000987919 */ /* 0x000e620000002600 */
[----:B------:R-:W-:Y:S02]  /*14c00*/  ISETP.NE.AND P0, PT, R0, c[0x0][0x2b8], PT ;  /* 0x0000ae0000007a0c */ /* 0x000fe40003f05270 */
[----:B------:R-:W-:Y:S05]  /*14c10*/  IADD3 R2, R2, -0x30, R234 ;  /* 0xffffffd002027810 */ /* 0x000fea0007ffe0ea */
[----:B------:R-:W-:Y:S06]  /*14c20*/  IMAD.MOV.U32 R0, RZ, RZ, R2 ;  /* 0x000000ffff007224 */ /* 0x000fec00078e0002 */
[----:B------:R-:W-:Y:S05]  /*14c30*/  @P0 IMAD.HI.U32 R3, R2, c[0x0][0x2bc], RZ ;  /* 0x0000af0002030a27 */ /* 0x000fea00078e00ff */
[----:B------:R-:W-:Y:S04]  /*14c40*/  @P0 SHF.R.U32.HI R0, RZ, c[0x0][0x2c0], R3 ;  /* 0x0000b000ff000a19 */ /* 0x000fe80000011603 */
[----:B------:R-:W-:Y:S01]  /*14c50*/  @!P1 IADD3 R3, P0, R0, R240, RZ ;  /* 0x000000f000039210 */ /* 0x000fe20007f1e0ff */
[----:B-1----:R-:W-:Y:S03]  /*14c60*/  IMAD.WIDE.U32 R190, R152, c[0x0][0x1e8], RZ ;  /* 0x00007a0098be7a25 */ /* 0x002fe600078e00ff */
        /* <DEDUP_REMOVED lines=20> */
[----:B------:R1:W2:Y:S02]  /*14db0*/  SHFL.IDX PT, R4, R7, RZ, 0x181f ;  /* 0x00181fff07047589 */ /* 0x0002a400000e0000 */
.L_x_3114:
[----:B------:R-:W-:-:S05]  /*14dc0*/  BRA.DIV ~URZ, `(.L_x_3039) ;  /* 0x000070f27f007947 */ /* 0x000fca000b800000 */
[----:B------:R3:W4:Y:S02]  /*14dd0*/  SHFL.IDX PT, R0, R152, RZ, 0x181f ;  /* 0x00181fff98007589 */ /* 0x00072400000e0000 */
.L_x_3115:
[----:B------:R-:W-:Y:S02]  /*14de0*/  ISETP.GE.AND P0, PT, R217, 0x1, PT ;  /* 0x00000001d900780c */ /* 0x000fe40003f06270 */
[----:B------:R-:W-:Y:S02]  /*14df0*/  ISETP.GE.AND P5, PT, R219, c[0x0][0x1d4], PT ;  /* 0x00007500db007a0c */ /* 0x000fe40003fa6270 */
[----:B------:R-:W-:Y:S02]  /*14e00*/  ISETP.GE.AND P4, PT, R225, c[0x0][0x1d4], PT ;  /* 0x00007500e1007a0c */ /* 0x000fe40003f86270 */
[----:B------:R-:W-:Y:S02]  /*14e10*/  ISETP.GE.AND P3, PT, R226, c[0x0][0x1d4], PT ;  /* 0x00007500e2007a0c */ /* 0x000fe40003f66270 */
[----:B------:R-:W-:Y:S04]  /*14e20*/  IADD3 R168, R219, 0xc0, RZ ;  /* 0x000000c0dba87810 */ /* 0x000fe80007ffe0ff */
[----:B------:R-:W-:Y:S02]  /*14e30*/  ISETP.GE.AND P2, PT, R168, c[0x0][0x1d4], PT ;  /* 0x00007500a8007a0c */ /* 0x000fe40003f46270 */
[----:B----4-:R-:W-:Y:S05]  /*14e40*/  @P0 IADD3 R166, P1, R0, R222, RZ ;  /* 0x000000de00a60210 */ /* 0x010fea0007f3e0ff */
        /* <DEDUP_REMOVED lines=15> */
[----:B------:R4:W1:Y:S04]  /*14f40*/  SHFL.IDX PT, R4, R7, 0x1, 0x181f ;  /* 0x00381f0007047f89 */ /* 0x00086800000e0000 */
[----:B------:R4:W2:Y:S02]  /*14f50*/  SHFL.IDX PT, R0, R152, 0x1, 0x181f ;  /* 0x00381f0098007f89 */ /* 0x0008a400000e0000 */
.L_x_3116:
[----:B------:R-:W-:Y:S02]  /*14f60*/  ISETP.GE.AND P0, PT, R217, 0x21, PT ;  /* 0x00000021d900780c */ /* 0x000fe40003f06270 */
[----:B------:R-:W-:Y:S02]  /*14f70*/  ISETP.GE.AND P5, PT, R219, c[0x0][0x1d4], PT ;  /* 0x00007500db007a0c */ /* 0x000fe40003fa6270 */
[----:B------:R-:W-:Y:S02]  /*14f80*/  ISETP.GE.AND P4, PT, R225, c[0x0][0x1d4], PT ;  /* 0x00007500e1007a0c */ /* 0x000fe40003f86270 */
[----:B------:R-:W-:Y:S02]  /*14f90*/  ISETP.GE.AND P3, PT, R226, c[0x0][0x1d4], PT ;  /* 0x00007500e2007a0c */ /* 0x000fe40003f66270 */
[----:B-1--4-:R-:W-:Y:S04]  /*14fa0*/  IADD3 R7, R219, 0xc0, RZ ;  /* 0x000000c0db077810 */ /* 0x012fe80007ffe0ff */
[----:B------:R-:W-:Y:S02]  /*14fb0*/  ISETP.GE.AND P2, PT, R7, c[0x0][0x1d4], PT ;  /* 0x0000750007007a0c */ /* 0x000fe40003f46270 */
[----:B--2---:R-:W-:Y:S05]  /*14fc0*/  @P0 IADD3 R166, P1, R0, R222, RZ ;  /* 0x000000de00a60210 */ /* 0x004fea0007f3e0ff */
        /* <DEDUP_REMOVED lines=14> */
.L_x_3037:
[----:B------:R-:W-:Y:S05]  /*150b0*/  BSYNC B0 ;  /* 0x0000000000007941 */ /* 0x000fea0003800000 */
.L_x_3036:
        /* <DEDUP_REMOVED lines=12> */
[----:B---3--:R-:W-:Y:S01]  /*15180*/  IMAD.IADD R152, R3, 0x1, R0 ;  /* 0x0000000103987824 */ /* 0x008fe200078e0200 */
[----:B------:R-:W-:Y:S01]  /*15190*/  IADD3 R154, R0, c[0x0][0x328], RZ ;  /* 0x0000ca00009a7a10 */ /* 0x000fe20007ffe0ff */
[----:B------:R-:W-:-:S05]  /*151a0*/  BRA.DIV ~URZ, `(.L_x_3041) ;  /* 0x00006e827f007947 */ /* 0x000fca000b800000 */
[----:B------:R1:W2:Y:S02]  /*151b0*/  SHFL.IDX PT, R3, R7, RZ, 0x1c1f ;  /* 0x001c1fff07037589 */ /* 0x0002a400000e0000 */
.L_x_3117:
        /* <DEDUP_REMOVED lines=17> */
.L_x_3044:
[----:B------:R-:W-:Y:S04]  /*152d0*/  MOV R164, 0x1 ;  /* 0x0000000100a47802 */ /* 0x000fe80000000f00 */
[----:B------:R-:W-:Y:S11]  /*152e0*/  ISETP.NE.AND P0, PT, R164, c[0x0][0x32c], PT ;  /* 0x0000cb00a4007a0c */ /* 0x000ff60003f05270 */
[----:B------:R-:W-:Y:S02]  /*152f0*/  @!UPT UIADD3 URZ, URZ, URZ, URZ ;  /* 0x0000003f3f3ff290 */ /* 0x000fe4000fffe03f */
[----:B------:R-:W-:Y:S05]  /*15300*/  @P0 IMAD.HI.U32 R164, R3, c[0x0][0x330], RZ ;  /* 0x0000cc0003a40a27 */ /* 0x000fea00078e00ff */
[----:B------:R-:W-:Y:S02]  /*15310*/  @P0 SHF.R.U32.HI R3, RZ, c[0x0][0x334], R164 ;  /* 0x0000cd00ff030a19 */ /* 0x000fe400000116a4 */
.L_x_3045:
[----:B------:R-:W-:Y:S05]  /*15320*/  BSYNC B0 ;  /* 0x0000000000007941 */ /* 0x000fea0003800000 */
.L_x_3043:
[----:B------:R-:W-:Y:S05]  /*15330*/  IMAD R3, R3, c[0x0][0x32c], R155 ;  /* 0x0000cb0003037a24 */ /* 0x000fea00078e029b */
[----:B------:R-:W-:Y:S02]  /*15340*/  IADD3 R164, R3, c[0x0][0x32c], RZ ;  /* 0x0000cb0003a47a10 */ /* 0x000fe40007ffe0ff */
[----:B------:R-:W-:Y:S02]  /*15350*/  IMNMX R0, R0, R3, !PT ;  /* 0x0000000300007217 */ /* 0x000fe40007800200 */
[----:B------:R-:W-:Y:S02]  /*15360*/  IMNMX R2, R2, R164, PT ;  /* 0x000000a402027217 */ /* 0x000fe40003800200 */
.L_x_3042:
        /* <DEDUP_REMOVED lines=63> */
.L_x_3118:
        /* <DEDUP_REMOVED lines=17> */
.L_x_3049:
[----:B------:R-:W-:Y:S04]  /*15870*/  MOV R4, 0x1 ;  /* 0x0000000100047802 */ /* 0x000fe80000000f00 */
[----:B------:R-:W-:Y:S11]  /*15880*/  ISETP.NE.AND P0, PT, R4, c[0x0][0x32c], PT ;  /* 0x0000cb0004007a0c */ /* 0x000ff60003f05270 */
[----:B------:R-:W-:Y:S02]  /*15890*/  @!UPT UIADD3 URZ, URZ, URZ, URZ ;  /* 0x0000003f3f3ff290 */ /* 0x000fe4000fffe03f */
[----:B------:R-:W-:Y:S05]  /*158a0*/  @P0 IMAD.HI.U32 R4, R3, c[0x0][0x330], RZ ;  /* 0x0000cc0003040a27 */ /* 0x000fea00078e00ff */
[----:B------:R-:W-:Y:S02]  /*158b0*/  @P0 SHF.R.U32.HI R3, RZ, c[0x0][0x334], R4 ;  /* 0x0000cd00ff030a19 */ /* 0x000fe40000011604 */
.L_x_3050:
[----:B------:R-:W-:Y:S05]  /*158c0*/  BSYNC B0 ;  /* 0x0000000000007941 */ /* 0x000fea0003800000 */
.L_x_3048:
[----:B------:R-:W-:Y:S05]  /*158d0*/  IMAD R3, R3, c[0x0][0x32c], R155 ;  /* 0x0000cb0003037a24 */ /* 0x000fea00078e029b */
[----:B------:R-:W-:Y:S02]  /*158e0*/  IADD3 R4, R3, c[0x0][0x32c], RZ ;  /* 0x0000cb0003047a10 */ /* 0x000fe40007ffe0ff */
[----:B------:R-:W-:Y:S02]  /*158f0*/  IMNMX R0, R0, R3, !PT ;  /* 0x0000000300007217 */ /* 0x000fe40007800200 */
[----:B------:R-:W-:Y:S02]  /*15900*/  IMNMX R2, R2, R4, PT ;  /* 0x0000000402027217 */ /* 0x000fe40003800200 */
.L_x_3047:
        /* <DEDUP_REMOVED lines=68> */
.L_x_3119:
[----:B--2---:R-:W-:Y:S01]  /*15d50*/  FMNMX.FTZ R152, R4, R0, !PT ;  /* 0x0000000004987209 */ /* 0x004fe20007810000 */
[----:B------:R-:W-:-:S05]  /*15d60*/  BRA.DIV ~URZ, `(.L_x_3052) ;  /* 0x000064027f007947 */ /* 0x000fca000b800000 */
[----:B-1----:R-:W-:Y:S04]  /*15d70*/  SHFL.BFLY PT, R4, R7, 0x2, 0x1f ;  /* 0x0c401f0007047f89 */ /* 0x002fe800000e0000 */
[----:B------:R-:W1:Y:S02]  /*15d80*/  SHFL.BFLY PT, R2, R152, 0x1, 0x1f ;  /* 0x0c201f0098027f89 */ /* 0x000e6400000e0000 */
[----:B-1----:R-:W-:Y:S02]  /*15d90*/  FMNMX.FTZ R152, R152, R2, !PT ;  /* 0x0000000298987209 */ /* 0x002fe40007810000 */
[----:B------:R-:W-:Y:S05]  /*15da0*/  FMNMX.FTZ R4, R7, R4, !PT ;  /* 0x0000000407047209 */ /* 0x000fea0007810000 */
[----:B------:R1:W2:Y:S02]  /*15db0*/  SHFL.BFLY PT, R0, R4, 0x1, 0x1f ;  /* 0x0c201f0004007f89 */ /* 0x0002a400000e0000 */
.L_x_3120:
        /* <DEDUP_REMOVED lines=17> */
[----:B------:R-:W3:Y:S01]  /*15ed0*/  LDSM.16.MT88.4 R28, [R200+0x4080] ;  /* 0x00408000c81c783b */ /* 0x000ee20000004200 */
[--C-:B------:R-:W-:Y:S01]  /*15ee0*/  FFMA.FTZ R12, R12, c[0x0][0x2d0], -R7.reuse ;  /* 0x0000b4000c0c7a23 */ /* 0x100fe20000010807 */
[----:B------:R-:W-:Y:S01]  /*15ef0*/  ISETP.GT.AND P0, PT, R218, R233, PT ;  /* 0x000000e9da00720c */ /* 0x000fe20003f04270 */
[----:B------:R-:W-:Y:S02]  /*15f00*/  FFMA.FTZ R13, R13, c[0x0][0x2d0], -R7 ;  /* 0x0000b4000d0d7a23 */ /* 0x000fe40000010807 */
[--C-:B------:R-:W-:Y:S02]  /*15f10*/  FFMA.FTZ R10, R10, c[0x0][0x2d0], -R154.reuse ;  /* 0x0000b4000a0a7a23 */ /* 0x100fe4000001089a */
[--C-:B------:R-:W-:Y:S01]  /*15f20*/  FFMA.FTZ R11, R11, c[0x0][0x2d0], -R154.reuse ;  /* 0x0000b4000b0b7a23 */ /* 0x100fe2000001089a */
[----:B------:R4:W-:Y:S01]  /*15f30*/  MUFU.EX2 R2, R0 ;  /* 0x0000000000027308 */ /* 0x0009e20000000800 */
[--C-:B------:R-:W-:Y:S01]  /*15f40*/  FFMA.FTZ R14, R14, c[0x0][0x2d0], -R154.reuse ;  /* 0x0000b4000e0e7a23 */ /* 0x100fe2000001089a */
[----:B------:R-:W-:Y:S01]  /*15f50*/  LDSM.16.MT88.4 R172, [R199+0x6080] ;  /* 0x00608000c7ac783b */ /* 0x000fe20000004200 */
[--C-:B------:R-:W-:Y:S07]  /*15f60*/  FFMA.FTZ R15, R15, c[0x0][0x2d0], -R154.reuse ;  /* 0x0000b4000f0f7a23 */ /* 0x100fee000001089a */
[----:B------:R-:W5:Y:S01]  /*15f70*/  MUFU.EX2 R223, R9 ;  /* 0x0000000900df7308 */ /* 0x000f620000000800 */
[----:B------:R-:W-:Y:S09]  /*15f80*/  LDSM.16.MT88.4 R176, [R198+0x7880] ;  /* 0x00788000c6b0783b */ /* 0x000ff20000004200 */
[----:B------:R-:W-:Y:S01]  /*15f90*/  MUFU.EX2 R222, R12 ;  /* 0x0000000c00de7308 */ /* 0x000fe20000000800 */
[----:B----4-:R-:W-:Y:S02]  /*15fa0*/  FADD.FTZ R0, -R3, R153 ;  /* 0x0000009903007221 */ /* 0x010fe40000010100 */
[--C-:B------:R-:W-:Y:S02]  /*15fb0*/  FFMA.FTZ R3, R164, c[0x0][0x2d0], -R7.reuse ;  /* 0x0000b400a4037a23 */ /* 0x100fe40000010807 */
[----:B------:R-:W-:Y:S05]  /*15fc0*/  FMUL.FTZ R0, R0, c[0x0][0x2d0] ;  /* 0x0000b40000007a20 */ /* 0x000fea0000410000 */
[----:B------:R-:W4:Y:S10]  /*15fd0*/  MUFU.EX2 R216, R13 ;  /* 0x0000000d00d87308 */ /* 0x000f340000000800 */
[----:B------:R-:W-:Y:S10]  /*15fe0*/  MUFU.EX2 R215, R10 ;  /* 0x0000000a00d77308 */ /* 0x000ff40000000800 */
[----:B------:R-:W1:Y:S10]  /*15ff0*/  MUFU.EX2 R214, R11 ;  /* 0x0000000b00d67308 */ /* 0x000e740000000800 */
[----:B------:R-:W-:Y:S10]  /*16000*/  MUFU.EX2 R213, R14 ;  /* 0x0000000e00d57308 */ /* 0x000ff40000000800 */
[----:B------:R-:W-:Y:S10]  /*16010*/  MUFU.EX2 R212, R15 ;  /* 0x0000000f00d47308 */ /* 0x000ff40000000800 */
[----:B------:R-:W1:Y:S10]  /*16020*/  MUFU.EX2 R0, R0 ;  /* 0x0000000000007308 */ /* 0x000e740000000800 */
[----:B------:R1:W-:Y:S02]  /*16030*/  MUFU.EX2 R211, R3 ;  /* 0x0000000300d37308 */ /* 0x0003e40000000800 */
[--C-:B-1----:R-:W-:Y:S01]  /*16040*/  FFMA.FTZ R3, R165, c[0x0][0x2d0], -R7.reuse ;  /* 0x0000b400a5037a23 */ /* 0x102fe20000010807 */
[----:B-----5:R-:W-:Y:S01]  /*16050*/  F2FP.PACK_AB R16, R223, R224 ;  /* 0x000000e0df10723e */ /* 0x020fe200000000ff */
[----:B------:R-:W-:Y:S01]  /*16060*/  FMUL.FTZ R8, R2, R156 ;  /* 0x0000009c02087220 */ /* 0x000fe20000410000 */
[----:B----4-:R-:W-:Y:S01]  /*16070*/  F2FP.PACK_AB R18, R216, R222 ;  /* 0x000000ded812723e */ /* 0x010fe200000000ff */
[----:B------:R-:W-:Y:S01]  /*16080*/  FMUL.FTZ R9, R2, R157 ;  /* 0x0000009d02097220 */ /* 0x000fe20000410000 */
[----:B------:R-:W-:Y:S01]  /*16090*/  F2FP.PACK_AB R17, R214, R215 ;  /* 0x000000d7d611723e */ /* 0x000fe200000000ff */
[----:B------:R-:W-:Y:S01]  /*160a0*/  FMUL.FTZ R10, R0, R158 ;  /* 0x0000009e000a7220 */ /* 0x000fe20000410000 */
[----:B------:R-:W-:Y:S01]  /*160b0*/  F2FP.PACK_AB R19, R212, R213 ;  /* 0x000000d5d413723e */ /* 0x000fe200000000ff */
[----:B------:R-:W-:Y:S01]  /*160c0*/  FMUL.FTZ R11, R0, R159 ;  /* 0x0000009f000b7220 */ /* 0x000fe20000410000 */
[----:B------:R1:W4:Y:S01]  /*160d0*/  MUFU.EX2 R210, R3 ;  /* 0x0000000300d27308 */ /* 0x0003220000000800 */
[----:B------:R-:W-:Y:S01]  /*160e0*/  LDSM.16.MT88.4 R156, [R200+0x4880] ;  /* 0x00488000c89c783b */ /* 0x000fe20000004200 */
        /* <DEDUP_REMOVED lines=8> */
[----:B------:R-:W5:Y:S01]  /*16170*/  LDSM.16.MT88.4 R20, [R199+0x4080] ;  /* 0x00408000c714783b */ /* 0x000f620000004200 */
[----:B------:R-:W-:Y:S02]  /*16180*/  FMUL.FTZ R137, R2, R137 ;  /* 0x0000008902897220 */ /* 0x000fe40000410000 */
[C---:B------:R-:W-:Y:S02]  /*16190*/  FMUL.FTZ R138, R0.reuse, R138 ;  /* 0x0000008a008a7220 */ /* 0x040fe40000410000 */
[----:B------:R-:W-:Y:S04]  /*161a0*/  FMUL.FTZ R139, R0, R139 ;  /* 0x0000008b008b7220 */ /* 0x000fe80000410000 */
[--C-:B-1----:R-:W-:Y:S02]  /*161b0*/  FFMA.FTZ R3, R166, c[0x0][0x2d0], -R7.reuse ;  /* 0x0000b400a6037a23 */ /* 0x102fe40000010807 */
[C---:B------:R-:W-:Y:S01]  /*161c0*/  FMUL.FTZ R140, R2.reuse, R140 ;  /* 0x0000008c028c7220 */ /* 0x040fe20000410000 */
[C---:B--2---:R-:W-:Y:S01]  /*161d0*/  HMMA.16816.F32 R136, R16.reuse, R24, R136 ;  /* 0x000000181088723c */ /* 0x044fe20000001888 */
[----:B------:R1:W-:Y:S02]  /*161e0*/  MUFU.EX2 R195, R3 ;  /* 0x0000000300c37308 */ /* 0x0003e40000000800 */
        /* <DEDUP_REMOVED lines=16> */
[----:B------:R1:W3:Y:S01]  /*162f0*/  MUFU.EX2 R194, R3 ;  /* 0x0000000300c27308 */ /* 0x0002e20000000800 */
[C---:B------:R-:W-:Y:S01]  /*16300*/  HMMA.16816.F32 R148, R16.reuse, R30, R148 ;  /* 0x0000001e1094723c */ /* 0x040fe20000001894 */
[----:B------:R-:W1:Y:S02]  /*16310*/  LDSM.16.MT88.4 R28, [R198+0x5880] ;  /* 0x00588000c61c783b */ /* 0x000e640000004200 */
        /* <DEDUP_REMOVED lines=69> */
[--C-:B------:R-:W-:Y:S02]  /*16770*/  FFMA.FTZ R3, R155, c[0x0][0x2d0], -R154.reuse ;  /* 0x0000b4009b037a23 */ /* 0x100fe4000001089a */
[C---:B------:R-:W-:Y:S02]  /*16780*/  FMUL.FTZ R84, R2.reuse, R84 ;  /* 0x0000005402547220 */ /* 0x040fe40000410000 */
[----:B------:R2:W-:Y:S01]  /*16790*/  MUFU.EX2 R193, R3 ;  /* 0x0000000300c17308 */ /* 0x0005e20000000800 */
        /* <DEDUP_REMOVED lines=11> */
[--C-:B--2---:R-:W-:Y:S02]  /*16850*/  FFMA.FTZ R3, R167, c[0x0][0x2d0], -R154.reuse ;  /* 0x0000b400a7037a23 */ /* 0x104fe4000001089a */
[----:B------:R-:W-:Y:S01]  /*16860*/  LDSM.16.MT88.4 R164, [R197+0x6080] ;  /* 0x00608000c5a4783b */ /* 0x000fe20000004200 */
[C---:B------:R-:W-:Y:S01]  /*16870*/  HMMA.16816.F32 R88, R16.reuse, R24, R88 ;  /* 0x000000181058723c */ /* 0x040fe20000001858 */
[----:B------:R2:W1:Y:S02]  /*16880*/  MUFU.EX2 R192, R3 ;  /* 0x0000000300c07308 */ /* 0x0004640000000800 */
        /* <DEDUP_REMOVED lines=14> */
[--C-:B--2---:R-:W-:Y:S02]  /*16970*/  FFMA.FTZ R3, R169, c[0x0][0x2d0], -R154.reuse ;  /* 0x0000b400a9037a23 */ /* 0x104fe4000001089a */
        /* <DEDUP_REMOVED lines=13> */
[----:B-1----:R-:W-:Y:S02]  /*16a50*/  FFMA.FTZ R3, R170, c[0x0][0x2d0], -R154 ;  /* 0x0000b400aa037a23 */ /* 0x002fe4000001089a */
[----:B------:R-:W-:Y:S01]  /*16a60*/  LDSM.16.MT88.4 R168, [R200+0x6080] ;  /* 0x00608000c8a8783b */ /* 0x000fe20000004200 */
[C---:B------:R-:W-:Y:S01]  /*16a70*/  HMMA.16816.F32 R108, R16.reuse, R22, R108 ;  /* 0x00000016106c723c */ /* 0x040fe2000000186c */
[----:B------:R1:W5:Y:S02]  /*16a80*/  MUFU.EX2 R190, R3 ;  /* 0x0000000300be7308 */ /* 0x0003640000000800 */
[----:B------:R-:W-:Y:S02]  /*16a90*/  FMUL.FTZ R113, R2, R113 ;  /* 0x0000007102717220 */ /* 0x000fe40000410000 */
[C---:B------:R-:W-:Y:S02]  /*16aa0*/  FMUL.FTZ R114, R0.reuse, R114 ;  /* 0x0000007200727220 */ /* 0x040fe40000410000 */
[----:B------:R-:W1:Y:S01]  /*16ab0*/  LDSM.16.MT88.4 R20, [R199+0x8880] ;  /* 0x00888000c714783b */ /* 0x000e620000004200 */
[----:B------:R-:W-:Y:S04]  /*16ac0*/  FMUL.FTZ R115, R0, R115 ;  /* 0x0000007300737220 */ /* 0x000fe80000410000 */
[C---:B------:R-:W-:Y:S02]  /*16ad0*/  FMUL.FTZ R116, R2.reuse, R116 ;  /* 0x0000007402747220 */ /* 0x040fe40000410000 */
[----:B------:R-:W-:Y:S01]  /*16ae0*/  FMUL.FTZ R117, R2, R117 ;  /* 0x0000007502757220 */ /* 0x000fe20000410000 */
        /* <DEDUP_REMOVED lines=26> */
[----:B------:R-:W-:Y:S02]  /*16c90*/  FFMA.FTZ R2, R2, R230, R224 ;  /* 0x000000e602027223 */ /* 0x000fe400000100e0 */
[----:B------:R1:W1:Y:S01]  /*16ca0*/  MUFU.EX2 R189, R3 ;  /* 0x0000000300bd7308 */ /* 0x0002620000000800 */
[----:B------:R-:W-:Y:S01]  /*16cb0*/  HMMA.16816.F32 R132, R16, R22, R132 ;  /* 0x000000161084723c */ /* 0x000fe20000001884 */
[----:B------:R-:W2:Y:S06]  /*16cc0*/  LDSM.16.MT88.4 R20, [R198+0x6080] ;  /* 0x00608000c614783b */ /* 0x000eac0000004200 */
[----:B----4-:R-:W-:Y:S02]  /*16cd0*/  F2FP.PACK_AB R16, R210, R211 ;  /* 0x000000d3d210723e */ /* 0x010fe400000000ff */
[----:B------:R-:W-:Y:S03]  /*16ce0*/  F2FP.PACK_AB R18, R194, R195 ;  /* 0x000000c3c212723e */ /* 0x000fe600000000ff */
[----:B------:R-:W-:Y:S02]  /*16cf0*/  F2FP.PACK_AB R17, R192, R193 ;  /* 0x000000c1c011723e */ /* 0x000fe400000000ff */
[----:B-----5:R-:W-:Y:S07]  /*16d00*/  F2FP.PACK_AB R19, R190, R191 ;  /* 0x000000bfbe13723e */ /* 0x020fee00000000ff */
[C---:B---3--:R-:W-:Y:S03]  /*16d10*/  HMMA.16816.F32 R8, R16.reuse, R24, R8 ;  /* 0x000000181008723c */ /* 0x048fe60000001808 */
[--C-:B-1----:R-:W-:Y:S04]  /*16d20*/  FFMA.FTZ R3, R183, c[0x0][0x2d0], -R7.reuse ;  /* 0x0000b400b7037a23 */ /* 0x102fe80000010807 */
[----:B------:R1:W-:Y:S01]  /*16d30*/  MUFU.EX2 R188, R3 ;  /* 0x0000000300bc7308 */ /* 0x0003e20000000800 */
[C---:B------:R-:W-:Y:S01]  /*16d40*/  HMMA.16816.F32 R12, R16.reuse, R26, R12 ;  /* 0x0000001a100c723c */ /* 0x040fe2000000180c */
[----:B------:R-:W3:Y:S07]  /*16d50*/  LDSM.16.MT88.4 R24, [R197+0x7880] ;  /* 0x00788000c518783b */ /* 0x000eee0000004200 */
[C---:B--2---:R-:W-:Y:S08]  /*16d60*/  HMMA.16816.F32 R136, R16.reuse, R28, R136 ;  /* 0x0000001c1088723c */ /* 0x044ff00000001888 */
[C---:B------:R-:W-:Y:S01]  /*16d70*/  HMMA.16816.F32 R140, R16.reuse, R30, R140 ;  /* 0x0000001e108c723c */ /* 0x040fe2000000188c */
[----:B------:R-:W2:Y:S03]  /*16d80*/  LDSM.16.MT88.4 R28, [R200+0x7880] ;  /* 0x00788000c81c783b */ /* 0x000ea60000004200 */
[--C-:B-1----:R-:W-:Y:S04]  /*16d90*/  FFMA.FTZ R3, R186, c[0x0][0x2d0], -R7.reuse ;  /* 0x0000b400ba037a23 */ /* 0x102fe80000010807 */
[C---:B------:R-:W-:Y:S01]  /*16da0*/  HMMA.16816.F32 R144, R16.reuse, R156, R144 ;  /* 0x0000009c1090723c */ /* 0x040fe20000001890 */
[----:B------:R1:W-:Y:S03]  /*16db0*/  MUFU.EX2 R183, R3 ;  /* 0x0000000300b77308 */ /* 0x0003e60000000800 */
[----:B------:R-:W-:Y:S04]  /*16dc0*/  FFMA.FTZ R7, R185, c[0x0][0x2d0], -R7 ;  /* 0x0000b400b9077a23 */ /* 0x000fe80000010807 */
[C---:B------:R-:W-:Y:S01]  /*16dd0*/  HMMA.16816.F32 R148, R16.reuse, R158, R148 ;  /* 0x0000009e1094723c */ /* 0x040fe20000001894 */
[----:B------:R-:W4:Y:S02]  /*16de0*/  LDSM.16.MT88.4 R156, [R199+0x7880] ;  /* 0x00788000c79c783b */ /* 0x000f240000004200 */
[----:B------:R-:W-:Y:S05]  /*16df0*/  MUFU.EX2 R181, R7 ;  /* 0x0000000700b57308 */ /* 0x000fea0000000800 */
[C---:B------:R-:W-:Y:S08]  /*16e00*/  HMMA.16816.F32 R32, R16.reuse, R160, R32 ;  /* 0x000000a01020723c */ /* 0x040ff00000001820 */
[C---:B------:R-:W-:Y:S01]  /*16e10*/  HMMA.16816.F32 R36, R16.reuse, R162, R36 ;  /* 0x000000a21024723c */ /* 0x040fe20000001824 */
[----:B------:R-:W-:Y:S03]  /*16e20*/  LDSM.16.MT88.4 R160, [R197+0x5080] ;  /* 0x00508000c5a0783b */ /* 0x000fe60000004200 */
[--C-:B-1----:R-:W-:Y:S04]  /*16e30*/  FFMA.FTZ R3, R180, c[0x0][0x2d0], -R154.reuse ;  /* 0x0000b400b4037a23 */ /* 0x102fe8000001089a */
[C---:B------:R-:W-:Y:S01]  /*16e40*/  HMMA.16816.F32 R40, R16.reuse, R164, R40 ;  /* 0x000000a41028723c */ /* 0x040fe20000001828 */
[----:B------:R1:W5:Y:S07]  /*16e50*/  MUFU.EX2 R155, R3 ;  /* 0x00000003009b7308 */ /* 0x00036e0000000800 */
[C---:B------:R-:W-:Y:S01]  /*16e60*/  HMMA.16816.F32 R44, R16.reuse, R166, R44 ;  /* 0x000000a6102c723c */ /* 0x040fe2000000182c */
[----:B------:R-:W-:Y:S07]  /*16e70*/  LDSM.16.MT88.4 R164, [R197+0x6880] ;  /* 0x00688000c5a4783b */ /* 0x000fee0000004200 */
        /* <DEDUP_REMOVED lines=12> */
[C---:B---3--:R-:W-:Y:S01]  /*16f40*/  HMMA.16816.F32 R72, R16.reuse, R24, R72 ;  /* 0x000000181048723c */ /* 0x048fe20000001848 */
[----:B------:R1:W3:Y:S07]  /*16f50*/  MUFU.EX2 R7, R3 ;  /* 0x0000000300077308 */ /* 0x0002ee0000000800 */
[C---:B------:R-:W-:Y:S01]  /*16f60*/  HMMA.16816.F32 R76, R16.reuse, R26, R76 ;  /* 0x0000001a104c723c */ /* 0x040fe2000000184c */
[----:B------:R-:W3:Y:S07]  /*16f70*/  LDSM.16.MT88.4 R24, [R198+0x9080] ;  /* 0x00908000c618783b */ /* 0x000eee0000004200 */
[C---:B------:R-:W-:Y:S08]  /*16f80*/  HMMA.16816.F32 R80, R16.reuse, R176, R80 ;  /* 0x000000b01050723c */ /* 0x040ff00000001850 */
[C---:B------:R-:W-:Y:S01]  /*16f90*/  HMMA.16816.F32 R84, R16.reuse, R178, R84 ;  /* 0x000000b21054723c */ /* 0x040fe20000001854 */
[----:B------:R-:W-:Y:S03]  /*16fa0*/  LDSM.16.MT88.4 R176, [R199+0x8080] ;  /* 0x00808000c7b0783b */ /* 0x000fe60000004200 */
[----:B-1----:R-:W-:Y:S04]  /*16fb0*/  FFMA.FTZ R3, R187, c[0x0][0x2d0], -R154 ;  /* 0x0000b400bb037a23 */ /* 0x002fe8000001089a */
[C---:B--2---:R-:W-:Y:S01]  /*16fc0*/  HMMA.16816.F32 R88, R16.reuse, R28, R88 ;  /* 0x0000001c1058723c */ /* 0x044fe20000001858 */
[----:B------:R1:W2:Y:S07]  /*16fd0*/  MUFU.EX2 R6, R3 ;  /* 0x0000000300067308 */ /* 0x0002ae0000000800 */
[C---:B------:R-:W-:Y:S01]  /*16fe0*/  HMMA.16816.F32 R92, R16.reuse, R30, R92 ;  /* 0x0000001e105c723c */ /* 0x040fe2000000185c */
[----:B------:R-:W2:Y:S07]  /*16ff0*/  LDSM.16.MT88.4 R28, [R200+0x9080] ;  /* 0x00908000c81c783b */ /* 0x000eae0000004200 */
[C---:B----4-:R-:W-:Y:S08]  /*17000*/  HMMA.16816.F32 R96, R16.reuse, R156, R96 ;  /* 0x0000009c1060723c */ /* 0x050ff00000001860 */
[C---:B------:R-:W-:Y:S01]  /*17010*/  HMMA.16816.F32 R100, R16.reuse, R158, R100 ;  /* 0x0000009e1064723c */ /* 0x040fe20000001864 */
[----:B------:R-:W4:Y:S03]  /*17020*/  LDSM.16.MT88.4 R156, [R199+0x9080] ;  /* 0x00908000c79c783b */ /* 0x000f260000004200 */
[----:B-1----:R-:W-:Y:S02]  /*17030*/  FFMA.FTZ R3, R0, R229, R215 ;  /* 0x000000e500037223 */ /* 0x002fe400000100d7 */
        /* <DEDUP_REMOVED lines=8> */
[C---:B---3--:R-:W-:Y:S04]  /*170c0*/  HMMA.16816.F32 R112, R16.reuse, R24, R112 ;  /* 0x000000181070723c */ /* 0x048fe80000001870 */
        /* <DEDUP_REMOVED lines=13> */
[C---:B----4-:R-:W-:Y:S04]  /*171a0*/  HMMA.16816.F32 R128, R16.reuse, R156, R128 ;  /* 0x0000009c1080723c */ /* 0x050fe80000001880 */
[----:B------:R-:W-:Y:S02]  /*171b0*/  FADD.FTZ R2, R190, R2 ;  /* 0x00000002be027221 */ /* 0x000fe40000010000 */
[----:B------:R-:W-:Y:S02]  /*171c0*/  FADD.FTZ R0, R189, R0 ;  /* 0x00000000bd007221 */ /* 0x000fe40000010000 */
[----:B------:R-:W-:Y:S04]  /*171d0*/  HMMA.16816.F32 R132, R16, R158, R132 ;  /* 0x0000009e1084723c */ /* 0x000fe80000001884 */
[----:B-----5:R-:W-:Y:S02]  /*171e0*/  FADD.FTZ R3, R155, R2 ;  /* 0x000000029b037221 */ /* 0x020fe40000010000 */
[C---:B------:R-:W-:Y:S01]  /*171f0*/  FADD.FTZ R2, R188.reuse, R0 ;  /* 0x00000000bc027221 */ /* 0x040fe20000010000 */
[----:B------:R-:W-:Y:S01]  /*17200*/  F2FP.PACK_AB R16, R188, R189 ;  /* 0x000000bdbc10723e */ /* 0x000fe200000000ff */
[----:B------:R-:W-:Y:S01]  /*17210*/  FADD.FTZ R0, R153, R3 ;  /* 0x0000000399007221 */ /* 0x000fe20000010000 */
[----:B------:R-:W-:Y:S03]  /*17220*/  F2FP.PACK_AB R18, R181, R183 ;  /* 0x000000b7b512723e */ /* 0x000fe600000000ff */
[----:B------:R-:W-:Y:S01]  /*17230*/  F2FP.PACK_AB R17, R153, R155 ;  /* 0x0000009b9911723e */ /* 0x000fe200000000ff */
[----:B------:R-:W-:Y:S01]  /*17240*/  FADD.FTZ R0, R7, R0 ;  /* 0x0000000007007221 */ /* 0x000fe20000010000 */
[C---:B------:R-:W-:Y:S01]  /*17250*/  F2FP.PACK_AB R19, R6.reuse, R7 ;  /* 0x000000070613723e */ /* 0x040fe200000000ff */
[----:B------:R-:W-:Y:S01]  /*17260*/  FADD.FTZ R2, R183, R2 ;  /* 0x00000002b7027221 */ /* 0x000fe20000010000 */
[----:B------:R-:W-:Y:S01]  /*17270*/  MOV R7, R4 ;  /* 0x0000000400077202 */ /* 0x000fe20000000f00 */
[----:B------:R-:W-:Y:S01]  /*17280*/  FADD.FTZ R229, R6, R0 ;  /* 0x0000000006e57221 */ /* 0x000fe20000010000 */
[----:B------:R-:W-:Y:S01]  /*17290*/  IADD3 R0, R218, -0x1, RZ ;  /* 0xffffffffda007810 */ /* 0x000fe20007ffe0ff */
[----:B------:R-:W-:Y:S01]  /*172a0*/  FADD.FTZ R230, R181, R2 ;  /* 0x00000002b5e67221 */ /* 0x000fe20000010000 */
[----:B------:R-:W-:Y:S01]  /*172b0*/  MOV R6, R152 ;  /* 0x0000009800067202 */ /* 0x000fe20000000f00 */
[C---:B------:R-:W-:Y:S01]  /*172c0*/  HMMA.16816.F32 R156, R16.reuse, R160, R8 ;  /* 0x000000a0109c723c */ /* 0x040fe20000001808 */
[----:B------:R-:W4:Y:S02]  /*172d0*/  LDSM.16.MT88.4 R8, [R198+0x6880] ;  /* 0x00688000c608783b */ /* 0x000f240000004200 */
[----:B------:R-:W-:Y:S02]  /*172e0*/  MOV R218, R0 ;  /* 0x0000000000da7202 */ /* 0x000fe40000000f00 */
[----:B------:R-:W-:Y:S03]  /*172f0*/  MOV R153, R4 ;  /* 0x0000000400997202 */ /* 0x000fe60000000f00 */
        /* <DEDUP_REMOVED lines=13> */
[----:B------:R-:W2:Y:S07]  /*173d0*/  LDSM.16.MT88.4 R164, [R198+0x9880] ;  /* 0x00988000c6a4783b */ /* 0x000eae0000004200 */
[C---:B----4-:R-:W-:Y:S08]  /*173e0*/  HMMA.16816.F32 R48, R16.reuse, R8, R48 ;  /* 0x000000081030723c */ /* 0x050ff00000001830 */
[C---:B------:R-:W-:Y:S01]  /*173f0*/  HMMA.16816.F32 R52, R16.reuse, R10, R52 ;  /* 0x0000000a1034723c */ /* 0x040fe20000001834 */
[----:B------:R-:W4:Y:S07]  /*17400*/  LDSM.16.MT88.4 R8, [R200+0x9880] ;  /* 0x00988000c808783b */ /* 0x000f2e0000004200 */
[C---:B-----5:R-:W-:Y:S08]  /*17410*/  HMMA.16816.F32 R56, R16.reuse, R12, R56 ;  /* 0x0000000c1038723c */ /* 0x060ff00000001838 */
[C---:B------:R-:W-:Y:S01]  /*17420*/  HMMA.16816.F32 R60, R16.reuse, R14, R60 ;  /* 0x0000000e103c723c */ /* 0x040fe2000000183c */
[----:B------:R-:W5:Y:S07]  /*17430*/  LDSM.16.MT88.4 R12, [R199+0x9880] ;  /* 0x00988000c70c783b */ /* 0x000f6e0000004200 */
[C---:B-1----:R-:W-:Y:S08]  /*17440*/  HMMA.16816.F32 R64, R16.reuse, R20, R64 ;  /* 0x000000141040723c */ /* 0x042ff00000001840 */
        /* <DEDUP_REMOVED lines=13> */
[C---:B----4-:R-:W-:Y:S08]  /*17520*/  HMMA.16816.F32 R120, R16.reuse, R8, R120 ;  /* 0x000000081078723c */ /* 0x050ff00000001878 */
[C---:B------:R-:W-:Y:S08]  /*17530*/  HMMA.16816.F32 R124, R16.reuse, R10, R124 ;  /* 0x0000000a107c723c */ /* 0x040ff0000000187c */
[C---:B-----5:R-:W-:Y:S08]  /*17540*/  HMMA.16816.F32 R128, R16.reuse, R12, R128 ;  /* 0x0000000c1080723c */ /* 0x060ff00000001880 */
[----:B------:R-:W-:Y:S01]  /*17550*/  HMMA.16816.F32 R132, R16, R14, R132 ;  /* 0x0000000e1084723c */ /* 0x000fe20000001884 */
[----:B------:R-:W-:Y:S07]  /*17560*/  @!UPT UIADD3 URZ, URZ, URZ, URZ ;  /* 0x0000003f3f3ff290 */ /* 0x000fee000fffe03f */
[----:B------:R-:W-:-:S11]  /*17570*/  @P0 BRA `(.L_x_3053) ;  /* 0xffffc6f000000947 */ /* 0x000fd6000383ffff */
.L_x_3031:
[----:B------:R-:W-:Y:S05]  /*17580*/  BRA.DIV ~URZ, `(.L_x_3054) ;  /* 0x00004cc27f007947 */ /* 0x000fea000b800000 */
[----:B------:R1:W2:Y:S02]  /*17590*/  SHFL.BFLY PT, R5, R230, 0x2, 0x1f ;  /* 0x0c401f00e6057f89 */ /* 0x0002a400000e0000 */
.L_x_3121:
[----:B--2---:R-:W-:Y:S01]  /*175a0*/  FADD.FTZ R5, R5, R230 ;  /* 0x000000e605057221 */ /* 0x004fe20000010000 */
[----:B------:R-:W-:Y:S05]  /*175b0*/  BRA.DIV ~URZ, `(.L_x_3055) ;  /* 0x00004cf27f007947 */ /* 0x000fea000b800000 */
[----:B------:R-:W2:Y:S04]  /*175c0*/  SHFL.BFLY PT, R4, R229, 0x2, 0x1f ;  /* 0x0c401f00e5047f89 */ /* 0x000ea800000e0000 */
[----:B------:R-:W3:Y:S01]  /*175d0*/  SHFL.BFLY PT, R2, R5, 0x1, 0x1f ;  /* 0x0c201f0005027f89 */ /* 0x000ee200000e0000 */
[----:B--2---:R-:W-:-:S02]  /*175e0*/  FADD.FTZ R4, R4, R229 ;  /* 0x000000e504047221 */ /* 0x004fc40000010000 */
[----:B---3--:R-:W-:-:S03]  /*175f0*/  FADD.FTZ R5, R5, R2 ;  /* 0x0000000205057221 */ /* 0x008fc60000010000 */
[----:B------:R2:W3:Y:S04]  /*17600*/  SHFL.BFLY PT, R0, R4, 0x1, 0x1f ;  /* 0x0c201f0004007f89 */ /* 0x0004e800000e0000 */
.L_x_3122:
        /* <DEDUP_REMOVED lines=148> */
.L_x_2948:
[----:B------:R-:W-:Y:S05]  /*17f50*/  @P1 BRA `(.L_x_3056) ;  /* 0x00001aa000001947 */ /* 0x000fea0003800000 */
[----:B------:R-:W2:Y:S01]  /*17f60*/  S2R R65, SR_TID.X ;  /* 0x0000000000417919 */ /* 0x000ea20000002100 */
[----:B------:R-:W-:Y:S01]  /*17f70*/  F2FP.PACK_AB R50, R51, R50 ;  /* 0x000000323332723e */ /* 0x000fe200000000ff */
[----:B------:R-:W-:Y:S01]  /*17f80*/  WARPSYNC 0xffffffff ;  /* 0xffffffff00007948 */ /* 0x000fe20003800000 */
[----:B------:R-:W-:Y:S01]  /*17f90*/  F2FP.PACK_AB R46, R47, R46 ;  /* 0x0000002e2f2e723e */ /* 0x000fe200000000ff */
[----:B------:R-:W-:Y:S01]  /*17fa0*/  BAR.SYNC.DEFER_BLOCKING 0x1, 0x100 ;  /* 0x0044000000007b1d */ /* 0x000fe20000010000 */
        /* <DEDUP_REMOVED lines=10> */
[----:B--2---:R-:W-:Y:S02]  /*18050*/  SHF.R.S32.HI R51, RZ, 0x1f, R65 ;  /* 0x0000001fff337819 */ /* 0x004fe40000011441 */
[----:B------:R-:W-:Y:S02]  /*18060*/  F2FP.PACK_AB R5, R145, R144 ;  /* 0x000000909105723e */ /* 0x000fe400000000ff */
[----:B------:R-:W-:-:S02]  /*18070*/  LEA.HI R2, R51, R65, RZ, 0x2 ;  /* 0x0000004133027211 */ /* 0x000fc400078f10ff */
[----:B------:R-:W-:Y:S02]  /*18080*/  LEA.HI R47, R51, R65, RZ, 0x5 ;  /* 0x00000041332f7211 */ /* 0x000fe400078f28ff */
[--C-:B------:R-:W-:Y:S02]  /*18090*/  SHF.R.S32.HI R4, RZ, 0x2, R2.reuse ;  /* 0x00000002ff047819 */ /* 0x100fe40000011402 */
[----:B------:R-:W-:Y:S02]  /*180a0*/  SHF.R.S32.HI R0, RZ, 0x1f, R2 ;  /* 0x0000001fff007819 */ /* 0x000fe40000011402 */
[----:B------:R-:W-:Y:S02]  /*180b0*/  SHF.R.S32.HI R43, RZ, 0x5, R47 ;  /* 0x00000005ff2b7819 */ /* 0x000fe4000001142f */
[----:B------:R-:W-:Y:S02]  /*180c0*/  LEA.HI R0, R0, R4, RZ, 0x3 ;  /* 0x0000000400007211 */ /* 0x000fe400078f18ff */
[----:B------:R-:W-:-:S02]  /*180d0*/  F2FP.PACK_AB R146, R147, R146 ;  /* 0x000000929392723e */ /* 0x000fc400000000ff */
        /* <DEDUP_REMOVED lines=21> */
[----:B------:R-:W-:Y:S02]  /*18230*/  F2FP.PACK_AB R38, R9, R18 ;  /* 0x000000120926723e */ /* 0x000fe400000000ff */
[----:B------:R-:W-:Y:S02]  /*18240*/  F2FP.PACK_AB R37, R11, R20 ;  /* 0x000000140b25723e */ /* 0x000fe400000000ff */
[C---:B------:R-:W-:Y:S01]  /*18250*/  IADD3 R3, R0.reuse, 0x80, RZ ;  /* 0x0000008000037810 */ /* 0x040fe20007ffe0ff */
[----:B------:R2:W-:Y:S01]  /*18260*/  STS [R0+0x80], R48 ;  /* 0x0000803000007388 */ /* 0x0005e20000000800 */
[C---:B------:R-:W-:Y:S02]  /*18270*/  IADD3 R2, R0.reuse, 0x70, RZ ;  /* 0x0000007000027810 */ /* 0x040fe40007ffe0ff */
[----:B------:R-:W-:Y:S01]  /*18280*/  @P0 IADD3 R2, R3, 0x10, RZ ;  /* 0x0000001003020810 */ /* 0x000fe20007ffe0ff */
[----:B------:R-:W-:Y:S01]  /*18290*/  STS [R0+0x480], R158 ;  /* 0x0004809e00007388 */ /* 0x000fe20000000800 */
[----:B------:R-:W-:Y:S01]  /*182a0*/  IMAD.IADD R3, R0, 0x1, R4 ;  /* 0x0000000100037824 */ /* 0x000fe200078e0204 */
[----:B------:R-:W-:-:S02]  /*182b0*/  F2FP.PACK_AB R35, R53, R52 ;  /* 0x000000343523723e */ /* 0x000fc400000000ff */
[----:B------:R3:W-:Y:S01]  /*182c0*/  STS [R2], R7 ;  /* 0x0000000702007388 */ /* 0x0007e20000000800 */
[----:B------:R-:W-:Y:S01]  /*182d0*/  IMAD.IADD R4, R4, 0x1, R2 ;  /* 0x0000000104047824 */ /* 0x000fe200078e0202 */
[----:B------:R-:W-:Y:S02]  /*182e0*/  F2FP.PACK_AB R54, R55, R54 ;  /* 0x000000363736723e */ /* 0x000fe400000000ff */
[----:B------:R-:W-:Y:S01]  /*182f0*/  STS [R2+0x400], R162 ;  /* 0x000400a202007388 */ /* 0x000fe20000000800 */
        /* <DEDUP_REMOVED lines=9> */
[----:B--2---:R-:W-:Y:S01]  /*18390*/  IMAD.MOV.U32 R48, RZ, RZ, 0x40 ;  /* 0x00000040ff307424 */ /* 0x004fe200078e00ff */
[----:B------:R-:W-:Y:S02]  /*183a0*/  F2FP.PACK_AB R31, R31, R68 ;  /* 0x000000441f1f723e */ /* 0x000fe400000000ff */
[----:B------:R-:W-:Y:S01]  /*183b0*/  STS [R4+0x400], R142 ;  /* 0x0004008e04007388 */ /* 0x000fe20000000800 */
[----:B------:R-:W-:Y:S02]  /*183c0*/  F2FP.PACK_AB R70, R71, R70 ;  /* 0x000000464746723e */ /* 0x000fe400000000ff */
[----:B------:R-:W-:Y:S02]  /*183d0*/  F2FP.PACK_AB R30, R30, R72 ;  /* 0x000000481e1e723e */ /* 0x000fe400000000ff */
[----:B---3--:R-:W-:-:S02]  /*183e0*/  SEL R7, R48, 0xffffffc0, !P2 ;  /* 0xffffffc030077807 */ /* 0x008fc40005000000 */
[----:B------:R-:W-:Y:S02]  /*183f0*/  F2FP.PACK_AB R74, R75, R74 ;  /* 0x0000004a4b4a723e */ /* 0x000fe400000000ff */
[----:B------:R-:W-:Y:S02]  /*18400*/  F2FP.PACK_AB R29, R29, R76 ;  /* 0x0000004c1d1d723e */ /* 0x000fe400000000ff */
[----:B------:R-:W-:Y:S01]  /*18410*/  F2FP.PACK_AB R78, R79, R78 ;  /* 0x0000004e4f4e723e */ /* 0x000fe200000000ff */
[----:B----4-:R-:W-:Y:S01]  /*18420*/  IMAD.IADD R6, R0, 0x1, R7 ;  /* 0x0000000100067824 */ /* 0x010fe200078e0207 */
[----:B------:R-:W-:Y:S02]  /*18430*/  F2FP.PACK_AB R28, R28, R80 ;  /* 0x000000501c1c723e */ /* 0x000fe400000000ff */
[----:B------:R-:W-:Y:S02]  /*18440*/  F2FP.PACK_AB R82, R83, R82 ;  /* 0x000000525352723e */ /* 0x000fe400000000ff */
[----:B------:R2:W-:Y:S01]  /*18450*/  STS [R6+0x80], R5 ;  /* 0x0000800506007388 */ /* 0x0005e20000000800 */
[----:B------:R-:W-:Y:S01]  /*18460*/  F2FP.PACK_AB R27, R27, R84 ;  /* 0x000000541b1b723e */ /* 0x000fe200000000ff */
[----:B-1----:R-:W-:-:S02]  /*18470*/  IMAD.IADD R8, R7, 0x1, R2 ;  /* 0x0000000107087824 */ /* 0x002fc400078e0202 */
        /* <DEDUP_REMOVED lines=13> */
[----:B--2---:R-:W-:Y:S01]  /*18550*/  IMAD.IADD R5, R7, 0x1, R3 ;  /* 0x0000000107057824 */ /* 0x004fe200078e0203 */
[----:B------:R-:W-:Y:S01]  /*18560*/  F2FP.PACK_AB R106, R107, R106 ;  /* 0x0000006a6b6a723e */ /* 0x000fe200000000ff */
        /* <DEDUP_REMOVED lines=72> */
[----:B-1----:R-:W-:-:S03]  /*189f0*/  IMAD.WIDE R8, R252, R2, c[0x0][0x500] ;  /* 0x00014000fc087625 */ /* 0x002fc600078e0202 */
[----:B------:R-:W-:Y:S06]  /*18a00*/  BAR.SYNC.DEFER_BLOCKING 0x1, 0x100 ;  /* 0x0044000000007b1d */ /* 0x000fec0000010000 */
[----:B------:R-:W3:Y:S01]  /*18a10*/  @P0 LDG.E R0, [R8.64] ;  /* 0x0000000e08000981 */ /* 0x000ee2000c1e1900 */
[----:B------:R-:W-:Y:S02]  /*18a20*/  IMAD.MOV.U32 R29, RZ, RZ, c[0x0][0x388] ;  /* 0x0000e200ff1d7624 */ /* 0x000fe400078e00ff */
[----:B------:R-:W-:-:S05]  /*18a30*/  @P1 IMAD.WIDE R2, R252, R2, c[0x0][0x508] ;  /* 0x00014200fc021625 */ /* 0x000fca00078e0202 */
[----:B------:R1:W5:Y:S02]  /*18a40*/  @P1 LDG.E R29, [R2.64] ;  /* 0x0000000e021d1981 */ /* 0x000364000c1e1900 */
[----:B-1----:R-:W-:Y:S02]  /*18a50*/  CS2R R2, SRZ ;  /* 0x0000000000027805 */ /* 0x002fe4000001ff00 */
[--C-:B---3--:R-:W-:Y:S01]  /*18a60*/  @P0 SHF.R.S32.HI R3, RZ, 0x1f, R0.reuse ;  /* 0x0000001fff030819 */ /* 0x108fe20000011400 */
[----:B------:R-:W-:Y:S01]  /*18a70*/  @P0 IMAD.MOV.U32 R2, RZ, RZ, R0 ;  /* 0x000000ffff020224 */ /* 0x000fe200078e0000 */
[----:B------:R-:W-:Y:S05]  /*18a80*/  @P1 BRA `(.L_x_3057) ;  /* 0x0000004000001947 */ /* 0x000fea0003800000 */
[----:B--2---:R-:W-:Y:S05]  /*18a90*/  @!P0 BRA `(.L_x_3057) ;  /* 0x0000003000008947 */ /* 0x004fea0003800000 */
[----:B------:R-:W2:Y:S04]  /*18aa0*/  LDG.E R4, [R8.64] ;  /* 0x0000000e08047981 */ /* 0x000ea8000c1e1900 */
[----:B------:R-:W2:Y:S02]  /*18ab0*/  LDG.E R0, [R8.64+0x4] ;  /* 0x0000040e08007981 */ /* 0x000ea4000c1e1900 */
[----:B--2--5:R-:W-:-:S02]  /*18ac0*/  IADD3 R29, -R4, R0, RZ ;  /* 0x00000000041d7210 */ /* 0x024fc40007ffe1ff */
.L_x_3057:
[----:B--2---:R-:W1:Y:S01]  /*18ad0*/  S2R R9, SR_CTAID.Y ;  /* 0x0000000000097919 */ /* 0x004e620000002600 */
        /* <DEDUP_REMOVED lines=148> */
.L_x_3059:
[----:B--234-:R-:W-:Y:S05]  /*19420*/  BSYNC B0 ;  /* 0x0000000000007941 */ /* 0x01cfea0003800000 */
.L_x_3058:
        /* <DEDUP_REMOVED lines=30> */
.L_x_3061:
[----:B------:R-:W-:Y:S05]  /*19610*/  BSYNC B0 ;  /* 0x0000000000007941 */ /* 0x000fea0003800000 */
.L_x_3060:
        /* <DEDUP_REMOVED lines=30> */
.L_x_3063:
[----:B------:R-:W-:Y:S05]  /*19800*/  BSYNC B0 ;  /* 0x0000000000007941 */ /* 0x000fea0003800000 */
.L_x_3062:
        /* <DEDUP_REMOVED lines=31> */
.L_x_3056:
        /* <DEDUP_REMOVED lines=18> */
.L_x_3064:
        /* <DEDUP_REMOVED lines=43> */
.L_x_3066:
[----:B----4-:R-:W-:Y:S05]  /*19dd0*/  BSYNC B0 ;  /* 0x0000000000007941 */ /* 0x010fea0003800000 */
.L_x_3065:
        /* <DEDUP_REMOVED lines=46> */
.L_x_3123:
[----:B------:R-:W-:Y:S05]  /*1a0c0*/  BRA.DIV ~URZ, `(.L_x_3068) ;  /* 0x000023427f007947 */ /* 0x000fea000b800000 */
[----:B------:R4:W1:Y:S02]  /*1a0d0*/  SHFL.IDX PT, R2, R17, RZ, 0x181f ;  /* 0x00181fff11027589 */ /* 0x00086400000e0000 */
.L_x_3124:
        /* <DEDUP_REMOVED lines=26> */
.L_x_3070:
[----:B------:R-:W-:Y:S05]  /*1a280*/  BSYNC B0 ;  /* 0x0000000000007941 */ /* 0x000fea0003800000 */
.L_x_3069:
[----:B------:R-:W-:Y:S05]  /*1a290*/  BRA.DIV ~URZ, `(.L_x_3071) ;  /* 0x000021f27f007947 */ /* 0x000fea000b800000 */
[----:B-1----:R1:W3:Y:S04]  /*1a2a0*/  SHFL.IDX PT, R4, R15, 0x1, 0x181f ;  /* 0x00381f000f047f89 */ /* 0x0022e800000e0000 */
[----:B------:R1:W2:Y:S02]  /*1a2b0*/  SHFL.IDX PT, R2, R17, 0x1, 0x181f ;  /* 0x00381f0011027f89 */ /* 0x0002a400000e0000 */
.L_x_3125:
        /* <DEDUP_REMOVED lines=26> */
.L_x_3073:
[----:B------:R-:W-:Y:S05]  /*1a460*/  BSYNC B0 ;  /* 0x0000000000007941 */ /* 0x000fea0003800000 */
.L_x_3072:
[----:B------:R-:W-:Y:S05]  /*1a470*/  BRA.DIV ~URZ, `(.L_x_3074) ;  /* 0x000021027f007947 */ /* 0x000fea000b800000 */
[----:B--2---:R2:W3:Y:S02]  /*1a480*/  SHFL.IDX PT, R4, R15, 0x2, 0x181f ;  /* 0x00581f000f047f89 */ /* 0x0044e400000e0000 */
.L_x_3126:
[----:B------:R-:W-:Y:S05]  /*1a490*/  BRA.DIV ~URZ, `(.L_x_3075) ;  /* 0x000021627f007947 */ /* 0x000fea000b800000 */
[----:B------:R1:W2:Y:S02]  /*1a4a0*/  SHFL.IDX PT, R2, R17, 0x2, 0x181f ;  /* 0x00581f0011027f89 */ /* 0x0002a400000e0000 */
.L_x_3127:
        /* <DEDUP_REMOVED lines=26> */
.L_x_3077:
[----:B------:R-:W-:Y:S05]  /*1a650*/  BSYNC B0 ;  /* 0x0000000000007941 */ /* 0x000fea0003800000 */
.L_x_3076:
[----:B------:R-:W-:Y:S05]  /*1a660*/  BRA.DIV ~URZ, `(.L_x_3078) ;  /* 0x000020127f007947 */ /* 0x000fea000b800000 */
[----:B--2---:R2:W3:Y:S04]  /*1a670*/  SHFL.IDX PT, R4, R15, 0x3, 0x181f ;  /* 0x00781f000f047f89 */ /* 0x0044e800000e0000 */
[----:B------:R2:W1:Y:S02]  /*1a680*/  SHFL.IDX PT, R2, R17, 0x3, 0x181f ;  /* 0x00781f0011027f89 */ /* 0x00046400000e0000 */
.L_x_3128:
        /* <DEDUP_REMOVED lines=27> */
.L_x_2949:
[----:B------:R-:W-:Y:S01]  /*1a840*/  IMAD.MOV.U32 R184, RZ, RZ, R18 ;  /* 0x000000ffffb87224 */ /* 0x000fe200078e0012 */
[----:B------:R-:W-:Y:S01]  /*1a850*/  MOV R3, 0x181f ;  /* 0x0000181f00037802 */ /* 0x000fe20000000f00 */
[----:B------:R-:W-:Y:S01]  /*1a860*/  IMAD.MOV.U32 R187, RZ, RZ, RZ ;  /* 0x000000ffffbb7224 */ /* 0x000fe200078e00ff */
[----:B------:R-:W-:Y:S02]  /*1a870*/  MOV R189, 0xffffffff ;  /* 0xffffffff00bd7802 */ /* 0x000fe40000000f00 */
[----:B------:R-:W-:Y:S02]  /*1a880*/  MOV R2, 0x1a8a0 ;  /* 0x0001a8a000027802 */ /* 0x000fe40000000f00 */
[----:B------:R-:W-:Y:S05]  /*1a890*/  CALL.REL.NOINC `($__internal_16_$__cuda_sm70_shflsync_idx_p) ;  /* 0x0000c6c000007944 */ /* 0x000fea0003c00000 */
[----:B------:R-:W-:Y:S01]  /*1a8a0*/  MOV R0, R188 ;  /* 0x000000bc00007202 */ /* 0x000fe20000000f00 */
[----:B------:R-:W-:Y:S05]  /*1a8b0*/  BRA `(.L_x_3079) ;  /* 0xfffedd9000007947 */ /* 0x000fea000383ffff */
.L_x_2950:
[----:B------:R-:W-:Y:S01]  /*1a8c0*/  IMAD.MOV.U32 R184, RZ, RZ, R20 ;  /* 0x000000ffffb87224 */ /* 0x000fe200078e0014 */
[----:B------:R-:W-:Y:S01]  /*1a8d0*/  MOV R3, 0x181f ;  /* 0x0000181f00037802 */ /* 0x000fe20000000f00 */
[----:B------:R-:W-:Y:S01]  /*1a8e0*/  IMAD.MOV.U32 R187, RZ, RZ, RZ ;  /* 0x000000ffffbb7224 */ /* 0x000fe200078e00ff */
[----:B------:R-:W-:-:S02]  /*1a8f0*/  MOV R189, 0xffffffff ;  /* 0xffffffff00bd7802 */ /* 0x000fc40000000f00 */
[----:B------:R-:W-:Y:S02]  /*1a900*/  MOV R2, 0x1a920 ;  /* 0x0001a92000027802 */ /* 0x000fe40000000f00 */
[----:B-12---:R-:W-:Y:S05]  /*1a910*/  CALL.REL.NOINC `($__internal_16_$__cuda_sm70_shflsync_idx_p) ;  /* 0x0000c64000007944 */ /* 0x006fea0003c00000 */
[----:B------:R-:W-:Y:S01]  /*1a920*/  MOV R2, R188 ;  /* 0x000000bc00027202 */ /* 0x000fe20000000f00 */
[----:B------:R-:W-:Y:S05]  /*1a930*/  BRA `(.L_x_3080) ;  /* 0xfffedd3000007947 */ /* 0x000fea000383ffff */
.L_x_2953:
[----:B------:R-:W-:Y:S01]  /*1a940*/  IMAD.MOV.U32 R184, RZ, RZ, R18 ;  /* 0x000000ffffb87224 */ /* 0x000fe200078e0012 */
[----:B--2---:R-:W-:Y:S01]  /*1a950*/  MOV R3, 0x181f ;  /* 0x0000181f00037802 */ /* 0x004fe20000000f00 */
[----:B------:R-:W-:Y:S01]  /*1a960*/  IMAD.MOV.U32 R187, RZ, RZ, 0x1 ;  /* 0x00000001ffbb7424 */ /* 0x000fe200078e00ff */
[----:B------:R-:W-:Y:S02]  /*1a970*/  MOV R189, 0xffffffff ;  /* 0xffffffff00bd7802 */ /* 0x000fe40000000f00 */
[----:B----4-:R-:W-:Y:S02]  /*1a980*/  MOV R2, 0x1a9a0 ;  /* 0x0001a9a000027802 */ /* 0x010fe40000000f00 */
[----:B-1-3--:R-:W-:Y:S05]  /*1a990*/  CALL.REL.NOINC `($__internal_16_$__cuda_sm70_shflsync_idx_p) ;  /* 0x0000c5c000007944 */ /* 0x00afea0003c00000 */
[----:B------:R-:W-:Y:S01]  /*1a9a0*/  IMAD.MOV.U32 R4, RZ, RZ, R188 ;  /* 0x000000ffff047224 */ /* 0x000fe200078e00bc */
[----:B------:R-:W-:Y:S01]  /*1a9b0*/  MOV R184, R20 ;  /* 0x0000001400b87202 */ /* 0x000fe20000000f00 */
[----:B------:R-:W-:Y:S01]  /*1a9c0*/  IMAD.MOV.U32 R187, RZ, RZ, 0x1 ;  /* 0x00000001ffbb7424 */ /* 0x000fe200078e00ff */
[----:B------:R-:W-:Y:S01]  /*1a9d0*/  MOV R3, 0x181f ;  /* 0x0000181f00037802 */ /* 0x000fe20000000f00 */
[----:B------:R-:W-:Y:S01]  /*1a9e0*/  IMAD.MOV.U32 R189, RZ, RZ, -0x1 ;  /* 0xffffffffffbd7424 */ /* 0x000fe200078e00ff */
[----:B------:R-:W-:-:S02]  /*1a9f0*/  MOV R2, 0x1aa10 ;  /* 0x0001aa1000027802 */ /* 0x000fc40000000f00 */
[----:B------:R-:W-:Y:S05]  /*1aa00*/  CALL.REL.NOINC `($__internal_16_$__cuda_sm70_shflsync_idx_p) ;  /* 0x0000c55000007944 */ /* 0x000fea0003c00000 */
[----:B------:R-:W-:Y:S01]  /*1aa10*/  MOV R2, R188 ;  /* 0x000000bc00027202 */ /* 0x000fe20000000f00 */
[----:B------:R-:W-:Y:S05]  /*1aa20*/  BRA `(.L_x_3081) ;  /* 0xfffede3000007947 */ /* 0x000fea000383ffff */
.L_x_2956:
[----:B------:R-:W-:Y:S01]  /*1aa30*/  IMAD.MOV.U32 R184, RZ, RZ, R18 ;  /* 0x000000ffffb87224 */ /* 0x000fe200078e0012 */
[----:B--2---:R-:W-:Y:S01]  /*1aa40*/  MOV R3, 0x181f ;  /* 0x0000181f00037802 */ /* 0x004fe20000000f00 */
[----:B------:R-:W-:Y:S01]  /*1aa50*/  IMAD.MOV.U32 R187, RZ, RZ, 0x2 ;  /* 0x00000002ffbb7424 */ /* 0x000fe200078e00ff */
[----:B------:R-:W-:-:S02]  /*1aa60*/  MOV R189, 0xffffffff ;  /* 0xffffffff00bd7802 */ /* 0x000fc40000000f00 */
[----:B------:R-:W-:Y:S02]  /*1aa70*/  MOV R2, 0x1aa90 ;  /* 0x0001aa9000027802 */ /* 0x000fe40000000f00 */
[----:B-1-3--:R-:W-:Y:S05]  /*1aa80*/  CALL.REL.NOINC `($__internal_16_$__cuda_sm70_shflsync_idx_p) ;  /* 0x0000c4d000007944 */ /* 0x00afea0003c00000 */
[----:B------:R-:W-:Y:S01]  /*1aa90*/  MOV R4, R188 ;  /* 0x000000bc00047202 */ /* 0x000fe20000000f00 */
[----:B------:R-:W-:Y:S05]  /*1aaa0*/  BRA `(.L_x_3082) ;  /* 0xfffedf8000007947 */ /* 0x000fea000383ffff */
.L_x_2957:
[----:B------:R-:W-:Y:S01]  /*1aab0*/  IMAD.MOV.U32 R184, RZ, RZ, R20 ;  /* 0x000000ffffb87224 */ /* 0x000fe200078e0014 */
[----:B--2---:R-:W-:Y:S01]  /*1aac0*/  MOV R3, 0x181f ;  /* 0x0000181f00037802 */ /* 0x004fe20000000f00 */
[----:B------:R-:W-:Y:S01]  /*1aad0*/  IMAD.MOV.U32 R187, RZ, RZ, 0x2 ;  /* 0x00000002ffbb7424 */ /* 0x000fe200078e00ff */
[----:B------:R-:W-:Y:S02]  /*1aae0*/  MOV R189, 0xffffffff ;  /* 0xffffffff00bd7802 */ /* 0x000fe40000000f00 */
[----:B------:R-:W-:Y:S02]  /*1aaf0*/  MOV R2, 0x1ab10 ;  /* 0x0001ab1000027802 */ /* 0x000fe40000000f00 */
[----:B-1-34-:R-:W-:Y:S05]  /*1ab00*/  CALL.REL.NOINC `($__internal_16_$__cuda_sm70_shflsync_idx_p) ;  /* 0x0000c45000007944 */ /* 0x01afea0003c00000 */
[----:B------:R-:W-:Y:S01]  /*1ab10*/  MOV R2, R188 ;  /* 0x000000bc00027202 */ /* 0x000fe20000000f00 */
[----:B------:R-:W-:Y:S05]  /*1ab20*/  BRA `(.L_x_3083) ;  /* 0xfffedf2000007947 */ /* 0x000fea000383ffff */
.L_x_2960:
[----:B------:R-:W-:Y:S01]  /*1ab30*/  IMAD.MOV.U32 R184, RZ, RZ, R18 ;  /* 0x000000ffffb87224 */ /* 0x000fe200078e0012 */
[----:B-1----:R-:W-:Y:S01]  /*1ab40*/  MOV R3, 0x181f ;  /* 0x0000181f00037802 */ /* 0x002fe20000000f00 */
[----:B------:R-:W-:Y:S01]  /*1ab50*/  IMAD.MOV.U32 R187, RZ, RZ, 0x3 ;  /* 0x00000003ffbb7424 */ /* 0x000fe200078e00ff */
[----:B------:R-:W-:-:S02]  /*1ab60*/  MOV R189, 0xffffffff ;  /* 0xffffffff00bd7802 */ /* 0x000fc40000000f00 */
[----:B---3--:R-:W-:Y:S02]  /*1ab70*/  MOV R2, 0x1ab90 ;  /* 0x0001ab9000027802 */ /* 0x008fe40000000f00 */
[----:B--2-4-:R-:W-:Y:S05]  /*1ab80*/  CALL.REL.NOINC `($__internal_16_$__cuda_sm70_shflsync_idx_p) ;  /* 0x0000c3d000007944 */ /* 0x014fea0003c00000 */
[----:B------:R-:W-:Y:S01]  /*1ab90*/  IMAD.MOV.U32 R11, RZ, RZ, R188 ;  /* 0x000000ffff0b7224 */ /* 0x000fe200078e00bc */
[----:B------:R-:W-:Y:S01]  /*1aba0*/  MOV R184, R20 ;  /* 0x0000001400b87202 */ /* 0x000fe20000000f00 */
[----:B------:R-:W-:Y:S01]  /*1abb0*/  IMAD.MOV.U32 R187, RZ, RZ, 0x3 ;  /* 0x00000003ffbb7424 */ /* 0x000fe200078e00ff */
[----:B------:R-:W-:Y:S01]  /*1abc0*/  MOV R3, 0x181f ;  /* 0x0000181f00037802 */ /* 0x000fe20000000f00 */
[----:B------:R-:W-:Y:S01]  /*1abd0*/  IMAD.MOV.U32 R189, RZ, RZ, -0x1 ;  /* 0xffffffffffbd7424 */ /* 0x000fe200078e00ff */
[----:B------:R-:W-:Y:S02]  /*1abe0*/  MOV R2, 0x1ac00 ;  /* 0x0001ac0000027802 */ /* 0x000fe40000000f00 */
[----:B------:R-:W-:Y:S05]  /*1abf0*/  CALL.REL.NOINC `($__internal_16_$__cuda_sm70_shflsync_idx_p) ;  /* 0x0000c36000007944 */ /* 0x000fea0003c00000 */
[----:B------:R-:W-:Y:S01]  /*1ac00*/  MOV R10, R188 ;  /* 0x000000bc000a7202 */ /* 0x000fe20000000f00 */
[----:B------:R-:W-:Y:S05]  /*1ac10*/  BRA `(.L_x_3084) ;  /* 0xfffee01000007947 */ /* 0x000fea000383ffff */
.L_x_2962:
[----:B---34-:R-:W-:Y:S01]  /*1ac20*/  IMAD.MOV.U32 R184, RZ, RZ, R4 ;  /* 0x000000ffffb87224 */ /* 0x018fe200078e0004 */
[----:B------:R-:W-:Y:S01]  /*1ac30*/  MOV R3, 0x181f ;  /* 0x0000181f00037802 */ /* 0x000fe20000000f00 */
[----:B------:R-:W-:Y:S01]  /*1ac40*/  IMAD.MOV.U32 R187, RZ, RZ, RZ ;  /* 0x000000ffffbb7224 */ /* 0x000fe200078e00ff */
[----:B------:R-:W-:Y:S02]  /*1ac50*/  MOV R189, 0xffffffff ;  /* 0xffffffff00bd7802 */ /* 0x000fe40000000f00 */
[----:B------:R-:W-:-:S02]  /*1ac60*/  MOV R2, 0x1ac80 ;  /* 0x0001ac8000027802 */ /* 0x000fc40000000f00 */
[----:B--2--5:R-:W-:Y:S05]  /*1ac70*/  CALL.REL.NOINC `($__internal_16_$__cuda_sm70_shflsync_idx_p) ;  /* 0x0000c2e000007944 */ /* 0x024fea0003c00000 */
[----:B------:R-:W-:Y:S01]  /*1ac80*/  MOV R3, R188 ;  /* 0x000000bc00037202 */ /* 0x000fe20000000f00 */
[----:B------:R-:W-:Y:S05]  /*1ac90*/  BRA `(.L_x_3085) ;  /* 0xfffeeec000007947 */ /* 0x000fea000383ffff */
.L_x_2965:
[----:B------:R-:W-:Y:S01]  /*1aca0*/  IMAD.MOV.U32 R184, RZ, RZ, R4 ;  /* 0x000000ffffb87224 */ /* 0x000fe200078e0004 */
[----:B------:R-:W-:Y:S01]  /*1acb0*/  MOV R3, 0x181f ;  /* 0x0000181f00037802 */ /* 0x000fe20000000f00 */
[----:B------:R-:W-:Y:S01]  /*1acc0*/  IMAD.MOV.U32 R187, RZ, RZ, 0x1 ;  /* 0x00000001ffbb7424 */ /* 0x000fe200078e00ff */
[----:B------:R-:W-:-:S02]  /*1acd0*/  MOV R189, 0xffffffff ;  /* 0xffffffff00bd7802 */ /* 0x000fc40000000f00 */
[----:B------:R-:W-:Y:S02]  /*1ace0*/  MOV R2, 0x1ad00 ;  /* 0x0001ad0000027802 */ /* 0x000fe40000000f00 */
[----:B-12--5:R-:W-:Y:S05]  /*1acf0*/  CALL.REL.NOINC `($__internal_16_$__cuda_sm70_shflsync_idx_p) ;  /* 0x0000c26000007944 */ /* 0x026fea0003c00000 */
        /* <DEDUP_REMOVED lines=9> */
.L_x_2968:
[----:B------:R-:W-:Y:S01]  /*1ad90*/  IMAD.MOV.U32 R184, RZ, RZ, R7 ;  /* 0x000000ffffb87224 */ /* 0x000fe200078e0007 */
[----:B------:R-:W-:Y:S01]  /*1ada0*/  MOV R3, 0x181f ;  /* 0x0000181f00037802 */ /* 0x000fe20000000f00 */
[----:B------:R-:W-:Y:S01]  /*1adb0*/  IMAD.MOV.U32 R187, RZ, RZ, RZ ;  /* 0x000000ffffbb7224 */ /* 0x000fe200078e00ff */
[----:B------:R-:W-:Y:S02]  /*1adc0*/  MOV R189, 0xffffffff ;  /* 0xffffffff00bd7802 */ /* 0x000fe40000000f00 */
[----:B------:R-:W-:-:S02]  /*1add0*/  MOV R2, 0x1adf0 ;  /* 0x0001adf000027802 */ /* 0x000fc40000000f00 */
[----:B------:R-:W-:Y:S05]  /*1ade0*/  CALL.REL.NOINC `($__internal_16_$__cuda_sm70_shflsync_idx_p) ;  /* 0x0000c17000007944 */ /* 0x000fea0003c00000 */
[----:B------:R-:W-:Y:S01]  /*1adf0*/  MOV R4, R188 ;  /* 0x000000bc00047202 */ /* 0x000fe20000000f00 */
[----:B------:R-:W-:Y:S05]  /*1ae00*/  BRA `(.L_x_3087) ;  /* 0xfffefd1000007947 */ /* 0x000fea000383ffff */
.L_x_2969:
        /* <DEDUP_REMOVED lines=8> */
.L_x_2972:
[----:B------:R-:W-:Y:S01]  /*1ae90*/  IMAD.MOV.U32 R184, RZ, RZ, R7 ;  /* 0x000000ffffb87224 */ /* 0x000fe200078e0007 */
[----:B--2---:R-:W-:Y:S01]  /*1aea0*/  MOV R3, 0x181f ;  /* 0x0000181f00037802 */ /* 0x004fe20000000f00 */
[----:B------:R-:W-:Y:S01]  /*1aeb0*/  IMAD.MOV.U32 R187, RZ, RZ, 0x1 ;  /* 0x00000001ffbb7424 */ /* 0x000fe200078e00ff */
[----:B------:R-:W-:Y:S02]  /*1aec0*/  MOV R189, 0xffffffff ;  /* 0xffffffff00bd7802 */ /* 0x000fe40000000f00 */
[----:B------:R-:W-:Y:S02]  /*1aed0*/  MOV R2, 0x1aef0 ;  /* 0x0001aef000027802 */ /* 0x000fe40000000f00 */
[----:B-1-34-:R-:W-:Y:S05]  /*1aee0*/  CALL.REL.NOINC `($__internal_16_$__cuda_sm70_shflsync_idx_p) ;  /* 0x0000c07000007944 */ /* 0x01afea0003c00000 */
        /* <DEDUP_REMOVED lines=9> */
.L_x_2973:
[----:B------:R-:W-:Y:S01]  /*1af80*/  IMAD.MOV.U32 R184, RZ, RZ, R4 ;  /* 0x000000ffffb87224 */ /* 0x000fe200078e0004 */
[----:B------:R-:W-:Y:S01]  /*1af90*/  MOV R3, 0x1c1f ;  /* 0x00001c1f00037802 */ /* 0x000fe20000000f00 */
[----:B------:R-:W-:Y:S01]  /*1afa0*/  IMAD.MOV.U32 R187, RZ, RZ, RZ ;  /* 0x000000ffffbb7224 */ /* 0x000fe200078e00ff */
[----:B------:R-:W-:-:S02]  /*1afb0*/  MOV R189, 0xffffffff ;  /* 0xffffffff00bd7802 */ /* 0x000fc40000000f00 */
[----:B------:R-:W-:Y:S02]  /*1afc0*/  MOV R2, 0x1afe0 ;  /* 0x0001afe000027802 */ /* 0x000fe40000000f00 */
[----:B------:R-:W-:Y:S05]  /*1afd0*/  CALL.REL.NOINC `($__internal_16_$__cuda_sm70_shflsync_idx_p) ;  /* 0x0000bf8000007944 */ /* 0x000fea0003c00000 */
[----:B------:R-:W-:Y:S01]  /*1afe0*/  MOV R3, R188 ;  /* 0x000000bc00037202 */ /* 0x000fe20000000f00 */
[----:B------:R-:W-:Y:S05]  /*1aff0*/  BRA `(.L_x_3090) ;  /* 0xffff014000007947 */ /* 0x000fea000383ffff */
.L_x_2978:
[----:B------:R-:W-:Y:S01]  /*1b000*/  IMAD.MOV.U32 R184, RZ, RZ, R4 ;  /* 0x000000ffffb87224 */ /* 0x000fe200078e0004 */
[----:B------:R-:W-:Y:S01]  /*1b010*/  MOV R3, 0x1c1f ;  /* 0x00001c1f00037802 */ /* 0x000fe20000000f00 */
[----:B------:R-:W-:Y:S01]  /*1b020*/  IMAD.MOV.U32 R187, RZ, RZ, 0x1 ;  /* 0x00000001ffbb7424 */ /* 0x000fe200078e00ff */
[----:B------:R-:W-:Y:S02]  /*1b030*/  MOV R189, 0xffffffff ;  /* 0xffffffff00bd7802 */ /* 0x000fe40000000f00 */
[----:B------:R-:W-:Y:S02]  /*1b040*/  MOV R2, 0x1b060 ;  /* 0x0001b06000027802 */ /* 0x000fe40000000f00 */
[----:B-1----:R-:W-:Y:S05]  /*1b050*/  CALL.REL.NOINC `($__internal_16_$__cuda_sm70_shflsync_idx_p) ;  /* 0x0000bf0000007944 */ /* 0x002fea0003c00000 */
[----:B------:R-:W-:Y:S01]  /*1b060*/  MOV R3, R188 ;  /* 0x000000bc00037202 */ /* 0x000fe20000000f00 */
[----:B------:R-:W-:Y:S05]  /*1b070*/  BRA `(.L_x_3091) ;  /* 0xffff064000007947 */ /* 0x000fea000383ffff */
.L_x_2983:
[----:B-12---:R-:W-:Y:S01]  /*1b080*/  IMAD.MOV.U32 R4, RZ, RZ, R152 ;  /* 0x000000ffff047224 */ /* 0x006fe200078e0098 */
[----:B------:R-:W-:Y:S02]  /*1b090*/  MOV R0, 0x2 ;  /* 0x0000000200007802 */ /* 0x000fe40000000f00 */
[----:B------:R-:W-:-:S02]  /*1b0a0*/  MOV R2, 0x1b0c0 ;  /* 0x0001b0c000027802 */ /* 0x000fc40000000f00 */
[----:B------:R-:W-:Y:S05]  /*1b0b0*/  CALL.REL.NOINC `($__internal_15_$__cuda_sm70_shflsync_bfly_p) ;  /* 0x0000be4000007944 */ /* 0x000fea0003c00000 */
[----:B------:R-:W-:Y:S05]  /*1b0c0*/  BRA `(.L_x_3092) ;  /* 0xffff0ba000007947 */ /* 0x000fea000383ffff */
.L_x_2984:
[----:B-12---:R-:W-:Y:S01]  /*1b0d0*/  IMAD.MOV.U32 R4, RZ, RZ, R152 ;  /* 0x000000ffff047224 */ /* 0x006fe200078e0098 */
[----:B------:R-:W-:-:S02]  /*1b0e0*/  MOV R0, 0x1 ;  /* 0x0000000100007802 */ /* 0x000fc40000000f00 */
[----:B------:R-:W-:Y:S02]  /*1b0f0*/  MOV R2, 0x1b110 ;  /* 0x0001b11000027802 */ /* 0x000fe40000000f00 */
[----:B------:R-:W-:Y:S05]  /*1b100*/  CALL.REL.NOINC `($__internal_15_$__cuda_sm70_shflsync_bfly_p) ;  /* 0x0000bdf000007944 */ /* 0x000fea0003c00000 */
[----:B------:R-:W-:Y:S01]  /*1b110*/  FMNMX.FTZ R152, R152, R0, !PT ;  /* 0x0000000098987209 */ /* 0x000fe20007810000 */
[----:B------:R-:W-:Y:S01]  /*1b120*/  IMAD.MOV.U32 R4, RZ, RZ, R7 ;  /* 0x000000ffff047224 */ /* 0x000fe200078e0007 */
[----:B------:R-:W-:Y:S01]  /*1b130*/  MOV R2, 0x1b160 ;  /* 0x0001b16000027802 */ /* 0x000fe20000000f00 */
[----:B------:R-:W-:Y:S02]  /*1b140*/  IMAD.MOV.U32 R0, RZ, RZ, 0x2 ;  /* 0x00000002ff007424 */ /* 0x000fe400078e00ff */
[----:B------:R-:W-:Y:S05]  /*1b150*/  CALL.REL.NOINC `($__internal_15_$__cuda_sm70_shflsync_bfly_p) ;  /* 0x0000bda000007944 */ /* 0x000fea0003c00000 */
[----:B------:R-:W-:Y:S01]  /*1b160*/  FMNMX.FTZ R7, R7, R0, !PT ;  /* 0x0000000007077209 */ /* 0x000fe20007810000 */
[----:B------:R-:W-:Y:S01]  /*1b170*/  IMAD.MOV.U32 R0, RZ, RZ, 0x1 ;  /* 0x00000001ff007424 */ /* 0x000fe200078e00ff */
[----:B------:R-:W-:-:S03]  /*1b180*/  MOV R2, 0x1b1b0 ;  /* 0x0001b1b000027802 */ /* 0x000fc60000000f00 */
[----:B------:R-:W-:Y:S02]  /*1b190*/  IMAD.MOV.U32 R4, RZ, RZ, R7 ;  /* 0x000000ffff047224 */ /* 0x000fe400078e0007 */
[----:B------:R-:W-:Y:S05]  /*1b1a0*/  CALL.REL.NOINC `($__internal_15_$__cuda_sm70_shflsync_bfly_p) ;  /* 0x0000bd5000007944 */ /* 0x000fea0003c00000 */
[----:B------:R-:W-:Y:S01]  /*1b1b0*/  MOV R3, R0 ;  /* 0x0000000000037202 */ /* 0x000fe20000000f00 */
[----:B------:R-:W-:Y:S05]  /*1b1c0*/  BRA `(.L_x_3093) ;  /* 0xffff0b1000007947 */ /* 0x000fea000383ffff */
.L_x_2992:
[----:B------:R-:W-:Y:S01]  /*1b1d0*/  MOV R3, 0x181f ;  /* 0x0000181f00037802 */ /* 0x000fe20000000f00 */
[----:B------:R-:W-:Y:S01]  /*1b1e0*/  IMAD.MOV.U32 R184, RZ, RZ, R6 ;  /* 0x000000ffffb87224 */ /* 0x000fe200078e0006 */
[----:B------:R-:W-:Y:S01]  /*1b1f0*/  MOV R189, 0xffffffff ;  /* 0xffffffff00bd7802 */ /* 0x000fe20000000f00 */
[----:B------:R-:W-:Y:S01]  /*1b200*/  IMAD.MOV.U32 R187, RZ, RZ, RZ ;  /* 0x000000ffffbb7224 */ /* 0x000fe200078e00ff */
[----:B------:R-:W-:Y:S02]  /*1b210*/  MOV R2, 0x1b230 ;  /* 0x0001b23000027802 */ /* 0x000fe40000000f00 */
[----:B-1234-:R-:W-:Y:S05]  /*1b220*/  CALL.REL.NOINC `($__internal_16_$__cuda_sm70_shflsync_idx_p) ;  /* 0x0000bd3000007944 */ /* 0x01efea0003c00000 */
[----:B------:R-:W-:Y:S01]  /*1b230*/  MOV R4, R188 ;  /* 0x000000bc00047202 */ /* 0x000fe20000000f00 */
[----:B------:R-:W-:-:S05]  /*1b240*/  BRA `(.L_x_3094) ;  /* 0xffff210000007947 */ /* 0x000fca000383ffff */
.L_x_2993:
        /* <DEDUP_REMOVED lines=8> */
.L_x_2994:
[----:B---3--:R-:W-:Y:S01]  /*1b2d0*/  MOV R3, 0x181f ;  /* 0x0000181f00037802 */ /* 0x008fe20000000f00 */
[----:B------:R-:W-:Y:S01]  /*1b2e0*/  IMAD.MOV.U32 R184, RZ, RZ, R6 ;  /* 0x000000ffffb87224 */ /* 0x000fe200078e0006 */
[----:B------:R-:W-:Y:S01]  /*1b2f0*/  MOV R189, 0xffffffff ;  /* 0xffffffff00bd7802 */ /* 0x000fe20000000f00 */
[----:B------:R-:W-:Y:S01]  /*1b300*/  IMAD.MOV.U32 R187, RZ, RZ, 0x1 ;  /* 0x00000001ffbb7424 */ /* 0x000fe200078e00ff */
[----:B------:R-:W-:Y:S02]  /*1b310*/  MOV R2, 0x1b330 ;  /* 0x0001b33000027802 */ /* 0x000fe40000000f00 */
[----:B-12-4-:R-:W-:Y:S05]  /*1b320*/  CALL.REL.NOINC `($__internal_16_$__cuda_sm70_shflsync_idx_p) ;  /* 0x0000bc3000007944 */ /* 0x016fea0003c00000 */
[----:B------:R-:W-:Y:S01]  /*1b330*/  MOV R184, R18 ;  /* 0x0000001200b87202 */ /* 0x000fe20000000f00 */
[----:B------:R-:W-:Y:S01]  /*1b340*/  IMAD.MOV.U32 R4, RZ, RZ, R188 ;  /* 0x000000ffff047224 */ /* 0x000fe200078e00bc */
[----:B------:R-:W-:Y:S01]  /*1b350*/  MOV R3, 0x181f ;  /* 0x0000181f00037802 */ /* 0x000fe20000000f00 */
[----:B------:R-:W-:Y:S01]  /*1b360*/  IMAD.MOV.U32 R187, RZ, RZ, 0x1 ;  /* 0x00000001ffbb7424 */ /* 0x000fe200078e00ff */
[----:B------:R-:W-:Y:S01]  /*1b370*/  MOV R2, 0x1b3a0 ;  /* 0x0001b3a000027802 */ /* 0x000fe20000000f00 */
[----:B------:R-:W-:Y:S02]  /*1b380*/  IMAD.MOV.U32 R189, RZ, RZ, -0x1 ;  /* 0xffffffffffbd7424 */ /* 0x000fe400078e00ff */
[----:B------:R-:W-:Y:S05]  /*1b390*/  CALL.REL.NOINC `($__internal_16_$__cuda_sm70_shflsync_idx_p) ;  /* 0x0000bbc000007944 */ /* 0x000fea0003c00000 */
[----:B------:R-:W-:Y:S01]  /*1b3a0*/  MOV R0, R188 ;  /* 0x000000bc00007202 */ /* 0x000fe20000000f00 */
[----:B------:R-:W-:-:S05]  /*1b3b0*/  BRA `(.L_x_3096) ;  /* 0xffff217000007947 */ /* 0x000fca000383ffff */
.L_x_2997:
[----:B------:R-:W-:Y:S01]  /*1b3c0*/  MOV R3, 0x181f ;  /* 0x0000181f00037802 */ /* 0x000fe20000000f00 */
[----:B------:R-:W-:Y:S01]  /*1b3d0*/  IMAD.MOV.U32 R184, RZ, RZ, R153 ;  /* 0x000000ffffb87224 */ /* 0x000fe200078e0099 */
[----:B------:R-:W-:Y:S01]  /*1b3e0*/  MOV R189, 0xffffffff ;  /* 0xffffffff00bd7802 */ /* 0x000fe20000000f00 */
[----:B------:R-:W-:Y:S01]  /*1b3f0*/  IMAD.MOV.U32 R187, RZ, RZ, RZ ;  /* 0x000000ffffbb7224 */ /* 0x000fe200078e00ff */
[----:B------:R-:W-:Y:S02]  /*1b400*/  MOV R2, 0x1b420 ;  /* 0x0001b42000027802 */ /* 0x000fe40000000f00 */
[----:B------:R-:W-:Y:S05]  /*1b410*/  CALL.REL.NOINC `($__internal_16_$__cuda_sm70_shflsync_idx_p) ;  /* 0x0000bb4000007944 */ /* 0x000fea0003c00000 */
[----:B------:R-:W-:Y:S01]  /*1b420*/  MOV R4, R188 ;  /* 0x000000bc00047202 */ /* 0x000fe20000000f00 */
[----:B------:R-:W-:-:S05]  /*1b430*/  BRA `(.L_x_3097) ;  /* 0xffff2ea000007947 */ /* 0x000fca000383ffff */
.L_x_2998:
[----:B------:R-:W-:Y:S01]  /*1b440*/  MOV R3, 0x181f ;  /* 0x0000181f00037802 */ /* 0x000fe20000000f00 */
[----:B------:R-:W-:Y:S01]  /*1b450*/  IMAD.MOV.U32 R184, RZ, RZ, R168 ;  /* 0x000000ffffb87224 */ /* 0x000fe200078e00a8 */
[----:B------:R-:W-:Y:S01]  /*1b460*/  MOV R189, 0xffffffff ;  /* 0xffffffff00bd7802 */ /* 0x000fe20000000f00 */
[----:B------:R-:W-:Y:S01]  /*1b470*/  IMAD.MOV.U32 R187, RZ, RZ, RZ ;  /* 0x000000ffffbb7224 */ /* 0x000fe200078e00ff */
[----:B------:R-:W-:Y:S02]  /*1b480*/  MOV R2, 0x1b4a0 ;  /* 0x0001b4a000027802 */ /* 0x000fe40000000f00 */
[----:B-12---:R-:W-:Y:S05]  /*1b490*/  CALL.REL.NOINC `($__internal_16_$__cuda_sm70_shflsync_idx_p) ;  /* 0x0000bac000007944 */ /* 0x006fea0003c00000 */
[----:B------:R-:W-:Y:S01]  /*1b4a0*/  MOV R0, R188 ;  /* 0x000000bc00007202 */ /* 0x000fe20000000f00 */
[----:B------:R-:W-:-:S05]  /*1b4b0*/  BRA `(.L_x_3098) ;  /* 0xffff2e4000007947 */ /* 0x000fca000383ffff */
.L_x_2999:
[----:B--2---:R-:W-:Y:S01]  /*1b4c0*/  MOV R3, 0x181f ;  /* 0x0000181f00037802 */ /* 0x004fe20000000f00 */
[----:B------:R-:W-:Y:S01]  /*1b4d0*/  IMAD.MOV.U32 R184, RZ, RZ, R153 ;  /* 0x000000ffffb87224 */ /* 0x000fe200078e0099 */
[----:B------:R-:W-:Y:S01]  /*1b4e0*/  MOV R189, 0xffffffff ;  /* 0xffffffff00bd7802 */ /* 0x000fe20000000f00 */
[----:B------:R-:W-:Y:S01]  /*1b4f0*/  IMAD.MOV.U32 R187, RZ, RZ, 0x1 ;  /* 0x00000001ffbb7424 */ /* 0x000fe200078e00ff */
[----:B------:R-:W-:Y:S02]  /*1b500*/  MOV R2, 0x1b520 ;  /* 0x0001b52000027802 */ /* 0x000fe40000000f00 */
[----:B-1-3--:R-:W-:Y:S05]  /*1b510*/  CALL.REL.NOINC `($__internal_16_$__cuda_sm70_shflsync_idx_p) ;  /* 0x0000ba4000007944 */ /* 0x00afea0003c00000 */
        /* <DEDUP_REMOVED lines=9> */
.L_x_3000:
        /* <DEDUP_REMOVED lines=8> */
.L_x_3005:
[----:B------:R-:W-:Y:S01]  /*1b630*/  MOV R3, 0x1c1f ;  /* 0x00001c1f00037802 */ /* 0x000fe20000000f00 */
[----:B------:R-:W-:Y:S01]  /*1b640*/  IMAD.MOV.U32 R184, RZ, RZ, R6 ;  /* 0x000000ffffb87224 */ /* 0x000fe200078e0006 */
[----:B------:R-:W-:Y:S01]  /*1b650*/  MOV R189, 0xffffffff ;  /* 0xffffffff00bd7802 */ /* 0x000fe20000000f00 */
[----:B------:R-:W-:Y:S01]  /*1b660*/  IMAD.MOV.U32 R187, RZ, RZ, 0x1 ;  /* 0x00000001ffbb7424 */ /* 0x000fe200078e00ff */
[----:B------:R-:W-:Y:S02]  /*1b670*/  MOV R2, 0x1b690 ;  /* 0x0001b69000027802 */ /* 0x000fe40000000f00 */
[----:B-1----:R-:W-:Y:S05]  /*1b680*/  CALL.REL.NOINC `($__internal_16_$__cuda_sm70_shflsync_idx_p) ;  /* 0x0000b8d000007944 */ /* 0x002fea0003c00000 */
[----:B------:R-:W-:Y:S01]  /*1b690*/  MOV R3, R188 ;  /* 0x000000bc00037202 */ /* 0x000fe20000000f00 */
[----:B------:R-:W-:-:S05]  /*1b6a0*/  BRA `(.L_x_3101) ;  /* 0xffff365000007947 */ /* 0x000fca000383ffff */
.L_x_3010:
[----:B------:R-:W-:Y:S02]  /*1b6b0*/  MOV R0, 0x2 ;  /* 0x0000000200007802 */ /* 0x000fe40000000f00 */
[----:B------:R-:W-:Y:S02]  /*1b6c0*/  MOV R2, 0x1b6e0 ;  /* 0x0001b6e000027802 */ /* 0x000fe40000000f00 */
[----:B-12---:R-:W-:Y:S05]  /*1b6d0*/  CALL.REL.NOINC `($__internal_15_$__cuda_sm70_shflsync_bfly_p) ;  /* 0x0000b82000007944 */ /* 0x006fea0003c00000 */
[----:B------:R-:W-:-:S05]  /*1b6e0*/  BRA `(.L_x_3102) ;  /* 0xffff3c2000007947 */ /* 0x000fca000383ffff */
.L_x_3011:
[----:B------:R-:W-:Y:S01]  /*1b6f0*/  MOV R0, 0x1 ;  /* 0x0000000100007802 */ /* 0x000fe20000000f00 */
[----:B---3--:R-:W-:Y:S01]  /*1b700*/  IMAD.MOV.U32 R4, RZ, RZ, R6 ;  /* 0x000000ffff047224 */ /* 0x008fe200078e0006 */
[----:B------:R-:W-:Y:S02]  /*1b710*/  MOV R2, 0x1b730 ;  /* 0x0001b73000027802 */ /* 0x000fe40000000f00 */
[----:B------:R-:W-:Y:S05]  /*1b720*/  CALL.REL.NOINC `($__internal_15_$__cuda_sm70_shflsync_bfly_p) ;  /* 0x0000b7d000007944 */ /* 0x000fea0003c00000 */
[----:B------:R-:W-:Y:S01]  /*1b730*/  IMAD.MOV.U32 R4, RZ, RZ, R8 ;  /* 0x000000ffff047224 */ /* 0x000fe200078e0008 */
[----:B------:R-:W-:Y:S01]  /*1b740*/  FMNMX.FTZ R6, R6, R0, !PT ;  /* 0x0000000006067209 */ /* 0x000fe20007810000 */
[----:B------:R-:W-:Y:S01]  /*1b750*/  IMAD.MOV.U32 R0, RZ, RZ, 0x2 ;  /* 0x00000002ff007424 */ /* 0x000fe200078e00ff */
[----:B------:R-:W-:Y:S02]  /*1b760*/  MOV R2, 0x1b780 ;  /* 0x0001b78000027802 */ /* 0x000fe40000000f00 */
[----:B------:R-:W-:Y:S05]  /*1b770*/  CALL.REL.NOINC `($__internal_15_$__cuda_sm70_shflsync_bfly_p) ;  /* 0x0000b78000007944 */ /* 0x000fea0003c00000 */
[----:B------:R-:W-:Y:S01]  /*1b780*/  FMNMX.FTZ R4, R8, R0, !PT ;  /* 0x0000000008047209 */ /* 0x000fe20007810000 */
[----:B------:R-:W-:Y:S01]  /*1b790*/  IMAD.MOV.U32 R0, RZ, RZ, 0x1 ;  /* 0x00000001ff007424 */ /* 0x000fe200078e00ff */
[----:B------:R-:W-:Y:S02]  /*1b7a0*/  MOV R2, 0x1b7c0 ;  /* 0x0001b7c000027802 */ /* 0x000fe40000000f00 */
[----:B------:R-:W-:Y:S05]  /*1b7b0*/  CALL.REL.NOINC `($__internal_15_$__cuda_sm70_shflsync_bfly_p) ;  /* 0x0000b74000007944 */ /* 0x000fea0003c00000 */
[----:B------:R-:W-:-:S05]  /*1b7c0*/  BRA `(.L_x_3103) ;  /* 0xffff3bb000007947 */ /* 0x000fca000383ffff */
.L_x_3020:
        /* <DEDUP_REMOVED lines=8> */
.L_x_3021:
        /* <DEDUP_REMOVED lines=8> */
.L_x_3022:
        /* <DEDUP_REMOVED lines=15> */
.L_x_3025:
        /* <DEDUP_REMOVED lines=8> */
.L_x_3026:
        /* <DEDUP_REMOVED lines=8> */
.L_x_3027:
        /* <DEDUP_REMOVED lines=15> */
.L_x_3028:
[----:B------:R-:W-:Y:S02]  /*1bbb0*/  MOV R0, 0x2 ;  /* 0x0000000200007802 */ /* 0x000fe40000000f00 */
[----:B------:R-:W-:Y:S02]  /*1bbc0*/  MOV R2, 0x1bbe0 ;  /* 0x0001bbe000027802 */ /* 0x000fe40000000f00 */
[----:B---34-:R-:W-:Y:S05]  /*1bbd0*/  CALL.REL.NOINC `($__internal_15_$__cuda_sm70_shflsync_bfly_p) ;  /* 0x0000b32000007944 */ /* 0x018fea0003c00000 */
[----:B------:R-:W-:-:S05]  /*1bbe0*/  BRA `(.L_x_3110) ;  /* 0xffff67e000007947 */ /* 0x000fca000383ffff */
.L_x_3029:
[----:B------:R-:W-:Y:S01]  /*1bbf0*/  MOV R0, 0x1 ;  /* 0x0000000100007802 */ /* 0x000fe20000000f00 */
[----:B-1----:R-:W-:Y:S01]  /*1bc00*/  IMAD.MOV.U32 R4, RZ, RZ, R152 ;  /* 0x000000ffff047224 */ /* 0x002fe200078e0098 */
[----:B------:R-:W-:Y:S02]  /*1bc10*/  MOV R2, 0x1bc30 ;  /* 0x0001bc3000027802 */ /* 0x000fe40000000f00 */
[----:B---34-:R-:W-:Y:S05]  /*1bc20*/  CALL.REL.NOINC `($__internal_15_$__cuda_sm70_shflsync_bfly_p) ;  /* 0x0000b2d000007944 */ /* 0x018fea0003c00000 */
        /* <DEDUP_REMOVED lines=10> */
.L_x_3032:
        /* <DEDUP_REMOVED lines=8> */
.L_x_3035:
        /* <DEDUP_REMOVED lines=15> */
.L_x_3038:
        /* <DEDUP_REMOVED lines=8> */
.L_x_3039:
        /* <DEDUP_REMOVED lines=8> */
.L_x_3040:
        /* <DEDUP_REMOVED lines=15> */
.L_x_3041:
        /* <DEDUP_REMOVED lines=8> */
.L_x_3046:
        /* <DEDUP_REMOVED lines=8> */
.L_x_3051:
[----:B------:R-:W-:Y:S02]  /*1c130*/  MOV R0, 0x2 ;  /* 0x0000000200007802 */ /* 0x000fe40000000f00 */
[----:B------:R-:W-:Y:S02]  /*1c140*/  MOV R2, 0x1c160 ;  /* 0x0001c16000027802 */ /* 0x000fe40000000f00 */
[----:B------:R-:W-:Y:S05]  /*1c150*/  CALL.REL.NOINC `($__internal_15_$__cuda_sm70_shflsync_bfly_p) ;  /* 0x0000ada000007944 */ /* 0x000fea0003c00000 */
[----:B------:R-:W-:-:S05]  /*1c160*/  BRA `(.L_x_3119) ;  /* 0xffff9be000007947 */ /* 0x000fca000383ffff */
.L_x_3052:
[----:B------:R-:W-:Y:S01]  /*1c170*/  MOV R0, 0x1 ;  /* 0x0000000100007802 */ /* 0x000fe20000000f00 */
[----:B-1----:R-:W-:Y:S01]  /*1c180*/  IMAD.MOV.U32 R4, RZ, RZ, R152 ;  /* 0x000000ffff047224 */ /* 0x002fe200078e0098 */
        /* <DEDUP_REMOVED lines=12> */
.L_x_3054:
[----:B------:R-:W-:Y:S01]  /*1c250*/  IMAD.MOV.U32 R4, RZ, RZ, R230 ;  /* 0x000000ffff047224 */ /* 0x000fe200078e00e6 */
[----:B------:R-:W-:-:S02]  /*1c260*/  MOV R0, 0x2 ;  /* 0x0000000200007802 */ /* 0x000fc40000000f00 */
[----:B------:R-:W-:Y:S02]  /*1c270*/  MOV R2, 0x1c290 ;  /* 0x0001c29000027802 */ /* 0x000fe40000000f00 */
[----:B------:R-:W-:Y:S05]  /*1c280*/  CALL.REL.NOINC `($__internal_15_$__cuda_sm70_shflsync_bfly_p) ;  /* 0x0000ac7000007944 */ /* 0x000fea0003c00000 */
[----:B------:R-:W-:Y:S01]  /*1c290*/  MOV R5, R0 ;  /* 0x0000000000057202 */ /* 0x000fe20000000f00 */
[----:B------:R-:W-:Y:S05]  /*1c2a0*/  BRA `(.L_x_3121) ;  /* 0xffffb2f000007947 */ /* 0x000fea000383ffff */
.L_x_3055:
[----:B------:R-:W-:Y:S01]  /*1c2b0*/  IMAD.MOV.U32 R4, RZ, RZ, R5 ;  /* 0x000000ffff047224 */ /* 0x000fe200078e0005 */
[----:B------:R-:W-:Y:S02]  /*1c2c0*/  MOV R0, 0x1 ;  /* 0x0000000100007802 */ /* 0x000fe40000000f00 */
[----:B------:R-:W-:Y:S02]  /*1c2d0*/  MOV R2, 0x1c2f0 ;  /* 0x0001c2f000027802 */ /* 0x000fe40000000f00 */
[----:B-1----:R-:W-:Y:S05]  /*1c2e0*/  CALL.REL.NOINC `($__internal_15_$__cuda_sm70_shflsync_bfly_p) ;  /* 0x0000ac1000007944 */ /* 0x002fea0003c00000 */
[----:B------:R-:W-:Y:S01]  /*1c2f0*/  FADD.FTZ R5, R5, R0 ;  /* 0x0000000005057221 */ /* 0x000fe20000010000 */
[----:B------:R-:W-:Y:S02]  /*1c300*/  MOV R4, R229 ;  /* 0x000000e500047202 */ /* 0x000fe40000000f00 */
[----:B------:R-:W-:Y:S02]  /*1c310*/  MOV R0, 0x2 ;  /* 0x0000000200007802 */ /* 0x000fe40000000f00 */
[----:B------:R-:W-:Y:S02]  /*1c320*/  MOV R2, 0x1c340 ;  /* 0x0001c34000027802 */ /* 0x000fe40000000f00 */
[----:B------:R-:W-:Y:S05]  /*1c330*/  CALL.REL.NOINC `($__internal_15_$__cuda_sm70_shflsync_bfly_p) ;  /* 0x0000abc000007944 */ /* 0x000fea0003c00000 */
[----:B------:R-:W-:Y:S01]  /*1c340*/  FADD.FTZ R4, R229, R0 ;  /* 0x00000000e5047221 */ /* 0x000fe20000010000 */
[----:B------:R-:W-:-:S02]  /*1c350*/  MOV R0, 0x1 ;  /* 0x0000000100007802 */ /* 0x000fc40000000f00 */
[----:B------:R-:W-:Y:S02]  /*1c360*/  MOV R2, 0x1c380 ;  /* 0x0001c38000027802 */ /* 0x000fe40000000f00 */
[----:B------:R-:W-:Y:S05]  /*1c370*/  CALL.REL.NOINC `($__internal_15_$__cuda_sm70_shflsync_bfly_p) ;  /* 0x0000ab8000007944 */ /* 0x000fea0003c00000 */
[----:B------:R-:W-:Y:S05]  /*1c380*/  BRA `(.L_x_3122) ;  /* 0xffffb28000007947 */ /* 0x000fea000383ffff */
.L_x_3067:
[----:B------:R-:W-:Y:S01]  /*1c390*/  IMAD.MOV.U32 R184, RZ, RZ, R15 ;  /* 0x000000ffffb87224 */ /* 0x000fe200078e000f */
[----:B------:R-:W-:Y:S01]  /*1c3a0*/  MOV R3, 0x181f ;  /* 0x0000181f00037802 */ /* 0x000fe20000000f00 */
[----:B------:R-:W-:Y:S01]  /*1c3b0*/  IMAD.MOV.U32 R187, RZ, RZ, RZ ;  /* 0x000000ffffbb7224 */ /* 0x000fe200078e00ff */
[----:B------:R-:W-:Y:S02]  /*1c3c0*/  MOV R189, 0xffffffff ;  /* 0xffffffff00bd7802 */ /* 0x000fe40000000f00 */
[----:B------:R-:W-:Y:S02]  /*1c3d0*/  MOV R2, 0x1c3f0 ;  /* 0x0001c3f000027802 */ /* 0x000fe40000000f00 */
[----:B-1---5:R-:W-:Y:S05]  /*1c3e0*/  CALL.REL.NOINC `($__internal_16_$__cuda_sm70_shflsync_idx_p) ;  /* 0x0000ab7000007944 */ /* 0x022fea0003c00000 */
[----:B------:R-:W-:Y:S01]  /*1c3f0*/  MOV R4, R188 ;  /* 0x000000bc00047202 */ /* 0x000fe20000000f00 */
[----:B------:R-:W-:Y:S05]  /*1c400*/  BRA `(.L_x_3123) ;  /* 0xffffdcb000007947 */ /* 0x000fea000383ffff */
.L_x_3068:
[----:B------:R-:W-:Y:S01]  /*1c410*/  IMAD.MOV.U32 R184, RZ, RZ, R17 ;  /* 0x000000ffffb87224 */ /* 0x000fe200078e0011 */
[----:B------:R-:W-:Y:S01]  /*1c420*/  MOV R3, 0x181f ;  /* 0x0000181f00037802 */ /* 0x000fe20000000f00 */
[----:B------:R-:W-:Y:S01]  /*1c430*/  IMAD.MOV.U32 R187, RZ, RZ, RZ ;  /* 0x000000ffffbb7224 */ /* 0x000fe200078e00ff */
[----:B------:R-:W-:Y:S02]  /*1c440*/  MOV R189, 0xffffffff ;  /* 0xffffffff00bd7802 */ /* 0x000fe40000000f00 */
[----:B------:R-:W-:-:S02]  /*1c450*/  MOV R2, 0x1c470 ;  /* 0x0001c47000027802 */ /* 0x000fc40000000f00 */
[----:B-123-5:R-:W-:Y:S05]  /*1c460*/  CALL.REL.NOINC `($__internal_16_$__cuda_sm70_shflsync_idx_p) ;  /* 0x0000aaf000007944 */ /* 0x02efea0003c00000 */
[----:B------:R-:W-:Y:S01]  /*1c470*/  MOV R2, R188 ;  /* 0x000000bc00027202 */ /* 0x000fe20000000f00 */
[----:B------:R-:W-:Y:S05]  /*1c480*/  BRA `(.L_x_3124) ;  /* 0xffffdc5000007947 */ /* 0x000fea000383ffff */
.L_x_3071:
[----:B------:R-:W-:Y:S01]  /*1c490*/  IMAD.MOV.U32 R184, RZ, RZ, R15 ;  /* 0x000000ffffb87224 */ /* 0x000fe200078e000f */
[----:B-1----:R-:W-:Y:S01]  /*1c4a0*/  MOV R3, 0x181f ;  /* 0x0000181f00037802 */ /* 0x002fe20000000f00 */
[----:B------:R-:W-:Y:S01]  /*1c4b0*/  IMAD.MOV.U32 R187, RZ, RZ, 0x1 ;  /* 0x00000001ffbb7424 */ /* 0x000fe200078e00ff */
[----:B------:R-:W-:-:S02]  /*1c4c0*/  MOV R189, 0xffffffff ;  /* 0xffffffff00bd7802 */ /* 0x000fc40000000f00 */
[----:B------:R-:W-:Y:S02]  /*1c4d0*/  MOV R2, 0x1c4f0 ;  /* 0x0001c4f000027802 */ /* 0x000fe40000000f00 */
        /* <DEDUP_REMOVED lines=10> */
.L_x_3074:
[----:B------:R-:W-:Y:S01]  /*1c580*/  IMAD.MOV.U32 R184, RZ, RZ, R15 ;  /* 0x000000ffffb87224 */ /* 0x000fe200078e000f */
[----:B--2---:R-:W-:Y:S01]  /*1c590*/  MOV R3, 0x181f ;  /* 0x0000181f00037802 */ /* 0x004fe20000000f00 */
[----:B------:R-:W-:Y:S01]  /*1c5a0*/  IMAD.MOV.U32 R187, RZ, RZ, 0x2 ;  /* 0x00000002ffbb7424 */ /* 0x000fe200078e00ff */
[----:B------:R-:W-:Y:S02]  /*1c5b0*/  MOV R189, 0xffffffff ;  /* 0xffffffff00bd7802 */ /* 0x000fe40000000f00 */
[----:B------:R-:W-:-:S02]  /*1c5c0*/  MOV R2, 0x1c5e0 ;  /* 0x0001c5e000027802 */ /* 0x000fc40000000f00 */
[----:B-1--4-:R-:W-:Y:S05]  /*1c5d0*/  CALL.REL.NOINC `($__internal_16_$__cuda_sm70_shflsync_idx_p) ;  /* 0x0000a98000007944 */ /* 0x012fea0003c00000 */
[----:B------:R-:W-:Y:S01]  /*1c5e0*/  MOV R4, R188 ;  /* 0x000000bc00047202 */ /* 0x000fe20000000f00 */
[----:B------:R-:W-:Y:S05]  /*1c5f0*/  BRA `(.L_x_3126) ;  /* 0xffffde9000007947 */ /* 0x000fea000383ffff */
.L_x_3075:
[----:B------:R-:W-:Y:S01]  /*1c600*/  IMAD.MOV.U32 R184, RZ, RZ, R17 ;  /* 0x000000ffffb87224 */ /* 0x000fe200078e0011 */
[----:B------:R-:W-:Y:S01]  /*1c610*/  MOV R3, 0x181f ;  /* 0x0000181f00037802 */ /* 0x000fe20000000f00 */
[----:B------:R-:W-:Y:S01]  /*1c620*/  IMAD.MOV.U32 R187, RZ, RZ, 0x2 ;  /* 0x00000002ffbb7424 */ /* 0x000fe200078e00ff */
[----:B------:R-:W-:-:S02]  /*1c630*/  MOV R189, 0xffffffff ;  /* 0xffffffff00bd7802 */ /* 0x000fc40000000f00 */
[----:B------:R-:W-:Y:S02]  /*1c640*/  MOV R2, 0x1c660 ;  /* 0x0001c66000027802 */ /* 0x000fe40000000f00 */
[----:B-1234-:R-:W-:Y:S05]  /*1c650*/  CALL.REL.NOINC `($__internal_16_$__cuda_sm70_shflsync_idx_p) ;  /* 0x0000a90000007944 */ /* 0x01efea0003c00000 */
[----:B------:R-:W-:Y:S01]  /*1c660*/  MOV R2, R188 ;  /* 0x000000bc00027202 */ /* 0x000fe20000000f00 */
[----:B------:R-:W-:Y:S05]  /*1c670*/  BRA `(.L_x_3127) ;  /* 0xffffde3000007947 */ /* 0x000fea000383ffff */
.L_x_3078:
[----:B------:R-:W-:Y:S01]  /*1c680*/  IMAD.MOV.U32 R184, RZ, RZ, R15 ;  /* 0x000000ffffb87224 */ /* 0x000fe200078e000f */
[----:B--2---:R-:W-:Y:S01]  /*1c690*/  MOV R3, 0x181f ;  /* 0x0000181f00037802 */ /* 0x004fe20000000f00 */
[----:B------:R-:W-:Y:S01]  /*1c6a0*/  IMAD.MOV.U32 R187, RZ, RZ, 0x3 ;  /* 0x00000003ffbb7424 */ /* 0x000fe200078e00ff */
[----:B------:R-:W-:Y:S02]  /*1c6b0*/  MOV R189, 0xffffffff ;  /* 0xffffffff00bd7802 */ /* 0x000fe40000000f00 */
[----:B------:R-:W-:Y:S02]  /*1c6c0*/  MOV R2, 0x1c6e0 ;  /* 0x0001c6e000027802 */ /* 0x000fe40000000f00 */
[----:B-1--4-:R-:W-:Y:S05]  /*1c6d0*/  CALL.REL.NOINC `($__internal_16_$__cuda_sm70_shflsync_idx_p) ;  /* 0x0000a88000007944 */ /* 0x012fea0003c00000 */
        /* <DEDUP_REMOVED lines=9> */
        .type           $_ZN7cutlass13device_kernelIN5flash19enable_sm80_to_sm89INS1_16FlashAttnFwdSm80INS1_25CollectiveMainloopFwdSm80ILi8ELi1ELb0EN4cute5tupleIJNS5_1CILi128EEENS7_ILi48EEENS7_ILi256EEEEEELi256ENS_6half_tEfNS_4arch4Sm80ELb0ELb1ELb0ELb1ELb1ELb1ELb1ELb0EEENS1_21CollectiveEpilogueFwdINS6_IJS8_SA_S9_EEENS6_IJNS7_ILi1EEESI_SI_EEESC_SE_Li256ELb1ELb1ELb0ELb0EEENS1_19SingleTileSchedulerILb1ELb0ELb1ELi128EEEEEEEEEvNT_6ParamsE$_ZZN5flash25CollectiveMainloopFwdSm80ILi8ELi1ELb0EN4cute5tupleIJNS1_1CILi128EEENS3_ILi48EEENS3_ILi256EEEEEELi256EN7cutlass6half_tEfNS8_4arch4Sm80ELb0ELb1ELb0ELb1ELb1ELb1ELb1ELb0EE3mmaINS_16FlashAttnFwdSm80ISC_NS_21CollectiveEpilogueFwdINS2_IJS4_S6_S5_EEENS2_IJNS3_ILi1EEESH_SH_EEES9_SB_Li256ELb1ELb1ELb0ELb0EEENS_19SingleTileSchedulerILb1ELb0ELb1ELi128EEEE13SharedStorageENS1_6TensorINS1_11ArrayEngineIfLm128EEENS1_6LayoutINS2_IJNS2_IJNS3_ILi2EEESS_EEESH_NS3_ILi32EEEEEENS2_IJNS2_IJSH_SS_EEENS3_ILi0EEENS3_ILi4EEEEEEEEEENS_7SoftmaxILi2ELi0EEEEEbRKNSC_6ParamsERT0_RT1_iRKNS_16SeqlenInfoQKNewKILb1ELb1EEENS2_IJiiiiEEERT_ENKUlvE_clEv,@function
        .size           $_ZN7cutlass13device_kernelIN5flash19enable_sm80_to_sm89INS1_16FlashAttnFwdSm80INS1_25CollectiveMainloopFwdSm80ILi8ELi1ELb0EN4cute5tupleIJNS5_1CILi128EEENS7_ILi48EEENS7_ILi256EEEEEELi256ENS_6half_tEfNS_4arch4Sm80ELb0ELb1ELb0ELb1ELb1ELb1ELb1ELb0EEENS1_21CollectiveEpilogueFwdINS6_IJS8_SA_S9_EEENS6_IJNS7_ILi1EEESI_SI_EEESC_SE_Li256ELb1ELb1ELb0ELb0EEENS1_19SingleTileSchedulerILb1ELb0ELb1ELi128EEEEEEEEEvNT_6ParamsE$_ZZN5flash25CollectiveMainloopFwdSm80ILi8ELi1ELb0EN4cute5tupleIJNS1_1CILi128EEENS3_ILi48EEENS3_ILi256EEEEEELi256EN7cutlass6half_tEfNS8_4arch4Sm80ELb0ELb1ELb0ELb1ELb1ELb1ELb1ELb0EE3mmaINS_16FlashAttnFwdSm80ISC_NS_21CollectiveEpilogueFwdINS2_IJS4_S6_S5_EEENS2_IJNS3_ILi1EEESH_SH_EEES9_SB_Li256ELb1ELb1ELb0ELb0EEENS_19SingleTileSchedulerILb1ELb0ELb1ELi128EEEE13SharedStorageENS1_6TensorINS1_11ArrayEngineIfLm128EEENS1_6LayoutINS2_IJNS2_IJNS3_ILi2EEESS_EEESH_NS3_ILi32EEEEEENS2_IJNS2_IJSH_SS_EEENS3_ILi0EEENS3_ILi4EEEEEEEEEENS_7SoftmaxILi2ELi0EEEEEbRKNSC_6ParamsERT0_RT1_iRKNS_16SeqlenInfoQKNewKILb1ELb1EEENS2_IJiiiiEEERT_ENKUlvE_clEv,($__internal_15_$__cuda_sm70_shflsync_bfly_p - $_ZN7cutlass13device_kernelIN5flash19enable_sm80_to_sm89INS1_16FlashAttnFwdSm80INS1_25CollectiveMainloopFwdSm80ILi8ELi1ELb0EN4cute5tupleIJNS5_1CILi128EEENS7_ILi48EEENS7_ILi256EEEEEELi256ENS_6half_tEfNS_4arch4Sm80ELb0ELb1ELb0ELb1ELb1ELb1ELb1ELb0EEENS1_21CollectiveEpilogueFwdINS6_IJS8_SA_S9_EEENS6_IJNS7_ILi1EEESI_SI_EEESC_SE_Li256ELb1ELb1ELb0ELb0EEENS1_19SingleTileSchedulerILb1ELb0ELb1ELi128EEEEEEEEEvNT_6ParamsE$_ZZN5flash25CollectiveMainloopFwdSm80ILi8ELi1ELb0EN4cute5tupleIJNS1_1CILi128EEENS3_ILi48EEENS3_ILi256EEEEEELi256EN7cutlass6half_tEfNS8_4arch4Sm80ELb0ELb1ELb0ELb1ELb1ELb1ELb1ELb0EE3mmaINS_16FlashAttnFwdSm80ISC_NS_21CollectiveEpilogueFwdINS2_IJS4_S6_S5_EEENS2_IJNS3_ILi1EEESH_SH_EEES9_SB_Li256ELb1ELb1ELb0ELb0EEENS_19SingleTileSchedulerILb1ELb0ELb1ELi128EEEE13SharedStorageENS1_6TensorINS1_11ArrayEngineIfLm128EEENS1_6LayoutINS2_IJNS2_IJNS3_ILi2EEESS_EEESH_NS3_ILi32EEEEEENS2_IJNS2_IJSH_SS_EEENS3_ILi0EEENS3_ILi4EEEEEEEEEENS_7SoftmaxILi2ELi0EEEEEbRKNSC_6ParamsERT0_RT1_iRKNS_16SeqlenInfoQKNewKILb1ELb1EEENS2_IJiiiiEEERT_ENKUlvE_clEv)
$_ZN7cutlass13device_kernelIN5flash19enable_sm80_to_sm89INS1_16FlashAttnFwdSm80INS1_25CollectiveMainloopFwdSm80ILi8ELi1ELb0EN4cute5tupleIJNS5_1CILi128EEENS7_ILi48EEENS7_ILi256EEEEEELi256ENS_6half_tEfNS_4arch4Sm80ELb0ELb1ELb0ELb1ELb1ELb1ELb1ELb0EEENS1_21CollectiveEpilogueFwdINS6_IJS8_SA_S9_EEENS6_IJNS7_ILi1EEESI_SI_EEESC_SE_Li256ELb1ELb1ELb0ELb0EEENS1_19SingleTileSchedulerILb1ELb0ELb1ELi128EEEEEEEEEvNT_6ParamsE$_ZZN5flash25CollectiveMainloopFwdSm80ILi8ELi1ELb0EN4cute5tupleIJNS1_1CILi128EEENS3_ILi48EEENS3_ILi256EEEEEELi256EN7cutlass6half_tEfNS8_4arch4Sm80ELb0ELb1ELb0ELb1ELb1ELb1ELb1ELb0EE3mmaINS_16FlashAttnFwdSm80ISC_NS_21CollectiveEpilogueFwdINS2_IJS4_S6_S5_EEENS2_IJNS3_ILi1EEESH_SH_EEES9_SB_Li256ELb1ELb1ELb0ELb0EEENS_19SingleTileSchedulerILb1ELb0ELb1ELi128EEEE13SharedStorageENS1_6TensorINS1_11ArrayEngineIfLm128EEENS1_6LayoutINS2_IJNS2_IJNS3_ILi2EEESS_EEESH_NS3_ILi32EEEEEENS2_IJNS2_IJSH_SS_EEENS3_ILi0EEENS3_ILi4EEEEEEEEEENS_7SoftmaxILi2ELi0EEEEEbRKNSC_6ParamsERT0_RT1_iRKNS_16SeqlenInfoQKNewKILb1ELb1EEENS2_IJiiiiEEERT_ENKUlvE_clEv:
        /* <DEDUP_REMOVED lines=9> */
[----:B------:R-:W-:Y:S05]  /*1c800*/  RET.REL.NODEC R2 `(_ZN7cutlass13device_kernelIN5flash19enable_sm80_to_sm89INS1_16FlashAttnFwdSm80INS1_25CollectiveMainloopFwdSm80ILi8ELi1ELb0EN4cute5tupleIJNS5_1CILi128EEENS7_ILi48EEENS7_ILi256EEEEEELi256ENS_6half_tEfNS_4arch4Sm80ELb0ELb1ELb0ELb1ELb1ELb1ELb1ELb0EEENS1_21CollectiveEpilogueFwdINS6_IJS8_SA_S9_EEENS6_IJNS7_ILi1EEESI_SI_EEESC_SE_Li256ELb1ELb1ELb0ELb0EEENS1_19SingleTileSchedulerILb1ELb0ELb1ELi128EEEEEEEEEvNT_6ParamsE) ;  /* 0xfffe37f002007950 */ /* 0x000fea0003c3ffff */
.L_x_3129:
        /* <DEDUP_REMOVED lines=52> */
.L_x_3205:
[----:B------:R-:W-:Y:S05]  /*1cb50*/  BRA.DIV ~URZ, `(.L_x_3132) ;  /* 0x000095027f007947 */ /* 0x000fea000b800000 */
[----:B------:R3:W4:Y:S01]  /*1cb60*/  SHFL.IDX PT, R12, R28, RZ, 0x181f ;  /* 0x00181fff1c0c7589 */ /* 0x00072200000e0000 */
[----:B--2---:R-:W-:-:S03]  /*1cb70*/  MOV R13, R11 ;  /* 0x0000000b000d7202 */ /* 0x004fc60000000f00 */
[----:B------:R3:W2:Y:S04]  /*1cb80*/  SHFL.IDX PT, R14, R23, RZ, 0x181f ;  /* 0x00181fff170e7589 */ /* 0x0006a800000e0000 */
[----:B------:R3:W1:Y:S02]  /*1cb90*/  SHFL.IDX PT, R2, R38, RZ, 0x181f ;  /* 0x00181fff26027589 */ /* 0x00066400000e0000 */
.L_x_3206:
        /* <DEDUP_REMOVED lines=59> */
.L_x_3134:
[----:B------:R-:W-:Y:S05]  /*1cf50*/  BSYNC B0 ;  /* 0x0000000000007941 */ /* 0x000fea0003800000 */
.L_x_3133:
        /* <DEDUP_REMOVED lines=37> */
.L_x_3207:
        /* <DEDUP_REMOVED lines=52> */
.L_x_3137:
[----:B------:R-:W-:Y:S05]  /*1d4f0*/  BSYNC B0 ;  /* 0x0000000000007941 */ /* 0x000fea0003800000 */
.L_x_3136:
        /* <DEDUP_REMOVED lines=34> */
.L_x_3208:
[----:B------:R-:W-:Y:S05]  /*1d720*/  BRA.DIV ~URZ, `(.L_x_3139) ;  /* 0x00008d027f007947 */ /* 0x000fea000b800000 */
[----:B------:R3:W4:Y:S04]  /*1d730*/  SHFL.IDX PT, R12, R28, 0x2, 0x181f ;  /* 0x00581f001c0c7f89 */ /* 0x00072800000e0000 */
[----:B------:R3:W1:Y:S04]  /*1d740*/  SHFL.IDX PT, R14, R23, 0x2, 0x181f ;  /* 0x00581f00170e7f89 */ /* 0x00066800000e0000 */
[----:B------:R3:W2:Y:S02]  /*1d750*/  SHFL.IDX PT, R2, R38, 0x2, 0x181f ;  /* 0x00581f0026027f89 */ /* 0x0006a400000e0000 */
.L_x_3209:
        /* <DEDUP_REMOVED lines=53> */
.L_x_3141:
[----:B------:R-:W-:Y:S05]  /*1dab0*/  BSYNC B0 ;  /* 0x0000000000007941 */ /* 0x000fea0003800000 */
.L_x_3140:
        /* <DEDUP_REMOVED lines=35> */
.L_x_3210:
        /* <DEDUP_REMOVED lines=8> */
.L_x_3211:
        /* <DEDUP_REMOVED lines=52> */
.L_x_3145:
[----:B------:R-:W-:Y:S05]  /*1e0b0*/  BSYNC B0 ;  /* 0x0000000000007941 */ /* 0x000fea0003800000 */
.L_x_3144:
        /* <DEDUP_REMOVED lines=102> */
.L_x_3149:
[----:B------:R-:W-:Y:S05]  /*1e720*/  BSYNC B0 ;  /* 0x0000000000007941 */ /* 0x000fea0003800000 */
.L_x_3148:
        /* <DEDUP_REMOVED lines=46> */
.L_x_3151:
[----:B------:R-:W-:Y:S05]  /*1ea10*/  BSYNC B0 ;  /* 0x0000000000007941 */ /* 0x000fea0003800000 */
.L_x_3150:
        /* <DEDUP_REMOVED lines=46> */
.L_x_3153:
[----:B------:R-:W-:Y:S05]  /*1ed00*/  BSYNC B0 ;  /* 0x0000000000007941 */ /* 0x000fea0003800000 */
.L_x_3152:
        /* <DEDUP_REMOVED lines=45> */
.L_x_3147:
[----:B------:R-:W-:Y:S05]  /*1efe0*/  BSYNC B1 ;  /* 0x0000000000017941 */ /* 0x000fea0003800000 */
.L_x_3146:
        /* <DEDUP_REMOVED lines=49> */
.L_x_3157:
[----:B------:R-:W-:Y:S05]  /*1f300*/  BSYNC B0 ;  /* 0x0000000000007941 */ /* 0x000fea0003800000 */
.L_x_3156:
        /* <DEDUP_REMOVED lines=46> */
.L_x_3159:
[----:B------:R-:W-:Y:S05]  /*1f5f0*/  BSYNC B0 ;  /* 0x0000000000007941 */ /* 0x000fea0003800000 */
.L_x_3158:
        /* <DEDUP_REMOVED lines=46> */
.L_x_3161:
[----:B------:R-:W-:Y:S05]  /*1f8e0*/  BSYNC B0 ;  /* 0x0000000000007941 */ /* 0x000fea0003800000 */
.L_x_3160:
        /* <DEDUP_REMOVED lines=45> */
.L_x_3155:
[----:B------:R-:W-:Y:S05]  /*1fbc0*/  BSYNC B1 ;  /* 0x0000000000017941 */ /* 0x000fea0003800000 */
.L_x_3154:
        /* <DEDUP_REMOVED lines=49> */
.L_x_3165:
[----:B------:R-:W-:Y:S05]  /*1fee0*/  BSYNC B0 ;  /* 0x0000000000007941 */ /* 0x000fea0003800000 */
.L_x_3164:
        /* <DEDUP_REMOVED lines=46> */
.L_x_3167:
[----:B------:R-:W-:Y:S05]  /*201d0*/  BSYNC B0 ;  /* 0x0000000000007941 */ /* 0x000fea0003800000 */
.L_x_3166:
        /* <DEDUP_REMOVED lines=46> */
.L_x_3169:
[----:B------:R-:W-:Y:S05]  /*204c0*/  BSYNC B0 ;  /* 0x0000000000007941 */ /* 0x000fea0003800000 */
.L_x_3168:
        /* <DEDUP_REMOVED lines=45> */
.L_x_3163:
[----:B------:R-:W-:Y:S05]  /*207a0*/  BSYNC B1 ;  /* 0x0000000000017941 */ /* 0x000fea0003800000 */
.L_x_3162:
[----:B------:R-:W-:Y:S01]  /*207b0*/  IADD3 R2, R100, 0x60, RZ ;  /* 0x0000006064027810 */ /* 0x000fe20007ffe0ff */
[----:B------:R-:W-:-:S03]  /*207c0*/  IMAD.MOV.U32 R3, RZ, RZ, 0x0 ;  /* 0x00000000ff037424 */ /* 0x000fc600078e00ff */
[----:B------:R-:W-:Y:S01]  /*207d0*/  ISETP.GE.AND P0, PT, R2, R90, PT ;  /* 0x0000005a0200720c */ /* 0x000fe20003f06270 */
[----:B------:R-:W-:-:S12]  /*207e0*/  IMAD.MOV.U32 R2, RZ, RZ, R146 ;  /* 0x000000ffff027224 */ /* 0x000fd800078e0092 */
[----:B------:R-:W-:Y:S05]  /*207f0*/  @P0 RET.REL.NODEC R2 `(_ZN7cutlass13device_kernelIN5flash19enable_sm80_to_sm89INS1_16FlashAttnFwdSm80INS1_25CollectiveMainloopFwdSm80ILi8ELi1ELb0EN4cute5tupleIJNS5_1CILi128EEENS7_ILi48EEENS7_ILi256EEEEEELi256ENS_6half_tEfNS_4arch4Sm80ELb0ELb1ELb0ELb1ELb1ELb1ELb1ELb0EEENS1_21CollectiveEpilogueFwdINS6_IJS8_SA_S9_EEENS6_IJNS7_ILi1EEESI_SI_EEESC_SE_Li256ELb1ELb1ELb0ELb0EEENS1_19SingleTileSchedulerILb1ELb0ELb1ELi128EEEEEEEEEvNT_6ParamsE) ;  /* 0xfffdf80002000950 */ /* 0x000fea0003c3ffff */
        /* <DEDUP_REMOVED lines=45> */
.L_x_3171:
[----:B------:R-:W-:Y:S05]  /*20ad0*/  BSYNC B0 ;  /* 0x0000000000007941 */ /* 0x000fea0003800000 */
.L_x_3170:
        /* <DEDUP_REMOVED lines=46> */
.L_x_3173:
[----:B------:R-:W-:Y:S05]  /*20dc0*/  BSYNC B0 ;  /* 0x0000000000007941 */ /* 0x000fea0003800000 */
.L_x_3172:
        /* <DEDUP_REMOVED lines=46> */
.L_x_3175:
[----:B------:R-:W-:Y:S05]  /*210b0*/  BSYNC B0 ;  /* 0x0000000000007941 */ /* 0x000fea0003800000 */
.L_x_3174:
[----:B------:R-:W-:Y:S01]  /*210c0*/  IADD3 R11, R11, 0x60, RZ ;  /* 0x000000600b0b7810 */ /* 0x000fe20007ffe0ff */
[----:B------:R-:W-:Y:S02]  /*210d0*/  IMAD.MOV.U32 R2, RZ, RZ, R146 ;  /* 0x000000ffff027224 */ /* 0x000fe400078e0092 */
[----:B------:R-:W-:Y:S01]  /*210e0*/  IMAD.MOV.U32 R3, RZ, RZ, 0x0 ;  /* 0x00000000ff037424 */ /* 0x000fe200078e00ff */
[----:B------:R-:W-:-:S13]  /*210f0*/  ISETP.GE.AND P0, PT, R11, R29, PT ;  /* 0x0000001d0b00720c */ /* 0x000fda0003f06270 */
[----:B------:R-:W-:Y:S05]  /*21100*/  @P0 RET.REL.NODEC R2 `(_ZN7cutlass13device_kernelIN5flash19enable_sm80_to_sm89INS1_16FlashAttnFwdSm80INS1_25CollectiveMainloopFwdSm80ILi8ELi1ELb0EN4cute5tupleIJNS5_1CILi128EEENS7_ILi48EEENS7_ILi256EEEEEELi256ENS_6half_tEfNS_4arch4Sm80ELb0ELb1ELb0ELb1ELb1ELb1ELb1ELb0EEENS1_21CollectiveEpilogueFwdINS6_IJS8_SA_S9_EEENS6_IJNS7_ILi1EEESI_SI_EEESC_SE_Li256ELb1ELb1ELb0ELb0EEENS1_19SingleTileSchedulerILb1ELb0ELb1ELi128EEEEEEEEEvNT_6ParamsE) ;  /* 0xfffdeef002000950 */ /* 0x000fea0003c3ffff */
        /* <DEDUP_REMOVED lines=44> */
[----:B------:R-:W-:Y:S05]  /*213d0*/  RET.REL.NODEC R2 `(_ZN7cutlass13device_kernelIN5flash19enable_sm80_to_sm89INS1_16FlashAttnFwdSm80INS1_25CollectiveMainloopFwdSm80ILi8ELi1ELb0EN4cute5tupleIJNS5_1CILi128EEENS7_ILi48EEENS7_ILi256EEEEEELi256ENS_6half_tEfNS_4arch4Sm80ELb0ELb1ELb0ELb1ELb1ELb1ELb1ELb0EEENS1_21CollectiveEpilogueFwdINS6_IJS8_SA_S9_EEENS6_IJNS7_ILi1EEESI_SI_EEESC_SE_Li256ELb1ELb1ELb0ELb0EEENS1_19SingleTileSchedulerILb1ELb0ELb1ELi128EEEEEEEEEvNT_6ParamsE) ;  /* 0xfffdec2002007950 */ /* 0x000fea0003c3ffff */
.L_x_3130:
        /* <DEDUP_REMOVED lines=28> */
.L_x_3212:
[----:B------:R-:W-:Y:S05]  /*215a0*/  BRA.DIV ~URZ, `(.L_x_3177) ;  /* 0x000052427f007947 */ /* 0x000fea000b800000 */
[----:B------:R3:W4:Y:S01]  /*215b0*/  SHFL.IDX PT, R12, R24, RZ, 0x181f ;  /* 0x00181fff180c7589 */ /* 0x00072200000e0000 */
[----:B--2---:R-:W-:-:S03]  /*215c0*/  MOV R13, R11 ;  /* 0x0000000b000d7202 */ /* 0x004fc60000000f00 */
[----:B------:R3:W2:Y:S04]  /*215d0*/  SHFL.IDX PT, R14, R19, RZ, 0x181f ;  /* 0x00181fff130e7589 */ /* 0x0006a800000e0000 */
[----:B------:R3:W1:Y:S02]  /*215e0*/  SHFL.IDX PT, R3, R28, RZ, 0x181f ;  /* 0x00181fff1c037589 */ /* 0x00066400000e0000 */
.L_x_3213:
        /* <DEDUP_REMOVED lines=42> */
.L_x_3179:
[----:B------:R-:W-:Y:S05]  /*21890*/  BSYNC B0 ;  /* 0x0000000000007941 */ /* 0x000fea0003800000 */
.L_x_3178:
        /* <DEDUP_REMOVED lines=33> */
.L_x_3214:
        /* <DEDUP_REMOVED lines=34> */
.L_x_3182:
[----:B------:R-:W-:Y:S05]  /*21cd0*/  BSYNC B0 ;  /* 0x0000000000007941 */ /* 0x000fea0003800000 */
.L_x_3181:
        /* <DEDUP_REMOVED lines=30> */
.L_x_3215:
[----:B------:R-:W-:Y:S05]  /*21ec0*/  BRA.DIV ~URZ, `(.L_x_3184) ;  /* 0x00004ce27f007947 */ /* 0x000fea000b800000 */
[----:B------:R3:W4:Y:S01]  /*21ed0*/  SHFL.IDX PT, R12, R24, 0x2, 0x181f ;  /* 0x00581f00180c7f89 */ /* 0x00072200000e0000 */
[----:B--2---:R-:W-:-:S03]  /*21ee0*/  MOV R13, R11 ;  /* 0x0000000b000d7202 */ /* 0x004fc60000000f00 */
[----:B------:R3:W2:Y:S04]  /*21ef0*/  SHFL.IDX PT, R14, R19, 0x2, 0x181f ;  /* 0x00581f00130e7f89 */ /* 0x0006a800000e0000 */
[----:B------:R3:W1:Y:S02]  /*21f00*/  SHFL.IDX PT, R2, R28, 0x2, 0x181f ;  /* 0x00581f001c027f89 */ /* 0x00066400000e0000 */
.L_x_3216:
        /* <DEDUP_REMOVED lines=35> */
.L_x_3186:
[----:B------:R-:W-:Y:S05]  /*22140*/  BSYNC B0 ;  /* 0x0000000000007941 */ /* 0x000fea0003800000 */
.L_x_3185:
        /* <DEDUP_REMOVED lines=31> */
.L_x_3217:
        /* <DEDUP_REMOVED lines=8> */
.L_x_3218:
        /* <DEDUP_REMOVED lines=34> */
.L_x_3190:
[----:B------:R-:W-:Y:S05]  /*225e0*/  BSYNC B0 ;  /* 0x0000000000007941 */ /* 0x000fea0003800000 */
.L_x_3189:
        /* <DEDUP_REMOVED lines=109> */
[----:B------:R-:W-:Y:S01]  /*22cc0*/  HADD2.F32 R11, -RZ, R102.H0_H0 ;  /* 0x20000066ff0b7230 */ /* 0x000fe20000004100 */
[C---:B------:R-:W-:Y:S01]  /*22cd0*/  FMUL.FTZ R3, R15.reuse, R22 ;  /* 0x000000160f037220 */ /* 0x040fe20000410000 */
[--C-:B------:R-:W-:Y:S01]  /*22ce0*/  HADD2.F32 R13, -RZ, R103.reuse.H0_H0 ;  /* 0x20000067ff0d7230 */ /* 0x100fe20000004100 */
        /* <DEDUP_REMOVED lines=37> */
.L_x_3194:
[----:B------:R-:W-:Y:S05]  /*22f40*/  BSYNC B0 ;  /* 0x0000000000007941 */ /* 0x000fea0003800000 */
.L_x_3193:
        /* <DEDUP_REMOVED lines=56> */
[----:B------:R-:W-:Y:S01]  /*232d0*/  HADD2.F32 R3, -RZ, R114.H1_H1 ;  /* 0x30000072ff037230 */ /* 0x000fe20000004100 */
        /* <DEDUP_REMOVED lines=51> */
.L_x_3192:
[----:B------:R-:W-:Y:S05]  /*23610*/  BSYNC B1 ;  /* 0x0000000000017941 */ /* 0x000fea0003800000 */
.L_x_3191:
        /* <DEDUP_REMOVED lines=112> */
.L_x_3198:
[----:B------:R-:W-:Y:S05]  /*23d20*/  BSYNC B0 ;  /* 0x0000000000007941 */ /* 0x000fea0003800000 */
.L_x_3197:
        /* <DEDUP_REMOVED lines=107> */
.L_x_3196:
[----:B------:R-:W-:Y:S05]  /*243e0*/  BSYNC B1 ;  /* 0x0000000000017941 */ /* 0x000fea0003800000 */
.L_x_3195:
        /* <DEDUP_REMOVED lines=113> */
.L_x_3202:
[----:B------:R-:W-:Y:S05]  /*24b00*/  BSYNC B0 ;  /* 0x0000000000007941 */ /* 0x000fea0003800000 */
.L_x_3201:
        /* <DEDUP_REMOVED lines=106> */
.L_x_3200:
[----:B------:R-:W-:Y:S05]  /*251b0*/  BSYNC B1 ;  /* 0x0000000000017941 */ /* 0x000fea0003800000 */
.L_x_3199:
[----:B------:R-:W-:Y:S01]  /*251c0*/  IADD3 R2, R100, 0x60, RZ ;  /* 0x0000006064027810 */ /* 0x000fe20007ffe0ff */
[----:B-1----:R-:W-:Y:S02]  /*251d0*/  IMAD.MOV.U32 R12, RZ, RZ, R146 ;  /* 0x000000ffff0c7224 */ /* 0x002fe400078e0092 */
[----:B------:R-:W-:Y:S01]  /*251e0*/  IMAD.MOV.U32 R13, RZ, RZ, 0x0 ;  /* 0x00000000ff0d7424 */ /* 0x000fe200078e00ff */
[----:B------:R-:W-:-:S13]  /*251f0*/  ISETP.GE.AND P0, PT, R2, R75, PT ;  /* 0x0000004b0200720c */ /* 0x000fda0003f06270 */
[----:B------:R-:W-:Y:S05]  /*25200*/  @P0 RET.REL.NODEC R12 `(_ZN7cutlass13device_kernelIN5flash19enable_sm80_to_sm89INS1_16FlashAttnFwdSm80INS1_25CollectiveMainloopFwdSm80ILi8ELi1ELb0EN4cute5tupleIJNS5_1CILi128EEENS7_ILi48EEENS7_ILi256EEEEEELi256ENS_6half_tEfNS_4arch4Sm80ELb0ELb1ELb0ELb1ELb1ELb1ELb1ELb0EEENS1_21CollectiveEpilogueFwdINS6_IJS8_SA_S9_EEENS6_IJNS7_ILi1EEESI_SI_EEESC_SE_Li256ELb1ELb1ELb0ELb0EEENS1_19SingleTileSchedulerILb1ELb0ELb1ELi128EEEEEEEEEvNT_6ParamsE) ;  /* 0xfffdadf00c000950 */ /* 0x000fea0003c3ffff */
        /* <DEDUP_REMOVED lines=109> */
.L_x_3204:
[----:B------:R-:W-:Y:S05]  /*258e0*/  BSYNC B0 ;  /* 0x0000000000007941 */ /* 0x000fea0003800000 */
.L_x_3203:
[----:B------:R-:W-:Y:S01]  /*258f0*/  IADD3 R2, R54, 0x40, RZ ;  /* 0x0000004036027810 */ /* 0x000fe20007ffe0ff */
[----:B-1----:R-:W-:Y:S02]  /*25900*/  IMAD.MOV.U32 R12, RZ, RZ, R146 ;  /* 0x000000ffff0c7224 */ /* 0x002fe400078e0092 */
[----:B------:R-:W-:Y:S01]  /*25910*/  IMAD.MOV.U32 R13, RZ, RZ, 0x0 ;  /* 0x00000000ff0d7424 */ /* 0x000fe200078e00ff */
[----:B------:R-:W-:-:S13]  /*25920*/  ISETP.GE.AND P0, PT, R2, R29, PT ;  /* 0x0000001d0200720c */ /* 0x000fda0003f06270 */
[----:B------:R-:W-:Y:S05]  /*25930*/  @P0 RET.REL.NODEC R12 `(_ZN7cutlass13device_kernelIN5flash19enable_sm80_to_sm89INS1_16FlashAttnFwdSm80INS1_25CollectiveMainloopFwdSm80ILi8ELi1ELb0EN4cute5tupleIJNS5_1CILi128EEENS7_ILi48EEENS7_ILi256EEEEEELi256ENS_6half_tEfNS_4arch4Sm80ELb0ELb1ELb0ELb1ELb1ELb1ELb1ELb0EEENS1_21CollectiveEpilogueFwdINS6_IJS8_SA_S9_EEENS6_IJNS7_ILi1EEESI_SI_EEESC_SE_Li256ELb1ELb1ELb0ELb0EEENS1_19SingleTileSchedulerILb1ELb0ELb1ELi128EEEEEEEEEvNT_6ParamsE) ;  /* 0xfffda6c00c000950 */ /* 0x000fea0003c3ffff */
        /* <DEDUP_REMOVED lines=105> */
[----:B------:R-:W-:Y:S05]  /*25fd0*/  RET.REL.NODEC R2 `(_ZN7cutlass13device_kernelIN5flash19enable_sm80_to_sm89INS1_16FlashAttnFwdSm80INS1_25CollectiveMainloopFwdSm80ILi8ELi1ELb0EN4cute5tupleIJNS5_1CILi128EEENS7_ILi48EEENS7_ILi256EEEEEELi256ENS_6half_tEfNS_4arch4Sm80ELb0ELb1ELb0ELb1ELb1ELb1ELb1ELb0EEENS1_21CollectiveEpilogueFwdINS6_IJS8_SA_S9_EEENS6_IJNS7_ILi1EEESI_SI_EEESC_SE_Li256ELb1ELb1ELb0ELb0EEENS1_19SingleTileSchedulerILb1ELb0ELb1ELi128EEEEEEEEEvNT_6ParamsE) ;  /* 0xfffda02002007950 */ /* 0x000fea0003c3ffff */
.L_x_3131:
        /* <DEDUP_REMOVED lines=8> */
.L_x_3132:
[----:B------:R-:W-:Y:S01]  /*26060*/  IMAD.MOV.U32 R184, RZ, RZ, R28 ;  /* 0x000000ffffb87224 */ /* 0x000fe200078e001c */
[----:B------:R-:W-:Y:S01]  /*26070*/  MOV R3, 0x181f ;  /* 0x0000181f00037802 */ /* 0x000fe20000000f00 */
[----:B------:R-:W-:Y:S01]  /*26080*/  IMAD.MOV.U32 R187, RZ, RZ, RZ ;  /* 0x000000ffffbb7224 */ /* 0x000fe200078e00ff */
[----:B------:R-:W-:Y:S02]  /*26090*/  MOV R189, 0xffffffff ;  /* 0xffffffff00bd7802 */ /* 0x000fe40000000f00 */
[----:B------:R-:W-:Y:S02]  /*260a0*/  MOV R2, 0x260c0 ;  /* 0x000260c000027802 */ /* 0x000fe40000000f00 */
[----:B-12---:R-:W-:Y:S05]  /*260b0*/  CALL.REL.NOINC `($__internal_16_$__cuda_sm70_shflsync_idx_p) ;  /* 0x00000ea000007944 */ /* 0x006fea0003c00000 */
[----:B------:R-:W-:Y:S01]  /*260c0*/  IMAD.MOV.U32 R184, RZ, RZ, R23 ;  /* 0x000000ffffb87224 */ /* 0x000fe200078e0017 */
[----:B------:R-:W-:Y:S01]  /*260d0*/  MOV R3, 0x181f ;  /* 0x0000181f00037802 */ /* 0x000fe20000000f00 */
[----:B------:R-:W-:Y:S01]  /*260e0*/  IMAD.MOV.U32 R187, RZ, RZ, RZ ;  /* 0x000000ffffbb7224 */ /* 0x000fe200078e00ff */
[----:B------:R-:W-:Y:S01]  /*260f0*/  MOV R12, R188 ;  /* 0x000000bc000c7202 */ /* 0x000fe20000000f00 */
[----:B------:R-:W-:Y:S01]  /*26100*/  IMAD.MOV.U32 R189, RZ, RZ, -0x1 ;  /* 0xffffffffffbd7424 */ /* 0x000fe200078e00ff */
[----:B------:R-:W-:-:S02]  /*26110*/  MOV R13, R11 ;  /* 0x0000000b000d7202 */ /* 0x000fc40000000f00 */
[----:B------:R-:W-:Y:S02]  /*26120*/  MOV R2, 0x26140 ;  /* 0x0002614000027802 */ /* 0x000fe40000000f00 */
[----:B------:R-:W-:Y:S05]  /*26130*/  CALL.REL.NOINC `($__internal_16_$__cuda_sm70_shflsync_idx_p) ;  /* 0x00000e2000007944 */ /* 0x000fea0003c00000 */
[----:B------:R-:W-:Y:S01]  /*26140*/  IMAD.MOV.U32 R14, RZ, RZ, R188 ;  /* 0x000000ffff0e7224 */ /* 0x000fe200078e00bc */
[----:B------:R-:W-:Y:S01]  /*26150*/  MOV R184, R38 ;  /* 0x0000002600b87202 */ /* 0x000fe20000000f00 */
[----:B------:R-:W-:Y:S01]  /*26160*/  IMAD.MOV.U32 R187, RZ, RZ, RZ ;  /* 0x000000ffffbb7224 */ /* 0x000fe200078e00ff */
[----:B------:R-:W-:Y:S01]  /*26170*/  MOV R3, 0x181f ;  /* 0x0000181f00037802 */ /* 0x000fe20000000f00 */
[----:B------:R-:W-:Y:S01]  /*26180*/  IMAD.MOV.U32 R189, RZ, RZ, -0x1 ;  /* 0xffffffffffbd7424 */ /* 0x000fe200078e00ff */
[----:B------:R-:W-:Y:S02]  /*26190*/  MOV R2, 0x261b0 ;  /* 0x000261b000027802 */ /* 0x000fe40000000f00 */
[----:B------:R-:W-:Y:S05]  /*261a0*/  CALL.REL.NOINC `($__internal_16_$__cuda_sm70_shflsync_idx_p) ;  /* 0x00000db000007944 */ /* 0x000fea0003c00000 */
[----:B------:R-:W-:Y:S01]  /*261b0*/  MOV R2, R188 ;  /* 0x000000bc00027202 */ /* 0x000fe20000000f00 */
[----:B------:R-:W-:Y:S05]  /*261c0*/  BRA `(.L_x_3206) ;  /* 0xffff69d000007947 */ /* 0x000fea000383ffff */
.L_x_3135:
[----:B------:R-:W-:Y:S01]  /*261d0*/  IMAD.MOV.U32 R184, RZ, RZ, R22 ;  /* 0x000000ffffb87224 */ /* 0x000fe200078e0016 */
[----:B------:R-:W-:Y:S01]  /*261e0*/  MOV R3, 0x181f ;  /* 0x0000181f00037802 */ /* 0x000fe20000000f00 */
[----:B------:R-:W-:Y:S01]  /*261f0*/  IMAD.MOV.U32 R187, RZ, RZ, 0x1 ;  /* 0x00000001ffbb7424 */ /* 0x000fe200078e00ff */
[----:B------:R-:W-:Y:S02]  /*26200*/  MOV R189, 0xffffffff ;  /* 0xffffffff00bd7802 */ /* 0x000fe40000000f00 */
[----:B------:R-:W-:-:S02]  /*26210*/  MOV R2, 0x26230 ;  /* 0x0002623000027802 */ /* 0x000fc40000000f00 */
[----:B---3--:R-:W-:Y:S05]  /*26220*/  CALL.REL.NOINC `($__internal_16_$__cuda_sm70_shflsync_idx_p) ;  /* 0x00000d3000007944 */ /* 0x008fea0003c00000 */
        /* <DEDUP_REMOVED lines=8> */
[----:B------:R-:W-:Y:S01]  /*262b0*/  IMAD.MOV.U32 R184, RZ, RZ, R23 ;  /* 0x000000ffffb87224 */ /* 0x000fe200078e0017 */
[----:B------:R-:W-:Y:S01]  /*262c0*/  MOV R3, 0x181f ;  /* 0x0000181f00037802 */ /* 0x000fe20000000f00 */
[----:B------:R-:W-:Y:S01]  /*262d0*/  IMAD.MOV.U32 R187, RZ, RZ, 0x1 ;  /* 0x00000001ffbb7424 */ /* 0x000fe200078e00ff */
[----:B------:R-:W-:Y:S01]  /*262e0*/  MOV R12, R188 ;  /* 0x000000bc000c7202 */ /* 0x000fe20000000f00 */
[----:B------:R-:W-:Y:S01]  /*262f0*/  IMAD.MOV.U32 R189, RZ, RZ, -0x1 ;  /* 0xffffffffffbd7424 */ /* 0x000fe200078e00ff */
[----:B------:R-:W-:-:S02]  /*26300*/  MOV R2, 0x26320 ;  /* 0x0002632000027802 */ /* 0x000fc40000000f00 */
[----:B------:R-:W-:Y:S05]  /*26310*/  CALL.REL.NOINC `($__internal_16_$__cuda_sm70_shflsync_idx_p) ;  /* 0x00000c4000007944 */ /* 0x000fea0003c00000 */
        /* <DEDUP_REMOVED lines=9> */
.L_x_3138:
[----:B------:R-:W-:Y:S01]  /*263b0*/  IMAD.MOV.U32 R184, RZ, RZ, R22 ;  /* 0x000000ffffb87224 */ /* 0x000fe200078e0016 */
[----:B------:R-:W-:Y:S01]  /*263c0*/  MOV R3, 0x181f ;  /* 0x0000181f00037802 */ /* 0x000fe20000000f00 */
[----:B------:R-:W-:Y:S01]  /*263d0*/  IMAD.MOV.U32 R187, RZ, RZ, 0x2 ;  /* 0x00000002ffbb7424 */ /* 0x000fe200078e00ff */
[----:B------:R-:W-:-:S02]  /*263e0*/  MOV R189, 0xffffffff ;  /* 0xffffffff00bd7802 */ /* 0x000fc40000000f00 */
[----:B------:R-:W-:Y:S02]  /*263f0*/  MOV R2, 0x26410 ;  /* 0x0002641000027802 */ /* 0x000fe40000000f00 */
[----:B------:R-:W-:Y:S05]  /*26400*/  CALL.REL.NOINC `($__internal_16_$__cuda_sm70_shflsync_idx_p) ;  /* 0x00000b5000007944 */ /* 0x000fea0003c00000 */
[----:B------:R-:W-:Y:S01]  /*26410*/  MOV R13, R188 ;  /* 0x000000bc000d7202 */ /* 0x000fe20000000f00 */
[----:B------:R-:W-:Y:S05]  /*26420*/  BRA `(.L_x_3208) ;  /* 0xffff72f000007947 */ /* 0x000fea000383ffff */
.L_x_3139:
[----:B------:R-:W-:Y:S01]  /*26430*/  IMAD.MOV.U32 R184, RZ, RZ, R28 ;  /* 0x000000ffffb87224 */ /* 0x000fe200078e001c */
[----:B------:R-:W-:Y:S01]  /*26440*/  MOV R3, 0x181f ;  /* 0x0000181f00037802 */ /* 0x000fe20000000f00 */
[----:B------:R-:W-:Y:S01]  /*26450*/  IMAD.MOV.U32 R187, RZ, RZ, 0x2 ;  /* 0x00000002ffbb7424 */ /* 0x000fe200078e00ff */
[----:B------:R-:W-:Y:S02]  /*26460*/  MOV R189, 0xffffffff ;  /* 0xffffffff00bd7802 */ /* 0x000fe40000000f00 */
[----:B------:R-:W-:Y:S02]  /*26470*/  MOV R2, 0x26490 ;  /* 0x0002649000027802 */ /* 0x000fe40000000f00 */
[----:B-12---:R-:W-:Y:S05]  /*26480*/  CALL.REL.NOINC `($__internal_16_$__cuda_sm70_shflsync_idx_p) ;  /* 0x00000ad000007944 */ /* 0x006fea0003c00000 */
[----:B------:R-:W-:Y:S01]  /*26490*/  IMAD.MOV.U32 R184, RZ, RZ, R23 ;  /* 0x000000ffffb87224 */ /* 0x000fe200078e0017 */
[----:B------:R-:W-:Y:S01]  /*264a0*/  MOV R187, 0x2 ;  /* 0x0000000200bb7802 */ /* 0x000fe20000000f00 */
[----:B------:R-:W-:Y:S01]  /*264b0*/  IMAD.MOV.U32 R3, RZ, RZ, 0x181f ;  /* 0x0000181fff037424 */ /* 0x000fe200078e00ff */
[----:B------:R-:W-:Y:S01]  /*264c0*/  MOV R189, 0xffffffff ;  /* 0xffffffff00bd7802 */ /* 0x000fe20000000f00 */
[----:B------:R-:W-:Y:S01]  /*264d0*/  IMAD.MOV.U32 R12, RZ, RZ, R188 ;  /* 0x000000ffff0c7224 */ /* 0x000fe200078e00bc */
        /* <DEDUP_REMOVED lines=11> */
.L_x_3142:
[----:B------:R-:W-:Y:S01]  /*26590*/  IMAD.MOV.U32 R184, RZ, RZ, R22 ;  /* 0x000000ffffb87224 */ /* 0x000fe200078e0016 */
[----:B------:R-:W-:Y:S01]  /*265a0*/  MOV R3, 0x181f ;  /* 0x0000181f00037802 */ /* 0x000fe20000000f00 */
[----:B------:R-:W-:Y:S01]  /*265b0*/  IMAD.MOV.U32 R187, RZ, RZ, 0x3 ;  /* 0x00000003ffbb7424 */ /* 0x000fe200078e00ff */
[----:B------:R-:W-:-:S02]  /*265c0*/  MOV R189, 0xffffffff ;  /* 0xffffffff00bd7802 */ /* 0x000fc40000000f00 */
[----:B------:R-:W-:Y:S02]  /*265d0*/  MOV R2, 0x265f0 ;  /* 0x000265f000027802 */ /* 0x000fe40000000f00 */
[----:B---3--:R-:W-:Y:S05]  /*265e0*/  CALL.REL.NOINC `($__internal_16_$__cuda_sm70_shflsync_idx_p) ;  /* 0x0000097000007944 */ /* 0x008fea0003c00000 */
[----:B------:R-:W-:Y:S01]  /*265f0*/  MOV R13, R188 ;  /* 0x000000bc000d7202 */ /* 0x000fe20000000f00 */
[----:B------:R-:W-:Y:S05]  /*26600*/  BRA `(.L_x_3210) ;  /* 0xffff76e000007947 */ /* 0x000fea000383ffff */
.L_x_3143:
[----:B------:R-:W-:Y:S01]  /*26610*/  IMAD.MOV.U32 R184, RZ, RZ, R28 ;  /* 0x000000ffffb87224 */ /* 0x000fe200078e001c */
[----:B------:R-:W-:Y:S01]  /*26620*/  MOV R3, 0x181f ;  /* 0x0000181f00037802 */ /* 0x000fe20000000f00 */
[----:B------:R-:W-:Y:S01]  /*26630*/  IMAD.MOV.U32 R187, RZ, RZ, 0x3 ;  /* 0x00000003ffbb7424 */ /* 0x000fe200078e00ff */
[----:B------:R-:W-:Y:S02]  /*26640*/  MOV R189, 0xffffffff ;  /* 0xffffffff00bd7802 */ /* 0x000fe40000000f00 */
[----:B------:R-:W-:Y:S02]  /*26650*/  MOV R2, 0x26670 ;  /* 0x0002667000027802 */ /* 0x000fe40000000f00 */
[----:B-123--:R-:W-:Y:S05]  /*26660*/  CALL.REL.NOINC `($__internal_16_$__cuda_sm70_shflsync_idx_p) ;  /* 0x000008f000007944 */ /* 0x00efea0003c00000 */
        /* <DEDUP_REMOVED lines=16> */
.L_x_3176:
        /* <DEDUP_REMOVED lines=8> */
.L_x_3177:
        /* <DEDUP_REMOVED lines=23> */
.L_x_3180:
        /* <DEDUP_REMOVED lines=29> */
.L_x_3183:
        /* <DEDUP_REMOVED lines=8> */
.L_x_3184:
        /* <DEDUP_REMOVED lines=9> */
[----:B------:R-:W-:Y:S01]  /*26c40*/  MOV R12, R188 ;  /* 0x000000bc000c7202 */ /* 0x000fe20000000f00 */
[----:B------:R-:W-:Y:S01]  /*26c50*/  IMAD.MOV.U32 R189, RZ, RZ, -0x1 ;  /* 0xffffffffffbd7424 */ /* 0x000fe200078e00ff */
[----:B------:R-:W-:-:S02]  /*26c60*/  MOV R13, R11 ;  /* 0x0000000b000d7202 */ /* 0x000fc40000000f00 */
[----:B------:R-:W-:Y:S02]  /*26c70*/  MOV R2, 0x26c90 ;  /* 0x00026c9000027802 */ /* 0x000fe40000000f00 */
[----:B------:R-:W-:Y:S05]  /*26c80*/  CALL.REL.NOINC `($__internal_16_$__cuda_sm70_shflsync_idx_p) ;  /* 0x000002d000007944 */ /* 0x000fea0003c00000 */
        /* <DEDUP_REMOVED lines=9> */
.L_x_3187:
[----:B------:R-:W-:Y:S01]  /*26d20*/  IMAD.MOV.U32 R184, RZ, RZ, R18 ;  /* 0x000000ffffb87224 */ /* 0x000fe200078e0012 */
[----:B------:R-:W-:Y:S01]  /*26d30*/  MOV R3, 0x181f ;  /* 0x0000181f00037802 */ /* 0x000fe20000000f00 */
[----:B------:R-:W-:Y:S01]  /*26d40*/  IMAD.MOV.U32 R187, RZ, RZ, 0x3 ;  /* 0x00000003ffbb7424 */ /* 0x000fe200078e00ff */
[----:B------:R-:W-:Y:S02]  /*26d50*/  MOV R189, 0xffffffff ;  /* 0xffffffff00bd7802 */ /* 0x000fe40000000f00 */
[----:B------:R-:W-:-:S02]  /*26d60*/  MOV R2, 0x26d80 ;  /* 0x00026d8000027802 */ /* 0x000fc40000000f00 */
[----:B---3--:R-:W-:Y:S05]  /*26d70*/  CALL.REL.NOINC `($__internal_16_$__cuda_sm70_shflsync_idx_p) ;  /* 0x000001e000007944 */ /* 0x008fea0003c00000 */
[----:B------:R-:W-:Y:S01]  /*26d80*/  MOV R13, R188 ;  /* 0x000000bc000d7202 */ /* 0x000fe20000000f00 */
[----:B------:R-:W-:Y:S05]  /*26d90*/  BRA `(.L_x_3217) ;  /* 0xffffb5a000007947 */ /* 0x000fea000383ffff */
.L_x_3188:
[----:B------:R-:W-:Y:S01]  /*26da0*/  IMAD.MOV.U32 R184, RZ, RZ, R24 ;  /* 0x000000ffffb87224 */ /* 0x000fe200078e0018 */
[----:B------:R-:W-:Y:S01]  /*26db0*/  MOV R3, 0x181f ;  /* 0x0000181f00037802 */ /* 0x000fe20000000f00 */
[----:B------:R-:W-:Y:S01]  /*26dc0*/  IMAD.MOV.U32 R187, RZ, RZ, 0x3 ;  /* 0x00000003ffbb7424 */ /* 0x000fe200078e00ff */
[----:B------:R-:W-:-:S02]  /*26dd0*/  MOV R189, 0xffffffff ;  /* 0xffffffff00bd7802 */ /* 0x000fc40000000f00 */
[----:B------:R-:W-:Y:S02]  /*26de0*/  MOV R2, 0x26e00 ;  /* 0x00026e0000027802 */ /* 0x000fe40000000f00 */
[----:B-123--:R-:W-:Y:S05]  /*26df0*/  CALL.REL.NOINC `($__internal_16_$__cuda_sm70_shflsync_idx_p) ;  /* 0x0000016000007944 */ /* 0x00efea0003c00000 */
[----:B------:R-:W-:Y:S01]  /*26e00*/  IMAD.MOV.U32 R184, RZ, RZ, R19 ;  /* 0x000000ffffb87224 */ /* 0x000fe200078e0013 */
[----:B------:R-:W-:Y:S01]  /*26e10*/  MOV R187, 0x3 ;  /* 0x0000000300bb7802 */ /* 0x000fe20000000f00 */
[----:B------:R-:W-:Y:S01]  /*26e20*/  IMAD.MOV.U32 R3, RZ, RZ, 0x181f ;  /* 0x0000181fff037424 */ /* 0x000fe200078e00ff */
[----:B------:R-:W-:Y:S01]  /*26e30*/  MOV R189, 0xffffffff ;  /* 0xffffffff00bd7802 */ /* 0x000fe20000000f00 */
[----:B------:R-:W-:Y:S01]  /*26e40*/  IMAD.MOV.U32 R12, RZ, RZ, R188 ;  /* 0x000000ffff0c7224 */ /* 0x000fe200078e00bc */
[----:B------:R-:W-:Y:S02]  /*26e50*/  MOV R2, 0x26e70 ;  /* 0x00026e7000027802 */ /* 0x000fe40000000f00 */
        /* <DEDUP_REMOVED lines=10> */
        .weak           $__internal_15_$__cuda_sm70_shflsync_bfly_p
        .type           $__internal_15_$__cuda_sm70_shflsync_bfly_p,@function
        .size           $__internal_15_$__cuda_sm70_shflsync_bfly_p,($__internal_16_$__cuda_sm70_shflsync_idx_p - $__internal_15_$__cuda_sm70_shflsync_bfly_p)
$__internal_15_$__cuda_sm70_shflsync_bfly_p:
[----:B------:R-:W-:Y:S02]  /*26f00*/  MOV R154, 0xffffffff ;  /* 0xffffffff009a7802 */ /* 0x000fe40000000f00 */
[----:B------:R-:W-:-:S02]  /*26f10*/  MOV R3, 0x1f ;  /* 0x0000001f00037802 */ /* 0x000fc40000000f00 */
[----:B------:R-:W-:Y:S04]  /*26f20*/  WARPSYNC R154 ;  /* 0x0000009a00007348 */ /* 0x000fe80003800000 */
[----:B------:R1:W2:Y:S02]  /*26f30*/  SHFL.BFLY PT, R0, R4, R0, R3 ;  /* 0x0c00000004007389 */ /* 0x0002a400000e0003 */
[----:B-1----:R-:W-:-:S04]  /*26f40*/  MOV R3, 0x0 ;  /* 0x0000000000037802 */ /* 0x002fc80000000f00 */
[----:B--2---:R-:W-:Y:S05]  /*26f50*/  RET.REL.NODEC R2 `(_ZN7cutlass13device_kernelIN5flash19enable_sm80_to_sm89INS1_16FlashAttnFwdSm80INS1_25CollectiveMainloopFwdSm80ILi8ELi1ELb0EN4cute5tupleIJNS5_1CILi128EEENS7_ILi48EEENS7_ILi256EEEEEELi256ENS_6half_tEfNS_4arch4Sm80ELb0ELb1ELb0ELb1ELb1ELb1ELb1ELb0EEENS1_21CollectiveEpilogueFwdINS6_IJS8_SA_S9_EEENS6_IJNS7_ILi1EEESI_SI_EEESC_SE_Li256ELb1ELb1ELb0ELb0EEENS1_19SingleTileSchedulerILb1ELb0ELb1ELi128EEEEEEEEEvNT_6ParamsE) ;  /* 0xfffd90a002007950 */ /* 0x004fea0003c3ffff */
        .weak           $__internal_16_$__cuda_sm70_shflsync_idx_p
        .type           $__internal_16_$__cuda_sm70_shflsync_idx_p,@function
        .size           $__internal_16_$__cuda_sm70_shflsync_idx_p,(.L_x_3580 - $__internal_16_$__cuda_sm70_shflsync_idx_p)
$__internal_16_$__cuda_sm70_shflsync_idx_p:
[----:B------:R-:W-:Y:S04]  /*26f60*/  WARPSYNC R189 ;  /* 0x000000bd00007348 */ /* 0x000fe80003800000 */
[----:B------:R1:W2:Y:S02]  /*26f70*/  SHFL.IDX PT, R188, R184, R187, R3 ;  /* 0x000000bbb8bc7389 */ /* 0x0002a400000e0003 */
[----:B-1----:R-:W-:-:S04]  /*26f80*/  MOV R3, 0x0 ;  /* 0x0000000000037802 */ /* 0x002fc80000000f00 */
[----:B--2---:R-:W-:Y:S05]  /*26f90*/  RET.REL.NODEC R2 `(_ZN7cutlass13device_kernelIN5flash19enable_sm80_to_sm89INS1_16FlashAttnFwdSm80INS1_25CollectiveMainloopFwdSm80ILi8ELi1ELb0EN4cute5tupleIJNS5_1CILi128EEENS7_ILi48EEENS7_ILi256EEEEEELi256ENS_6half_tEfNS_4arch4Sm80ELb0ELb1ELb0ELb1ELb1ELb1ELb1ELb0EEENS1_21CollectiveEpilogueFwdINS6_IJS8_SA_S9_EEENS6_IJNS7_ILi1EEESI_SI_EEESC_SE_Li256ELb1ELb1ELb0ELb0EEENS1_19SingleTileSchedulerILb1ELb0ELb1ELi128EEEEEEEEEvNT_6ParamsE) ;  /* 0xfffd906002007950 */ /* 0x004fea0003c3ffff */
.L_x_3219:
        /* <DEDUP_REMOVED lines=14> */
.L_x_3580:


//--------------------- .text._ZN7cutlass13device_kernelIN5flash19enable_sm80_to_sm89INS1_16FlashAttnFwdSm80INS1_25CollectiveMainloopFwdSm80ILi8ELi1ELb0EN4cute5tupleIJNS5_1CILi128EEENS7_ILi96EEENS7_ILi256EEEEEELi256ENS_6half_tEfNS_4arch4Sm80ELb1ELb0ELb0ELb0ELb1ELb0ELb1ELb0EEENS1_21CollectiveEpilogueFwdINS6_IJS8_SA_S9_EEENS6_IJNS7_ILi1EEESI_SI_EEESC_SE_Li256ELb0ELb1ELb0ELb0EEENS1_30DynamicPersistentTileSchedulerILi256ELi256ELb0ELb1ELb0EEEEEEEEEvNT_6ParamsE --------------------------
	.section	.text._ZN7cutlass13device_kernelIN5flash19enable_sm80_to_sm89INS1_16FlashAttnFwdSm80INS1_25CollectiveMainloopFwdSm80ILi8ELi1ELb0EN4cute5tupleIJNS5_1CILi128EEENS7_ILi96EEENS7_ILi256EEEEEELi256ENS_6half_tEfNS_4arch4Sm80ELb1ELb0ELb0ELb0ELb1ELb0ELb1ELb0EEENS1_21CollectiveEpilogueFwdINS6_IJS8_SA_S9_EEENS6_IJNS7_ILi1EEESI_SI_EEESC_SE_Li256ELb0ELb1ELb0ELb0EEENS1_30DynamicPersistentTileSchedulerILi256ELi256ELb0ELb1ELb0EEEEEEEEEvNT_6ParamsE,"ax",@progbits
	.sectioninfo	@"SHI_REGISTERS=255"
	.align	128
.text._ZN7cutlass13device_kernelIN5flash19enable_sm80_to_sm89INS1_16FlashAttnFwdSm80INS1_25CollectiveMainloopFwdSm80ILi8ELi1ELb0EN4cute5tupleIJNS5_1CILi128EEENS7_ILi96EEENS7_ILi256EEEEEELi256ENS_6half_tEfNS_4arch4Sm80ELb1ELb0ELb0ELb0ELb1ELb0ELb1ELb0EEENS1_21CollectiveEpilogueFwdINS6_IJS8_SA_S9_EEENS6_IJNS7_ILi1EEESI_SI_EEESC_SE_Li256ELb0ELb1ELb0ELb0EEENS1_30DynamicPersistentTileSchedulerILi256ELi256ELb0ELb1ELb0EEEEEEEEEvNT_6ParamsE:
        .type           _ZN7cutlass13device_kernelIN5flash19enable_sm80_to_sm89INS1_16FlashAttnFwdSm80INS1_25CollectiveMainloopFwdSm80ILi8ELi1ELb0EN4cute5tupleIJNS5_1CILi128EEENS7_ILi96EEENS7_ILi256EEEEEELi256ENS_6half_tEfNS_4arch4Sm80ELb1ELb0ELb0ELb0ELb1ELb0ELb1ELb0EEENS1_21CollectiveEpilogueFwdINS6_IJS8_SA_S9_EEENS6_IJNS7_ILi1EEESI_SI_EEESC_SE_Li256ELb0ELb1ELb0ELb0EEENS1_30DynamicPersistentTileSchedulerILi256ELi256ELb0ELb1ELb0EEEEEEEEEvNT_6ParamsE,@function
        .size           _ZN7cutlass13device_kernelIN5flash19enable_sm80_to_sm89INS1_16FlashAttnFwdSm80INS1_25CollectiveMainloopFwdSm80ILi8ELi1ELb0EN4cute5tupleIJNS5_1CILi128EEENS7_ILi96EEENS7_ILi256EEEEEELi256ENS_6half_tEfNS_4arch4Sm80ELb1ELb0ELb0ELb0ELb1ELb0ELb1ELb0EEENS1_21CollectiveEpilogueFwdINS6_IJS8_SA_S9_EEENS6_IJNS7_ILi1EEESI_SI_EEESC_SE_Li256ELb0ELb1ELb0ELb0EEENS1_30DynamicPersistentTileSchedulerILi256ELi256ELb0ELb1ELb0EEEEEEEEEvNT_6ParamsE,(.L_x_3584 - _ZN7cutlass13device_kernelIN5flash19enable_sm80_to_sm89INS1_16FlashAttnFwdSm80INS1_25CollectiveMainloopFwdSm80ILi8ELi1ELb0EN4cute5tupleIJNS5_1CILi128EEENS7_ILi96EEENS7_ILi256EEEEEELi256ENS_6half_tEfNS_4arch4Sm80ELb1ELb0ELb0ELb0ELb1ELb0ELb1ELb0EEENS1_21CollectiveEpilogueFwdINS6_IJS8_SA_S9_EEENS6_IJNS7_ILi1EEESI_SI_EEESC_SE_Li256ELb0ELb1ELb0ELb0EEENS1_30DynamicPersistentTileSchedulerILi256ELi256ELb0ELb1ELb0EEEEEEEEEvNT_6ParamsE)
        .other          _ZN7cutlass13device_kernelIN5flash19enable_sm80_to_sm89INS1_16FlashAttnFwdSm80INS1_25CollectiveMainloopFwdSm80ILi8ELi1ELb0EN4cute5tupleIJNS5_1CILi128EEENS7_ILi96EEENS7_ILi256EEEEEELi256ENS_6half_tEfNS_4arch4Sm80ELb1ELb0ELb0ELb0ELb1ELb0ELb1ELb0EEENS1_21CollectiveEpilogueFwdINS6_IJS8_SA_S9_EEENS6_IJNS7_ILi1EEESI_SI_EEESC_SE_Li256ELb0ELb1ELb0ELb0EEENS1_30DynamicPersistentTileSchedulerILi256ELi256ELb0ELb1ELb0EEEEEEEEEvNT_6ParamsE,@"STO_CUDA_ENTRY STV_DEFAULT"
_ZN7cutlass13device_kernelIN5flash19enable_sm80_to_sm89INS1_16FlashAttnFwdSm80INS1_25CollectiveMainloopFwdSm80ILi8ELi1ELb0EN4cute5tupleIJNS5_1CILi128EEENS7_ILi96EEENS7_ILi256EEEEEELi256ENS_6half_tEfNS_4arch4Sm80ELb1ELb0ELb0ELb0ELb1ELb0ELb1ELb0EEENS1_21CollectiveEpilogueFwdINS6_IJS8_SA_S9_EEENS6_IJNS7_ILi1EEESI_SI_EEESC_SE_Li256ELb0ELb1ELb0ELb0EEENS1_30DynamicPersistentTileSchedulerILi256ELi256ELb0ELb1ELb0EEEEEEEEEvNT_6ParamsE:
        /* <DEDUP_REMOVED lines=82> */
[----:B------:R-:W-:Y:S02]  /*0520*/  IADD3 R252, R245, 0x40, RZ ;  /* 0x00000040f5fc7810 */ /* 0x000fe40007ffe0ff */
[----:B------:R-:W-:Y:S01]  /*0530*/  R2P PR, R7, 0x6 ;  /* 0x0000000607007804 */ /* 0x000fe20000000000 */
[----:B------:R-:W-:Y:S01]  /*0540*/  IMAD.IADD R4, R2, 0x1, R0 ;  /* 0x0000000102047824 */ /* 0x000fe200078e0200 */
[----:B------:R-:W-:Y:S02]  /*0550*/  LEA.HI R0, R13, R19, RZ, 0x7 ;  /* 0x000000130d007211 */ /* 0x000fe400078f38ff */
[----:B------:R-:W-:Y:S02]  /*0560*/  IADD3 R251, R245, 0x80, RZ ;  /* 0x00000080f5fb7810 */ /* 0x000fe40007ffe0ff */
[----:B------:R-:W-:Y:S01]  /*0570*/  SHF.R.S32.HI R2, RZ, 0x7, R0 ;  /* 0x00000007ff027819 */ /* 0x000fe20000011400 */
[----:B------:R-:W-:Y:S01]  /*0580*/  IMAD R0, R17, 0x20, R18 ;  /* 0x0000002011007824 */ /* 0x000fe200078e0212 */
[----:B------:R-:W-:-:S02]  /*0590*/  IADD3 R2, R245, 0xc0, RZ ;  /* 0x000000c0f5027810 */ /* 0x000fc40007ffe0ff */
[CC--:B------:R-:W-:Y:S02]  /*05a0*/  IADD3 R239, R5.reuse, R232.reuse, R239 ;  /* 0x000000e805ef7210 */ /* 0x0c0fe40007ffe0ef */
[----:B------:R1:W-:Y:S01]  /*05b0*/  STL [R1+0x10], R0 ;  /* 0x0000100001007387 */ /* 0x0003e20000100800 */
[----:B------:R-:W-:Y:S02]  /*05c0*/  LOP3.LUT R232, R5, R232, RZ, 0xfc, !PT ;  /* 0x000000e805e87212 */ /* 0x000fe400078efcff */
        /* <DEDUP_REMOVED lines=24> */
[----:B------:R-:W-:Y:S01]  /*0750*/  IMAD.IADD R240, R239, 0x1, R233 ;  /* 0x00000001eff07824 */ /* 0x000fe200078e02e9 */
        /* <DEDUP_REMOVED lines=21> */
.L_x_3293:
        /* <DEDUP_REMOVED lines=19> */
.L_x_3221:
[----:B------:R-:W-:-:S04]  /*09e0*/  MOV R0, c[0x0][0x554] ;  /* 0x0001550000007a02 */ /* 0x000fc80000000f00 */
[----:B------:R-:W-:Y:S02]  /*09f0*/  ISETP.NE.AND P0, PT, R0, 0x1, PT ;  /* 0x000000010000780c */ /* 0x000fe40003f05270 */
[----:B------:R-:W-:-:S11]  /*0a00*/  MOV R0, R2 ;  /* 0x0000000200007202 */ /* 0x000fd60000000f00 */
[----:B------:R-:W-:-:S05]  /*0a10*/  @P0 IMAD.HI.U32 R4, R2, c[0x0][0x558], RZ ;  /* 0x0001560002040a27 */ /* 0x000fca00078e00ff */
[----:B------:R-:W-:-:S05]  /*0a20*/  @P0 SHF.R.U32.HI R0, RZ, c[0x0][0x55c], R4 ;  /* 0x00015700ff000a19 */ /* 0x000fca0000011604 */
[----:B------:R-:W-:Y:S02]  /*0a30*/  IMAD R4, R0, c[0x0][0x554], RZ ;  /* 0x0001550000047a24 */ /* 0x000fe400078e02ff */
.L_x_3222:
[----:B------:R-:W-:Y:S05]  /*0a40*/  BSYNC B0 ;  /* 0x0000000000007941 */ /* 0x000fea0003800000 */
.L_x_3220:
        /* <DEDUP_REMOVED lines=85> */
[----:B------:R-:W-:Y:S01]  /*0fa0*/  IMAD.MOV.U32 R162, RZ, RZ, RZ ;  /* 0x000000ffffa27224 */ /* 0x000fe200078e00ff */
[----:B------:R-:W-:Y:S01]  /*0fb0*/  CS2R R46, SRZ ;  /* 0x00000000002e7805 */ /* 0x000fe2000001ff00 */
[----:B------:R-:W-:Y:S01]  /*0fc0*/  MOV R158, RZ ;  /* 0x000000ff009e7202 */ /* 0x000fe20000000f00 */
[----:B------:R-:W-:Y:S01]  /*0fd0*/  CS2R R48, SRZ ;  /* 0x0000000000307805 */ /* 0x000fe2000001ff00 */
        /* <DEDUP_REMOVED lines=45> */
[----:B------:R-:W-:-:S05]  /*12b0*/  @P0 MOV R2, 0x4 ;  /* 0x0000000400020802 */ /* 0x000fca0000000f00 */
[----:B------:R-:W-:-:S05]  /*12c0*/  @P0 IMAD.WIDE R2, R12, R2, c[0x0][0x340] ;  /* 0x0000d0000c020625 */ /* 0x000fca00078e0202 */
[----:B------:R1:W5:Y:S01]  /*12d0*/  @P0 LDG.E R14, [R2.64] ;  /* 0x00000006020e0981 */ /* 0x000362000c1e1900 */
[----:B------:R-:W-:Y:S02]  /*12e0*/  SHF.R.S32.HI R15, RZ, 0x1f, R52 ;  /* 0x0000001fff0f7819 */ /* 0x000fe40000011434 */
[----:B------:R-:W-:Y:S02]  /*12f0*/  SHF.R.S32.HI R6, RZ, 0x1f, R12 ;  /* 0x0000001fff067819 */ /* 0x000fe4000001140c */
[----:B------:R-:W-:Y:S01]  /*1300*/  ISETP.GE.AND P6, PT, R245, c[0x0][0x198], PT ;  /* 0x00006600f5007a0c */ /* 0x000fe20003fc6270 */
[----:B------:R-:W-:Y:S01]  /*1310*/  IMAD R0, R15, c[0x0][0x1b8], RZ ;  /* 0x00006e000f007a24 */ /* 0x000fe200078e02ff */
[----:B------:R-:W-:Y:S02]  /*1320*/  ISETP.GE.AND P5, PT, R252, c[0x0][0x198], PT ;  /* 0x00006600fc007a0c */ /* 0x000fe40003fa6270 */
[----:B------:R-:W-:Y:S01]  /*1330*/  ISETP.GE.AND P4, PT, R251, c[0x0][0x198], PT ;  /* 0x00006600fb007a0c */ /* 0x000fe20003f86270 */
[----:B------:R-:W-:-:S02]  /*1340*/  IMAD R5, R52, c[0x0][0x1bc], R0 ;  /* 0x00006f0034057a24 */ /* 0x000fc400078e0200 */
        /* <DEDUP_REMOVED lines=8> */
[----:B--2---:R-:W-:-:S05]  /*13d0*/  IADD3 R4, R54, R55, RZ ;  /* 0x0000003736047210 */ /* 0x004fca0007ffe0ff */
[----:B------:R-:W-:-:S04]  /*13e0*/  @P2 IMAD.HI.U32 R7, R4, c[0x0][0x2c8], RZ ;  /* 0x0000b20004072a27 */ /* 0x000fc800078e00ff */
        /* <DEDUP_REMOVED lines=19> */
.L_x_3294:
[----:B------:R-:W-:Y:S05]  /*1520*/  BRA.DIV ~URZ, `(.L_x_3225) ;  /* 0x00012f827f007947 */ /* 0x000fea000b800000 */
[----:B------:R3:W4:Y:S02]  /*1530*/  SHFL.IDX PT, R0, R13, RZ, 0x181f ;  /* 0x00181fff0d007589 */ /* 0x00072400000e0000 */
.L_x_3295:
        /* <DEDUP_REMOVED lines=11> */
[----:B------:R-:W-:Y:S02]  /*15f0*/  SHF.R.S32.HI R2, RZ, 0x1f, R245 ;  /* 0x0000001fff027819 */ /* 0x000fe400000114f5 */
[CC--:B----4-:R-:W-:Y:S02]  /*1600*/  LEA R10, P0, R245.reuse, R0.reuse, 0x1 ;  /* 0x00000000f50a7211 */ /* 0x0d0fe400078008ff */
[----:B------:R-:W-:Y:S02]  /*1610*/  LEA R8, P2, R252, R0, 0x1 ;  /* 0x00000000fc087211 */ /* 0x000fe400078408ff */
[C---:B--2---:R-:W-:Y:S02]  /*1620*/  LEA.HI.X R11, R245.reuse, R4, R2, 0x1, P0 ;  /* 0x00000004f50b7211 */ /* 0x044fe400000f0c02 */
[----:B------:R-:W-:Y:S02]  /*1630*/  SHF.R.S32.HI R2, RZ, 0x1f, R252 ;  /* 0x0000001fff027819 */ /* 0x000fe400000114fc */
[C---:B------:R-:W-:Y:S01]  /*1640*/  IADD3 R17, R245.reuse, 0xc0, RZ ;  /* 0x000000c0f5117810 */ /* 0x040fe20007ffe0ff */
[----:B------:R-:W-:Y:S01]  /*1650*/  @!PT LDS RZ, [RZ] ;  /* 0x00000000fffff984 */ /* 0x000fe20000000800 */
[----:B------:R-:W-:Y:S01]  /*1660*/  @!PT LDS RZ, [RZ] ;  /* 0x00000000fffff984 */ /* 0x000fe20000000800 */
[----:B------:R-:W-:Y:S01]  /*1670*/  @!PT LDS RZ, [RZ] ;  /* 0x00000000fffff984 */ /* 0x000fe20000000800 */
[----:B------:R1:W-:Y:S01]  /*1680*/  LDGSTS.E.BYPASS.LTC128B.128 [R243+0x18100], [R10.64], !P6 ;  /* 0x181000000af37fae */ /* 0x0003e2000f101d46 */
[----:B------:R-:W-:-:S02]  /*1690*/  IADD3 R18, R245, 0xc0, RZ ;  /* 0x000000c0f5127810 */ /* 0x000fc40007ffe0ff */
[----:B------:R-:W-:Y:S02]  /*16a0*/  LEA R6, P1, R251, R0, 0x1 ;  /* 0x00000000fb067211 */ /* 0x000fe400078208ff */
[----:B------:R-:W-:Y:S02]  /*16b0*/  SHF.R.S32.HI R19, RZ, 0x1f, R251 ;  /* 0x0000001fff137819 */ /* 0x000fe400000114fb */
[----:B------:R-:W-:Y:S02]  /*16c0*/  LEA.HI.X R9, R252, R4, R2, 0x1, P2 ;  /* 0x00000004fc097211 */ /* 0x000fe400010f0c02 */
[----:B------:R-:W-:Y:S02]  /*16d0*/  SHF.R.S32.HI R18, RZ, 0x1f, R18 ;  /* 0x0000001fff127819 */ /* 0x000fe40000011412 */
[----:B------:R-:W-:Y:S01]  /*16e0*/  LEA R2, P0, R17, R0, 0x1 ;  /* 0x0000000011027211 */ /* 0x000fe200078008ff */
[----:B------:R1:W-:Y:S01]  /*16f0*/  LDGSTS.E.BYPASS.LTC128B.128 [R243+0x1c100], [R8.64], !P5 ;  /* 0x1c10000008f37fae */ /* 0x0003e2000e901d46 */
[----:B------:R-:W-:-:S02]  /*1700*/  LEA.HI.X R7, R251, R4, R19, 0x1, P1 ;  /* 0x00000004fb077211 */ /* 0x000fc400008f0c13 */
[----:B------:R-:W-:-:S03]  /*1710*/  LEA.HI.X R3, R17, R4, R18, 0x1, P0 ;  /* 0x0000000411037211 */ /* 0x000fc600000f0c12 */
[----:B------:R1:W-:Y:S04]  /*1720*/  LDGSTS.E.BYPASS.LTC128B.128 [R243+0x20100], [R6.64], !P4 ;  /* 0x2010000006f37fae */ /* 0x0003e8000e101d46 */
[----:B------:R1:W-:Y:S02]  /*1730*/  LDGSTS.E.BYPASS.LTC128B.128 [R243+0x24100], [R2.64], !P3 ;  /* 0x2410000002f37fae */ /* 0x0003e4000d901d46 */
.L_x_3227:
[----:B------:R-:W-:Y:S05]  /*1740*/  BSYNC B0 ;  /* 0x0000000000007941 */ /* 0x000fea0003800000 */
.L_x_3226:
[----:B------:R-:W-:Y:S05]  /*1750*/  BRA.DIV ~URZ, `(.L_x_3228) ;  /* 0x00012dc27f007947 */ /* 0x000fea000b800000 */
[----:B--2---:R2:W3:Y:S04]  /*1760*/  SHFL.IDX PT, R4, R5, 0x1, 0x181f ;  /* 0x00381f0005047f89 */ /* 0x0044e800000e0000 */
[----:B----4-:R2:W4:Y:S02]  /*1770*/  SHFL.IDX PT, R0, R13, 0x1, 0x181f ;  /* 0x00381f000d007f89 */ /* 0x01052400000e0000 */
.L_x_3296:
[----:B-1----:R-:W-:Y:S01]  /*1780*/  IADD3 R2, R12, 0x20, RZ ;  /* 0x000000200c027810 */ /* 0x002fe20007ffe0ff */
[----:B------:R-:W-:Y:S03]  /*1790*/  BSSY B0, `(.L_x_3229) ;  /* 0x0000018000007945 */ /* 0x000fe60003800000 */
[----:B------:R-:W-:-:S13]  /*17a0*/  ISETP.GE.AND P0, PT, R2, R16, PT ;  /* 0x000000100200720c */ /* 0x000fda0003f06270 */
[----:B------:R-:W-:Y:S05]  /*17b0*/  @P0 BRA `(.L_x_3230) ;  /* 0x0000015000000947 */ /* 0x000fea0003800000 */
[----:B------:R-:W-:Y:S02]  /*17c0*/  SHF.R.S32.HI R3, RZ, 0x1f, R245 ;  /* 0x0000001fff037819 */ /* 0x000fe400000114f5 */
[C---:B----4-:R-:W-:Y:S02]  /*17d0*/  LEA R10, P0, R245.reuse, R0, 0x1 ;  /* 0x00000000f50a7211 */ /* 0x050fe400078008ff */
[C---:B------:R-:W-:Y:S02]  /*17e0*/  IADD3 R17, R245.reuse, 0xc0, RZ ;  /* 0x000000c0f5117810 */ /* 0x040fe40007ffe0ff */
[C---:B------:R-:W-:Y:S02]  /*17f0*/  IADD3 R18, R245.reuse, 0xc0, RZ ;  /* 0x000000c0f5127810 */ /* 0x040fe40007ffe0ff */
[----:B---3--:R-:W-:Y:S02]  /*1800*/  LEA.HI.X R11, R245, R4, R3, 0x1, P0 ;  /* 0x00000004f50b7211 */ /* 0x008fe400000f0c03 */
[----:B------:R-:W-:-:S02]  /*1810*/  LEA R8, P2, R252, R0, 0x1 ;  /* 0x00000000fc087211 */ /* 0x000fc400078408ff */
[----:B------:R-:W-:Y:S01]  /*1820*/  SHF.R.S32.HI R3, RZ, 0x1f, R252 ;  /* 0x0000001fff037819 */ /* 0x000fe200000114fc */
[----:B------:R-:W-:Y:S01]  /*1830*/  @!PT LDS RZ, [RZ] ;  /* 0x00000000fffff984 */ /* 0x000fe20000000800 */
[----:B------:R-:W-:Y:S01]  /*1840*/  @!PT LDS RZ, [RZ] ;  /* 0x00000000fffff984 */ /* 0x000fe20000000800 */
[----:B------:R-:W-:Y:S01]  /*1850*/  @!PT LDS RZ, [RZ] ;  /* 0x00000000fffff984 */ /* 0x000fe20000000800 */
[----:B------:R1:W-:Y:S01]  /*1860*/  LDGSTS.E.BYPASS.LTC128B.128 [R243+0x19100], [R10.64], !P6 ;  /* 0x191000000af37fae */ /* 0x0003e2000f101d46 */
[-C--:B------:R-:W-:Y:S02]  /*1870*/  LEA R6, P1, R251, R0.reuse, 0x1 ;  /* 0x00000000fb067211 */ /* 0x080fe400078208ff */
[----:B------:R-:W-:Y:S02]  /*1880*/  SHF.R.S32.HI R19, RZ, 0x1f, R251 ;  /* 0x0000001fff137819 */ /* 0x000fe400000114fb */
[----:B------:R-:W-:Y:S02]  /*1890*/  SHF.R.S32.HI R18, RZ, 0x1f, R18 ;  /* 0x0000001fff127819 */ /* 0x000fe40000011412 */
[----:B------:R-:W-:Y:S02]  /*18a0*/  LEA R2, P0, R17, R0, 0x1 ;  /* 0x0000000011027211 */ /* 0x000fe400078008ff */
[----:B------:R-:W-:-:S02]  /*18b0*/  LEA.HI.X R9, R252, R4, R3, 0x1, P2 ;  /* 0x00000004fc097211 */ /* 0x000fc400010f0c03 */
[-C--:B------:R-:W-:Y:S02]  /*18c0*/  LEA.HI.X R7, R251, R4.reuse, R19, 0x1, P1 ;  /* 0x00000004fb077211 */ /* 0x080fe400008f0c13 */
[----:B------:R-:W-:Y:S01]  /*18d0*/  LEA.HI.X R3, R17, R4, R18, 0x1, P0 ;  /* 0x0000000411037211 */ /* 0x000fe200000f0c12 */
[----:B------:R1:W-:Y:S04]  /*18e0*/  LDGSTS.E.BYPASS.LTC128B.128 [R243+0x1d100], [R8.64], !P5 ;  /* 0x1d10000008f37fae */ /* 0x0003e8000e901d46 */
[----:B------:R1:W-:Y:S04]  /*18f0*/  LDGSTS.E.BYPASS.LTC128B.128 [R243+0x21100], [R6.64], !P4 ;  /* 0x2110000006f37fae */ /* 0x0003e8000e101d46 */
[----:B------:R1:W-:Y:S02]  /*1900*/  LDGSTS.E.BYPASS.LTC128B.128 [R243+0x25100], [R2.64], !P3 ;  /* 0x2510000002f37fae */ /* 0x0003e4000d901d46 */
.L_x_3230:
[----:B------:R-:W-:Y:S05]  /*1910*/  BSYNC B0 ;  /* 0x0000000000007941 */ /* 0x000fea0003800000 */
.L_x_3229:
[----:B------:R-:W-:Y:S05]  /*1920*/  BRA.DIV ~URZ, `(.L_x_3231) ;  /* 0x00012cc27f007947 */ /* 0x000fea000b800000 */
[----:B---3--:R3:W1:Y:S02]  /*1930*/  SHFL.IDX PT, R4, R5, 0x2, 0x181f ;  /* 0x00581f0005047f89 */ /* 0x00866400000e0000 */
.L_x_3297:
[----:B------:R-:W-:Y:S05]  /*1940*/  BRA.DIV ~URZ, `(.L_x_3232) ;  /* 0x00012d127f007947 */ /* 0x000fea000b800000 */
[----:B----4-:R4:W2:Y:S02]  /*1950*/  SHFL.IDX PT, R0, R13, 0x2, 0x181f ;  /* 0x00581f000d007f89 */ /* 0x0108a400000e0000 */
.L_x_3298:
[----:B-1----:R-:W-:Y:S01]  /*1960*/  IADD3 R2, R12, 0x40, RZ ;  /* 0x000000400c027810 */ /* 0x002fe20007ffe0ff */
[----:B------:R-:W-:Y:S03]  /*1970*/  BSSY B0, `(.L_x_3233) ;  /* 0x0000018000007945 */ /* 0x000fe60003800000 */
[----:B------:R-:W-:-:S13]  /*1980*/  ISETP.GE.AND P0, PT, R2, R16, PT ;  /* 0x000000100200720c */ /* 0x000fda0003f06270 */
[----:B------:R-:W-:Y:S05]  /*1990*/  @P0 BRA `(.L_x_3234) ;  /* 0x0000015000000947 */ /* 0x000fea0003800000 */
[----:B------:R-:W-:Y:S02]  /*19a0*/  SHF.R.S32.HI R3, RZ, 0x1f, R245 ;  /* 0x0000001fff037819 */ /* 0x000fe400000114f5 */
[C---:B--2---:R-:W-:Y:S02]  /*19b0*/  LEA R10, P0, R245.reuse, R0, 0x1 ;  /* 0x00000000f50a7211 */ /* 0x044fe400078008ff */
[C---:B------:R-:W-:Y:S02]  /*19c0*/  IADD3 R17, R245.reuse, 0xc0, RZ ;  /* 0x000000c0f5117810 */ /* 0x040fe40007ffe0ff */
[C---:B------:R-:W-:Y:S02]  /*19d0*/  IADD3 R18, R245.reuse, 0xc0, RZ ;  /* 0x000000c0f5127810 */ /* 0x040fe40007ffe0ff */
[----:B------:R-:W-:Y:S02]  /*19e0*/  LEA.HI.X R11, R245, R4, R3, 0x1, P0 ;  /* 0x00000004f50b7211 */ /* 0x000fe400000f0c03 */
        /* <DEDUP_REMOVED lines=16> */
.L_x_3234:
[----:B------:R-:W-:Y:S05]  /*1af0*/  BSYNC B0 ;  /* 0x0000000000007941 */ /* 0x000fea0003800000 */
.L_x_3233:
[----:B------:R-:W-:Y:S05]  /*1b00*/  BRA.DIV ~URZ, `(.L_x_3235) ;  /* 0x00012bc27f007947 */ /* 0x000fea000b800000 */
[----:B------:R1:W3:Y:S04]  /*1b10*/  SHFL.IDX PT, R4, R5, 0x3, 0x181f ;  /* 0x00781f0005047f89 */ /* 0x0002e800000e0000 */
[----:B--2---:R1:W2:Y:S02]  /*1b20*/  SHFL.IDX PT, R0, R13, 0x3, 0x181f ;  /* 0x00781f000d007f89 */ /* 0x0042a400000e0000 */
.L_x_3299:
[----:B-1----:R-:W-:Y:S01]  /*1b30*/  IADD3 R2, R12, 0x60, RZ ;  /* 0x000000600c027810 */ /* 0x002fe20007ffe0ff */
[----:B-----5:R-:W-:Y:S01]  /*1b40*/  IMAD.WIDE.U32 R158, R14, c[0x0][0x2b0], RZ ;  /* 0x0000ac000e9e7a25 */ /* 0x020fe200078e00ff */
[----:B------:R-:W-:-:S02]  /*1b50*/  SHF.R.S32.HI R20, RZ, 0x1f, R245 ;  /* 0x0000001fff147819 */ /* 0x000fc400000114f5 */
[----:B------:R-:W-:Y:S02]  /*1b60*/  ISETP.GE.AND P0, PT, R2, R16, PT ;  /* 0x000000100200720c */ /* 0x000fe40003f06270 */
[----:B------:R-:W-:Y:S01]  /*1b70*/  SHF.R.S32.HI R19, RZ, 0x1f, R252 ;  /* 0x0000001fff137819 */ /* 0x000fe200000114fc */
[----:B------:R1:W-:Y:S01]  /*1b80*/  STL.64 [R1+0x28], R158 ;  /* 0x0000289e01007387 */ /* 0x0003e20000100a00 */
[----:B------:R-:W-:Y:S02]  /*1b90*/  SHF.R.S32.HI R18, RZ, 0x1f, R251 ;  /* 0x0000001fff127819 */ /* 0x000fe400000114fb */
[C---:B------:R-:W-:Y:S02]  /*1ba0*/  IADD3 R28, R245.reuse, 0xc0, RZ ;  /* 0x000000c0f51c7810 */ /* 0x040fe40007ffe0ff */
[----:B------:R-:W-:-:S04]  /*1bb0*/  IADD3 R17, R245, 0xc0, RZ ;  /* 0x000000c0f5117810 */ /* 0x000fc80007ffe0ff */
[----:B------:R-:W-:Y:S02]  /*1bc0*/  SHF.R.S32.HI R17, RZ, 0x1f, R17 ;  /* 0x0000001fff117819 */ /* 0x000fe40000011411 */
[----:B--2---:R-:W-:-:S04]  /*1bd0*/  @!P0 LEA R10, P1, R245, R0, 0x1 ;  /* 0x00000000f50a8211 */ /* 0x004fc800078208ff */
[----:B---3--:R-:W-:Y:S02]  /*1be0*/  @!P0 LEA.HI.X R11, R245, R4, R20, 0x1, P1 ;  /* 0x00000004f50b8211 */ /* 0x008fe400008f0c14 */
[----:B------:R-:W-:-:S03]  /*1bf0*/  @!P0 LEA R8, P1, R252, R0, 0x1 ;  /* 0x00000000fc088211 */ /* 0x000fc600078208ff */
[----:B------:R-:W-:Y:S01]  /*1c00*/  @!PT LDS RZ, [RZ] ;  /* 0x00000000fffff984 */ /* 0x000fe20000000800 */
[----:B------:R-:W-:Y:S01]  /*1c10*/  @!PT LDS RZ, [RZ] ;  /* 0x00000000fffff984 */ /* 0x000fe20000000800 */
[----:B------:R-:W-:Y:S01]  /*1c20*/  @!PT LDS RZ, [RZ] ;  /* 0x00000000fffff984 */ /* 0x000fe20000000800 */
[----:B------:R1:W-:Y:S01]  /*1c30*/  @!P0 LDGSTS.E.BYPASS.LTC128B.128 [R243+0x1b100], [R10.64], !P6 ;  /* 0x1b1000000af38fae */ /* 0x0003e2000f101d46 */
[----:B------:R-:W-:Y:S02]  /*1c40*/  @!P0 LEA.HI.X R9, R252, R4, R19, 0x1, P1 ;  /* 0x00000004fc098211 */ /* 0x000fe400008f0c13 */
[----:B------:R-:W-:-:S03]  /*1c50*/  @!P0 LEA R6, P1, R251, R0, 0x1 ;  /* 0x00000000fb068211 */ /* 0x000fc600078208ff */
        /* <DEDUP_REMOVED lines=54> */
[----:B------:R-:W-:-:S04]  /*1fc0*/  IMAD R148, R148, c[0x0][0x1d0], R5 ;  /* 0x0000740094947a24 */ /* 0x000fc800078e0205 */
[----:B------:R-:W-:Y:S02]  /*1fd0*/  IMAD.IADD R26, R148, 0x1, -R7 ;  /* 0x00000001941a7824 */ /* 0x000fe400078e0a07 */
[----:B------:R-:W-:Y:S01]  /*1fe0*/  IMAD.WIDE.U32 R22, R21, c[0x0][0x210], RZ ;  /* 0x0000840015167a25 */ /* 0x000fe200078e00ff */
[----:B------:R-:W-:Y:S04]  /*1ff0*/  STL.64 [R1+0x20], R156 ;  /* 0x0000209c01007387 */ /* 0x000fe80000100a00 */
[----:B------:R-:W-:Y:S04]  /*2000*/  STL [R1+0x1c], R154 ;  /* 0x00001c9a01007387 */ /* 0x000fe80000100800 */
[----:B------:R-:W-:Y:S01]  /*2010*/  STL.64 [R1+0x30], R22 ;  /* 0x0000301601007387 */ /* 0x000fe20000100a00 */
[----:B------:R-:W-:-:S02]  /*2020*/  IMAD.SHL.U32 R151, R252, 0x2, RZ ;  /* 0x00000002fc977824 */ /* 0x000fc400078e00ff */
[----:B------:R-:W-:Y:S01]  /*2030*/  IMAD.SHL.U32 R152, R251, 0x2, RZ ;  /* 0x00000002fb987824 */ /* 0x000fe200078e00ff */
        /* <DEDUP_REMOVED lines=20> */
[C---:B------:R-:W-:Y:S01]  /*2180*/  @P0 ISETP.GE.AND P4, PT, R252.reuse, c[0x0][0x1d4], PT ;  /* 0x00007500fc000a0c */ /* 0x040fe20003f86270 */
[----:B------:R-:W4:Y:S01]  /*2190*/  SHFL.IDX PT, R11, R13, 0x1, 0x181f ;  /* 0x00381f000d0b7f89 */ /* 0x000f2200000e0000 */
[CC--:B-1----:R-:W-:Y:S02]  /*21a0*/  @P0 LEA R4, P2, R245.reuse, R0.reuse, 0x1 ;  /* 0x00000000f5040211 */ /* 0x0c2fe400078408ff */
[C---:B------:R-:W-:Y:S02]  /*21b0*/  @P0 LEA R6, P1, R252.reuse, R0, 0x1 ;  /* 0x00000000fc060211 */ /* 0x040fe400078208ff */
        /* <DEDUP_REMOVED lines=12> */
[C---:B------:R-:W-:Y:S01]  /*2280*/  @P1 ISETP.GE.AND P2, PT, R245.reuse, c[0x0][0x1d4], PT ;  /* 0x00007500f5001a0c */ /* 0x040fe20003f46270 */
        /* <DEDUP_REMOVED lines=25> */
[C---:B-1----:R-:W-:Y:S02]  /*2420*/  @P0 LEA R4, P2, R245.reuse, R0, 0x1 ;  /* 0x00000000f5040211 */ /* 0x042fe400078408ff */
        /* <DEDUP_REMOVED lines=10> */
[----:B------:R-:W-:Y:S01]  /*24d0*/  LEA R13, P1, R2, c[0x0][0x1f8], 0x1 ;  /* 0x00007e00020d7a11 */ /* 0x000fe200078208ff */
        /* <DEDUP_REMOVED lines=20> */
[----:B------:R-:W5:Y:S01]  /*2620*/  SHFL.IDX PT, R12, R13, 0x1, 0x181f ;  /* 0x00381f000d0c7f89 */ /* 0x000f6200000e0000 */
[----:B------:R-:W-:-:S03]  /*2630*/  IMAD.IADD R14, R21, 0x1, -R14 ;  /* 0x00000001150e7824 */ /* 0x000fc600078e0a0e */
[----:B------:R-:W1:Y:S02]  /*2640*/  SHFL.IDX PT, R3, R27, 0x1, 0x181f ;  /* 0x00381f001b037f89 */ /* 0x000e6400000e0000 */
        /* <DEDUP_REMOVED lines=8> */
[----:B-----5:R-:W-:Y:S01]  /*26d0*/  IADD3 R14, P1, R12, R150, RZ ;  /* 0x000000960c0e7210 */ /* 0x020fe20007f3e0ff */
[----:B------:R-:W-:Y:S01]  /*26e0*/  IMAD.X R19, R2, 0x1, R146, P4 ;  /* 0x0000000102137824 */ /* 0x000fe200020e0692 */
[----:B------:R-:W-:Y:S02]  /*26f0*/  IADD3 R24, P0, R12, R151, RZ ;  /* 0x000000970c187210 */ /* 0x000fe40007f1e0ff */
[----:B------:R-:W-:-:S02]  /*2700*/  ISETP.GE.AND P5, PT, R245, c[0x0][0x1d4], PT ;  /* 0x00007500f5007a0c */ /* 0x000fc40003fa6270 */
[----:B------:R-:W-:Y:S01]  /*2710*/  ISETP.GE.AND P4, PT, R252, c[0x0][0x1d4], PT ;  /* 0x00007500fc007a0c */ /* 0x000fe20003f86270 */
[C-C-:B-1----:R-:W-:Y:S01]  /*2720*/  IMAD.X R15, R3.reuse, 0x1, R144.reuse, P1 ;  /* 0x00000001030f7824 */ /* 0x142fe200008e0690 */
[----:B------:R-:W-:Y:S01]  /*2730*/  IADD3 R22, P3, R0, R150, RZ ;  /* 0x0000009600167210 */ /* 0x000fe20007f7e0ff */
[----:B------:R-:W-:Y:S01]  /*2740*/  IMAD.X R25, R3, 0x1, R145, P0 ;  /* 0x0000000103197824 */ /* 0x000fe200000e0691 */
[C---:B------:R-:W-:Y:S02]  /*2750*/  ISETP.LT.OR P1, PT, R26.reuse, 0x1, P5 ;  /* 0x000000011a00780c */ /* 0x040fe40002f21670 */
[----:B------:R-:W-:Y:S01]  /*2760*/  ISETP.LT.OR P0, PT, R26, 0x1, P4 ;  /* 0x000000011a00780c */ /* 0x000fe20002701670 */
[----:B------:R-:W-:Y:S01]  /*2770*/  IMAD.X R23, R2, 0x1, R144, P3 ;  /* 0x0000000102177824 */ /* 0x000fe200018e0690 */
[----:B------:R-:W-:Y:S01]  /*2780*/  IADD3 R16, P3, R0, R153, RZ ;  /* 0x0000009900107210 */ /* 0x000fe20007f7e0ff */
[----:B------:R-:W-:Y:S04]  /*2790*/  LDSM.16.M88.4 R4, [R239] ;  /* 0x00000000ef04783b */ /* 0x000fe80000000200 */
        /* <DEDUP_REMOVED lines=8> */
[----:B--2---:R-:W-:Y:S04]  /*2820*/  LDSM.16.M88.4 R8, [R240] ;  /* 0x00000000f008783b */ /* 0x004fe80000000200 */
        /* <DEDUP_REMOVED lines=26> */
[----:B----4-:R-:W-:-:S05]  /*29d0*/  IADD3 R12, P0, R0, R150, RZ ;  /* 0x00000096000c7210 */ /* 0x010fca0007f1e0ff */
[----:B---3--:R-:W-:Y:S01]  /*29e0*/  IMAD.X R13, R2, 0x1, R144, P0 ;  /* 0x00000001020d7824 */ /* 0x008fe200000e0690 */
[----:B------:R-:W-:-:S13]  /*29f0*/  ISETP.LT.OR P0, PT, R26, 0x21, P3 ;  /* 0x000000211a00780c */ /* 0x000fda0001f01670 */
[----:B------:R3:W-:Y:S01]  /*2a00*/  LDGSTS.E.BYPASS.LTC128B.128 [R243+0x7100], [R16.64], !P0 ;  /* 0x0710000010f37fae */ /* 0x0007e2000c101d46 */
[----:B------:R-:W-:Y:S01]  /*2a10*/  HMMA.16816.F32 R36, R4, R32, RZ ;  /* 0x000000200424723c */ /* 0x000fe200000018ff */
[----:B---3--:R-:W-:-:S05]  /*2a20*/  IADD3 R16, P0, R0, R151, RZ ;  /* 0x0000009700107210 */ /* 0x008fca0007f1e0ff */
[----:B------:R-:W-:Y:S01]  /*2a30*/  IMAD.X R17, R2, 0x1, R145, P0 ;  /* 0x0000000102117824 */ /* 0x000fe200000e0691 */
[C---:B------:R-:W-:Y:S01]  /*2a40*/  ISETP.LT.OR P0, PT, R26.reuse, 0x21, P1 ;  /* 0x000000211a00780c */ /* 0x040fe20000f01670 */
[C---:B------:R-:W-:Y:S11]  /*2a50*/  HMMA.16816.F32 R32, R4.reuse, R34, RZ ;  /* 0x000000220420723c */ /* 0x040ff600000018ff */
[----:B------:R-:W-:Y:S01]  /*2a60*/  @!UPT UIADD3 URZ, URZ, URZ, URZ ;  /* 0x0000003f3f3ff290 */ /* 0x000fe2000fffe03f */
[----:B------:R3:W-:Y:S01]  /*2a70*/  LDGSTS.E.BYPASS.LTC128B.128 [R243+0xa100], [R14.64], !P0 ;  /* 0x0a1000000ef37fae */ /* 0x0007e2000c101d46 */
[C---:B------:R-:W-:Y:S01]  /*2a80*/  ISETP.LT.OR P4, PT, R26.reuse, 0x41, P4 ;  /* 0x000000411a00780c */ /* 0x040fe20002781670 */
[----:B------:R-:W-:Y:S01]  /*2a90*/  IMAD.MOV.U32 R3, RZ, RZ, 0x40 ;  /* 0x00000040ff037424 */ /* 0x000fe200078e00ff */
[C---:B------:R-:W-:Y:S01]  /*2aa0*/  ISETP.LT.OR P3, PT, R26.reuse, 0x41, P3 ;  /* 0x000000411a00780c */ /* 0x040fe20001f61670 */
[----:B------:R-:W-:Y:S01]  /*2ab0*/  HMMA.16816.F32 R28, R4, R40, RZ ;  /* 0x00000028041c723c */ /* 0x000fe200000018ff */
[----:B------:R-:W-:Y:S02]  /*2ac0*/  ISETP.LT.OR P1, PT, R26, 0x41, P1 ;  /* 0x000000411a00780c */ /* 0x000fe40000f21670 */
[----:B---3--:R-:W-:-:S05]  /*2ad0*/  IADD3 R14, P0, R0, R152, RZ ;  /* 0x00000098000e7210 */ /* 0x008fca0007f1e0ff */
[----:B------:R-:W-:Y:S01]  /*2ae0*/  IMAD.X R15, R2, 0x1, R146, P0 ;  /* 0x00000001020f7824 */ /* 0x000fe200000e0692 */
[----:B------:R-:W-:Y:S01]  /*2af0*/  ISETP.LT.OR P0, PT, R26, 0x41, P5 ;  /* 0x000000411a00780c */ /* 0x000fe20002f01670 */
[C---:B-1----:R-:W-:Y:S08]  /*2b00*/  HMMA.16816.F32 R20, R4.reuse, R42, RZ ;  /* 0x0000002a0414723c */ /* 0x042ff000000018ff */
[C---:B------:R-:W-:Y:S04]  /*2b10*/  HMMA.16816.F32 R40, R4.reuse, R56, RZ ;  /* 0x000000380428723c */ /* 0x040fe800000018ff */
[----:B------:R1:W-:Y:S04]  /*2b20*/  LDGSTS.E.BYPASS.LTC128B.128 [R243+0x2100], [R12.64], !P0 ;  /* 0x021000000cf37fae */ /* 0x0003e8000c101d46 */
[C---:B------:R-:W-:Y:S01]  /*2b30*/  HMMA.16816.F32 R52, R4.reuse, R48, RZ ;  /* 0x000000300434723c */ /* 0x040fe200000018ff */
[----:B------:R2:W-:Y:S04]  /*2b40*/  LDGSTS.E.BYPASS.LTC128B.128 [R243+0x5100], [R16.64], !P4 ;  /* 0x0510000010f37fae */ /* 0x0005e8000e101d46 */
[----:B------:R1:W-:Y:S03]  /*2b50*/  LDGSTS.E.BYPASS.LTC128B.128 [R243+0x8100], [R14.64], !P3 ;  /* 0x081000000ef37fae */ /* 0x0003e6000d901d46 */
[C---:B------:R-:W-:Y:S08]  /*2b60*/  HMMA.16816.F32 R44, R4.reuse, R68, RZ ;  /* 0x00000044042c723c */ /* 0x040ff000000018ff */
[C---:B------:R-:W-:Y:S08]  /*2b70*/  HMMA.16816.F32 R56, R4.reuse, R58, RZ ;  /* 0x0000003a0438723c */ /* 0x040ff000000018ff */
[C---:B------:R-:W-:Y:S08]  /*2b80*/  HMMA.16816.F32 R48, R4.reuse, R50, RZ ;  /* 0x000000320430723c */ /* 0x040ff000000018ff */
        /* <DEDUP_REMOVED lines=8> */
[----:B------:R3:W-:Y:S06]  /*2c10*/  LDGSTS.E.BYPASS.LTC128B.128 [R243+0xb100], [R4.64], !P1 ;  /* 0x0b10000004f37fae */ /* 0x0007ec000c901d46 */
[----:B------:R-:W-:Y:S01]  /*2c20*/  HMMA.16816.F32 R96, R8, R66, R32 ;  /* 0x000000420860723c */ /* 0x000fe20000001820 */
[----:B------:R-:W-:Y:S01]  /*2c30*/  LDSM.16.M88.4 R64, [R231] ;  /* 0x00000000e740783b */ /* 0x000fe20000000200 */
[----:B------:R-:W-:-:S03]  /*2c40*/  IADD3 R2, R228, 0x9000, RZ ;  /* 0x00009000e4027810 */ /* 0x000fc60007ffe0ff */
[----:B------:R-:W-:Y:S03]  /*2c50*/  LDSM.16.M88.4 R76, [R231+0x800] ;  /* 0x00080000e74c783b */ /* 0x000fe60000000200 */
[C---:B------:R-:W-:Y:S01]  /*2c60*/  HMMA.16816.F32 R84, R8.reuse, R80, R40 ;  /* 0x000000500854723c */ /* 0x040fe20000001828 */
[----:B--2---:R-:W-:Y:S04]  /*2c70*/  LDSM.16.M88.4 R16, [R241] ;  /* 0x00000000f110783b */ /* 0x004fe80000000200 */
[----:B------:R-:W-:Y:S03]  /*2c80*/  LDSM.16.M88.4 R128, [R228+0xb800] ;  /* 0x00b80000e480783b */ /* 0x000fe60000000200 */
[----:B------:R-:W-:Y:S01]  /*2c90*/  HMMA.16816.F32 R92, R8, R60, R28 ;  /* 0x0000003c085c723c */ /* 0x000fe2000000181c */
[----:B------:R-:W-:Y:S04]  /*2ca0*/  LDSM.16.M88.4 R124, [R231+0xa800] ;  /* 0x00a80000e77c783b */ /* 0x000fe80000000200 */
[----:B---3--:R-:W2:Y:S01]  /*2cb0*/  LDSM.16.M88.4 R4, [R242] ;  /* 0x00000000f204783b */ /* 0x008ea20000000200 */
[----:B------:R-:W-:-:S02]  /*2cc0*/  IMAD.IADD R230, R2, 0x1, R0 ;  /* 0x0000000102e67824 */ /* 0x000fc400078e0200 */
[C---:B------:R-:W-:Y:S01]  /*2cd0*/  HMMA.16816.F32 R80, R8.reuse, R82, R56 ;  /* 0x000000520850723c */ /* 0x040fe20000001838 */
[----:B------:R-:W-:Y:S04]  /*2ce0*/  LDSM.16.M88.4 R32, [R231+0x2000] ;  /* 0x00200000e720783b */ /* 0x000fe80000000200 */
[----:B------:R-:W-:Y:S03]  /*2cf0*/  LDSM.16.M88.4 R36, [R230+-0x9000] ;  /* 0xff700000e624783b */ /* 0x000fe60000000200 */
[C---:B------:R-:W-:Y:S01]  /*2d00*/  HMMA.16816.F32 R56, R8.reuse, R114, R48 ;  /* 0x000000720838723c */ /* 0x040fe20000001830 */
[----:B------:R-:W3:Y:S04]  /*2d10*/  LDSM.16.M88.4 R48, [R231+0x1800] ;  /* 0x00180000e730783b */ /* 0x000ee80000000200 */
[----:B------:R-:W4:Y:S03]  /*2d20*/  LDSM.16.M88.4 R28, [R231+0x2800] ;  /* 0x00280000e71c783b */ /* 0x000f260000000200 */
[C---:B------:R-:W-:Y:S01]  /*2d30*/  HMMA.16816.F32 R88, R8.reuse, R62, R20 ;  /* 0x0000003e0858723c */ /* 0x040fe20000001814 */
[----:B------:R-:W1:Y:S04]  /*2d40*/  LDSM.16.M88.4 R60, [R231+0x1000] ;  /* 0x00100000e73c783b */ /* 0x000e680000000200 */
[----:B------:R-:W-:Y:S03]  /*2d50*/  LDSM.16.M88.4 R140, [R231+0x9000] ;  /* 0x00900000e78c783b */ /* 0x000fe60000000200 */
[C---:B------:R-:W-:Y:S01]  /*2d60*/  HMMA.16816.F32 R72, R8.reuse, R112, R52 ;  /* 0x000000700848723c */ /* 0x040fe20000001834 */
[----:B------:R-:W-:Y:S04]  /*2d70*/  LDSM.16.M88.4 R132, [R231+0xb000] ;  /* 0x00b00000e784783b */ /* 0x000fe80000000200 */
[----:B------:R-:W-:Y:S03]  /*2d80*/  LDSM.16.M88.4 R136, [R231+0xb800] ;  /* 0x00b80000e788783b */ /* 0x000fe60000000200 */
[C---:B------:R-:W-:Y:S01]  /*2d90*/  HMMA.16816.F32 R44, R8.reuse, R116, R44 ;  /* 0x00000074082c723c */ /* 0x040fe2000000182c */
[----:B------:R-:W0:Y:S07]  /*2da0*/  LDGDEPBAR ;  /* 0x00000000000079af */ /* 0x000e2e0000000000 */
[C---:B------:R-:W-:Y:S01]  /*2db0*/  HMMA.16816.F32 R40, R8.reuse, R118, R68 ;  /* 0x000000760828723c */ /* 0x040fe20000001844 */
[----:B------:R-:W4:Y:S07]  /*2dc0*/  LDSM.16.M88.4 R68, [R230+-0x7800] ;  /* 0xff880000e644783b */ /* 0x000f2e0000000200 */
[C---:B-----5:R-:W-:Y:S01]  /*2dd0*/  HMMA.16816.F32 R24, R8.reuse, R120, R108 ;  /* 0x000000780818723c */ /* 0x060fe2000000186c */
[----:B------:R-:W5:Y:S07]  /*2de0*/  LDSM.16.M88.4 R108, [R230+-0x8800] ;  /* 0xff780000e66c783b */ /* 0x000f6e0000000200 */
[----:B------:R-:W-:Y:S01]  /*2df0*/  HMMA.16816.F32 R20, R8, R122, R104 ;  /* 0x0000007a0814723c */ /* 0x000fe20000001868 */
[----:B------:R-:W-:Y:S07]  /*2e00*/  LDSM.16.M88.4 R104, [R228+0x3000] ;  /* 0x00300000e468783b */ /* 0x000fee0000000200 */
[C---:B--2---:R-:W-:Y:S01]  /*2e10*/  HMMA.16816.F32 R8, R4.reuse, R66, R96 ;  /* 0x000000420408723c */ /* 0x044fe20000001860 */
[----:B------:R-:W-:Y:S07]  /*2e20*/  LDSM.16.M88.4 R96, [R230+-0x8000] ;  /* 0xff800000e660783b */ /* 0x000fee0000000200 */
[C---:B-1----:R-:W-:Y:S01]  /*2e30*/  HMMA.16816.F32 R12, R4.reuse, R64, R100 ;  /* 0x00000040040c723c */ /* 0x042fe20000001864 */
[----:B------:R-:W1:Y:S07]  /*2e40*/  LDSM.16.M88.4 R100, [R230+-0x7000] ;  /* 0xff900000e664783b */ /* 0x000e6e0000000200 */
[C---:B---3--:R-:W-:Y:S08]  /*2e50*/  HMMA.16816.F32 R72, R4.reuse, R48, R72 ;  /* 0x000000300448723c */ /* 0x048ff00000001848 */
[C---:B------:R-:W-:Y:S08]  /*2e60*/  HMMA.16816.F32 R52, R4.reuse, R76, R92 ;  /* 0x0000004c0434723c */ /* 0x040ff0000000185c */
[C---:B------:R-:W-:Y:S08]  /*2e70*/  HMMA.16816.F32 R64, R4.reuse, R78, R88 ;  /* 0x0000004e0440723c */ /* 0x040ff00000001858 */
[C---:B------:R-:W-:Y:S08]  /*2e80*/  HMMA.16816.F32 R56, R4.reuse, R50, R56 ;  /* 0x000000320438723c */ /* 0x040ff00000001838 */
[C---:B------:R-:W-:Y:S01]  /*2e90*/  HMMA.16816.F32 R48, R4.reuse, R32, R44 ;  /* 0x000000200430723c */ /* 0x040fe2000000182c */
[----:B------:R-:W-:Y:S07]  /*2ea0*/  LDSM.16.M88.4 R44, [R229+0x3800] ;  /* 0x00380000e52c783b */ /* 0x000fee0000000200 */
[----:B------:R-:W-:Y:S08]  /*2eb0*/  HMMA.16816.F32 R88, R4, R34, R40 ;  /* 0x000000220458723c */ /* 0x000ff00000001828 */
[----:B------:R-:W-:Y:S01]  /*2ec0*/  HMMA.16816.F32 R32, R16, R38, R8 ;  /* 0x000000261020723c */ /* 0x000fe20000001808 */
[----:B------:R-:W2:Y:S07]  /*2ed0*/  LDSM.16.M88.4 R8, [R230+-0x6800] ;  /* 0xff980000e608783b */ /* 0x000eae0000000200 */
[C---:B----4-:R-:W-:Y:S01]  /*2ee0*/  HMMA.16816.F32 R92, R4.reuse, R28, R24 ;  /* 0x0000001c045c723c */ /* 0x050fe20000001818 */
[----:B------:R-:W-:Y:S07]  /*2ef0*/  LDSM.16.M88.4 R24, [R229+0x3000] ;  /* 0x00300000e518783b */ /* 0x000fee0000000200 */
[C---:B------:R-:W-:Y:S08]  /*2f00*/  HMMA.16816.F32 R84, R4.reuse, R60, R84 ;  /* 0x0000003c0454723c */ /* 0x040ff00000001854 */
[C---:B------:R-:W-:Y:S01]  /*2f10*/  HMMA.16816.F32 R76, R4.reuse, R62, R80 ;  /* 0x0000003e044c723c */ /* 0x040fe20000001850 */
[----:B------:R-:W-:Y:S07]  /*2f20*/  LDSM.16.M88.4 R60, [R229+0x4800] ;  /* 0x00480000e53c783b */ /* 0x000fee0000000200 */
[----:B------:R-:W-:Y:S01]  /*2f30*/  HMMA.16816.F32 R28, R4, R30, R20 ;  /* 0x0000001e041c723c */ /* 0x000fe20000001814 */
[----:B------:R-:W3:Y:S07]  /*2f40*/  LDSM.16.M88.4 R4, [R239+0x4000] ;  /* 0x00400000ef04783b */ /* 0x000eee0000000200 */
[C---:B------:R-:W-:Y:S08]  /*2f50*/  HMMA.16816.F32 R72, R16.reuse, R68, R72 ;  /* 0x000000441048723c */ /* 0x040ff00000001848 */
[C---:B-----5:R-:W-:Y:S08]  /*2f60*/  HMMA.16816.F32 R40, R16.reuse, R108, R52 ;  /* 0x0000006c1028723c */ /* 0x060ff00000001834 */
[C---:B------:R-:W-:Y:S01]  /*2f70*/  HMMA.16816.F32 R68, R16.reuse, R70, R56 ;  /* 0x000000461044723c */ /* 0x040fe20000001838 */
[----:B------:R-:W4:Y:S07]  /*2f80*/  LDSM.16.M88.4 R56, [R229+0x5000] ;  /* 0x00500000e538783b */ /* 0x000f2e0000000200 */
[C---:B-1----:R-:W-:Y:S08]  /*2f90*/  HMMA.16816.F32 R52, R16.reuse, R100, R48 ;  /* 0x000000641034723c */ /* 0x042ff00000001830 */
[C---:B------:R-:W-:Y:S01]  /*2fa0*/  HMMA.16816.F32 R20, R16.reuse, R36, R12 ;  /* 0x000000241014723c */ /* 0x040fe2000000180c */
[----:B------:R-:W-:Y:S07]  /*2fb0*/  LDSM.16.M88.4 R12, [R240+0x4000] ;  /* 0x00400000f00c783b */ /* 0x000fee0000000200 */
[C---:B------:R-:W-:Y:S01]  /*2fc0*/  HMMA.16816.F32 R48, R16.reuse, R102, R88 ;  /* 0x000000661030723c */ /* 0x040fe20000001858 */
[----:B------:R-:W1:Y:S04]  /*2fd0*/  LDSM.16.M88.4 R88, [R229+0x5800] ;  /* 0x00580000e558783b */ /* 0x000e680000000200 */
[----:B------:R-:W-:Y:S03]  /*2fe0*/  LDSM.16.M88.4 R100, [R228+0x4000] ;  /* 0x00400000e464783b */ /* 0x000fe60000000200 */
[C---:B------:R-:W-:Y:S01]  /*2ff0*/  HMMA.16816.F32 R36, R16.reuse, R110, R64 ;  /* 0x0000006e1024723c */ /* 0x040fe20000001840 */
[----:B------:R-:W5:Y:S04]  /*3000*/  LDSM.16.M88.4 R64, [R229+0x4000] ;  /* 0x00400000e540783b */ /* 0x000f680000000200 */
[----:B------:R-:W-:Y:S03]  /*3010*/  LDSM.16.M88.4 R108, [R228+0x4800] ;  /* 0x00480000e46c783b */ /* 0x000fe60000000200 */
[C---:B--2---:R-:W-:Y:S08]  /*3020*/  HMMA.16816.F32 R28, R16.reuse, R10, R28 ;  /* 0x0000000a101c723c */ /* 0x044ff0000000181c */
[C---:B------:R-:W-:Y:S08]  /*3030*/  HMMA.16816.F32 R80, R16.reuse, R96, R84 ;  /* 0x000000601050723c */ /* 0x040ff00000001854 */
[C---:B------:R-:W-:Y:S01]  /*3040*/  HMMA.16816.F32 R76, R16.reuse, R98, R76 ;  /* 0x00000062104c723c */ /* 0x040fe2000000184c */
[----:B------:R-:W2:Y:S07]  /*3050*/  LDSM.16.M88.4 R96, [R228+0x3800] ;  /* 0x00380000e460783b */ /* 0x000eae0000000200 */
[----:B------:R-:W-:Y:S08]  /*3060*/  HMMA.16816.F32 R84, R16, R8, R92 ;  /* 0x000000081054723c */ /* 0x000ff0000000185c */
[C---:B---3--:R-:W-:Y:S08]  /*3070*/  HMMA.16816.F32 R20, R4.reuse, R24, R20 ;  /* 0x000000180414723c */ /* 0x048ff00000001814 */
[C---:B------:R-:W-:Y:S01]  /*3080*/  HMMA.16816.F32 R16, R4.reuse, R26, R32 ;  /* 0x0000001a0410723c */ /* 0x040fe20000001820 */
[----:B------:R-:W-:Y:S07]  /*3090*/  LDSM.16.M88.4 R24, [R231+0x3000] ;  /* 0x00300000e718783b */ /* 0x000fee0000000200 */
[C---:B------:R-:W-:Y:S08]  /*30a0*/  HMMA.16816.F32 R92, R4.reuse, R62, R68 ;  /* 0x0000003e045c723c */ /* 0x040ff00000001844 */
[C---:B------:R-:W-:Y:S01]  /*30b0*/  HMMA.16816.F32 R32, R4.reuse, R44, R40 ;  /* 0x0000002c0420723c */ /* 0x040fe20000001828 */
[----:B------:R-:W3:Y:S07]  /*30c0*/  LDSM.16.M88.4 R40, [R228+0x5000] ;  /* 0x00500000e428783b */ /* 0x000eee0000000200 */
[C---:B----4-:R-:W-:Y:S08]  /*30d0*/  HMMA.16816.F32 R68, R4.reuse, R56, R52 ;  /* 0x000000380444723c */ /* 0x050ff00000001834 */
[C---:B------:R-:W-:Y:S08]  /*30e0*/  HMMA.16816.F32 R56, R4.reuse, R58, R48 ;  /* 0x0000003a0438723c */ /* 0x040ff00000001830 */
[C---:B------:R-:W-:Y:S08]  /*30f0*/  HMMA.16816.F32 R8, R4.reuse, R46, R36 ;  /* 0x0000002e0408723c */ /* 0x040ff00000001824 */
[C---:B-1----:R-:W-:Y:S01]  /*3100*/  HMMA.16816.F32 R48, R4.reuse, R90, R28 ;  /* 0x0000005a0430723c */ /* 0x042fe2000000181c */
[----:B------:R-:W1:Y:S07]  /*3110*/  LDSM.16.M88.4 R28, [R228+0x5800] ;  /* 0x00580000e41c783b */ /* 0x000e6e0000000200 */
[C---:B-----5:R-:W-:Y:S08]  /*3120*/  HMMA.16816.F32 R80, R4.reuse, R64, R80 ;  /* 0x000000400450723c */ /* 0x060ff00000001850 */
[C---:B------:R-:W-:Y:S01]  /*3130*/  HMMA.16816.F32 R76, R4.reuse, R66, R76 ;  /* 0x00000042044c723c */ /* 0x040fe2000000184c */
[----:B------:R-:W-:Y:S07]  /*3140*/  LDSM.16.M88.4 R64, [R231+0x4000] ;  /* 0x00400000e740783b */ /* 0x000fee0000000200 */
[C---:B------:R-:W-:Y:S08]  /*3150*/  HMMA.16816.F32 R72, R4.reuse, R60, R72 ;  /* 0x0000003c0448723c */ /* 0x040ff00000001848 */
[----:B------:R-:W-:Y:S01]  /*3160*/  HMMA.16816.F32 R52, R4, R88, R84 ;  /* 0x000000580434723c */ /* 0x000fe20000001854 */
[----:B------:R-:W-:Y:S07]  /*3170*/  LDSM.16.M88.4 R4, [R242+0x4000] ;  /* 0x00400000f204783b */ /* 0x000fee0000000200 */
[C---:B------:R-:W-:Y:S01]  /*3180*/  HMMA.16816.F32 R44, R12.reuse, R104, R20 ;  /* 0x000000680c2c723c */ /* 0x040fe20000001814 */
[----:B------:R-:W4:Y:S07]  /*3190*/  LDSM.16.M88.4 R20, [R231+0x3800] ;  /* 0x00380000e714783b */ /* 0x000f2e0000000200 */
[C---:B------:R-:W-:Y:S01]  /*31a0*/  HMMA.16816.F32 R36, R12.reuse, R106, R16 ;  /* 0x0000006a0c24723c */ /* 0x040fe20000001810 */
[----:B------:R-:W-:Y:S07]  /*31b0*/  LDSM.16.M88.4 R104, [R230+-0x5800] ;  /* 0xffa80000e668783b */ /* 0x000fee0000000200 */
[C---:B--2---:R-:W-:Y:S01]  /*31c0*/  HMMA.16816.F32 R16, R12.reuse, R98, R8 ;  /* 0x000000620c10723c */ /* 0x044fe20000001808 */
[----:B------:R-:W-:Y:S07]  /*31d0*/  LDSM.16.M88.4 R8, [R241+0x4000] ;  /* 0x00400000f108783b */ /* 0x000fee0000000200 */
[C---:B------:R-:W-:Y:S01]  /*31e0*/  HMMA.16816.F32 R88, R12.reuse, R110, R92 ;  /* 0x0000006e0c58723c */ /* 0x040fe2000000185c */
[----:B------:R-:W2:Y:S07]  /*31f0*/  LDSM.16.M88.4 R92, [R231+0x5800] ;  /* 0x00580000e75c783b */ /* 0x000eae0000000200 */
[C---:B------:R-:W-:Y:S01]  /*3200*/  HMMA.16816.F32 R60, R12.reuse, R100, R80 ;  /* 0x000000640c3c723c */ /* 0x040fe20000001850 */
[----:B------:R-:W5:Y:S07]  /*3210*/  LDSM.16.M88.4 R80, [R231+0x4800] ;  /* 0x00480000e750783b */ /* 0x000f6e0000000200 */
[C---:B------:R-:W-:Y:S01]  /*3220*/  HMMA.16816.F32 R32, R12.reuse, R96, R32 ;  /* 0x000000600c20723c */ /* 0x040fe20000001820 */
[----:B------:R-:W2:Y:S07]  /*3230*/  LDSM.16.M88.4 R96, [R231+0x5000] ;  /* 0x00500000e760783b */ /* 0x000eae0000000200 */
[C---:B---3--:R-:W-:Y:S08]  /*3240*/  HMMA.16816.F32 R84, R12.reuse, R40, R68 ;  /* 0x000000280c54723c */ /* 0x048ff00000001844 */
[C---:B------:R-:W-:Y:S08]  /*3250*/  HMMA.16816.F32 R68, R12.reuse, R42, R56 ;  /* 0x0000002a0c44723c */ /* 0x040ff00000001838 */
[C---:B-1----:R-:W-:Y:S08]  /*3260*/  HMMA.16816.F32 R40, R12.reuse, R28, R52 ;  /* 0x0000001c0c28723c */ /* 0x042ff00000001834 */
[C---:B------:R-:W-:Y:S01]  /*3270*/  HMMA.16816.F32 R72, R12.reuse, R108, R72 ;  /* 0x0000006c0c48723c */ /* 0x040fe20000001848 */
[----:B------:R-:W1:Y:S07]  /*3280*/  LDSM.16.M88.4 R108, [R230+-0x6000] ;  /* 0xffa00000e66c783b */ /* 0x000e6e0000000200 */
[C---:B------:R-:W-:Y:S08]  /*3290*/  HMMA.16816.F32 R56, R12.reuse, R30, R48 ;  /* 0x0000001e0c38723c */ /* 0x040ff00000001830 */
[----:B------:R-:W-:Y:S08]  /*32a0*/  HMMA.16816.F32 R76, R12, R102, R76 ;  /* 0x000000660c4c723c */ /* 0x000ff0000000184c */
[C---:B----4-:R-:W-:Y:S01]  /*32b0*/  HMMA.16816.F32 R12, R4.reuse, R22, R16 ;  /* 0x00000016040c723c */ /* 0x050fe20000001810 */
[----:B------:R-:W-:Y:S07]  /*32c0*/  LDSM.16.M88.4 R16, [R230+-0x4000] ;  /* 0xffc00000e610783b */ /* 0x000fee0000000200 */
[C---:B------:R-:W-:Y:S08]  /*32d0*/  HMMA.16816.F32 R52, R4.reuse, R24, R44 ;  /* 0x000000180434723c */ /* 0x040ff0000000182c */
[C---:B------:R-:W-:Y:S01]  /*32e0*/  HMMA.16816.F32 R44, R4.reuse, R20, R32 ;  /* 0x00000014042c723c */ /* 0x040fe20000001820 */
[----:B------:R-:W-:Y:S07]  /*32f0*/  LDSM.16.M88.4 R20, [R230+-0x4800] ;  /* 0xffb80000e614783b */ /* 0x000fee0000000200 */
[C---:B--2---:R-:W-:Y:S01]  /*3300*/  HMMA.16816.F32 R100, R4.reuse, R92, R40 ;  /* 0x0000005c0464723c */ /* 0x044fe20000001828 */
[----:B------:R-:W2:Y:S07]  /*3310*/  LDSM.16.M88.4 R40, [R230+-0x5000] ;  /* 0xffb00000e628783b */ /* 0x000eae0000000200 */
[C---:B------:R-:W-:Y:S08]  /*3320*/  HMMA.16816.F32 R48, R4.reuse, R26, R36 ;  /* 0x0000001a0430723c */ /* 0x040ff00000001824 */
[C---:B-----5:R-:W-:Y:S01]  /*3330*/  HMMA.16816.F32 R28, R4.reuse, R80, R72 ;  /* 0x00000050041c723c */ /* 0x060fe20000001848 */
[----:B------:R-:W-:Y:S07]  /*3340*/  LDSM.16.M88.4 R72, [R229+0x6000] ;  /* 0x00600000e548783b */ /* 0x000fee0000000200 */
[C---:B------:R-:W-:Y:S08]  /*3350*/  HMMA.16816.F32 R24, R4.reuse, R82, R88 ;  /* 0x000000520418723c */ /* 0x040ff00000001858 */
[C---:B------:R-:W-:Y:S08]  /*3360*/  HMMA.16816.F32 R84, R4.reuse, R96, R84 ;  /* 0x000000600454723c */ /* 0x040ff00000001854 */
[C---:B------:R-:W-:Y:S08]  /*3370*/  HMMA.16816.F32 R80, R4.reuse, R98, R68 ;  /* 0x000000620450723c */ /* 0x040ff00000001844 */
[C---:B------:R-:W-:Y:S01]  /*3380*/  HMMA.16816.F32 R96, R4.reuse, R94, R56 ;  /* 0x0000005e0460723c */ /* 0x040fe20000001838 */
[----:B------:R-:W3:Y:S07]  /*3390*/  LDSM.16.M88.4 R56, [R230+-0x3800] ;  /* 0xffc80000e638783b */ /* 0x000eee0000000200 */
[C---:B------:R-:W-:Y:S08]  /*33a0*/  HMMA.16816.F32 R36, R4.reuse, R64, R60 ;  /* 0x000000400424723c */ /* 0x040ff0000000183c */
[----:B------:R-:W-:Y:S01]  /*33b0*/  HMMA.16816.F32 R32, R4, R66, R76 ;  /* 0x000000420420723c */ /* 0x000fe2000000184c */
[----:B------:R-:W4:Y:S07]  /*33c0*/  LDSM.16.M88.4 R4, [R239+0x8000] ;  /* 0x00800000ef04783b */ /* 0x000f2e0000000200 */
[C---:B------:R-:W-:Y:S01]  /*33d0*/  HMMA.16816.F32 R76, R8.reuse, R106, R12 ;  /* 0x0000006a084c723c */ /* 0x040fe2000000180c */
[----:B------:R-:W5:Y:S07]  /*33e0*/  LDSM.16.M88.4 R12, [R229+0x6800] ;  /* 0x00680000e50c783b */ /* 0x000f6e0000000200 */
[C---:B-1----:R-:W-:Y:S01]  /*33f0*/  HMMA.16816.F32 R92, R8.reuse, R108, R52 ;  /* 0x0000006c085c723c */ /* 0x042fe20000001834 */
[----:B------:R-:W-:Y:S07]  /*3400*/  LDSM.16.M88.4 R52, [R229+0x7000] ;  /* 0x00700000e534783b */ /* 0x000fee0000000200 */
[C---:B------:R-:W-:Y:S01]  /*3410*/  HMMA.16816.F32 R88, R8.reuse, R104, R44 ;  /* 0x000000680858723c */ /* 0x040fe2000000182c */
[----:B------:R-:W-:Y:S07]  /*3420*/  LDSM.16.M88.4 R44, [R229+0x8000] ;  /* 0x00800000e52c783b */ /* 0x000fee0000000200 */
[C---:B--2---:R-:W-:Y:S08]  /*3430*/  HMMA.16816.F32 R64, R8.reuse, R40, R36 ;  /* 0x000000280840723c */ /* 0x044ff00000001824 */
[C---:B------:R-:W-:Y:S08]  /*3440*/  HMMA.16816.F32 R68, R8.reuse, R42, R32 ;  /* 0x0000002a0844723c */ /* 0x040ff00000001820 */
[C---:B------:R-:W-:Y:S08]  /*3450*/  HMMA.16816.F32 R108, R8.reuse, R110, R48 ;  /* 0x0000006e086c723c */ /* 0x040ff00000001830 */
[C---:B------:R-:W-:Y:S01]  /*3460*/  HMMA.16816.F32 R40, R8.reuse, R22, R24 ;  /* 0x000000160828723c */ /* 0x040fe20000001818 */
[----:B------:R-:W1:Y:S07]  /*3470*/  LDSM.16.M88.4 R24, [R229+0x7800] ;  /* 0x00780000e518783b */ /* 0x000e6e0000000200 */
[C---:B------:R-:W-:Y:S08]  /*3480*/  HMMA.16816.F32 R48, R8.reuse, R16, R84 ;  /* 0x000000100830723c */ /* 0x040ff00000001854 */
[C---:B------:R-:W-:Y:S01]  /*3490*/  HMMA.16816.F32 R36, R8.reuse, R18, R80 ;  /* 0x000000120824723c */ /* 0x040fe20000001850 */
[----:B------:R-:W-:Y:S07]  /*34a0*/  LDSM.16.M88.4 R80, [R228+0x8000] ;  /* 0x00800000e450783b */ /* 0x000fee0000000200 */
[C---:B------:R-:W-:Y:S01]  /*34b0*/  HMMA.16816.F32 R60, R8.reuse, R20, R28 ;  /* 0x00000014083c723c */ /* 0x040fe2000000181c */
[----:B------:R-:W2:Y:S04]  /*34c0*/  LDSM.16.M88.4 R20, [R229+0x8800] ;  /* 0x00880000e514783b */ /* 0x000ea80000000200 */
[----:B------:R-:W-:Y:S03]  /*34d0*/  LDSM.16.M88.4 R28, [R228+0x6000] ;  /* 0x00600000e41c783b */ /* 0x000fe60000000200 */
[C---:B---3--:R-:W-:Y:S08]  /*34e0*/  HMMA.16816.F32 R32, R8.reuse, R56, R100 ;  /* 0x000000380820723c */ /* 0x048ff00000001864 */
[----:B------:R-:W-:Y:S08]  /*34f0*/  HMMA.16816.F32 R16, R8, R58, R96 ;  /* 0x0000003a0810723c */ /* 0x000ff00000001860 */
[C---:B----4-:R-:W-:Y:S08]  /*3500*/  HMMA.16816.F32 R8, R4.reuse, R72, R92 ;  /* 0x000000480408723c */ /* 0x050ff0000000185c */
[C---:B-----5:R-:W-:Y:S08]  /*3510*/  HMMA.16816.F32 R100, R4.reuse, R12, R88 ;  /* 0x0000000c0464723c */ /* 0x060ff00000001858 */
[C---:B------:R-:W-:Y:S01]  /*3520*/  HMMA.16816.F32 R92, R4.reuse, R14, R76 ;  /* 0x0000000e045c723c */ /* 0x040fe2000000184c */
[----:B------:R-:W3:Y:S04]  /*3530*/  LDSM.16.M88.4 R12, [R240+0x8000] ;  /* 0x00800000f00c783b */ /* 0x000ee80000000200 */
[----:B------:R-:W-:Y:S03]  /*3540*/  LDSM.16.M88.4 R76, [R228+0x7000] ;  /* 0x00700000e44c783b */ /* 0x000fe60000000200 */
[C---:B------:R-:W-:Y:S01]  /*3550*/  HMMA.16816.F32 R56, R4.reuse, R74, R108 ;  /* 0x0000004a0438723c */ /* 0x040fe2000000186c */
[----:B------:R-:W4:Y:S07]  /*3560*/  LDSM.16.M88.4 R72, [R228+0x7800] ;  /* 0x00780000e448783b */ /* 0x000f2e0000000200 */
[C---:B-1----:R-:W-:Y:S01]  /*3570*/  HMMA.16816.F32 R108, R4.reuse, R24, R60 ;  /* 0x00000018046c723c */ /* 0x042fe2000000183c */
[----:B------:R-:W-:Y:S07]  /*3580*/  LDSM.16.M88.4 R60, [R231+0x6000] ;  /* 0x00600000e73c783b */ /* 0x000fee0000000200 */
[C---:B------:R-:W-:Y:S01]  /*3590*/  HMMA.16816.F32 R104, R4.reuse, R26, R40 ;  /* 0x0000001a0468723c */ /* 0x040fe20000001828 */
[----:B------:R-:W1:Y:S04]  /*35a0*/  LDSM.16.M88.4 R24, [R228+0x6800] ;  /* 0x00680000e418783b */ /* 0x000e680000000200 */
[----:B------:R-:W-:Y:S03]  /*35b0*/  LDSM.16.M88.4 R40, [R231+0x7800] ;  /* 0x00780000e728783b */ /* 0x000fe60000000200 */
[C---:B------:R-:W-:Y:S08]  /*35c0*/  HMMA.16816.F32 R116, R4.reuse, R52, R64 ;  /* 0x000000340474723c */ /* 0x040ff00000001840 */
[C---:B------:R-:W-:Y:S01]  /*35d0*/  HMMA.16816.F32 R112, R4.reuse, R54, R68 ;  /* 0x000000360470723c */ /* 0x040fe20000001844 */
[----:B------:R-:W-:Y:S07]  /*35e0*/  LDSM.16.M88.4 R68, [R228+0x8800] ;  /* 0x00880000e444783b */ /* 0x000fee0000000200 */
[C---:B------:R-:W-:Y:S01]  /*35f0*/  HMMA.16816.F32 R96, R4.reuse, R44, R48 ;  /* 0x0000002c0460723c */ /* 0x040fe20000001830 */
[----:B------:R-:W-:Y:S07]  /*3600*/  LDSM.16.M88.4 R48, [R231+0x6800] ;  /* 0x00680000e730783b */ /* 0x000fee0000000200 */
[C---:B------:R-:W-:Y:S01]  /*3610*/  HMMA.16816.F32 R88, R4.reuse, R46, R36 ;  /* 0x0000002e0458723c */ /* 0x040fe20000001824 */
[----:B------:R-:W-:Y:S07]  /*3620*/  LDSM.16.M88.4 R44, [R231+0x7000] ;  /* 0x00700000e72c783b */ /* 0x000fee0000000200 */
[C---:B--2---:R-:W-:Y:S08]  /*3630*/  HMMA.16816.F32 R84, R4.reuse, R20, R32 ;  /* 0x000000140454723c */ /* 0x044ff00000001820 */
[----:B------:R-:W-:Y:S08]  /*3640*/  HMMA.16816.F32 R64, R4, R22, R16 ;  /* 0x000000160440723c */ /* 0x000ff00000001810 */
[C---:B---3--:R-:W-:Y:S01]  /*3650*/  HMMA.16816.F32 R4, R12.reuse, R28, R8 ;  /* 0x0000001c0c04723c */ /* 0x048fe20000001808 */
[----:B------:R-:W2:Y:S07]  /*3660*/  LDSM.16.M88.4 R8, [R242+0x8000] ;  /* 0x00800000f208783b */ /* 0x000eae0000000200 */
[C---:B------:R-:W-:Y:S08]  /*3670*/  HMMA.16816.F32 R56, R12.reuse, R30, R56 ;  /* 0x0000001e0c38723c */ /* 0x040ff00000001838 */
[C---:B----4-:R-:W-:Y:S01]  /*3680*/  HMMA.16816.F32 R20, R12.reuse, R74, R104 ;  /* 0x0000004a0c14723c */ /* 0x050fe20000001868 */
[----:B------:R-:W-:Y:S07]  /*3690*/  LDSM.16.M88.4 R104, [R229+0x9800] ;  /* 0x00980000e568783b */ /* 0x000fee0000000200 */
[C---:B-1----:R-:W-:Y:S01]  /*36a0*/  HMMA.16816.F32 R52, R12.reuse, R24, R100 ;  /* 0x000000180c34723c */ /* 0x042fe20000001864 */
[----:B------:R-:W1:Y:S07]  /*36b0*/  LDSM.16.M88.4 R100, [R231+0x8800] ;  /* 0x00880000e764783b */ /* 0x000e6e0000000200 */
[C---:B------:R-:W-:Y:S08]  /*36c0*/  HMMA.16816.F32 R36, R12.reuse, R26, R92 ;  /* 0x0000001a0c24723c */ /* 0x040ff0000000185c */
[C---:B------:R-:W-:Y:S08]  /*36d0*/  HMMA.16816.F32 R16, R12.reuse, R80, R96 ;  /* 0x000000500c10723c */ /* 0x040ff00000001860 */
[----:B------:R-:W-:Y:S08]  /*36e0*/  HMMA.16816.F32 R88, R12, R82, R88 ;  /* 0x000000520c58723c */ /* 0x000ff00000001858 */
[C---:B--2---:R-:W-:Y:S01]  /*36f0*/  HMMA.16816.F32 R80, R8.reuse, R60, R4 ;  /* 0x0000003c0850723c */ /* 0x044fe20000001804 */
[----:B------:R-:W-:Y:S07]  /*3700*/  LDSM.16.M88.4 R4, [R241+0x8000] ;  /* 0x00800000f104783b */ /* 0x000fee0000000200 */
[----:B------:R-:W-:Y:S08]  /*3710*/  HMMA.16816.F32 R56, R8, R62, R56 ;  /* 0x0000003e0838723c */ /* 0x000ff00000001838 */
[----:B------:R-:W-:Y:S01]  /*3720*/  HMMA.16816.F32 R32, R12, R76, R116 ;  /* 0x0000004c0c20723c */ /* 0x000fe20000001874 */
[----:B------:R-:W2:Y:S07]  /*3730*/  LDSM.16.M88.4 R116, [R231+0x8000] ;  /* 0x00800000e774783b */ /* 0x000eae0000000200 */
[----:B------:R-:W-:Y:S01]  /*3740*/  HMMA.16816.F32 R60, R8, R42, R20 ;  /* 0x0000002a083c723c */ /* 0x000fe20000001814 */
[----:B------:R-:W3:Y:S07]  /*3750*/  LDSM.16.M88.4 R20, [R230+-0x2800] ;  /* 0xffd80000e614783b */ /* 0x000eee0000000200 */
[C---:B------:R-:W-:Y:S01]  /*3760*/  HMMA.16816.F32 R24, R12.reuse, R72, R108 ;  /* 0x000000480c18723c */ /* 0x040fe2000000186c */
[----:B------:R-:W-:Y:S07]  /*3770*/  LDSM.16.M88.4 R108, [R229+0x9000] ;  /* 0x00900000e56c783b */ /* 0x000fee0000000200 */
[C---:B------:R-:W-:Y:S01]  /*3780*/  HMMA.16816.F32 R28, R12.reuse, R78, R112 ;  /* 0x0000004e0c1c723c */ /* 0x040fe20000001870 */
[----:B------:R-:W-:Y:S07]  /*3790*/  LDSM.16.M88.4 R112, [R229+0xa000] ;  /* 0x00a00000e570783b */ /* 0x000fee0000000200 */
[----:B------:R-:W-:Y:S01]  /*37a0*/  HMMA.16816.F32 R96, R12, R68, R84 ;  /* 0x000000440c60723c */ /* 0x000fe20000001854 */
[----:B------:R-:W-:Y:S07]  /*37b0*/  LDSM.16.M88.4 R84, [R230+-0x3000] ;  /* 0xffd00000e654783b */ /* 0x000fee0000000200 */
[----:B------:R-:W-:Y:S08]  /*37c0*/  HMMA.16816.F32 R52, R8, R48, R52 ;  /* 0x000000300834723c */ /* 0x000ff00000001834 */
[----:B------:R-:W-:Y:S01]  /*37d0*/  HMMA.16816.F32 R92, R12, R70, R64 ;  /* 0x000000460c5c723c */ /* 0x000fe20000001840 */
[----:B------:R-:W-:Y:S07]  /*37e0*/  LDSM.16.M88.4 R12, [R239+0xc000] ;  /* 0x00c00000ef0c783b */ /* 0x000fee0000000200 */
[C---:B------:R-:W-:Y:S01]  /*37f0*/  HMMA.16816.F32 R76, R8.reuse, R50, R36 ;  /* 0x00000032084c723c */ /* 0x040fe20000001824 */
[----:B------:R-:W4:Y:S04]  /*3800*/  LDSM.16.M88.4 R48, [R230+-0x2000] ;  /* 0xffe00000e630783b */ /* 0x000f280000000200 */
[----:B------:R-:W5:Y:S03]  /*3810*/  LDSM.16.M88.4 R36, [R230+-0x800] ;  /* 0xfff80000e624783b */ /* 0x000f660000000200 */
[C---:B------:R-:W-:Y:S01]  /*3820*/  HMMA.16816.F32 R64, R8.reuse, R40, R24 ;  /* 0x000000280840723c */ /* 0x040fe20000001818 */
[----:B------:R-:W-:Y:S07]  /*3830*/  LDSM.16.M88.4 R40, [R230+-0x1000] ;  /* 0xfff00000e628783b */ /* 0x000fee0000000200 */
[C---:B------:R-:W-:Y:S08]  /*3840*/  HMMA.16816.F32 R72, R8.reuse, R44, R32 ;  /* 0x0000002c0848723c */ /* 0x040ff00000001820 */
[C---:B------:R-:W-:Y:S01]  /*3850*/  HMMA.16816.F32 R68, R8.reuse, R46, R28 ;  /* 0x0000002e0844723c */ /* 0x040fe2000000181c */
[----:B------:R-:W4:Y:S07]  /*3860*/  LDSM.16.M88.4 R44, [R230+-0x1800] ;  /* 0xffe80000e62c783b */ /* 0x000f2e0000000200 */
[C---:B-1----:R-:W-:Y:S08]  /*3870*/  HMMA.16816.F32 R24, R8.reuse, R100, R96 ;  /* 0x000000640818723c */ /* 0x042ff00000001860 */
[----:B--2---:R-:W-:Y:S08]  /*3880*/  HMMA.16816.F32 R32, R8, R116, R16 ;  /* 0x000000740820723c */ /* 0x004ff00000001810 */
[----:B---3--:R-:W-:Y:S08]  /*3890*/  HMMA.16816.F32 R52, R4, R20, R52 ;  /* 0x000000140434723c */ /* 0x008ff00000001834 */
[----:B------:R-:W-:Y:S08]  /*38a0*/  HMMA.16816.F32 R16, R8, R102, R92 ;  /* 0x000000660810723c */ /* 0x000ff0000000185c */
[----:B------:R-:W-:Y:S08]  /*38b0*/  HMMA.16816.F32 R20, R4, R22, R76 ;  /* 0x000000160414723c */ /* 0x000ff0000000184c */
[----:B------:R-:W-:Y:S08]  /*38c0*/  HMMA.16816.F32 R28, R8, R118, R88 ;  /* 0x00000076081c723c */ /* 0x000ff00000001858 */
[C---:B----4-:R-:W-:Y:S08]  /*38d0*/  HMMA.16816.F32 R96, R4.reuse, R48, R72 ;  /* 0x000000300460723c */ /* 0x050ff00000001848 */
[C---:B------:R-:W-:Y:S08]  /*38e0*/  HMMA.16816.F32 R100, R4.reuse, R50, R68 ;  /* 0x000000320464723c */ /* 0x040ff00000001844 */
[C---:B-----5:R-:W-:Y:S01]  /*38f0*/  HMMA.16816.F32 R92, R4.reuse, R36, R24 ;  /* 0x00000024045c723c */ /* 0x060fe20000001818 */
[----:B------:R-:W1:Y:S07]  /*3900*/  LDSM.16.M88.4 R24, [R229+0xa800] ;  /* 0x00a80000e518783b */ /* 0x000e6e0000000200 */
[C---:B------:R-:W-:Y:S08]  /*3910*/  HMMA.16816.F32 R8, R4.reuse, R84, R80 ;  /* 0x000000540408723c */ /* 0x040ff00000001850 */
[----:B------:R-:W-:Y:S08]  /*3920*/  HMMA.16816.F32 R56, R4, R86, R56 ;  /* 0x000000560438723c */ /* 0x000ff00000001838 */
[----:B------:R-:W-:Y:S08]  /*3930*/  HMMA.16816.F32 R72, R12, R104, R52 ;  /* 0x000000680c48723c */ /* 0x000ff00000001834 */
[----:B------:R-:W-:Y:S01]  /*3940*/  HMMA.16816.F32 R84, R4, R38, R16 ;  /* 0x000000260454723c */ /* 0x000fe20000001810 */
[----:B------:R-:W2:Y:S04]  /*3950*/  LDSM.16.M88.4 R16, [R229+0xb000] ;  /* 0x00b00000e510783b */ /* 0x000ea80000000200 */
[----:B------:R-:W-:Y:S03]  /*3960*/  LDSM.16.M88.4 R36, [R228+0x9000] ;  /* 0x00900000e424783b */ /* 0x000fe60000000200 */
[----:B------:R-:W-:Y:S01]  /*3970*/  HMMA.16816.F32 R52, R12, R106, R20 ;  /* 0x0000006a0c34723c */ /* 0x000fe20000001814 */
[----:B------:R-:W3:Y:S07]  /*3980*/  LDSM.16.M88.4 R20, [R229+0xb800] ;  /* 0x00b80000e514783b */ /* 0x000eee0000000200 */
[C---:B------:R-:W-:Y:S01]  /*3990*/  HMMA.16816.F32 R68, R4.reuse, R44, R64 ;  /* 0x0000002c0444723c */ /* 0x040fe20000001840 */
[----:B------:R-:W-:Y:S07]  /*39a0*/  LDSM.16.M88.4 R64, [R228+0x9800] ;  /* 0x00980000e440783b */ /* 0x000fee0000000200 */
[C---:B------:R-:W-:Y:S01]  /*39b0*/  HMMA.16816.F32 R88, R4.reuse, R46, R60 ;  /* 0x0000002e0458723c */ /* 0x040fe2000000183c */
[----:B------:R-:W-:Y:S07]  /*39c0*/  LDSM.16.M88.4 R60, [R228+0xa000] ;  /* 0x00a00000e43c783b */ /* 0x000fee0000000200 */
[C---:B------:R-:W-:Y:S08]  /*39d0*/  HMMA.16816.F32 R32, R4.reuse, R40, R32 ;  /* 0x000000280420723c */ /* 0x040ff00000001820 */
[----:B------:R-:W-:Y:S01]  /*39e0*/  HMMA.16816.F32 R28, R4, R42, R28 ;  /* 0x0000002a041c723c */ /* 0x000fe2000000181c */
[----:B------:R-:W4:Y:S07]  /*39f0*/  LDSM.16.M88.4 R4, [R240+0xc000] ;  /* 0x00c00000f004783b */ /* 0x000f2e0000000200 */
[C---:B------:R-:W-:Y:S01]  /*3a00*/  HMMA.16816.F32 R44, R12.reuse, R114, R100 ;  /* 0x000000720c2c723c */ /* 0x040fe20000001864 */
[----:B------:R-:W5:Y:S07]  /*3a10*/  LDSM.16.M88.4 R100, [R228+0xa800] ;  /* 0x00a80000e464783b */ /* 0x000f6e0000000200 */
[C---:B------:R-:W-:Y:S01]  /*3a20*/  HMMA.16816.F32 R76, R12.reuse, R110, R56 ;  /* 0x0000006e0c4c723c */ /* 0x040fe20000001838 */
[----:B------:R-:W3:Y:S07]  /*3a30*/  LDSM.16.M88.4 R56, [R228+0xb000] ;  /* 0x00b00000e438783b */ /* 0x000eee0000000200 */
[C---:B------:R-:W-:Y:S01]  /*3a40*/  HMMA.16816.F32 R80, R12.reuse, R108, R8 ;  /* 0x0000006c0c50723c */ /* 0x040fe20000001808 */
[----:B------:R-:W-:Y:S07]  /*3a50*/  LDSM.16.M88.4 R8, [R242+0xc000] ;  /* 0x00c00000f208783b */ /* 0x000fee0000000200 */
[C---:B------:R-:W-:Y:S01]  /*3a60*/  HMMA.16816.F32 R48, R12.reuse, R112, R96 ;  /* 0x000000700c30723c */ /* 0x040fe20000001860 */
[----:B------:R-:W4:Y:S07]  /*3a70*/  LDSM.16.M88.4 R96, [R231+0xa000] ;  /* 0x00a00000e760783b */ /* 0x000f2e0000000200 */
[C---:B-1----:R-:W-:Y:S08]  /*3a80*/  HMMA.16816.F32 R68, R12.reuse, R24, R68 ;  /* 0x000000180c44723c */ /* 0x042ff00000001844 */
[C---:B------:R-:W-:Y:S08]  /*3a90*/  HMMA.16816.F32 R40, R12.reuse, R26, R88 ;  /* 0x0000001a0c28723c */ /* 0x040ff00000001858 */
[C---:B--2---:R-:W-:Y:S08]  /*3aa0*/  HMMA.16816.F32 R32, R12.reuse, R16, R32 ;  /* 0x000000100c20723c */ /* 0x044ff00000001820 */
[C---:B------:R-:W-:Y:S08]  /*3ab0*/  HMMA.16816.F32 R28, R12.reuse, R18, R28 ;  /* 0x000000120c1c723c */ /* 0x040ff0000000181c */
[C---:B---3--:R-:W-:Y:S08]  /*3ac0*/  HMMA.16816.F32 R24, R12.reuse, R20, R92 ;  /* 0x000000140c18723c */ /* 0x048ff0000000185c */
[----:B------:R-:W-:Y:S01]  /*3ad0*/  HMMA.16816.F32 R12, R12, R22, R84 ;  /* 0x000000160c0c723c */ /* 0x000fe20000001854 */
[----:B------:R-:W1:Y:S07]  /*3ae0*/  LDSM.16.M88.4 R20, [R231+0x9800] ;  /* 0x00980000e714783b */ /* 0x000e6e0000000200 */
[C---:B----4-:R-:W-:Y:S01]  /*3af0*/  HMMA.16816.F32 R16, R4.reuse, R36, R80 ;  /* 0x000000240410723c */ /* 0x050fe20000001850 */
[----:B------:R-:W-:Y:S07]  /*3b00*/  LDSM.16.M88.4 R80, [R230] ;  /* 0x00000000e650783b */ /* 0x000fee0000000200 */
[C---:B------:R-:W-:Y:S08]  /*3b10*/  HMMA.16816.F32 R116, R4.reuse, R38, R76 ;  /* 0x000000260474723c */ /* 0x040ff0000000184c */
[C---:B------:R-:W-:Y:S08]  /*3b20*/  HMMA.16816.F32 R36, R4.reuse, R60, R48 ;  /* 0x0000003c0424723c */ /* 0x040ff00000001830 */
[C---:B------:R-:W-:Y:S01]  /*3b30*/  HMMA.16816.F32 R108, R4.reuse, R62, R44 ;  /* 0x0000003e046c723c */ /* 0x040fe2000000182c */
[----:B------:R-:W-:Y:S07]  /*3b40*/  LDSM.16.M88.4 R60, [R230+0x2000] ;  /* 0x00200000e63c783b */ /* 0x000fee0000000200 */
[C---:B-----5:R-:W-:Y:S01]  /*3b50*/  HMMA.16816.F32 R104, R4.reuse, R100, R68 ;  /* 0x000000640468723c */ /* 0x060fe20000001844 */
[----:B------:R-:W-:Y:S07]  /*3b60*/  LDSM.16.M88.4 R68, [R230+0x1000] ;  /* 0x00100000e644783b */ /* 0x000fee0000000200 */
[C---:B------:R-:W-:Y:S01]  /*3b70*/  HMMA.16816.F32 R120, R4.reuse, R64, R72 ;  /* 0x000000400478723c */ /* 0x040fe20000001848 */
[----:B------:R-:W-:Y:S07]  /*3b80*/  LDSM.16.M88.4 R72, [R230+0x800] ;  /* 0x00080000e648783b */ /* 0x000fee0000000200 */
[C---:B------:R-:W-:Y:S01]  /*3b90*/  HMMA.16816.F32 R112, R4.reuse, R66, R52 ;  /* 0x000000420470723c */ /* 0x040fe20000001834 */
[----:B------:R-:W-:Y:S07]  /*3ba0*/  LDSM.16.M88.4 R64, [R230+0x1800] ;  /* 0x00180000e640783b */ /* 0x000fee0000000200 */
[C---:B------:R-:W-:Y:S08]  /*3bb0*/  HMMA.16816.F32 R100, R4.reuse, R102, R40 ;  /* 0x000000660464723c */ /* 0x040ff00000001828 */
[C---:B------:R-:W-:Y:S08]  /*3bc0*/  HMMA.16816.F32 R92, R4.reuse, R56, R32 ;  /* 0x00000038045c723c */ /* 0x040ff00000001820 */
[C---:B------:R-:W-:Y:S01]  /*3bd0*/  HMMA.16816.F32 R88, R4.reuse, R58, R28 ;  /* 0x0000003a0458723c */ /* 0x040fe2000000181c */
[----:B------:R-:W-:Y:S07]  /*3be0*/  LDSM.16.M88.4 R56, [R230+0x2800] ;  /* 0x00280000e638783b */ /* 0x000fee0000000200 */
[C---:B------:R-:W-:Y:S08]  /*3bf0*/  HMMA.16816.F32 R84, R4.reuse, R128, R24 ;  /* 0x000000800454723c */ /* 0x040ff00000001818 */
[----:B------:R-:W-:Y:S01]  /*3c00*/  HMMA.16816.F32 R76, R4, R130, R12 ;  /* 0x00000082044c723c */ /* 0x000fe2000000180c */
[----:B------:R-:W2:Y:S01]  /*3c10*/  LDSM.16.M88.4 R4, [R241+0xc000] ;  /* 0x00c00000f104783b */ /* 0x000ea20000000200 */
[----:B------:R-:W-:Y:S01]  /*3c20*/  ISETP.GE.AND P0, PT, R163, 0x2, PT ;  /* 0x00000002a300780c */ /* 0x000fe20003f06270 */
[----:B------:R-:W-:-:S05]  /*3c30*/  DEPBAR.LE SB0, 0x0 ;  /* 0x000080000000791a */ /* 0x000fca0000000000 */
[C---:B------:R-:W-:Y:S08]  /*3c40*/  HMMA.16816.F32 R36, R8.reuse, R96, R36 ;  /* 0x000000600824723c */ /* 0x040ff00000001824 */
[C---:B------:R-:W-:Y:S08]  /*3c50*/  HMMA.16816.F32 R32, R8.reuse, R98, R108 ;  /* 0x000000620820723c */ /* 0x040ff0000000186c */
[C---:B------:R-:W-:Y:S08]  /*3c60*/  HMMA.16816.F32 R28, R8.reuse, R124, R104 ;  /* 0x0000007c081c723c */ /* 0x040ff00000001868 */
        /* <DEDUP_REMOVED lines=8> */
[----:B------:R-:W-:Y:S01]  /*3cf0*/  HMMA.16816.F32 R8, R8, R138, R76 ;  /* 0x0000008a0808723c */ /* 0x000fe2000000184c */
[----:B------:R-:W-:Y:S07]  /*3d00*/  BSSY B0, `(.L_x_3236) ;  /* 0x0000070000007945 */ /* 0x000fee0003800000 */
[C---:B--2---:R-:W-:Y:S01]  /*3d10*/  HMMA.16816.F32 R36, R4.reuse, R68, R36 ;  /* 0x000000440424723c */ /* 0x044fe20000001824 */
[----:B------:R-:W-:Y:S07]  /*3d20*/  BAR.SYNC.DEFER_BLOCKING 0x0 ;  /* 0x0000000000007b1d */ /* 0x000fee0000010000 */
[----:B------:R-:W-:Y:S01]  /*3d30*/  HMMA.16816.F32 R68, R4, R70, R32 ;  /* 0x000000460444723c */ /* 0x000fe20000001820 */
[----:B------:R-:W-:-:S07]  /*3d40*/  ISETP.GT.AND P6, PT, R160, 0x5f, PT ;  /* 0x0000005fa000780c */ /* 0x000fce0003fc4270 */
        /* <DEDUP_REMOVED lines=10> */
[----:B------:R-:W-:Y:S07]  /*3df0*/  @!UPT UIADD3 URZ, URZ, URZ, URZ ;  /* 0x0000003f3f3ff290 */ /* 0x000fee000fffe03f */
[----:B------:R-:W-:Y:S11]  /*3e00*/  @!P0 BRA `(.L_x_3237) ;  /* 0x000005f000008947 */ /* 0x000ff60003800000 */
        /* <DEDUP_REMOVED lines=29> */
.L_x_3300:
[----:B------:R-:W-:Y:S05]  /*3fe0*/  BRA.DIV ~URZ, `(.L_x_3239) ;  /* 0x000108227f007947 */ /* 0x000fea000b800000 */
[----:B------:R-:W3:Y:S01]  /*3ff0*/  SHFL.IDX PT, R3, R23, RZ, 0x181f ;  /* 0x00181fff17037589 */ /* 0x000ee200000e0000 */
[C---:B------:R-:W-:Y:S02]  /*4000*/  IADD3 R72, R245.reuse, 0xc0, RZ ;  /* 0x000000c0f5487810 */ /* 0x040fe40007ffe0ff */
[----:B------:R-:W-:Y:S01]  /*4010*/  ISETP.GE.AND P3, PT, R245, c[0x0][0x1d4], PT ;  /* 0x00007500f5007a0c */ /* 0x000fe20003f66270 */
[----:B------:R-:W4:Y:S03]  /*4020*/  SHFL.IDX PT, R0, R23, 0x1, 0x181f ;  /* 0x00381f0017007f89 */ /* 0x000f2600000e0000 */
[----:B------:R-:W-:Y:S01]  /*4030*/  SEL R5, RZ, 0x10, P3 ;  /* 0x00000010ff057807 */ /* 0x000fe20001800000 */
[----:B------:R-:W5:Y:S01]  /*4040*/  SHFL.IDX PT, R2, R22, 0x1, 0x181f ;  /* 0x00381f0016027f89 */ /* 0x000f6200000e0000 */
[----:B---3--:R-:W-:-:S02]  /*4050*/  IADD3 R20, P0, R3, R150, RZ ;  /* 0x0000009603147210 */ /* 0x008fc40007f1e0ff */
[C---:B------:R-:W-:Y:S02]  /*4060*/  IADD3 R18, P2, R3.reuse, R151, RZ ;  /* 0x0000009703127210 */ /* 0x040fe40007f5e0ff */
[----:B------:R-:W-:Y:S01]  /*4070*/  IADD3 R14, P1, R3, R153, RZ ;  /* 0x00000099030e7210 */ /* 0x000fe20007f3e0ff */
[--C-:B--2---:R-:W-:Y:S01]  /*4080*/  IMAD.X R21, R4, 0x1, R144.reuse, P0 ;  /* 0x0000000104157824 */ /* 0x104fe200000e0690 */
[----:B----4-:R-:W-:Y:S01]  /*4090*/  IADD3 R12, P0, R0, R150, RZ ;  /* 0x00000096000c7210 */ /* 0x010fe20007f1e0ff */
[----:B------:R-:W-:Y:S01]  /*40a0*/  IMAD.X R19, R4, 0x1, R145, P2 ;  /* 0x0000000104137824 */ /* 0x000fe200010e0691 */
[----:B------:R-:W-:Y:S01]  /*40b0*/  IADD3 R10, P2, R0, R151, RZ ;  /* 0x00000097000a7210 */ /* 0x000fe20007f5e0ff */
[----:B------:R-:W-:Y:S01]  /*40c0*/  IMAD.X R15, R4, 0x1, R147, P1 ;  /* 0x00000001040f7824 */ /* 0x000fe200008e0693 */
[-C--:B------:R-:W-:Y:S01]  /*40d0*/  IADD3 R8, P1, R0, R152.reuse, RZ ;  /* 0x0000009800087210 */ /* 0x080fe20007f3e0ff */
[----:B-----5:R-:W-:Y:S01]  /*40e0*/  IMAD.X R13, R2, 0x1, R144, P0 ;  /* 0x00000001020d7824 */ /* 0x020fe200000e0690 */
[----:B------:R-:W-:Y:S01]  /*40f0*/  IADD3 R6, P0, R0, R153, RZ ;  /* 0x0000009900067210 */ /* 0x000fe20007f1e0ff */
[----:B------:R-:W-:Y:S01]  /*4100*/  IMAD.X R11, R2, 0x1, R145, P2 ;  /* 0x00000001020b7824 */ /* 0x000fe200010e0691 */
[----:B------:R-:W-:Y:S01]  /*4110*/  ISETP.GE.AND P2, PT, R252, c[0x0][0x1d4], PT ;  /* 0x00007500fc007a0c */ /* 0x000fe20003f46270 */
[C---:B------:R-:W-:Y:S01]  /*4120*/  IMAD.X R9, R2.reuse, 0x1, R146, P1 ;  /* 0x0000000102097824 */ /* 0x040fe200008e0692 */
[----:B------:R-:W-:Y:S01]  /*4130*/  ISETP.GE.AND P1, PT, R251, c[0x0][0x1d4], PT ;  /* 0x00007500fb007a0c */ /* 0x000fe20003f26270 */
[----:B------:R-:W-:Y:S01]  /*4140*/  IMAD.X R7, R2, 0x1, R147, P0 ;  /* 0x0000000102077824 */ /* 0x000fe200000e0693 */
[----:B------:R-:W-:Y:S01]  /*4150*/  ISETP.GE.AND P0, PT, R72, c[0x0][0x1d4], PT ;  /* 0x0000750048007a0c */ /* 0x000fe20003f06270 */
[----:B------:R2:W-:Y:S01]  /*4160*/  LDGSTS.E.BYPASS.LTC128B.128 [R243+0xc100], [R20.64], !P3 ;  /* 0x0c10000014f37fae */ /* 0x0005e2000d901d46 */
[----:B------:R-:W-:-:S03]  /*4170*/  IADD3 R16, P4, R3, R152, RZ ;  /* 0x0000009803107210 */ /* 0x000fc60007f9e0ff */
[----:B------:R2:W3:Y:S02]  /*4180*/  SHFL.IDX PT, R0, R23, 0x2, 0x181f ;  /* 0x00581f0017007f89 */ /* 0x0004e400000e0000 */
[----:B------:R-:W-:Y:S02]  /*4190*/  IMAD.X R17, R4, 0x1, R146, P4 ;  /* 0x0000000104117824 */ /* 0x000fe400020e0692 */
        /* <DEDUP_REMOVED lines=11> */
.L_x_3301:
[----:B---3--:R-:W-:Y:S02]  /*4250*/  IADD3 R2, -R5, 0x10, RZ ;  /* 0x0000001005027810 */ /* 0x008fe40007ffe1ff */
[----:B--2---:R-:W-:Y:S02]  /*4260*/  IADD3 R6, -R13, 0x10, RZ ;  /* 0x000000100d067810 */ /* 0x004fe40007ffe1ff */
[----:B------:R-:W-:Y:S02]  /*4270*/  LOP3.LUT R2, R2, 0xf, RZ, 0xc0, !PT ;  /* 0x0000000f02027812 */ /* 0x000fe400078ec0ff */
[----:B------:R-:W-:Y:S02]  /*4280*/  IADD3 R3, -R14, 0x10, RZ ;  /* 0x000000100e037810 */ /* 0x000fe40007ffe1ff */
[----:B------:R-:W-:-:S02]  /*4290*/  IADD3 R10, P1, P0, R2, R0, R150 ;  /* 0x00000000020a7210 */ /* 0x000fc4000783e096 */
[----:B------:R-:W-:Y:S02]  /*42a0*/  LOP3.LUT R2, R6, 0xf, RZ, 0xc0, !PT ;  /* 0x0000000f06027812 */ /* 0x000fe400078ec0ff */
[----:B------:R-:W-:Y:S02]  /*42b0*/  IADD3 R7, -R12, 0x10, RZ ;  /* 0x000000100c077810 */ /* 0x000fe40007ffe1ff */
[----:B------:R-:W-:Y:S02]  /*42c0*/  LOP3.LUT R3, R3, 0xf, RZ, 0xc0, !PT ;  /* 0x0000000f03037812 */ /* 0x000fe400078ec0ff */
[----:B-1----:R-:W-:Y:S02]  /*42d0*/  IADD3.X R11, RZ, R4, R144, P1, P0 ;  /* 0x00000004ff0b7210 */ /* 0x002fe40000fe0490 */
[----:B------:R-:W-:Y:S02]  /*42e0*/  IADD3 R6, P1, P0, R2, R0, R152 ;  /* 0x0000000002067210 */ /* 0x000fe4000783e098 */
[----:B------:R-:W-:-:S02]  /*42f0*/  LOP3.LUT R2, R7, 0xf, RZ, 0xc0, !PT ;  /* 0x0000000f07027812 */ /* 0x000fc400078ec0ff */
[----:B------:R-:W-:Y:S02]  /*4300*/  IADD3 R8, P3, P2, R3, R0, R151 ;  /* 0x0000000003087210 */ /* 0x000fe40007a7e097 */
        /* <DEDUP_REMOVED lines=15> */
.L_x_3237:
[----:B------:R-:W-:Y:S05]  /*4400*/  BSYNC B0 ;  /* 0x0000000000007941 */ /* 0x000fea0003800000 */
.L_x_3236:
        /* <DEDUP_REMOVED lines=8> */
[----:B------:R-:W-:Y:S02]  /*4490*/  MOV R4, R0 ;  /* 0x0000000000047202 */ /* 0x000fe40000000f00 */
[----:B---3--:R-:W-:Y:S01]  /*44a0*/  IADD3 R0, -R3, 0x1, R148 ;  /* 0x0000000103007810 */ /* 0x008fe20007ffe194 */
[----:B------:R-:W-:Y:S01]  /*44b0*/  IMAD.IADD R6, R148, 0x1, -R3 ;  /* 0x0000000194067824 */ /* 0x000fe200078e0a03 */
[----:B------:R-:W-:Y:S02]  /*44c0*/  @P0 SHF.R.U32.HI R4, RZ, c[0x0][0x2cc], R2 ;  /* 0x0000b300ff040a19 */ /* 0x000fe40000011602 */
[----:B------:R-:W-:Y:S01]  /*44d0*/  IADD3 R5, R0, -c[0x0][0x168], RZ ;  /* 0x80005a0000057a10 */ /* 0x000fe20007ffe0ff */
[----:B------:R-:W-:Y:S05]  /*44e0*/  BRA.DIV ~URZ, `(.L_x_3240) ;  /* 0x000108227f007947 */ /* 0x000fea000b800000 */
[----:B------:R1:W2:Y:S02]  /*44f0*/  SHFL.IDX PT, R0, R4, RZ, 0x1c1f ;  /* 0x001c1fff04007589 */ /* 0x0002a400000e0000 */
.L_x_3302:
        /* <DEDUP_REMOVED lines=8> */
[----:B------:R-:W-:Y:S02]  /*4580*/  FSEL R9, R53, -INF , P1 ;  /* 0xff80000035097808 */ /* 0x000fe40000800000 */
[----:B------:R-:W-:Y:S02]  /*4590*/  FSEL R17, R49, -INF , P4 ;  /* 0xff80000031117808 */ /* 0x000fe40002000000 */
[----:B------:R-:W-:Y:S02]  /*45a0*/  FSEL R18, R44, -INF , P0 ;  /* 0xff8000002c127808 */ /* 0x000fe40000000000 */
[C---:B------:R-:W-:Y:S02]  /*45b0*/  ISETP.GT.AND P2, PT, R0.reuse, 0x8, PT ;  /* 0x000000080000780c */ /* 0x040fe40003f44270 */
[C---:B------:R-:W-:Y:S02]  /*45c0*/  ISETP.GT.AND P1, PT, R0.reuse, 0x11, PT ;  /* 0x000000110000780c */ /* 0x040fe40003f24270 */
[----:B------:R-:W-:-:S02]  /*45d0*/  ISETP.GT.AND P4, PT, R0, 0x19, PT ;  /* 0x000000190000780c */ /* 0x000fc40003f84270 */
[----:B------:R-:W-:Y:S02]  /*45e0*/  ISETP.GT.AND P0, PT, R0, 0x20, PT ;  /* 0x000000200000780c */ /* 0x000fe40003f04270 */
[----:B------:R-:W-:Y:S02]  /*45f0*/  FSEL R20, R40, -INF , P3 ;  /* 0xff80000028147808 */ /* 0x000fe40001800000 */
[----:B------:R-:W-:Y:S02]  /*4600*/  ISETP.GT.AND P3, PT, R0, 0x28, PT ;  /* 0x000000280000780c */ /* 0x000fe40003f64270 */
[----:B------:R-:W-:Y:S02]  /*4610*/  FSEL R16, R48, -INF , P2 ;  /* 0xff80000030107808 */ /* 0x000fe40001000000 */
        /* <DEDUP_REMOVED lines=8> */
[----:B------:R-:W-:Y:S02]  /*46a0*/  ISETP.GT.AND P3, PT, R0, 0x38, PT ;  /* 0x000000380000780c */ /* 0x000fe40003f64270 */
[----:B------:R-:W-:Y:S02]  /*46b0*/  FSEL R86, R37, -INF , P2 ;  /* 0xff80000025567808 */ /* 0x000fe40001000000 */
[----:B------:R-:W-:Y:S02]  /*46c0*/  FSEL R84, R69, -INF , P4 ;  /* 0xff80000045547808 */ /* 0x000fe40002000000 */
[----:B------:R-:W-:Y:S02]  /*46d0*/  FSEL R221, R32, -INF , P1 ;  /* 0xff80000020dd7808 */ /* 0x000fe40000800000 */
[----:B------:R-:W-:Y:S02]  /*46e0*/  FSEL R220, R33, -INF , P0 ;  /* 0xff80000021dc7808 */ /* 0x000fe40000000000 */
[----:B------:R-:W-:-:S02]  /*46f0*/  ISETP.GT.AND P4, PT, R0, 0x39, PT ;  /* 0x000000390000780c */ /* 0x000fc40003f84270 */
[C---:B------:R-:W-:Y:S02]  /*4700*/  ISETP.GT.AND P2, PT, R0.reuse, 0x40, PT ;  /* 0x000000400000780c */ /* 0x040fe40003f44270 */
[C---:B------:R-:W-:Y:S02]  /*4710*/  ISETP.GT.AND P1, PT, R0.reuse, 0x41, PT ;  /* 0x000000410000780c */ /* 0x040fe40003f24270 */
[----:B------:R-:W-:Y:S02]  /*4720*/  ISETP.GT.AND P0, PT, R0, 0x48, PT ;  /* 0x000000480000780c */ /* 0x000fe40003f04270 */
[----:B------:R-:W-:Y:S02]  /*4730*/  FSEL R219, R64, -INF , P3 ;  /* 0xff80000040db7808 */ /* 0x000fe40001800000 */
[----:B------:R-:W-:Y:S02]  /*4740*/  ISETP.GT.AND P3, PT, R0, 0x50, PT ;  /* 0x000000500000780c */ /* 0x000fe40003f64270 */
[----:B------:R-:W-:-:S02]  /*4750*/  FSEL R218, R65, -INF , P4 ;  /* 0xff80000041da7808 */ /* 0x000fc40002000000 */
        /* <DEDUP_REMOVED lines=8> */
[----:B------:R-:W-:Y:S02]  /*47e0*/  FSEL R226, R61, -INF , P4 ;  /* 0xff8000003de27808 */ /* 0x000fe40002000000 */
[----:B------:R-:W-:Y:S01]  /*47f0*/  FSEL R247, R25, -INF , P2 ;  /* 0xff80000019f77808 */ /* 0x000fe20001000000 */
[----:B------:R2:W-:Y:S01]  /*4800*/  STL [R1], R0 ;  /* 0x0000000001007387 */ /* 0x0005e20000100800 */
[----:B------:R-:W-:Y:S02]  /*4810*/  FSEL R244, R56, -INF , P1 ;  /* 0xff80000038f47808 */ /* 0x000fe40000800000 */
[----:B------:R-:W-:Y:S01]  /*4820*/  FSEL R238, R57, -INF , P0 ;  /* 0xff80000039ee7808 */ /* 0x000fe20000000000 */
[----:B------:R-:W-:Y:S05]  /*4830*/  BRA.DIV ~URZ, `(.L_x_3241) ;  /* 0x000105427f007947 */ /* 0x000fea000b800000 */
[----:B------:R-:W3:Y:S01]  /*4840*/  LDL R3, [R1] ;  /* 0x0000000001037983 */ /* 0x000ee20000100800 */
[----:B--2---:R-:W-:-:S03]  /*4850*/  FMNMX.FTZ R0, R8, R9, !PT ;  /* 0x0000000908007209 */ /* 0x004fc60007810000 */
        /* <DEDUP_REMOVED lines=19> */
[----:B------:R-:W-:-:S02]  /*4990*/  FSEL R13, R51, -INF , P0 ;  /* 0xff800000330d7808 */ /* 0x000fc40000000000 */
[C---:B------:R-:W-:Y:S02]  /*49a0*/  ISETP.GT.AND P1, PT, R5.reuse, 0x10, PT ;  /* 0x000000100500780c */ /* 0x040fe40003f24270 */
        /* <DEDUP_REMOVED lines=59> */
[C---:B------:R-:W-:Y:S02]  /*4d60*/  ISETP.GT.AND P0, PT, R5.reuse, 0x51, PT ;  /* 0x000000510500780c */ /* 0x040fe40003f04270 */
[----:B------:R-:W-:Y:S02]  /*4d70*/  FSEL R4, R26, -INF , P1 ;  /* 0xff8000001a047808 */ /* 0x000fe40000800000 */
[----:B------:R-:W-:Y:S02]  /*4d80*/  FMNMX.FTZ R2, R224, R2, !PT ;  /* 0x00000002e0027209 */ /* 0x000fe40007810000 */
[----:B------:R-:W-:Y:S01]  /*4d90*/  ISETP.GT.AND P1, PT, R5, 0x58, PT ;  /* 0x000000580500780c */ /* 0x000fe20003f24270 */
[----:B------:R-:W-:Y:S01]  /*4da0*/  STL [R1+0x8], R4 ;  /* 0x0000080401007387 */ /* 0x000fe20000100800 */
[----:B------:R-:W-:Y:S02]  /*4db0*/  FMNMX.FTZ R2, R4, R2, !PT ;  /* 0x0000000204027209 */ /* 0x000fe40007810000 */
[----:B------:R-:W-:-:S02]  /*4dc0*/  FSEL R250, R58, -INF , P1 ;  /* 0xff8000003afa7808 */ /* 0x000fc40000800000 */
[----:B---3--:R-:W-:Y:S02]  /*4dd0*/  FMNMX.FTZ R0, R3, R0, !PT ;  /* 0x0000000003007209 */ /* 0x008fe40007810000 */
[----:B------:R-:W-:Y:S02]  /*4de0*/  FSEL R3, R27, -INF , P0 ;  /* 0xff8000001b037808 */ /* 0x000fe40000000000 */
[----:B------:R-:W-:Y:S02]  /*4df0*/  FMNMX.FTZ R0, R247, R0, !PT ;  /* 0x00000000f7007209 */ /* 0x000fe40007810000 */
[----:B------:R-:W-:Y:S01]  /*4e00*/  ISETP.GT.AND P0, PT, R5, 0x59, PT ;  /* 0x000000590500780c */ /* 0x000fe20003f04270 */
[----:B------:R-:W-:Y:S01]  /*4e10*/  STL [R1+0x4], R3 ;  /* 0x0000040301007387 */ /* 0x000fe20000100800 */
[----:B------:R-:W-:Y:S02]  /*4e20*/  FMNMX.FTZ R0, R244, R0, !PT ;  /* 0x00000000f4007209 */ /* 0x000fe40007810000 */
[----:B------:R-:W-:-:S02]  /*4e30*/  FMNMX.FTZ R2, R3, R2, !PT ;  /* 0x0000000203027209 */ /* 0x000fc40007810000 */
        /* <DEDUP_REMOVED lines=11> */
.L_x_3303:
[C---:B------:R-:W-:Y:S01]  /*4ef0*/  FMUL.FTZ R0, R173.reuse, c[0x0][0x2d0] ;  /* 0x0000b400ad007a20 */ /* 0x040fe20000410000 */
[----:B------:R-:W-:Y:S01]  /*4f00*/  FSETP.NEU.FTZ.AND P0, PT, R173, -INF , PT ;  /* 0xff800000ad00780b */ /* 0x000fe20003f1d000 */
[----:B------:R-:W4:Y:S03]  /*4f10*/  LDL.LU R99, [R1] ;  /* 0x0000000001637983 */ /* 0x000f260000300800 */
[----:B------:R-:W-:Y:S02]  /*4f20*/  FSEL R0, R0, RZ, P0 ;  /* 0x000000ff00007208 */ /* 0x000fe40000000000 */
[----:B---3--:R-:W-:Y:S01]  /*4f30*/  FMNMX.FTZ R12, R12, R4, !PT ;  /* 0x000000040c0c7209 */ /* 0x008fe20007810000 */
[----:B------:R-:W-:Y:S01]  /*4f40*/  WARPSYNC 0xffffffff ;  /* 0xffffffff00007948 */ /* 0x000fe20003800000 */
[----:B------:R-:W-:Y:S01]  /*4f50*/  LDSM.16.MT88.4 R36, [R233] ;  /* 0x00000000e924783b */ /* 0x000fe20000004200 */
[--C-:B------:R-:W-:Y:S01]  /*4f60*/  FFMA.FTZ R2, R8, c[0x0][0x2d0], -R0.reuse ;  /* 0x0000b40008027a23 */ /* 0x100fe20000010800 */
[----:B------:R-:W-:Y:S01]  /*4f70*/  FSETP.NEU.FTZ.AND P0, PT, R12, -INF , PT ;  /* 0xff8000000c00780b */ /* 0x000fe20003f1d000 */
[--C-:B------:R-:W-:Y:S01]  /*4f80*/  FFMA.FTZ R3, R20, c[0x0][0x2d0], -R0.reuse ;  /* 0x0000b40014037a23 */ /* 0x100fe20000010800 */
[----:B------:R-:W-:Y:S01]  /*4f90*/  LDSM.16.MT88.4 R32, [R232+0x800] ;  /* 0x00080000e820783b */ /* 0x000fe20000004200 */
[----:B------:R1:W-:Y:S03]  /*4fa0*/  MUFU.EX2 R106, R2 ;  /* 0x00000002006a7308 */ /* 0x0003e60000000800 */
[----:B------:R-:W3:Y:S04]  /*4fb0*/  LDL.LU R95, [R1+0x4] ;  /* 0x00000400015f7983 */ /* 0x000ee80000300800 */
[----:B------:R-:W5:Y:S01]  /*4fc0*/  LDL.LU R94, [R1+0x8] ;  /* 0x00000800015e7983 */ /* 0x000f620000300800 */
[----:B------:R2:W-:Y:S03]  /*4fd0*/  MUFU.EX2 R102, R3 ;  /* 0x0000000300667308 */ /* 0x0005e60000000800 */
[----:B------:R-:W-:Y:S04]  /*4fe0*/  LDSM.16.MT88.4 R40, [R233+0x800] ;  /* 0x00080000e928783b */ /* 0x000fe80000004200 */
[----:B------:R-:W-:Y:S01]  /*4ff0*/  LDSM.16.MT88.4 R60, [R232+0x3000] ;  /* 0x00300000e83c783b */ /* 0x000fe20000004200 */
[----:B-1----:R-:W-:-:S03]  /*5000*/  FFMA.FTZ R2, R9, c[0x0][0x2d0], -R0 ;  /* 0x0000b40009027a23 */ /* 0x002fc60000010800 */
[----:B------:R-:W-:Y:S01]  /*5010*/  LDSM.16.MT88.4 R52, [R234] ;  /* 0x00000000ea34783b */ /* 0x000fe20000004200 */
[----:B------:R1:W1:Y:S03]  /*5020*/  MUFU.EX2 R107, R2 ;  /* 0x00000002006b7308 */ /* 0x0002660000000800 */
[----:B------:R-:W-:Y:S01]  /*5030*/  LDSM.16.MT88.4 R64, [R233+0x3000] ;  /* 0x00300000e940783b */ /* 0x000fe20000004200 */
[----:B--2---:R-:W-:-:S03]  /*5040*/  FFMA.FTZ R3, R21, c[0x0][0x2d0], -R0 ;  /* 0x0000b40015037a23 */ /* 0x004fc60000010800 */
[----:B------:R-:W2:Y:S01]  /*5050*/  LDSM.16.MT88.4 R20, [R232] ;  /* 0x00000000e814783b */ /* 0x000ea20000004200 */
[----:B------:R-:W-:Y:S03]  /*5060*/  MUFU.EX2 R104, R3 ;  /* 0x0000000300687308 */ /* 0x000fe60000000800 */
[----:B------:R-:W-:Y:S04]  /*5070*/  LDSM.16.MT88.4 R56, [R235+0x800] ;  /* 0x00080000eb38783b */ /* 0x000fe80000004200 */
[----:B------:R-:W-:Y:S01]  /*5080*/  LDSM.16.MT88.4 R44, [R234+0x800] ;  /* 0x00080000ea2c783b */ /* 0x000fe20000004200 */
[----:B-1----:R-:W-:Y:S01]  /*5090*/  FFMA.FTZ R2, R16, c[0x0][0x2d0], -R0 ;  /* 0x0000b40010027a23 */ /* 0x002fe20000010800 */
[----:B------:R-:W-:-:S02]  /*50a0*/  F2FP.PACK_AB R8, R107, R106 ;  /* 0x0000006a6b08723e */ /* 0x000fc400000000ff */
[----:B------:R-:W-:Y:S01]  /*50b0*/  LDSM.16.MT88.4 R72, [R233+0x3800] ;  /* 0x00380000e948783b */ /* 0x000fe20000004200 */
[----:B------:R1:W-:Y:S03]  /*50c0*/  MUFU.EX2 R105, R2 ;  /* 0x0000000200697308 */ /* 0x0003e60000000800 */
[----:B------:R-:W-:Y:S04]  /*50d0*/  LDSM.16.MT88.4 R76, [R232+0x6000] ;  /* 0x00600000e84c783b */ /* 0x000fe80000004200 */
[----:B------:R-:W-:Y:S01]  /*50e0*/  LDSM.16.MT88.4 R68, [R234+0x3000] ;  /* 0x00300000ea44783b */ /* 0x000fe20000004200 */
[----:B-1----:R-:W-:-:S04]  /*50f0*/  FFMA.FTZ R2, R17, c[0x0][0x2d0], -R0 ;  /* 0x0000b40011027a23 */ /* 0x002fc80000010800 */
[----:B------:R1:W-:Y:S02]  /*5100*/  MUFU.EX2 R100, R2 ;  /* 0x0000000200647308 */ /* 0x0003e40000000800 */
[----:B-1----:R-:W-:-:S06]  /*5110*/  FFMA.FTZ R2, R18, c[0x0][0x2d0], -R0 ;  /* 0x0000b40012027a23 */ /* 0x002fcc0000010800 */
[----:B------:R1:W-:Y:S02]  /*5120*/  MUFU.EX2 R97, R2 ;  /* 0x0000000200617308 */ /* 0x0003e40000000800 */
[----:B-1----:R-:W-:-:S06]  /*5130*/  FFMA.FTZ R2, R19, c[0x0][0x2d0], -R0 ;  /* 0x0000b40013027a23 */ /* 0x002fcc0000010800 */
[----:B------:R1:W1:Y:S02]  /*5140*/  MUFU.EX2 R93, R2 ;  /* 0x00000002005d7308 */ /* 0x0002640000000800 */
[----:B-1----:R-:W-:Y:S01]  /*5150*/  FMUL.FTZ R2, R12, c[0x0][0x2d0] ;  /* 0x0000b4000c027a20 */ /* 0x002fe20000410000 */
[----:B------:R-:W-:-:S04]  /*5160*/  F2FP.PACK_AB R4, R93, R97 ;  /* 0x000000615d04723e */ /* 0x000fc800000000ff */
[----:B------:R-:W-:-:S05]  /*5170*/  FSEL R2, R2, RZ, P0 ;  /* 0x000000ff02027208 */ /* 0x000fca0000000000 */
[----:B------:R-:W-:Y:S01]  /*5180*/  FFMA.FTZ R3, R6, c[0x0][0x2d0], -R2 ;  /* 0x0000b40006037a23 */ /* 0x000fe20000010802 */
[----:B------:R-:W-:-:S03]  /*5190*/  F2FP.PACK_AB R6, R104, R102 ;  /* 0x000000666806723e */ /* 0x000fc600000000ff */
[----:B------:R1:W-:Y:S02]  /*51a0*/  MUFU.EX2 R101, R3 ;  /* 0x0000000300657308 */ /* 0x0003e40000000800 */
[----:B-1----:R-:W-:-:S06]  /*51b0*/  FFMA.FTZ R3, R7, c[0x0][0x2d0], -R2 ;  /* 0x0000b40007037a23 */ /* 0x002fcc0000010802 */
[----:B------:R1:W1:Y:S02]  /*51c0*/  MUFU.EX2 R172, R3 ;  /* 0x0000000300ac7308 */ /* 0x0002640000000800 */
[----:B-1----:R-:W-:Y:S01]  /*51d0*/  FFMA.FTZ R3, R14, c[0x0][0x2d0], -R2 ;  /* 0x0000b4000e037a23 */ /* 0x002fe20000010802 */
[----:B------:R-:W-:-:S05]  /*51e0*/  F2FP.PACK_AB R9, R172, R101 ;  /* 0x00000065ac09723e */ /* 0x000fca00000000ff */
[----:B------:R1:W-:Y:S02]  /*51f0*/  MUFU.EX2 R98, R3 ;  /* 0x0000000300627308 */ /* 0x0003e40000000800 */
[----:B-1----:R-:W-:-:S06]  /*5200*/  FFMA.FTZ R3, R13, c[0x0][0x2d0], -R2 ;  /* 0x0000b4000d037a23 */ /* 0x002fcc0000010802 */
[----:B------:R1:W1:Y:S02]  /*5210*/  MUFU.EX2 R14, R3 ;  /* 0x00000003000e7308 */ /* 0x0002640000000800 */
[----:B-1----:R-:W-:Y:S01]  /*5220*/  FFMA.FTZ R3, R11, c[0x0][0x2d0], -R2 ;  /* 0x0000b4000b037a23 */ /* 0x002fe20000010802 */
[----:B------:R-:W-:-:S05]  /*5230*/  F2FP.PACK_AB R11, R14, R98 ;  /* 0x000000620e0b723e */ /* 0x000fca00000000ff */
[----:B------:R1:W-:Y:S02]  /*5240*/  MUFU.EX2 R96, R3 ;  /* 0x0000000300607308 */ /* 0x0003e40000000800 */
[----:B-1----:R-:W-:Y:S01]  /*5250*/  FFMA.FTZ R3, R10, c[0x0][0x2d0], -R2 ;  /* 0x0000b4000a037a23 */ /* 0x002fe20000010802 */
[----:B------:R-:W-:-:S05]  /*5260*/  F2FP.PACK_AB R10, R100, R105 ;  /* 0x00000069640a723e */ /* 0x000fca00000000ff */
[----:B------:R1:W1:Y:S02]  /*5270*/  MUFU.EX2 R92, R3 ;  /* 0x00000003005c7308 */ /* 0x0002640000000800 */
[C---:B--2---:R-:W-:Y:S08]  /*5280*/  HMMA.16816.F32 R16, R8.reuse, R20, RZ ;  /* 0x000000140810723c */ /* 0x044ff000000018ff */
[----:B------:R-:W-:Y:S01]  /*5290*/  HMMA.16816.F32 R28, R8, R22, RZ ;  /* 0x00000016081c723c */ /* 0x000fe200000018ff */
[----:B-1----:R-:W-:Y:S01]  /*52a0*/  FFMA.FTZ R3, R15, c[0x0][0x2d0], -R2 ;  /* 0x0000b4000f037a23 */ /* 0x002fe20000010802 */
[----:B------:R-:W-:-:S03]  /*52b0*/  F2FP.PACK_AB R5, R92, R96 ;  /* 0x000000605c05723e */ /* 0x000fc600000000ff */
[----:B------:R1:W-:Y:S03]  /*52c0*/  MUFU.EX2 R103, R3 ;  /* 0x0000000300677308 */ /* 0x0003e60000000800 */
[----:B------:R-:W-:Y:S01]  /*52d0*/  HMMA.16816.F32 R20, R8, R36, RZ ;  /* 0x000000240814723c */ /* 0x000fe200000018ff */
[----:B-1----:R-:W-:Y:S02]  /*52e0*/  FFMA.FTZ R3, R24, c[0x0][0x2d0], -R2 ;  /* 0x0000b40018037a23 */ /* 0x002fe40000010802 */
[----:B------:R-:W1:Y:S02]  /*52f0*/  LDSM.16.MT88.4 R24, [R235] ;  /* 0x00000000eb18783b */ /* 0x000e640000004200 */
[----:B------:R-:W2:Y:S02]  /*5300*/  MUFU.EX2 R13, R3 ;  /* 0x00000003000d7308 */ /* 0x000ea40000000800 */
[----:B--2---:R-:W-:Y:S01]  /*5310*/  F2FP.PACK_AB R7, R13, R103 ;  /* 0x000000670d07723e */ /* 0x004fe200000000ff */
[----:B------:R-:W-:-:S02]  /*5320*/  FFMA.FTZ R3, R87, c[0x0][0x2d0], -R0 ;  /* 0x0000b40057037a23 */ /* 0x000fc40000010800 */
[----:B----4-:R-:W-:-:S04]  /*5330*/  IMAD.MOV.U32 R15, RZ, RZ, R99 ;  /* 0x000000ffff0f7224 */ /* 0x010fc800078e0063 */
[----:B------:R-:W-:Y:S01]  /*5340*/  HMMA.16816.F32 R88, R4, R32, R16 ;  /* 0x000000200458723c */ /* 0x000fe20000001810 */
[----:B------:R-:W-:-:S06]  /*5350*/  FFMA.FTZ R15, R15, c[0x0][0x2d0], -R0 ;  /* 0x0000b4000f0f7a23 */ /* 0x000fcc0000010800 */
[----:B------:R-:W-:Y:S01]  /*5360*/  MUFU.EX2 R15, R15 ;  /* 0x0000000f000f7308 */ /* 0x000fe20000000800 */
        /* <DEDUP_REMOVED lines=12> */
[----:B------:R-:W4:Y:S07]  /*5430*/  LDSM.16.MT88.4 R52, [R235+0x3800] ;  /* 0x00380000eb34783b */ /* 0x000f2e0000004200 */
[----:B------:R-:W-:Y:S08]  /*5440*/  HMMA.16816.F32 R16, R8, R64, RZ ;  /* 0x000000400810723c */ /* 0x000ff000000018ff */
[C---:B------:R-:W-:Y:S08]  /*5450*/  HMMA.16816.F32 R184, R4.reuse, R58, R36 ;  /* 0x0000003a04b8723c */ /* 0x040ff00000001824 */
[C---:B------:R-:W-:Y:S08]  /*5460*/  HMMA.16816.F32 R196, R4.reuse, R44, R32 ;  /* 0x0000002c04c4723c */ /* 0x040ff00000001820 */
[C---:B------:R-:W-:Y:S01]  /*5470*/  HMMA.16816.F32 R180, R4.reuse, R46, R28 ;  /* 0x0000002e04b4723c */ /* 0x040fe2000000181c */
[----:B------:R-:W3:Y:S07]  /*5480*/  LDSM.16.MT88.4 R44, [R232+0x6800] ;  /* 0x00680000e82c783b */ /* 0x000eee0000004200 */
[----:B------:R-:W-:Y:S01]  /*5490*/  HMMA.16816.F32 R200, R4, R56, R48 ;  /* 0x0000003804c8723c */ /* 0x000fe20000001830 */
[----:B------:R-:W3:Y:S04]  /*54a0*/  LDSM.16.MT88.4 R56, [R233+0x6000] ;  /* 0x00600000e938783b */ /* 0x000ee80000004200 */
[----:B------:R-:W3:Y:S03]  /*54b0*/  LDSM.16.MT88.4 R48, [R234+0x3800] ;  /* 0x00380000ea30783b */ /* 0x000ee60000004200 */
[C---:B-1----:R-:W-:Y:S08]  /*54c0*/  HMMA.16816.F32 R36, R8.reuse, R60, RZ ;  /* 0x0000003c0824723c */ /* 0x042ff000000018ff */
[----:B------:R-:W-:Y:S01]  /*54d0*/  HMMA.16816.F32 R32, R8, R62, RZ ;  /* 0x0000003e0820723c */ /* 0x000fe200000018ff */
[----:B------:R-:W-:Y:S07]  /*54e0*/  LDSM.16.MT88.4 R60, [R234+0x6000] ;  /* 0x00600000ea3c783b */ /* 0x000fee0000004200 */
[C---:B--2---:R-:W-:Y:S08]  /*54f0*/  HMMA.16816.F32 R176, R4.reuse, R42, R20 ;  /* 0x0000002a04b0723c */ /* 0x044ff00000001814 */
[C---:B------:R-:W-:Y:S07]  /*5500*/  HMMA.16816.F32 R188, R4.reuse, R72, R16 ;  /* 0x0000004804bc723c */ /* 0x040fee0000001810 */
[----:B------:R-:W-:Y:S01]  /*5510*/  MOV R73, R107 ;  /* 0x0000006b00497202 */ /* 0x000fe20000000f00 */
[----:B------:R-:W-:Y:S01]  /*5520*/  HMMA.16816.F32 R192, R4, R40, R24 ;  /* 0x0000002804c0723c */ /* 0x000fe20000001818 */
[----:B------:R-:W-:-:S07]  /*5530*/  MOV R72, R106 ;  /* 0x0000006a00487202 */ /* 0x000fce0000000f00 */
[C---:B------:R-:W-:Y:S07]  /*5540*/  HMMA.16816.F32 R20, R8.reuse, R76, RZ ;  /* 0x0000004c0814723c */ /* 0x040fee00000018ff */
[----:B---3--:R-:W-:Y:S01]  /*5550*/  MOV R77, R95 ;  /* 0x0000005f004d7202 */ /* 0x008fe20000000f00 */
[----:B------:R-:W-:Y:S01]  /*5560*/  HMMA.16816.F32 R16, R8, R78, RZ ;  /* 0x0000004e0810723c */ /* 0x000fe200000018ff */
[----:B-----5:R-:W-:-:S06]  /*5570*/  MOV R76, R94 ;  /* 0x0000005e004c7202 */ /* 0x020fcc0000000f00 */
[----:B------:R-:W-:Y:S01]  /*5580*/  IMAD.MOV.U32 R79, RZ, RZ, R93 ;  /* 0x000000ffff4f7224 */ /* 0x000fe200078e005d */
[----:B------:R-:W-:Y:S01]  /*5590*/  HMMA.16816.F32 R40, R8, R66, RZ ;  /* 0x000000420828723c */ /* 0x000fe200000018ff */
[----:B------:R-:W-:Y:S07]  /*55a0*/  LDSM.16.MT88.4 R64, [R235+0x6000] ;  /* 0x00600000eb40783b */ /* 0x000fee0000004200 */
[C---:B----4-:R-:W-:Y:S01]  /*55b0*/  HMMA.16816.F32 R168, R4.reuse, R52, R36 ;  /* 0x0000003404a8723c */ /* 0x050fe20000001824 */
[----:B------:R-:W-:Y:S07]  /*55c0*/  LDSM.16.MT88.4 R36, [R235+0x6800] ;  /* 0x00680000eb24783b */ /* 0x000fee0000004200 */
[C---:B------:R-:W-:Y:S01]  /*55d0*/  HMMA.16816.F32 R152, R4.reuse, R54, R32 ;  /* 0x000000360498723c */ /* 0x040fe20000001820 */
[----:B------:R-:W1:Y:S07]  /*55e0*/  LDSM.16.MT88.4 R52, [R233+0x6800] ;  /* 0x00680000e934783b */ /* 0x000e6e0000004200 */
[C---:B------:R-:W-:Y:S08]  /*55f0*/  HMMA.16816.F32 R160, R4.reuse, R44, R20 ;  /* 0x0000002c04a0723c */ /* 0x040ff00000001814 */
[----:B------:R-:W-:Y:S01]  /*5600*/  HMMA.16816.F32 R140, R4, R46, R16 ;  /* 0x0000002e048c723c */ /* 0x000fe20000001810 */
[----:B------:R-:W-:Y:S07]  /*5610*/  LDSM.16.MT88.4 R44, [R234+0x6800] ;  /* 0x00680000ea2c783b */ /* 0x000fee0000004200 */
[----:B------:R-:W-:Y:S07]  /*5620*/  HMMA.16816.F32 R28, R8, R68, RZ ;  /* 0x00000044081c723c */ /* 0x000fee00000018ff */
[----:B------:R-:W-:Y:S01]  /*5630*/  IMAD.MOV.U32 R69, RZ, RZ, R105 ;  /* 0x000000ffff457224 */ /* 0x000fe200078e0069 */
[----:B------:R-:W-:Y:S01]  /*5640*/  HMMA.16816.F32 R156, R4, R74, R40 ;  /* 0x0000004a049c723c */ /* 0x000fe20000001828 */
[----:B------:R-:W2:Y:S01]  /*5650*/  LDSM.16.MT88.4 R40, [R232+0x9000] ;  /* 0x00900000e828783b */ /* 0x000ea20000004200 */
[----:B------:R-:W-:-:S05]  /*5660*/  MOV R68, R104 ;  /* 0x0000006800447202 */ /* 0x000fca0000000f00 */
[----:B------:R-:W-:Y:S01]  /*5670*/  MOV R75, R101 ;  /* 0x00000065004b7202 */ /* 0x000fe20000000f00 */
[----:B------:R-:W-:Y:S01]  /*5680*/  HMMA.16816.F32 R20, R8, R56, RZ ;  /* 0x000000380814723c */ /* 0x000fe200000018ff */
[----:B------:R-:W-:-:S06]  /*5690*/  MOV R74, R100 ;  /* 0x00000064004a7202 */ /* 0x000fcc0000000f00 */
[----:B------:R-:W-:Y:S01]  /*56a0*/  MOV R57, R98 ;  /* 0x0000006200397202 */ /* 0x000fe20000000f00 */
[----:B------:R-:W-:Y:S01]  /*56b0*/  HMMA.16816.F32 R16, R8, R58, RZ ;  /* 0x0000003a0810723c */ /* 0x000fe200000018ff */
[----:B------:R3:W-:Y:S01]  /*56c0*/  MUFU.EX2 R58, R3 ;  /* 0x00000003003a7308 */ /* 0x0007e20000000800 */
[----:B------:R-:W-:-:S05]  /*56d0*/  MOV R56, R97 ;  /* 0x0000006100387202 */ /* 0x000fca0000000f00 */
[----:B------:R-:W-:Y:S01]  /*56e0*/  IMAD.MOV.U32 R59, RZ, RZ, R96 ;  /* 0x000000ffff3b7224 */ /* 0x000fe200078e0060 */
[----:B------:R-:W-:Y:S07]  /*56f0*/  HMMA.16816.F32 R24, R8, R70, RZ ;  /* 0x000000460818723c */ /* 0x000fee00000018ff */
[----:B------:R-:W-:Y:S01]  /*5700*/  MOV R71, R103 ;  /* 0x0000006700477202 */ /* 0x000fe20000000f00 */
[----:B------:R-:W-:Y:S01]  /*5710*/  IMAD.MOV.U32 R70, RZ, RZ, R102 ;  /* 0x000000ffff467224 */ /* 0x000fe200078e0066 */
[----:B------:R-:W-:Y:S01]  /*5720*/  HMMA.16816.F32 R164, R4, R48, R28 ;  /* 0x0000003004a4723c */ /* 0x000fe2000000181c */
[----:B---3--:R-:W-:-:S07]  /*5730*/  FFMA.FTZ R3, R86, c[0x0][0x2d0], -R0 ;  /* 0x0000b40056037a23 */ /* 0x008fce0000010800 */
[C---:B-1----:R-:W-:Y:S08]  /*5740*/  HMMA.16816.F32 R100, R4.reuse, R52, R20 ;  /* 0x000000340464723c */ /* 0x042ff00000001814 */
[C---:B------:R-:W-:Y:S01]  /*5750*/  HMMA.16816.F32 R104, R4.reuse, R54, R16 ;  /* 0x000000360468723c */ /* 0x040fe20000001810 */
[----:B------:R-:W1:Y:S07]  /*5760*/  LDSM.16.MT88.4 R52, [R232+0x9800] ;  /* 0x00980000e834783b */ /* 0x000e6e0000004200 */
[----:B------:R-:W-:Y:S01]  /*5770*/  HMMA.16816.F32 R144, R4, R50, R24 ;  /* 0x000000320490723c */ /* 0x000fe20000001818 */
[----:B------:R-:W3:Y:S07]  /*5780*/  LDSM.16.MT88.4 R48, [R233+0x9000] ;  /* 0x00900000e930783b */ /* 0x000eee0000004200 */
[C---:B------:R-:W-:Y:S08]  /*5790*/  HMMA.16816.F32 R28, R8.reuse, R66, RZ ;  /* 0x00000042081c723c */ /* 0x040ff000000018ff */
[C---:B--2---:R-:W-:Y:S08]  /*57a0*/  HMMA.16816.F32 R16, R8.reuse, R40, RZ ;  /* 0x000000280810723c */ /* 0x044ff000000018ff */
[----:B------:R-:W-:Y:S01]  /*57b0*/  HMMA.16816.F32 R32, R8, R64, RZ ;  /* 0x000000400820723c */ /* 0x000fe200000018ff */
[----:B------:R2:W4:Y:S07]  /*57c0*/  MUFU.EX2 R65, R3 ;  /* 0x0000000300417308 */ /* 0x00052e0000000800 */
[C---:B------:R-:W-:Y:S01]  /*57d0*/  HMMA.16816.F32 R112, R4.reuse, R38, R28 ;  /* 0x000000260470723c */ /* 0x040fe2000000181c */
[----:B------:R-:W5:Y:S07]  /*57e0*/  LDSM.16.MT88.4 R28, [R233+0x9800] ;  /* 0x00980000e91c783b */ /* 0x000f6e0000004200 */
[----:B-1----:R-:W-:Y:S01]  /*57f0*/  HMMA.16816.F32 R132, R4, R52, R16 ;  /* 0x000000340484723c */ /* 0x002fe20000001810 */
[----:B--2---:R-:W-:-:S07]  /*5800*/  FFMA.FTZ R3, R85, c[0x0][0x2d0], -R0 ;  /* 0x0000b40055037a23 */ /* 0x004fce0000010800 */
[C---:B---3--:R-:W-:Y:S08]  /*5810*/  HMMA.16816.F32 R16, R8.reuse, R50, RZ ;  /* 0x000000320810723c */ /* 0x048ff000000018ff */
[C---:B------:R-:W-:Y:S01]  /*5820*/  HMMA.16816.F32 R24, R8.reuse, R60, RZ ;  /* 0x0000003c0818723c */ /* 0x040fe200000018ff */
[----:B------:R1:W-:Y:S07]  /*5830*/  MUFU.EX2 R60, R3 ;  /* 0x00000003003c7308 */ /* 0x0003ee0000000800 */
[----:B------:R-:W-:Y:S08]  /*5840*/  HMMA.16816.F32 R20, R8, R62, RZ ;  /* 0x0000003e0814723c */ /* 0x000ff000000018ff */
[----:B------:R-:W-:Y:S01]  /*5850*/  HMMA.16816.F32 R148, R4, R36, R32 ;  /* 0x000000240494723c */ /* 0x000fe20000001820 */
[----:B------:R-:W2:Y:S01]  /*5860*/  LDSM.16.MT88.4 R32, [R235+0x9000] ;  /* 0x00900000eb20783b */ /* 0x000ea20000004200 */
[----:B-1----:R-:W-:-:S04]  /*5870*/  FFMA.FTZ R3, R84, c[0x0][0x2d0], -R0 ;  /* 0x0000b40054037a23 */ /* 0x002fc80000010800 */
[----:B------:R1:W3:Y:S01]  /*5880*/  MUFU.EX2 R66, R3 ;  /* 0x0000000300427308 */ /* 0x0002e20000000800 */
[----:B------:R-:W-:Y:S01]  /*5890*/  MOV R37, R92 ;  /* 0x0000005c00257202 */ /* 0x000fe20000000f00 */
[C---:B-----5:R-:W-:Y:S01]  /*58a0*/  HMMA.16816.F32 R120, R4.reuse, R30, R16 ;  /* 0x0000001e0478723c */ /* 0x060fe20000001810 */
[----:B------:R-:W5:Y:S07]  /*58b0*/  LDSM.16.MT88.4 R16, [R234+0x9000] ;  /* 0x00900000ea10783b */ /* 0x000f6e0000004200 */
[----:B------:R-:W-:Y:S01]  /*58c0*/  HMMA.16816.F32 R136, R4, R44, R24 ;  /* 0x0000002c0488723c */ /* 0x000fe20000001818 */
[----:B-1----:R-:W-:-:S07]  /*58d0*/  FFMA.FTZ R3, R83, c[0x0][0x2d0], -R2 ;  /* 0x0000b40053037a23 */ /* 0x002fce0000010802 */
[----:B------:R-:W-:Y:S01]  /*58e0*/  HMMA.16816.F32 R116, R4, R46, R20 ;  /* 0x0000002e0474723c */ /* 0x000fe20000001814 */
[----:B------:R1:W-:Y:S07]  /*58f0*/  MUFU.EX2 R78, R3 ;  /* 0x00000003004e7308 */ /* 0x0003ee0000000800 */
[C---:B------:R-:W-:Y:S08]  /*5900*/  HMMA.16816.F32 R24, R8.reuse, R42, RZ ;  /* 0x0000002a0818723c */ /* 0x040ff000000018ff */
[----:B------:R-:W-:Y:S01]  /*5910*/  HMMA.16816.F32 R20, R8, R48, RZ ;  /* 0x000000300814723c */ /* 0x000fe200000018ff */
[----:B-1----:R-:W-:-:S04]  /*5920*/  FFMA.FTZ R3, R81, c[0x0][0x2d0], -R2 ;  /* 0x0000b40051037a23 */ /* 0x002fc80000010802 */
[----:B------:R1:W1:Y:S11]  /*5930*/  MUFU.EX2 R64, R3 ;  /* 0x0000000300407308 */ /* 0x0002760000000800 */
[----:B------:R-:W-:Y:S01]  /*5940*/  HMMA.16816.F32 R128, R4, R54, R24 ;  /* 0x000000360480723c */ /* 0x000fe20000001818 */
[----:B-1----:R-:W-:-:S07]  /*5950*/  FFMA.FTZ R3, R82, c[0x0][0x2d0], -R2 ;  /* 0x0000b40052037a23 */ /* 0x002fce0000010802 */
[----:B------:R-:W-:Y:S01]  /*5960*/  HMMA.16816.F32 R124, R4, R28, R20 ;  /* 0x0000001c047c723c */ /* 0x000fe20000001814 */
[----:B------:R-:W1:Y:S01]  /*5970*/  LDSM.16.MT88.4 R28, [R235+0x9800] ;  /* 0x00980000eb1c783b */ /* 0x000e620000004200 */
[----:B------:R3:W-:Y:S06]  /*5980*/  MUFU.EX2 R61, R3 ;  /* 0x00000003003d7308 */ /* 0x0007ec0000000800 */
[C---:B--2---:R-:W-:Y:S08]  /*5990*/  HMMA.16816.F32 R24, R8.reuse, R32, RZ ;  /* 0x000000200818723c */ /* 0x044ff000000018ff */
[----:B------:R-:W-:Y:S01]  /*59a0*/  HMMA.16816.F32 R20, R8, R34, RZ ;  /* 0x000000220814723c */ /* 0x000fe200000018ff */
[----:B---3--:R-:W-:-:S04]  /*59b0*/  FFMA.FTZ R3, R80, c[0x0][0x2d0], -R2 ;  /* 0x0000b40050037a23 */ /* 0x008fc80000010802 */
[----:B------:R2:W3:Y:S03]  /*59c0*/  MUFU.EX2 R67, R3 ;  /* 0x0000000300437308 */ /* 0x0004e60000000800 */
[C---:B-----5:R-:W-:Y:S08]  /*59d0*/  HMMA.16816.F32 R32, R8.reuse, R16, RZ ;  /* 0x000000100820723c */ /* 0x060ff000000018ff */
[----:B------:R-:W-:Y:S01]  /*59e0*/  HMMA.16816.F32 R8, R8, R18, RZ ;  /* 0x000000120808723c */ /* 0x000fe200000018ff */
[----:B------:R-:W5:Y:S01]  /*59f0*/  LDSM.16.MT88.4 R16, [R234+0x9800] ;  /* 0x00980000ea10783b */ /* 0x000f620000004200 */
[----:B--2---:R-:W-:-:S06]  /*5a00*/  FFMA.FTZ R3, R221, c[0x0][0x2d0], -R0 ;  /* 0x0000b400dd037a23 */ /* 0x004fcc0000010800 */
[C---:B-1----:R-:W-:Y:S08]  /*5a10*/  HMMA.16816.F32 R108, R4.reuse, R28, R24 ;  /* 0x0000001c046c723c */ /* 0x042ff00000001818 */
[C---:B------:R-:W-:Y:S08]  /*5a20*/  HMMA.16816.F32 R96, R4.reuse, R30, R20 ;  /* 0x0000001e0460723c */ /* 0x040ff00000001814 */
[C---:B-----5:R-:W-:Y:S08]  /*5a30*/  HMMA.16816.F32 R92, R4.reuse, R16, R32 ;  /* 0x00000010045c723c */ /* 0x060ff00000001820 */
[----:B------:R-:W-:Y:S01]  /*5a40*/  HMMA.16816.F32 R16, R4, R18, R8 ;  /* 0x000000120410723c */ /* 0x000fe20000001808 */
[----:B------:R-:W1:Y:S06]  /*5a50*/  LDSM.16.MT88.4 R8, [R232+0x1000] ;  /* 0x00100000e808783b */ /* 0x000e6c0000004200 */
[----:B----4-:R-:W-:-:S02]  /*5a60*/  F2FP.PACK_AB R4, R65, R58 ;  /* 0x0000003a4104723e */ /* 0x010fc400000000ff */
[----:B------:R-:W-:Y:S02]  /*5a70*/  F2FP.PACK_AB R6, R66, R60 ;  /* 0x0000003c4206723e */ /* 0x000fe400000000ff */
[----:B------:R-:W-:Y:S02]  /*5a80*/  F2FP.PACK_AB R5, R64, R78 ;  /* 0x0000004e4005723e */ /* 0x000fe400000000ff */
[----:B---3--:R-:W-:-:S07]  /*5a90*/  F2FP.PACK_AB R7, R67, R61 ;  /* 0x0000003d4307723e */ /* 0x008fce00000000ff */
        /* <DEDUP_REMOVED lines=8> */
[----:B------:R-:W-:Y:S01]  /*5b20*/  IMAD.MOV.U32 R215, RZ, RZ, R76 ;  /* 0x000000ffffd77224 */ /* 0x000fe200078e004c */
[----:B------:R-:W-:Y:S01]  /*5b30*/  HMMA.16816.F32 R48, R4, R10, R204 ;  /* 0x0000000a0430723c */ /* 0x000fe200000018cc */
[----:B------:R-:W1:Y:S01]  /*5b40*/  LDSM.16.MT88.4 R8, [R235+0x1000] ;  /* 0x00100000eb08783b */ /* 0x000e620000004200 */
[----:B------:R-:W-:-:S02]  /*5b50*/  MOV R214, R77 ;  /* 0x0000004d00d67202 */ /* 0x000fc40000000f00 */
[----:B------:R-:W-:Y:S02]  /*5b60*/  MOV R212, R37 ;  /* 0x0000002500d47202 */ /* 0x000fe40000000f00 */
[----:B------:R-:W-:Y:S01]  /*5b70*/  MOV R213, R70 ;  /* 0x0000004600d57202 */ /* 0x000fe20000000f00 */
[----:B------:R-:W-:Y:S01]  /*5b80*/  IMAD.MOV.U32 R206, RZ, RZ, R68 ;  /* 0x000000ffffce7224 */ /* 0x000fe200078e0044 */
[----:B------:R-:W-:Y:S01]  /*5b90*/  MOV R207, R71 ;  /* 0x0000004700cf7202 */ /* 0x000fe20000000f00 */
[C---:B-1----:R-:W-:Y:S07]  /*5ba0*/  HMMA.16816.F32 R80, R4.reuse, R8, R200 ;  /* 0x000000080450723c */ /* 0x042fee00000018c8 */
[----:B------:R-:W-:Y:S01]  /*5bb0*/  MOV R201, R66 ;  /* 0x0000004200c97202 */ /* 0x000fe20000000f00 */
[C---:B------:R-:W-:Y:S01]  /*5bc0*/  HMMA.16816.F32 R44, R4.reuse, R10, R184 ;  /* 0x0000000a042c723c */ /* 0x040fe200000018b8 */
[----:B------:R-:W1:Y:S01]  /*5bd0*/  LDSM.16.MT88.4 R8, [R234+0x1000] ;  /* 0x00100000ea08783b */ /* 0x000e620000004200 */
[----:B------:R-:W-:Y:S01]  /*5be0*/  IMAD.MOV.U32 R200, RZ, RZ, R67 ;  /* 0x000000ffffc87224 */ /* 0x000fe200078e0043 */
[----:B------:R-:W-:Y:S01]  /*5bf0*/  MOV R202, R61 ;  /* 0x0000003d00ca7202 */ /* 0x000fe20000000f00 */
[----:B------:R-:W-:Y:S01]  /*5c00*/  IMAD.MOV.U32 R203, RZ, RZ, R60 ;  /* 0x000000ffffcb7224 */ /* 0x000fe200078e003c */
[----:B------:R2:W-:Y:S02]  /*5c10*/  MUFU.EX2 R186, R3 ;  /* 0x0000000300ba7308 */ /* 0x0005e40000000800 */
[----:B------:R-:W-:Y:S01]  /*5c20*/  MOV R184, R79 ;  /* 0x0000004f00b87202 */ /* 0x000fe20000000f00 */
[----:B--2---:R-:W-:Y:S01]  /*5c30*/  FFMA.FTZ R3, R220, c[0x0][0x2d0], -R0 ;  /* 0x0000b400dc037a23 */ /* 0x004fe20000010800 */
[C---:B-1----:R-:W-:Y:S07]  /*5c40*/  HMMA.16816.F32 R76, R4.reuse, R8, R196 ;  /* 0x00000008044c723c */ /* 0x042fee00000018c4 */
[----:B------:R-:W-:Y:S01]  /*5c50*/  MOV R196, R74 ;  /* 0x0000004a00c47202 */ /* 0x000fe20000000f00 */
[----:B------:R-:W-:Y:S01]  /*5c60*/  HMMA.16816.F32 R40, R4, R10, R180 ;  /* 0x0000000a0428723c */ /* 0x000fe200000018b4 */
[----:B------:R-:W1:Y:S01]  /*5c70*/  LDSM.16.MT88.4 R8, [R232+0x4000] ;  /* 0x00400000e808783b */ /* 0x000e620000004200 */
[----:B------:R-:W-:Y:S01]  /*5c80*/  MOV R199, R59 ;  /* 0x0000003b00c77202 */ /* 0x000fe20000000f00 */
[----:B------:R-:W-:Y:S01]  /*5c90*/  IMAD.MOV.U32 R198, RZ, RZ, R56 ;  /* 0x000000ffffc67224 */ /* 0x000fe200078e0038 */
[----:B------:R-:W-:-:S03]  /*5ca0*/  MOV R197, R57 ;  /* 0x0000003900c57202 */ /* 0x000fc60000000f00 */
[----:B------:R-:W-:Y:S01]  /*5cb0*/  IMAD.MOV.U32 R183, RZ, RZ, R75 ;  /* 0x000000ffffb77224 */ /* 0x000fe200078e004b */
[----:B------:R-:W-:Y:S01]  /*5cc0*/  MOV R181, R72 ;  /* 0x0000004800b57202 */ /* 0x000fe20000000f00 */
[----:B------:R-:W-:Y:S01]  /*5cd0*/  IMAD.MOV.U32 R180, RZ, RZ, R73 ;  /* 0x000000ffffb47224 */ /* 0x000fe200078e0049 */
[----:B------:R-:W-:Y:S02]  /*5ce0*/  MOV R182, R69 ;  /* 0x0000004500b67202 */ /* 0x000fe40000000f00 */
[----:B------:R-:W-:Y:S02]  /*5cf0*/  MOV R221, R181 ;  /* 0x000000b500dd7202 */ /* 0x000fe40000000f00 */
[----:B------:R-:W-:Y:S01]  /*5d00*/  MOV R220, R180 ;  /* 0x000000b400dc7202 */ /* 0x000fe20000000f00 */
[C---:B-1----:R-:W-:Y:S01]  /*5d10*/  HMMA.16816.F32 R72, R4.reuse, R8, R192 ;  /* 0x000000080448723c */ /* 0x042fe200000018c0 */
[----:B------:R1:W2:Y:S07]  /*5d20*/  MUFU.EX2 R194, R3 ;  /* 0x0000000300c27308 */ /* 0x0002ae0000000800 */
[----:B------:R-:W-:Y:S01]  /*5d30*/  HMMA.16816.F32 R36, R4, R10, R176 ;  /* 0x0000000a0424723c */ /* 0x000fe200000018b0 */
[----:B------:R-:W3:Y:S01]  /*5d40*/  LDSM.16.MT88.4 R8, [R233+0x4000] ;  /* 0x00400000e908783b */ /* 0x000ee20000004200 */
[----:B-1----:R-:W-:-:S02]  /*5d50*/  FFMA.FTZ R3, R219, c[0x0][0x2d0], -R0 ;  /* 0x0000b400db037a23 */ /* 0x002fc40000010800 */
[----:B------:R-:W-:Y:S02]  /*5d60*/  IMAD.MOV.U32 R219, RZ, RZ, R182 ;  /* 0x000000ffffdb7224 */ /* 0x000fe400078e00b6 */
[----:B------:R1:W-:Y:S02]  /*5d70*/  MUFU.EX2 R185, R3 ;  /* 0x0000000300b97308 */ /* 0x0003e40000000800 */
[----:B-1----:R-:W-:Y:S01]  /*5d80*/  FFMA.FTZ R3, R218, c[0x0][0x2d0], -R0 ;  /* 0x0000b400da037a23 */ /* 0x002fe20000010800 */
[----:B------:R-:W-:-:S05]  /*5d90*/  MOV R218, R183 ;  /* 0x000000b700da7202 */ /* 0x000fca0000000f00 */
[----:B------:R1:W4:Y:S01]  /*5da0*/  MUFU.EX2 R204, R3 ;  /* 0x0000000300cc7308 */ /* 0x0003220000000800 */
[C---:B---3--:R-:W-:Y:S08]  /*5db0*/  HMMA.16816.F32 R68, R4.reuse, R8, R188 ;  /* 0x000000080444723c */ /* 0x048ff000000018bc */
[----:B------:R-:W-:Y:S01]  /*5dc0*/  HMMA.16816.F32 R32, R4, R10, R156 ;  /* 0x0000000a0420723c */ /* 0x000fe2000000189c */
[----:B------:R-:W3:Y:S01]  /*5dd0*/  LDSM.16.MT88.4 R8, [R235+0x4000] ;  /* 0x00400000eb08783b */ /* 0x000ee20000004200 */
[----:B-1----:R-:W-:Y:S01]  /*5de0*/  FFMA.FTZ R3, R217, c[0x0][0x2d0], -R2 ;  /* 0x0000b400d9037a23 */ /* 0x002fe20000010802 */
[----:B------:R-:W-:-:S03]  /*5df0*/  MOV R217, R196 ;  /* 0x000000c400d97202 */ /* 0x000fc60000000f00 */
[----:B------:R1:W-:Y:S02]  /*5e00*/  MUFU.EX2 R195, R3 ;  /* 0x0000000300c37308 */ /* 0x0003e40000000800 */
[----:B-1----:R-:W-:Y:S02]  /*5e10*/  FFMA.FTZ R3, R175, c[0x0][0x2d0], -R2 ;  /* 0x0000b400af037a23 */ /* 0x002fe40000010802 */
[----:B------:R-:W-:-:S04]  /*5e20*/  IMAD.MOV.U32 R175, RZ, RZ, R197 ;  /* 0x000000ffffaf7224 */ /* 0x000fc800078e00c5 */
[----:B------:R1:W5:Y:S01]  /*5e30*/  MUFU.EX2 R193, R3 ;  /* 0x0000000300c17308 */ /* 0x0003620000000800 */
[----:B---3--:R-:W-:Y:S01]  /*5e40*/  HMMA.16816.F32 R64, R4, R8, R168 ;  /* 0x000000080440723c */ /* 0x008fe200000018a8 */
[----:B-1----:R-:W-:Y:S01]  /*5e50*/  FFMA.FTZ R3, R216, c[0x0][0x2d0], -R2 ;  /* 0x0000b400d8037a23 */ /* 0x002fe20000010802 */
[----:B------:R-:W-:-:S05]  /*5e60*/  MOV R216, R198 ;  /* 0x000000c600d87202 */ /* 0x000fca0000000f00 */
[----:B------:R1:W-:Y:S01]  /*5e70*/  MUFU.EX2 R205, R3 ;  /* 0x0000000300cd7308 */ /* 0x0003e20000000800 */
[----:B------:R-:W-:Y:S01]  /*5e80*/  HMMA.16816.F32 R28, R4, R10, R152 ;  /* 0x0000000a041c723c */ /* 0x000fe20000001898 */
[----:B------:R-:W3:Y:S01]  /*5e90*/  LDSM.16.MT88.4 R8, [R234+0x4000] ;  /* 0x00400000ea08783b */ /* 0x000ee20000004200 */
[----:B-1----:R-:W-:Y:S01]  /*5ea0*/  FFMA.FTZ R3, R174, c[0x0][0x2d0], -R2 ;  /* 0x0000b400ae037a23 */ /* 0x002fe20000010802 */
[----:B------:R-:W-:-:S04]  /*5eb0*/  MOV R174, R199 ;  /* 0x000000c700ae7202 */ /* 0x000fc80000000f00 */
[----:B------:R1:W1:Y:S02]  /*5ec0*/  MUFU.EX2 R187, R3 ;  /* 0x0000000300bb7308 */ /* 0x0002640000000800 */
[----:B-1----:R-:W-:Y:S01]  /*5ed0*/  IMAD.MOV.U32 R3, RZ, RZ, R184 ;  /* 0x000000ffff037224 */ /* 0x002fe200078e00b8 */
        /* <DEDUP_REMOVED lines=27> */
[----:B--2---:R-:W-:-:S02]  /*6090*/  F2FP.PACK_AB R4, R194, R186 ;  /* 0x000000bac204723e */ /* 0x004fc400000000ff */
[----:B----4-:R-:W-:Y:S02]  /*60a0*/  F2FP.PACK_AB R6, R204, R185 ;  /* 0x000000b9cc06723e */ /* 0x010fe400000000ff */
[----:B-----5:R-:W-:Y:S02]  /*60b0*/  F2FP.PACK_AB R5, R193, R195 ;  /* 0x000000c3c105723e */ /* 0x020fe400000000ff */
[----:B------:R-:W-:-:S07]  /*60c0*/  F2FP.PACK_AB R7, R187, R205 ;  /* 0x000000cdbb07723e */ /* 0x000fce00000000ff */
        /* <DEDUP_REMOVED lines=10> */
[----:B------:R-:W-:Y:S02]  /*6170*/  MOV R52, R211 ;  /* 0x000000d300347202 */ /* 0x000fe40000000f00 */
[----:B-1----:R-:W-:Y:S07]  /*6180*/  HMMA.16816.F32 R208, R4, R8, R84 ;  /* 0x0000000804d0723c */ /* 0x002fee0000001854 */
[----:B------:R-:W-:Y:S01]  /*6190*/  IMAD.MOV.U32 R84, RZ, RZ, R200 ;  /* 0x000000ffff547224 */ /* 0x000fe200078e00c8 */
[----:B------:R-:W-:Y:S01]  /*61a0*/  MOV R85, R201 ;  /* 0x000000c900557202 */ /* 0x000fe20000000f00 */
[----:B------:R-:W-:Y:S01]  /*61b0*/  IMAD.MOV.U32 R87, RZ, RZ, R203 ;  /* 0x000000ffff577224 */ /* 0x000fe200078e00cb */
[----:B------:R-:W-:-:S02]  /*61c0*/  MOV R86, R202 ;  /* 0x000000ca00567202 */ /* 0x000fc40000000f00 */
[C---:B------:R-:W-:Y:S01]  /*61d0*/  HMMA.16816.F32 R200, R4.reuse, R10, R48 ;  /* 0x0000000a04c8723c */ /* 0x040fe20000001830 */
[----:B------:R-:W1:Y:S06]  /*61e0*/  LDSM.16.MT88.4 R8, [R235+0x1800] ;  /* 0x00180000eb08783b */ /* 0x000e6c0000004200 */
        /* <DEDUP_REMOVED lines=9> */
[----:B------:R-:W-:Y:S01]  /*6280*/  MOV R80, R91 ;  /* 0x0000005b00507202 */ /* 0x000fe20000000f00 */
[----:B------:R-:W-:-:S04]  /*6290*/  IMAD.MOV.U32 R81, RZ, RZ, R90 ;  /* 0x000000ffff517224 */ /* 0x000fc800078e005a */
        /* <DEDUP_REMOVED lines=17> */
[----:B------:R-:W-:Y:S01]  /*63b0*/  MOV R48, R49 ;  /* 0x0000003100307202 */ /* 0x000fe20000000f00 */
[----:B------:R-:W-:Y:S01]  /*63c0*/  IMAD.MOV.U32 R25, RZ, RZ, R175 ;  /* 0x000000ffff197224 */ /* 0x000fe200078e00af */
        /* <DEDUP_REMOVED lines=14> */
[----:B------:R-:W-:Y:S01]  /*64b0*/  IMAD.MOV.U32 R103, RZ, RZ, R80 ;  /* 0x000000ffff677224 */ /* 0x000fe200078e0050 */
        /* <DEDUP_REMOVED lines=9> */
[C---:B-1----:R-:W-:Y:S07]  /*6550*/  HMMA.16816.F32 R84, R4.reuse, R8, R148 ;  /* 0x000000080454723c */ /* 0x042fee0000001894 */
[----:B------:R-:W-:Y:S01]  /*6560*/  MOV R151, R52 ;  /* 0x0000003400977202 */ /* 0x000fe20000000f00 */
[----:B------:R-:W-:Y:S01]  /*6570*/  HMMA.16816.F32 R76, R4, R10, R112 ;  /* 0x0000000a044c723c */ /* 0x000fe20000001870 */
[----:B------:R-:W1:Y:S01]  /*6580*/  LDSM.16.MT88.4 R8, [R234+0x7800] ;  /* 0x00780000ea08783b */ /* 0x000e620000004200 */
[----:B------:R-:W-:Y:S01]  /*6590*/  IMAD.MOV.U32 R150, RZ, RZ, R53 ;  /* 0x000000ffff967224 */ /* 0x000fe200078e0035 */
[----:B------:R-:W-:-:S02]  /*65a0*/  MOV R149, R54 ;  /* 0x0000003600957202 */ /* 0x000fc40000000f00 */
[----:B------:R-:W-:Y:S02]  /*65b0*/  MOV R148, R55 ;  /* 0x0000003700947202 */ /* 0x000fe40000000f00 */
[----:B------:R-:W-:Y:S01]  /*65c0*/  IMAD.MOV.U32 R115, RZ, RZ, R3 ;  /* 0x000000ffff737224 */ /* 0x000fe200078e0003 */
[----:B------:R-:W-:Y:S01]  /*65d0*/  MOV R113, R217 ;  /* 0x000000d900717202 */ /* 0x000fe20000000f00 */
[--C-:B------:R-:W-:Y:S01]  /*65e0*/  FFMA.FTZ R3, R237, c[0x0][0x2d0], -R0.reuse ;  /* 0x0000b400ed037a23 */ /* 0x100fe20000010800 */
[----:B------:R-:W-:Y:S01]  /*65f0*/  MOV R112, R218 ;  /* 0x000000da00707202 */ /* 0x000fe20000000f00 */
[----:B------:R-:W-:Y:S01]  /*6600*/  IMAD.MOV.U32 R218, RZ, RZ, R219 ;  /* 0x000000ffffda7224 */ /* 0x000fe200078e00db */
[----:B------:R-:W-:Y:S01]  /*6610*/  MOV R114, R174 ;  /* 0x000000ae00727202 */ /* 0x000fe20000000f00 */
[----:B------:R2:W-:Y:S02]  /*6620*/  MUFU.EX2 R217, R3 ;  /* 0x0000000300d97308 */ /* 0x0005e40000000800 */
[----:B--2---:R-:W-:-:S06]  /*6630*/  FFMA.FTZ R3, R236, c[0x0][0x2d0], -R0 ;  /* 0x0000b400ec037a23 */ /* 0x004fcc0000010800 */
[----:B------:R2:W-:Y:S01]  /*6640*/  MUFU.EX2 R219, R3 ;  /* 0x0000000300db7308 */ /* 0x0005e20000000800 */
[C---:B-1----:R-:W-:Y:S07]  /*6650*/  HMMA.16816.F32 R68, R4.reuse, R8, R144 ;  /* 0x000000080444723c */ /* 0x042fee0000001890 */
[----:B------:R-:W-:Y:S01]  /*6660*/  MOV R146, R220 ;  /* 0x000000dc00927202 */ /* 0x000fe20000000f00 */
[----:B------:R-:W-:Y:S01]  /*6670*/  HMMA.16816.F32 R56, R4, R10, R116 ;  /* 0x0000000a0438723c */ /* 0x000fe20000001874 */
[----:B------:R-:W1:Y:S01]  /*6680*/  LDSM.16.MT88.4 R8, [R232+0xa800] ;  /* 0x00a80000e808783b */ /* 0x000e620000004200 */
[----:B--2---:R-:W-:Y:S01]  /*6690*/  FFMA.FTZ R3, R227, c[0x0][0x2d0], -R0 ;  /* 0x0000b400e3037a23 */ /* 0x004fe20000010800 */
[----:B------:R-:W-:-:S03]  /*66a0*/  MOV R147, R221 ;  /* 0x000000dd00937202 */ /* 0x000fc60000000f00 */
[----:B------:R2:W-:Y:S02]  /*66b0*/  MUFU.EX2 R220, R3 ;  /* 0x0000000300dc7308 */ /* 0x0005e40000000800 */
[----:B--2---:R-:W-:-:S06]  /*66c0*/  FFMA.FTZ R3, R226, c[0x0][0x2d0], -R0 ;  /* 0x0000b400e2037a23 */ /* 0x004fcc0000010800 */
[----:B------:R2:W3:Y:S01]  /*66d0*/  MUFU.EX2 R221, R3 ;  /* 0x0000000300dd7308 */ /* 0x0004e20000000800 */
[----:B-1----:R-:W-:Y:S01]  /*66e0*/  HMMA.16816.F32 R44, R4, R8, R140 ;  /* 0x00000008042c723c */ /* 0x002fe2000000188c */
[----:B--2---:R-:W-:-:S06]  /*66f0*/  FFMA.FTZ R3, R225, c[0x0][0x2d0], -R2 ;  /* 0x0000b400e1037a23 */ /* 0x004fcc0000010802 */
[----:B------:R1:W-:Y:S01]  /*6700*/  MUFU.EX2 R174, R3 ;  /* 0x0000000300ae7308 */ /* 0x0003e20000000800 */
[----:B------:R-:W-:Y:S01]  /*6710*/  HMMA.16816.F32 R32, R4, R10, R132 ;  /* 0x0000000a0420723c */ /* 0x000fe20000001884 */
[----:B------:R-:W2:Y:S01]  /*6720*/  LDSM.16.MT88.4 R8, [R233+0xa800] ;  /* 0x00a80000e908783b */ /* 0x000ea20000004200 */
[----:B-1----:R-:W-:-:S05]  /*6730*/  FFMA.FTZ R3, R222, c[0x0][0x2d0], -R2 ;  /* 0x0000b400de037a23 */ /* 0x002fca0000010802 */
[----:B------:R1:W-:Y:S02]  /*6740*/  MUFU.EX2 R216, R3 ;  /* 0x0000000300d87308 */ /* 0x0003e40000000800 */
[--C-:B-1----:R-:W-:Y:S01]  /*6750*/  FFMA.FTZ R3, R224, c[0x0][0x2d0], -R2.reuse ;  /* 0x0000b400e0037a23 */ /* 0x102fe20000010802 */
[C---:B--2---:R-:W-:Y:S08]  /*6760*/  HMMA.16816.F32 R80, R4.reuse, R8, R136 ;  /* 0x000000080450723c */ /* 0x044ff00000001888 */
[C---:B------:R-:W-:Y:S01]  /*6770*/  HMMA.16816.F32 R72, R4.reuse, R10, R128 ;  /* 0x0000000a0448723c */ /* 0x040fe20000001880 */
[----:B------:R-:W1:Y:S07]  /*6780*/  LDSM.16.MT88.4 R8, [R235+0xa800] ;  /* 0x00a80000eb08783b */ /* 0x000e6e0000004200 */
        /* <DEDUP_REMOVED lines=9> */
[----:B------:R-:W-:-:S02]  /*6820*/  FADD.FTZ R5, R112, R172 ;  /* 0x000000ac70057221 */ /* 0x000fc40000010000 */
[----:B------:R3:W4:Y:S01]  /*6830*/  MUFU.EX2 R175, R4 ;  /* 0x0000000400af7308 */ /* 0x0007220000000800 */
[----:B------:R-:W-:Y:S01]  /*6840*/  IMAD.MOV.U32 R112, RZ, RZ, R114 ;  /* 0x000000ffff707224 */ /* 0x000fe200078e0072 */
[----:B------:R-:W-:Y:S01]  /*6850*/  MOV R114, R148 ;  /* 0x0000009400727202 */ /* 0x000fe20000000f00 */
[----:B------:R-:W-:Y:S01]  /*6860*/  FADD.FTZ R25, R25, R5 ;  /* 0x0000000519197221 */ /* 0x000fe20000010000 */
[----:B------:R-:W-:Y:S01]  /*6870*/  MOV R148, R150 ;  /* 0x0000009600947202 */ /* 0x000fe20000000f00 */
[----:B------:R-:W-:Y:S01]  /*6880*/  IMAD.MOV.U32 R150, RZ, RZ, R104 ;  /* 0x000000ffff967224 */ /* 0x000fe200078e0068 */
[----:B------:R-:W-:Y:S02]  /*6890*/  MOV R104, R106 ;  /* 0x0000006a00687202 */ /* 0x000fe40000000f00 */
[----:B------:R-:W-:Y:S01]  /*68a0*/  MOV R106, R100 ;  /* 0x00000064006a7202 */ /* 0x000fe20000000f00 */
[----:B------:R-:W-:Y:S01]  /*68b0*/  IMAD.MOV.U32 R100, RZ, RZ, R102 ;  /* 0x000000ffff647224 */ /* 0x000fe200078e0066 */
[----:B------:R-:W-:Y:S01]  /*68c0*/  MOV R102, R20 ;  /* 0x0000001400667202 */ /* 0x000fe20000000f00 */
[----:B------:R-:W-:Y:S01]  /*68d0*/  IMAD.MOV.U32 R137, RZ, RZ, R150 ;  /* 0x000000ffff897224 */ /* 0x000fe200078e0096 */
[----:B------:R-:W-:Y:S01]  /*68e0*/  MOV R20, R22 ;  /* 0x0000001600147202 */ /* 0x000fe20000000f00 */
[----:B------:R-:W-:Y:S01]  /*68f0*/  IMAD.MOV.U32 R22, RZ, RZ, R26 ;  /* 0x000000ffff167224 */ /* 0x000fe200078e001a */
[----:B------:R-:W-:Y:S01]  /*6900*/  MOV R226, R102 ;  /* 0x0000006600e27202 */ /* 0x000fe20000000f00 */
[----:B------:R-:W-:Y:S01]  /*6910*/  IMAD.MOV.U32 R223, RZ, RZ, R100 ;  /* 0x000000ffffdf7224 */ /* 0x000fe200078e0064 */
[----:B------:R-:W-:Y:S01]  /*6920*/  MOV R236, R20 ;  /* 0x0000001400ec7202 */ /* 0x000fe20000000f00 */
[----:B---3--:R-:W-:Y:S01]  /*6930*/  FADD.FTZ R4, R147, R146 ;  /* 0x0000009293047221 */ /* 0x008fe20000010000 */
[----:B----4-:R-:W-:Y:S01]  /*6940*/  F2FP.PACK_AB R5, R175, R174 ;  /* 0x000000aeaf05723e */ /* 0x010fe200000000ff */
[----:B------:R-:W-:Y:S01]  /*6950*/  IMAD.MOV.U32 R224, RZ, RZ, R22 ;  /* 0x000000ffffe07224 */ /* 0x000fe200078e0016 */
[----:B------:R-:W-:Y:S01]  /*6960*/  MOV R139, R148 ;  /* 0x00000094008b7202 */ /* 0x000fe20000000f00 */
[----:B------:R-:W-:Y:S01]  /*6970*/  FADD.FTZ R4, R218, R4 ;  /* 0x00000004da047221 */ /* 0x000fe20000010000 */
[----:B------:R-:W-:Y:S01]  /*6980*/  MOV R130, R104 ;  /* 0x0000006800827202 */ /* 0x000fe20000000f00 */
[----:B------:R3:W4:Y:S01]  /*6990*/  MUFU.EX2 R218, R3 ;  /* 0x0000000300da7308 */ /* 0x0007220000000800 */
[----:B------:R-:W-:Y:S01]  /*69a0*/  MOV R128, R106 ;  /* 0x0000006a00807202 */ /* 0x000fe20000000f00 */
[----:B------:R-:W-:Y:S01]  /*69b0*/  IMAD.MOV.U32 R147, RZ, RZ, R112 ;  /* 0x000000ffff937224 */ /* 0x000fe200078e0070 */
[----:B------:R-:W-:-:S02]  /*69c0*/  MOV R26, R212 ;  /* 0x000000d4001a7202 */ /* 0x000fc40000000f00 */
[----:B------:R-:W-:Y:S01]  /*69d0*/  MOV R212, R13 ;  /* 0x0000000d00d47202 */ /* 0x000fe20000000f00 */
[----:B------:R-:W-:Y:S01]  /*69e0*/  FFMA.FTZ R13, R244, c[0x0][0x2d0], -R0 ;  /* 0x0000b400f40d7a23 */ /* 0x000fe20000010800 */
[----:B------:R-:W-:Y:S02]  /*69f0*/  MOV R145, R114 ;  /* 0x0000007200917202 */ /* 0x000fe40000000f00 */
[----:B------:R-:W-:Y:S02]  /*6a00*/  MOV R131, R212 ;  /* 0x000000d400837202 */ /* 0x000fe40000000f00 */
[----:B------:R-:W-:Y:S01]  /*6a10*/  MOV R244, R26 ;  /* 0x0000001a00f47202 */ /* 0x000fe20000000f00 */
[----:B---3--:R-:W-:Y:S01]  /*6a20*/  FADD.FTZ R3, R113, R4 ;  /* 0x0000000471037221 */ /* 0x008fe20000010000 */
[----:B------:R-:W-:Y:S01]  /*6a30*/  MOV R113, R115 ;  /* 0x0000007300717202 */ /* 0x000fe20000000f00 */
[----:B------:R-:W-:Y:S01]  /*6a40*/  IMAD.MOV.U32 R115, RZ, RZ, R149 ;  /* 0x000000ffff737224 */ /* 0x000fe200078e0095 */
[----:B------:R-:W-:Y:S01]  /*6a50*/  MOV R149, R151 ;  /* 0x0000009700957202 */ /* 0x000fe20000000f00 */
[----:B------:R-:W-:Y:S01]  /*6a60*/  FADD.FTZ R24, R24, R3 ;  /* 0x0000000318187221 */ /* 0x000fe20000010000 */
        /* <DEDUP_REMOVED lines=11> */
[--C-:B------:R-:W-:Y:S01]  /*6b20*/  FFMA.FTZ R14, R247, c[0x0][0x2d0], -R0.reuse ;  /* 0x0000b400f70e7a23 */ /* 0x100fe20000010800 */
[----:B------:R-:W-:Y:S01]  /*6b30*/  MOV R237, R21 ;  /* 0x0000001500ed7202 */ /* 0x000fe20000000f00 */
[----:B------:R-:W-:Y:S01]  /*6b40*/  IMAD.MOV.U32 R227, RZ, RZ, R103 ;  /* 0x000000ffffe37224 */ /* 0x000fe200078e0067 */
[----:B------:R-:W-:Y:S01]  /*6b50*/  MOV R247, R23 ;  /* 0x0000001700f77202 */ /* 0x000fe20000000f00 */
[----:B------:R-:W-:Y:S01]  /*6b60*/  FFMA.FTZ R0, R238, c[0x0][0x2d0], -R0 ;  /* 0x0000b400ee007a23 */ /* 0x000fe20000010800 */
[----:B------:R-:W3:Y:S01]  /*6b70*/  LDSM.16.MT88.4 R20, [R233+0x2000] ;  /* 0x00200000e914783b */ /* 0x000ee20000004200 */
[----:B------:R-:W-:Y:S01]  /*6b80*/  F2FP.PACK_AB R4, R219, R217 ;  /* 0x000000d9db04723e */ /* 0x000fe200000000ff */
[----:B------:R-:W-:Y:S01]  /*6b90*/  IMAD.MOV.U32 R238, RZ, RZ, R27 ;  /* 0x000000ffffee7224 */ /* 0x000fe200078e001b */
[----:B----4-:R-:W-:Y:S01]  /*6ba0*/  F2FP.PACK_AB R7, R218, R216 ;  /* 0x000000d8da07723e */ /* 0x010fe200000000ff */
[----:B------:R4:W-:Y:S01]  /*6bb0*/  MUFU.EX2 R172, R0 ;  /* 0x0000000000ac7308 */ /* 0x0009e20000000800 */
[----:B------:R-:W-:-:S02]  /*6bc0*/  MOV R225, R101 ;  /* 0x0000006500e17202 */ /* 0x000fc40000000f00 */
[----:B------:R-:W-:Y:S02]  /*6bd0*/  MOV R138, R149 ;  /* 0x00000095008a7202 */ /* 0x000fe40000000f00 */
[----:B------:R-:W-:Y:S01]  /*6be0*/  MOV R136, R151 ;  /* 0x0000009700887202 */ /* 0x000fe20000000f00 */
[----:B-1----:R-:W-:Y:S01]  /*6bf0*/  HMMA.16816.F32 R176, R4, R8, R176 ;  /* 0x0000000804b0723c */ /* 0x002fe200000018b0 */
[----:B------:R-:W-:Y:S01]  /*6c00*/  MOV R222, R107 ;  /* 0x0000006b00de7202 */ /* 0x000fe20000000f00 */
[----:B------:R-:W-:Y:S01]  /*6c10*/  MUFU.EX2 R26, R14 ;  /* 0x0000000e001a7308 */ /* 0x000fe20000000800 */
[----:B------:R-:W-:Y:S02]  /*6c20*/  MOV R3, R213 ;  /* 0x000000d500037202 */ /* 0x000fe40000000f00 */
[----:B------:R-:W-:-:S03]  /*6c30*/  MOV R146, R113 ;  /* 0x0000007100927202 */ /* 0x000fc60000000f00 */
[C---:B------:R-:W-:Y:S01]  /*6c40*/  HMMA.16816.F32 R92, R4.reuse, R10, R168 ;  /* 0x0000000a045c723c */ /* 0x040fe200000018a8 */
[----:B------:R-:W1:Y:S01]  /*6c50*/  LDSM.16.MT88.4 R8, [R234+0x2000] ;  /* 0x00200000ea08783b */ /* 0x000e620000004200 */
[----:B------:R-:W5:Y:S05]  /*6c60*/  MUFU.EX2 R27, R13 ;  /* 0x0000000d001b7308 */ /* 0x000f6a0000000800 */
[----:B------:R-:W-:Y:S01]  /*6c70*/  IMAD.MOV.U32 R171, RZ, RZ, R214 ;  /* 0x000000ffffab7224 */ /* 0x000fe200078e00d6 */
[----:B--2---:R-:W-:Y:S01]  /*6c80*/  HMMA.16816.F32 R140, R4, R16, R192 ;  /* 0x00000010048c723c */ /* 0x004fe200000018c0 */
[----:B------:R-:W-:Y:S01]  /*6c90*/  MOV R170, R215 ;  /* 0x000000d700aa7202 */ /* 0x000fe20000000f00 */
[----:B------:R-:W-:Y:S01]  /*6ca0*/  IMAD.MOV.U32 R168, RZ, RZ, R247 ;  /* 0x000000ffffa87224 */ /* 0x000fe200078e00f7 */
[----:B------:R-:W-:-:S02]  /*6cb0*/  MOV R169, R224 ;  /* 0x000000e000a97202 */ /* 0x000fc40000000f00 */
[----:B------:R-:W-:Y:S01]  /*6cc0*/  MOV R224, R128 ;  /* 0x0000008000e07202 */ /* 0x000fe20000000f00 */
[----:B----4-:R-:W-:Y:S01]  /*6cd0*/  FFMA.FTZ R0, R170, c[0x0][0x2d0], -R2 ;  /* 0x0000b400aa007a23 */ /* 0x010fe20000010802 */
[----:B------:R-:W-:Y:S01]  /*6ce0*/  MOV R247, R129 ;  /* 0x0000008100f77202 */ /* 0x000fe20000000f00 */
[----:B------:R-:W-:Y:S01]  /*6cf0*/  HMMA.16816.F32 R100, R4, R18, R184 ;  /* 0x000000120464723c */ /* 0x000fe200000018b8 */
[----:B------:R-:W2:Y:S01]  /*6d00*/  LDSM.16.MT88.4 R16, [R233+0x5000] ;  /* 0x00500000e910783b */ /* 0x000ea20000004200 */
[----:B------:R-:W-:Y:S01]  /*6d10*/  IMAD.MOV.U32 R128, RZ, RZ, R139 ;  /* 0x000000ffff807224 */ /* 0x000fe200078e008b */
[----:B------:R-:W-:Y:S02]  /*6d20*/  MOV R129, R144 ;  /* 0x0000009000817202 */ /* 0x000fe40000000f00 */
[----:B------:R-:W-:-:S03]  /*6d30*/  MOV R170, R137 ;  /* 0x0000008900aa7202 */ /* 0x000fc60000000f00 */
[C---:B---3--:R-:W-:Y:S08]  /*6d40*/  HMMA.16816.F32 R132, R4.reuse, R20, R208 ;  /* 0x000000140484723c */ /* 0x048ff000000018d0 */
[C---:B------:R-:W-:Y:S01]  /*6d50*/  HMMA.16816.F32 R96, R4.reuse, R22, R200 ;  /* 0x000000160460723c */ /* 0x040fe200000018c8 */
[----:B------:R-:W3:Y:S07]  /*6d60*/  LDSM.16.MT88.4 R20, [R232+0x5000] ;  /* 0x00500000e814783b */ /* 0x000eee0000004200 */
[C---:B-1----:R-:W-:Y:S01]  /*6d70*/  HMMA.16816.F32 R148, R4.reuse, R8, R180 ;  /* 0x000000080494723c */ /* 0x042fe200000018b4 */
[----:B------:R-:W-:Y:S07]  /*6d80*/  LDSM.16.MT88.4 R180, [R232+0x2800] ;  /* 0x00280000e8b4783b */ /* 0x000fee0000004200 */
[C---:B------:R-:W-:Y:S01]  /*6d90*/  HMMA.16816.F32 R104, R4.reuse, R10, R156 ;  /* 0x0000000a0468723c */ /* 0x040fe2000000189c */
[----:B------:R-:W1:Y:S07]  /*6da0*/  LDSM.16.MT88.4 R8, [R235+0x5000] ;  /* 0x00500000eb08783b */ /* 0x000e6e0000004200 */
[C---:B--2---:R-:W-:Y:S08]  /*6db0*/  HMMA.16816.F32 R212, R4.reuse, R16, R188 ;  /* 0x0000001004d4723c */ /* 0x044ff000000018bc */
[C---:B---3--:R-:W-:Y:S08]  /*6dc0*/  HMMA.16816.F32 R156, R4.reuse, R20, R204 ;  /* 0x00000014049c723c */ /* 0x048ff000000018cc */
[C---:B------:R-:W-:Y:S01]  /*6dd0*/  HMMA.16816.F32 R108, R4.reuse, R22, R196 ;  /* 0x00000016046c723c */ /* 0x040fe200000018c4 */
[----:B------:R-:W2:Y:S07]  /*6de0*/  LDSM.16.MT88.4 R20, [R234+0x5000] ;  /* 0x00500000ea14783b */ /* 0x000eae0000004200 */
[C---:B------:R-:W-:Y:S01]  /*6df0*/  HMMA.16816.F32 R204, R4.reuse, R18, R164 ;  /* 0x0000001204cc723c */ /* 0x040fe200000018a4 */
[----:B------:R-:W3:Y:S06]  /*6e00*/  LDSM.16.MT88.4 R16, [R232+0x8000] ;  /* 0x00800000e810783b */ /* 0x000eec0000004200 */
[----:B------:R-:W-:Y:S01]  /*6e10*/  MOV R167, R244 ;  /* 0x000000f400a77202 */ /* 0x000fe20000000f00 */
[----:B-1----:R-:W-:Y:S01]  /*6e20*/  HMMA.16816.F32 R200, R4, R8, R160 ;  /* 0x0000000804c8723c */ /* 0x002fe200000018a0 */
[----:B------:R-:W-:Y:S01]  /*6e30*/  IMAD.MOV.U32 R244, RZ, RZ, R130 ;  /* 0x000000fffff47224 */ /* 0x000fe200078e0082 */
[----:B------:R-:W-:Y:S01]  /*6e40*/  MOV R130, R145 ;  /* 0x0000009100827202 */ /* 0x000fe20000000f00 */
[----:B------:R-:W-:Y:S01]  /*6e50*/  LDSM.16.MT88.4 R160, [R232+0x5800] ;  /* 0x00580000e8a0783b */ /* 0x000fe20000004200 */
[----:B------:R-:W-:-:S02]  /*6e60*/  MOV R166, R238 ;  /* 0x000000ee00a67202 */ /* 0x000fc40000000f00 */
[----:B------:R-:W-:Y:S02]  /*6e70*/  MOV R238, R136 ;  /* 0x0000008800ee7202 */ /* 0x000fe40000000f00 */
[C---:B------:R-:W-:Y:S01]  /*6e80*/  HMMA.16816.F32 R196, R4.reuse, R10, R124 ;  /* 0x0000000a04c4723c */ /* 0x040fe2000000187c */
[----:B------:R-:W1:Y:S07]  /*6e90*/  LDSM.16.MT88.4 R8, [R233+0x8000] ;  /* 0x00800000e908783b */ /* 0x000e6e0000004200 */
[C---:B--2---:R-:W-:Y:S01]  /*6ea0*/  HMMA.16816.F32 R184, R4.reuse, R20, R152 ;  /* 0x0000001404b8723c */ /* 0x044fe20000001898 */
[----:B------:R-:W-:Y:S07]  /*6eb0*/  LDSM.16.MT88.4 R152, [R234+0x2800] ;  /* 0x00280000ea98783b */ /* 0x000fee0000004200 */
        /* <DEDUP_REMOVED lines=13> */
[----:B------:R-:W3:Y:S04]  /*6f90*/  LDSM.16.MT88.4 R16, [R235+0xb000] ;  /* 0x00b00000eb10783b */ /* 0x000ee80000004200 */
[----:B------:R-:W-:Y:S03]  /*6fa0*/  LDSM.16.MT88.4 R56, [R235+0x5800] ;  /* 0x00580000eb38783b */ /* 0x000fe60000004200 */
[C---:B-1----:R-:W-:Y:S08]  /*6fb0*/  HMMA.16816.F32 R44, R4.reuse, R8, R44 ;  /* 0x00000008042c723c */ /* 0x042ff0000000182c */
[C---:B------:R-:W-:Y:S01]  /*6fc0*/  HMMA.16816.F32 R32, R4.reuse, R10, R32 ;  /* 0x0000000a0420723c */ /* 0x040fe20000001820 */
[----:B------:R-:W1:Y:S07]  /*6fd0*/  LDSM.16.MT88.4 R8, [R234+0xb000] ;  /* 0x00b00000ea08783b */ /* 0x000e6e0000004200 */
[C---:B--2---:R-:W-:Y:S01]  /*6fe0*/  HMMA.16816.F32 R36, R4.reuse, R20, R80 ;  /* 0x000000140424723c */ /* 0x044fe20000001850 */
[----:B------:R-:W-:Y:S07]  /*6ff0*/  LDSM.16.MT88.4 R80, [R233+0x8800] ;  /* 0x00880000e950783b */ /* 0x000fee0000004200 */
[C---:B------:R-:W-:Y:S01]  /*7000*/  HMMA.16816.F32 R20, R4.reuse, R22, R72 ;  /* 0x000000160414723c */ /* 0x040fe20000001848 */
[----:B------:R-:W2:Y:S07]  /*7010*/  LDSM.16.MT88.4 R72, [R232+0x8800] ;  /* 0x00880000e848783b */ /* 0x000eae0000004200 */
[C---:B---3--:R-:W-:Y:S01]  /*7020*/  HMMA.16816.F32 R208, R4.reuse, R16, R64 ;  /* 0x0000001004d0723c */ /* 0x048fe20000001840 */
[----:B------:R-:W-:Y:S07]  /*7030*/  LDSM.16.MT88.4 R64, [R234+0x5800] ;  /* 0x00580000ea40783b */ /* 0x000fee0000004200 */
[C---:B------:R-:W-:Y:S08]  /*7040*/  HMMA.16816.F32 R16, R4.reuse, R18, R52 ;  /* 0x000000120410723c */ /* 0x040ff00000001834 */
[C---:B-1----:R-:W-:Y:S07]  /*7050*/  HMMA.16816.F32 R40, R4.reuse, R8, R40 ;  /* 0x000000080428723c */ /* 0x042fee0000001828 */
[----:B------:R-:W-:Y:S01]  /*7060*/  MOV R9, R129 ;  /* 0x0000008100097202 */ /* 0x000fe20000000f00 */
[----:B------:R-:W-:Y:S01]  /*7070*/  HMMA.16816.F32 R28, R4, R10, R28 ;  /* 0x0000000a041c723c */ /* 0x000fe2000000181c */
[----:B------:R1:W-:Y:S01]  /*7080*/  MUFU.EX2 R7, R0 ;  /* 0x0000000000077308 */ /* 0x0003e20000000800 */
[----:B------:R-:W-:Y:S01]  /*7090*/  MOV R8, R130 ;  /* 0x0000008200087202 */ /* 0x000fe20000000f00 */
[----:B------:R-:W3:Y:S04]  /*70a0*/  LDL R5, [R1+0x40] ;  /* 0x0000400001057983 */ /* 0x000ee80000100800 */
[----:B------:R-:W-:-:S02]  /*70b0*/  FADD.FTZ R4, R3, R25 ;  /* 0x0000001903047221 */ /* 0x000fc40000010000 */
[----:B------:R-:W-:Y:S02]  /*70c0*/  IMAD.MOV.U32 R11, RZ, RZ, R131 ;  /* 0x000000ffff0b7224 */ /* 0x000fe400078e0083 */
[--C-:B-1----:R-:W-:Y:S01]  /*70d0*/  FFMA.FTZ R0, R171, c[0x0][0x2d0], -R2.reuse ;  /* 0x0000b400ab007a23 */ /* 0x102fe20000010802 */
[----:B-----5:R-:W-:Y:S01]  /*70e0*/  F2FP.PACK_AB R130, R172, R27 ;  /* 0x0000001bac82723e */ /* 0x020fe200000000ff */
[--C-:B------:R-:W-:Y:S01]  /*70f0*/  FFMA.FTZ R3, R250, c[0x0][0x2d0], -R2.reuse ;  /* 0x0000b400fa037a23 */ /* 0x100fe20000010802 */
[----:B------:R-:W-:Y:S01]  /*7100*/  MOV R171, R138 ;  /* 0x0000008a00ab7202 */ /* 0x000fe20000000f00 */
[----:B------:R-:W-:Y:S01]  /*7110*/  FFMA.FTZ R2, R249, c[0x0][0x2d0], -R2 ;  /* 0x0000b400f9027a23 */ /* 0x000fe20000010802 */
[----:B------:R1:W4:Y:S01]  /*7120*/  MUFU.EX2 R14, R0 ;  /* 0x00000000000e7308 */ /* 0x0003220000000800 */
[----:B------:R-:W-:Y:S01]  /*7130*/  MOV R249, R128 ;  /* 0x0000008000f97202 */ /* 0x000fe20000000f00 */
[----:B------:R-:W-:Y:S01]  /*7140*/  FADD.FTZ R4, R147, R4 ;  /* 0x0000000493047221 */ /* 0x000fe20000010000 */
[----:B------:R-:W-:Y:S01]  /*7150*/  LDSM.16.MT88.4 R136, [R233+0x2800] ;  /* 0x00280000e988783b */ /* 0x000fe20000004200 */
[----:B------:R-:W-:Y:S01]  /*7160*/  IMAD.MOV.U32 R250, RZ, RZ, R171 ;  /* 0x000000fffffa7224 */ /* 0x000fe200078e00ab */
[----:B------:R-:W-:-:S03]  /*7170*/  MOV R25, R170 ;  /* 0x000000aa00197202 */ /* 0x000fc60000000f00 */
[----:B------:R5:W-:Y:S08]  /*7180*/  MUFU.EX2 R6, R3 ;  /* 0x0000000300067308 */ /* 0x000bf00000000800 */
[----:B------:R-:W2:Y:S01]  /*7190*/  MUFU.EX2 R13, R2 ;  /* 0x00000002000d7308 */ /* 0x000ea20000000800 */
[----:B------:R-:W-:Y:S01]  /*71a0*/  F2FP.PACK_AB R128, R26, R15 ;  /* 0x0000000f1a80723e */ /* 0x000fe200000000ff */
[----:B-1----:R-:W-:Y:S01]  /*71b0*/  FADD.FTZ R0, R146, R24 ;  /* 0x0000001892007221 */ /* 0x002fe20000010000 */
[----:B----4-:R-:W-:Y:S01]  /*71c0*/  F2FP.PACK_AB R129, R14, R7 ;  /* 0x000000070e81723e */ /* 0x010fe200000000ff */
[----:B------:R-:W-:Y:S02]  /*71d0*/  LDSM.16.MT88.4 R144, [R235+0x2800] ;  /* 0x00280000eb90783b */ /* 0x000fe40000004200 */
[----:B------:R-:W-:-:S04]  /*71e0*/  FADD.FTZ R0, R166, R0 ;  /* 0x00000000a6007221 */ /* 0x000fc80000010000 */
[----:B-----5:R-:W-:Y:S01]  /*71f0*/  FADD.FTZ R3, R168, R0 ;  /* 0x00000000a8037221 */ /* 0x020fe20000010000 */
[----:B--2---:R-:W-:Y:S01]  /*7200*/  F2FP.PACK_AB R131, R13, R6 ;  /* 0x000000060d83723e */ /* 0x004fe200000000ff */
[----:B------:R-:W-:-:S04]  /*7210*/  FADD.FTZ R2, R167, R4 ;  /* 0x00000004a7027221 */ /* 0x000fc80000010000 */
[----:B------:R-:W-:Y:S02]  /*7220*/  FADD.FTZ R0, R169, R2 ;  /* 0x00000002a9007221 */ /* 0x000fe40000010000 */
[C---:B------:R-:W-:Y:S01]  /*7230*/  HMMA.16816.F32 R68, R128.reuse, R72, R112 ;  /* 0x000000488044723c */ /* 0x040fe20000001870 */
[----:B------:R-:W1:Y:S07]  /*7240*/  LDSM.16.MT88.4 R112, [R233+0xb800] ;  /* 0x00b80000e970783b */ /* 0x000e6e0000004200 */
[C---:B------:R-:W-:Y:S01]  /*7250*/  HMMA.16816.F32 R156, R128.reuse, R160, R156 ;  /* 0x000000a0809c723c */ /* 0x040fe2000000189c */
[----:B------:R-:W-:Y:S01]  /*7260*/  MOV R4, c[0x0][0x2c4] ;  /* 0x0000b10000047a02 */ /* 0x000fe20000000f00 */
[----:B------:R-:W-:Y:S06]  /*7270*/  LDSM.16.MT88.4 R168, [R233+0x5800] ;  /* 0x00580000e9a8783b */ /* 0x000fec0000004200 */
[C---:B------:R-:W-:Y:S08]  /*7280*/  HMMA.16816.F32 R160, R128.reuse, R162, R108 ;  /* 0x000000a280a0723c */ /* 0x040ff0000000186c */
[C---:B-1----:R-:W-:Y:S08]  /*7290*/  HMMA.16816.F32 R108, R128.reuse, R112, R36 ;  /* 0x00000070806c723c */ /* 0x042ff00000001824 */
[----:B------:R-:W-:Y:S01]  /*72a0*/  HMMA.16816.F32 R112, R128, R114, R20 ;  /* 0x000000728070723c */ /* 0x000fe20000001814 */
[----:B------:R-:W2:Y:S01]  /*72b0*/  LDL.LU R20, [R1+0xc] ;  /* 0x00000c0001147983 */ /* 0x000ea20000300800 */
[----:B------:R-:W-:-:S02]  /*72c0*/  FADD.FTZ R0, R11, R0 ;  /* 0x000000000b007221 */ /* 0x000fc40000010000 */
[----:B------:R-:W-:Y:S02]  /*72d0*/  FADD.FTZ R2, R8, R3 ;  /* 0x0000000308027221 */ /* 0x000fe40000010000 */
[----:B------:R-:W-:Y:S02]  /*72e0*/  FADD.FTZ R0, R9, R0 ;  /* 0x0000000009007221 */ /* 0x000fe40000010000 */
[----:B------:R-:W-:Y:S01]  /*72f0*/  FADD.FTZ R2, R249, R2 ;  /* 0x00000002f9027221 */ /* 0x000fe20000010000 */
[----:B------:R-:W-:Y:S01]  /*7300*/  ISETP.NE.AND P1, PT, R4, 0x1, PT ;  /* 0x000000010400780c */ /* 0x000fe20003f25270 */
[----:B------:R-:W-:Y:S01]  /*7310*/  FADD.FTZ R0, R250, R0 ;  /* 0x00000000fa007221 */ /* 0x000fe20000010000 */
[----:B------:R-:W-:Y:S01]  /*7320*/  MOV R24, c[0x0][0x2ac] ;  /* 0x0000ab0000187a02 */ /* 0x000fe20000000f00 */
[----:B------:R-:W-:Y:S01]  /*7330*/  FADD.FTZ R2, R25, R2 ;  /* 0x0000000219027221 */ /* 0x000fe20000010000 */
[----:B------:R-:W-:Y:S01]  /*7340*/  HMMA.16816.F32 R132, R128, R136, R132 ;  /* 0x000000888084723c */ /* 0x000fe20000001884 */
        /* <DEDUP_REMOVED lines=59> */
[C---:B----4-:R-:W-:Y:S08]  /*7700*/  HMMA.16816.F32 R84, R128.reuse, R88, R84 ;  /* 0x000000588054723c */ /* 0x050ff00000001854 */
[C---:B------:R-:W-:Y:S08]  /*7710*/  HMMA.16816.F32 R100, R128.reuse, R104, R44 ;  /* 0x000000688064723c */ /* 0x040ff0000000182c */
        /* <DEDUP_REMOVED lines=15> */
.L_x_3253:
        /* <DEDUP_REMOVED lines=22> */
[----:B------:R-:W-:Y:S01]  /*7970*/  SHF.R.S32.HI R4, RZ, 0x1f, R246 ;  /* 0x0000001fff047819 */ /* 0x000fe200000114f6 */
[----:B------:R-:W-:Y:S01]  /*7980*/  IMAD.WIDE.U32 R2, R248, c[0x0][0x208], RZ ;  /* 0x00008200f8027a25 */ /* 0x000fe200078e00ff */
[C---:B------:R-:W-:Y:S02]  /*7990*/  IADD3 R7, R245.reuse, 0xc0, RZ ;  /* 0x000000c0f5077810 */ /* 0x040fe40007ffe0ff */
[----:B------:R-:W-:Y:S01]  /*79a0*/  IADD3 R12, R245, 0xc0, RZ ;  /* 0x000000c0f50c7810 */ /* 0x000fe20007ffe0ff */
[----:B------:R-:W3:Y:S01]  /*79b0*/  LDL R6, [R1+0x3c] ;  /* 0x00003c0001067983 */ /* 0x000ee20000100800 */
[----:B------:R-:W-:Y:S01]  /*79c0*/  SHF.R.S32.HI R7, RZ, 0x1f, R7 ;  /* 0x0000001fff077819 */ /* 0x000fe20000011407 */
[----:B------:R-:W-:Y:S02]  /*79d0*/  IMAD R0, R0, c[0x0][0x208], RZ ;  /* 0x0000820000007a24 */ /* 0x000fe400078e02ff */
[----:B------:R-:W-:Y:S02]  /*79e0*/  IMAD.SHL.U32 R31, R12, 0x2, RZ ;  /* 0x000000020c1f7824 */ /* 0x000fe400078e00ff */
[----:B------:R-:W-:Y:S02]  /*79f0*/  IMAD R0, R248, c[0x0][0x20c], R0 ;  /* 0x00008300f8007a24 */ /* 0x000fe400078e0200 */
[----:B------:R-:W-:Y:S02]  /*7a00*/  IMAD.SHL.U32 R30, R251, 0x2, RZ ;  /* 0x00000002fb1e7824 */ /* 0x000fe400078e00ff */
[----:B------:R-:W-:Y:S02]  /*7a10*/  IMAD.IADD R3, R3, 0x1, R0 ;  /* 0x0000000103037824 */ /* 0x000fe400078e0200 */
[----:B------:R-:W-:Y:S02]  /*7a20*/  IMAD R0, R4, c[0x0][0x218], RZ ;  /* 0x0000860004007a24 */ /* 0x000fe400078e02ff */
[C---:B------:R-:W-:Y:S04]  /*7a30*/  IMAD.WIDE.U32 R2, R246.reuse, c[0x0][0x218], R2 ;  /* 0x00008600f6027a25 */ /* 0x040fe800078e0002 */
[----:B------:R-:W-:Y:S02]  /*7a40*/  IMAD R0, R246, c[0x0][0x21c], R0 ;  /* 0x00008700f6007a24 */ /* 0x000fe400078e0200 */
[----:B------:R-:W-:Y:S02]  /*7a50*/  IMAD.SHL.U32 R29, R252, 0x2, RZ ;  /* 0x00000002fc1d7824 */ /* 0x000fe400078e00ff */
[----:B------:R-:W-:Y:S01]  /*7a60*/  IMAD.SHL.U32 R28, R245, 0x2, RZ ;  /* 0x00000002f51c7824 */ /* 0x000fe200078e00ff */
[----:B--2---:R-:W-:Y:S02]  /*7a70*/  IADD3 R5, P0, R14, R2, RZ ;  /* 0x000000020e057210 */ /* 0x004fe40007f1e0ff */
[----:B------:R-:W-:Y:S02]  /*7a80*/  SHF.L.U64.HI R14, R12, 0x1, R7 ;  /* 0x000000010c0e7819 */ /* 0x000fe40000010207 */
[----:B------:R-:W-:Y:S02]  /*7a90*/  SHF.R.S32.HI R7, RZ, 0x1f, R251 ;  /* 0x0000001fff077819 */ /* 0x000fe400000114fb */
[----:B---3--:R-:W-:Y:S02]  /*7aa0*/  IADD3.X R0, R6, R3, R0, P0, !PT ;  /* 0x0000000306007210 */ /* 0x008fe400007fe400 */
[----:B------:R-:W-:Y:S02]  /*7ab0*/  LEA R6, P0, R5, c[0x0][0x1f8], 0x1 ;  /* 0x00007e0005067a11 */ /* 0x000fe400078008ff */
        /* <DEDUP_REMOVED lines=8> */
.L_x_3304:
[----:B------:R-:W-:-:S05]  /*7b40*/  BRA.DIV ~URZ, `(.L_x_3246) ;  /* 0x0000da727f007947 */ /* 0x000fca000b800000 */
[----:B------:R-:W4:Y:S01]  /*7b50*/  SHFL.IDX PT, R3, R6, RZ, 0x181f ;  /* 0x00181fff06037589 */ /* 0x000f2200000e0000 */
[----:B------:R-:W-:Y:S02]  /*7b60*/  ISETP.GE.AND P4, PT, R245, c[0x0][0x1d4], PT ;  /* 0x00007500f5007a0c */ /* 0x000fe40003f86270 */
[----:B------:R-:W-:Y:S01]  /*7b70*/  ISETP.GE.AND P3, PT, R252, c[0x0][0x1d4], PT ;  /* 0x00007500fc007a0c */ /* 0x000fe20003f66270 */
[----:B------:R-:W5:Y:S01]  /*7b80*/  SHFL.IDX PT, R0, R6, 0x1, 0x181f ;  /* 0x00381f0006007f89 */ /* 0x000f6200000e0000 */
[----:B------:R-:W-:Y:S02]  /*7b90*/  ISETP.GE.AND P2, PT, R251, c[0x0][0x1d4], PT ;  /* 0x00007500fb007a0c */ /* 0x000fe40003f46270 */
[----:B------:R-:W-:Y:S01]  /*7ba0*/  IADD3 R36, R245, 0xc0, RZ ;  /* 0x000000c0f5247810 */ /* 0x000fe20007ffe0ff */
[----:B------:R-:W2:Y:S01]  /*7bb0*/  SHFL.IDX PT, R2, R5, 0x1, 0x181f ;  /* 0x00381f0005027f89 */ /* 0x000ea200000e0000 */
[----:B------:R-:W-:Y:S02]  /*7bc0*/  SEL R15, RZ, 0x10, P4 ;  /* 0x00000010ff0f7807 */ /* 0x000fe40002000000 */
[----:B------:R-:W-:Y:S02]  /*7bd0*/  ISETP.GE.AND P1, PT, R36, c[0x0][0x1d4], PT ;  /* 0x0000750024007a0c */ /* 0x000fe40003f26270 */
        /* <DEDUP_REMOVED lines=29> */
.L_x_3305:
        /* <DEDUP_REMOVED lines=28> */
.L_x_3244:
[----:B--234-:R-:W-:Y:S05]  /*7f70*/  BSYNC B0 ;  /* 0x0000000000007941 */ /* 0x01cfea0003800000 */
.L_x_3243:
        /* <DEDUP_REMOVED lines=52> */
[----:B------:R-:W2:Y:S06]  /*82c0*/  LDSM.16.M88.4 R184, [R230+-0x7000] ;  /* 0xff900000e6b8783b */ /* 0x000eac0000000200 */
        /* <DEDUP_REMOVED lines=18> */
[----:B------:R-:W2:Y:S06]  /*83f0*/  LDSM.16.M88.4 R188, [R229+0x5000] ;  /* 0x00500000e5bc783b */ /* 0x000eac0000000200 */
        /* <DEDUP_REMOVED lines=193> */
[----:B------:R-:W-:Y:S07]  /*9010*/  LDSM.16.M88.4 R192, [R230] ;  /* 0x00000000e6c0783b */ /* 0x000fee0000000200 */
        /* <DEDUP_REMOVED lines=16> */
[----:B------:R-:W-:Y:S05]  /*9120*/  DEPBAR.LE SB0, 0x0 ;  /* 0x000080000000791a */ /* 0x000fea0000000000 */
        /* <DEDUP_REMOVED lines=13> */
[----:B------:R-:W-:Y:S07]  /*9200*/  @!UPT UIADD3 URZ, URZ, URZ, URZ ;  /* 0x0000003f3f3ff290 */ /* 0x000fee000fffe03f */
[----:B------:R-:W-:-:S11]  /*9210*/  @!P0 BRA `(.L_x_3248) ;  /* 0x0000075000008947 */ /* 0x000fd60003800000 */
[----:B------:R-:W-:Y:S01]  /*9220*/  SHF.R.S32.HI R185, RZ, 0x1f, R251 ;  /* 0x0000001fffb97819 */ /* 0x000fe200000114fb */
[----:B------:R-:W2:Y:S01]  /*9230*/  LDL R2, [R1+0x18] ;  /* 0x0000180001027983 */ /* 0x000ea20000100800 */
[----:B------:R-:W-:Y:S01]  /*9240*/  SHF.R.S32.HI R186, RZ, 0x1f, R252 ;  /* 0x0000001fffba7819 */ /* 0x000fe200000114fc */
[----:B------:R-:W-:Y:S01]  /*9250*/  IMAD.MOV.U32 R3, RZ, RZ, c[0x0][0x2b8] ;  /* 0x0000ae00ff037624 */ /* 0x000fe200078e00ff */
[----:B------:R-:W-:Y:S01]  /*9260*/  SHF.L.U64.HI R187, R251, 0x1, R185 ;  /* 0x00000001fbbb7819 */ /* 0x000fe200000102b9 */
[----:B------:R-:W3:Y:S01]  /*9270*/  LDL R0, [R1+0x10] ;  /* 0x0000100001007983 */ /* 0x000ee20000100800 */
[----:B------:R-:W-:Y:S01]  /*9280*/  SHF.R.S32.HI R185, RZ, 0x1f, R245 ;  /* 0x0000001fffb97819 */ /* 0x000fe200000114f5 */
[----:B------:R-:W-:Y:S01]  /*9290*/  IMAD.MOV.U32 R246, RZ, RZ, RZ ;  /* 0x000000fffff67224 */ /* 0x000fe200078e00ff */
[----:B------:R-:W-:Y:S01]  /*92a0*/  ISETP.NE.AND P1, PT, R3, 0x1, PT ;  /* 0x000000010300780c */ /* 0x000fe20003f25270 */
[----:B------:R-:W-:Y:S01]  /*92b0*/  IMAD.SHL.U32 R196, R251, 0x2, RZ ;  /* 0x00000002fbc47824 */ /* 0x000fe200078e00ff */
[C---:B------:R-:W-:Y:S01]  /*92c0*/  SHF.L.U64.HI R186, R252.reuse, 0x1, R186 ;  /* 0x00000001fcba7819 */ /* 0x040fe200000102ba */
[----:B------:R-:W-:Y:S01]  /*92d0*/  IMAD.SHL.U32 R195, R252, 0x2, RZ ;  /* 0x00000002fcc37824 */ /* 0x000fe200078e00ff */
[C---:B------:R-:W-:Y:S01]  /*92e0*/  SHF.L.U64.HI R185, R245.reuse, 0x1, R185 ;  /* 0x00000001f5b97819 */ /* 0x040fe200000102b9 */
[C---:B------:R-:W-:Y:S01]  /*92f0*/  IMAD.SHL.U32 R194, R245.reuse, 0x2, RZ ;  /* 0x00000002f5c27824 */ /* 0x040fe200078e00ff */
[----:B------:R-:W4:Y:S06]  /*9300*/  LDL.64 R216, [R1+0x28] ;  /* 0x0000280001d87983 */ /* 0x000f2c0000100a00 */
[----:B------:R-:W5:Y:S04]  /*9310*/  LDL R172, [R1+0x38] ;  /* 0x0000380001ac7983 */ /* 0x000f680000100800 */
[----:B------:R-:W5:Y:S06]  /*9320*/  LDL.64 R220, [R1+0x20] ;  /* 0x0000200001dc7983 */ /* 0x000f6c0000100a00 */
[----:B------:R-:W5:Y:S01]  /*9330*/  LDL R218, [R1+0x1c] ;  /* 0x00001c0001da7983 */ /* 0x000f620000100800 */
[----:B----4-:R-:W-:Y:S01]  /*9340*/  IADD3 R217, R245, 0xc0, RZ ;  /* 0x000000c0f5d97810 */ /* 0x010fe20007ffe0ff */
[----:B--2---:R-:W-:Y:S03]  /*9350*/  IMAD R2, R247, 0x60, R2 ;  /* 0x00000060f7027824 */ /* 0x004fe600078e0202 */
[----:B------:R-:W-:Y:S02]  /*9360*/  SHF.R.S32.HI R217, RZ, 0x1f, R217 ;  /* 0x0000001fffd97819 */ /* 0x000fe400000114d9 */
[----:B---3--:R-:W-:Y:S05]  /*9370*/  IADD3 R2, R2, -0x60, R0 ;  /* 0xffffffa002027810 */ /* 0x008fea0007ffe000 */
[----:B------:R-:W-:Y:S04]  /*9380*/  @P1 IMAD.HI.U32 R3, R2, c[0x0][0x2bc], RZ ;  /* 0x0000af0002031a27 */ /* 0x000fe800078e00ff */
[----:B------:R-:W-:Y:S01]  /*9390*/  IMAD.MOV.U32 R0, RZ, RZ, R2 ;  /* 0x000000ffff007224 */ /* 0x000fe200078e0002 */
[----:B------:R-:W-:Y:S04]  /*93a0*/  @P1 SHF.R.U32.HI R0, RZ, c[0x0][0x2c0], R3 ;  /* 0x0000b000ff001a19 */ /* 0x000fe80000011603 */
[C---:B------:R-:W-:Y:S02]  /*93b0*/  @!P6 IADD3 R3, P0, R0.reuse, R216, RZ ;  /* 0x000000d80003e210 */ /* 0x040fe40007f1e0ff */
[----:B------:R-:W-:Y:S02]  /*93c0*/  IADD3 R216, R245, 0xc0, RZ ;  /* 0x000000c0f5d87810 */ /* 0x000fe40007ffe0ff */
[----:B-----5:R-:W-:Y:S01]  /*93d0*/  @!P6 LEA.HI.X.SX32 R173, R0, R172, 0x1, P0 ;  /* 0x000000ac00ade211 */ /* 0x020fe200000f0eff */
[----:B------:R-:W-:Y:S01]  /*93e0*/  IMAD.MOV R0, RZ, RZ, -R0 ;  /* 0x000000ffff007224 */ /* 0x000fe200078e0a00 */
[C---:B------:R-:W-:Y:S01]  /*93f0*/  @!P6 LEA R172, P0, R3.reuse, c[0x0][0x2a0], 0x2 ;  /* 0x0000a80003acea11 */ /* 0x040fe200078010ff */
[C---:B------:R-:W-:Y:S01]  /*9400*/  IMAD.SHL.U32 R197, R216.reuse, 0x2, RZ ;  /* 0x00000002d8c57824 */ /* 0x040fe200078e00ff */
[----:B------:R-:W-:Y:S01]  /*9410*/  SHF.L.U64.HI R188, R216, 0x1, R217 ;  /* 0x00000001d8bc7819 */ /* 0x000fe200000102d9 */
        /* <DEDUP_REMOVED lines=18> */
.L_x_3306:
[----:B------:R-:W-:-:S05]  /*9540*/  BRA.DIV ~URZ, `(.L_x_3250) ;  /* 0x0000c5e27f007947 */ /* 0x000fca000b800000 */
[----:B------:R-:W3:Y:S01]  /*9550*/  SHFL.IDX PT, R3, R184, RZ, 0x181f ;  /* 0x00181fffb8037589 */ /* 0x000ee200000e0000 */
[----:B------:R-:W-:Y:S02]  /*9560*/  ISETP.GE.AND P4, PT, R245, c[0x0][0x1d4], PT ;  /* 0x00007500f5007a0c */ /* 0x000fe40003f86270 */
[----:B------:R-:W-:Y:S01]  /*9570*/  ISETP.GE.AND P3, PT, R252, c[0x0][0x1d4], PT ;  /* 0x00007500fc007a0c */ /* 0x000fe20003f66270 */
[----:B------:R-:W4:Y:S01]  /*9580*/  SHFL.IDX PT, R0, R184, 0x1, 0x181f ;  /* 0x00381f00b8007f89 */ /* 0x000f2200000e0000 */
[----:B------:R-:W-:Y:S02]  /*9590*/  ISETP.GE.AND P2, PT, R251, c[0x0][0x1d4], PT ;  /* 0x00007500fb007a0c */ /* 0x000fe40003f46270 */
[----:B------:R-:W-:Y:S01]  /*95a0*/  IADD3 R198, R245, 0xc0, RZ ;  /* 0x000000c0f5c67810 */ /* 0x000fe20007ffe0ff */
[----:B------:R-:W5:Y:S01]  /*95b0*/  SHFL.IDX PT, R2, R173, 0x1, 0x181f ;  /* 0x00381f00ad027f89 */ /* 0x000f6200000e0000 */
[----:B------:R-:W-:Y:S02]  /*95c0*/  SEL R189, RZ, 0x10, P4 ;  /* 0x00000010ffbd7807 */ /* 0x000fe40002000000 */
[----:B------:R-:W-:Y:S02]  /*95d0*/  ISETP.GE.AND P1, PT, R198, c[0x0][0x1d4], PT ;  /* 0x00007500c6007a0c */ /* 0x000fe40003f26270 */
[C---:B---3--:R-:W-:Y:S05]  /*95e0*/  IADD3 R190, P0, R3.reuse, R194, RZ ;  /* 0x000000c203be7210 */ /* 0x048fea0007f1e0ff */
[C---:B--2---:R-:W-:Y:S05]  /*95f0*/  IMAD.X R191, R172.reuse, 0x1, R185, P0 ;  /* 0x00000001acbf7824 */ /* 0x044fea00000e06b9 */
[----:B------:R2:W-:Y:S02]  /*9600*/  LDGSTS.E.BYPASS.LTC128B.128 [R243+0xc100], [R190.64], !P4 ;  /* 0x0c100000bef37fae */ /* 0x0005e4000e101d46 */
[C---:B--2---:R-:W-:Y:S05]  /*9610*/  IADD3 R190, P0, R3.reuse, R195, RZ ;  /* 0x000000c303be7210 */ /* 0x044fea0007f1e0ff */
[C---:B------:R-:W-:Y:S05]  /*9620*/  IMAD.X R191, R172.reuse, 0x1, R186, P0 ;  /* 0x00000001acbf7824 */ /* 0x040fea00000e06ba */
[----:B------:R2:W-:Y:S02]  /*9630*/  LDGSTS.E.BYPASS.LTC128B.128 [R243+0xf100], [R190.64], !P3 ;  /* 0x0f100000bef37fae */ /* 0x0005e4000d901d46 */
[C---:B--2---:R-:W-:Y:S05]  /*9640*/  IADD3 R190, P0, R3.reuse, R196, RZ ;  /* 0x000000c403be7210 */ /* 0x044fea0007f1e0ff */
[C---:B------:R-:W-:Y:S01]  /*9650*/  IMAD.X R191, R172.reuse, 0x1, R187, P0 ;  /* 0x00000001acbf7824 */ /* 0x040fe200000e06bb */
[----:B------:R-:W-:Y:S04]  /*9660*/  IADD3 R192, P0, R3, R197, RZ ;  /* 0x000000c503c07210 */ /* 0x000fe80007f1e0ff */
[----:B------:R4:W-:Y:S01]  /*9670*/  LDGSTS.E.BYPASS.LTC128B.128 [R243+0x12100], [R190.64], !P2 ;  /* 0x12100000bef37fae */ /* 0x0009e2000d101d46 */
[----:B------:R-:W-:Y:S03]  /*9680*/  IMAD.X R193, R172, 0x1, R188, P0 ;  /* 0x00000001acc17824 */ /* 0x000fe600000e06bc */
[----:B------:R2:W3:Y:S04]  /*9690*/  SHFL.IDX PT, R172, R173, 0x2, 0x181f ;  /* 0x00581f00adac7f89 */ /* 0x0004e800000e0000 */
[----:B------:R1:W-:Y:S01]  /*96a0*/  LDGSTS.E.BYPASS.LTC128B.128 [R243+0x15100], [R192.64], !P1 ;  /* 0x15100000c0f37fae */ /* 0x0003e2000c901d46 */
[----:B----4-:R-:W-:Y:S05]  /*96b0*/  IADD3 R190, P0, R0, R194, RZ ;  /* 0x000000c200be7210 */ /* 0x010fea0007f1e0ff */
[----:B-----5:R-:W-:Y:S05]  /*96c0*/  IMAD.X R191, R2, 0x1, R185, P0 ;  /* 0x0000000102bf7824 */ /* 0x020fea00000e06b9 */
[----:B------:R4:W-:Y:S02]  /*96d0*/  LDGSTS.E.BYPASS.LTC128B.128 [R243+0xd100], [R190.64], !P4 ;  /* 0x0d100000bef37fae */ /* 0x0009e4000e101d46 */
[----:B----4-:R-:W-:Y:S05]  /*96e0*/  IADD3 R190, P0, R0, R195, RZ ;  /* 0x000000c300be7210 */ /* 0x010fea0007f1e0ff */
        /* <DEDUP_REMOVED lines=8> */
[----:B----4-:R-:W-:Y:S02]  /*9770*/  SEL R193, RZ, 0x10, P2 ;  /* 0x00000010ffc17807 */ /* 0x010fe40001000000 */
[----:B------:R-:W-:Y:S02]  /*9780*/  SEL R192, RZ, 0x10, P1 ;  /* 0x00000010ffc07807 */ /* 0x000fe40000800000 */
[----:B------:R4:W-:Y:S02]  /*9790*/  LDGSTS.E.BYPASS.LTC128B.128 [R243+0x16100], [R190.64], !P1 ;  /* 0x16100000bef37fae */ /* 0x0009e4000c901d46 */
[----:B----4-:R-:W-:Y:S02]  /*97a0*/  SEL R190, RZ, 0x10, P3 ;  /* 0x00000010ffbe7807 */ /* 0x010fe40001800000 */
.L_x_3307:
        /* <DEDUP_REMOVED lines=28> */
.L_x_3248:
[----:B------:R-:W-:Y:S05]  /*9970*/  BSYNC B0 ;  /* 0x0000000000007941 */ /* 0x000fea0003800000 */
.L_x_3247:
[----:B------:R-:W3:Y:S01]  /*9980*/  LDL R172, [R1+0x40] ;  /* 0x0000400001ac7983 */ /* 0x000ee20000100800 */
[----:B------:R-:W-:Y:S02]  /*9990*/  IMAD.MOV.U32 R173, RZ, RZ, c[0x0][0x2c4] ;  /* 0x0000b100ffad7624 */ /* 0x000fe400078e00ff */
[----:B------:R-:W-:Y:S01]  /*99a0*/  IMAD R0, R247, -0x60, RZ ;  /* 0xffffffa0f7007824 */ /* 0x000fe200078e02ff */
[----:B--2---:R-:W3:Y:S02]  /*99b0*/  LDL R3, [R1+0x4c] ;  /* 0x00004c0001037983 */ /* 0x004ee40000100800 */
[----:B------:R-:W-:Y:S02]  /*99c0*/  ISETP.NE.AND P0, PT, R173, 0x1, PT ;  /* 0x00000001ad00780c */ /* 0x000fe40003f05270 */
[----:B------:R-:W2:Y:S04]  /*99d0*/  LDL R2, [R1+0x50] ;  /* 0x0000500001027983 */ /* 0x000ea80000100800 */
[----:B------:R-:W0:Y:S01]  /*99e0*/  LDGDEPBAR ;  /* 0x00000000000079af */ /* 0x000e220000000000 */
[----:B---3--:R-:W-:Y:S01]  /*99f0*/  IADD3 R172, R3, R172, RZ ;  /* 0x000000ac03ac7210 */ /* 0x008fe20007ffe0ff */
[----:B------:R-:W-:Y:S01]  /*9a00*/  IMAD.MOV.U32 R3, RZ, RZ, c[0x0][0x2ac] ;  /* 0x0000ab00ff037624 */ /* 0x000fe200078e00ff */
[----:B--2---:R-:W-:Y:S04]  /*9a10*/  IADD3 R0, -R2, 0x1, R0 ;  /* 0x0000000102007810 */ /* 0x004fe80007ffe100 */
[----:B------:R-:W-:Y:S04]  /*9a20*/  @P0 IMAD.HI.U32 R2, R172, c[0x0][0x2c8], RZ ;  /* 0x0000b200ac020a27 */ /* 0x000fe800078e00ff */
[----:B------:R-:W-:Y:S01]  /*9a30*/  IMAD R0, R3, c[0x0][0x1d0], R0 ;  /* 0x0000740003007a24 */ /* 0x000fe200078e0200 */
[----:B------:R-:W-:Y:S04]  /*9a40*/  @P0 SHF.R.U32.HI R172, RZ, c[0x0][0x2cc], R2 ;  /* 0x0000b300ffac0a19 */ /* 0x000fe80000011602 */
[----:B------:R-:W-:Y:S01]  /*9a50*/  IADD3 R173, R0, -c[0x0][0x168], RZ ;  /* 0x80005a0000ad7a10 */ /* 0x000fe20007ffe0ff */
[----:B------:R-:W-:-:S05]  /*9a60*/  BRA.DIV ~URZ, `(.L_x_3251) ;  /* 0x0000c5c27f007947 */ /* 0x000fca000b800000 */
[----:B------:R1:W2:Y:S02]  /*9a70*/  SHFL.IDX PT, R0, R172, RZ, 0x1c1f ;  /* 0x001c1fffac007589 */ /* 0x0002a400000e0000 */
.L_x_3308:
[----:B--2---:R-:W-:Y:S05]  /*9a80*/  IMAD.IADD R0, R173, 0x1, R0 ;  /* 0x00000001ad007824 */ /* 0x004fea00078e0200 */
        /* <DEDUP_REMOVED lines=50> */
[----:B------:R-:W2:Y:S03]  /*9db0*/  SHFL.IDX PT, R0, R172, 0x1, 0x1c1f ;  /* 0x003c1f00ac007f89 */ /* 0x000ea600000e0000 */
[----:B------:R-:W-:Y:S04]  /*9dc0*/  FMNMX.FTZ R2, R5, R2, !PT ;  /* 0x0000000205027209 */ /* 0x000fe80007810000 */
[----:B------:R-:W-:Y:S04]  /*9dd0*/  FMNMX.FTZ R2, R8, R2, !PT ;  /* 0x0000000208027209 */ /* 0x000fe80007810000 */
[----:B------:R-:W-:Y:S04]  /*9de0*/  FMNMX.FTZ R2, R9, R2, !PT ;  /* 0x0000000209027209 */ /* 0x000fe80007810000 */
[----:B------:R-:W-:Y:S04]  /*9df0*/  FMNMX.FTZ R2, R196, R2, !PT ;  /* 0x00000002c4027209 */ /* 0x000fe80007810000 */
[----:B------:R-:W-:Y:S04]  /*9e00*/  FMNMX.FTZ R2, R195, R2, !PT ;  /* 0x00000002c3027209 */ /* 0x000fe80007810000 */
[----:B------:R-:W-:Y:S01]  /*9e10*/  FMNMX.FTZ R2, R194, R2, !PT ;  /* 0x00000002c2027209 */ /* 0x000fe20007810000 */
[----:B--2---:R-:W-:Y:S03]  /*9e20*/  IMAD.IADD R0, R173, 0x1, R0 ;  /* 0x00000001ad007824 */ /* 0x004fe600078e0200 */
[----:B------:R-:W-:Y:S02]  /*9e30*/  FMNMX.FTZ R2, R193, R2, !PT ;  /* 0x00000002c1027209 */ /* 0x000fe40007810000 */
[C---:B------:R-:W-:Y:S02]  /*9e40*/  ISETP.GT.AND P1, PT, R0.reuse, RZ, PT ;  /* 0x000000ff0000720c */ /* 0x040fe40003f24270 */
[----:B------:R-:W-:Y:S02]  /*9e50*/  ISETP.GT.AND P0, PT, R0, 0x1, PT ;  /* 0x000000010000780c */ /* 0x000fe40003f04270 */
[----:B------:R-:W-:Y:S02]  /*9e60*/  FSEL R6, R6, -INF , P1 ;  /* 0xff80000006067808 */ /* 0x000fe40000800000 */
[----:B------:R-:W-:Y:S02]  /*9e70*/  FSEL R7, R7, -INF , P0 ;  /* 0xff80000007077808 */ /* 0x000fe40000000000 */
[----:B------:R-:W-:Y:S02]  /*9e80*/  ISETP.GT.AND P1, PT, R0, 0x8, PT ;  /* 0x000000080000780c */ /* 0x000fe40003f24270 */
[----:B-1----:R-:W-:Y:S02]  /*9e90*/  FMNMX.FTZ R172, R6, R175, !PT ;  /* 0x000000af06ac7209 */ /* 0x002fe40007810000 */
[----:B------:R-:W-:Y:S02]  /*9ea0*/  ISETP.GT.AND P0, PT, R0, 0x9, PT ;  /* 0x000000090000780c */ /* 0x000fe40003f04270 */
[----:B------:R-:W-:Y:S02]  /*9eb0*/  FSEL R10, R10, -INF , P1 ;  /* 0xff8000000a0a7808 */ /* 0x000fe40000800000 */
[----:B------:R-:W-:Y:S02]  /*9ec0*/  FMNMX.FTZ R172, R7, R172, !PT ;  /* 0x000000ac07ac7209 */ /* 0x000fe40007810000 */
[----:B------:R-:W-:Y:S02]  /*9ed0*/  FSEL R11, R11, -INF , P0 ;  /* 0xff8000000b0b7808 */ /* 0x000fe40000000000 */
[----:B------:R-:W-:Y:S02]  /*9ee0*/  ISETP.GT.AND P1, PT, R0, 0x10, PT ;  /* 0x000000100000780c */ /* 0x000fe40003f24270 */
[----:B------:R-:W-:Y:S02]  /*9ef0*/  FMNMX.FTZ R172, R10, R172, !PT ;  /* 0x000000ac0aac7209 */ /* 0x000fe40007810000 */
        /* <DEDUP_REMOVED lines=83> */
.L_x_3309:
[----:B------:R-:W4:Y:S01]  /*a430*/  LDL.LU R17, [R1+0x4] ;  /* 0x0000040001117983 */ /* 0x000f220000300800 */
[C---:B------:R-:W-:Y:S01]  /*a440*/  FMUL.FTZ R188, R173.reuse, c[0x0][0x2d0] ;  /* 0x0000b400adbc7a20 */ /* 0x040fe20000410000 */
[----:B------:R-:W-:Y:S01]  /*a450*/  FSETP.NEU.FTZ.AND P0, PT, R173, -INF , PT ;  /* 0xff800000ad00780b */ /* 0x000fe20003f1d000 */
[----:B------:R-:W-:Y:S01]  /*a460*/  WARPSYNC 0xffffffff ;  /* 0xffffffff00007948 */ /* 0x000fe20003800000 */
[----:B---3--:R-:W-:Y:S01]  /*a470*/  FMNMX.FTZ R3, R0, R172, !PT ;  /* 0x000000ac00037209 */ /* 0x008fe20007810000 */
[----:B------:R-:W1:Y:S01]  /*a480*/  LDSM.16.MT88.4 R12, [R232] ;  /* 0x00000000e80c783b */ /* 0x000e620000004200 */
[----:B------:R-:W-:Y:S03]  /*a490*/  FSEL R188, R188, RZ, P0 ;  /* 0x000000ffbcbc7208 */ /* 0x000fe60000000000 */
[----:B--2---:R-:W-:Y:S02]  /*a4a0*/  FMUL.FTZ R172, R3, c[0x0][0x2d0] ;  /* 0x0000b40003ac7a20 */ /* 0x004fe40000410000 */
[--C-:B------:R-:W-:Y:S02]  /*a4b0*/  FFMA.FTZ R2, R5, c[0x0][0x2d0], -R188.reuse ;  /* 0x0000b40005027a23 */ /* 0x100fe400000108bc */
[--C-:B------:R-:W-:Y:S01]  /*a4c0*/  FFMA.FTZ R4, R4, c[0x0][0x2d0], -R188.reuse ;  /* 0x0000b40004047a23 */ /* 0x100fe200000108bc */
[----:B------:R-:W2:Y:S01]  /*a4d0*/  LDSM.16.MT88.4 R20, [R233] ;  /* 0x00000000e914783b */ /* 0x000ea20000004200 */
[----:B------:R3:W-:Y:S07]  /*a4e0*/  MUFU.EX2 R238, R2 ;  /* 0x0000000200ee7308 */ /* 0x0007ee0000000800 */
[----:B------:R-:W5:Y:S03]  /*a4f0*/  LDSM.16.MT88.4 R28, [R235] ;  /* 0x00000000eb1c783b */ /* 0x000f660000004200 */
[----:B------:R1:W-:Y:S05]  /*a500*/  MUFU.EX2 R184, R4 ;  /* 0x0000000400b87308 */ /* 0x0003ea0000000800 */
[----:B------:R-:W2:Y:S08]  /*a510*/  LDSM.16.MT88.4 R36, [R234] ;  /* 0x00000000ea24783b */ /* 0x000eb00000004200 */
[----:B------:R-:W2:Y:S01]  /*a520*/  LDSM.16.MT88.4 R44, [R232+0x3000] ;  /* 0x00300000e82c783b */ /* 0x000ea20000004200 */
[--C-:B---3--:R-:W-:Y:S04]  /*a530*/  FFMA.FTZ R2, R8, c[0x0][0x2d0], -R188.reuse ;  /* 0x0000b40008027a23 */ /* 0x108fe800000108bc */
[----:B------:R3:W-:Y:S01]  /*a540*/  MUFU.EX2 R250, R2 ;  /* 0x0000000200fa7308 */ /* 0x0007e20000000800 */
[----:B-1----:R-:W-:Y:S09]  /*a550*/  FFMA.FTZ R4, R9, c[0x0][0x2d0], -R188 ;  /* 0x0000b40009047a23 */ /* 0x002ff200000108bc */
[----:B------:R-:W-:Y:S01]  /*a560*/  MUFU.EX2 R16, R4 ;  /* 0x0000000400107308 */ /* 0x000fe20000000800 */
[----:B---3--:R-:W-:Y:S02]  /*a570*/  FSEL R2, R173, RZ, P0 ;  /* 0x000000ffad027208 */ /* 0x008fe40000000000 */
[----:B------:R-:W-:Y:S03]  /*a580*/  FSETP.NEU.FTZ.AND P0, PT, R3, -INF , PT ;  /* 0xff8000000300780b */ /* 0x000fe60003f1d000 */
[----:B------:R-:W-:Y:S01]  /*a590*/  FADD.FTZ R0, -R2, R174 ;  /* 0x000000ae02007221 */ /* 0x000fe20000010100 */
[----:B------:R-:W-:Y:S03]  /*a5a0*/  FSEL R172, R172, RZ, P0 ;  /* 0x000000ffacac7208 */ /* 0x000fe60000000000 */
[----:B------:R-:W-:Y:S02]  /*a5b0*/  FMUL.FTZ R0, R0, c[0x0][0x2d0] ;  /* 0x0000b40000007a20 */ /* 0x000fe40000410000 */
[--C-:B------:R-:W-:Y:S02]  /*a5c0*/  FFMA.FTZ R10, R10, c[0x0][0x2d0], -R172.reuse ;  /* 0x0000b4000a0a7a23 */ /* 0x100fe400000108ac */
[----:B------:R1:W4:Y:S01]  /*a5d0*/  MUFU.EX2 R2, R0 ;  /* 0x0000000000027308 */ /* 0x0003220000000800 */
[--C-:B------:R-:W-:Y:S02]  /*a5e0*/  FFMA.FTZ R11, R11, c[0x0][0x2d0], -R172.reuse ;  /* 0x0000b4000b0b7a23 */ /* 0x100fe400000108ac */
[--C-:B------:R-:W-:Y:S02]  /*a5f0*/  FFMA.FTZ R6, R6, c[0x0][0x2d0], -R172.reuse ;  /* 0x0000b40006067a23 */ /* 0x100fe400000108ac */
[----:B------:R-:W-:Y:S05]  /*a600*/  FFMA.FTZ R7, R7, c[0x0][0x2d0], -R172 ;  /* 0x0000b40007077a23 */ /* 0x000fea00000108ac */
[----:B------:R-:W-:Y:S10]  /*a610*/  MUFU.EX2 R244, R7 ;  /* 0x0000000700f47308 */ /* 0x000ff40000000800 */
[----:B------:R-:W-:Y:S01]  /*a620*/  MUFU.EX2 R249, R10 ;  /* 0x0000000a00f97308 */ /* 0x000fe20000000800 */
[----:B-1----:R-:W-:Y:S05]  /*a630*/  FSEL R0, R3, RZ, P0 ;  /* 0x000000ff03007208 */ /* 0x002fea0000000000 */
[----:B------:R-:W-:Y:S04]  /*a640*/  FADD.FTZ R0, -R0, R175 ;  /* 0x000000af00007221 */ /* 0x000fe80000010100 */
[----:B------:R-:W-:Y:S01]  /*a650*/  MUFU.EX2 R237, R6 ;  /* 0x0000000600ed7308 */ /* 0x000fe20000000800 */
[----:B------:R-:W-:Y:S09]  /*a660*/  FMUL.FTZ R0, R0, c[0x0][0x2d0] ;  /* 0x0000b40000007a20 */ /* 0x000ff20000410000 */
[----:B------:R-:W-:Y:S10]  /*a670*/  MUFU.EX2 R175, R11 ;  /* 0x0000000b00af7308 */ /* 0x000ff40000000800 */
[----:B------:R-:W1:Y:S01]  /*a680*/  MUFU.EX2 R0, R0 ;  /* 0x0000000000007308 */ /* 0x000e620000000800 */
[----:B----4-:R-:W-:Y:S01]  /*a690*/  FFMA.FTZ R174, R2, R17, R184 ;  /* 0x0000001102ae7223 */ /* 0x010fe200000100b8 */
[----:B------:R-:W-:Y:S01]  /*a6a0*/  F2FP.PACK_AB R184, R238, R184 ;  /* 0x000000b8eeb8723e */ /* 0x000fe200000000ff */
[----:B------:R-:W-:Y:S01]  /*a6b0*/  FMUL.FTZ R5, R2, R177 ;  /* 0x000000b102057220 */ /* 0x000fe20000410000 */
[----:B------:R-:W-:Y:S01]  /*a6c0*/  F2FP.PACK_AB R186, R16, R250 ;  /* 0x000000fa10ba723e */ /* 0x000fe200000000ff */
[----:B-1----:R-:W-:Y:S01]  /*a6d0*/  FMUL.FTZ R6, R0, R178 ;  /* 0x000000b200067220 */ /* 0x002fe20000410000 */
[----:B------:R-:W-:Y:S01]  /*a6e0*/  F2FP.PACK_AB R185, R244, R237 ;  /* 0x000000edf4b9723e */ /* 0x000fe200000000ff */
[----:B------:R-:W-:Y:S01]  /*a6f0*/  FMUL.FTZ R7, R0, R179 ;  /* 0x000000b300077220 */ /* 0x000fe20000410000 */
[----:B------:R-:W-:Y:S01]  /*a700*/  F2FP.PACK_AB R187, R175, R249 ;  /* 0x000000f9afbb723e */ /* 0x000fe200000000ff */
[C---:B------:R-:W-:Y:S01]  /*a710*/  FMUL.FTZ R4, R2.reuse, R176 ;  /* 0x000000b002047220 */ /* 0x040fe20000410000 */
[----:B------:R-:W3:Y:S01]  /*a720*/  LDL.LU R177, [R1+0x8] ;  /* 0x0000080001b17983 */ /* 0x000ee20000300800 */
[C---:B------:R-:W-:Y:S01]  /*a730*/  FMUL.FTZ R8, R2.reuse, R180 ;  /* 0x000000b402087220 */ /* 0x040fe20000410000 */
[----:B------:R-:W-:Y:S01]  /*a740*/  MOV R176, R16 ;  /* 0x0000001000b07202 */ /* 0x000fe20000000f00 */
[----:B------:R-:W-:Y:S02]  /*a750*/  FMUL.FTZ R9, R2, R181 ;  /* 0x000000b502097220 */ /* 0x000fe40000410000 */
[C---:B------:R-:W-:Y:S01]  /*a760*/  FMUL.FTZ R10, R0.reuse, R182 ;  /* 0x000000b6000a7220 */ /* 0x040fe20000410000 */
[C---:B------:R-:W-:Y:S05]  /*a770*/  HMMA.16816.F32 R4, R184.reuse, R12, R4 ;  /* 0x0000000cb804723c */ /* 0x040fea0000001804 */
[----:B------:R-:W-:Y:S02]  /*a780*/  FMUL.FTZ R11, R0, R183 ;  /* 0x000000b7000b7220 */ /* 0x000fe40000410000 */
[----:B------:R-:W-:Y:S01]  /*a790*/  LDSM.16.MT88.4 R180, [R232+0x2800] ;  /* 0x00280000e8b4783b */ /* 0x000fe20000004200 */
[C---:B------:R-:W-:Y:S04]  /*a7a0*/  FMUL.FTZ R12, R2.reuse, R132 ;  /* 0x00000084020c7220 */ /* 0x040fe80000410000 */
[C---:B------:R-:W-:Y:S03]  /*a7b0*/  HMMA.16816.F32 R8, R184.reuse, R14, R8 ;  /* 0x0000000eb808723c */ /* 0x040fe60000001808 */
[C---:B------:R-:W-:Y:S02]  /*a7c0*/  FMUL.FTZ R13, R2.reuse, R133 ;  /* 0x00000085020d7220 */ /* 0x040fe40000410000 */
[----:B------:R-:W-:Y:S02]  /*a7d0*/  FMUL.FTZ R16, R2, R136 ;  /* 0x0000008802107220 */ /* 0x000fe40000410000 */
[C---:B------:R-:W-:Y:S02]  /*a7e0*/  FMUL.FTZ R14, R0.reuse, R134 ;  /* 0x00000086000e7220 */ /* 0x040fe40000410000 */
[----:B------:R-:W-:Y:S02]  /*a7f0*/  FMUL.FTZ R15, R0, R135 ;  /* 0x00000087000f7220 */ /* 0x000fe40000410000 */
[----:B------:R-:W1:Y:S01]  /*a800*/  LDSM.16.MT88.4 R132, [R233+0x3000] ;  /* 0x00300000e984783b */ /* 0x000e620000004200 */
[----:B------:R-:W-:Y:S02]  /*a810*/  FMUL.FTZ R17, R2, R137 ;  /* 0x0000008902117220 */ /* 0x000fe40000410000 */
[C---:B------:R-:W-:Y:S02]  /*a820*/  FMUL.FTZ R18, R0.reuse, R138 ;  /* 0x0000008a00127220 */ /* 0x040fe40000410000 */
[C---:B--2---:R-:W-:Y:S03]  /*a830*/  HMMA.16816.F32 R12, R184.reuse, R20, R12 ;  /* 0x00000014b80c723c */ /* 0x044fe6000000180c */
[C---:B------:R-:W-:Y:S02]  /*a840*/  FMUL.FTZ R19, R0.reuse, R139 ;  /* 0x0000008b00137220 */ /* 0x040fe40000410000 */
[----:B------:R-:W-:Y:S01]  /*a850*/  LDSM.16.MT88.4 R136, [R232+0x800] ;  /* 0x00080000e888783b */ /* 0x000fe20000004200 */
[----:B------:R-:W-:Y:S02]  /*a860*/  FMUL.FTZ R27, R0, R147 ;  /* 0x00000093001b7220 */ /* 0x000fe40000410000 */
[C---:B------:R-:W-:Y:S02]  /*a870*/  FMUL.FTZ R20, R2.reuse, R140 ;  /* 0x0000008c02147220 */ /* 0x040fe40000410000 */
[C---:B------:R-:W-:Y:S03]  /*a880*/  HMMA.16816.F32 R16, R184.reuse, R22, R16 ;  /* 0x00000016b810723c */ /* 0x040fe60000001810 */
[C---:B------:R-:W-:Y:S02]  /*a890*/  FMUL.FTZ R21, R2.reuse, R141 ;  /* 0x0000008d02157220 */ /* 0x040fe40000410000 */
[----:B------:R-:W-:Y:S02]  /*a8a0*/  FMUL.FTZ R24, R2, R144 ;  /* 0x0000009002187220 */ /* 0x000fe40000410000 */
[C---:B------:R-:W-:Y:S02]  /*a8b0*/  FMUL.FTZ R22, R0.reuse, R142 ;  /* 0x0000008e00167220 */ /* 0x040fe40000410000 */
[----:B------:R-:W-:Y:S02]  /*a8c0*/  FMUL.FTZ R23, R0, R143 ;  /* 0x0000008f00177220 */ /* 0x000fe40000410000 */
[----:B------:R-:W-:Y:S01]  /*a8d0*/  LDSM.16.MT88.4 R140, [R233+0x800] ;  /* 0x00080000e98c783b */ /* 0x000fe20000004200 */
[C---:B------:R-:W-:Y:S02]  /*a8e0*/  FMUL.FTZ R48, R2.reuse, R168 ;  /* 0x000000a802307220 */ /* 0x040fe40000410000 */
[C---:B------:R-:W-:Y:S02]  /*a8f0*/  FMUL.FTZ R49, R2.reuse, R169 ;  /* 0x000000a902317220 */ /* 0x040fe40000410000 */
[C---:B-----5:R-:W-:Y:S03]  /*a900*/  HMMA.16816.F32 R20, R184.reuse, R28, R20 ;  /* 0x0000001cb814723c */ /* 0x060fe60000001814 */
[----:B------:R-:W-:Y:S02]  /*a910*/  FMUL.FTZ R25, R2, R145 ;  /* 0x0000009102197220 */ /* 0x000fe40000410000 */
[C---:B------:R-:W-:Y:S02]  /*a920*/  FMUL.FTZ R26, R0.reuse, R146 ;  /* 0x00000092001a7220 */ /* 0x040fe40000410000 */
[C---:B------:R-:W-:Y:S02]  /*a930*/  FMUL.FTZ R50, R0.reuse, R170 ;  /* 0x000000aa00327220 */ /* 0x040fe40000410000 */
[----:B------:R-:W-:Y:S02]  /*a940*/  FMUL.FTZ R51, R0, R171 ;  /* 0x000000ab00337220 */ /* 0x000fe40000410000 */
[----:B------:R-:W-:Y:S01]  /*a950*/  LDSM.16.MT88.4 R168, [R233+0x5800] ;  /* 0x00580000e9a8783b */ /* 0x000fe20000004200 */
[C---:B------:R-:W-:Y:S03]  /*a960*/  HMMA.16816.F32 R24, R184.reuse, R30, R24 ;  /* 0x0000001eb818723c */ /* 0x040fe60000001818 */
[C---:B------:R-:W-:Y:S02]  /*a970*/  FMUL.FTZ R29, R2.reuse, R149 ;  /* 0x00000095021d7220 */ /* 0x040fe40000410000 */
[----:B------:R-:W-:Y:S02]  /*a980*/  FMUL.FTZ R28, R2, R148 ;  /* 0x00000094021c7220 */ /* 0x000fe40000410000 */
[C---:B------:R-:W-:Y:S02]  /*a990*/  FMUL.FTZ R30, R0.reuse, R150 ;  /* 0x00000096001e7220 */ /* 0x040fe40000410000 */
[----:B------:R-:W-:Y:S03]  /*a9a0*/  FMUL.FTZ R31, R0, R151 ;  /* 0x00000097001f7220 */ /* 0x000fe60000410000 */
[--C-:B------:R-:W-:Y:S02]  /*a9b0*/  FFMA.FTZ R150, R215, c[0x0][0x2d0], -R188.reuse ;  /* 0x0000b400d7967a23 */ /* 0x100fe400000108bc */
[--C-:B------:R-:W-:Y:S02]  /*a9c0*/  FFMA.FTZ R149, R214, c[0x0][0x2d0], -R188.reuse ;  /* 0x0000b400d6957a23 */ /* 0x100fe400000108bc */
[C---:B------:R-:W-:Y:S03]  /*a9d0*/  HMMA.16816.F32 R28, R184.reuse, R36, R28 ;  /* 0x00000024b81c723c */ /* 0x040fe6000000181c */
[----:B------:R-:W-:Y:S02]  /*a9e0*/  FMUL.FTZ R33, R2, R153 ;  /* 0x0000009902217220 */ /* 0x000fe40000410000 */
[C---:B------:R-:W-:Y:S02]  /*a9f0*/  FMUL.FTZ R34, R0.reuse, R154 ;  /* 0x0000009a00227220 */ /* 0x040fe40000410000 */
[----:B------:R-:W-:Y:S02]  /*aa00*/  FMUL.FTZ R35, R0, R155 ;  /* 0x0000009b00237220 */ /* 0x000fe40000410000 */
[----:B------:R-:W-:Y:S03]  /*aa10*/  FMUL.FTZ R32, R2, R152 ;  /* 0x0000009802207220 */ /* 0x000fe60000410000 */
[--C-:B------:R-:W-:Y:S02]  /*aa20*/  FFMA.FTZ R154, R212, c[0x0][0x2d0], -R188.reuse ;  /* 0x0000b400d49a7a23 */ /* 0x100fe400000108bc */
[--C-:B------:R-:W-:Y:S02]  /*aa30*/  FFMA.FTZ R153, R211, c[0x0][0x2d0], -R188.reuse ;  /* 0x0000b400d3997a23 */ /* 0x100fe400000108bc */
[C---:B------:R-:W-:Y:S03]  /*aa40*/  HMMA.16816.F32 R32, R184.reuse, R38, R32 ;  /* 0x00000026b820723c */ /* 0x040fe60000001820 */
[C---:B------:R-:W-:Y:S02]  /*aa50*/  FMUL.FTZ R36, R2.reuse, R156 ;  /* 0x0000009c02247220 */ /* 0x040fe40000410000 */
[----:B------:R-:W-:Y:S02]  /*aa60*/  FMUL.FTZ R37, R2, R157 ;  /* 0x0000009d02257220 */ /* 0x000fe40000410000 */
[C---:B------:R-:W-:Y:S02]  /*aa70*/  FMUL.FTZ R38, R0.reuse, R158 ;  /* 0x0000009e00267220 */ /* 0x040fe40000410000 */
[----:B------:R-:W-:Y:S03]  /*aa80*/  FMUL.FTZ R39, R0, R159 ;  /* 0x0000009f00277220 */ /* 0x000fe60000410000 */
[----:B------:R-:W-:Y:S02]  /*aa90*/  FFMA.FTZ R155, R210, c[0x0][0x2d0], -R188 ;  /* 0x0000b400d29b7a23 */ /* 0x000fe400000108bc */
[C---:B------:R-:W-:Y:S02]  /*aaa0*/  FMUL.FTZ R40, R2.reuse, R160 ;  /* 0x000000a002287220 */ /* 0x040fe40000410000 */
[C---:B------:R-:W-:Y:S03]  /*aab0*/  HMMA.16816.F32 R36, R184.reuse, R44, R36 ;  /* 0x0000002cb824723c */ /* 0x040fe60000001824 */
[----:B------:R-:W-:Y:S02]  /*aac0*/  FMUL.FTZ R41, R2, R161 ;  /* 0x000000a102297220 */ /* 0x000fe40000410000 */
[C---:B------:R-:W-:Y:S02]  /*aad0*/  FMUL.FTZ R42, R0.reuse, R162 ;  /* 0x000000a2002a7220 */ /* 0x040fe40000410000 */
[----:B------:R-:W-:Y:S02]  /*aae0*/  FMUL.FTZ R43, R0, R163 ;  /* 0x000000a3002b7220 */ /* 0x000fe40000410000 */
[C---:B------:R-:W-:Y:S03]  /*aaf0*/  FMUL.FTZ R44, R2.reuse, R164 ;  /* 0x000000a4022c7220 */ /* 0x040fe60000410000 */
[C---:B------:R-:W-:Y:S02]  /*ab00*/  FMUL.FTZ R45, R2.reuse, R165 ;  /* 0x000000a5022d7220 */ /* 0x040fe40000410000 */
[C---:B------:R-:W-:Y:S03]  /*ab10*/  HMMA.16816.F32 R40, R184.reuse, R46, R40 ;  /* 0x0000002eb828723c */ /* 0x040fe60000001828 */
        /* <DEDUP_REMOVED lines=38> */
[C---:B------:R-:W-:Y:S04]  /*ad80*/  FMUL.FTZ R82, R0.reuse, R82 ;  /* 0x0000005200527220 */ /* 0x040fe80000410000 */
        /* <DEDUP_REMOVED lines=46> */
[----:B------:R-:W-:Y:S02]  /*b070*/  FMUL.FTZ R123, R0, R123 ;  /* 0x0000007b007b7220 */ /* 0x000fe40000410000 */
[----:B------:R-:W-:Y:S04]  /*b080*/  FADD.FTZ R151, R238, R174 ;  /* 0x000000aeee977221 */ /* 0x000fe80000010000 */
[----:B------:R-:W-:Y:S02]  /*b090*/  FADD.FTZ R151, R250, R151 ;  /* 0x00000097fa977221 */ /* 0x000fe40000010000 */
[--C-:B------:R-:W-:Y:S02]  /*b0a0*/  FFMA.FTZ R148, R213, c[0x0][0x2d0], -R188.reuse ;  /* 0x0000b400d5947a23 */ /* 0x100fe400000108bc */
[C---:B------:R-:W-:Y:S02]  /*b0b0*/  FMUL.FTZ R124, R2.reuse, R124 ;  /* 0x0000007c027c7220 */ /* 0x040fe40000410000 */
[C---:B------:R-:W-:Y:S02]  /*b0c0*/  FMUL.FTZ R125, R2.reuse, R125 ;  /* 0x0000007d027d7220 */ /* 0x040fe40000410000 */
[C---:B------:R-:W-:Y:S02]  /*b0d0*/  FMUL.FTZ R128, R2.reuse, R128 ;  /* 0x0000008002807220 */ /* 0x040fe40000410000 */
[----:B------:R-:W-:Y:S02]  /*b0e0*/  FMUL.FTZ R129, R2, R129 ;  /* 0x0000008102817220 */ /* 0x000fe40000410000 */
[--C-:B------:R-:W-:Y:S02]  /*b0f0*/  FFMA.FTZ R2, R196, c[0x0][0x2d0], -R188.reuse ;  /* 0x0000b400c4027a23 */ /* 0x100fe400000108bc */
[C---:B------:R-:W-:Y:S02]  /*b100*/  FMUL.FTZ R126, R0.reuse, R126 ;  /* 0x0000007e007e7220 */ /* 0x040fe40000410000 */
[----:B------:R2:W-:Y:S01]  /*b110*/  MUFU.EX2 R157, R2 ;  /* 0x00000002009d7308 */ /* 0x0005e20000000800 */
[C---:B------:R-:W-:Y:S02]  /*b120*/  FMUL.FTZ R127, R0.reuse, R127 ;  /* 0x0000007f007f7220 */ /* 0x040fe40000410000 */
[C---:B------:R-:W-:Y:S02]  /*b130*/  FMUL.FTZ R130, R0.reuse, R130 ;  /* 0x0000008200827220 */ /* 0x040fe40000410000 */
[----:B------:R-:W-:Y:S02]  /*b140*/  FMUL.FTZ R131, R0, R131 ;  /* 0x0000008300837220 */ /* 0x000fe40000410000 */
[--C-:B------:R-:W-:Y:S01]  /*b150*/  FFMA.FTZ R156, R209, c[0x0][0x2d0], -R188.reuse ;  /* 0x0000b400d19c7a23 */ /* 0x100fe200000108bc */
[C---:B-1----:R-:W-:Y:S08]  /*b160*/  HMMA.16816.F32 R76, R184.reuse, R132, R76 ;  /* 0x00000084b84c723c */ /* 0x042ff0000000184c */
[C---:B------:R-:W-:Y:S01]  /*b170*/  HMMA.16816.F32 R80, R184.reuse, R134, R80 ;  /* 0x00000086b850723c */ /* 0x040fe20000001850 */
[----:B------:R-:W1:Y:S03]  /*b180*/  LDSM.16.MT88.4 R132, [R235+0x6000] ;  /* 0x00600000eb84783b */ /* 0x000e660000004200 */
[--C-:B--2---:R-:W-:Y:S04]  /*b190*/  FFMA.FTZ R2, R195, c[0x0][0x2d0], -R188.reuse ;  /* 0x0000b400c3027a23 */ /* 0x104fe800000108bc */
[----:B------:R2:W4:Y:S04]  /*b1a0*/  MUFU.EX2 R163, R2 ;  /* 0x0000000200a37308 */ /* 0x0005280000000800 */
[--C-:B--2---:R-:W-:Y:S06]  /*b1b0*/  FFMA.FTZ R2, R194, c[0x0][0x2d0], -R188.reuse ;  /* 0x0000b400c2027a23 */ /* 0x104fec00000108bc */
[----:B------:R2:W-:Y:S01]  /*b1c0*/  MUFU.EX2 R164, R2 ;  /* 0x0000000200a47308 */ /* 0x0005e20000000800 */
[C---:B-1----:R-:W-:Y:S08]  /*b1d0*/  HMMA.16816.F32 R84, R184.reuse, R132, R84 ;  /* 0x00000084b854723c */ /* 0x042ff00000001854 */
[C---:B------:R-:W-:Y:S01]  /*b1e0*/  HMMA.16816.F32 R88, R184.reuse, R134, R88 ;  /* 0x00000086b858723c */ /* 0x040fe20000001858 */
[----:B------:R-:W1:Y:S03]  /*b1f0*/  LDSM.16.MT88.4 R132, [R234+0x6000] ;  /* 0x00600000ea84783b */ /* 0x000e660000004200 */
[----:B--2---:R-:W-:Y:S04]  /*b200*/  FFMA.FTZ R2, R193, c[0x0][0x2d0], -R188 ;  /* 0x0000b400c1027a23 */ /* 0x004fe800000108bc */
[----:B------:R2:W-:Y:S04]  /*b210*/  MUFU.EX2 R167, R2 ;  /* 0x0000000200a77308 */ /* 0x0005e80000000800 */
[----:B--2---:R-:W-:Y:S01]  /*b220*/  FFMA.FTZ R2, R190, c[0x0][0x2d0], -R172 ;  /* 0x0000b400be027a23 */ /* 0x004fe200000108ac */
[C---:B-1----:R-:W-:Y:S03]  /*b230*/  HMMA.16816.F32 R92, R184.reuse, R132, R92 ;  /* 0x00000084b85c723c */ /* 0x042fe6000000185c */
[----:B------:R-:W-:Y:S02]  /*b240*/  FFMA.FTZ R190, R207, c[0x0][0x2d0], -R188 ;  /* 0x0000b400cfbe7a23 */ /* 0x000fe400000108bc */
[----:B------:R1:W-:Y:S03]  /*b250*/  MUFU.EX2 R158, R2 ;  /* 0x00000002009e7308 */ /* 0x0003e60000000800 */
[C---:B------:R-:W-:Y:S01]  /*b260*/  HMMA.16816.F32 R96, R184.reuse, R134, R96 ;  /* 0x00000086b860723c */ /* 0x040fe20000001860 */
[----:B------:R-:W2:Y:S06]  /*b270*/  LDSM.16.MT88.4 R132, [R232+0x9000] ;  /* 0x00900000e884783b */ /* 0x000eac0000004200 */
[----:B------:R-:W-:Y:S10]  /*b280*/  MUFU.EX2 R207, R149 ;  /* 0x0000009500cf7308 */ /* 0x000ff40000000800 */
[----:B------:R-:W-:Y:S01]  /*b290*/  MUFU.EX2 R190, R190 ;  /* 0x000000be00be7308 */ /* 0x000fe20000000800 */
[----:B-1----:R-:W-:Y:S02]  /*b2a0*/  FFMA.FTZ R2, R189, c[0x0][0x2d0], -R172 ;  /* 0x0000b400bd027a23 */ /* 0x002fe400000108ac */
[----:B------:R-:W-:Y:S07]  /*b2b0*/  FFMA.FTZ R189, R208, c[0x0][0x2d0], -R188 ;  /* 0x0000b400d0bd7a23 */ /* 0x000fee00000108bc */
[----:B------:R1:W-:Y:S10]  /*b2c0*/  MUFU.EX2 R208, R148 ;  /* 0x0000009400d07308 */ /* 0x0003f40000000800 */
[----:B------:R5:W3:Y:S01]  /*b2d0*/  MUFU.EX2 R159, R2 ;  /* 0x00000002009f7308 */ /* 0x000ae20000000800 */
[C---:B--2---:R-:W-:Y:S09]  /*b2e0*/  HMMA.16816.F32 R100, R184.reuse, R132, R100 ;  /* 0x00000084b864723c */ /* 0x044ff20000001864 */
[----:B------:R-:W-:Y:S01]  /*b2f0*/  MUFU.EX2 R189, R189 ;  /* 0x000000bd00bd7308 */ /* 0x000fe20000000800 */
[C---:B------:R-:W-:Y:S01]  /*b300*/  HMMA.16816.F32 R104, R184.reuse, R134, R104 ;  /* 0x00000086b868723c */ /* 0x040fe20000001868 */
[----:B------:R-:W2:Y:S02]  /*b310*/  LDSM.16.MT88.4 R132, [R233+0x9000] ;  /* 0x00900000e984783b */ /* 0x000ea40000004200 */
[----:B-1----:R-:W-:Y:S02]  /*b320*/  FADD.FTZ R148, R176, R151 ;  /* 0x00000097b0947221 */ /* 0x002fe40000010000 */
[----:B-----5:R-:W-:Y:S02]  /*b330*/  FFMA.FTZ R2, R191, c[0x0][0x2d0], -R172 ;  /* 0x0000b400bf027a23 */ /* 0x020fe400000108ac */
[----:B------:R-:W-:Y:S02]  /*b340*/  FFMA.FTZ R191, R206, c[0x0][0x2d0], -R188 ;  /* 0x0000b400cebf7a23 */ /* 0x000fe400000108bc */
[----:B------:R-:W-:Y:S10]  /*b350*/  MUFU.EX2 R206, R150 ;  /* 0x0000009600ce7308 */ /* 0x000ff40000000800 */
[----:B------:R3:W-:Y:S10]  /*b360*/  MUFU.EX2 R165, R2 ;  /* 0x0000000200a57308 */ /* 0x0007f40000000800 */
[----:B------:R-:W-:Y:S01]  /*b370*/  MUFU.EX2 R191, R191 ;  /* 0x000000bf00bf7308 */ /* 0x000fe20000000800 */
[C---:B--2---:R-:W-:Y:S08]  /*b380*/  HMMA.16816.F32 R108, R184.reuse, R132, R108 ;  /* 0x00000084b86c723c */ /* 0x044ff0000000186c */
[C---:B------:R-:W-:Y:S01]  /*b390*/  HMMA.16816.F32 R112, R184.reuse, R134, R112 ;  /* 0x00000086b870723c */ /* 0x040fe20000001870 */
[----:B------:R-:W1:Y:S03]  /*b3a0*/  LDSM.16.MT88.4 R132, [R235+0x9000] ;  /* 0x00900000eb84783b */ /* 0x000e660000004200 */
[----:B---3--:R-:W-:Y:S02]  /*b3b0*/  FFMA.FTZ R2, R0, R177, R237 ;  /* 0x000000b100027223 */ /* 0x008fe400000100ed */
[----:B------:R-:W-:Y:S04]  /*b3c0*/  FFMA.FTZ R0, R192, c[0x0][0x2d0], -R172 ;  /* 0x0000b400c0007a23 */ /* 0x000fe800000108ac */
[----:B------:R2:W3:Y:S02]  /*b3d0*/  MUFU.EX2 R166, R0 ;  /* 0x0000000000a67308 */ /* 0x0004e40000000800 */
[--C-:B--2---:R-:W-:Y:S08]  /*b3e0*/  FFMA.FTZ R0, R204, c[0x0][0x2d0], -R188.reuse ;  /* 0x0000b400cc007a23 */ /* 0x104ff000000108bc */
[----:B------:R2:W-:Y:S01]  /*b3f0*/  MUFU.EX2 R162, R0 ;  /* 0x0000000000a27308 */ /* 0x0005e20000000800 */
[C---:B-1----:R-:W-:Y:S08]  /*b400*/  HMMA.16816.F32 R116, R184.reuse, R132, R116 ;  /* 0x00000084b874723c */ /* 0x042ff00000001874 */
[C---:B------:R-:W-:Y:S01]  /*b410*/  HMMA.16816.F32 R120, R184.reuse, R134, R120 ;  /* 0x00000086b878723c */ /* 0x040fe20000001878 */
[----:B------:R-:W1:Y:S03]  /*b420*/  LDSM.16.MT88.4 R132, [R234+0x9000] ;  /* 0x00900000ea84783b */ /* 0x000e660000004200 */
[--C-:B--2---:R-:W-:Y:S04]  /*b430*/  FFMA.FTZ R0, R203, c[0x0][0x2d0], -R188.reuse ;  /* 0x0000b400cb007a23 */ /* 0x104fe800000108bc */
[----:B------:R2:W-:Y:S01]  /*b440*/  MUFU.EX2 R161, R0 ;  /* 0x0000000000a17308 */ /* 0x0005e20000000800 */
[C---:B-1----:R-:W-:Y:S03]  /*b450*/  HMMA.16816.F32 R124, R184.reuse, R132, R124 ;  /* 0x00000084b87c723c */ /* 0x042fe6000000187c */
[--C-:B--2---:R-:W-:Y:S04]  /*b460*/  FFMA.FTZ R0, R202, c[0x0][0x2d0], -R188.reuse ;  /* 0x0000b400ca007a23 */ /* 0x104fe800000108bc */
[----:B----4-:R-:W-:Y:S01]  /*b470*/  F2FP.PACK_AB R132, R163, R157 ;  /* 0x0000009da384723e */ /* 0x010fe200000000ff */
[----:B------:R-:W-:Y:S01]  /*b480*/  HMMA.16816.F32 R128, R184, R134, R128 ;  /* 0x00000086b880723c */ /* 0x000fe20000001880 */
[----:B------:R1:W-:Y:S03]  /*b490*/  MUFU.EX2 R145, R0 ;  /* 0x0000000000917308 */ /* 0x0003e60000000800 */
[----:B------:R-:W-:Y:S03]  /*b4a0*/  F2FP.PACK_AB R133, R159, R158 ;  /* 0x0000009e9f85723e */ /* 0x000fe600000000ff */
[----:B------:R-:W-:Y:S02]  /*b4b0*/  F2FP.PACK_AB R134, R167, R164 ;  /* 0x000000a4a786723e */ /* 0x000fe400000000ff */
[----:B---3--:R-:W-:Y:S03]  /*b4c0*/  F2FP.PACK_AB R135, R166, R165 ;  /* 0x000000a5a687723e */ /* 0x008fe600000000ff */
[----:B------:R-:W-:Y:S04]  /*b4d0*/  F2FP.PACK_AB R184, R190, R189 ;  /* 0x000000bdbeb8723e */ /* 0x000fe800000000ff */
[C---:B------:R-:W-:Y:S08]  /*b4e0*/  HMMA.16816.F32 R4, R132.reuse, R136, R4 ;  /* 0x000000888404723c */ /* 0x040ff00000001804 */
[C---:B------:R-:W-:Y:S01]  /*b4f0*/  HMMA.16816.F32 R8, R132.reuse, R138, R8 ;  /* 0x0000008a8408723c */ /* 0x040fe20000001808 */
[----:B------:R-:W2:Y:S03]  /*b500*/  LDSM.16.MT88.4 R136, [R235+0x800] ;  /* 0x00080000eb88783b */ /* 0x000ea60000004200 */
[----:B-1----:R-:W-:Y:S04]  /*b510*/  FFMA.FTZ R0, R201, c[0x0][0x2d0], -R188 ;  /* 0x0000b400c9007a23 */ /* 0x002fe800000108bc */
[C---:B------:R-:W-:Y:S01]  /*b520*/  HMMA.16816.F32 R12, R132.reuse, R140, R12 ;  /* 0x0000008c840c723c */ /* 0x040fe2000000180c */
[----:B------:R1:W-:Y:S07]  /*b530*/  MUFU.EX2 R146, R0 ;  /* 0x0000000000927308 */ /* 0x0003ee0000000800 */
[C---:B------:R-:W-:Y:S01]  /*b540*/  HMMA.16816.F32 R16, R132.reuse, R142, R16 ;  /* 0x0000008e8410723c */ /* 0x040fe20000001810 */
[----:B------:R-:W3:Y:S03]  /*b550*/  LDSM.16.MT88.4 R140, [R234+0x800] ;  /* 0x00080000ea8c783b */ /* 0x000ee60000004200 */
[--C-:B-1----:R-:W-:Y:S02]  /*b560*/  FFMA.FTZ R0, R197, c[0x0][0x2d0], -R172.reuse ;  /* 0x0000b400c5007a23 */ /* 0x102fe400000108ac */
[----:B------:R1:W-:Y:S02]  /*b570*/  MUFU.EX2 R197, R156 ;  /* 0x0000009c00c57308 */ /* 0x0003e40000000800 */
[C---:B--2---:R-:W-:Y:S08]  /*b580*/  HMMA.16816.F32 R20, R132.reuse, R136, R20 ;  /* 0x000000888414723c */ /* 0x044ff00000001814 */
[----:B------:R2:W-:Y:S01]  /*b590*/  MUFU.EX2 R160, R0 ;  /* 0x0000000000a07308 */ /* 0x0005e20000000800 */
[C---:B------:R-:W-:Y:S01]  /*b5a0*/  HMMA.16816.F32 R24, R132.reuse, R138, R24 ;  /* 0x0000008a8418723c */ /* 0x040fe20000001818 */
[----:B------:R-:W4:Y:S07]  /*b5b0*/  LDSM.16.MT88.4 R136, [R232+0x3800] ;  /* 0x00380000e888783b */ /* 0x000f2e0000004200 */
[C---:B---3--:R-:W-:Y:S04]  /*b5c0*/  HMMA.16816.F32 R28, R132.reuse, R140, R28 ;  /* 0x0000008c841c723c */ /* 0x048fe8000000181c */
[--C-:B-1----:R-:W-:Y:S04]  /*b5d0*/  FFMA.FTZ R156, R227, c[0x0][0x2d0], -R172.reuse ;  /* 0x0000b400e39c7a23 */ /* 0x102fe800000108ac */
[C---:B------:R-:W-:Y:S01]  /*b5e0*/  HMMA.16816.F32 R32, R132.reuse, R142, R32 ;  /* 0x0000008e8420723c */ /* 0x040fe20000001820 */
[----:B------:R-:W1:Y:S03]  /*b5f0*/  LDSM.16.MT88.4 R140, [R233+0x3800] ;  /* 0x00380000e98c783b */ /* 0x000e660000004200 */
[--C-:B--2---:R-:W-:Y:S02]  /*b600*/  FFMA.FTZ R0, R198, c[0x0][0x2d0], -R172.reuse ;  /* 0x0000b400c6007a23 */ /* 0x104fe400000108ac */
[----:B------:R-:W-:Y:S10]  /*b610*/  MUFU.EX2 R198, R155 ;  /* 0x0000009b00c67308 */ /* 0x000ff40000000800 */
[----:B------:R-:W2:Y:S01]  /*b620*/  MUFU.EX2 R144, R0 ;  /* 0x0000000000907308 */ /* 0x000ea20000000800 */
[C---:B----4-:R-:W-:Y:S08]  /*b630*/  HMMA.16816.F32 R36, R132.reuse, R136, R36 ;  /* 0x000000888424723c */ /* 0x050ff00000001824 */
[C---:B------:R-:W-:Y:S01]  /*b640*/  HMMA.16816.F32 R40, R132.reuse, R138, R40 ;  /* 0x0000008a8428723c */ /* 0x040fe20000001828 */
[----:B------:R-:W3:Y:S03]  /*b650*/  LDSM.16.MT88.4 R136, [R235+0x3800] ;  /* 0x00380000eb88783b */ /* 0x000ee60000004200 */
[----:B--2---:R-:W-:Y:S04]  /*b660*/  MOV R215, R144 ;  /* 0x0000009000d77202 */ /* 0x004fe80000000f00 */
[C---:B-1----:R-:W-:Y:S04]  /*b670*/  HMMA.16816.F32 R44, R132.reuse, R140, R44 ;  /* 0x0000008c842c723c */ /* 0x042fe8000000182c */
[--C-:B------:R-:W-:Y:S02]  /*b680*/  FFMA.FTZ R0, R199, c[0x0][0x2d0], -R172.reuse ;  /* 0x0000b400c7007a23 */ /* 0x100fe400000108ac */
[----:B------:R-:W-:Y:S02]  /*b690*/  MUFU.EX2 R199, R154 ;  /* 0x0000009a00c77308 */ /* 0x000fe40000000800 */
[C---:B------:R-:W-:Y:S01]  /*b6a0*/  HMMA.16816.F32 R48, R132.reuse, R142, R48 ;  /* 0x0000008e8430723c */ /* 0x040fe20000001830 */
[----:B------:R-:W1:Y:S07]  /*b6b0*/  LDSM.16.MT88.4 R140, [R234+0x3800] ;  /* 0x00380000ea8c783b */ /* 0x000e6e0000004200 */
[----:B------:R2:W-:Y:S01]  /*b6c0*/  MUFU.EX2 R238, R0 ;  /* 0x0000000000ee7308 */ /* 0x0005e20000000800 */
[C---:B---3--:R-:W-:Y:S03]  /*b6d0*/  HMMA.16816.F32 R52, R132.reuse, R136, R52 ;  /* 0x000000888434723c */ /* 0x048fe60000001834 */
[----:B--2---:R-:W-:Y:S05]  /*b6e0*/  FFMA.FTZ R0, R200, c[0x0][0x2d0], -R172 ;  /* 0x0000b400c8007a23 */ /* 0x004fea00000108ac */
[C---:B------:R-:W-:Y:S01]  /*b6f0*/  HMMA.16816.F32 R56, R132.reuse, R138, R56 ;  /* 0x0000008a8438723c */ /* 0x040fe20000001838 */
[----:B------:R-:W2:Y:S01]  /*b700*/  LDSM.16.MT88.4 R136, [R232+0x6800] ;  /* 0x00680000e888783b */ /* 0x000ea20000004200 */
[----:B------:R-:W-:Y:S06]  /*b710*/  MUFU.EX2 R200, R153 ;  /* 0x0000009900c87308 */ /* 0x000fec0000000800 */
[C---:B-1----:R-:W-:Y:S04]  /*b720*/  HMMA.16816.F32 R60, R132.reuse, R140, R60 ;  /* 0x0000008c843c723c */ /* 0x042fe8000000183c */
[----:B------:R1:W-:Y:S04]  /*b730*/  MUFU.EX2 R237, R0 ;  /* 0x0000000000ed7308 */ /* 0x0003e80000000800 */
[C---:B------:R-:W-:Y:S01]  /*b740*/  HMMA.16816.F32 R64, R132.reuse, R142, R64 ;  /* 0x0000008e8440723c */ /* 0x040fe20000001840 */
[----:B------:R-:W3:Y:S03]  /*b750*/  LDSM.16.MT88.4 R140, [R233+0x6800] ;  /* 0x00680000e98c783b */ /* 0x000ee60000004200 */
[----:B-1----:R-:W-:Y:S01]  /*b760*/  FADD.FTZ R0, R244, R2 ;  /* 0x00000002f4007221 */ /* 0x002fe20000010000 */
[----:B------:R-:W-:Y:S01]  /*b770*/  MOV R244, R146 ;  /* 0x0000009200f47202 */ /* 0x000fe20000000f00 */
[----:B------:R-:W-:Y:S01]  /*b780*/  FFMA.FTZ R2, R216, c[0x0][0x2d0], -R188 ;  /* 0x0000b400d8027a23 */ /* 0x000fe200000108bc */
[----:B------:R-:W-:Y:S01]  /*b790*/  MOV R216, R145 ;  /* 0x0000009100d87202 */ /* 0x000fe20000000f00 */
[----:B------:R-:W-:Y:S01]  /*b7a0*/  FADD.FTZ R152, R249, R0 ;  /* 0x00000000f9987221 */ /* 0x000fe20000010000 */
[C---:B--2---:R-:W-:Y:S01]  /*b7b0*/  HMMA.16816.F32 R68, R132.reuse, R136, R68 ;  /* 0x000000888444723c */ /* 0x044fe20000001844 */
[----:B------:R-:W-:Y:S02]  /*b7c0*/  LDSM.16.MT88.4 R144, [R235+0x1000] ;  /* 0x00100000eb90783b */ /* 0x000fe40000004200 */
[----:B------:R-:W-:Y:S02]  /*b7d0*/  FFMA.FTZ R188, R205, c[0x0][0x2d0], -R188 ;  /* 0x0000b400cdbc7a23 */ /* 0x000fe400000108bc */
[----:B------:R1:W-:Y:S01]  /*b7e0*/  MUFU.EX2 R205, R2 ;  /* 0x0000000200cd7308 */ /* 0x0003e20000000800 */
[----:B------:R-:W-:Y:S02]  /*b7f0*/  FFMA.FTZ R0, R217, c[0x0][0x2d0], -R172 ;  /* 0x0000b400d9007a23 */ /* 0x000fe400000108ac */
[C---:B------:R-:W-:Y:S01]  /*b800*/  HMMA.16816.F32 R72, R132.reuse, R138, R72 ;  /* 0x0000008a8448723c */ /* 0x040fe20000001848 */
[----:B------:R-:W2:Y:S06]  /*b810*/  LDSM.16.MT88.4 R136, [R235+0x6800] ;  /* 0x00680000eb88783b */ /* 0x000eac0000004200 */
[----:B------:R-:W4:Y:S01]  /*b820*/  MUFU.EX2 R192, R188 ;  /* 0x000000bc00c07308 */ /* 0x000f220000000800 */
[C---:B---3--:R-:W-:Y:S08]  /*b830*/  HMMA.16816.F32 R76, R132.reuse, R140, R76 ;  /* 0x0000008c844c723c */ /* 0x048ff0000000184c */
[C---:B------:R-:W-:Y:S01]  /*b840*/  HMMA.16816.F32 R80, R132.reuse, R142, R80 ;  /* 0x0000008e8450723c */ /* 0x040fe20000001850 */
[----:B------:R-:W3:Y:S01]  /*b850*/  LDSM.16.MT88.4 R140, [R234+0x6800] ;  /* 0x00680000ea8c783b */ /* 0x000ee20000004200 */
[----:B------:R5:W-:Y:S02]  /*b860*/  MUFU.EX2 R204, R0 ;  /* 0x0000000000cc7308 */ /* 0x000be40000000800 */
[----:B-1----:R-:W-:Y:S02]  /*b870*/  FADD.FTZ R2, R175, R152 ;  /* 0x00000098af027221 */ /* 0x002fe40000010000 */
[----:B------:R-:W-:Y:S03]  /*b880*/  FADD.FTZ R152, R157, R148 ;  /* 0x000000949d987221 */ /* 0x000fe60000010000 */
[----:B------:R-:W-:Y:S03]  /*b890*/  LDSM.16.MT88.4 R148, [R235+0x1800] ;  /* 0x00180000eb94783b */ /* 0x000fe60000004200 */
[----:B------:R-:W-:Y:S01]  /*b8a0*/  MUFU.EX2 R175, R156 ;  /* 0x0000009c00af7308 */ /* 0x000fe20000000800 */
[----:B------:R-:W-:Y:S01]  /*b8b0*/  FFMA.FTZ R157, R226, c[0x0][0x2d0], -R172 ;  /* 0x0000b400e29d7a23 */ /* 0x000fe200000108ac */
[----:B----4-:R-:W-:Y:S01]  /*b8c0*/  F2FP.PACK_AB R186, R192, R191 ;  /* 0x000000bfc0ba723e */ /* 0x010fe200000000ff */
[----:B------:R-:W-:Y:S02]  /*b8d0*/  FADD.FTZ R158, R158, R2 ;  /* 0x000000029e9e7221 */ /* 0x000fe40000010000 */
[----:B------:R-:W-:Y:S02]  /*b8e0*/  FFMA.FTZ R2, R236, c[0x0][0x2d0], -R172 ;  /* 0x0000b400ec027a23 */ /* 0x000fe400000108ac */
[----:B------:R-:W-:Y:S03]  /*b8f0*/  FADD.FTZ R158, R159, R158 ;  /* 0x0000009e9f9e7221 */ /* 0x000fe60000010000 */
[----:B------:R-:W1:Y:S01]  /*b900*/  MUFU.EX2 R188, R2 ;  /* 0x0000000200bc7308 */ /* 0x000e620000000800 */
[C---:B--2---:R-:W-:Y:S03]  /*b910*/  HMMA.16816.F32 R84, R132.reuse, R136, R84 ;  /* 0x000000888454723c */ /* 0x044fe60000001854 */
[----:B-----5:R-:W-:Y:S06]  /*b920*/  FFMA.FTZ R0, R218, c[0x0][0x2d0], -R172 ;  /* 0x0000b400da007a23 */ /* 0x020fec00000108ac */
[----:B------:R2:W4:Y:S01]  /*b930*/  MUFU.EX2 R203, R0 ;  /* 0x0000000000cb7308 */ /* 0x0005220000000800 */
[C---:B------:R-:W-:Y:S01]  /*b940*/  HMMA.16816.F32 R88, R132.reuse, R138, R88 ;  /* 0x0000008a8458723c */ /* 0x040fe20000001858 */
[----:B------:R-:W5:Y:S07]  /*b950*/  LDSM.16.MT88.4 R136, [R232+0x9800] ;  /* 0x00980000e888783b */ /* 0x000f6e0000004200 */
[C---:B---3--:R-:W-:Y:S01]  /*b960*/  HMMA.16816.F32 R92, R132.reuse, R140, R92 ;  /* 0x0000008c845c723c */ /* 0x048fe2000000185c */
[----:B------:R-:W-:Y:S03]  /*b970*/  MUFU.EX2 R174, R157 ;  /* 0x0000009d00ae7308 */ /* 0x000fe60000000800 */
[----:B-1----:R-:W-:Y:S01]  /*b980*/  F2FP.PACK_AB R185, R175, R188 ;  /* 0x000000bcafb9723e */ /* 0x002fe200000000ff */
[----:B------:R-:W-:Y:S03]  /*b990*/  FADD.FTZ R2, R165, R158 ;  /* 0x0000009ea5027221 */ /* 0x000fe60000010000 */
[C---:B------:R-:W-:Y:S01]  /*b9a0*/  HMMA.16816.F32 R96, R132.reuse, R142, R96 ;  /* 0x0000008e8460723c */ /* 0x040fe20000001860 */
[----:B------:R-:W1:Y:S03]  /*b9b0*/  LDSM.16.MT88.4 R140, [R233+0x9800] ;  /* 0x00980000e98c783b */ /* 0x000e660000004200 */
[----:B------:R-:W-:Y:S02]  /*b9c0*/  FADD.FTZ R2, R166, R2 ;  /* 0x00000002a6027221 */ /* 0x000fe40000010000 */
[----:B--2---:R-:W-:Y:S02]  /*b9d0*/  FFMA.FTZ R0, R219, c[0x0][0x2d0], -R172 ;  /* 0x0000b400db007a23 */ /* 0x004fe400000108ac */
[----:B------:R-:W-:Y:S02]  /*b9e0*/  FADD.FTZ R2, R160, R2 ;  /* 0x00000002a0027221 */ /* 0x000fe40000010000 */
[----:B------:R2:W3:Y:S02]  /*b9f0*/  MUFU.EX2 R202, R0 ;  /* 0x0000000000ca7308 */ /* 0x0004e40000000800 */
[----:B------:R-:W-:Y:S04]  /*ba00*/  FADD.FTZ R2, R215, R2 ;  /* 0x00000002d7027221 */ /* 0x000fe80000010000 */
[----:B------:R-:W-:Y:S04]  /*ba10*/  FADD.FTZ R2, R238, R2 ;  /* 0x00000002ee027221 */ /* 0x000fe80000010000 */
[----:B------:R-:W-:Y:S01]  /*ba20*/  FADD.FTZ R2, R237, R2 ;  /* 0x00000002ed027221 */ /* 0x000fe20000010000 */
[C---:B-----5:R-:W-:Y:S03]  /*ba30*/  HMMA.16816.F32 R100, R132.reuse, R136, R100 ;  /* 0x000000888464723c */ /* 0x060fe60000001864 */
[----:B------:R-:W-:Y:S04]  /*ba40*/  FADD.FTZ R2, R204, R2 ;  /* 0x00000002cc027221 */ /* 0x000fe80000010000 */
[----:B----4-:R-:W-:Y:S01]  /*ba50*/  FADD.FTZ R2, R203, R2 ;  /* 0x00000002cb027221 */ /* 0x010fe20000010000 */
[C---:B------:R-:W-:Y:S01]  /*ba60*/  HMMA.16816.F32 R104, R132.reuse, R138, R104 ;  /* 0x0000008a8468723c */ /* 0x040fe20000001868 */
[----:B------:R-:W4:Y:S03]  /*ba70*/  LDSM.16.MT88.4 R136, [R235+0x9800] ;  /* 0x00980000eb88783b */ /* 0x000f260000004200 */
[----:B--2---:R-:W-:Y:S02]  /*ba80*/  FFMA.FTZ R0, R220, c[0x0][0x2d0], -R172 ;  /* 0x0000b400dc007a23 */ /* 0x004fe400000108ac */
[----:B---3--:R-:W-:Y:S02]  /*ba90*/  FADD.FTZ R2, R202, R2 ;  /* 0x00000002ca027221 */ /* 0x008fe40000010000 */
[C---:B-1----:R-:W-:Y:S01]  /*baa0*/  HMMA.16816.F32 R108, R132.reuse, R140, R108 ;  /* 0x0000008c846c723c */ /* 0x042fe2000000186c */
[----:B------:R1:W2:Y:S07]  /*bab0*/  MUFU.EX2 R201, R0 ;  /* 0x0000000000c97308 */ /* 0x0002ae0000000800 */
[C---:B------:R-:W-:Y:S01]  /*bac0*/  HMMA.16816.F32 R112, R132.reuse, R142, R112 ;  /* 0x0000008e8470723c */ /* 0x040fe20000001870 */
[----:B------:R-:W3:Y:S03]  /*bad0*/  LDSM.16.MT88.4 R140, [R234+0x9800] ;  /* 0x00980000ea8c783b */ /* 0x000ee60000004200 */
[----:B-1----:R-:W-:Y:S02]  /*bae0*/  FFMA.FTZ R0, R221, c[0x0][0x2d0], -R172 ;  /* 0x0000b400dd007a23 */ /* 0x002fe400000108ac */
[----:B--2---:R-:W-:Y:S02]  /*baf0*/  FADD.FTZ R2, R201, R2 ;  /* 0x00000002c9027221 */ /* 0x004fe40000010000 */
[----:B------:R1:W2:Y:S01]  /*bb00*/  MUFU.EX2 R196, R0 ;  /* 0x0000000000c47308 */ /* 0x0002a20000000800 */
[C---:B----4-:R-:W-:Y:S08]  /*bb10*/  HMMA.16816.F32 R116, R132.reuse, R136, R116 ;  /* 0x000000888474723c */ /* 0x050ff00000001874 */
[C---:B------:R-:W-:Y:S01]  /*bb20*/  HMMA.16816.F32 R120, R132.reuse, R138, R120 ;  /* 0x0000008a8478723c */ /* 0x040fe20000001878 */
[----:B------:R-:W4:Y:S07]  /*bb30*/  LDSM.16.MT88.4 R136, [R232+0x1000] ;  /* 0x00100000e888783b */ /* 0x000f2e0000004200 */
[C---:B---3--:R-:W-:Y:S04]  /*bb40*/  HMMA.16816.F32 R124, R132.reuse, R140, R124 ;  /* 0x0000008c847c723c */ /* 0x048fe8000000187c */
[----:B-1----:R-:W-:Y:S02]  /*bb50*/  FFMA.FTZ R0, R222, c[0x0][0x2d0], -R172 ;  /* 0x0000b400de007a23 */ /* 0x002fe400000108ac */
[----:B--2---:R-:W-:Y:S02]  /*bb60*/  FADD.FTZ R2, R196, R2 ;  /* 0x00000002c4027221 */ /* 0x004fe40000010000 */
[----:B------:R-:W-:Y:S01]  /*bb70*/  HMMA.16816.F32 R128, R132, R142, R128 ;  /* 0x0000008e8480723c */ /* 0x000fe20000001880 */
[----:B------:R-:W1:Y:S01]  /*bb80*/  LDSM.16.MT88.4 R140, [R233+0x1000] ;  /* 0x00100000e98c783b */ /* 0x000e620000004200 */
[----:B------:R2:W3:Y:S05]  /*bb90*/  MUFU.EX2 R195, R0 ;  /* 0x0000000000c37308 */ /* 0x0004ea0000000800 */
[----:B------:R-:W-:Y:S02]  /*bba0*/  F2FP.PACK_AB R132, R161, R162 ;  /* 0x000000a2a184723e */ /* 0x000fe400000000ff */
[----:B------:R-:W-:Y:S03]  /*bbb0*/  F2FP.PACK_AB R133, R215, R160 ;  /* 0x000000a0d785723e */ /* 0x000fe600000000ff */
[----:B------:R-:W-:Y:S02]  /*bbc0*/  F2FP.PACK_AB R134, R244, R216 ;  /* 0x000000d8f486723e */ /* 0x000fe400000000ff */
[----:B------:R-:W-:Y:S07]  /*bbd0*/  F2FP.PACK_AB R135, R237, R238 ;  /* 0x000000eeed87723e */ /* 0x000fee00000000ff */
[C---:B----4-:R-:W-:Y:S03]  /*bbe0*/  HMMA.16816.F32 R4, R132.reuse, R136, R4 ;  /* 0x000000888404723c */ /* 0x050fe60000001804 */
[----:B--2---:R-:W-:Y:S02]  /*bbf0*/  FFMA.FTZ R0, R223, c[0x0][0x2d0], -R172 ;  /* 0x0000b400df007a23 */ /* 0x004fe400000108ac */
[----:B---3--:R-:W-:Y:S02]  /*bc00*/  FADD.FTZ R2, R195, R2 ;  /* 0x00000002c3027221 */ /* 0x008fe40000010000 */
[----:B------:R2:W3:Y:S01]  /*bc10*/  MUFU.EX2 R194, R0 ;  /* 0x0000000000c27308 */ /* 0x0004e20000000800 */
[C---:B------:R-:W-:Y:S01]  /*bc20*/  HMMA.16816.F32 R8, R132.reuse, R138, R8 ;  /* 0x0000008a8408723c */ /* 0x040fe20000001808 */
[----:B------:R-:W4:Y:S07]  /*bc30*/  LDSM.16.MT88.4 R136, [R234+0x1000] ;  /* 0x00100000ea88783b */ /* 0x000f2e0000004200 */
[C---:B-1----:R-:W-:Y:S08]  /*bc40*/  HMMA.16816.F32 R12, R132.reuse, R140, R12 ;  /* 0x0000008c840c723c */ /* 0x042ff0000000180c */
[C---:B------:R-:W-:Y:S01]  /*bc50*/  HMMA.16816.F32 R16, R132.reuse, R142, R16 ;  /* 0x0000008e8410723c */ /* 0x040fe20000001810 */
[----:B------:R-:W1:Y:S03]  /*bc60*/  LDSM.16.MT88.4 R140, [R232+0x4000] ;  /* 0x00400000e88c783b */ /* 0x000e660000004200 */
[--C-:B--2---:R-:W-:Y:S04]  /*bc70*/  FFMA.FTZ R0, R224, c[0x0][0x2d0], -R172.reuse ;  /* 0x0000b400e0007a23 */ /* 0x104fe800000108ac */
[C---:B------:R-:W-:Y:S01]  /*bc80*/  HMMA.16816.F32 R20, R132.reuse, R144, R20 ;  /* 0x000000908414723c */ /* 0x040fe20000001814 */
[----:B------:R2:W-:Y:S03]  /*bc90*/  MUFU.EX2 R193, R0 ;  /* 0x0000000000c17308 */ /* 0x0005e60000000800 */
[----:B------:R-:W-:Y:S02]  /*bca0*/  FFMA.FTZ R172, R225, c[0x0][0x2d0], -R172 ;  /* 0x0000b400e1ac7a23 */ /* 0x000fe400000108ac */
[----:B---3--:R-:W-:Y:S02]  /*bcb0*/  FADD.FTZ R2, R194, R2 ;  /* 0x00000002c2027221 */ /* 0x008fe40000010000 */
[C---:B------:R-:W-:Y:S01]  /*bcc0*/  HMMA.16816.F32 R24, R132.reuse, R146, R24 ;  /* 0x000000928418723c */ /* 0x040fe20000001818 */
[----:B------:R-:W3:Y:S02]  /*bcd0*/  LDSM.16.MT88.4 R144, [R233+0x4000] ;  /* 0x00400000e990783b */ /* 0x000ee40000004200 */
[----:B------:R-:W5:Y:S05]  /*bce0*/  MUFU.EX2 R172, R172 ;  /* 0x000000ac00ac7308 */ /* 0x000f6a0000000800 */
[C---:B----4-:R-:W-:Y:S08]  /*bcf0*/  HMMA.16816.F32 R28, R132.reuse, R136, R28 ;  /* 0x00000088841c723c */ /* 0x050ff0000000181c */
[C---:B------:R-:W-:Y:S01]  /*bd00*/  HMMA.16816.F32 R32, R132.reuse, R138, R32 ;  /* 0x0000008a8420723c */ /* 0x040fe20000001820 */
[----:B------:R-:W4:Y:S03]  /*bd10*/  LDSM.16.MT88.4 R136, [R235+0x4000] ;  /* 0x00400000eb88783b */ /* 0x000f260000004200 */
[----:B--2---:R-:W-:Y:S04]  /*bd20*/  FADD.FTZ R0, R163, R152 ;  /* 0x00000098a3007221 */ /* 0x004fe80000010000 */
[C---:B-1----:R-:W-:Y:S01]  /*bd30*/  HMMA.16816.F32 R36, R132.reuse, R140, R36 ;  /* 0x0000008c8424723c */ /* 0x042fe20000001824 */
[----:B------:R-:W-:Y:S03]  /*bd40*/  LDSM.16.MT88.4 R152, [R234+0x2000] ;  /* 0x00200000ea98783b */ /* 0x000fe60000004200 */
[----:B-----5:R-:W-:Y:S01]  /*bd50*/  F2FP.PACK_AB R187, R172, R174 ;  /* 0x000000aeacbb723e */ /* 0x020fe200000000ff */
[----:B------:R-:W-:Y:S03]  /*bd60*/  FADD.FTZ R0, R164, R0 ;  /* 0x00000000a4007221 */ /* 0x000fe60000010000 */
[C---:B------:R-:W-:Y:S01]  /*bd70*/  HMMA.16816.F32 R40, R132.reuse, R142, R40 ;  /* 0x0000008e8428723c */ /* 0x040fe20000001828 */
[----:B------:R-:W1:Y:S03]  /*bd80*/  LDSM.16.MT88.4 R140, [R234+0x4000] ;  /* 0x00400000ea8c783b */ /* 0x000e660000004200 */
[----:B------:R-:W-:Y:S04]  /*bd90*/  FADD.FTZ R0, R167, R0 ;  /* 0x00000000a7007221 */ /* 0x000fe80000010000 */
[C---:B---3--:R-:W-:Y:S04]  /*bda0*/  HMMA.16816.F32 R44, R132.reuse, R144, R44 ;  /* 0x00000090842c723c */ /* 0x048fe8000000182c */
[----:B------:R-:W-:Y:S04]  /*bdb0*/  FADD.FTZ R0, R162, R0 ;  /* 0x00000000a2007221 */ /* 0x000fe80000010000 */
[C---:B------:R-:W-:Y:S01]  /*bdc0*/  HMMA.16816.F32 R48, R132.reuse, R146, R48 ;  /* 0x000000928430723c */ /* 0x040fe20000001830 */
[----:B------:R-:W2:Y:S03]  /*bdd0*/  LDSM.16.MT88.4 R144, [R232+0x7000] ;  /* 0x00700000e890783b */ /* 0x000ea60000004200 */
[----:B------:R-:W-:Y:S04]  /*bde0*/  FADD.FTZ R0, R161, R0 ;  /* 0x00000000a1007221 */ /* 0x000fe80000010000 */
[----:B------:R-:W-:Y:S01]  /*bdf0*/  FADD.FTZ R0, R216, R0 ;  /* 0x00000000d8007221 */ /* 0x000fe20000010000 */
[C---:B----4-:R-:W-:Y:S01]  /*be00*/  HMMA.16816.F32 R52, R132.reuse, R136, R52 ;  /* 0x000000888434723c */ /* 0x050fe20000001834 */
[----:B------:R-:W-:Y:S02]  /*be10*/  LDSM.16.MT88.4 R160, [R232+0x5800] ;  /* 0x00580000e8a0783b */ /* 0x000fe40000004200 */
        /* <DEDUP_REMOVED lines=90> */
[----:B------:R-:W-:Y:S02]  /*c3c0*/  F2FP.PACK_AB R132, R200, R199 ;  /* 0x000000c7c884723e */ /* 0x000fe400000000ff */
[----:B------:R-:W-:Y:S03]  /*c3d0*/  F2FP.PACK_AB R134, R197, R198 ;  /* 0x000000c6c586723e */ /* 0x000fe600000000ff */
[----:B------:R-:W-:Y:S02]  /*c3e0*/  F2FP.PACK_AB R133, R195, R196 ;  /* 0x000000c4c385723e */ /* 0x000fe400000000ff */
[C---:B------:R-:W-:Y:S07]  /*c3f0*/  F2FP.PACK_AB R135, R193.reuse, R194 ;  /* 0x000000c2c187723e */ /* 0x040fee00000000ff */
        /* <DEDUP_REMOVED lines=11> */
[----:B------:R-:W-:Y:S07]  /*c4b0*/  LDSM.16.MT88.4 R152, [R233+0x8000] ;  /* 0x00800000e998783b */ /* 0x000fee0000004200 */
        /* <DEDUP_REMOVED lines=34> */
[C---:B------:R-:W-:Y:S01]  /*c6e0*/  HMMA.16816.F32 R176, R184.reuse, R180, R4 ;  /* 0x000000b4b8b0723c */ /* 0x040fe20000001804 */
[----:B------:R-:W1:Y:S07]  /*c6f0*/  LDSM.16.MT88.4 R4, [R235+0x5800] ;  /* 0x00580000eb04783b */ /* 0x000e6e0000004200 */
[C---:B------:R-:W-:Y:S01]  /*c700*/  HMMA.16816.F32 R180, R184.reuse, R182, R8 ;  /* 0x000000b6b8b4723c */ /* 0x040fe20000001808 */
[----:B------:R-:W4:Y:S07]  /*c710*/  LDSM.16.MT88.4 R8, [R234+0x5800] ;  /* 0x00580000ea08783b */ /* 0x000f2e0000004200 */
[C---:B--2---:R-:W-:Y:S01]  /*c720*/  HMMA.16816.F32 R132, R184.reuse, R136, R12 ;  /* 0x00000088b884723c */ /* 0x044fe2000000180c */
[----:B------:R-:W2:Y:S07]  /*c730*/  LDSM.16.MT88.4 R12, [R232+0x8800] ;  /* 0x00880000e80c783b */ /* 0x000eae0000004200 */
[C---:B------:R-:W-:Y:S01]  /*c740*/  HMMA.16816.F32 R136, R184.reuse, R138, R16 ;  /* 0x0000008ab888723c */ /* 0x040fe20000001810 */
[----:B------:R-:W5:Y:S07]  /*c750*/  LDSM.16.MT88.4 R16, [R233+0x8800] ;  /* 0x00880000e910783b */ /* 0x000f6e0000004200 */
[C---:B------:R-:W-:Y:S01]  /*c760*/  HMMA.16816.F32 R140, R184.reuse, R144, R20 ;  /* 0x00000090b88c723c */ /* 0x040fe20000001814 */
[----:B------:R-:W1:Y:S07]  /*c770*/  LDSM.16.MT88.4 R20, [R235+0x8800] ;  /* 0x00880000eb14783b */ /* 0x000e6e0000004200 */
[C---:B------:R-:W-:Y:S01]  /*c780*/  HMMA.16816.F32 R144, R184.reuse, R146, R24 ;  /* 0x00000092b890723c */ /* 0x040fe20000001818 */
[----:B------:R-:W1:Y:S07]  /*c790*/  LDSM.16.MT88.4 R24, [R234+0x8800] ;  /* 0x00880000ea18783b */ /* 0x000e6e0000004200 */
        /* <DEDUP_REMOVED lines=15> */
[C---:B-----5:R-:W-:Y:S01]  /*c890*/  HMMA.16816.F32 R76, R184.reuse, R16, R76 ;  /* 0x00000010b84c723c */ /* 0x060fe2000000184c */
[----:B------:R-:W4:Y:S07]  /*c8a0*/  LDL R16, [R1+0x14] ;  /* 0x0000140001107983 */ /* 0x000f2e0000100800 */
        /* <DEDUP_REMOVED lines=10> */
[C---:B--2---:R-:W-:Y:S07]  /*c950*/  HMMA.16816.F32 R116, R184.reuse, R12, R116 ;  /* 0x0000000cb874723c */ /* 0x044fee0000001874 */
        /* <DEDUP_REMOVED lines=17> */
[C---:B----4-:R-:W-:Y:S02]  /*ca70*/  ISETP.GT.AND P0, PT, R247.reuse, R16, PT ;  /* 0x00000010f700720c */ /* 0x050fe40003f04270 */
[----:B------:R-:W-:Y:S11]  /*ca80*/  IADD3 R247, R247, -0x1, RZ ;  /* 0xfffffffff7f77810 */ /* 0x000ff60007ffe0ff */
[----:B-1----:R-:W-:-:S05]  /*ca90*/  @P0 BRA `(.L_x_3253) ;  /* 0xffffad7000000947 */ /* 0x002fca000383ffff */
.L_x_3242:
[----:B-1----:R-:W-:-:S13]  /*caa0*/  ISETP.GE.AND P0, PT, R247, RZ, PT ;  /* 0x000000fff700720c */ /* 0x002fda0003f06270 */
[----:B------:R-:W-:Y:S05]  /*cab0*/  @!P0 BRA `(.L_x_3254) ;  /* 0x00004a8000008947 */ /* 0x000fea0003800000 */
[----:B------:R-:W-:Y:S02]  /*cac0*/  MOV R175, R12 ;  /* 0x0000000c00af7202 */ /* 0x000fe40000000f00 */
[----:B------:R-:W-:Y:S02]  /*cad0*/  MOV R174, R173 ;  /* 0x000000ad00ae7202 */ /* 0x000fe40000000f00 */
.L_x_3261:
[----:B------:R-:W-:Y:S01]  /*cae0*/  SHF.R.S32.HI R0, RZ, 0x1f, R248 ;  /* 0x0000001fff007819 */ /* 0x000fe200000114f8 */
[----:B------:R-:W2:Y:S01]  /*caf0*/  LDL.64 R6, [R1+0x30] ;  /* 0x0000300001067983 */ /* 0x000ea20000100a00 */
[----:B------:R-:W-:Y:S01]  /*cb00*/  SHF.R.S32.HI R4, RZ, 0x1f, R246 ;  /* 0x0000001fff047819 */ /* 0x000fe200000114f6 */
[----:B------:R-:W-:Y:S04]  /*cb10*/  DEPBAR.LE SB0, 0x0 ;  /* 0x000080000000791a */ /* 0x000fe80000000000 */
[----:B------:R-:W3:Y:S01]  /*cb20*/  LDL R5, [R1+0x3c] ;  /* 0x00003c0001057983 */ /* 0x000ee20000100800 */
[----:B------:R-:W-:Y:S01]  /*cb30*/  IADD3 R13, R245, 0xc0, RZ ;  /* 0x000000c0f50d7810 */ /* 0x000fe20007ffe0ff */
[----:B------:R-:W-:Y:S01]  /*cb40*/  WARPSYNC 0xffffffff ;  /* 0xffffffff00007948 */ /* 0x000fe20003800000 */
[----:B------:R-:W-:Y:S01]  /*cb50*/  IADD3 R238, R228, 0xb800, RZ ;  /* 0x0000b800e4ee7810 */ /* 0x000fe20007ffe0ff */
[----:B------:R-:W-:Y:S01]  /*cb60*/  BAR.SYNC.DEFER_BLOCKING 0x0 ;  /* 0x0000000000007b1d */ /* 0x000fe20000010000 */
[----:B------:R-:W-:Y:S01]  /*cb70*/  SHF.R.S32.HI R13, RZ, 0x1f, R13 ;  /* 0x0000001fff0d7819 */ /* 0x000fe2000001140d */
[----:B------:R-:W-:Y:S01]  /*cb80*/  IMAD R0, R0, c[0x0][0x208], RZ ;  /* 0x0000820000007a24 */ /* 0x000fe200078e02ff */
[----:B------:R-:W-:Y:S01]  /*cb90*/  IADD3 R237, R228, 0xb000, RZ ;  /* 0x0000b000e4ed7810 */ /* 0x000fe20007ffe0ff */
[----:B------:R-:W-:Y:S01]  /*cba0*/  IMAD.WIDE.U32 R2, R248, c[0x0][0x208], RZ ;  /* 0x00008200f8027a25 */ /* 0x000fe200078e00ff */
[C---:B------:R-:W-:Y:S02]  /*cbb0*/  IADD3 R236, R228.reuse, 0xa800, RZ ;  /* 0x0000a800e4ec7810 */ /* 0x040fe40007ffe0ff */
[----:B------:R-:W-:Y:S01]  /*cbc0*/  IADD3 R227, R228, 0xa000, RZ ;  /* 0x0000a000e4e37810 */ /* 0x000fe20007ffe0ff */
[----:B------:R-:W-:Y:S01]  /*cbd0*/  IMAD R0, R248, c[0x0][0x20c], R0 ;  /* 0x00008300f8007a24 */ /* 0x000fe200078e0200 */
[----:B------:R-:W-:Y:S01]  /*cbe0*/  IADD3 R226, R228, 0x9800, RZ ;  /* 0x00009800e4e27810 */ /* 0x000fe20007ffe0ff */
[----:B------:R-:W-:Y:S01]  /*cbf0*/  IMAD R4, R4, c[0x0][0x218], RZ ;  /* 0x0000860004047a24 */ /* 0x000fe200078e02ff */
[C---:B------:R-:W-:Y:S01]  /*cc00*/  IADD3 R225, R228.reuse, 0x9000, RZ ;  /* 0x00009000e4e17810 */ /* 0x040fe20007ffe0ff */
[----:B------:R-:W-:Y:S01]  /*cc10*/  IMAD.IADD R3, R3, 0x1, R0 ;  /* 0x0000000103037824 */ /* 0x000fe200078e0200 */
[----:B------:R-:W-:Y:S01]  /*cc20*/  IADD3 R224, R228, 0x8800, RZ ;  /* 0x00008800e4e07810 */ /* 0x000fe20007ffe0ff */
[----:B------:R-:W-:Y:S01]  /*cc30*/  IMAD R4, R246, c[0x0][0x21c], R4 ;  /* 0x00008700f6047a24 */ /* 0x000fe200078e0204 */
[----:B------:R-:W-:Y:S01]  /*cc40*/  IADD3 R223, R228, 0x8000, RZ ;  /* 0x00008000e4df7810 */ /* 0x000fe20007ffe0ff */
        /* <DEDUP_REMOVED lines=8> */
[C---:B------:R-:W-:Y:S01]  /*ccd0*/  IADD3 R218, R228.reuse, 0x5800, RZ ;  /* 0x00005800e4da7810 */ /* 0x040fe20007ffe0ff */
[C---:B------:R-:W-:Y:S01]  /*cce0*/  IMAD.SHL.U32 R36, R245.reuse, 0x2, RZ ;  /* 0x00000002f5247824 */ /* 0x040fe200078e00ff */
        /* <DEDUP_REMOVED lines=19> */
[----:B------:R-:W-:Y:S02]  /*ce20*/  IADD3 R6, R245, 0xc0, RZ ;  /* 0x000000c0f5067810 */ /* 0x000fe40007ffe0ff */
[----:B---3--:R-:W-:Y:S03]  /*ce30*/  IADD3.X R4, R5, R3, R4, P0, !PT ;  /* 0x0000000305047210 */ /* 0x008fe600007fe404 */
[----:B------:R-:W-:Y:S01]  /*ce40*/  IMAD.SHL.U32 R45, R6, 0x2, RZ ;  /* 0x00000002062d7824 */ /* 0x000fe200078e00ff */
[----:B------:R-:W-:Y:S02]  /*ce50*/  SHF.R.S32.HI R5, RZ, 0x1f, R251 ;  /* 0x0000001fff057819 */ /* 0x000fe400000114fb */
[----:B------:R-:W-:Y:S02]  /*ce60*/  LEA R7, P0, R12, c[0x0][0x1f8], 0x1 ;  /* 0x00007e000c077a11 */ /* 0x000fe400078008ff */
[----:B------:R-:W-:Y:S02]  /*ce70*/  SHF.L.U64.HI R20, R6, 0x1, R13 ;  /* 0x0000000106147819 */ /* 0x000fe4000001020d */
[----:B------:R-:W-:Y:S02]  /*ce80*/  SHF.R.S32.HI R6, RZ, 0x1f, R252 ;  /* 0x0000001fff067819 */ /* 0x000fe400000114fc */
[----:B------:R-:W-:Y:S02]  /*ce90*/  SHF.L.U64.HI R15, R251, 0x1, R5 ;  /* 0x00000001fb0f7819 */ /* 0x000fe40000010205 */
[----:B------:R-:W-:Y:S02]  /*cea0*/  SHF.R.S32.HI R5, RZ, 0x1f, R245 ;  /* 0x0000001fff057819 */ /* 0x000fe400000114f5 */
[----:B------:R-:W-:Y:S02]  /*ceb0*/  LEA.HI.X R12, R12, c[0x0][0x1fc], R4, 0x1, P0 ;  /* 0x00007f000c0c7a11 */ /* 0x000fe400000f0c04 */
[----:B------:R-:W-:Y:S02]  /*cec0*/  SHF.L.U64.HI R14, R252, 0x1, R6 ;  /* 0x00000001fc0e7819 */ /* 0x000fe40000010206 */
[----:B------:R-:W-:Y:S01]  /*ced0*/  SHF.L.U64.HI R13, R245, 0x1, R5 ;  /* 0x00000001f50d7819 */ /* 0x000fe20000010205 */
[----:B------:R-:W-:-:S05]  /*cee0*/  BRA.DIV ~URZ, `(.L_x_3255) ;  /* 0x000099227f007947 */ /* 0x000fca000b800000 */
[----:B-1--4-:R1:W2:Y:S02]  /*cef0*/  SHFL.IDX PT, R2, R12, RZ, 0x181f ;  /* 0x00181fff0c027589 */ /* 0x0122a400000e0000 */
.L_x_3310:
[----:B------:R-:W3:Y:S01]  /*cf00*/  SHFL.IDX PT, R6, R7, RZ, 0x181f ;  /* 0x00181fff07067589 */ /* 0x000ee200000e0000 */
[----:B------:R-:W-:Y:S01]  /*cf10*/  ISETP.GE.AND P1, PT, R245, c[0x0][0x1d4], PT ;  /* 0x00007500f5007a0c */ /* 0x000fe20003f26270 */
[----:B------:R-:W-:Y:S01]  /*cf20*/  BSSY B0, `(.L_x_3256) ;  /* 0x00001cb000007945 */ /* 0x000fe20003800000 */
[----:B------:R-:W-:Y:S02]  /*cf30*/  ISETP.GE.AND P5, PT, R252, c[0x0][0x1d4], PT ;  /* 0x00007500fc007a0c */ /* 0x000fe40003fa6270 */
[----:B------:R-:W4:Y:S01]  /*cf40*/  SHFL.IDX PT, R4, R7, 0x1, 0x181f ;  /* 0x00381f0007047f89 */ /* 0x000f2200000e0000 */
[----:B------:R-:W-:Y:S02]  /*cf50*/  ISETP.GE.AND P4, PT, R251, c[0x0][0x1d4], PT ;  /* 0x00007500fb007a0c */ /* 0x000fe40003f86270 */
[----:B------:R-:W-:Y:S02]  /*cf60*/  IADD3 R249, R245, 0xc0, RZ ;  /* 0x000000c0f5f97810 */ /* 0x000fe40007ffe0ff */
[----:B------:R5:W-:Y:S01]  /*cf70*/  SHFL.IDX PT, R3, R7, 0x2, 0x181f ;  /* 0x00581f0007037f89 */ /* 0x000be200000e0000 */
[----:B------:R-:W-:Y:S02]  /*cf80*/  SEL R244, RZ, 0x10, P1 ;  /* 0x00000010fff47807 */ /* 0x000fe40000800000 */
[----:B------:R-:W-:Y:S02]  /*cf90*/  ISETP.GE.AND P3, PT, R249, c[0x0][0x1d4], PT ;  /* 0x00007500f9007a0c */ /* 0x000fe40003f66270 */
[----:B------:R-:W1:Y:S01]  /*cfa0*/  SHFL.IDX PT, R5, R12, 0x1, 0x181f ;  /* 0x00381f000c057f89 */ /* 0x000e6200000e0000 */
[----:B------:R-:W-:Y:S02]  /*cfb0*/  SEL R21, RZ, 0x10, P5 ;  /* 0x00000010ff157807 */ /* 0x000fe40002800000 */
[----:B------:R-:W-:Y:S02]  /*cfc0*/  SEL R46, RZ, 0x10, P4 ;  /* 0x00000010ff2e7807 */ /* 0x000fe40002000000 */
[----:B------:R-:W-:Y:S02]  /*cfd0*/  SEL R47, RZ, 0x10, P3 ;  /* 0x00000010ff2f7807 */ /* 0x000fe40001800000 */
[----:B------:R-:W-:Y:S02]  /*cfe0*/  IADD3 R38, -R46, 0x10, RZ ;  /* 0x000000102e267810 */ /* 0x000fe40007ffe1ff */
[----:B------:R-:W-:Y:S02]  /*cff0*/  IADD3 R44, -R47, 0x10, RZ ;  /* 0x000000102f2c7810 */ /* 0x000fe40007ffe1ff */
[----:B------:R-:W-:Y:S02]  /*d000*/  LOP3.LUT R38, R38, 0xf, RZ, 0xc0, !PT ;  /* 0x0000000f26267812 */ /* 0x000fe400078ec0ff */
[----:B------:R-:W-:Y:S02]  /*d010*/  LOP3.LUT R44, R44, 0xf, RZ, 0xc0, !PT ;  /* 0x0000000f2c2c7812 */ /* 0x000fe400078ec0ff */
[CC--:B---3--:R-:W-:Y:S02]  /*d020*/  IADD3 R28, P0, R6.reuse, R36.reuse, RZ ;  /* 0x00000024061c7210 */ /* 0x0c8fe40007f1e0ff */
[----:B------:R-:W-:Y:S03]  /*d030*/  IADD3 R22, P2, R6, R37, RZ ;  /* 0x0000002506167210 */ /* 0x000fe60007f5e0ff */
[----:B--2---:R-:W-:Y:S01]  /*d040*/  IMAD.X R29, R2, 0x1, R13, P0 ;  /* 0x00000001021d7824 */ /* 0x004fe200000e060d */
[----:B------:R-:W-:Y:S01]  /*d050*/  IADD3 R30, P0, R6, R39, RZ ;  /* 0x00000027061e7210 */ /* 0x000fe20007f1e0ff */
[C---:B------:R-:W-:Y:S01]  /*d060*/  IMAD.X R23, R2.reuse, 0x1, R14, P2 ;  /* 0x0000000102177824 */ /* 0x040fe200010e060e */
[----:B------:R-:W-:Y:S02]  /*d070*/  ISETP.NE.U32.AND P2, PT, R21, RZ, PT ;  /* 0x000000ff1500720c */ /* 0x000fe40003f45070 */
[----:B------:R2:W-:Y:S01]  /*d080*/  LDGSTS.E.BYPASS.LTC128B.128 [R243+0x100], [R28.64], !P1 ;  /* 0x001000001cf37fae */ /* 0x0005e2000c901d46 */
[----:B------:R-:W-:Y:S01]  /*d090*/  IMAD.X R31, R2, 0x1, R15, P0 ;  /* 0x00000001021f7824 */ /* 0x000fe200000e060f */
[----:B------:R-:W-:Y:S03]  /*d0a0*/  IADD3 R6, P0, R6, R45, RZ ;  /* 0x0000002d06067210 */ /* 0x000fe60007f1e0ff */
[----:B------:R4:W-:Y:S02]  /*d0b0*/  LDGSTS.E.BYPASS.LTC128B.128 [R243+0x3100], [R22.64], !P5 ;  /* 0x0310000016f37fae */ /* 0x0009e4000e901d46 */
[----:B-----5:R-:W-:Y:S03]  /*d0c0*/  IMAD.X R7, R2, 0x1, R20, P0 ;  /* 0x0000000102077824 */ /* 0x020fe600000e0614 */
[----:B------:R3:W-:Y:S05]  /*d0d0*/  LDGSTS.E.BYPASS.LTC128B.128 [R243+0x6100], [R30.64], !P4 ;  /* 0x061000001ef37fae */ /* 0x0007ea000e101d46 */
[----:B------:R5:W-:Y:S05]  /*d0e0*/  LDGSTS.E.BYPASS.LTC128B.128 [R243+0x9100], [R6.64], !P3 ;  /* 0x0910000006f37fae */ /* 0x000bea000d901d46 */
[----:B------:R-:W2:Y:S01]  /*d0f0*/  SHFL.IDX PT, R2, R12, 0x2, 0x181f ;  /* 0x00581f000c027f89 */ /* 0x000ea200000e0000 */
[----:B----4-:R-:W-:Y:S05]  /*d100*/  IADD3 R22, P0, R4, R36, RZ ;  /* 0x0000002404167210 */ /* 0x010fea0007f1e0ff */
[C---:B-1----:R-:W-:Y:S01]  /*d110*/  IMAD.X R23, R5.reuse, 0x1, R13, P0 ;  /* 0x0000000105177824 */ /* 0x042fe200000e060d */
[----:B---3--:R-:W-:Y:S04]  /*d120*/  IADD3 R30, -R244, 0x10, RZ ;  /* 0x00000010f41e7810 */ /* 0x008fe80007ffe1ff */
[----:B------:R1:W-:Y:S01]  /*d130*/  LDGSTS.E.BYPASS.LTC128B.128 [R243+0x1100], [R22.64], !P1 ;  /* 0x0110000016f37fae */ /* 0x0003e2000c901d46 */
[----:B-----5:R-:W-:Y:S02]  /*d140*/  IADD3 R6, P0, R4, R37, RZ ;  /* 0x0000002504067210 */ /* 0x020fe40007f1e0ff */
[----:B------:R-:W-:Y:S03]  /*d150*/  LOP3.LUT R30, R30, 0xf, RZ, 0xc0, !PT ;  /* 0x0000000f1e1e7812 */ /* 0x000fe600078ec0ff */
[C---:B------:R-:W-:Y:S01]  /*d160*/  IMAD.X R7, R5.reuse, 0x1, R14, P0 ;  /* 0x0000000105077824 */ /* 0x040fe200000e060e */
[C---:B--2---:R-:W-:Y:S04]  /*d170*/  IADD3 R28, P0, R4.reuse, R45, RZ ;  /* 0x0000002d041c7210 */ /* 0x044fe80007f1e0ff */
[----:B------:R2:W-:Y:S01]  /*d180*/  LDGSTS.E.BYPASS.LTC128B.128 [R243+0x4100], [R6.64], !P5 ;  /* 0x0410000006f37fae */ /* 0x0005e2000e901d46 */
[C---:B------:R-:W-:Y:S01]  /*d190*/  IMAD.X R29, R5.reuse, 0x1, R20, P0 ;  /* 0x00000001051d7824 */ /* 0x040fe200000e0614 */
[----:B-1----:R-:W-:Y:S05]  /*d1a0*/  IADD3 R22, P1, R4, R39, RZ ;  /* 0x0000002704167210 */ /* 0x002fea0007f3e0ff */
[----:B------:R-:W-:Y:S01]  /*d1b0*/  IMAD.X R23, R5, 0x1, R15, P1 ;  /* 0x0000000105177824 */ /* 0x000fe200008e060f */
[-C--:B------:R-:W-:Y:S02]  /*d1c0*/  IADD3 R30, P1, P0, R30, R3.reuse, R36 ;  /* 0x000000031e1e7210 */ /* 0x080fe4000783e024 */
[----:B------:R-:W-:Y:S02]  /*d1d0*/  IADD3 R36, -R21, 0x10, RZ ;  /* 0x0000001015247810 */ /* 0x000fe40007ffe1ff */
[-C--:B------:R-:W-:Y:S01]  /*d1e0*/  IADD3.X R31, RZ, R2.reuse, R13, P1, P0 ;  /* 0x00000002ff1f7210 */ /* 0x080fe20000fe040d */
[C---:B--2---:R-:W-:Y:S01]  /*d1f0*/  HMMA.16816.F32 R4, R48.reuse, R8, RZ ;  /* 0x000000083004723c */ /* 0x044fe200000018ff */
[----:B------:R1:W-:Y:S02]  /*d200*/  LDGSTS.E.BYPASS.LTC128B.128 [R243+0x7100], [R22.64], !P4 ;  /* 0x0710000016f37fae */ /* 0x0003e4000e101d46 */
[----:B------:R-:W-:Y:S03]  /*d210*/  LOP3.LUT R36, R36, 0xf, RZ, 0xc0, !PT ;  /* 0x0000000f24247812 */ /* 0x000fe600078ec0ff */
[----:B------:R2:W-:Y:S01]  /*d220*/  LDGSTS.E.BYPASS.LTC128B.128 [R243+0xa100], [R28.64], !P3 ;  /* 0x0a1000001cf37fae */ /* 0x0005e2000d901d46 */
[-C--:B------:R-:W-:Y:S01]  /*d230*/  IADD3 R36, P1, P0, R36, R3.reuse, R37 ;  /* 0x0000000324247210 */ /* 0x080fe2000783e025 */
[C---:B------:R-:W-:Y:S04]  /*d240*/  HMMA.16816.F32 R8, R48.reuse, R10, RZ ;  /* 0x0000000a3008723c */ /* 0x040fe800000018ff */
[-C--:B------:R-:W-:Y:S02]  /*d250*/  IADD3.X R37, RZ, R2.reuse, R14, P1, P0 ;  /* 0x00000002ff257210 */ /* 0x080fe40000fe040e */
[-C--:B------:R-:W-:Y:S06]  /*d260*/  IADD3 R38, P1, P0, R38, R3.reuse, R39 ;  /* 0x0000000326267210 */ /* 0x080fec000783e027 */
[-C--:B------:R-:W-:Y:S02]  /*d270*/  IADD3.X R39, RZ, R2.reuse, R15, P1, P0 ;  /* 0x00000002ff277210 */ /* 0x080fe40000fe040f */
[C---:B------:R-:W-:Y:S01]  /*d280*/  HMMA.16816.F32 R12, R48.reuse, R16, RZ ;  /* 0x00000010300c723c */ /* 0x040fe200000018ff */
[----:B------:R-:W-:Y:S04]  /*d290*/  IADD3 R44, P1, P0, R44, R3, R45 ;  /* 0x000000032c2c7210 */ /* 0x000fe8000783e02d */
[----:B------:R-:W-:Y:S02]  /*d2a0*/  IADD3.X R45, RZ, R2, R20, P1, P0 ;  /* 0x00000002ff2d7210 */ /* 0x000fe40000fe0414 */
[----:B------:R-:W-:Y:S01]  /*d2b0*/  ISETP.NE.U32.AND P0, PT, R244, RZ, PT ;  /* 0x000000fff400720c */ /* 0x000fe20003f05070 */
[C---:B------:R-:W-:Y:S01]  /*d2c0*/  HMMA.16816.F32 R16, R48.reuse, R18, RZ ;  /* 0x000000123010723c */ /* 0x040fe200000018ff */
[----:B------:R-:W-:Y:S07]  /*d2d0*/  ISETP.NE.U32.AND P1, PT, R46, RZ, PT ;  /* 0x000000ff2e00720c */ /* 0x000fee0003f25070 */
[C---:B-1----:R-:W-:Y:S04]  /*d2e0*/  HMMA.16816.F32 R20, R48.reuse, R24, RZ ;  /* 0x000000183014723c */ /* 0x042fe800000018ff */
[----:B------:R2:W-:Y:S01]  /*d2f0*/  LDGSTS.E.BYPASS.LTC128B.128.ZFILL [R243+0x2100], [R30.64], P0 ;  /* 0x021000001ef37fae */ /* 0x0005e20008141d46 */
[----:B------:R-:W-:Y:S03]  /*d300*/  ISETP.NE.U32.AND P0, PT, R47, RZ, PT ;  /* 0x000000ff2f00720c */ /* 0x000fe60003f05070 */
[C---:B------:R-:W-:Y:S01]  /*d310*/  HMMA.16816.F32 R24, R48.reuse, R26, RZ ;  /* 0x0000001a3018723c */ /* 0x040fe200000018ff */
[----:B------:R1:W-:Y:S05]  /*d320*/  LDGSTS.E.BYPASS.LTC128B.128.ZFILL [R243+0x5100], [R36.64], P2 ;  /* 0x0510000024f37fae */ /* 0x0003ea0009141d46 */
[----:B------:R1:W-:Y:S05]  /*d330*/  LDGSTS.E.BYPASS.LTC128B.128.ZFILL [R243+0x8100], [R38.64], P1 ;  /* 0x0810000026f37fae */ /* 0x0003ea0008941d46 */
[----:B------:R3:W-:Y:S01]  /*d340*/  LDGSTS.E.BYPASS.LTC128B.128.ZFILL [R243+0xb100], [R44.64], P0 ;  /* 0x0b1000002cf37fae */ /* 0x0007e20008141d46 */
[----:B------:R-:W-:Y:S04]  /*d350*/  ISETP.GE.AND P0, PT, R247, 0x1, PT ;  /* 0x00000001f700780c */ /* 0x000fe80003f06270 */
        /* <DEDUP_REMOVED lines=25> */
[----:B------:R-:W5:Y:S05]  /*d4f0*/  LDSM.16.M88.4 R188, [R231+0x2000] ;  /* 0x00200000e7bc783b */ /* 0x000f6a0000000200 */
[----:B------:R-:W-:Y:S02]  /*d500*/  LDSM.16.M88.4 R212, [R231+0x3000] ;  /* 0x00300000e7d4783b */ /* 0x000fe40000000200 */
[C---:B-1----:R-:W-:Y:S08]  /*d510*/  HMMA.16816.F32 R4, R184.reuse, R192, R4 ;  /* 0x000000c0b804723c */ /* 0x042ff00000001804 */
        /* <DEDUP_REMOVED lines=16> */
[----:B------:R-:W5:Y:S05]  /*d620*/  LDSM.16.M88.4 R184, [R230+-0x7000] ;  /* 0xff900000e6b8783b */ /* 0x000f6a0000000200 */
[----:B------:R-:W-:Y:S02]  /*d630*/  LDSM.16.M88.4 R208, [R229+0x3000] ;  /* 0x00300000e5d0783b */ /* 0x000fe40000000200 */
[C---:B-1----:R-:W-:Y:S08]  /*d640*/  HMMA.16816.F32 R4, R192.reuse, R196, R4 ;  /* 0x000000c4c004723c */ /* 0x042ff00000001804 */
        /* <DEDUP_REMOVED lines=16> */
[----:B------:R-:W1:Y:S05]  /*d750*/  LDSM.16.M88.4 R192, [R229+0x5000] ;  /* 0x00500000e5c0783b */ /* 0x000e6a0000000200 */
[----:B------:R-:W1:Y:S02]  /*d760*/  LDSM.16.M88.4 R196, [R229+0x5800] ;  /* 0x00580000e5c4783b */ /* 0x000e640000000200 */
[C---:B--2---:R-:W-:Y:S08]  /*d770*/  HMMA.16816.F32 R4, R200.reuse, R208, R4 ;  /* 0x000000d0c804723c */ /* 0x044ff00000001804 */
[C---:B------:R-:W-:Y:S01]  /*d780*/  HMMA.16816.F32 R8, R200.reuse, R210, R8 ;  /* 0x000000d2c808723c */ /* 0x040fe20000001808 */
[----:B------:R-:W-:Y:S07]  /*d790*/  LDSM.16.M88.4 R208, [R0] ;  /* 0x0000000000d0783b */ /* 0x000fee0000000200 */
[C---:B---3--:R-:W-:Y:S08]  /*d7a0*/  HMMA.16816.F32 R12, R200.reuse, R204, R12 ;  /* 0x000000ccc80c723c */ /* 0x048ff0000000180c */
[C---:B------:R-:W-:Y:S01]  /*d7b0*/  HMMA.16816.F32 R16, R200.reuse, R206, R16 ;  /* 0x000000cec810723c */ /* 0x040fe20000001810 */
[----:B------:R-:W2:Y:S07]  /*d7c0*/  LDSM.16.M88.4 R204, [R240+0x4000] ;  /* 0x00400000f0cc783b */ /* 0x000eae0000000200 */
[C---:B----4-:R-:W-:Y:S08]  /*d7d0*/  HMMA.16816.F32 R20, R200.reuse, R188, R20 ;  /* 0x000000bcc814723c */ /* 0x050ff00000001814 */
[C---:B------:R-:W-:Y:S01]  /*d7e0*/  HMMA.16816.F32 R24, R200.reuse, R190, R24 ;  /* 0x000000bec818723c */ /* 0x040fe20000001818 */
[----:B------:R-:W3:Y:S07]  /*d7f0*/  LDSM.16.M88.4 R188, [R172] ;  /* 0x00000000acbc783b */ /* 0x000eee0000000200 */
[C---:B-----5:R-:W-:Y:S08]  /*d800*/  HMMA.16816.F32 R28, R200.reuse, R184, R28 ;  /* 0x000000b8c81c723c */ /* 0x060ff0000000181c */
[C---:B------:R-:W-:Y:S01]  /*d810*/  HMMA.16816.F32 R32, R200.reuse, R186, R32 ;  /* 0x000000bac820723c */ /* 0x040fe20000001820 */
[----:B------:R-:W4:Y:S07]  /*d820*/  LDSM.16.M88.4 R184, [R173] ;  /* 0x00000000adb8783b */ /* 0x000f2e0000000200 */
[C---:B-1----:R-:W-:Y:S08]  /*d830*/  HMMA.16816.F32 R36, R200.reuse, R192, R36 ;  /* 0x000000c0c824723c */ /* 0x042ff00000001824 */
[C---:B------:R-:W-:Y:S01]  /*d840*/  HMMA.16816.F32 R40, R200.reuse, R194, R40 ;  /* 0x000000c2c828723c */ /* 0x040fe20000001828 */
[----:B------:R-:W1:Y:S07]  /*d850*/  LDSM.16.M88.4 R192, [R216] ;  /* 0x00000000d8c0783b */ /* 0x000e6e0000000200 */
[C---:B------:R-:W-:Y:S08]  /*d860*/  HMMA.16816.F32 R44, R200.reuse, R196, R44 ;  /* 0x000000c4c82c723c */ /* 0x040ff0000000182c */
[----:B------:R-:W-:Y:S01]  /*d870*/  HMMA.16816.F32 R48, R200, R198, R48 ;  /* 0x000000c6c830723c */ /* 0x000fe20000001830 */
[----:B------:R-:W5:Y:S05]  /*d880*/  LDSM.16.M88.4 R196, [R217] ;  /* 0x00000000d9c4783b */ /* 0x000f6a0000000200 */
[----:B------:R-:W1:Y:S02]  /*d890*/  LDSM.16.M88.4 R200, [R218] ;  /* 0x00000000dac8783b */ /* 0x000e640000000200 */
        /* <DEDUP_REMOVED lines=12> */
[C---:B-----5:R-:W-:Y:S08]  /*d960*/  HMMA.16816.F32 R36, R204.reuse, R196, R36 ;  /* 0x000000c4cc24723c */ /* 0x060ff00000001824 */
[C---:B------:R-:W-:Y:S01]  /*d970*/  HMMA.16816.F32 R40, R204.reuse, R198, R40 ;  /* 0x000000c6cc28723c */ /* 0x040fe20000001828 */
[----:B------:R-:W5:Y:S07]  /*d980*/  LDSM.16.M88.4 R196, [R231+0x5000] ;  /* 0x00500000e7c4783b */ /* 0x000f6e0000000200 */
[C---:B------:R-:W-:Y:S08]  /*d990*/  HMMA.16816.F32 R44, R204.reuse, R200, R44 ;  /* 0x000000c8cc2c723c */ /* 0x040ff0000000182c */
[----:B------:R-:W-:Y:S01]  /*d9a0*/  HMMA.16816.F32 R48, R204, R202, R48 ;  /* 0x000000cacc30723c */ /* 0x000fe20000001830 */
[----:B------:R-:W1:Y:S05]  /*d9b0*/  LDSM.16.M88.4 R200, [R231+0x5800] ;  /* 0x00580000e7c8783b */ /* 0x000e6a0000000200 */
[----:B------:R-:W-:Y:S02]  /*d9c0*/  LDSM.16.M88.4 R204, [R241+0x4000] ;  /* 0x00400000f1cc783b */ /* 0x000fe40000000200 */
[C---:B--2---:R-:W-:Y:S08]  /*d9d0*/  HMMA.16816.F32 R4, R208.reuse, R212, R4 ;  /* 0x000000d4d004723c */ /* 0x044ff00000001804 */
[C---:B------:R-:W-:Y:S01]  /*d9e0*/  HMMA.16816.F32 R8, R208.reuse, R214, R8 ;  /* 0x000000d6d008723c */ /* 0x040fe20000001808 */
[----:B------:R-:W2:Y:S07]  /*d9f0*/  LDSM.16.M88.4 R212, [R230+-0x6000] ;  /* 0xffa00000e6d4783b */ /* 0x000eae0000000200 */
[C---:B---3--:R-:W-:Y:S08]  /*da00*/  HMMA.16816.F32 R12, R208.reuse, R188, R12 ;  /* 0x000000bcd00c723c */ /* 0x048ff0000000180c */
[C---:B------:R-:W-:Y:S01]  /*da10*/  HMMA.16816.F32 R16, R208.reuse, R190, R16 ;  /* 0x000000bed010723c */ /* 0x040fe20000001810 */
[----:B------:R-:W3:Y:S07]  /*da20*/  LDSM.16.M88.4 R188, [R230+-0x5800] ;  /* 0xffa80000e6bc783b */ /* 0x000eee0000000200 */
[C---:B----4-:R-:W-:Y:S08]  /*da30*/  HMMA.16816.F32 R20, R208.reuse, R184, R20 ;  /* 0x000000b8d014723c */ /* 0x050ff00000001814 */
[C---:B------:R-:W-:Y:S01]  /*da40*/  HMMA.16816.F32 R24, R208.reuse, R186, R24 ;  /* 0x000000bad018723c */ /* 0x040fe20000001818 */
[----:B------:R-:W4:Y:S07]  /*da50*/  LDSM.16.M88.4 R184, [R230+-0x5000] ;  /* 0xffb00000e6b8783b */ /* 0x000f2e0000000200 */
[C---:B-1----:R-:W-:Y:S08]  /*da60*/  HMMA.16816.F32 R28, R208.reuse, R192, R28 ;  /* 0x000000c0d01c723c */ /* 0x042ff0000000181c */
[C---:B------:R-:W-:Y:S01]  /*da70*/  HMMA.16816.F32 R32, R208.reuse, R194, R32 ;  /* 0x000000c2d020723c */ /* 0x040fe20000001820 */
[----:B------:R-:W1:Y:S07]  /*da80*/  LDSM.16.M88.4 R192, [R230+-0x4800] ;  /* 0xffb80000e6c0783b */ /* 0x000e6e0000000200 */
[C---:B-----5:R-:W-:Y:S08]  /*da90*/  HMMA.16816.F32 R36, R208.reuse, R196, R36 ;  /* 0x000000c4d024723c */ /* 0x060ff00000001824 */
[C---:B------:R-:W-:Y:S01]  /*daa0*/  HMMA.16816.F32 R40, R208.reuse, R198, R40 ;  /* 0x000000c6d028723c */ /* 0x040fe20000001828 */
[----:B------:R-:W5:Y:S07]  /*dab0*/  LDSM.16.M88.4 R196, [R230+-0x4000] ;  /* 0xffc00000e6c4783b */ /* 0x000f6e0000000200 */
[C---:B------:R-:W-:Y:S08]  /*dac0*/  HMMA.16816.F32 R44, R208.reuse, R200, R44 ;  /* 0x000000c8d02c723c */ /* 0x040ff0000000182c */
[----:B------:R-:W-:Y:S01]  /*dad0*/  HMMA.16816.F32 R48, R208, R202, R48 ;  /* 0x000000cad030723c */ /* 0x000fe20000001830 */
[----:B------:R-:W-:Y:S05]  /*dae0*/  LDSM.16.M88.4 R200, [R239+0x8000] ;  /* 0x00800000efc8783b */ /* 0x000fea0000000200 */
[----:B------:R-:W-:Y:S02]  /*daf0*/  LDSM.16.M88.4 R208, [R229+0x6000] ;  /* 0x00600000e5d0783b */ /* 0x000fe40000000200 */
[C---:B--2---:R-:W-:Y:S08]  /*db00*/  HMMA.16816.F32 R4, R204.reuse, R212, R4 ;  /* 0x000000d4cc04723c */ /* 0x044ff00000001804 */
[C---:B------:R-:W-:Y:S01]  /*db10*/  HMMA.16816.F32 R8, R204.reuse, R214, R8 ;  /* 0x000000d6cc08723c */ /* 0x040fe20000001808 */
[----:B------:R-:W-:Y:S05]  /*db20*/  LDSM.16.M88.4 R212, [R219] ;  /* 0x00000000dbd4783b */ /* 0x000fea0000000200 */
[----:B------:R-:W-:Y:S02]  /*db30*/  LDSM.16.M88.4 R216, [R220] ;  /* 0x00000000dcd8783b */ /* 0x000fe40000000200 */
[C---:B---3--:R-:W-:Y:S08]  /*db40*/  HMMA.16816.F32 R12, R204.reuse, R188, R12 ;  /* 0x000000bccc0c723c */ /* 0x048ff0000000180c */
[C---:B------:R-:W-:Y:S01]  /*db50*/  HMMA.16816.F32 R16, R204.reuse, R190, R16 ;  /* 0x000000becc10723c */ /* 0x040fe20000001810 */
[----:B------:R-:W2:Y:S07]  /*db60*/  LDSM.16.M88.4 R188, [R230+-0x3800] ;  /* 0xffc80000e6bc783b */ /* 0x000eae0000000200 */
[C---:B----4-:R-:W-:Y:S08]  /*db70*/  HMMA.16816.F32 R20, R204.reuse, R184, R20 ;  /* 0x000000b8cc14723c */ /* 0x050ff00000001814 */
[C---:B------:R-:W-:Y:S01]  /*db80*/  HMMA.16816.F32 R24, R204.reuse, R186, R24 ;  /* 0x000000bacc18723c */ /* 0x040fe20000001818 */
[----:B------:R-:W3:Y:S07]  /*db90*/  LDSM.16.M88.4 R184, [R229+0x6800] ;  /* 0x00680000e5b8783b */ /* 0x000eee0000000200 */
[C---:B-1----:R-:W-:Y:S08]  /*dba0*/  HMMA.16816.F32 R28, R204.reuse, R192, R28 ;  /* 0x000000c0cc1c723c */ /* 0x042ff0000000181c */
[C---:B------:R-:W-:Y:S01]  /*dbb0*/  HMMA.16816.F32 R32, R204.reuse, R194, R32 ;  /* 0x000000c2cc20723c */ /* 0x040fe20000001820 */
[----:B------:R-:W1:Y:S07]  /*dbc0*/  LDSM.16.M88.4 R192, [R229+0x7000] ;  /* 0x00700000e5c0783b */ /* 0x000e6e0000000200 */
[C---:B-----5:R-:W-:Y:S08]  /*dbd0*/  HMMA.16816.F32 R36, R204.reuse, R196, R36 ;  /* 0x000000c4cc24723c */ /* 0x060ff00000001824 */
[C---:B------:R-:W-:Y:S01]  /*dbe0*/  HMMA.16816.F32 R40, R204.reuse, R198, R40 ;  /* 0x000000c6cc28723c */ /* 0x040fe20000001828 */
[----:B------:R-:W4:Y:S07]  /*dbf0*/  LDSM.16.M88.4 R196, [R229+0x7800] ;  /* 0x00780000e5c4783b */ /* 0x000f2e0000000200 */
[C---:B--2---:R-:W-:Y:S08]  /*dc00*/  HMMA.16816.F32 R44, R204.reuse, R188, R44 ;  /* 0x000000bccc2c723c */ /* 0x044ff0000000182c */
[----:B------:R-:W-:Y:S01]  /*dc10*/  HMMA.16816.F32 R48, R204, R190, R48 ;  /* 0x000000becc30723c */ /* 0x000fe20000001830 */
[----:B------:R-:W2:Y:S05]  /*dc20*/  LDSM.16.M88.4 R188, [R229+0x8000] ;  /* 0x00800000e5bc783b */ /* 0x000eaa0000000200 */
[----:B------:R-:W5:Y:S02]  /*dc30*/  LDSM.16.M88.4 R204, [R229+0x8800] ;  /* 0x00880000e5cc783b */ /* 0x000f640000000200 */
[C---:B------:R-:W-:Y:S08]  /*dc40*/  HMMA.16816.F32 R4, R200.reuse, R208, R4 ;  /* 0x000000d0c804723c */ /* 0x040ff00000001804 */
[C---:B------:R-:W-:Y:S01]  /*dc50*/  HMMA.16816.F32 R8, R200.reuse, R210, R8 ;  /* 0x000000d2c808723c */ /* 0x040fe20000001808 */
[----:B------:R-:W2:Y:S07]  /*dc60*/  LDSM.16.M88.4 R208, [R240+0x8000] ;  /* 0x00800000f0d0783b */ /* 0x000eae0000000200 */
[C---:B---3--:R-:W-:Y:S08]  /*dc70*/  HMMA.16816.F32 R12, R200.reuse, R184, R12 ;  /* 0x000000b8c80c723c */ /* 0x048ff0000000180c */
[C---:B------:R-:W-:Y:S01]  /*dc80*/  HMMA.16816.F32 R16, R200.reuse, R186, R16 ;  /* 0x000000bac810723c */ /* 0x040fe20000001810 */
[----:B------:R-:W3:Y:S07]  /*dc90*/  LDSM.16.M88.4 R184, [R221] ;  /* 0x00000000ddb8783b */ /* 0x000eee0000000200 */
[C---:B-1----:R-:W-:Y:S08]  /*dca0*/  HMMA.16816.F32 R20, R200.reuse, R192, R20 ;  /* 0x000000c0c814723c */ /* 0x042ff00000001814 */
[C---:B------:R-:W-:Y:S01]  /*dcb0*/  HMMA.16816.F32 R24, R200.reuse, R194, R24 ;  /* 0x000000c2c818723c */ /* 0x040fe20000001818 */
[----:B------:R-:W1:Y:S05]  /*dcc0*/  LDSM.16.M88.4 R192, [R222] ;  /* 0x00000000dec0783b */ /* 0x000e6a0000000200 */
[----:B------:R-:W1:Y:S02]  /*dcd0*/  LDSM.16.M88.4 R220, [R223] ;  /* 0x00000000dfdc783b */ /* 0x000e640000000200 */
[C---:B----4-:R-:W-:Y:S08]  /*dce0*/  HMMA.16816.F32 R28, R200.reuse, R196, R28 ;  /* 0x000000c4c81c723c */ /* 0x050ff0000000181c */
[C---:B------:R-:W-:Y:S01]  /*dcf0*/  HMMA.16816.F32 R32, R200.reuse, R198, R32 ;  /* 0x000000c6c820723c */ /* 0x040fe20000001820 */
[----:B------:R-:W4:Y:S07]  /*dd00*/  LDSM.16.M88.4 R196, [R224] ;  /* 0x00000000e0c4783b */ /* 0x000f2e0000000200 */
[C---:B--2---:R-:W-:Y:S08]  /*dd10*/  HMMA.16816.F32 R36, R200.reuse, R188, R36 ;  /* 0x000000bcc824723c */ /* 0x044ff00000001824 */
[C---:B------:R-:W-:Y:S01]  /*dd20*/  HMMA.16816.F32 R40, R200.reuse, R190, R40 ;  /* 0x000000bec828723c */ /* 0x040fe20000001828 */
[----:B------:R-:W-:Y:S07]  /*dd30*/  LDSM.16.M88.4 R188, [R242+0x8000] ;  /* 0x00800000f2bc783b */ /* 0x000fee0000000200 */
[C---:B-----5:R-:W-:Y:S08]  /*dd40*/  HMMA.16816.F32 R44, R200.reuse, R204, R44 ;  /* 0x000000ccc82c723c */ /* 0x060ff0000000182c */
[----:B------:R-:W-:Y:S01]  /*dd50*/  HMMA.16816.F32 R48, R200, R206, R48 ;  /* 0x000000cec830723c */ /* 0x000fe20000001830 */
[----:B------:R-:W2:Y:S05]  /*dd60*/  LDSM.16.M88.4 R200, [R231+0x6000] ;  /* 0x00600000e7c8783b */ /* 0x000eaa0000000200 */
[----:B------:R-:W5:Y:S02]  /*dd70*/  LDSM.16.M88.4 R204, [R231+0x6800] ;  /* 0x00680000e7cc783b */ /* 0x000f640000000200 */
[C---:B------:R-:W-:Y:S08]  /*dd80*/  HMMA.16816.F32 R4, R208.reuse, R212, R4 ;  /* 0x000000d4d004723c */ /* 0x040ff00000001804 */
[C---:B------:R-:W-:Y:S01]  /*dd90*/  HMMA.16816.F32 R8, R208.reuse, R214, R8 ;  /* 0x000000d6d008723c */ /* 0x040fe20000001808 */
[----:B------:R-:W-:Y:S07]  /*dda0*/  LDSM.16.M88.4 R212, [R231+0x8000] ;  /* 0x00800000e7d4783b */ /* 0x000fee0000000200 */
[C---:B------:R-:W-:Y:S08]  /*ddb0*/  HMMA.16816.F32 R12, R208.reuse, R216, R12 ;  /* 0x000000d8d00c723c */ /* 0x040ff0000000180c */
[C---:B------:R-:W-:Y:S01]  /*ddc0*/  HMMA.16816.F32 R16, R208.reuse, R218, R16 ;  /* 0x000000dad010723c */ /* 0x040fe20000001810 */
[----:B------:R-:W-:Y:S07]  /*ddd0*/  LDSM.16.M88.4 R216, [R230+-0x3000] ;  /* 0xffd00000e6d8783b */ /* 0x000fee0000000200 */
        /* <DEDUP_REMOVED lines=8> */
[----:B------:R-:W-:Y:S07]  /*de60*/  LDSM.16.M88.4 R220, [R230+-0x2800] ;  /* 0xffd80000e6dc783b */ /* 0x000fee0000000200 */
[C---:B----4-:R-:W-:Y:S08]  /*de70*/  HMMA.16816.F32 R44, R208.reuse, R196, R44 ;  /* 0x000000c4d02c723c */ /* 0x050ff0000000182c */
[----:B------:R-:W-:Y:S01]  /*de80*/  HMMA.16816.F32 R48, R208, R198, R48 ;  /* 0x000000c6d030723c */ /* 0x000fe20000001830 */
[----:B------:R-:W4:Y:S05]  /*de90*/  LDSM.16.M88.4 R196, [R231+0x8800] ;  /* 0x00880000e7c4783b */ /* 0x000f2a0000000200 */
[----:B------:R-:W1:Y:S02]  /*dea0*/  LDSM.16.M88.4 R208, [R241+0x8000] ;  /* 0x00800000f1d0783b */ /* 0x000e640000000200 */
[C---:B--2---:R-:W-:Y:S08]  /*deb0*/  HMMA.16816.F32 R4, R188.reuse, R200, R4 ;  /* 0x000000c8bc04723c */ /* 0x044ff00000001804 */
[C---:B------:R-:W-:Y:S01]  /*dec0*/  HMMA.16816.F32 R8, R188.reuse, R202, R8 ;  /* 0x000000cabc08723c */ /* 0x040fe20000001808 */
[----:B------:R-:W2:Y:S07]  /*ded0*/  LDSM.16.M88.4 R200, [R230+-0x2000] ;  /* 0xffe00000e6c8783b */ /* 0x000eae0000000200 */
[C---:B-----5:R-:W-:Y:S08]  /*dee0*/  HMMA.16816.F32 R12, R188.reuse, R204, R12 ;  /* 0x000000ccbc0c723c */ /* 0x060ff0000000180c */
[C---:B------:R-:W-:Y:S01]  /*def0*/  HMMA.16816.F32 R16, R188.reuse, R206, R16 ;  /* 0x000000cebc10723c */ /* 0x040fe20000001810 */
[----:B------:R-:W-:Y:S07]  /*df00*/  LDSM.16.M88.4 R204, [R229+0x9000] ;  /* 0x00900000e5cc783b */ /* 0x000fee0000000200 */
[C---:B---3--:R-:W-:Y:S08]  /*df10*/  HMMA.16816.F32 R20, R188.reuse, R184, R20 ;  /* 0x000000b8bc14723c */ /* 0x048ff00000001814 */
[C---:B------:R-:W-:Y:S01]  /*df20*/  HMMA.16816.F32 R24, R188.reuse, R186, R24 ;  /* 0x000000babc18723c */ /* 0x040fe20000001818 */
[----:B------:R-:W3:Y:S07]  /*df30*/  LDSM.16.M88.4 R184, [R230+-0x1800] ;  /* 0xffe80000e6b8783b */ /* 0x000eee0000000200 */
[C---:B-1----:R-:W-:Y:S08]  /*df40*/  HMMA.16816.F32 R28, R188.reuse, R192, R28 ;  /* 0x000000c0bc1c723c */ /* 0x042ff0000000181c */
[C---:B------:R-:W-:Y:S01]  /*df50*/  HMMA.16816.F32 R32, R188.reuse, R194, R32 ;  /* 0x000000c2bc20723c */ /* 0x040fe20000001820 */
[----:B------:R-:W-:Y:S07]  /*df60*/  LDSM.16.M88.4 R192, [R230+-0x800] ;  /* 0xfff80000e6c0783b */ /* 0x000fee0000000200 */
[C---:B------:R-:W-:Y:S08]  /*df70*/  HMMA.16816.F32 R36, R188.reuse, R212, R36 ;  /* 0x000000d4bc24723c */ /* 0x040ff00000001824 */
[C---:B------:R-:W-:Y:S01]  /*df80*/  HMMA.16816.F32 R40, R188.reuse, R214, R40 ;  /* 0x000000d6bc28723c */ /* 0x040fe20000001828 */
[----:B------:R-:W-:Y:S07]  /*df90*/  LDSM.16.M88.4 R212, [R229+0x9800] ;  /* 0x00980000e5d4783b */ /* 0x000fee0000000200 */
[C---:B----4-:R-:W-:Y:S08]  /*dfa0*/  HMMA.16816.F32 R44, R188.reuse, R196, R44 ;  /* 0x000000c4bc2c723c */ /* 0x050ff0000000182c */
[----:B------:R-:W-:Y:S01]  /*dfb0*/  HMMA.16816.F32 R48, R188, R198, R48 ;  /* 0x000000c6bc30723c */ /* 0x000fe20000001830 */
[----:B------:R-:W1:Y:S05]  /*dfc0*/  LDSM.16.M88.4 R188, [R230+-0x1000] ;  /* 0xfff00000e6bc783b */ /* 0x000e6a0000000200 */
[----:B------:R-:W4:Y:S02]  /*dfd0*/  LDSM.16.M88.4 R196, [R239+0xc000] ;  /* 0x00c00000efc4783b */ /* 0x000f240000000200 */
        /* <DEDUP_REMOVED lines=17> */
[----:B------:R-:W1:Y:S05]  /*e0f0*/  LDSM.16.M88.4 R192, [R225] ;  /* 0x00000000e1c0783b */ /* 0x000e6a0000000200 */
[----:B------:R-:W-:Y:S02]  /*e100*/  LDSM.16.M88.4 R208, [R236] ;  /* 0x00000000ecd0783b */ /* 0x000fe40000000200 */
[C---:B----4-:R-:W-:Y:S08]  /*e110*/  HMMA.16816.F32 R4, R196.reuse, R204, R4 ;  /* 0x000000ccc404723c */ /* 0x050ff00000001804 */
[C---:B------:R-:W-:Y:S01]  /*e120*/  HMMA.16816.F32 R8, R196.reuse, R206, R8 ;  /* 0x000000cec408723c */ /* 0x040fe20000001808 */
[----:B------:R-:W-:Y:S07]  /*e130*/  LDSM.16.M88.4 R204, [R227] ;  /* 0x00000000e3cc783b */ /* 0x000fee0000000200 */
[C---:B------:R-:W-:Y:S08]  /*e140*/  HMMA.16816.F32 R12, R196.reuse, R212, R12 ;  /* 0x000000d4c40c723c */ /* 0x040ff0000000180c */
[C---:B------:R-:W-:Y:S01]  /*e150*/  HMMA.16816.F32 R16, R196.reuse, R214, R16 ;  /* 0x000000d6c410723c */ /* 0x040fe20000001810 */
[----:B------:R-:W-:Y:S07]  /*e160*/  LDSM.16.M88.4 R212, [R237] ;  /* 0x00000000edd4783b */ /* 0x000fee0000000200 */
[C---:B--2---:R-:W-:Y:S08]  /*e170*/  HMMA.16816.F32 R20, R196.reuse, R200, R20 ;  /* 0x000000c8c414723c */ /* 0x044ff00000001814 */
[C---:B------:R-:W-:Y:S01]  /*e180*/  HMMA.16816.F32 R24, R196.reuse, R202, R24 ;  /* 0x000000cac418723c */ /* 0x040fe20000001818 */
[----:B------:R-:W2:Y:S05]  /*e190*/  LDSM.16.M88.4 R200, [R226] ;  /* 0x00000000e2c8783b */ /* 0x000eaa0000000200 */
[----:B------:R-:W-:Y:S02]  /*e1a0*/  LDSM.16.M88.4 R224, [R231+0x9000] ;  /* 0x00900000e7e0783b */ /* 0x000fe40000000200 */
[C---:B------:R-:W-:Y:S08]  /*e1b0*/  HMMA.16816.F32 R28, R196.reuse, R216, R28 ;  /* 0x000000d8c41c723c */ /* 0x040ff0000000181c */
[C---:B------:R-:W-:Y:S01]  /*e1c0*/  HMMA.16816.F32 R32, R196.reuse, R218, R32 ;  /* 0x000000dac420723c */ /* 0x040fe20000001820 */
[----:B------:R-:W4:Y:S07]  /*e1d0*/  LDSM.16.M88.4 R216, [R238] ;  /* 0x00000000eed8783b */ /* 0x000f2e0000000200 */
[C---:B------:R-:W-:Y:S08]  /*e1e0*/  HMMA.16816.F32 R36, R196.reuse, R220, R36 ;  /* 0x000000dcc424723c */ /* 0x040ff00000001824 */
[C---:B------:R-:W-:Y:S01]  /*e1f0*/  HMMA.16816.F32 R40, R196.reuse, R222, R40 ;  /* 0x000000dec428723c */ /* 0x040fe20000001828 */
[----:B------:R-:W5:Y:S07]  /*e200*/  LDSM.16.M88.4 R220, [R242+0xc000] ;  /* 0x00c00000f2dc783b */ /* 0x000f6e0000000200 */
[C---:B---3--:R-:W-:Y:S08]  /*e210*/  HMMA.16816.F32 R44, R196.reuse, R184, R44 ;  /* 0x000000b8c42c723c */ /* 0x048ff0000000182c */
[----:B------:R-:W-:Y:S01]  /*e220*/  HMMA.16816.F32 R48, R196, R186, R48 ;  /* 0x000000bac430723c */ /* 0x000fe20000001830 */
[----:B------:R-:W3:Y:S05]  /*e230*/  LDSM.16.M88.4 R184, [R231+0x9800] ;  /* 0x00980000e7b8783b */ /* 0x000eea0000000200 */
[----:B------:R-:W3:Y:S02]  /*e240*/  LDSM.16.M88.4 R196, [R231+0xa000] ;  /* 0x00a00000e7c4783b */ /* 0x000ee40000000200 */
        /* <DEDUP_REMOVED lines=17> */
[----:B------:R-:W-:Y:S05]  /*e360*/  LDSM.16.M88.4 R188, [R230] ;  /* 0x00000000e6bc783b */ /* 0x000fea0000000200 */
[----:B------:R-:W-:Y:S02]  /*e370*/  LDSM.16.M88.4 R216, [R230+0x1800] ;  /* 0x00180000e6d8783b */ /* 0x000fe40000000200 */
[C---:B-----5:R-:W-:Y:S08]  /*e380*/  HMMA.16816.F32 R4, R220.reuse, R224, R4 ;  /* 0x000000e0dc04723c */ /* 0x060ff00000001804 */
[C---:B------:R-:W-:Y:S01]  /*e390*/  HMMA.16816.F32 R8, R220.reuse, R226, R8 ;  /* 0x000000e2dc08723c */ /* 0x040fe20000001808 */
[----:B------:R-:W-:Y:S07]  /*e3a0*/  LDSM.16.M88.4 R224, [R230+0x2000] ;  /* 0x00200000e6e0783b */ /* 0x000fee0000000200 */
[C---:B---3--:R-:W-:Y:S08]  /*e3b0*/  HMMA.16816.F32 R12, R220.reuse, R184, R12 ;  /* 0x000000b8dc0c723c */ /* 0x048ff0000000180c */
[C---:B------:R-:W-:Y:S01]  /*e3c0*/  HMMA.16816.F32 R16, R220.reuse, R186, R16 ;  /* 0x000000badc10723c */ /* 0x040fe20000001810 */
[----:B------:R-:W3:Y:S07]  /*e3d0*/  LDSM.16.M88.4 R184, [R241+0xc000] ;  /* 0x00c00000f1b8783b */ /* 0x000eee0000000200 */
[C---:B------:R-:W-:Y:S08]  /*e3e0*/  HMMA.16816.F32 R20, R220.reuse, R196, R20 ;  /* 0x000000c4dc14723c */ /* 0x040ff00000001814 */
[C---:B------:R-:W-:Y:S01]  /*e3f0*/  HMMA.16816.F32 R24, R220.reuse, R198, R24 ;  /* 0x000000c6dc18723c */ /* 0x040fe20000001818 */
[----:B------:R-:W4:Y:S01]  /*e400*/  LDSM.16.M88.4 R196, [R230+0x2800] ;  /* 0x00280000e6c4783b */ /* 0x000f220000000200 */
[----:B------:R-:W-:Y:S04]  /*e410*/  DEPBAR.LE SB0, 0x0 ;  /* 0x000080000000791a */ /* 0x000fe80000000000 */
[----:B------:R-:W-:Y:S02]  /*e420*/  BAR.SYNC.DEFER_BLOCKING 0x0 ;  /* 0x0000000000007b1d */ /* 0x000fe40000010000 */
        /* <DEDUP_REMOVED lines=25> */
[----:B------:R-:W-:Y:S01]  /*e5c0*/  IMAD.MOV.U32 R246, RZ, RZ, RZ ;  /* 0x000000fffff67224 */ /* 0x000fe200078e00ff */
[----:B------:R-:W-:Y:S01]  /*e5d0*/  SHF.R.S32.HI R185, RZ, 0x1f, R245 ;  /* 0x0000001fffb97819 */ /* 0x000fe200000114f5 */
[----:B------:R-:W-:Y:S01]  /*e5e0*/  IMAD.SHL.U32 R196, R249, 0x2, RZ ;  /* 0x00000002f9c47824 */ /* 0x000fe200078e00ff */
[----:B------:R-:W-:Y:S01]  /*e5f0*/  ISETP.NE.AND P2, PT, R0, 0x1, PT ;  /* 0x000000010000780c */ /* 0x000fe20003f45270 */
[----:B------:R-:W-:Y:S01]  /*e600*/  IMAD.SHL.U32 R195, R251, 0x2, RZ ;  /* 0x00000002fbc37824 */ /* 0x000fe200078e00ff */
[C---:B------:R-:W-:Y:S01]  /*e610*/  SHF.L.U64.HI R186, R252.reuse, 0x1, R186 ;  /* 0x00000001fcba7819 */ /* 0x040fe200000102ba */
[----:B------:R-:W-:Y:S01]  /*e620*/  IMAD.SHL.U32 R194, R252, 0x2, RZ ;  /* 0x00000002fcc27824 */ /* 0x000fe200078e00ff */
[C---:B------:R-:W-:Y:S01]  /*e630*/  SHF.L.U64.HI R185, R245.reuse, 0x1, R185 ;  /* 0x00000001f5b97819 */ /* 0x040fe200000102b9 */
[----:B------:R-:W-:Y:S01]  /*e640*/  IMAD.SHL.U32 R189, R245, 0x2, RZ ;  /* 0x00000002f5bd7824 */ /* 0x000fe200078e00ff */
[----:B------:R-:W3:Y:S04]  /*e650*/  LDL R3, [R1+0x10] ;  /* 0x0000100001037983 */ /* 0x000ee80000100800 */
[----:B------:R-:W4:Y:S06]  /*e660*/  LDL.64 R172, [R1+0x28] ;  /* 0x0000280001ac7983 */ /* 0x000f2c0000100a00 */
        /* <DEDUP_REMOVED lines=15> */
[----:B------:R-:W-:Y:S01]  /*e760*/  SHF.R.S32.HI R250, RZ, 0x1f, R250 ;  /* 0x0000001ffffa7819 */ /* 0x000fe200000114fa */
[----:B------:R-:W-:Y:S01]  /*e770*/  IMAD.WIDE.U32 R2, R248, c[0x0][0x1e0], RZ ;  /* 0x00007800f8027a25 */ /* 0x000fe200078e00ff */
[----:B------:R-:W-:Y:S01]  /*e780*/  SHF.R.S32.HI R0, RZ, 0x1f, R248 ;  /* 0x0000001fff007819 */ /* 0x000fe200000114f8 */
[----:B------:R-:W2:Y:S01]  /*e790*/  @!P6 LDG.E R246, [R172.64] ;  /* 0x00000006acf6e981 */ /* 0x000ea2000c1e1900 */
[----:B------:R-:W-:Y:S03]  /*e7a0*/  SHF.L.U64.HI R188, R249, 0x1, R250 ;  /* 0x00000001f9bc7819 */ /* 0x000fe600000102fa */
        /* <DEDUP_REMOVED lines=13> */
.L_x_3311:
[----:B------:R-:W-:-:S05]  /*e880*/  BRA.DIV ~URZ, `(.L_x_3259) ;  /* 0x000080627f007947 */ /* 0x000fca000b800000 */
[----:B------:R-:W3:Y:S01]  /*e890*/  SHFL.IDX PT, R0, R184, RZ, 0x181f ;  /* 0x00181fffb8007589 */ /* 0x000ee200000e0000 */
[C---:B------:R-:W-:Y:S02]  /*e8a0*/  IADD3 R190, -R244.reuse, 0x10, RZ ;  /* 0x00000010f4be7810 */ /* 0x040fe40007ffe1ff */
[----:B------:R-:W-:Y:S02]  /*e8b0*/  ISETP.NE.U32.AND P2, PT, R244, RZ, PT ;  /* 0x000000fff400720c */ /* 0x000fe40003f45070 */
[----:B------:R-:W-:Y:S04]  /*e8c0*/  LOP3.LUT R190, R190, 0xf, RZ, 0xc0, !PT ;  /* 0x0000000fbebe7812 */ /* 0x000fe800078ec0ff */
[----:B---3--:R-:W-:Y:S04]  /*e8d0*/  IADD3 R2, P1, P0, R190, R0, R189 ;  /* 0x00000000be027210 */ /* 0x008fe8000783e0bd */
[----:B--2---:R-:W-:Y:S02]  /*e8e0*/  IADD3.X R3, RZ, R172, R185, P1, P0 ;  /* 0x000000acff037210 */ /* 0x004fe40000fe04b9 */
[----:B------:R-:W-:Y:S03]  /*e8f0*/  IADD3 R192, P0, R0, R194, RZ ;  /* 0x000000c200c07210 */ /* 0x000fe60007f1e0ff */
[----:B------:R-:W-:Y:S01]  /*e900*/  @!PT LDS RZ, [RZ] ;  /* 0x00000000fffff984 */ /* 0x000fe20000000800 */
[----:B------:R-:W-:Y:S01]  /*e910*/  @!PT LDS RZ, [RZ] ;  /* 0x00000000fffff984 */ /* 0x000fe20000000800 */
[----:B------:R2:W-:Y:S02]  /*e920*/  LDGSTS.E.BYPASS.LTC128B.128.ZFILL [R243+0xc100], [R2.64], P2 ;  /* 0x0c10000002f37fae */ /* 0x0005e40009141d46 */
[----:B------:R-:W-:Y:S05]  /*e930*/  IMAD.X R193, R172, 0x1, R186, P0 ;  /* 0x00000001acc17824 */ /* 0x000fea00000e06ba */
[----:B------:R3:W-:Y:S01]  /*e940*/  LDGSTS.E.BYPASS.LTC128B.128 [R243+0xf100], [R192.64], !P5 ;  /* 0x0f100000c0f37fae */ /* 0x0007e2000e901d46 */
[-C--:B--2---:R-:W-:Y:S05]  /*e950*/  IADD3 R2, P0, R0, R195.reuse, RZ ;  /* 0x000000c300027210 */ /* 0x084fea0007f1e0ff */
[----:B------:R-:W-:Y:S05]  /*e960*/  IMAD.X R3, R172, 0x1, R187, P0 ;  /* 0x00000001ac037824 */ /* 0x000fea00000e06bb */
[----:B------:R2:W-:Y:S02]  /*e970*/  LDGSTS.E.BYPASS.LTC128B.128 [R243+0x12100], [R2.64], !P4 ;  /* 0x1210000002f37fae */ /* 0x0005e4000e101d46 */
[----:B--2---:R-:W-:Y:S02]  /*e980*/  IADD3 R2, P0, R0, R196, RZ ;  /* 0x000000c400027210 */ /* 0x004fe40007f1e0ff */
[----:B------:R-:W2:Y:S03]  /*e990*/  SHFL.IDX PT, R0, R184, 0x1, 0x181f ;  /* 0x00381f00b8007f89 */ /* 0x000ea600000e0000 */
[----:B------:R-:W-:Y:S02]  /*e9a0*/  IMAD.X R3, R172, 0x1, R188, P0 ;  /* 0x00000001ac037824 */ /* 0x000fe400000e06bc */
[----:B------:R-:W-:Y:S04]  /*e9b0*/  SHFL.IDX PT, R172, R173, 0x2, 0x181f ;  /* 0x00581f00adac7f89 */ /* 0x000fe800000e0000 */
[----:B------:R4:W-:Y:S01]  /*e9c0*/  LDGSTS.E.BYPASS.LTC128B.128 [R243+0x15100], [R2.64], !P3 ;  /* 0x1510000002f37fae */ /* 0x0009e2000d901d46 */
[----:B--2---:R-:W-:Y:S03]  /*e9d0*/  IADD3 R190, P1, P0, R190, R0, R189 ;  /* 0x00000000bebe7210 */ /* 0x004fe6000783e0bd */
[----:B----4-:R-:W2:Y:S02]  /*e9e0*/  SHFL.IDX PT, R2, R173, 0x1, 0x181f ;  /* 0x00381f00ad027f89 */ /* 0x010ea400000e0000 */
[----:B--2---:R-:W-:Y:S05]  /*e9f0*/  IADD3.X R191, RZ, R2, R185, P1, P0 ;  /* 0x00000002ffbf7210 */ /* 0x004fea0000fe04b9 */
[----:B------:R2:W-:Y:S02]  /*ea00*/  LDGSTS.E.BYPASS.LTC128B.128.ZFILL [R243+0xd100], [R190.64], P2 ;  /* 0x0d100000bef37fae */ /* 0x0005e40009141d46 */
[----:B--2---:R-:W-:Y:S05]  /*ea10*/  IADD3 R190, P0, R0, R194, RZ ;  /* 0x000000c200be7210 */ /* 0x004fea0007f1e0ff */
[----:B------:R-:W-:Y:S05]  /*ea20*/  IMAD.X R191, R2, 0x1, R186, P0 ;  /* 0x0000000102bf7824 */ /* 0x000fea00000e06ba */
[----:B------:R2:W-:Y:S02]  /*ea30*/  LDGSTS.E.BYPASS.LTC128B.128 [R243+0x10100], [R190.64], !P5 ;  /* 0x10100000bef37fae */ /* 0x0005e4000e901d46 */
[----:B--2---:R-:W-:Y:S05]  /*ea40*/  IADD3 R190, P0, R0, R195, RZ ;  /* 0x000000c300be7210 */ /* 0x004fea0007f1e0ff */
[----:B------:R-:W-:Y:S01]  /*ea50*/  IMAD.X R191, R2, 0x1, R187, P0 ;  /* 0x0000000102bf7824 */ /* 0x000fe200000e06bb */
[----:B---3--:R-:W-:Y:S02]  /*ea60*/  IADD3 R192, P0, R0, R196, RZ ;  /* 0x000000c400c07210 */ /* 0x008fe40007f1e0ff */
[----:B------:R2:W3:Y:S03]  /*ea70*/  SHFL.IDX PT, R0, R184, 0x2, 0x181f ;  /* 0x00581f00b8007f89 */ /* 0x0004e600000e0000 */
[----:B------:R-:W-:Y:S01]  /*ea80*/  IMAD.X R193, R2, 0x1, R188, P0 ;  /* 0x0000000102c17824 */ /* 0x000fe200000e06bc */
[----:B------:R2:W-:Y:S04]  /*ea90*/  LDGSTS.E.BYPASS.LTC128B.128 [R243+0x13100], [R190.64], !P4 ;  /* 0x13100000bef37fae */ /* 0x0005e8000e101d46 */
[----:B------:R2:W-:Y:S03]  /*eaa0*/  LDGSTS.E.BYPASS.LTC128B.128 [R243+0x16100], [R192.64], !P3 ;  /* 0x16100000c0f37fae */ /* 0x0005e6000d901d46 */
.L_x_3312:
[C---:B--2---:R-:W-:Y:S02]  /*eab0*/  IADD3 R192, -R244.reuse, 0x10, RZ ;  /* 0x00000010f4c07810 */ /* 0x044fe40007ffe1ff */
[----:B------:R-:W-:Y:S02]  /*eac0*/  ISETP.NE.U32.AND P2, PT, R244, RZ, PT ;  /* 0x000000fff400720c */ /* 0x000fe40003f45070 */
[----:B------:R-:W-:Y:S04]  /*ead0*/  LOP3.LUT R192, R192, 0xf, RZ, 0xc0, !PT ;  /* 0x0000000fc0c07812 */ /* 0x000fe800078ec0ff */
[----:B---3--:R-:W-:Y:S04]  /*eae0*/  IADD3 R192, P1, P0, R192, R0, R189 ;  /* 0x00000000c0c07210 */ /* 0x008fe8000783e0bd */
        /* <DEDUP_REMOVED lines=14> */
.L_x_3257:
[----:B------:R-:W-:Y:S05]  /*ebd0*/  BSYNC B0 ;  /* 0x0000000000007941 */ /* 0x000fea0003800000 */
.L_x_3256:
        /* <DEDUP_REMOVED lines=50> */
[----:B-1----:R-:W1:Y:S04]  /*ef00*/  SHFL.BFLY PT, R173, R172, 0x2, 0x1f ;  /* 0x0c401f00acad7f89 */ /* 0x002e6800000e0000 */
[----:B------:R-:W2:Y:S01]  /*ef10*/  SHFL.BFLY PT, R0, R184, 0x2, 0x1f ;  /* 0x0c401f00b8007f89 */ /* 0x000ea200000e0000 */
[----:B-1----:R-:W-:Y:S02]  /*ef20*/  FMNMX.FTZ R173, R172, R173, !PT ;  /* 0x000000adacad7209 */ /* 0x002fe40007810000 */
[----:B--2---:R-:W-:Y:S03]  /*ef30*/  FMNMX.FTZ R172, R184, R0, !PT ;  /* 0x00000000b8ac7209 */ /* 0x004fe60007810000 */
[----:B------:R-:W1:Y:S04]  /*ef40*/  SHFL.BFLY PT, R2, R173, 0x1, 0x1f ;  /* 0x0c201f00ad027f89 */ /* 0x000e6800000e0000 */
[----:B------:R2:W3:Y:S01]  /*ef50*/  SHFL.BFLY PT, R0, R172, 0x1, 0x1f ;  /* 0x0c201f00ac007f89 */ /* 0x0004e200000e0000 */
[----:B-1----:R-:W-:Y:S04]  /*ef60*/  FMNMX.FTZ R173, R173, R2, !PT ;  /* 0x00000002adad7209 */ /* 0x002fe80007810000 */
.L_x_3313:
[----:B---3--:R-:W-:Y:S01]  /*ef70*/  FMNMX.FTZ R3, R0, R172, !PT ;  /* 0x000000ac00037209 */ /* 0x008fe20007810000 */
[C---:B------:R-:W-:Y:S01]  /*ef80*/  FADD.FTZ R2, -R173.reuse, R174 ;  /* 0x000000aead027221 */ /* 0x040fe20000010100 */
[----:B------:R-:W-:Y:S01]  /*ef90*/  WARPSYNC 0xffffffff ;  /* 0xffffffff00007948 */ /* 0x000fe20003800000 */
[----:B------:R-:W-:Y:S01]  /*efa0*/  FMUL.FTZ R174, R173, c[0x0][0x2d0] ;  /* 0x0000b400adae7a20 */ /* 0x000fe20000410000 */
[----:B------:R-:W1:Y:S01]  /*efb0*/  LDSM.16.MT88.4 R188, [R232] ;  /* 0x00000000e8bc783b */ /* 0x000e620000004200 */
[----:B------:R-:W-:Y:S01]  /*efc0*/  FADD.FTZ R0, -R3, R175 ;  /* 0x000000af03007221 */ /* 0x000fe20000010100 */
[----:B------:R-:W-:Y:S01]  /*efd0*/  ISETP.GT.AND P0, PT, R247, RZ, PT ;  /* 0x000000fff700720c */ /* 0x000fe20003f04270 */
[----:B------:R-:W-:Y:S02]  /*efe0*/  FMUL.FTZ R175, R3, c[0x0][0x2d0] ;  /* 0x0000b40003af7a20 */ /* 0x000fe40000410000 */
[----:B------:R-:W-:Y:S02]  /*eff0*/  FMUL.FTZ R2, R2, c[0x0][0x2d0] ;  /* 0x0000b40002027a20 */ /* 0x000fe40000410000 */
[----:B------:R-:W-:Y:S01]  /*f000*/  FMUL.FTZ R0, R0, c[0x0][0x2d0] ;  /* 0x0000b40000007a20 */ /* 0x000fe20000410000 */
[----:B------:R-:W3:Y:S01]  /*f010*/  LDL.LU R199, [R1+0x4] ;  /* 0x0000040001c77983 */ /* 0x000ee20000300800 */
[--C-:B------:R-:W-:Y:S02]  /*f020*/  FFMA.FTZ R4, R4, c[0x0][0x2d0], -R174.reuse ;  /* 0x0000b40004047a23 */ /* 0x100fe400000108ae */
[--C-:B------:R-:W-:Y:S01]  /*f030*/  FFMA.FTZ R5, R5, c[0x0][0x2d0], -R174.reuse ;  /* 0x0000b40005057a23 */ /* 0x100fe200000108ae */
[----:B------:R-:W4:Y:S01]  /*f040*/  MUFU.EX2 R2, R2 ;  /* 0x0000000200027308 */ /* 0x000f220000000800 */
[--C-:B------:R-:W-:Y:S01]  /*f050*/  FFMA.FTZ R6, R6, c[0x0][0x2d0], -R175.reuse ;  /* 0x0000b40006067a23 */ /* 0x100fe200000108af */
[----:B------:R-:W5:Y:S01]  /*f060*/  LDL.LU R197, [R1+0x8] ;  /* 0x0000080001c57983 */ /* 0x000f620000300800 */
        /* <DEDUP_REMOVED lines=22> */
[----:B--2---:R-:W-:Y:S01]  /*f1d0*/  MUFU.EX2 R172, R6 ;  /* 0x0000000600ac7308 */ /* 0x004fe20000000800 */
        /* <DEDUP_REMOVED lines=27> */
[--C-:B------:R-:W-:Y:S02]  /*f390*/  FFMA.FTZ R46, R46, c[0x0][0x2d0], -R175.reuse ;  /* 0x0000b4002e2e7a23 */ /* 0x100fe400000108af */
[--C-:B------:R-:W-:Y:S01]  /*f3a0*/  FFMA.FTZ R47, R47, c[0x0][0x2d0], -R175.reuse ;  /* 0x0000b4002f2f7a23 */ /* 0x100fe200000108af */
[----:B------:R-:W1:Y:S01]  /*f3b0*/  MUFU.EX2 R203, R11 ;  /* 0x0000000b00cb7308 */ /* 0x000e620000000800 */
[----:B------:R-:W-:Y:S01]  /*f3c0*/  FFMA.FTZ R50, R50, c[0x0][0x2d0], -R175 ;  /* 0x0000b40032327a23 */ /* 0x000fe200000108af */
[----:B------:R-:W-:Y:S08]  /*f3d0*/  MOV R175, R3 ;  /* 0x0000000300af7202 */ /* 0x000ff00000000f00 */
[----:B------:R-:W-:Y:S10]  /*f3e0*/  MUFU.EX2 R212, R16 ;  /* 0x0000001000d47308 */ /* 0x000ff40000000800 */
[----:B------:R-:W1:Y:S10]  /*f3f0*/  MUFU.EX2 R213, R17 ;  /* 0x0000001100d57308 */ /* 0x000e740000000800 */
[----:B------:R-:W-:Y:S10]  /*f400*/  MUFU.EX2 R210, R18 ;  /* 0x0000001200d27308 */ /* 0x000ff40000000800 */
[----:B------:R1:W-:Y:S10]  /*f410*/  MUFU.EX2 R211, R19 ;  /* 0x0000001300d37308 */ /* 0x0003f40000000800 */
[----:B------:R-:W-:Y:S10]  /*f420*/  MUFU.EX2 R208, R21 ;  /* 0x0000001500d07308 */ /* 0x000ff40000000800 */
[----:B------:R-:W-:Y:S01]  /*f430*/  MUFU.EX2 R206, R23 ;  /* 0x0000001700ce7308 */ /* 0x000fe20000000800 */
[----:B-1----:R-:W-:Y:S09]  /*f440*/  LDSM.16.MT88.4 R16, [R235+0x800] ;  /* 0x00080000eb10783b */ /* 0x002ff20000004200 */
[----:B------:R-:W-:Y:S10]  /*f450*/  MUFU.EX2 R207, R24 ;  /* 0x0000001800cf7308 */ /* 0x000ff40000000800 */
[----:B------:R-:W-:Y:S10]  /*f460*/  MUFU.EX2 R209, R25 ;  /* 0x0000001900d17308 */ /* 0x000ff40000000800 */
[----:B------:R-:W-:Y:S10]  /*f470*/  MUFU.EX2 R205, R26 ;  /* 0x0000001a00cd7308 */ /* 0x000ff40000000800 */
[----:B------:R1:W-:Y:S10]  /*f480*/  MUFU.EX2 R204, R27 ;  /* 0x0000001b00cc7308 */ /* 0x0003f40000000800 */
[----:B------:R2:W-:Y:S10]  /*f490*/  MUFU.EX2 R198, R14 ;  /* 0x0000000e00c67308 */ /* 0x0005f40000000800 */
[----:B------:R-:W-:Y:S01]  /*f4a0*/  MUFU.EX2 R174, R174 ;  /* 0x000000ae00ae7308 */ /* 0x000fe20000000800 */
[----:B-1----:R-:W-:Y:S09]  /*f4b0*/  LDSM.16.MT88.4 R24, [R235+0x1000] ;  /* 0x00100000eb18783b */ /* 0x002ff20000004200 */
[----:B------:R-:W-:Y:S10]  /*f4c0*/  MUFU.EX2 R51, R51 ;  /* 0x0000003300337308 */ /* 0x000ff40000000800 */
[----:B------:R-:W-:Y:S10]  /*f4d0*/  MUFU.EX2 R200, R13 ;  /* 0x0000000d00c87308 */ /* 0x000ff40000000800 */
[----:B------:R-:W1:Y:S10]  /*f4e0*/  MUFU.EX2 R196, R15 ;  /* 0x0000000f00c47308 */ /* 0x000e740000000800 */
[----:B------:R-:W-:Y:S10]  /*f4f0*/  MUFU.EX2 R49, R41 ;  /* 0x0000002900317308 */ /* 0x000ff40000000800 */
[----:B------:R-:W-:Y:S10]  /*f500*/  MUFU.EX2 R41, R38 ;  /* 0x0000002600297308 */ /* 0x000ff40000000800 */
[----:B------:R-:W-:Y:S10]  /*f510*/  MUFU.EX2 R42, R42 ;  /* 0x0000002a002a7308 */ /* 0x000ff40000000800 */
[----:B------:R-:W-:Y:S10]  /*f520*/  MUFU.EX2 R43, R43 ;  /* 0x0000002b002b7308 */ /* 0x000ff40000000800 */
[----:B------:R-:W-:Y:S10]  /*f530*/  MUFU.EX2 R38, R45 ;  /* 0x0000002d00267308 */ /* 0x000ff40000000800 */
[----:B------:R-:W-:Y:S10]  /*f540*/  MUFU.EX2 R46, R46 ;  /* 0x0000002e002e7308 */ /* 0x000ff40000000800 */
[----:B------:R-:W-:Y:S10]  /*f550*/  MUFU.EX2 R47, R47 ;  /* 0x0000002f002f7308 */ /* 0x000ff40000000800 */
[----:B------:R-:W-:Y:S01]  /*f560*/  MUFU.EX2 R50, R50 ;  /* 0x0000003200327308 */ /* 0x000fe20000000800 */
[C---:B----4-:R-:W-:Y:S01]  /*f570*/  FMUL.FTZ R4, R2.reuse, R176 ;  /* 0x000000b002047220 */ /* 0x050fe20000410000 */
[----:B------:R-:W-:Y:S01]  /*f580*/  F2FP.PACK_AB R184, R193, R192 ;  /* 0x000000c0c1b8723e */ /* 0x000fe200000000ff */
[----:B------:R-:W-:Y:S01]  /*f590*/  FMUL.FTZ R5, R2, R177 ;  /* 0x000000b102057220 */ /* 0x000fe20000410000 */
[----:B--2---:R-:W-:Y:S01]  /*f5a0*/  F2FP.PACK_AB R186, R202, R195 ;  /* 0x000000c3caba723e */ /* 0x004fe200000000ff */
[----:B------:R-:W-:Y:S01]  /*f5b0*/  FMUL.FTZ R6, R0, R178 ;  /* 0x000000b200067220 */ /* 0x000fe20000410000 */
[----:B------:R-:W-:Y:S01]  /*f5c0*/  F2FP.PACK_AB R185, R194, R172 ;  /* 0x000000acc2b9723e */ /* 0x000fe200000000ff */
[----:B------:R-:W-:Y:S01]  /*f5d0*/  FMUL.FTZ R7, R0, R179 ;  /* 0x000000b300077220 */ /* 0x000fe20000410000 */
[----:B------:R-:W-:Y:S01]  /*f5e0*/  F2FP.PACK_AB R187, R203, R201 ;  /* 0x000000c9cbbb723e */ /* 0x000fe200000000ff */
[----:B------:R-:W2:Y:S01]  /*f5f0*/  LDSM.16.MT88.4 R176, [R233] ;  /* 0x00000000e9b0783b */ /* 0x000ea20000004200 */
[C---:B------:R-:W-:Y:S01]  /*f600*/  FMUL.FTZ R8, R2.reuse, R180 ;  /* 0x000000b402087220 */ /* 0x040fe20000410000 */
[----:B------:R-:W-:Y:S01]  /*f610*/  F2FP.PACK_AB R14, R213, R212 ;  /* 0x000000d4d50e723e */ /* 0x000fe200000000ff */
[----:B------:R-:W-:Y:S01]  /*f620*/  FMUL.FTZ R9, R2, R181 ;  /* 0x000000b502097220 */ /* 0x000fe20000410000 */
[----:B-1----:R-:W-:Y:S01]  /*f630*/  F2FP.PACK_AB R13, R196, R198 ;  /* 0x000000c6c40d723e */ /* 0x002fe200000000ff */
[C---:B------:R-:W-:Y:S01]  /*f640*/  FMUL.FTZ R10, R0.reuse, R182 ;  /* 0x000000b6000a7220 */ /* 0x040fe20000410000 */
[C---:B------:R-:W-:Y:S01]  /*f650*/  HMMA.16816.F32 R4, R184.reuse, R188, R4 ;  /* 0x000000bcb804723c */ /* 0x040fe20000001804 */
[----:B------:R-:W-:Y:S04]  /*f660*/  MUFU.EX2 R189, R31 ;  /* 0x0000001f00bd7308 */ /* 0x000fe80000000800 */
[----:B------:R-:W-:Y:S01]  /*f670*/  FMUL.FTZ R11, R0, R183 ;  /* 0x000000b7000b7220 */ /* 0x000fe20000410000 */
[----:B------:R-:W-:Y:S01]  /*f680*/  F2FP.PACK_AB R15, R211, R210 ;  /* 0x000000d2d30f723e */ /* 0x000fe200000000ff */
[----:B------:R-:W-:Y:S01]  /*f690*/  LDSM.16.MT88.4 R180, [R233+0x800] ;  /* 0x00080000e9b4783b */ /* 0x000fe20000004200 */
[C---:B------:R-:W-:Y:S03]  /*f6a0*/  FMUL.FTZ R132, R2.reuse, R132 ;  /* 0x0000008402847220 */ /* 0x040fe60000410000 */
[----:B------:R-:W1:Y:S01]  /*f6b0*/  MUFU.EX2 R188, R12 ;  /* 0x0000000c00bc7308 */ /* 0x000e620000000800 */
[C---:B------:R-:W-:Y:S03]  /*f6c0*/  HMMA.16816.F32 R8, R184.reuse, R190, R8 ;  /* 0x000000beb808723c */ /* 0x040fe60000001808 */
[----:B------:R-:W-:Y:S02]  /*f6d0*/  FMUL.FTZ R133, R2, R133 ;  /* 0x0000008502857220 */ /* 0x000fe40000410000 */
[C---:B------:R-:W-:Y:S02]  /*f6e0*/  FMUL.FTZ R134, R0.reuse, R134 ;  /* 0x0000008600867220 */ /* 0x040fe40000410000 */
[----:B------:R-:W-:Y:S02]  /*f6f0*/  FMUL.FTZ R135, R0, R135 ;  /* 0x0000008700877220 */ /* 0x000fe40000410000 */
[----:B------:R-:W-:Y:S03]  /*f700*/  MUFU.EX2 R191, R28 ;  /* 0x0000001c00bf7308 */ /* 0x000fe60000000800 */
[C---:B------:R-:W-:Y:S02]  /*f710*/  FMUL.FTZ R136, R2.reuse, R136 ;  /* 0x0000008802887220 */ /* 0x040fe40000410000 */
[----:B------:R-:W-:Y:S02]  /*f720*/  FMUL.FTZ R137, R2, R137 ;  /* 0x0000008902897220 */ /* 0x000fe40000410000 */
[C---:B------:R-:W-:Y:S02]  /*f730*/  FMUL.FTZ R138, R0.reuse, R138 ;  /* 0x0000008a008a7220 */ /* 0x040fe40000410000 */
[----:B------:R-:W-:Y:S01]  /*f740*/  FMUL.FTZ R139, R0, R139 ;  /* 0x0000008b008b7220 */ /* 0x000fe20000410000 */
[----:B------:R-:W-:Y:S01]  /*f750*/  MUFU.EX2 R190, R30 ;  /* 0x0000001e00be7308 */ /* 0x000fe20000000800 */
[C---:B------:R-:W-:Y:S01]  /*f760*/  FMUL.FTZ R140, R2.reuse, R140 ;  /* 0x0000008c028c7220 */ /* 0x040fe20000410000 */
[C---:B--2---:R-:W-:Y:S03]  /*f770*/  HMMA.16816.F32 R132, R184.reuse, R176, R132 ;  /* 0x000000b0b884723c */ /* 0x044fe60000001884 */
[----:B------:R-:W-:Y:S01]  /*f780*/  FMUL.FTZ R141, R2, R141 ;  /* 0x0000008d028d7220 */ /* 0x000fe20000410000 */
[----:B-1----:R-:W-:Y:S01]  /*f790*/  F2FP.PACK_AB R12, R200, R188 ;  /* 0x000000bcc80c723e */ /* 0x002fe200000000ff */
[C---:B------:R-:W-:Y:S02]  /*f7a0*/  FMUL.FTZ R142, R0.reuse, R142 ;  /* 0x0000008e008e7220 */ /* 0x040fe40000410000 */
[----:B------:R-:W-:Y:S01]  /*f7b0*/  FMUL.FTZ R143, R0, R143 ;  /* 0x0000008f008f7220 */ /* 0x000fe20000410000 */
[C---:B------:R-:W-:Y:S01]  /*f7c0*/  HMMA.16816.F32 R136, R184.reuse, R178, R136 ;  /* 0x000000b2b888723c */ /* 0x040fe20000001888 */
[----:B------:R-:W1:Y:S03]  /*f7d0*/  LDSM.16.MT88.4 R176, [R235] ;  /* 0x00000000ebb0783b */ /* 0x000e660000004200 */
        /* <DEDUP_REMOVED lines=23> */
[----:B------:R-:W1:Y:S03]  /*f950*/  LDSM.16.MT88.4 R176, [R234] ;  /* 0x00000000eab0783b */ /* 0x000e660000004200 */
        /* <DEDUP_REMOVED lines=99> */
[----:B---3--:R-:W-:Y:S02]  /*ff90*/  FFMA.FTZ R2, R2, R199, R192 ;  /* 0x000000c702027223 */ /* 0x008fe400000100c0 */
[----:B------:R-:W2:Y:S01]  /*ffa0*/  MUFU.EX2 R199, R20 ;  /* 0x0000001400c77308 */ /* 0x000ea20000000800 */
[----:B-----5:R-:W-:Y:S02]  /*ffb0*/  FFMA.FTZ R172, R0, R197, R172 ;  /* 0x000000c500ac7223 */ /* 0x020fe400000100ac */
[----:B------:R-:W-:Y:S02]  /*ffc0*/  FADD.FTZ R0, R193, R2 ;  /* 0x00000002c1007221 */ /* 0x000fe40000010000 */
[----:B------:R-:W-:Y:S02]  /*ffd0*/  FADD.FTZ R2, R194, R172 ;  /* 0x000000acc2027221 */ /* 0x000fe40000010000 */
[----:B------:R-:W-:Y:S02]  /*ffe0*/  FADD.FTZ R0, R195, R0 ;  /* 0x00000000c3007221 */ /* 0x000fe40000010000 */
[----:B------:R-:W-:Y:S01]  /*fff0*/  FADD.FTZ R2, R201, R2 ;  /* 0x00000002c9027221 */ /* 0x000fe20000010000 */
[----:B------:R3:W4:Y:S01]  /*10000*/  MUFU.EX2 R197, R22 ;  /* 0x0000001600c57308 */ /* 0x0007220000000800 */
[----:B------:R-:W-:Y:S09]  /*10010*/  FADD.FTZ R0, R202, R0 ;  /* 0x00000000ca007221 */ /* 0x000ff20000010000 */
[----:B------:R5:W2:Y:S01]  /*10020*/  MUFU.EX2 R192, R29 ;  /* 0x0000001d00c07308 */ /* 0x000aa20000000800 */
[C---:B-1----:R-:W-:Y:S09]  /*10030*/  HMMA.16816.F32 R60, R184.reuse, R176, R60 ;  /* 0x000000b0b83c723c */ /* 0x042ff2000000183c */
[----:B------:R-:W-:Y:S01]  /*10040*/  MUFU.EX2 R194, R33 ;  /* 0x0000002100c27308 */ /* 0x000fe20000000800 */
[----:B---3--:R-:W-:Y:S01]  /*10050*/  LDSM.16.MT88.4 R20, [R233+0x1000] ;  /* 0x00100000e914783b */ /* 0x008fe20000004200 */
[C---:B------:R-:W-:Y:S08]  /*10060*/  HMMA.16816.F32 R64, R184.reuse, R178, R64 ;  /* 0x000000b2b840723c */ /* 0x040ff00000001840 */
[----:B------:R1:W-:Y:S01]  /*10070*/  MUFU.EX2 R193, R32 ;  /* 0x0000002000c17308 */ /* 0x0003e20000000800 */
[----:B------:R-:W3:Y:S08]  /*10080*/  LDSM.16.MT88.4 R176, [R232+0x6000] ;  /* 0x00600000e8b0783b */ /* 0x000ef00000004200 */
[----:B-----5:R-:W-:Y:S01]  /*10090*/  LDSM.16.MT88.4 R28, [R235+0x1800] ;  /* 0x00180000eb1c783b */ /* 0x020fe20000004200 */
[----:B------:R-:W-:Y:S10]  /*100a0*/  MUFU.EX2 R172, R40 ;  /* 0x0000002800ac7308 */ /* 0x000ff40000000800 */
[----:B------:R-:W-:Y:S01]  /*100b0*/  MUFU.EX2 R40, R39 ;  /* 0x0000002700287308 */ /* 0x000fe20000000800 */
[----:B-1----:R-:W-:Y:S02]  /*100c0*/  FADD.FTZ R32, R203, R2 ;  /* 0x00000002cb207221 */ /* 0x002fe40000010000 */
[----:B------:R-:W-:Y:S02]  /*100d0*/  FADD.FTZ R2, R188, R0 ;  /* 0x00000000bc027221 */ /* 0x000fe40000010000 */
[----:B------:R-:W-:Y:S02]  /*100e0*/  FADD.FTZ R0, R198, R32 ;  /* 0x00000020c6007221 */ /* 0x000fe40000010000 */
[----:B------:R-:W-:Y:S03]  /*100f0*/  FADD.FTZ R2, R200, R2 ;  /* 0x00000002c8027221 */ /* 0x000fe60000010000 */
[----:B------:R-:W-:Y:S01]  /*10100*/  MUFU.EX2 R39, R48 ;  /* 0x0000003000277308 */ /* 0x000fe20000000800 */
[----:B------:R-:W-:Y:S02]  /*10110*/  FADD.FTZ R0, R196, R0 ;  /* 0x00000000c4007221 */ /* 0x000fe40000010000 */
[----:B------:R-:W-:Y:S02]  /*10120*/  FADD.FTZ R2, R212, R2 ;  /* 0x00000002d4027221 */ /* 0x000fe40000010000 */
[----:B------:R-:W-:Y:S02]  /*10130*/  FADD.FTZ R0, R210, R0 ;  /* 0x00000000d2007221 */ /* 0x000fe40000010000 */
[----:B------:R-:W-:Y:S02]  /*10140*/  FADD.FTZ R2, R213, R2 ;  /* 0x00000002d5027221 */ /* 0x000fe40000010000 */
        /* <DEDUP_REMOVED lines=25> */
[----:B------:R-:W3:Y:S10]  /*102e0*/  MUFU.EX2 R187, R34 ;  /* 0x0000002200bb7308 */ /* 0x000ef40000000800 */
[----:B------:R5:W1:Y:S10]  /*102f0*/  MUFU.EX2 R186, R35 ;  /* 0x0000002300ba7308 */ /* 0x000a740000000800 */
[----:B------:R2:W2:Y:S10]  /*10300*/  MUFU.EX2 R184, R36 ;  /* 0x0000002400b87308 */ /* 0x0004b40000000800 */
[----:B------:R-:W3:Y:S01]  /*10310*/  MUFU.EX2 R185, R37 ;  /* 0x0000002500b97308 */ /* 0x000ee20000000800 */
[----:B-----5:R-:W-:Y:S01]  /*10320*/  LDSM.16.MT88.4 R32, [R234+0x2000] ;  /* 0x00200000ea20783b */ /* 0x020fe20000004200 */
[C---:B-1----:R-:W-:Y:S08]  /*10330*/  HMMA.16816.F32 R4, R12.reuse, R176, R4 ;  /* 0x000000b00c04723c */ /* 0x042ff00000001804 */
[----:B------:R-:W1:Y:S01]  /*10340*/  MUFU.EX2 R37, R44 ;  /* 0x0000002c00257308 */ /* 0x000e620000000800 */
[----:B--2---:R-:W-:Y:S03]  /*10350*/  FADD.FTZ R36, R199, R2 ;  /* 0x00000002c7247221 */ /* 0x004fe60000010000 */
[----:B----4-:R-:W-:Y:S01]  /*10360*/  FADD.FTZ R2, R197, R0 ;  /* 0x00000000c5027221 */ /* 0x010fe20000010000 */
[C---:B------:R-:W-:Y:S01]  /*10370*/  HMMA.16816.F32 R8, R12.reuse, R178, R8 ;  /* 0x000000b20c08723c */ /* 0x040fe20000001808 */
[----:B------:R-:W2:Y:S02]  /*10380*/  LDSM.16.MT88.4 R176, [R234+0x800] ;  /* 0x00080000eab0783b */ /* 0x000ea40000004200 */
[----:B------:R-:W-:Y:S02]  /*10390*/  FADD.FTZ R2, R206, R2 ;  /* 0x00000002ce027221 */ /* 0x000fe40000010000 */
[----:B------:R-:W-:Y:S03]  /*103a0*/  FADD.FTZ R0, R208, R36 ;  /* 0x00000024d0007221 */ /* 0x000fe60000010000 */
        /* <DEDUP_REMOVED lines=14> */
[----:B---3--:R-:W-:Y:S01]  /*10490*/  FADD.FTZ R2, R187, R2 ;  /* 0x00000002bb027221 */ /* 0x008fe20000010000 */
        /* <DEDUP_REMOVED lines=8> */
[----:B------:R-:W-:Y:S04]  /*10520*/  FADD.FTZ R2, R42, R2 ;  /* 0x000000022a027221 */ /* 0x000fe80000010000 */
[----:B------:R-:W-:Y:S04]  /*10530*/  FADD.FTZ R0, R184, R0 ;  /* 0x00000000b8007221 */ /* 0x000fe80000010000 */
[----:B------:R-:W-:Y:S04]  /*10540*/  FADD.FTZ R0, R185, R0 ;  /* 0x00000000b9007221 */ /* 0x000fe80000010000 */
[----:B------:R-:W-:Y:S01]  /*10550*/  FADD.FTZ R0, R172, R0 ;  /* 0x00000000ac007221 */ /* 0x000fe20000010000 */
[C---:B----4-:R-:W-:Y:S03]  /*10560*/  HMMA.16816.F32 R156, R12.reuse, R16, R156 ;  /* 0x000000100c9c723c */ /* 0x050fe6000000189c */
[----:B------:R-:W-:Y:S05]  /*10570*/  FADD.FTZ R0, R49, R0 ;  /* 0x0000000031007221 */ /* 0x000fea0000010000 */
        /* <DEDUP_REMOVED lines=33> */
[----:B------:R-:W-:Y:S07]  /*10790*/  HMMA.16816.F32 R128, R12, R178, R128 ;  /* 0x000000b20c80723c */ /* 0x000fee0000001880 */
[----:B------:R-:W-:Y:S02]  /*107a0*/  F2FP.PACK_AB R12, R208, R199 ;  /* 0x000000c7d00c723e */ /* 0x000fe400000000ff */
[----:B------:R-:W-:Y:S03]  /*107b0*/  F2FP.PACK_AB R14, R209, R207 ;  /* 0x000000cfd10e723e */ /* 0x000fe600000000ff */
[----:B------:R-:W-:Y:S02]  /*107c0*/  F2FP.PACK_AB R13, R206, R197 ;  /* 0x000000c5ce0d723e */ /* 0x000fe400000000ff */
[----:B------:R-:W-:Y:S07]  /*107d0*/  F2FP.PACK_AB R15, R204, R205 ;  /* 0x000000cdcc0f723e */ /* 0x000fee00000000ff */
[C---:B---3--:R-:W-:Y:S08]  /*107e0*/  HMMA.16816.F32 R4, R12.reuse, R16, R4 ;  /* 0x000000100c04723c */ /* 0x048ff00000001804 */
        /* <DEDUP_REMOVED lines=50> */
[----:B------:R-:W-:Y:S07]  /*10b10*/  F2FP.PACK_AB R15, R186, R187 ;  /* 0x000000bbba0f723e */ /* 0x000fee00000000ff */
        /* <DEDUP_REMOVED lines=94> */
[C---:B-----5:R-:W-:Y:S08]  /*11100*/  HMMA.16816.F32 R116, R12.reuse, R32, R116 ;  /* 0x000000200c74723c */ /* 0x060ff00000001874 */
[C---:B------:R-:W-:Y:S01]  /*11110*/  HMMA.16816.F32 R120, R12.reuse, R34, R120 ;  /* 0x000000220c78723c */ /* 0x040fe20000001878 */
[----:B------:R-:W-:Y:S07]  /*11120*/  LDSM.16.MT88.4 R32, [R233+0x5800] ;  /* 0x00580000e920783b */ /* 0x000fee0000004200 */
[C---:B---3--:R-:W-:Y:S08]  /*11130*/  HMMA.16816.F32 R124, R12.reuse, R20, R124 ;  /* 0x000000140c7c723c */ /* 0x048ff0000000187c */
[----:B------:R-:W-:Y:S01]  /*11140*/  HMMA.16816.F32 R128, R12, R22, R128 ;  /* 0x000000160c80723c */ /* 0x000fe20000001880 */
[----:B------:R-:W3:Y:S06]  /*11150*/  LDSM.16.MT88.4 R20, [R235+0x2800] ;  /* 0x00280000eb14783b */ /* 0x000eec0000004200 */
[----:B-1----:R-:W-:Y:S02]  /*11160*/  F2FP.PACK_AB R12, R38, R37 ;  /* 0x00000025260c723e */ /* 0x002fe400000000ff */
[----:B------:R-:W-:Y:S03]  /*11170*/  F2FP.PACK_AB R14, R174, R39 ;  /* 0x00000027ae0e723e */ /* 0x000fe600000000ff */
[----:B------:R-:W-:Y:S02]  /*11180*/  F2FP.PACK_AB R13, R47, R46 ;  /* 0x0000002e2f0d723e */ /* 0x000fe400000000ff */
[----:B------:R-:W-:Y:S07]  /*11190*/  F2FP.PACK_AB R15, R51, R50 ;  /* 0x00000032330f723e */ /* 0x000fee00000000ff */
        /* <DEDUP_REMOVED lines=12> */
[----:B------:R-:W5:Y:S07]  /*11260*/  LDSM.16.MT88.4 R24, [R235+0x8800] ;  /* 0x00880000eb18783b */ /* 0x000f6e0000004200 */
[C---:B------:R-:W-:Y:S08]  /*11270*/  HMMA.16816.F32 R156, R12.reuse, R28, R156 ;  /* 0x0000001c0c9c723c */ /* 0x040ff0000000189c */
[C---:B------:R-:W-:Y:S01]  /*11280*/  HMMA.16816.F32 R160, R12.reuse, R30, R160 ;  /* 0x0000001e0ca0723c */ /* 0x040fe200000018a0 */
[----:B------:R-:W2:Y:S07]  /*11290*/  LDSM.16.MT88.4 R28, [R234+0x8800] ;  /* 0x00880000ea1c783b */ /* 0x000eae0000004200 */
[C---:B------:R-:W-:Y:S08]  /*112a0*/  HMMA.16816.F32 R164, R12.reuse, R32, R164 ;  /* 0x000000200ca4723c */ /* 0x040ff000000018a4 */
[C---:B------:R-:W-:Y:S08]  /*112b0*/  HMMA.16816.F32 R168, R12.reuse, R34, R168 ;  /* 0x000000220ca8723c */ /* 0x040ff000000018a8 */
        /* <DEDUP_REMOVED lines=10> */
[C---:B------:R-:W-:Y:S08]  /*11360*/  HMMA.16816.F32 R80, R12.reuse, R22, R80 ;  /* 0x000000160c50723c */ /* 0x040ff00000001850 */
[C---:B-----5:R-:W-:Y:S08]  /*11370*/  HMMA.16816.F32 R84, R12.reuse, R24, R84 ;  /* 0x000000180c54723c */ /* 0x060ff00000001854 */
[C---:B------:R-:W-:Y:S08]  /*11380*/  HMMA.16816.F32 R88, R12.reuse, R26, R88 ;  /* 0x0000001a0c58723c */ /* 0x040ff00000001858 */
[C---:B------:R-:W-:Y:S08]  /*11390*/  HMMA.16816.F32 R92, R12.reuse, R28, R92 ;  /* 0x0000001c0c5c723c */ /* 0x040ff0000000185c */
[C---:B------:R-:W-:Y:S08]  /*113a0*/  HMMA.16816.F32 R96, R12.reuse, R30, R96 ;  /* 0x0000001e0c60723c */ /* 0x040ff00000001860 */
[C---:B-1----:R-:W-:Y:S08]  /*113b0*/  HMMA.16816.F32 R100, R12.reuse, R4, R100 ;  /* 0x000000040c64723c */ /* 0x042ff00000001864 */
[C---:B------:R-:W-:Y:S01]  /*113c0*/  HMMA.16816.F32 R104, R12.reuse, R6, R104 ;  /* 0x000000060c68723c */ /* 0x040fe20000001868 */
[----:B------:R-:W1:Y:S07]  /*113d0*/  LDSM.16.MT88.4 R4, [R234+0xb800] ;  /* 0x00b80000ea04783b */ /* 0x000e6e0000004200 */
[C---:B----4-:R-:W-:Y:S08]  /*113e0*/  HMMA.16816.F32 R108, R12.reuse, R8, R108 ;  /* 0x000000080c6c723c */ /* 0x050ff0000000186c */
[C---:B------:R-:W-:Y:S08]  /*113f0*/  HMMA.16816.F32 R112, R12.reuse, R10, R112 ;  /* 0x0000000a0c70723c */ /* 0x040ff00000001870 */
[C---:B--2---:R-:W-:Y:S08]  /*11400*/  HMMA.16816.F32 R116, R12.reuse, R16, R116 ;  /* 0x000000100c74723c */ /* 0x044ff00000001874 */
[C---:B------:R-:W-:Y:S08]  /*11410*/  HMMA.16816.F32 R120, R12.reuse, R18, R120 ;  /* 0x000000120c78723c */ /* 0x040ff00000001878 */
[C---:B-1----:R-:W-:Y:S07]  /*11420*/  HMMA.16816.F32 R124, R12.reuse, R4, R124 ;  /* 0x000000040c7c723c */ /* 0x042fee000000187c */
[----:B------:R-:W-:Y:S01]  /*11430*/  FADD.FTZ R4, R43, R2 ;  /* 0x000000022b047221 */ /* 0x000fe20000010000 */
[----:B------:R-:W-:Y:S04]  /*11440*/  HMMA.16816.F32 R128, R12, R6, R128 ;  /* 0x000000060c80723c */ /* 0x000fe80000001880 */
[----:B------:R-:W-:Y:S02]  /*11450*/  FADD.FTZ R2, R37, R0 ;  /* 0x0000000025027221 */ /* 0x000fe40000010000 */
[----:B------:R-:W-:Y:S01]  /*11460*/  FADD.FTZ R0, R46, R4 ;  /* 0x000000042e007221 */ /* 0x000fe20000010000 */
[----:B------:R-:W-:Y:S01]  /*11470*/  MOV R12, R3 ;  /* 0x00000003000c7202 */ /* 0x000fe20000000f00 */
[----:B------:R-:W-:Y:S04]  /*11480*/  FADD.FTZ R2, R38, R2 ;  /* 0x0000000226027221 */ /* 0x000fe80000010000 */
[----:B------:R-:W-:Y:S02]  /*11490*/  FADD.FTZ R0, R47, R0 ;  /* 0x000000002f007221 */ /* 0x000fe40000010000 */
[----:B------:R-:W-:Y:S02]  /*114a0*/  FADD.FTZ R4, R39, R2 ;  /* 0x0000000227047221 */ /* 0x000fe40000010000 */
[----:B------:R-:W-:Y:S01]  /*114b0*/  FADD.FTZ R2, R50, R0 ;  /* 0x0000000032027221 */ /* 0x000fe20000010000 */
[----:B------:R-:W-:Y:S01]  /*114c0*/  IADD3 R0, R247, -0x1, RZ ;  /* 0xfffffffff7007810 */ /* 0x000fe20007ffe0ff */
[----:B------:R-:W-:Y:S01]  /*114d0*/  FADD.FTZ R4, R174, R4 ;  /* 0x00000004ae047221 */ /* 0x000fe20000010000 */
[----:B------:R-:W-:Y:S01]  /*114e0*/  MOV R174, R173 ;  /* 0x000000ad00ae7202 */ /* 0x000fe20000000f00 */
[----:B------:R-:W-:Y:S01]  /*114f0*/  FADD.FTZ R2, R51, R2 ;  /* 0x0000000233027221 */ /* 0x000fe20000010000 */
[----:B------:R-:W-:Y:S02]  /*11500*/  MOV R247, R0 ;  /* 0x0000000000f77202 */ /* 0x000fe40000000f00 */
[----:B------:R1:W-:Y:S04]  /*11510*/  STL [R1+0x4], R4 ;  /* 0x0000040401007387 */ /* 0x0003e80000100800 */
[----:B------:R1:W-:Y:S02]  /*11520*/  STL [R1+0x8], R2 ;  /* 0x0000080201007387 */ /* 0x0003e40000100800 */
[----:B-1----:R-:W-:-:S05]  /*11530*/  @P0 BRA `(.L_x_3261) ;  /* 0xffffb5a000000947 */ /* 0x002fca000383ffff */
.L_x_3254:
[----:B------:R-:W-:Y:S05]  /*11540*/  BRA.DIV ~URZ, `(.L_x_3262) ;  /* 0x000058e27f007947 */ /* 0x000fea000b800000 */
[----:B------:R-:W2:Y:S04]  /*11550*/  LDL R0, [R1+0x4] ;  /* 0x0000040001007983 */ /* 0x000ea80000100800 */
[----:B--2---:R1:W2:Y:S02]  /*11560*/  SHFL.BFLY PT, R4, R0, 0x2, 0x1f ;  /* 0x0c401f0000047f89 */ /* 0x0042a400000e0000 */
.L_x_3314:
        /* <DEDUP_REMOVED lines=9> */
.L_x_3315:
        /* <DEDUP_REMOVED lines=76> */
[----:B------:R4:W5:Y:S01]  /*11ac0*/  @P0 MUFU.LG2 R2, R3 ;  /* 0x0000000300020308 */ /* 0x0009620000000c00 */
[----:B-1-3--:R-:W-:Y:S02]  /*11ad0*/  @P1 FMUL.FTZ R5, R4, 0.69314718246459960938 ;  /* 0x3f31721804051820 */ /* 0x00afe40000410000 */
[----:B------:R-:W-:Y:S02]  /*11ae0*/  @P1 FMUL.FTZ R4, R6, c[0x0][0x2d0] ;  /* 0x0000b40006041a20 */ /* 0x000fe40000410000 */
[----:B--2---:R-:W-:Y:S02]  /*11af0*/  FMUL.FTZ R178, R0, R178 ;  /* 0x000000b200b27220 */ /* 0x004fe40000410000 */
[----:B------:R-:W-:Y:S02]  /*11b00*/  @P1 FFMA.FTZ R172, R4, R173, R5 ;  /* 0x000000ad04ac1223 */ /* 0x000fe40000010005 */
[----:B------:R-:W-:-:S02]  /*11b10*/  FMUL.FTZ R179, R0, R179 ;  /* 0x000000b300b37220 */ /* 0x000fc40000410000 */
[C---:B------:R-:W-:Y:S02]  /*11b20*/  FMUL.FTZ R182, R0.reuse, R182 ;  /* 0x000000b600b67220 */ /* 0x040fe40000410000 */
[C---:B------:R-:W-:Y:S02]  /*11b30*/  FMUL.FTZ R61, R0.reuse, R183 ;  /* 0x000000b7003d7220 */ /* 0x040fe40000410000 */
[----:B------:R-:W-:Y:S01]  /*11b40*/  FMUL.FTZ R134, R0, R134 ;  /* 0x0000008600867220 */ /* 0x000fe20000410000 */
[----:B----4-:R-:W-:Y:S01]  /*11b50*/  @P0 MOV R3, 0x3f317218 ;  /* 0x3f31721800030802 */ /* 0x010fe20000000f00 */
[----:B-----5:R-:W-:Y:S02]  /*11b60*/  @P0 FMUL.FTZ R2, R2, 0.69314718246459960938 ;  /* 0x3f31721802020820 */ /* 0x020fe40000410000 */
        /* <DEDUP_REMOVED lines=59> */
[----:B------:R-:W-:Y:S01]  /*11f20*/  FMUL.FTZ R131, R0, R131 ;  /* 0x0000008300837220 */ /* 0x000fe20000410000 */
[----:B------:R-:W-:Y:S01]  /*11f30*/  PRMT R0, R52, 0x7610, R0 ;  /* 0x0000761034007816 */ /* 0x000fe20000000000 */
[----:B------:R-:W-:Y:S02]  /*11f40*/  @P0 FFMA.FTZ R65, R3, R12, R2 ;  /* 0x0000000c03410223 */ /* 0x000fe40000010002 */
.L_x_3223:
        /* <DEDUP_REMOVED lines=19> */
.L_x_3265:
[----:B-1----:R-:W-:Y:S05]  /*12080*/  BSYNC B0 ;  /* 0x0000000000007941 */ /* 0x002fea0003800000 */
.L_x_3264:
        /* <DEDUP_REMOVED lines=145> */
[----:B-1----:R-:W-:Y:S01]  /*129a0*/  SHF.R.S32.HI R67, RZ, 0x1f, R69 ;  /* 0x0000001fff437819 */ /* 0x002fe20000011445 */
[----:B------:R-:W-:Y:S01]  /*129b0*/  IMAD.MOV.U32 R250, RZ, RZ, RZ ;  /* 0x000000fffffa7224 */ /* 0x000fe200078e00ff */
[----:B------:R-:W-:Y:S01]  /*129c0*/  MOV R2, 0x12a20 ;  /* 0x00012a2000027802 */ /* 0x000fe20000000f00 */
[----:B------:R-:W-:Y:S01]  /*129d0*/  IMAD.MOV.U32 R3, RZ, RZ, 0x1f ;  /* 0x0000001fff037424 */ /* 0x000fe200078e00ff */
[----:B------:R-:W-:-:S04]  /*129e0*/  LEA.HI R67, R67, R69, RZ, 0x7 ;  /* 0x0000004543437211 */ /* 0x000fc800078f38ff */
[----:B------:R-:W-:-:S05]  /*129f0*/  SHF.R.S32.HI R67, RZ, 0x7, R67 ;  /* 0x00000007ff437819 */ /* 0x000fca0000011443 */
[----:B------:R-:W-:Y:S02]  /*12a00*/  IMAD.MOV.U32 R249, RZ, RZ, R67 ;  /* 0x000000fffff97224 */ /* 0x000fe400078e0043 */
[----:B------:R-:W-:Y:S05]  /*12a10*/  CALL.REL.NOINC `($__internal_18_$__cuda_sm70_shflsync_idx_p) ;  /* 0x000049b000007944 */ /* 0x000fea0003c00000 */
.L_x_3268:
        /* <DEDUP_REMOVED lines=12> */
[----:B------:R-:W-:Y:S01]  /*12ae0*/  IADD3 R80, R245, 0xc0, RZ ;  /* 0x000000c0f5507810 */ /* 0x000fe20007ffe0ff */
[----:B------:R-:W-:Y:S01]  /*12af0*/  BSSY B0, `(.L_x_3269) ;  /* 0x0000071000007945 */ /* 0x000fe20003800000 */
[----:B------:R-:W-:-:S02]  /*12b00*/  SHF.R.S32.HI R82, RZ, 0x1f, R251 ;  /* 0x0000001fff527819 */ /* 0x000fc400000114fb */
[----:B------:R-:W-:Y:S02]  /*12b10*/  SHF.R.S32.HI R80, RZ, 0x1f, R80 ;  /* 0x0000001fff507819 */ /* 0x000fe40000011450 */
[----:B------:R-:W-:Y:S02]  /*12b20*/  SHF.R.S32.HI R83, RZ, 0x1f, R252 ;  /* 0x0000001fff537819 */ /* 0x000fe400000114fc */
[----:B------:R-:W-:Y:S02]  /*12b30*/  SHF.R.S32.HI R84, RZ, 0x1f, R245 ;  /* 0x0000001fff547819 */ /* 0x000fe400000114f5 */
[----:B----4-:R-:W-:Y:S01]  /*12b40*/  SHF.R.S32.HI R5, RZ, 0x1f, R10 ;  /* 0x0000001fff057819 */ /* 0x010fe2000001140a */
[----:B--2---:R-:W-:-:S04]  /*12b50*/  IMAD.IADD R4, R2, 0x1, R15 ;  /* 0x0000000102047824 */ /* 0x004fc800078e020f */
[----:B------:R-:W-:Y:S02]  /*12b60*/  IMAD R6, R5, c[0x0][0x490], RZ ;  /* 0x0001240005067a24 */ /* 0x000fe400078e02ff */
[----:B------:R-:W-:Y:S01]  /*12b70*/  @P0 IMAD.HI.U32 R7, R4, c[0x0][0x4ec], RZ ;  /* 0x00013b0004070a27 */ /* 0x000fe200078e00ff */
[----:B------:R-:W-:-:S03]  /*12b80*/  MOV R0, R4 ;  /* 0x0000000400007202 */ /* 0x000fc60000000f00 */
[----:B------:R-:W-:Y:S01]  /*12b90*/  IMAD.WIDE.U32 R2, R10, c[0x0][0x490], RZ ;  /* 0x000124000a027a25 */ /* 0x000fe200078e00ff */
[----:B------:R-:W-:-:S03]  /*12ba0*/  @P0 SHF.R.U32.HI R0, RZ, c[0x0][0x4f0], R7 ;  /* 0x00013c00ff000a19 */ /* 0x000fc60000011607 */
[----:B------:R-:W-:Y:S01]  /*12bb0*/  IMAD R6, R10, c[0x0][0x494], R6 ;  /* 0x000125000a067a24 */ /* 0x000fe200078e0206 */
[----:B------:R-:W-:Y:S01]  /*12bc0*/  SHF.R.S32.HI R11, RZ, 0x1f, R12 ;  /* 0x0000001fff0b7819 */ /* 0x000fe2000001140c */
[----:B------:R-:W-:Y:S02]  /*12bd0*/  IMAD.MOV R8, RZ, RZ, -R0 ;  /* 0x000000ffff087224 */ /* 0x000fe400078e0a00 */
        /* <DEDUP_REMOVED lines=9> */
[----:B------:R-:W-:Y:S02]  /*12c70*/  IADD3.X R5, R8, R7, R3, P1, !PT ;  /* 0x0000000708057210 */ /* 0x000fe40000ffe403 */
[----:B---3--:R-:W-:Y:S01]  /*12c80*/  IADD3 R8, R14, R15, RZ ;  /* 0x0000000f0e087210 */ /* 0x008fe20007ffe0ff */
[----:B------:R-:W-:-:S02]  /*12c90*/  IMAD R3, R6, c[0x0][0x488], RZ ;  /* 0x0001220006037a24 */ /* 0x000fc400078e02ff */
[C---:B------:R-:W-:Y:S02]  /*12ca0*/  IMAD R9, R10.reuse, c[0x0][0x3ec], R0 ;  /* 0x0000fb000a097a24 */ /* 0x040fe400078e0200 */
        /* <DEDUP_REMOVED lines=9> */
[----:B-1----:R-:W-:Y:S01]  /*12d40*/  SHF.R.S32.HI R14, RZ, 0x1f, R16 ;  /* 0x0000001fff0e7819 */ /* 0x002fe20000011410 */
[----:B------:R-:W-:Y:S01]  /*12d50*/  IMAD.MOV.U32 R2, RZ, RZ, R6 ;  /* 0x000000ffff027224 */ /* 0x000fe200078e0006 */
[----:B------:R-:W-:Y:S01]  /*12d60*/  LEA.HI.X R5, R4, c[0x0][0x454], R5, 0x2, P0 ;  /* 0x0001150004057a11 */ /* 0x000fe200000f1405 */
[----:B------:R-:W-:Y:S01]  /*12d70*/  IMAD R6, R11, c[0x0][0x3f0], RZ ;  /* 0x0000fc000b067a24 */ /* 0x000fe200078e02ff */
[----:B------:R-:W-:Y:S01]  /*12d80*/  LEA.HI R14, R14, R16, RZ, 0x5 ;  /* 0x000000100e0e7211 */ /* 0x000fe200078f28ff */
[----:B------:R-:W-:Y:S02]  /*12d90*/  SHFL.IDX PT, R4, R9, 0x1, 0x1c1f ;  /* 0x003c1f0009047f89 */ /* 0x000fe400000e0000 */
[----:B------:R-:W-:Y:S01]  /*12da0*/  IMAD R10, R12, c[0x0][0x3f4], R6 ;  /* 0x0000fd000c0a7a24 */ /* 0x000fe200078e0206 */
[----:B------:R-:W-:Y:S01]  /*12db0*/  LOP3.LUT R14, R14, 0xffffffe0, RZ, 0xc0, !PT ;  /* 0xffffffe00e0e7812 */ /* 0x000fe200078ec0ff */
[----:B------:R1:W-:Y:S01]  /*12dc0*/  SHFL.IDX PT, R6, R9, RZ, 0x1c1f ;  /* 0x001c1fff09067589 */ /* 0x0003e200000e0000 */
[----:B------:R-:W-:-:S03]  /*12dd0*/  IMAD.MOV R11, RZ, RZ, -R0 ;  /* 0x000000ffff0b7224 */ /* 0x000fc600078e0a00 */
[----:B------:R-:W2:Y:S01]  /*12de0*/  SHFL.IDX PT, R7, R5, RZ, 0x1c1f ;  /* 0x001c1fff05077589 */ /* 0x000ea200000e0000 */
[----:B------:R-:W-:-:S03]  /*12df0*/  IADD3 R14, -R14, R16, RZ ;  /* 0x000000100e0e7210 */ /* 0x000fc60007ffe1ff */
        /* <DEDUP_REMOVED lines=8> */
[----:B------:R-:W-:-:S03]  /*12e80*/  SHF.R.S32.HI R12, RZ, 0x1f, R0 ;  /* 0x0000001fff0c7819 */ /* 0x000fc60000011400 */
[----:B------:R-:W-:Y:S02]  /*12e90*/  IMAD.IADD R3, R3, 0x1, R10 ;  /* 0x0000000103037824 */ /* 0x000fe400078e020a */
[----:B------:R-:W-:-:S04]  /*12ea0*/  IMAD R10, R12, c[0x0][0x3e0], RZ ;  /* 0x0000f8000c0a7a24 */ /* 0x000fc800078e02ff */
[----:B--2---:R1:W-:Y:S01]  /*12eb0*/  @!P1 ST.E [R6.64], R172 ;  /* 0x000000ac06009985 */ /* 0x0043e2000c101906 */
[----:B------:R-:W-:-:S03]  /*12ec0*/  IMAD R9, R0, c[0x0][0x3e4], R10 ;  /* 0x0000f90000097a24 */ /* 0x000fc600078e020a */
[----:B---3--:R1:W-:Y:S01]  /*12ed0*/  @!P0 ST.E [R4.64], R65 ;  /* 0x0000004104008985 */ /* 0x0083e2000c101906 */
[----:B------:R-:W-:Y:S01]  /*12ee0*/  IMAD.WIDE.U32 R2, R0, c[0x0][0x3e0], R2 ;  /* 0x0000f80000027a25 */ /* 0x000fe200078e0002 */
[----:B------:R-:W-:Y:S02]  /*12ef0*/  SHF.R.S32.HI R0, RZ, 0x1f, R8 ;  /* 0x0000001fff007819 */ /* 0x000fe40000011408 */
[----:B------:R1:W2:Y:S04]  /*12f00*/  LDS.128 R44, [R243+0x1080] ;  /* 0x00108000f32c7984 */ /* 0x0002a80000000c00 */
        /* <DEDUP_REMOVED lines=11> */
[----:B------:R-:W-:Y:S01]  /*12fc0*/  SHF.R.S32.HI R13, RZ, 0x1f, R16 ;  /* 0x0000001fff0d7819 */ /* 0x000fe20000011410 */
[----:B------:R-:W-:Y:S01]  /*12fd0*/  IMAD R0, R0, c[0x0][0x3d8], RZ ;  /* 0x0000f60000007a24 */ /* 0x000fe200078e02ff */
[----:B------:R-:W-:-:S02]  /*12fe0*/  IADD3 R3, R3, R9, RZ ;  /* 0x0000000903037210 */ /* 0x000fc40007ffe0ff */
[----:B------:R-:W-:Y:S01]  /*12ff0*/  LEA.HI R13, R13, R16, RZ, 0x3 ;  /* 0x000000100d0d7211 */ /* 0x000fe200078f18ff */
[C---:B------:R-:W-:Y:S02]  /*13000*/  IMAD R0, R8.reuse, c[0x0][0x3dc], R0 ;  /* 0x0000f70008007a24 */ /* 0x040fe400078e0200 */
[----:B------:R-:W-:Y:S01]  /*13010*/  IMAD.WIDE.U32 R2, R8, c[0x0][0x3d8], R2 ;  /* 0x0000f60008027a25 */ /* 0x000fe200078e0002 */
[----:B------:R-:W-:-:S03]  /*13020*/  SHF.R.S32.HI R13, RZ, 0x3, R13 ;  /* 0x00000003ff0d7819 */ /* 0x000fc6000001140d */
[----:B------:R-:W-:Y:S01]  /*13030*/  IMAD.IADD R0, R3, 0x1, R0 ;  /* 0x0000000103007824 */ /* 0x000fe200078e0200 */
[C---:B------:R-:W-:Y:S02]  /*13040*/  LEA R14, P0, R2.reuse, c[0x0][0x380], 0x1 ;  /* 0x0000e000020e7a11 */ /* 0x040fe400078008ff */
[----:B------:R-:W-:Y:S02]  /*13050*/  IADD3 R13, R13, R15, RZ ;  /* 0x0000000f0d0d7210 */ /* 0x000fe40007ffe0ff */
        /* <DEDUP_REMOVED lines=18> */
[----:B------:R-:W-:Y:S02]  /*13180*/  @!P0 LEA R4, P4, R15, R0, 0x1 ;  /* 0x000000000f048211 */ /* 0x000fe400078808ff */
[-C--:B------:R-:W-:Y:S02]  /*13190*/  @!P2 LEA.HI.X R9, R252, R2.reuse, R83, 0x1, P6 ;  /* 0x00000002fc09a211 */ /* 0x080fe400030f0c53 */
[-C--:B------:R-:W-:Y:S02]  /*131a0*/  @!P1 LEA.HI.X R7, R251, R2.reuse, R82, 0x1, P5 ;  /* 0x00000002fb079211 */ /* 0x080fe400028f0c52 */
[----:B------:R-:W-:Y:S01]  /*131b0*/  @!P0 LEA.HI.X R5, R15, R2, R80, 0x1, P4 ;  /* 0x000000020f058211 */ /* 0x000fe200020f0c50 */
[----:B--2---:R1:W-:Y:S04]  /*131c0*/  @!P3 ST.E.128 [R10.64], R28 ;  /* 0x0000001c0a00b985 */ /* 0x0043e8000c101d06 */
[----:B---3--:R1:W-:Y:S04]  /*131d0*/  @!P2 ST.E.128 [R8.64], R24 ;  /* 0x000000180800a985 */ /* 0x0083e8000c101d06 */
[----:B----4-:R1:W-:Y:S04]  /*131e0*/  @!P1 ST.E.128 [R6.64], R20 ;  /* 0x0000001406009985 */ /* 0x0103e8000c101d06 */
[----:B-----5:R1:W-:Y:S02]  /*131f0*/  @!P0 ST.E.128 [R4.64], R16 ;  /* 0x0000001004008985 */ /* 0x0203e4000c101d06 */
.L_x_3270:
[----:B--234-:R-:W-:Y:S05]  /*13200*/  BSYNC B0 ;  /* 0x0000000000007941 */ /* 0x01cfea0003800000 */
.L_x_3269:
        /* <DEDUP_REMOVED lines=11> */
[C---:B------:R-:W-:Y:S02]  /*132c0*/  @!P2 LEA R8, P6, R252.reuse, R0, 0x1 ;  /* 0x00000000fc08a211 */ /* 0x040fe400078c08ff */
        /* <DEDUP_REMOVED lines=10> */
.L_x_3272:
[----:B------:R-:W-:Y:S05]  /*13370*/  BSYNC B0 ;  /* 0x0000000000007941 */ /* 0x000fea0003800000 */
.L_x_3271:
        /* <DEDUP_REMOVED lines=11> */
[C---:B------:R-:W-:Y:S02]  /*13430*/  @!P2 LEA R8, P6, R252.reuse, R0, 0x1 ;  /* 0x00000000fc08a211 */ /* 0x040fe400078c08ff */
        /* <DEDUP_REMOVED lines=10> */
.L_x_3274:
[----:B------:R-:W-:Y:S05]  /*134e0*/  BSYNC B0 ;  /* 0x0000000000007941 */ /* 0x000fea0003800000 */
.L_x_3273:
        /* <DEDUP_REMOVED lines=8> */
[-C--:B---3--:R-:W-:Y:S02]  /*13570*/  @!P2 LEA R8, P5, R245, R0.reuse, 0x1 ;  /* 0x00000000f508a211 */ /* 0x088fe400078a08ff */
[CC--:B------:R-:W-:Y:S02]  /*13580*/  @!P1 LEA R6, P4, R252.reuse, R0.reuse, 0x1 ;  /* 0x00000000fc069211 */ /* 0x0c0fe400078808ff */
        /* <DEDUP_REMOVED lines=13> */
.L_x_3267:
        /* <DEDUP_REMOVED lines=42> */
.L_x_3277:
[----:B------:R-:W-:Y:S05]  /*13900*/  BSYNC B0 ;  /* 0x0000000000007941 */ /* 0x000fea0003800000 */
.L_x_3276:
        /* <DEDUP_REMOVED lines=31> */
.L_x_3316:
[----:B------:R-:W-:Y:S05]  /*13b00*/  BRA.DIV ~URZ, `(.L_x_3279) ;  /* 0x000035027f007947 */ /* 0x000fea000b800000 */
[----:B------:R3:W4:Y:S02]  /*13b10*/  SHFL.IDX PT, R0, R13, RZ, 0x181f ;  /* 0x00181fff0d007589 */ /* 0x00072400000e0000 */
.L_x_3317:
        /* <DEDUP_REMOVED lines=12> */
[----:B------:R-:W-:Y:S02]  /*13be0*/  ISETP.GE.AND P2, PT, R252, c[0x0][0x3c8], PT ;  /* 0x0000f200fc007a0c */ /* 0x000fe40003f46270 */
[----:B------:R-:W-:Y:S02]  /*13bf0*/  IADD3 R15, R245, 0xc0, RZ ;  /* 0x000000c0f50f7810 */ /* 0x000fe40007ffe0ff */
[----:B------:R-:W-:Y:S02]  /*13c00*/  ISETP.GE.AND P1, PT, R251, c[0x0][0x3c8], PT ;  /* 0x0000f200fb007a0c */ /* 0x000fe40003f26270 */
[----:B------:R-:W-:Y:S02]  /*13c10*/  ISETP.GE.AND P0, PT, R15, c[0x0][0x3c8], PT ;  /* 0x0000f2000f007a0c */ /* 0x000fe40003f06270 */
[----:B------:R-:W-:-:S02]  /*13c20*/  SHF.R.S32.HI R2, RZ, 0x1f, R245 ;  /* 0x0000001fff027819 */ /* 0x000fc400000114f5 */
[C---:B------:R-:W-:Y:S02]  /*13c30*/  IADD3 R16, R245.reuse, 0xc0, RZ ;  /* 0x000000c0f5107810 */ /* 0x040fe40007ffe0ff */
[CC--:B----4-:R-:W-:Y:S02]  /*13c40*/  @!P3 LEA R10, P4, R245.reuse, R0.reuse, 0x1 ;  /* 0x00000000f50ab211 */ /* 0x0d0fe400078808ff */
[----:B------:R-:W-:Y:S02]  /*13c50*/  @!P2 LEA R8, P6, R252, R0, 0x1 ;  /* 0x00000000fc08a211 */ /* 0x000fe400078c08ff */
[----:B--2---:R-:W-:Y:S02]  /*13c60*/  @!P3 LEA.HI.X R11, R245, R4, R2, 0x1, P4 ;  /* 0x00000004f50bb211 */ /* 0x004fe400020f0c02 */
[----:B------:R-:W-:Y:S02]  /*13c70*/  SHF.R.S32.HI R2, RZ, 0x1f, R252 ;  /* 0x0000001fff027819 */ /* 0x000fe400000114fc */
[----:B------:R-:W-:Y:S01]  /*13c80*/  @!P1 LEA R6, P5, R251, R0, 0x1 ;  /* 0x00000000fb069211 */ /* 0x000fe200078a08ff */
[----:B------:R1:W-:Y:S01]  /*13c90*/  @!P3 ST.E.128 [R10.64], RZ ;  /* 0x000000ff0a00b985 */ /* 0x0003e2000c101d06 */
[----:B------:R-:W-:-:S02]  /*13ca0*/  SHF.R.S32.HI R17, RZ, 0x1f, R251 ;  /* 0x0000001fff117819 */ /* 0x000fc400000114fb */
[----:B------:R-:W-:Y:S02]  /*13cb0*/  @!P2 LEA.HI.X R9, R252, R4, R2, 0x1, P6 ;  /* 0x00000004fc09a211 */ /* 0x000fe400030f0c02 */
[----:B------:R-:W-:Y:S02]  /*13cc0*/  SHF.R.S32.HI R16, RZ, 0x1f, R16 ;  /* 0x0000001fff107819 */ /* 0x000fe40000011410 */
[----:B------:R-:W-:Y:S01]  /*13cd0*/  @!P0 LEA R2, P4, R15, R0, 0x1 ;  /* 0x000000000f028211 */ /* 0x000fe200078808ff */
[----:B------:R1:W-:Y:S01]  /*13ce0*/  @!P2 ST.E.128 [R8.64], RZ ;  /* 0x000000ff0800a985 */ /* 0x0003e2000c101d06 */
[-C--:B------:R-:W-:Y:S02]  /*13cf0*/  @!P1 LEA.HI.X R7, R251, R4.reuse, R17, 0x1, P5 ;  /* 0x00000004fb079211 */ /* 0x080fe400028f0c11 */
[----:B------:R-:W-:-:S03]  /*13d00*/  @!P0 LEA.HI.X R3, R15, R4, R16, 0x1, P4 ;  /* 0x000000040f038211 */ /* 0x000fc600020f0c10 */
[----:B------:R1:W-:Y:S04]  /*13d10*/  @!P1 ST.E.128 [R6.64], RZ ;  /* 0x000000ff06009985 */ /* 0x0003e8000c101d06 */
[----:B------:R1:W-:Y:S02]  /*13d20*/  @!P0 ST.E.128 [R2.64], RZ ;  /* 0x000000ff02008985 */ /* 0x0003e4000c101d06 */
.L_x_3281:
[----:B------:R-:W-:Y:S05]  /*13d30*/  BSYNC B0 ;  /* 0x0000000000007941 */ /* 0x000fea0003800000 */
.L_x_3280:
[----:B------:R-:W-:Y:S05]  /*13d40*/  BRA.DIV ~URZ, `(.L_x_3282) ;  /* 0x000033327f007947 */ /* 0x000fea000b800000 */
[----:B--2---:R2:W1:Y:S04]  /*13d50*/  SHFL.IDX PT, R4, R5, 0x1, 0x181f ;  /* 0x00381f0005047f89 */ /* 0x00446800000e0000 */
[----:B----4-:R2:W4:Y:S02]  /*13d60*/  SHFL.IDX PT, R0, R13, 0x1, 0x181f ;  /* 0x00381f000d007f89 */ /* 0x01052400000e0000 */
.L_x_3318:
[----:B-1----:R-:W-:Y:S01]  /*13d70*/  IADD3 R2, R12, 0x20, RZ ;  /* 0x000000200c027810 */ /* 0x002fe20007ffe0ff */
[----:B------:R-:W-:Y:S03]  /*13d80*/  BSSY B0, `(.L_x_3283) ;  /* 0x0000019000007945 */ /* 0x000fe60003800000 */
[----:B------:R-:W-:-:S13]  /*13d90*/  ISETP.GE.AND P0, PT, R2, R14, PT ;  /* 0x0000000e0200720c */ /* 0x000fda0003f06270 */
[----:B------:R-:W-:Y:S05]  /*13da0*/  @P0 BRA `(.L_x_3284) ;  /* 0x0000016000000947 */ /* 0x000fea0003800000 */
[C---:B------:R-:W-:Y:S02]  /*13db0*/  ISETP.GE.AND P3, PT, R245.reuse, c[0x0][0x3c8], PT ;  /* 0x0000f200f5007a0c */ /* 0x040fe40003f66270 */
[----:B------:R-:W-:Y:S02]  /*13dc0*/  IADD3 R15, R245, 0xc0, RZ ;  /* 0x000000c0f50f7810 */ /* 0x000fe40007ffe0ff */
[----:B------:R-:W-:Y:S02]  /*13dd0*/  ISETP.GE.AND P2, PT, R252, c[0x0][0x3c8], PT ;  /* 0x0000f200fc007a0c */ /* 0x000fe40003f46270 */
[----:B------:R-:W-:Y:S02]  /*13de0*/  ISETP.GE.AND P1, PT, R251, c[0x0][0x3c8], PT ;  /* 0x0000f200fb007a0c */ /* 0x000fe40003f26270 */
[----:B------:R-:W-:Y:S02]  /*13df0*/  ISETP.GE.AND P0, PT, R15, c[0x0][0x3c8], PT ;  /* 0x0000f2000f007a0c */ /* 0x000fe40003f06270 */
[----:B------:R-:W-:-:S02]  /*13e00*/  SHF.R.S32.HI R3, RZ, 0x1f, R245 ;  /* 0x0000001fff037819 */ /* 0x000fc400000114f5 */
[C---:B------:R-:W-:Y:S02]  /*13e10*/  IADD3 R16, R245.reuse, 0xc0, RZ ;  /* 0x000000c0f5107810 */ /* 0x040fe40007ffe0ff */
[C---:B----4-:R-:W-:Y:S02]  /*13e20*/  @!P3 LEA R10, P4, R245.reuse, R0, 0x1 ;  /* 0x00000000f50ab211 */ /* 0x050fe400078808ff */
[----:B------:R-:W-:Y:S02]  /*13e30*/  SHF.R.S32.HI R17, RZ, 0x1f, R251 ;  /* 0x0000001fff117819 */ /* 0x000fe400000114fb */
[----:B------:R-:W-:Y:S02]  /*13e40*/  @!P3 LEA.HI.X R11, R245, R4, R3, 0x1, P4 ;  /* 0x00000004f50bb211 */ /* 0x000fe400020f0c03 */
[-C--:B------:R-:W-:Y:S02]  /*13e50*/  @!P2 LEA R8, P6, R252, R0.reuse, 0x1 ;  /* 0x00000000fc08a211 */ /* 0x080fe400078c08ff */
[----:B------:R-:W-:Y:S01]  /*13e60*/  SHF.R.S32.HI R3, RZ, 0x1f, R252 ;  /* 0x0000001fff037819 */ /* 0x000fe200000114fc */
[----:B------:R1:W-:Y:S01]  /*13e70*/  @!P3 ST.E.128 [R10.64], RZ ;  /* 0x000000ff0a00b985 */ /* 0x0003e2000c101d06 */
[----:B------:R-:W-:-:S02]  /*13e80*/  @!P1 LEA R6, P5, R251, R0, 0x1 ;  /* 0x00000000fb069211 */ /* 0x000fc400078a08ff */
[----:B------:R-:W-:Y:S02]  /*13e90*/  SHF.R.S32.HI R16, RZ, 0x1f, R16 ;  /* 0x0000001fff107819 */ /* 0x000fe40000011410 */
[----:B------:R-:W-:Y:S02]  /*13ea0*/  @!P0 LEA R2, P4, R15, R0, 0x1 ;  /* 0x000000000f028211 */ /* 0x000fe400078808ff */
[-C--:B------:R-:W-:Y:S02]  /*13eb0*/  @!P2 LEA.HI.X R9, R252, R4.reuse, R3, 0x1, P6 ;  /* 0x00000004fc09a211 */ /* 0x080fe400030f0c03 */
[-C--:B------:R-:W-:Y:S02]  /*13ec0*/  @!P1 LEA.HI.X R7, R251, R4.reuse, R17, 0x1, P5 ;  /* 0x00000004fb079211 */ /* 0x080fe400028f0c11 */
[----:B------:R-:W-:Y:S01]  /*13ed0*/  @!P0 LEA.HI.X R3, R15, R4, R16, 0x1, P4 ;  /* 0x000000040f038211 */ /* 0x000fe200020f0c10 */
[----:B------:R1:W-:Y:S04]  /*13ee0*/  @!P2 ST.E.128 [R8.64], RZ ;  /* 0x000000ff0800a985 */ /* 0x0003e8000c101d06 */
[----:B------:R1:W-:Y:S04]  /*13ef0*/  @!P1 ST.E.128 [R6.64], RZ ;  /* 0x000000ff06009985 */ /* 0x0003e8000c101d06 */
[----:B------:R1:W-:Y:S02]  /*13f00*/  @!P0 ST.E.128 [R2.64], RZ ;  /* 0x000000ff02008985 */ /* 0x0003e4000c101d06 */
.L_x_3284:
[----:B------:R-:W-:Y:S05]  /*13f10*/  BSYNC B0 ;  /* 0x0000000000007941 */ /* 0x000fea0003800000 */
.L_x_3283:
[----:B------:R-:W-:Y:S05]  /*13f20*/  BRA.DIV ~URZ, `(.L_x_3285) ;  /* 0x000032227f007947 */ /* 0x000fea000b800000 */
[----:B------:R1:W2:Y:S02]  /*13f30*/  SHFL.IDX PT, R4, R5, 0x2, 0x181f ;  /* 0x00581f0005047f89 */ /* 0x0002a400000e0000 */
.L_x_3319:
[----:B------:R-:W-:Y:S05]  /*13f40*/  BRA.DIV ~URZ, `(.L_x_3286) ;  /* 0x000032727f007947 */ /* 0x000fea000b800000 */
[----:B----4-:R4:W1:Y:S02]  /*13f50*/  SHFL.IDX PT, R0, R13, 0x2, 0x181f ;  /* 0x00581f000d007f89 */ /* 0x01086400000e0000 */
.L_x_3320:
        /* <DEDUP_REMOVED lines=11> */
[C---:B------:R-:W-:Y:S02]  /*14010*/  @!P3 LEA R10, P4, R245.reuse, R0, 0x1 ;  /* 0x00000000f50ab211 */ /* 0x040fe400078808ff */
[----:B------:R-:W-:Y:S02]  /*14020*/  SHF.R.S32.HI R17, RZ, 0x1f, R251 ;  /* 0x0000001fff117819 */ /* 0x000fe400000114fb */
[----:B--2---:R-:W-:Y:S02]  /*14030*/  @!P3 LEA.HI.X R11, R245, R4, R3, 0x1, P4 ;  /* 0x00000004f50bb211 */ /* 0x004fe400020f0c03 */
        /* <DEDUP_REMOVED lines=12> */
.L_x_3288:
[----:B------:R-:W-:Y:S05]  /*14100*/  BSYNC B0 ;  /* 0x0000000000007941 */ /* 0x000fea0003800000 */
.L_x_3287:
[----:B------:R-:W-:Y:S05]  /*14110*/  BRA.DIV ~URZ, `(.L_x_3289) ;  /* 0x000031127f007947 */ /* 0x000fea000b800000 */
[----:B--2---:R2:W1:Y:S04]  /*14120*/  SHFL.IDX PT, R4, R5, 0x3, 0x181f ;  /* 0x00781f0005047f89 */ /* 0x00446800000e0000 */
[----:B------:R2:W3:Y:S02]  /*14130*/  SHFL.IDX PT, R0, R13, 0x3, 0x181f ;  /* 0x00781f000d007f89 */ /* 0x0004e400000e0000 */
.L_x_3321:
[----:B-1----:R-:W-:-:S04]  /*14140*/  IADD3 R2, R12, 0x60, RZ ;  /* 0x000000600c027810 */ /* 0x002fc80007ffe0ff */
[----:B------:R-:W-:-:S13]  /*14150*/  ISETP.GE.AND P0, PT, R2, R14, PT ;  /* 0x0000000e0200720c */ /* 0x000fda0003f06270 */
[----:B------:R-:W-:Y:S05]  /*14160*/  @P0 BRA `(.L_x_3275) ;  /* 0x0000016000000947 */ /* 0x000fea0003800000 */
[C---:B------:R-:W-:Y:S02]  /*14170*/  ISETP.GE.AND P3, PT, R245.reuse, c[0x0][0x3c8], PT ;  /* 0x0000f200f5007a0c */ /* 0x040fe40003f66270 */
[----:B--2---:R-:W-:Y:S02]  /*14180*/  IADD3 R5, R245, 0xc0, RZ ;  /* 0x000000c0f5057810 */ /* 0x004fe40007ffe0ff */
[----:B------:R-:W-:Y:S02]  /*14190*/  ISETP.GE.AND P2, PT, R252, c[0x0][0x3c8], PT ;  /* 0x0000f200fc007a0c */ /* 0x000fe40003f46270 */
[----:B------:R-:W-:Y:S02]  /*141a0*/  ISETP.GE.AND P1, PT, R251, c[0x0][0x3c8], PT ;  /* 0x0000f200fb007a0c */ /* 0x000fe40003f26270 */
[----:B------:R-:W-:Y:S02]  /*141b0*/  ISETP.GE.AND P0, PT, R5, c[0x0][0x3c8], PT ;  /* 0x0000f20005007a0c */ /* 0x000fe40003f06270 */
[----:B------:R-:W-:-:S02]  /*141c0*/  SHF.R.S32.HI R3, RZ, 0x1f, R245 ;  /* 0x0000001fff037819 */ /* 0x000fc400000114f5 */
[C---:B---34-:R-:W-:Y:S02]  /*141d0*/  IADD3 R13, R245.reuse, 0xc0, RZ ;  /* 0x000000c0f50d7810 */ /* 0x058fe40007ffe0ff */
[C---:B------:R-:W-:Y:S02]  /*141e0*/  @!P3 LEA R10, P4, R245.reuse, R0, 0x1 ;  /* 0x00000000f50ab211 */ /* 0x040fe400078808ff */
        /* <DEDUP_REMOVED lines=14> */
.L_x_3275:
[----:B------:R-:W-:Y:S05]  /*142d0*/  BSYNC B1 ;  /* 0x0000000000017941 */ /* 0x000fea0003800000 */
.L_x_3266:
        /* <DEDUP_REMOVED lines=10> */
.L_x_3322:
[----:B-1----:R-:W1:Y:S01]  /*14380*/  S2R R2, SR_TID.X ;  /* 0x0000000000027919 */ /* 0x002e620000002100 */
[----:B------:R-:W-:Y:S03]  /*14390*/  WARPSYNC 0xffffffff ;  /* 0xffffffff00007948 */ /* 0x000fe60003800000 */
[----:B------:R-:W-:Y:S06]  /*143a0*/  BAR.SYNC.DEFER_BLOCKING 0x4, 0x100 ;  /* 0x0104000000007b1d */ /* 0x000fec0000010000 */
[----:B--2---:R2:W-:Y:S01]  /*143b0*/  STL [R1+0x54], R0 ;  /* 0x0000540001007387 */ /* 0x0045e20000100800 */
[----:B-1----:R-:W-:-:S13]  /*143c0*/  LOP3.LUT P0, RZ, R2, 0xff, RZ, 0xc0, !PT ;  /* 0x000000ff02ff7812 */ /* 0x002fda000780c0ff */
[----:B------:R2:W-:Y:S04]  /*143d0*/  @!P0 STS [0x28100], R81 ;  /* 0x02810051ff008388 */ /* 0x0005e80000000800 */
[----:B------:R-:W-:Y:S06]  /*143e0*/  BAR.ARV 0x5, 0x100 ;  /* 0x0144000000007b1d */ /* 0x000fec0000002000 */
.L_x_3290:
[----:B--23--:R-:W2:Y:S02]  /*143f0*/  LDL R0, [R1+0x54] ;  /* 0x0000540001007983 */ /* 0x00cea40000100800 */
[----:B--2---:R-:W-:-:S13]  /*14400*/  ISETP.GE.AND P0, PT, R0, c[0x0][0x538], PT ;  /* 0x00014e0000007a0c */ /* 0x004fda0003f06270 */
[----:B-1--4-:R-:W-:Y:S01]  /*14410*/  @P0 CALL.REL.NOINC `(.L_x_3292) ;  /* 0x0000001000000944 */ /* 0x012fe20003c00000 */
[----:B------:R-:W-:Y:S05]  /*14420*/  BRA `(.L_x_3293) ;  /* 0xfffec48000007947 */ /* 0x000fea000383ffff */
.L_x_3292:
[----:B------:R-:W-:Y:S05]  /*14430*/  EXIT ;  /* 0x000000000000794d */ /* 0x000fea0003800000 */
.L_x_3224:
[----:B------:R-:W-:Y:S01]  /*14440*/  IMAD.MOV.U32 R249, RZ, RZ, R5 ;  /* 0x000000fffff97224 */ /* 0x000fe200078e0005 */
[----:B------:R-:W-:Y:S01]  /*14450*/  MOV R250, RZ ;  /* 0x000000ff00fa7202 */ /* 0x000fe20000000f00 */
[----:B------:R-:W-:Y:S01]  /*14460*/  IMAD.MOV.U32 R3, RZ, RZ, 0x181f ;  /* 0x0000181fff037424 */ /* 0x000fe200078e00ff */
[----:B------:R-:W-:Y:S02]  /*14470*/  MOV R2, 0x14490 ;  /* 0x0001449000027802 */ /* 0x000fe40000000f00 */
[----:B-----5:R-:W-:Y:S05]  /*14480*/  CALL.REL.NOINC `($__internal_18_$__cuda_sm70_shflsync_idx_p) ;  /* 0x00002f4000007944 */ /* 0x020fea0003c00000 */
[----:B------:R-:W-:Y:S01]  /*14490*/  MOV R4, R250 ;  /* 0x000000fa00047202 */ /* 0x000fe20000000f00 */
[----:B-1---5:R-:W-:Y:S05]  /*144a0*/  BRA `(.L_x_3294) ;  /* 0xfffed07000007947 */ /* 0x022fea000383ffff */
.L_x_3225:
[----:B------:R-:W-:Y:S01]  /*144b0*/  IMAD.MOV.U32 R249, RZ, RZ, R13 ;  /* 0x000000fffff97224 */ /* 0x000fe200078e000d */
[----:B------:R-:W-:Y:S01]  /*144c0*/  MOV R250, RZ ;  /* 0x000000ff00fa7202 */ /* 0x000fe20000000f00 */
[----:B------:R-:W-:Y:S01]  /*144d0*/  IMAD.MOV.U32 R3, RZ, RZ, 0x181f ;  /* 0x0000181fff037424 */ /* 0x000fe200078e00ff */
[----:B------:R-:W-:Y:S02]  /*144e0*/  MOV R2, 0x14500 ;  /* 0x0001450000027802 */ /* 0x000fe40000000f00 */
[----:B-12--5:R-:W-:Y:S05]  /*144f0*/  CALL.REL.NOINC `($__internal_18_$__cuda_sm70_shflsync_idx_p) ;  /* 0x00002ed000007944 */ /* 0x026fea0003c00000 */
[----:B-----5:R-:W-:Y:S01]  /*14500*/  MOV R0, R250 ;  /* 0x000000fa00007202 */ /* 0x020fe20000000f00 */
[----:B-1----:R-:W-:Y:S05]  /*14510*/  BRA `(.L_x_3295) ;  /* 0xfffed02000007947 */ /* 0x002fea000383ffff */
.L_x_3228:
[----:B------:R-:W-:Y:S01]  /*14520*/  IMAD.MOV.U32 R249, RZ, RZ, R5 ;  /* 0x000000fffff97224 */ /* 0x000fe200078e0005 */
[----:B------:R-:W-:Y:S01]  /*14530*/  MOV R250, 0x1 ;  /* 0x0000000100fa7802 */ /* 0x000fe20000000f00 */
[----:B-1----:R-:W-:Y:S01]  /*14540*/  IMAD.MOV.U32 R3, RZ, RZ, 0x181f ;  /* 0x0000181fff037424 */ /* 0x002fe200078e00ff */
[----:B------:R-:W-:-:S02]  /*14550*/  MOV R2, 0x14570 ;  /* 0x0001457000027802 */ /* 0x000fc40000000f00 */
[----:B--2-45:R-:W-:Y:S05]  /*14560*/  CALL.REL.NOINC `($__internal_18_$__cuda_sm70_shflsync_idx_p) ;  /* 0x00002e6000007944 */ /* 0x034fea0003c00000 */
[----:B------:R-:W-:Y:S01]  /*14570*/  IMAD.MOV.U32 R4, RZ, RZ, R250 ;  /* 0x000000ffff047224 */ /* 0x000fe200078e00fa */
[----:B------:R-:W-:Y:S01]  /*14580*/  MOV R250, 0x1 ;  /* 0x0000000100fa7802 */ /* 0x000fe20000000f00 */
[----:B------:R-:W-:Y:S01]  /*14590*/  IMAD.MOV.U32 R249, RZ, RZ, R13 ;  /* 0x000000fffff97224 */ /* 0x000fe200078e000d */
[----:B------:R-:W-:-:S02]  /*145a0*/  MOV R3, 0x181f ;  /* 0x0000181f00037802 */ /* 0x000fc40000000f00 */
[----:B------:R-:W-:Y:S02]  /*145b0*/  MOV R2, 0x145d0 ;  /* 0x000145d000027802 */ /* 0x000fe40000000f00 */
[----:B-1---5:R-:W-:Y:S05]  /*145c0*/  CALL.REL.NOINC `($__internal_18_$__cuda_sm70_shflsync_idx_p) ;  /* 0x00002e0000007944 */ /* 0x022fea0003c00000 */
[----:B-----5:R-:W-:Y:S01]  /*145d0*/  MOV R0, R250 ;  /* 0x000000fa00007202 */ /* 0x020fe20000000f00 */
[----:B-1----:R-:W-:Y:S05]  /*145e0*/  BRA `(.L_x_3296) ;  /* 0xfffed19000007947 */ /* 0x002fea000383ffff */
.L_x_3231:
[----:B------:R-:W-:Y:S01]  /*145f0*/  IMAD.MOV.U32 R249, RZ, RZ, R5 ;  /* 0x000000fffff97224 */ /* 0x000fe200078e0005 */
[----:B------:R-:W-:Y:S01]  /*14600*/  MOV R250, 0x2 ;  /* 0x0000000200fa7802 */ /* 0x000fe20000000f00 */
[----:B-1----:R-:W-:Y:S01]  /*14610*/  IMAD.MOV.U32 R3, RZ, RZ, 0x181f ;  /* 0x0000181fff037424 */ /* 0x002fe200078e00ff */
[----:B------:R-:W-:Y:S02]  /*14620*/  MOV R2, 0x14640 ;  /* 0x0001464000027802 */ /* 0x000fe40000000f00 */
[----:B--2345:R-:W-:Y:S05]  /*14630*/  CALL.REL.NOINC `($__internal_18_$__cuda_sm70_shflsync_idx_p) ;  /* 0x00002d9000007944 */ /* 0x03cfea0003c00000 */
[----:B------:R-:W-:Y:S01]  /*14640*/  MOV R4, R250 ;  /* 0x000000fa00047202 */ /* 0x000fe20000000f00 */
[----:B-1---5:R-:W-:Y:S05]  /*14650*/  BRA `(.L_x_3297) ;  /* 0xfffed2e000007947 */ /* 0x022fea000383ffff */
.L_x_3232:
[----:B------:R-:W-:Y:S01]  /*14660*/  IMAD.MOV.U32 R249, RZ, RZ, R13 ;  /* 0x000000fffff97224 */ /* 0x000fe200078e000d */
[----:B------:R-:W-:Y:S01]  /*14670*/  MOV R250, 0x2 ;  /* 0x0000000200fa7802 */ /* 0x000fe20000000f00 */
[----:B-1----:R-:W-:Y:S01]  /*14680*/  IMAD.MOV.U32 R3, RZ, RZ, 0x181f ;  /* 0x0000181fff037424 */ /* 0x002fe200078e00ff */
[----:B------:R-:W-:Y:S02]  /*14690*/  MOV R2, 0x146b0 ;  /* 0x000146b000027802 */ /* 0x000fe40000000f00 */
[----:B--2345:R-:W-:Y:S05]  /*146a0*/  CALL.REL.NOINC `($__internal_18_$__cuda_sm70_shflsync_idx_p) ;  /* 0x00002d2000007944 */ /* 0x03cfea0003c00000 */
[----:B-----5:R-:W-:Y:S01]  /*146b0*/  MOV R0, R250 ;  /* 0x000000fa00007202 */ /* 0x020fe20000000f00 */
[----:B-1----:R-:W-:Y:S05]  /*146c0*/  BRA `(.L_x_3298) ;  /* 0xfffed29000007947 */ /* 0x002fea000383ffff */
.L_x_3235:
[----:B------:R-:W-:Y:S01]  /*146d0*/  IMAD.MOV.U32 R249, RZ, RZ, R5 ;  /* 0x000000fffff97224 */ /* 0x000fe200078e0005 */
[----:B------:R-:W-:Y:S01]  /*146e0*/  MOV R250, 0x3 ;  /* 0x0000000300fa7802 */ /* 0x000fe20000000f00 */
[----:B-1----:R-:W-:Y:S01]  /*146f0*/  IMAD.MOV.U32 R3, RZ, RZ, 0x181f ;  /* 0x0000181fff037424 */ /* 0x002fe200078e00ff */
[----:B------:R-:W-:-:S02]  /*14700*/  MOV R2, 0x14720 ;  /* 0x0001472000027802 */ /* 0x000fc40000000f00 */
[----:B--2345:R-:W-:Y:S05]  /*14710*/  CALL.REL.NOINC `($__internal_18_$__cuda_sm70_shflsync_idx_p) ;  /* 0x00002cb000007944 */ /* 0x03cfea0003c00000 */
        /* <DEDUP_REMOVED lines=8> */
.L_x_3238:
[----:B------:R-:W-:Y:S01]  /*147a0*/  IMAD.MOV.U32 R249, RZ, RZ, R22 ;  /* 0x000000fffff97224 */ /* 0x000fe200078e0016 */
[----:B------:R-:W-:Y:S01]  /*147b0*/  MOV R250, RZ ;  /* 0x000000ff00fa7202 */ /* 0x000fe20000000f00 */
[----:B------:R-:W-:Y:S01]  /*147c0*/  IMAD.MOV.U32 R3, RZ, RZ, 0x181f ;  /* 0x0000181fff037424 */ /* 0x000fe200078e00ff */
[----:B------:R-:W-:Y:S02]  /*147d0*/  MOV R2, 0x147f0 ;  /* 0x000147f000027802 */ /* 0x000fe40000000f00 */
[----:B------:R-:W-:Y:S05]  /*147e0*/  CALL.REL.NOINC `($__internal_18_$__cuda_sm70_shflsync_idx_p) ;  /* 0x00002be000007944 */ /* 0x000fea0003c00000 */
[----:B------:R-:W-:Y:S01]  /*147f0*/  MOV R4, R250 ;  /* 0x000000fa00047202 */ /* 0x000fe20000000f00 */
[----:B-1---5:R-:W-:Y:S05]  /*14800*/  BRA `(.L_x_3300) ;  /* 0xfffef7d000007947 */ /* 0x022fea000383ffff */
.L_x_3239:
[----:B------:R-:W-:Y:S01]  /*14810*/  IMAD.MOV.U32 R249, RZ, RZ, R23 ;  /* 0x000000fffff97224 */ /* 0x000fe200078e0017 */
[----:B------:R-:W-:Y:S01]  /*14820*/  MOV R250, RZ ;  /* 0x000000ff00fa7202 */ /* 0x000fe20000000f00 */
[----:B------:R-:W-:Y:S01]  /*14830*/  IMAD.MOV.U32 R3, RZ, RZ, 0x181f ;  /* 0x0000181fff037424 */ /* 0x000fe200078e00ff */
[----:B------:R-:W-:Y:S02]  /*14840*/  MOV R2, 0x14860 ;  /* 0x0001486000027802 */ /* 0x000fe40000000f00 */
[----:B-12---:R-:W-:Y:S05]  /*14850*/  CALL.REL.NOINC `($__internal_18_$__cuda_sm70_shflsync_idx_p) ;  /* 0x00002b7000007944 */ /* 0x006fea0003c00000 */
[C---:B------:R-:W-:Y:S01]  /*14860*/  IADD3 R10, P1, R250.reuse, R150, RZ ;  /* 0x00000096fa0a7210 */ /* 0x040fe20007f3e0ff */
[----:B------:R-:W-:Y:S01]  /*14870*/  IMAD.MOV.U32 R249, RZ, RZ, R22 ;  /* 0x000000fffff97224 */ /* 0x000fe200078e0016 */
[----:B------:R-:W-:-:S02]  /*14880*/  IADD3 R8, P0, R250, R151, RZ ;  /* 0x00000097fa087210 */ /* 0x000fc40007f1e0ff */
[C---:B-----5:R-:W-:Y:S01]  /*14890*/  IADD3 R0, R245.reuse, 0xc0, RZ ;  /* 0x000000c0f5007810 */ /* 0x060fe20007ffe0ff */
[C---:B------:R-:W-:Y:S01]  /*148a0*/  IMAD.X R11, R4.reuse, 0x1, R144, P1 ;  /* 0x00000001040b7824 */ /* 0x040fe200008e0690 */
[----:B------:R-:W-:Y:S01]  /*148b0*/  ISETP.GE.AND P3, PT, R245, c[0x0][0x1d4], PT ;  /* 0x00007500f5007a0c */ /* 0x000fe20003f66270 */
[----:B------:R-:W-:Y:S01]  /*148c0*/  IMAD.X R9, R4, 0x1, R145, P0 ;  /* 0x0000000104097824 */ /* 0x000fe200000e0691 */
[----:B------:R-:W-:Y:S02]  /*148d0*/  ISETP.GE.AND P2, PT, R252, c[0x0][0x1d4], PT ;  /* 0x00007500fc007a0c */ /* 0x000fe40003f46270 */
[----:B------:R-:W-:Y:S02]  /*148e0*/  ISETP.GE.AND P1, PT, R251, c[0x0][0x1d4], PT ;  /* 0x00007500fb007a0c */ /* 0x000fe40003f26270 */
[----:B------:R-:W-:Y:S02]  /*148f0*/  ISETP.GE.AND P0, PT, R0, c[0x0][0x1d4], PT ;  /* 0x0000750000007a0c */ /* 0x000fe40003f06270 */
[----:B------:R-:W-:-:S02]  /*14900*/  IADD3 R6, P5, R250, R152, RZ ;  /* 0x00000098fa067210 */ /* 0x000fc40007fbe0ff */
[----:B------:R-:W-:Y:S01]  /*14910*/  IADD3 R2, P4, R250, R153, RZ ;  /* 0x00000099fa027210 */ /* 0x000fe20007f9e0ff */
[----:B------:R-:W-:Y:S01]  /*14920*/  IMAD.MOV.U32 R250, RZ, RZ, 0x1 ;  /* 0x00000001fffa7424 */ /* 0x000fe200078e00ff */
[----:B------:R-:W-:Y:S01]  /*14930*/  SEL R5, RZ, 0x10, P3 ;  /* 0x00000010ff057807 */ /* 0x000fe20001800000 */
[C---:B------:R-:W-:Y:S01]  /*14940*/  IMAD.X R7, R4.reuse, 0x1, R146, P5 ;  /* 0x0000000104077824 */ /* 0x040fe200028e0692 */
[----:B------:R-:W-:Y:S01]  /*14950*/  @!PT LDS RZ, [RZ] ;  /* 0x00000000fffff984 */ /* 0x000fe20000000800 */
[----:B------:R-:W-:Y:S01]  /*14960*/  @!PT LDS RZ, [RZ] ;  /* 0x00000000fffff984 */ /* 0x000fe20000000800 */
[----:B------:R-:W-:Y:S01]  /*14970*/  @!PT LDS RZ, [RZ] ;  /* 0x00000000fffff984 */ /* 0x000fe20000000800 */
[----:B------:R2:W-:Y:S01]  /*14980*/  LDGSTS.E.BYPASS.LTC128B.128 [R243+0xc100], [R10.64], !P3 ;  /* 0x0c1000000af37fae */ /* 0x0005e2000d901d46 */
[----:B------:R-:W-:Y:S01]  /*14990*/  IMAD.X R3, R4, 0x1, R147, P4 ;  /* 0x0000000104037824 */ /* 0x000fe200020e0693 */
[----:B------:R-:W-:Y:S02]  /*149a0*/  SEL R14, RZ, 0x10, P2 ;  /* 0x00000010ff0e7807 */ /* 0x000fe40001000000 */
[----:B------:R2:W-:Y:S01]  /*149b0*/  LDGSTS.E.BYPASS.LTC128B.128 [R243+0xf100], [R8.64], !P2 ;  /* 0x0f10000008f37fae */ /* 0x0005e2000d101d46 */
[----:B------:R-:W-:Y:S02]  /*149c0*/  SEL R13, RZ, 0x10, P1 ;  /* 0x00000010ff0d7807 */ /* 0x000fe40000800000 */
[----:B------:R-:W-:Y:S01]  /*149d0*/  SEL R12, RZ, 0x10, P0 ;  /* 0x00000010ff0c7807 */ /* 0x000fe20000000000 */
[----:B------:R2:W-:Y:S04]  /*149e0*/  LDGSTS.E.BYPASS.LTC128B.128 [R243+0x12100], [R6.64], !P1 ;  /* 0x1210000006f37fae */ /* 0x0005e8000c901d46 */
[----:B------:R3:W-:Y:S02]  /*149f0*/  LDGSTS.E.BYPASS.LTC128B.128 [R243+0x15100], [R2.64], !P0 ;  /* 0x1510000002f37fae */ /* 0x0007e4000c101d46 */
[----:B---3--:R-:W-:Y:S01]  /*14a00*/  IMAD.MOV.U32 R3, RZ, RZ, 0x181f ;  /* 0x0000181fff037424 */ /* 0x008fe200078e00ff */
[----:B------:R-:W-:-:S02]  /*14a10*/  MOV R2, 0x14a30 ;  /* 0x00014a3000027802 */ /* 0x000fc40000000f00 */
[----:B-12---:R-:W-:Y:S05]  /*14a20*/  CALL.REL.NOINC `($__internal_18_$__cuda_sm70_shflsync_idx_p) ;  /* 0x000029a000007944 */ /* 0x006fea0003c00000 */
[----:B-----5:R-:W-:Y:S01]  /*14a30*/  IMAD.MOV.U32 R0, RZ, RZ, R250 ;  /* 0x000000ffff007224 */ /* 0x020fe200078e00fa */
[----:B------:R-:W-:Y:S01]  /*14a40*/  MOV R250, 0x1 ;  /* 0x0000000100fa7802 */ /* 0x000fe20000000f00 */
[----:B------:R-:W-:Y:S01]  /*14a50*/  IMAD.MOV.U32 R249, RZ, RZ, R23 ;  /* 0x000000fffff97224 */ /* 0x000fe200078e0017 */
[----:B------:R-:W-:-:S02]  /*14a60*/  MOV R3, 0x181f ;  /* 0x0000181f00037802 */ /* 0x000fc40000000f00 */
[----:B------:R-:W-:Y:S02]  /*14a70*/  MOV R2, 0x14a90 ;  /* 0x00014a9000027802 */ /* 0x000fe40000000f00 */
[----:B-1----:R-:W-:Y:S05]  /*14a80*/  CALL.REL.NOINC `($__internal_18_$__cuda_sm70_shflsync_idx_p) ;  /* 0x0000294000007944 */ /* 0x002fea0003c00000 */
[----:B------:R-:W-:Y:S01]  /*14a90*/  IADD3 R10, -R5, 0x10, RZ ;  /* 0x00000010050a7810 */ /* 0x000fe20007ffe1ff */
[----:B------:R-:W-:Y:S01]  /*14aa0*/  IMAD.MOV.U32 R249, RZ, RZ, R22 ;  /* 0x000000fffff97224 */ /* 0x000fe200078e0016 */
[----:B------:R-:W-:Y:S02]  /*14ab0*/  IADD3 R6, -R13, 0x10, RZ ;  /* 0x000000100d067810 */ /* 0x000fe40007ffe1ff */
[----:B------:R-:W-:Y:S02]  /*14ac0*/  IADD3 R2, -R14, 0x10, RZ ;  /* 0x000000100e027810 */ /* 0x000fe40007ffe1ff */
[----:B------:R-:W-:Y:S02]  /*14ad0*/  LOP3.LUT R10, R10, 0xf, RZ, 0xc0, !PT ;  /* 0x0000000f0a0a7812 */ /* 0x000fe400078ec0ff */
[----:B------:R-:W-:Y:S02]  /*14ae0*/  IADD3 R3, -R12, 0x10, RZ ;  /* 0x000000100c037810 */ /* 0x000fe40007ffe1ff */
[----:B------:R-:W-:-:S02]  /*14af0*/  LOP3.LUT R6, R6, 0xf, RZ, 0xc0, !PT ;  /* 0x0000000f06067812 */ /* 0x000fc400078ec0ff */
[----:B------:R-:W-:Y:S02]  /*14b00*/  LOP3.LUT R2, R2, 0xf, RZ, 0xc0, !PT ;  /* 0x0000000f02027812 */ /* 0x000fe400078ec0ff */
[-C--:B------:R-:W-:Y:S02]  /*14b10*/  IADD3 R10, P1, P0, R10, R250.reuse, R150 ;  /* 0x000000fa0a0a7210 */ /* 0x080fe4000783e096 */
[----:B------:R-:W-:Y:S02]  /*14b20*/  LOP3.LUT R3, R3, 0xf, RZ, 0xc0, !PT ;  /* 0x0000000f03037812 */ /* 0x000fe400078ec0ff */
[-C--:B------:R-:W-:Y:S02]  /*14b30*/  IADD3 R6, P3, P2, R6, R250.reuse, R152 ;  /* 0x000000fa06067210 */ /* 0x080fe40007a7e098 */
[----:B------:R-:W-:Y:S02]  /*14b40*/  IADD3 R8, P5, P4, R2, R250, R151 ;  /* 0x000000fa02087210 */ /* 0x000fe40007cbe097 */
[----:B-----5:R-:W-:-:S02]  /*14b50*/  IADD3.X R11, RZ, R0, R144, P1, P0 ;  /* 0x00000000ff0b7210 */ /* 0x020fc40000fe0490 */
[----:B------:R-:W-:Y:S01]  /*14b60*/  IADD3 R2, P1, P0, R3, R250, R153 ;  /* 0x000000fa03027210 */ /* 0x000fe2000783e099 */
[----:B------:R-:W-:Y:S01]  /*14b70*/  IMAD.MOV.U32 R250, RZ, RZ, 0x2 ;  /* 0x00000002fffa7424 */ /* 0x000fe200078e00ff */
[-C--:B------:R-:W-:Y:S02]  /*14b80*/  IADD3.X R7, RZ, R0.reuse, R146, P3, P2 ;  /* 0x00000000ff077210 */ /* 0x080fe40001fe4492 */
[----:B------:R-:W-:Y:S02]  /*14b90*/  ISETP.NE.U32.AND P3, PT, R5, RZ, PT ;  /* 0x000000ff0500720c */ /* 0x000fe40003f65070 */
[----:B------:R-:W-:Y:S02]  /*14ba0*/  ISETP.NE.U32.AND P2, PT, R14, RZ, PT ;  /* 0x000000ff0e00720c */ /* 0x000fe40003f45070 */
[----:B------:R-:W-:Y:S02]  /*14bb0*/  IADD3.X R3, RZ, R0, R147, P1, P0 ;  /* 0x00000000ff037210 */ /* 0x000fe40000fe0493 */
[----:B------:R-:W-:-:S02]  /*14bc0*/  ISETP.NE.U32.AND P1, PT, R13, RZ, PT ;  /* 0x000000ff0d00720c */ /* 0x000fc40003f25070 */
[----:B------:R-:W-:Y:S02]  /*14bd0*/  ISETP.NE.U32.AND P0, PT, R12, RZ, PT ;  /* 0x000000ff0c00720c */ /* 0x000fe40003f05070 */
[----:B------:R-:W-:-:S03]  /*14be0*/  IADD3.X R9, RZ, R0, R145, P5, P4 ;  /* 0x00000000ff097210 */ /* 0x000fc60002fe8491 */
        /* <DEDUP_REMOVED lines=9> */
[----:B-12---:R-:W-:Y:S05]  /*14c80*/  CALL.REL.NOINC `($__internal_18_$__cuda_sm70_shflsync_idx_p) ;  /* 0x0000274000007944 */ /* 0x006fea0003c00000 */
        /* <DEDUP_REMOVED lines=8> */
.L_x_3240:
[----:B------:R-:W-:Y:S01]  /*14d10*/  IMAD.MOV.U32 R249, RZ, RZ, R4 ;  /* 0x000000fffff97224 */ /* 0x000fe200078e0004 */
[----:B------:R-:W-:Y:S01]  /*14d20*/  MOV R250, RZ ;  /* 0x000000ff00fa7202 */ /* 0x000fe20000000f00 */
[----:B------:R-:W-:Y:S01]  /*14d30*/  IMAD.MOV.U32 R3, RZ, RZ, 0x1c1f ;  /* 0x00001c1fff037424 */ /* 0x000fe200078e00ff */
[----:B------:R-:W-:Y:S02]  /*14d40*/  MOV R2, 0x14d60 ;  /* 0x00014d6000027802 */ /* 0x000fe40000000f00 */
[----:B------:R-:W-:Y:S05]  /*14d50*/  CALL.REL.NOINC `($__internal_18_$__cuda_sm70_shflsync_idx_p) ;  /* 0x0000267000007944 */ /* 0x000fea0003c00000 */
[----:B-----5:R-:W-:Y:S01]  /*14d60*/  MOV R0, R250 ;  /* 0x000000fa00007202 */ /* 0x020fe20000000f00 */
[----:B-1----:R-:W-:Y:S05]  /*14d70*/  BRA `(.L_x_3302) ;  /* 0xfffef78000007947 */ /* 0x002fea000383ffff */
.L_x_3241:
[----:B------:R-:W-:Y:S01]  /*14d80*/  IMAD.MOV.U32 R249, RZ, RZ, R4 ;  /* 0x000000fffff97224 */ /* 0x000fe200078e0004 */
[----:B------:R-:W-:Y:S01]  /*14d90*/  MOV R250, 0x1 ;  /* 0x0000000100fa7802 */ /* 0x000fe20000000f00 */
[----:B------:R-:W-:Y:S01]  /*14da0*/  IMAD.MOV.U32 R3, RZ, RZ, 0x1c1f ;  /* 0x00001c1fff037424 */ /* 0x000fe200078e00ff */
[----:B------:R-:W-:Y:S02]  /*14db0*/  MOV R2, 0x14dd0 ;  /* 0x00014dd000027802 */ /* 0x000fe40000000f00 */
[----:B-12---:R-:W-:Y:S05]  /*14dc0*/  CALL.REL.NOINC `($__internal_18_$__cuda_sm70_shflsync_idx_p) ;  /* 0x0000260000007944 */ /* 0x006fea0003c00000 */
[----:B------:R-:W2:Y:S01]  /*14dd0*/  LDL R2, [R1] ;  /* 0x0000000001027983 */ /* 0x000ea20000100800 */
        /* <DEDUP_REMOVED lines=80> */
[----:B------:R-:W-:Y:S02]  /*152e0*/  ISETP.GT.AND P0, PT, R0, 0x51, PT ;  /* 0x000000510000780c */ /* 0x000fe40003f04270 */
[----:B------:R-:W-:Y:S02]  /*152f0*/  FSEL R3, R26, -INF , P1 ;  /* 0xff8000001a037808 */ /* 0x000fe40000800000 */
[----:B------:R-:W-:Y:S02]  /*15300*/  FMNMX.FTZ R4, R224, R4, !PT ;  /* 0x00000004e0047209 */ /* 0x000fe40007810000 */
[----:B------:R-:W-:Y:S01]  /*15310*/  ISETP.GT.AND P1, PT, R0, 0x58, PT ;  /* 0x000000580000780c */ /* 0x000fe20003f24270 */
[----:B------:R-:W-:Y:S01]  /*15320*/  STL [R1+0x8], R3 ;  /* 0x0000080301007387 */ /* 0x000fe20000100800 */
[----:B------:R-:W-:Y:S02]  /*15330*/  FMNMX.FTZ R4, R3, R4, !PT ;  /* 0x0000000403047209 */ /* 0x000fe40007810000 */
[----:B------:R-:W-:-:S02]  /*15340*/  FSEL R250, R58, -INF , P1 ;  /* 0xff8000003afa7808 */ /* 0x000fc40000800000 */
[----:B--2---:R-:W-:Y:S02]  /*15350*/  FMNMX.FTZ R173, R2, R173, !PT ;  /* 0x000000ad02ad7209 */ /* 0x004fe40007810000 */
[----:B------:R-:W-:Y:S02]  /*15360*/  FSEL R2, R27, -INF , P0 ;  /* 0xff8000001b027808 */ /* 0x000fe40000000000 */
[----:B------:R-:W-:Y:S02]  /*15370*/  FMNMX.FTZ R173, R247, R173, !PT ;  /* 0x000000adf7ad7209 */ /* 0x000fe40007810000 */
[----:B------:R-:W-:Y:S01]  /*15380*/  ISETP.GT.AND P0, PT, R0, 0x59, PT ;  /* 0x000000590000780c */ /* 0x000fe20003f04270 */
[----:B------:R2:W-:Y:S01]  /*15390*/  STL [R1+0x4], R2 ;  /* 0x0000040201007387 */ /* 0x0005e20000100800 */
[----:B------:R-:W-:Y:S01]  /*153a0*/  FMNMX.FTZ R173, R244, R173, !PT ;  /* 0x000000adf4ad7209 */ /* 0x000fe20007810000 */
[----:B------:R-:W-:Y:S01]  /*153b0*/  IMAD.MOV.U32 R0, RZ, RZ, 0x2 ;  /* 0x00000002ff007424 */ /* 0x000fe200078e00ff */
[----:B------:R-:W-:-:S02]  /*153c0*/  FMNMX.FTZ R4, R2, R4, !PT ;  /* 0x0000000402047209 */ /* 0x000fc40007810000 */
[----:B------:R-:W-:Y:S02]  /*153d0*/  FMNMX.FTZ R173, R238, R173, !PT ;  /* 0x000000adeead7209 */ /* 0x000fe40007810000 */
[----:B------:R-:W-:Y:S02]  /*153e0*/  FSEL R249, R59, -INF , P0 ;  /* 0xff8000003bf97808 */ /* 0x000fe40000000000 */
[----:B------:R-:W-:Y:S01]  /*153f0*/  FMNMX.FTZ R4, R250, R4, !PT ;  /* 0x00000004fa047209 */ /* 0x000fe20007810000 */
[----:B------:R-:W-:-:S03]  /*15400*/  IMAD.MOV.U32 R172, RZ, RZ, R173 ;  /* 0x000000ffffac7224 */ /* 0x000fc600078e00ad */
[----:B------:R-:W-:Y:S02]  /*15410*/  FMNMX.FTZ R4, R249, R4, !PT ;  /* 0x00000004f9047209 */ /* 0x000fe40007810000 */
[----:B--2---:R-:W-:Y:S02]  /*15420*/  MOV R2, 0x15440 ;  /* 0x0001544000027802 */ /* 0x004fe40000000f00 */
[----:B-1----:R-:W-:Y:S05]  /*15430*/  CALL.REL.NOINC `($__internal_17_$__cuda_sm70_shflsync_bfly_p) ;  /* 0x00001f3000007944 */ /* 0x002fea0003c00000 */
[----:B------:R-:W-:Y:S01]  /*15440*/  FMNMX.FTZ R173, R173, R0, !PT ;  /* 0x00000000adad7209 */ /* 0x000fe20007810000 */
[----:B------:R-:W-:Y:S01]  /*15450*/  IMAD.MOV.U32 R0, RZ, RZ, 0x1 ;  /* 0x00000001ff007424 */ /* 0x000fe200078e00ff */
[----:B------:R-:W-:-:S03]  /*15460*/  MOV R2, 0x15490 ;  /* 0x0001549000027802 */ /* 0x000fc60000000f00 */
[----:B------:R-:W-:Y:S02]  /*15470*/  IMAD.MOV.U32 R172, RZ, RZ, R173 ;  /* 0x000000ffffac7224 */ /* 0x000fe400078e00ad */
[----:B------:R-:W-:Y:S05]  /*15480*/  CALL.REL.NOINC `($__internal_17_$__cuda_sm70_shflsync_bfly_p) ;  /* 0x00001ee000007944 */ /* 0x000fea0003c00000 */
[----:B------:R-:W-:Y:S01]  /*15490*/  FMNMX.FTZ R173, R173, R0, !PT ;  /* 0x00000000adad7209 */ /* 0x000fe20007810000 */
[----:B------:R-:W-:Y:S01]  /*154a0*/  IMAD.MOV.U32 R172, RZ, RZ, R4 ;  /* 0x000000ffffac7224 */ /* 0x000fe200078e0004 */
[----:B------:R-:W-:Y:S01]  /*154b0*/  MOV R2, 0x154e0 ;  /* 0x000154e000027802 */ /* 0x000fe20000000f00 */
[----:B------:R-:W-:Y:S02]  /*154c0*/  IMAD.MOV.U32 R0, RZ, RZ, 0x2 ;  /* 0x00000002ff007424 */ /* 0x000fe400078e00ff */
[----:B------:R-:W-:Y:S05]  /*154d0*/  CALL.REL.NOINC `($__internal_17_$__cuda_sm70_shflsync_bfly_p) ;  /* 0x00001e9000007944 */ /* 0x000fea0003c00000 */
[----:B------:R-:W-:Y:S01]  /*154e0*/  FMNMX.FTZ R4, R4, R0, !PT ;  /* 0x0000000004047209 */ /* 0x000fe20007810000 */
[----:B------:R-:W-:Y:S01]  /*154f0*/  IMAD.MOV.U32 R0, RZ, RZ, 0x1 ;  /* 0x00000001ff007424 */ /* 0x000fe200078e00ff */
[----:B------:R-:W-:-:S03]  /*15500*/  MOV R2, 0x15530 ;  /* 0x0001553000027802 */ /* 0x000fc60000000f00 */
[----:B------:R-:W-:Y:S02]  /*15510*/  IMAD.MOV.U32 R172, RZ, RZ, R4 ;  /* 0x000000ffffac7224 */ /* 0x000fe400078e0004 */
[----:B------:R-:W-:Y:S05]  /*15520*/  CALL.REL.NOINC `($__internal_17_$__cuda_sm70_shflsync_bfly_p) ;  /* 0x00001e4000007944 */ /* 0x000fea0003c00000 */
[----:B------:R-:W-:Y:S01]  /*15530*/  MOV R12, R0 ;  /* 0x00000000000c7202 */ /* 0x000fe20000000f00 */
[----:B------:R-:W-:Y:S05]  /*15540*/  BRA `(.L_x_3303) ;  /* 0xfffef9a000007947 */ /* 0x000fea000383ffff */
.L_x_3245:
[----:B------:R-:W-:Y:S01]  /*15550*/  MOV R250, RZ ;  /* 0x000000ff00fa7202 */ /* 0x000fe20000000f00 */
[----:B------:R-:W-:Y:S01]  /*15560*/  IMAD.MOV.U32 R249, RZ, RZ, R5 ;  /* 0x000000fffff97224 */ /* 0x000fe200078e0005 */
[----:B------:R-:W-:Y:S01]  /*15570*/  MOV R2, 0x155a0 ;  /* 0x000155a000027802 */ /* 0x000fe20000000f00 */
[----:B------:R-:W-:Y:S02]  /*15580*/  IMAD.MOV.U32 R3, RZ, RZ, 0x181f ;  /* 0x0000181fff037424 */ /* 0x000fe400078e00ff */
[----:B-1----:R-:W-:Y:S05]  /*15590*/  CALL.REL.NOINC `($__internal_18_$__cuda_sm70_shflsync_idx_p) ;  /* 0x00001e3000007944 */ /* 0x002fea0003c00000 */
[----:B------:R-:W-:Y:S01]  /*155a0*/  MOV R4, R250 ;  /* 0x000000fa00047202 */ /* 0x000fe20000000f00 */
[----:B-1---5:R-:W-:-:S05]  /*155b0*/  BRA `(.L_x_3304) ;  /* 0xffff258000007947 */ /* 0x022fca000383ffff */
.L_x_3246:
[----:B------:R-:W-:Y:S01]  /*155c0*/  MOV R250, RZ ;  /* 0x000000ff00fa7202 */ /* 0x000fe20000000f00 */
[----:B------:R-:W-:Y:S01]  /*155d0*/  IMAD.MOV.U32 R249, RZ, RZ, R6 ;  /* 0x000000fffff97224 */ /* 0x000fe200078e0006 */
[----:B------:R-:W-:Y:S01]  /*155e0*/  MOV R2, 0x15610 ;  /* 0x0001561000027802 */ /* 0x000fe20000000f00 */
[----:B------:R-:W-:Y:S02]  /*155f0*/  IMAD.MOV.U32 R3, RZ, RZ, 0x181f ;  /* 0x0000181fff037424 */ /* 0x000fe400078e00ff */
[----:B-123--:R-:W-:Y:S05]  /*15600*/  CALL.REL.NOINC `($__internal_18_$__cuda_sm70_shflsync_idx_p) ;  /* 0x00001dc000007944 */ /* 0x00efea0003c00000 */
[----:B------:R-:W-:Y:S01]  /*15610*/  ISETP.GE.AND P3, PT, R245, c[0x0][0x1d4], PT ;  /* 0x00007500f5007a0c */ /* 0x000fe20003f66270 */
[----:B------:R-:W-:Y:S01]  /*15620*/  IMAD.MOV.U32 R249, RZ, RZ, R5 ;  /* 0x000000fffff97224 */ /* 0x000fe200078e0005 */
[----:B------:R-:W-:Y:S02]  /*15630*/  IADD3 R20, P0, R250, R28, RZ ;  /* 0x0000001cfa147210 */ /* 0x000fe40007f1e0ff */
[----:B------:R-:W-:Y:S02]  /*15640*/  ISETP.GE.AND P2, PT, R252, c[0x0][0x1d4], PT ;  /* 0x00007500fc007a0c */ /* 0x000fe40003f46270 */
[----:B------:R-:W-:Y:S01]  /*15650*/  ISETP.GE.AND P1, PT, R251, c[0x0][0x1d4], PT ;  /* 0x00007500fb007a0c */ /* 0x000fe20003f26270 */
[----:B------:R-:W-:Y:S01]  /*15660*/  IMAD.X R21, R4, 0x1, R7, P0 ;  /* 0x0000000104157824 */ /* 0x000fe200000e0607 */
[----:B------:R-:W-:Y:S02]  /*15670*/  IADD3 R2, P0, R250, R29, RZ ;  /* 0x0000001dfa027210 */ /* 0x000fe40007f1e0ff */
[----:B-----5:R-:W-:Y:S02]  /*15680*/  IADD3 R0, R245, 0xc0, RZ ;  /* 0x000000c0f5007810 */ /* 0x020fe40007ffe0ff */
[----:B------:R-:W-:Y:S01]  /*15690*/  SEL R15, RZ, 0x10, P3 ;  /* 0x00000010ff0f7807 */ /* 0x000fe20001800000 */
[----:B------:R-:W-:Y:S01]  /*156a0*/  @!PT LDS RZ, [RZ] ;  /* 0x00000000fffff984 */ /* 0x000fe20000000800 */
[----:B------:R-:W-:Y:S01]  /*156b0*/  @!PT LDS RZ, [RZ] ;  /* 0x00000000fffff984 */ /* 0x000fe20000000800 */
[----:B------:R-:W-:Y:S01]  /*156c0*/  @!PT LDS RZ, [RZ] ;  /* 0x00000000fffff984 */ /* 0x000fe20000000800 */
[----:B------:R2:W-:Y:S01]  /*156d0*/  LDGSTS.E.BYPASS.LTC128B.128 [R243+0x100], [R20.64], !P3 ;  /* 0x0010000014f37fae */ /* 0x0005e2000d901d46 */
[----:B------:R-:W-:Y:S01]  /*156e0*/  SEL R23, RZ, 0x10, P1 ;  /* 0x00000010ff177807 */ /* 0x000fe20000800000 */
[----:B------:R-:W-:Y:S05]  /*156f0*/  IMAD.X R3, R4, 0x1, R12, P0 ;  /* 0x0000000104037824 */ /* 0x000fea00000e060c */
[----:B------:R3:W-:Y:S01]  /*15700*/  LDGSTS.E.BYPASS.LTC128B.128 [R243+0x3100], [R2.64], !P2 ;  /* 0x0310000002f37fae */ /* 0x0007e2000d101d46 */
[----:B--2---:R-:W-:Y:S02]  /*15710*/  SEL R20, RZ, 0x10, P2 ;  /* 0x00000010ff147807 */ /* 0x004fe40001000000 */
[----:B---3--:R-:W-:Y:S05]  /*15720*/  IADD3 R2, P0, R250, R30, RZ ;  /* 0x0000001efa027210 */ /* 0x008fea0007f1e0ff */
[----:B------:R-:W-:Y:S05]  /*15730*/  IMAD.X R3, R4, 0x1, R13, P0 ;  /* 0x0000000104037824 */ /* 0x000fea00000e060d */
[----:B------:R2:W-:Y:S02]  /*15740*/  LDGSTS.E.BYPASS.LTC128B.128 [R243+0x6100], [R2.64], !P1 ;  /* 0x0610000002f37fae */ /* 0x0005e4000c901d46 */
[----:B--2---:R-:W-:Y:S01]  /*15750*/  IADD3 R2, P0, R250, R31, RZ ;  /* 0x0000001ffa027210 */ /* 0x004fe20007f1e0ff */
[----:B------:R-:W-:Y:S04]  /*15760*/  IMAD.MOV.U32 R250, RZ, RZ, 0x1 ;  /* 0x00000001fffa7424 */ /* 0x000fe800078e00ff */
[----:B------:R-:W-:Y:S01]  /*15770*/  IMAD.X R3, R4, 0x1, R14, P0 ;  /* 0x0000000104037824 */ /* 0x000fe200000e060e */
[----:B------:R-:W-:Y:S04]  /*15780*/  ISETP.GE.AND P0, PT, R0, c[0x0][0x1d4], PT ;  /* 0x0000750000007a0c */ /* 0x000fe80003f06270 */
[----:B------:R-:W-:Y:S09]  /*15790*/  SEL R22, RZ, 0x10, P0 ;  /* 0x00000010ff167807 */ /* 0x000ff20000000000 */
[----:B------:R2:W-:Y:S02]  /*157a0*/  LDGSTS.E.BYPASS.LTC128B.128 [R243+0x9100], [R2.64], !P0 ;  /* 0x0910000002f37fae */ /* 0x0005e4000c101d46 */
[----:B--2---:R-:W-:Y:S01]  /*157b0*/  MOV R2, 0x157e0 ;  /* 0x000157e000027802 */ /* 0x004fe20000000f00 */
[----:B------:R-:W-:Y:S02]  /*157c0*/  IMAD.MOV.U32 R3, RZ, RZ, 0x181f ;  /* 0x0000181fff037424 */ /* 0x000fe400078e00ff */
[----:B-1----:R-:W-:Y:S05]  /*157d0*/  CALL.REL.NOINC `($__internal_18_$__cuda_sm70_shflsync_idx_p) ;  /* 0x00001bf000007944 */ /* 0x002fea0003c00000 */
[----:B------:R-:W-:Y:S01]  /*157e0*/  MOV R3, 0x181f ;  /* 0x0000181f00037802 */ /* 0x000fe20000000f00 */
[----:B-----5:R-:W-:Y:S01]  /*157f0*/  IMAD.MOV.U32 R0, RZ, RZ, R250 ;  /* 0x000000ffff007224 */ /* 0x020fe200078e00fa */
[----:B------:R-:W-:Y:S01]  /*15800*/  MOV R250, 0x1 ;  /* 0x0000000100fa7802 */ /* 0x000fe20000000f00 */
[----:B------:R-:W-:Y:S01]  /*15810*/  IMAD.MOV.U32 R249, RZ, RZ, R6 ;  /* 0x000000fffff97224 */ /* 0x000fe200078e0006 */
[----:B------:R-:W-:Y:S02]  /*15820*/  MOV R2, 0x15840 ;  /* 0x0001584000027802 */ /* 0x000fe40000000f00 */
[----:B-1----:R-:W-:Y:S05]  /*15830*/  CALL.REL.NOINC `($__internal_18_$__cuda_sm70_shflsync_idx_p) ;  /* 0x00001b9000007944 */ /* 0x002fea0003c00000 */
[C---:B------:R-:W-:Y:S01]  /*15840*/  IADD3 R2, -R15.reuse, 0x10, RZ ;  /* 0x000000100f027810 */ /* 0x040fe20007ffe1ff */
[----:B------:R-:W-:Y:S01]  /*15850*/  IMAD.MOV.U32 R249, RZ, RZ, R5 ;  /* 0x000000fffff97224 */ /* 0x000fe200078e0005 */
        /* <DEDUP_REMOVED lines=24> */
[----:B------:R-:W-:Y:S03]  /*159e0*/  IMAD.MOV.U32 R250, RZ, RZ, 0x2 ;  /* 0x00000002fffa7424 */ /* 0x000fe600078e00ff */
[----:B------:R-:W-:Y:S05]  /*159f0*/  IADD3.X R3, RZ, R0, R14, P1, P0 ;  /* 0x00000000ff037210 */ /* 0x000fea0000fe040e */
[----:B------:R2:W-:Y:S02]  /*15a00*/  LDGSTS.E.BYPASS.LTC128B.128.ZFILL [R243+0xa100], [R2.64], P2 ;  /* 0x0a10000002f37fae */ /* 0x0005e40009141d46 */
[----:B--2---:R-:W-:Y:S01]  /*15a10*/  MOV R2, 0x15a40 ;  /* 0x00015a4000027802 */ /* 0x004fe20000000f00 */
[----:B------:R-:W-:Y:S02]  /*15a20*/  IMAD.MOV.U32 R3, RZ, RZ, 0x181f ;  /* 0x0000181fff037424 */ /* 0x000fe400078e00ff */
[----:B-1----:R-:W-:Y:S05]  /*15a30*/  CALL.REL.NOINC `($__internal_18_$__cuda_sm70_shflsync_idx_p) ;  /* 0x0000199000007944 */ /* 0x002fea0003c00000 */
[----:B------:R-:W-:Y:S01]  /*15a40*/  MOV R3, 0x181f ;  /* 0x0000181f00037802 */ /* 0x000fe20000000f00 */
[----:B------:R-:W-:Y:S01]  /*15a50*/  IMAD.MOV.U32 R4, RZ, RZ, R250 ;  /* 0x000000ffff047224 */ /* 0x000fe200078e00fa */
[----:B------:R-:W-:Y:S01]  /*15a60*/  MOV R250, 0x2 ;  /* 0x0000000200fa7802 */ /* 0x000fe20000000f00 */
[----:B------:R-:W-:Y:S01]  /*15a70*/  IMAD.MOV.U32 R249, RZ, RZ, R6 ;  /* 0x000000fffff97224 */ /* 0x000fe200078e0006 */
[----:B------:R-:W-:Y:S02]  /*15a80*/  MOV R2, 0x15aa0 ;  /* 0x00015aa000027802 */ /* 0x000fe40000000f00 */
[----:B-1---5:R-:W-:Y:S05]  /*15a90*/  CALL.REL.NOINC `($__internal_18_$__cuda_sm70_shflsync_idx_p) ;  /* 0x0000193000007944 */ /* 0x022fea0003c00000 */
[----:B-----5:R-:W-:Y:S01]  /*15aa0*/  MOV R0, R250 ;  /* 0x000000fa00007202 */ /* 0x020fe20000000f00 */
[----:B-1----:R-:W-:-:S05]  /*15ab0*/  BRA `(.L_x_3305) ;  /* 0xffff22f000007947 */ /* 0x002fca000383ffff */
.L_x_3249:
[----:B------:R-:W-:Y:S01]  /*15ac0*/  MOV R250, RZ ;  /* 0x000000ff00fa7202 */ /* 0x000fe20000000f00 */
[----:B------:R-:W-:Y:S01]  /*15ad0*/  IMAD.MOV.U32 R249, RZ, RZ, R173 ;  /* 0x000000fffff97224 */ /* 0x000fe200078e00ad */
[----:B------:R-:W-:Y:S01]  /*15ae0*/  MOV R2, 0x15b10 ;  /* 0x00015b1000027802 */ /* 0x000fe20000000f00 */
[----:B------:R-:W-:Y:S02]  /*15af0*/  IMAD.MOV.U32 R3, RZ, RZ, 0x181f ;  /* 0x0000181fff037424 */ /* 0x000fe400078e00ff */
[----:B------:R-:W-:Y:S05]  /*15b00*/  CALL.REL.NOINC `($__internal_18_$__cuda_sm70_shflsync_idx_p) ;  /* 0x000018c000007944 */ /* 0x000fea0003c00000 */
[----:B------:R-:W-:Y:S01]  /*15b10*/  MOV R172, R250 ;  /* 0x000000fa00ac7202 */ /* 0x000fe20000000f00 */
[----:B-1---5:R-:W-:-:S05]  /*15b20*/  BRA `(.L_x_3306) ;  /* 0xffff3a1000007947 */ /* 0x022fca000383ffff */
.L_x_3250:
[----:B------:R-:W-:Y:S01]  /*15b30*/  MOV R250, RZ ;  /* 0x000000ff00fa7202 */ /* 0x000fe20000000f00 */
[----:B------:R-:W-:Y:S01]  /*15b40*/  IMAD.MOV.U32 R249, RZ, RZ, R184 ;  /* 0x000000fffff97224 */ /* 0x000fe200078e00b8 */
[----:B------:R-:W-:Y:S01]  /*15b50*/  MOV R2, 0x15b80 ;  /* 0x00015b8000027802 */ /* 0x000fe20000000f00 */
[----:B------:R-:W-:Y:S02]  /*15b60*/  IMAD.MOV.U32 R3, RZ, RZ, 0x181f ;  /* 0x0000181fff037424 */ /* 0x000fe400078e00ff */
[----:B-12---:R-:W-:Y:S05]  /*15b70*/  CALL.REL.NOINC `($__internal_18_$__cuda_sm70_shflsync_idx_p) ;  /* 0x0000185000007944 */ /* 0x006fea0003c00000 */
        /* <DEDUP_REMOVED lines=75> */
.L_x_3251:
[----:B------:R-:W-:Y:S01]  /*16030*/  MOV R250, RZ ;  /* 0x000000ff00fa7202 */ /* 0x000fe20000000f00 */
[----:B------:R-:W-:Y:S01]  /*16040*/  IMAD.MOV.U32 R249, RZ, RZ, R172 ;  /* 0x000000fffff97224 */ /* 0x000fe200078e00ac */
[----:B------:R-:W-:Y:S01]  /*16050*/  MOV R2, 0x16080 ;  /* 0x0001608000027802 */ /* 0x000fe20000000f00 */
[----:B------:R-:W-:Y:S02]  /*16060*/  IMAD.MOV.U32 R3, RZ, RZ, 0x1c1f ;  /* 0x00001c1fff037424 */ /* 0x000fe400078e00ff */
[----:B------:R-:W-:Y:S05]  /*16070*/  CALL.REL.NOINC `($__internal_18_$__cuda_sm70_shflsync_idx_p) ;  /* 0x0000135000007944 */ /* 0x000fea0003c00000 */
[----:B-----5:R-:W-:Y:S01]  /*16080*/  MOV R0, R250 ;  /* 0x000000fa00007202 */ /* 0x020fe20000000f00 */
[----:B-1----:R-:W-:-:S05]  /*16090*/  BRA `(.L_x_3308) ;  /* 0xffff39e000007947 */ /* 0x002fca000383ffff */
.L_x_3252:
[----:B------:R-:W-:Y:S01]  /*160a0*/  MOV R250, 0x1 ;  /* 0x0000000100fa7802 */ /* 0x000fe20000000f00 */
[----:B------:R-:W-:Y:S01]  /*160b0*/  IMAD.MOV.U32 R249, RZ, RZ, R172 ;  /* 0x000000fffff97224 */ /* 0x000fe200078e00ac */
[----:B------:R-:W-:Y:S01]  /*160c0*/  MOV R2, 0x160f0 ;  /* 0x000160f000027802 */ /* 0x000fe20000000f00 */
[----:B------:R-:W-:Y:S02]  /*160d0*/  IMAD.MOV.U32 R3, RZ, RZ, 0x1c1f ;  /* 0x00001c1fff037424 */ /* 0x000fe400078e00ff */
[----:B-1----:R-:W-:Y:S05]  /*160e0*/  CALL.REL.NOINC `($__internal_18_$__cuda_sm70_shflsync_idx_p) ;  /* 0x000012e000007944 */ /* 0x002fea0003c00000 */
        /* <DEDUP_REMOVED lines=99> */
[----:B-1----:R-:W-:Y:S05]  /*16720*/  CALL.REL.NOINC `($__internal_17_$__cuda_sm70_shflsync_bfly_p) ;  /* 0x00000c4000007944 */ /* 0x002fea0003c00000 */
[----:B------:R-:W-:Y:S01]  /*16730*/  FMNMX.FTZ R172, R172, R0, !PT ;  /* 0x00000000acac7209 */ /* 0x000fe20007810000 */
[----:B------:R-:W-:Y:S01]  /*16740*/  IMAD.MOV.U32 R0, RZ, RZ, 0x1 ;  /* 0x00000001ff007424 */ /* 0x000fe200078e00ff */
[----:B------:R-:W-:Y:S02]  /*16750*/  MOV R2, 0x16770 ;  /* 0x0001677000027802 */ /* 0x000fe40000000f00 */
        /* <DEDUP_REMOVED lines=8> */
[----:B------:R-:W-:Y:S02]  /*167e0*/  MOV R2, 0x16800 ;  /* 0x0001680000027802 */ /* 0x000fe40000000f00 */
[----:B------:R-:W-:Y:S05]  /*167f0*/  CALL.REL.NOINC `($__internal_17_$__cuda_sm70_shflsync_bfly_p) ;  /* 0x00000b7000007944 */ /* 0x000fea0003c00000 */
[----:B------:R-:W-:-:S05]  /*16800*/  BRA `(.L_x_3309) ;  /* 0xffff3c2000007947 */ /* 0x000fca000383ffff */
.L_x_3255:
[----:B-1--4-:R-:W-:Y:S01]  /*16810*/  MOV R250, RZ ;  /* 0x000000ff00fa7202 */ /* 0x012fe20000000f00 */
[----:B------:R-:W-:Y:S01]  /*16820*/  IMAD.MOV.U32 R249, RZ, RZ, R12 ;  /* 0x000000fffff97224 */ /* 0x000fe200078e000c */
[----:B------:R-:W-:Y:S01]  /*16830*/  MOV R2, 0x16860 ;  /* 0x0001686000027802 */ /* 0x000fe20000000f00 */
[----:B------:R-:W-:Y:S02]  /*16840*/  IMAD.MOV.U32 R3, RZ, RZ, 0x181f ;  /* 0x0000181fff037424 */ /* 0x000fe400078e00ff */
[----:B------:R-:W-:Y:S05]  /*16850*/  CALL.REL.NOINC `($__internal_18_$__cuda_sm70_shflsync_idx_p) ;  /* 0x00000b7000007944 */ /* 0x000fea0003c00000 */
[----:B------:R-:W-:Y:S01]  /*16860*/  MOV R2, R250 ;  /* 0x000000fa00027202 */ /* 0x000fe20000000f00 */
[----:B-1---5:R-:W-:-:S05]  /*16870*/  BRA `(.L_x_3310) ;  /* 0xffff668000007947 */ /* 0x022fca000383ffff */
.L_x_3258:
[----:B------:R-:W-:Y:S01]  /*16880*/  MOV R250, RZ ;  /* 0x000000ff00fa7202 */ /* 0x000fe20000000f00 */
[----:B------:R-:W-:Y:S01]  /*16890*/  IMAD.MOV.U32 R249, RZ, RZ, R173 ;  /* 0x000000fffff97224 */ /* 0x000fe200078e00ad */
[----:B------:R-:W-:Y:S01]  /*168a0*/  MOV R2, 0x168d0 ;  /* 0x000168d000027802 */ /* 0x000fe20000000f00 */
[----:B------:R-:W-:Y:S02]  /*168b0*/  IMAD.MOV.U32 R3, RZ, RZ, 0x181f ;  /* 0x0000181fff037424 */ /* 0x000fe400078e00ff */
[----:B------:R-:W-:Y:S05]  /*168c0*/  CALL.REL.NOINC `($__internal_18_$__cuda_sm70_shflsync_idx_p) ;  /* 0x00000b0000007944 */ /* 0x000fea0003c00000 */
[----:B------:R-:W-:Y:S01]  /*168d0*/  MOV R172, R250 ;  /* 0x000000fa00ac7202 */ /* 0x000fe20000000f00 */
[----:B-1---5:R-:W-:-:S05]  /*168e0*/  BRA `(.L_x_3311) ;  /* 0xffff7f9000007947 */ /* 0x022fca000383ffff */
.L_x_3259:
[----:B------:R-:W-:Y:S01]  /*168f0*/  MOV R250, RZ ;  /* 0x000000ff00fa7202 */ /* 0x000fe20000000f00 */
[----:B------:R-:W-:Y:S01]  /*16900*/  IMAD.MOV.U32 R249, RZ, RZ, R184 ;  /* 0x000000fffff97224 */ /* 0x000fe200078e00b8 */
[----:B------:R-:W-:Y:S01]  /*16910*/  MOV R2, 0x16940 ;  /* 0x0001694000027802 */ /* 0x000fe20000000f00 */
[----:B------:R-:W-:Y:S02]  /*16920*/  IMAD.MOV.U32 R3, RZ, RZ, 0x181f ;  /* 0x0000181fff037424 */ /* 0x000fe400078e00ff */
[----:B-12---:R-:W-:Y:S05]  /*16930*/  CALL.REL.NOINC `($__internal_18_$__cuda_sm70_shflsync_idx_p) ;  /* 0x00000a9000007944 */ /* 0x006fea0003c00000 */
[----:B------:R-:W-:Y:S01]  /*16940*/  IADD3 R2, -R244, 0x10, RZ ;  /* 0x00000010f4027810 */ /* 0x000fe20007ffe1ff */
[----:B------:R-:W-:Y:S03]  /*16950*/  IMAD.MOV.U32 R249, RZ, RZ, R173 ;  /* 0x000000fffff97224 */ /* 0x000fe600078e00ad */
        /* <DEDUP_REMOVED lines=16> */
[----:B------:R-:W-:Y:S04]  /*16a60*/  IMAD.MOV.U32 R250, RZ, RZ, 0x1 ;  /* 0x00000001fffa7424 */ /* 0x000fe800078e00ff */
[----:B------:R-:W-:Y:S05]  /*16a70*/  IMAD.X R3, R172, 0x1, R188, P0 ;  /* 0x00000001ac037824 */ /* 0x000fea00000e06bc */
[----:B------:R2:W-:Y:S02]  /*16a80*/  LDGSTS.E.BYPASS.LTC128B.128 [R243+0x15100], [R2.64], !P3 ;  /* 0x1510000002f37fae */ /* 0x0005e4000d901d46 */
[----:B--2---:R-:W-:Y:S01]  /*16a90*/  MOV R2, 0x16ac0 ;  /* 0x00016ac000027802 */ /* 0x004fe20000000f00 */
[----:B------:R-:W-:Y:S02]  /*16aa0*/  IMAD.MOV.U32 R3, RZ, RZ, 0x181f ;  /* 0x0000181fff037424 */ /* 0x000fe400078e00ff */
[----:B-1-3-5:R-:W-:Y:S05]  /*16ab0*/  CALL.REL.NOINC `($__internal_18_$__cuda_sm70_shflsync_idx_p) ;  /* 0x0000091000007944 */ /* 0x02afea0003c00000 */
[----:B------:R-:W-:Y:S01]  /*16ac0*/  MOV R3, 0x181f ;  /* 0x0000181f00037802 */ /* 0x000fe20000000f00 */
[----:B-----5:R-:W-:Y:S01]  /*16ad0*/  IMAD.MOV.U32 R0, RZ, RZ, R250 ;  /* 0x000000ffff007224 */ /* 0x020fe200078e00fa */
[----:B------:R-:W-:Y:S01]  /*16ae0*/  MOV R250, 0x1 ;  /* 0x0000000100fa7802 */ /* 0x000fe20000000f00 */
[----:B------:R-:W-:Y:S01]  /*16af0*/  IMAD.MOV.U32 R249, RZ, RZ, R184 ;  /* 0x000000fffff97224 */ /* 0x000fe200078e00b8 */
[----:B------:R-:W-:Y:S02]  /*16b00*/  MOV R2, 0x16b20 ;  /* 0x00016b2000027802 */ /* 0x000fe40000000f00 */
[----:B-1----:R-:W-:Y:S05]  /*16b10*/  CALL.REL.NOINC `($__internal_18_$__cuda_sm70_shflsync_idx_p) ;  /* 0x000008b000007944 */ /* 0x002fea0003c00000 */
[----:B------:R-:W-:Y:S01]  /*16b20*/  IADD3 R2, -R244, 0x10, RZ ;  /* 0x00000010f4027810 */ /* 0x000fe20007ffe1ff */
[----:B------:R-:W-:Y:S03]  /*16b30*/  IMAD.MOV.U32 R249, RZ, RZ, R173 ;  /* 0x000000fffff97224 */ /* 0x000fe600078e00ad */
        /* <DEDUP_REMOVED lines=21> */
[----:B-1-3--:R-:W-:Y:S05]  /*16c90*/  CALL.REL.NOINC `($__internal_18_$__cuda_sm70_shflsync_idx_p) ;  /* 0x0000073000007944 */ /* 0x00afea0003c00000 */
        /* <DEDUP_REMOVED lines=8> */
.L_x_3260:
[----:B------:R-:W-:Y:S02]  /*16d20*/  MOV R0, 0x2 ;  /* 0x0000000200007802 */ /* 0x000fe40000000f00 */
        /* <DEDUP_REMOVED lines=16> */
.L_x_3262:
[----:B------:R1:W5:Y:S01]  /*16e30*/  LDL R172, [R1+0x4] ;  /* 0x0000040001ac7983 */ /* 0x0003620000100800 */
[----:B------:R-:W-:-:S02]  /*16e40*/  MOV R0, 0x2 ;  /* 0x0000000200007802 */ /* 0x000fc40000000f00 */
[----:B------:R-:W-:Y:S02]  /*16e50*/  MOV R2, 0x16e70 ;  /* 0x00016e7000027802 */ /* 0x000fe40000000f00 */
[----:B-1---5:R-:W-:Y:S05]  /*16e60*/  CALL.REL.NOINC `($__internal_17_$__cuda_sm70_shflsync_bfly_p) ;  /* 0x0000050000007944 */ /* 0x022fea0003c00000 */
[----:B------:R-:W-:Y:S01]  /*16e70*/  MOV R4, R0 ;  /* 0x0000000000047202 */ /* 0x000fe20000000f00 */
[----:B------:R-:W-:Y:S05]  /*16e80*/  BRA `(.L_x_3314) ;  /* 0xffffa6e000007947 */ /* 0x000fea000383ffff */
.L_x_3263:
[----:B------:R-:W-:Y:S01]  /*16e90*/  IMAD.MOV.U32 R172, RZ, RZ, R4 ;  /* 0x000000ffffac7224 */ /* 0x000fe200078e0004 */
[----:B------:R-:W-:Y:S02]  /*16ea0*/  MOV R0, 0x1 ;  /* 0x0000000100007802 */ /* 0x000fe40000000f00 */
[----:B------:R-:W-:Y:S02]  /*16eb0*/  MOV R2, 0x16ed0 ;  /* 0x00016ed000027802 */ /* 0x000fe40000000f00 */
[----:B------:R-:W-:Y:S05]  /*16ec0*/  CALL.REL.NOINC `($__internal_17_$__cuda_sm70_shflsync_bfly_p) ;  /* 0x000004a000007944 */ /* 0x000fea0003c00000 */
[----:B------:R1:W5:Y:S01]  /*16ed0*/  LDL R172, [R1+0x8] ;  /* 0x0000080001ac7983 */ /* 0x0003620000100800 */
[----:B------:R-:W-:Y:S01]  /*16ee0*/  FADD.FTZ R4, R4, R0 ;  /* 0x0000000004047221 */ /* 0x000fe20000010000 */
[----:B------:R-:W-:Y:S02]  /*16ef0*/  MOV R0, 0x2 ;  /* 0x0000000200007802 */ /* 0x000fe40000000f00 */
[----:B------:R-:W-:Y:S02]  /*16f00*/  MOV R2, 0x16f20 ;  /* 0x00016f2000027802 */ /* 0x000fe40000000f00 */
[----:B-1---5:R-:W-:Y:S05]  /*16f10*/  CALL.REL.NOINC `($__internal_17_$__cuda_sm70_shflsync_bfly_p) ;  /* 0x0000045000007944 */ /* 0x022fea0003c00000 */
[----:B------:R-:W2:Y:S02]  /*16f20*/  LDL.LU R2, [R1+0x8] ;  /* 0x0000080001027983 */ /* 0x000ea40000300800 */
[----:B--2---:R-:W-:Y:S01]  /*16f30*/  FADD.FTZ R5, R2, R0 ;  /* 0x0000000002057221 */ /* 0x004fe20000010000 */
[----:B------:R-:W-:-:S02]  /*16f40*/  MOV R0, 0x1 ;  /* 0x0000000100007802 */ /* 0x000fc40000000f00 */
[----:B------:R-:W-:Y:S02]  /*16f50*/  MOV R2, 0x16f80 ;  /* 0x00016f8000027802 */ /* 0x000fe40000000f00 */
[----:B------:R-:W-:Y:S02]  /*16f60*/  MOV R172, R5 ;  /* 0x0000000500ac7202 */ /* 0x000fe40000000f00 */
[----:B------:R-:W-:Y:S05]  /*16f70*/  CALL.REL.NOINC `($__internal_17_$__cuda_sm70_shflsync_bfly_p) ;  /* 0x000003f000007944 */ /* 0x000fea0003c00000 */
[----:B------:R-:W-:Y:S01]  /*16f80*/  MOV R3, R0 ;  /* 0x0000000000037202 */ /* 0x000fe20000000f00 */
[----:B------:R-:W-:Y:S05]  /*16f90*/  BRA `(.L_x_3315) ;  /* 0xffffa66000007947 */ /* 0x000fea000383ffff */
.L_x_3278:
[----:B------:R-:W-:Y:S01]  /*16fa0*/  IMAD.MOV.U32 R249, RZ, RZ, R5 ;  /* 0x000000fffff97224 */ /* 0x000fe200078e0005 */
[----:B------:R-:W-:Y:S01]  /*16fb0*/  MOV R250, RZ ;  /* 0x000000ff00fa7202 */ /* 0x000fe20000000f00 */
[----:B------:R-:W-:Y:S01]  /*16fc0*/  IMAD.MOV.U32 R3, RZ, RZ, 0x181f ;  /* 0x0000181fff037424 */ /* 0x000fe200078e00ff */
[----:B------:R-:W-:Y:S02]  /*16fd0*/  MOV R2, 0x16ff0 ;  /* 0x00016ff000027802 */ /* 0x000fe40000000f00 */
[----:B------:R-:W-:Y:S05]  /*16fe0*/  CALL.REL.NOINC `($__internal_18_$__cuda_sm70_shflsync_idx_p) ;  /* 0x000003e000007944 */ /* 0x000fea0003c00000 */
[----:B------:R-:W-:Y:S01]  /*16ff0*/  MOV R4, R250 ;  /* 0x000000fa00047202 */ /* 0x000fe20000000f00 */
[----:B-1---5:R-:W-:Y:S05]  /*17000*/  BRA `(.L_x_3316) ;  /* 0xffffcaf000007947 */ /* 0x022fea000383ffff */
.L_x_3279:
[----:B------:R-:W-:Y:S01]  /*17010*/  IMAD.MOV.U32 R249, RZ, RZ, R13 ;  /* 0x000000fffff97224 */ /* 0x000fe200078e000d */
[----:B------:R-:W-:Y:S01]  /*17020*/  MOV R250, RZ ;  /* 0x000000ff00fa7202 */ /* 0x000fe20000000f00 */
[----:B------:R-:W-:Y:S01]  /*17030*/  IMAD.MOV.U32 R3, RZ, RZ, 0x181f ;  /* 0x0000181fff037424 */ /* 0x000fe200078e00ff */
[----:B------:R-:W-:-:S02]  /*17040*/  MOV R2, 0x17060 ;  /* 0x0001706000027802 */ /* 0x000fc40000000f00 */
[----:B-12---:R-:W-:Y:S05]  /*17050*/  CALL.REL.NOINC `($__internal_18_$__cuda_sm70_shflsync_idx_p) ;  /* 0x0000037000007944 */ /* 0x006fea0003c00000 */
[----:B-----5:R-:W-:Y:S01]  /*17060*/  MOV R0, R250 ;  /* 0x000000fa00007202 */ /* 0x020fe20000000f00 */
[----:B-1----:R-:W-:Y:S05]  /*17070*/  BRA `(.L_x_3317) ;  /* 0xffffcaa000007947 */ /* 0x002fea000383ffff */
.L_x_3282:
[----:B------:R-:W-:Y:S01]  /*17080*/  IMAD.MOV.U32 R249, RZ, RZ, R5 ;  /* 0x000000fffff97224 */ /* 0x000fe200078e0005 */
[----:B------:R-:W-:Y:S01]  /*17090*/  MOV R250, 0x1 ;  /* 0x0000000100fa7802 */ /* 0x000fe20000000f00 */
[----:B-1----:R-:W-:Y:S01]  /*170a0*/  IMAD.MOV.U32 R3, RZ, RZ, 0x181f ;  /* 0x0000181fff037424 */ /* 0x002fe200078e00ff */
[----:B------:R-:W-:-:S02]  /*170b0*/  MOV R2, 0x170d0 ;  /* 0x000170d000027802 */ /* 0x000fc40000000f00 */
[----:B--234-:R-:W-:Y:S05]  /*170c0*/  CALL.REL.NOINC `($__internal_18_$__cuda_sm70_shflsync_idx_p) ;  /* 0x0000030000007944 */ /* 0x01cfea0003c00000 */
        /* <DEDUP_REMOVED lines=8> */
.L_x_3285:
[----:B------:R-:W-:Y:S01]  /*17150*/  IMAD.MOV.U32 R249, RZ, RZ, R5 ;  /* 0x000000fffff97224 */ /* 0x000fe200078e0005 */
[----:B------:R-:W-:Y:S01]  /*17160*/  MOV R250, 0x2 ;  /* 0x0000000200fa7802 */ /* 0x000fe20000000f00 */
[----:B-1----:R-:W-:Y:S01]  /*17170*/  IMAD.MOV.U32 R3, RZ, RZ, 0x181f ;  /* 0x0000181fff037424 */ /* 0x002fe200078e00ff */
[----:B------:R-:W-:Y:S02]  /*17180*/  MOV R2, 0x171a0 ;  /* 0x000171a000027802 */ /* 0x000fe40000000f00 */
[----:B--234-:R-:W-:Y:S05]  /*17190*/  CALL.REL.NOINC `($__internal_18_$__cuda_sm70_shflsync_idx_p) ;  /* 0x0000023000007944 */ /* 0x01cfea0003c00000 */
[----:B------:R-:W-:Y:S01]  /*171a0*/  MOV R4, R250 ;  /* 0x000000fa00047202 */ /* 0x000fe20000000f00 */
[----:B-1---5:R-:W-:Y:S05]  /*171b0*/  BRA `(.L_x_3319) ;  /* 0xffffcd8000007947 */ /* 0x022fea000383ffff */
.L_x_3286:
[----:B------:R-:W-:Y:S01]  /*171c0*/  IMAD.MOV.U32 R249, RZ, RZ, R13 ;  /* 0x000000fffff97224 */ /* 0x000fe200078e000d */
[----:B------:R-:W-:Y:S01]  /*171d0*/  MOV R250, 0x2 ;  /* 0x0000000200fa7802 */ /* 0x000fe20000000f00 */
[----:B-1----:R-:W-:Y:S01]  /*171e0*/  IMAD.MOV.U32 R3, RZ, RZ, 0x181f ;  /* 0x0000181fff037424 */ /* 0x002fe200078e00ff */
[----:B------:R-:W-:Y:S02]  /*171f0*/  MOV R2, 0x17210 ;  /* 0x0001721000027802 */ /* 0x000fe40000000f00 */
[----:B--234-:R-:W-:Y:S05]  /*17200*/  CALL.REL.NOINC `($__internal_18_$__cuda_sm70_shflsync_idx_p) ;  /* 0x000001c000007944 */ /* 0x01cfea0003c00000 */
[----:B-----5:R-:W-:Y:S01]  /*17210*/  MOV R0, R250 ;  /* 0x000000fa00007202 */ /* 0x020fe20000000f00 */
[----:B-1----:R-:W-:Y:S05]  /*17220*/  BRA `(.L_x_3320) ;  /* 0xffffcd3000007947 */ /* 0x002fea000383ffff */
.L_x_3289:
        /* <DEDUP_REMOVED lines=13> */
.L_x_3291:
[----:B------:R-:W-:Y:S01]  /*17300*/  IMAD.MOV.U32 R249, RZ, RZ, R81 ;  /* 0x000000fffff97224 */ /* 0x000fe200078e0051 */
[----:B------:R-:W-:Y:S01]  /*17310*/  MOV R250, RZ ;  /* 0x000000ff00fa7202 */ /* 0x000fe20000000f00 */
[----:B-1----:R-:W-:Y:S01]  /*17320*/  IMAD.MOV.U32 R3, RZ, RZ, 0x1f ;  /* 0x0000001fff037424 */ /* 0x002fe200078e00ff */
[----:B------:R-:W-:Y:S02]  /*17330*/  MOV R2, 0x17350 ;  /* 0x0001735000027802 */ /* 0x000fe40000000f00 */
[----:B--234-:R-:W-:Y:S05]  /*17340*/  CALL.REL.NOINC `($__internal_18_$__cuda_sm70_shflsync_idx_p) ;  /* 0x0000008000007944 */ /* 0x01cfea0003c00000 */
[----:B-----5:R-:W-:Y:S01]  /*17350*/  MOV R0, R250 ;  /* 0x000000fa00007202 */ /* 0x020fe20000000f00 */
[----:B-1----:R-:W-:Y:S05]  /*17360*/  BRA `(.L_x_3322) ;  /* 0xffffd01000007947 */ /* 0x002fea000383ffff */
        .weak           $__internal_17_$__cuda_sm70_shflsync_bfly_p
        .type           $__internal_17_$__cuda_sm70_shflsync_bfly_p,@function
        .size           $__internal_17_$__cuda_sm70_shflsync_bfly_p,($__internal_18_$__cuda_sm70_shflsync_idx_p - $__internal_17_$__cuda_sm70_shflsync_bfly_p)
$__internal_17_$__cuda_sm70_shflsync_bfly_p:
[----:B------:R-:W-:Y:S02]  /*17370*/  MOV R185, 0xffffffff ;  /* 0xffffffff00b97802 */ /* 0x000fe40000000f00 */
[----:B------:R-:W-:Y:S02]  /*17380*/  MOV R3, 0x1f ;  /* 0x0000001f00037802 */ /* 0x000fe40000000f00 */
[----:B------:R-:W-:Y:S04]  /*17390*/  WARPSYNC R185 ;  /* 0x000000b900007348 */ /* 0x000fe80003800000 */
[----:B------:R1:W2:Y:S02]  /*173a0*/  SHFL.BFLY PT, R0, R172, R0, R3 ;  /* 0x0c000000ac007389 */ /* 0x0002a400000e0003 */
[----:B-1----:R-:W-:-:S04]  /*173b0*/  MOV R3, 0x0 ;  /* 0x0000000000037802 */ /* 0x002fc80000000f00 */
[----:B--2---:R-:W-:Y:S05]  /*173c0*/  RET.REL.NODEC R2 `(_ZN7cutlass13device_kernelIN5flash19enable_sm80_to_sm89INS1_16FlashAttnFwdSm80INS1_25CollectiveMainloopFwdSm80ILi8ELi1ELb0EN4cute5tupleIJNS5_1CILi128EEENS7_ILi96EEENS7_ILi256EEEEEELi256ENS_6half_tEfNS_4arch4Sm80ELb1ELb0ELb0ELb0ELb1ELb0ELb1ELb0EEENS1_21CollectiveEpilogueFwdINS6_IJS8_SA_S9_EEENS6_IJNS7_ILi1EEESI_SI_EEESC_SE_Li256ELb0ELb1ELb0ELb0EEENS1_30DynamicPersistentTileSchedulerILi256ELi256ELb0ELb1ELb0EEEEEEEEEvNT_6ParamsE) ;  /* 0xfffe8c3002007950 */ /* 0x004fea0003c3ffff */
        .weak           $__internal_18_$__cuda_sm70_shflsync_idx_p
        .type           $__internal_18_$__cuda_sm70_shflsync_idx_p,@function
        .size           $__internal_18_$__cuda_sm70_shflsync_idx_p,(.L_x_3584 - $__internal_18_$__cuda_sm70_shflsync_idx_p)
$__internal_18_$__cuda_sm70_shflsync_idx_p:
[----:B------:R1:W-:Y:S02]  /*173d0*/  STL [R1+0x80], R0 ;  /* 0x0000800001007387 */ /* 0x0003e40000100800 */
[----:B-1----:R-:W-:-:S04]  /*173e0*/  MOV R0, 0xffffffff ;  /* 0xffffffff00007802 */ /* 0x002fc80000000f00 */
[----:B------:R-:W-:Y:S04]  /*173f0*/  WARPSYNC R0 ;  /* 0x0000000000007348 */ /* 0x000fe80003800000 */
[----:B------:R1:W2:Y:S04]  /*17400*/  SHFL.IDX PT, R250, R249, R250, R3 ;  /* 0x000000faf9fa7389 */ /* 0x0002a800000e0003 */
[----:B-1----:R1:W5:Y:S01]  /*17410*/  LDL.LU R0, [R1+0x80] ;  /* 0x0000800001007983 */ /* 0x0023620000300800 */
[----:B------:R-:W-:-:S04]  /*17420*/  MOV R3, 0x0 ;  /* 0x0000000000037802 */ /* 0x000fc80000000f00 */
[----:B--2---:R-:W-:Y:S05]  /*17430*/  RET.REL.NODEC R2 `(_ZN7cutlass13device_kernelIN5flash19enable_sm80_to_sm89INS1_16FlashAttnFwdSm80INS1_25CollectiveMainloopFwdSm80ILi8ELi1ELb0EN4cute5tupleIJNS5_1CILi128EEENS7_ILi96EEENS7_ILi256EEEEEELi256ENS_6half_tEfNS_4arch4Sm80ELb1ELb0ELb0ELb0ELb1ELb0ELb1ELb0EEENS1_21CollectiveEpilogueFwdINS6_IJS8_SA_S9_EEENS6_IJNS7_ILi1EEESI_SI_EEESC_SE_Li256ELb0ELb1ELb0ELb0EEENS1_30DynamicPersistentTileSchedulerILi256ELi256ELb0ELb1ELb0EEEEEEEEEvNT_6ParamsE) ;  /* 0xfffe8bc002007950 */ /* 0x004fea0003c3ffff */
.L_x_3323:
        /* <DEDUP_REMOVED lines=12> */
.L_x_3584:


//--------------------- .text._ZN7cutlass13device_kernelIN5flash19enable_sm80_to_sm89INS1_16FlashAttnFwdSm80INS1_25CollectiveMainloopFwdSm80ILi8ELi1ELb0EN4cute5tupleIJNS5_1CILi128EEENS7_ILi96EEENS7_ILi256EEEEEELi256ENS_6half_tEfNS_4arch4Sm80ELb1ELb0ELb0ELb1ELb1ELb0ELb1ELb0EEENS1_21CollectiveEpilogueFwdINS6_IJS8_SA_S9_EEENS6_IJNS7_ILi1EEESI_SI_EEESC_SE_Li256ELb1ELb1ELb0ELb0EEENS1_19SingleTileSchedulerILb1ELb0ELb1ELi128EEEEEEEEEvNT_6ParamsE --------------------------
	.section	.text._ZN7cutlass13device_kernelIN5flash19enable_sm80_to_sm89INS1_16FlashAttnFwdSm80INS1_25CollectiveMainloopFwdSm80ILi8ELi1ELb0EN4cute5tupleIJNS5_1CILi128EEENS7_ILi96EEENS7_ILi256EEEEEELi256ENS_6half_tEfNS_4arch4Sm80ELb1ELb0ELb0ELb1ELb1ELb0ELb1ELb0EEENS1_21CollectiveEpilogueFwdINS6_IJS8_SA_S9_EEENS6_IJNS7_ILi1EEESI_SI_EEESC_SE_Li256ELb1ELb1ELb0ELb0EEENS1_19SingleTileSchedulerILb1ELb0ELb1ELi128EEEEEEEEEvNT_6ParamsE,"ax",@progbits
	.sectioninfo	@"SHI_REGISTERS=255"
	.align	128
.text._ZN7cutlass13device_kernelIN5flash19enable_sm80_to_sm89INS1_16FlashAttnFwdSm80INS1_25CollectiveMainloopFwdSm80ILi8ELi1ELb0EN4cute5tupleIJNS5_1CILi128EEENS7_ILi96EEENS7_ILi256EEEEEELi256ENS_6half_tEfNS_4arch4Sm80ELb1ELb0ELb0ELb1ELb1ELb0ELb1ELb0EEENS1_21CollectiveEpilogueFwdINS6_IJS8_SA_S9_EEENS6_IJNS7_ILi1EEESI_SI_EEESC_SE_Li256ELb1ELb1ELb0ELb0EEENS1_19SingleTileSchedulerILb1ELb0ELb1ELi128EEEEEEEEEvNT_6ParamsE:
        .type           _ZN7cutlass13device_kernelIN5flash19enable_sm80_to_sm89INS1_16FlashAttnFwdSm80INS1_25CollectiveMainloopFwdSm80ILi8ELi1ELb0EN4cute5tupleIJNS5_1CILi128EEENS7_ILi96EEENS7_ILi256EEEEEELi256ENS_6half_tEfNS_4arch4Sm80ELb1ELb0ELb0ELb1ELb1ELb0ELb1ELb0EEENS1_21CollectiveEpilogueFwdINS6_IJS8_SA_S9_EEENS6_IJNS7_ILi1EEESI_SI_EEESC_SE_Li256ELb1ELb1ELb0ELb0EEENS1_19SingleTileSchedulerILb1ELb0ELb1ELi128EEEEEEEEEvNT_6ParamsE,@function
        .size           _ZN7cutlass13device_kernelIN5flash19enable_sm80_to_sm89INS1_16FlashAttnFwdSm80INS1_25CollectiveMainloopFwdSm80ILi8ELi1ELb0EN4cute5tupleIJNS5_1CILi128EEENS7_ILi96EEENS7_ILi256EEEEEELi256ENS_6half_tEfNS_4arch4Sm80ELb1ELb0ELb0ELb1ELb1ELb0ELb1ELb0EEENS1_21CollectiveEpilogueFwdINS6_IJS8_SA_S9_EEENS6_IJNS7_ILi1EEESI_SI_EEESC_SE_Li256ELb1ELb1ELb0ELb0EEENS1_19SingleTileSchedulerILb1ELb0ELb1ELi128EEEEEEEEEvNT_6ParamsE,(.L_x_3587 - _ZN7cutlass13device_kernelIN5flash19enable_sm80_to_sm89INS1_16FlashAttnFwdSm80INS1_25CollectiveMainloopFwdSm80ILi8ELi1ELb0EN4cute5tupleIJNS5_1CILi128EEENS7_ILi96EEENS7_ILi256EEEEEELi256ENS_6half_tEfNS_4arch4Sm80ELb1ELb0ELb0ELb1ELb1ELb0ELb1ELb0EEENS1_21CollectiveEpilogueFwdINS6_IJS8_SA_S9_EEENS6_IJNS7_ILi1EEESI_SI_EEESC_SE_Li256ELb1ELb1ELb0ELb0EEENS1_19SingleTileSchedulerILb1ELb0ELb1ELi128EEEEEEEEEvNT_6ParamsE)
        .other          _ZN7cutlass13device_kernelIN5flash19enable_sm80_to_sm89INS1_16FlashAttnFwdSm80INS1_25CollectiveMainloopFwdSm80ILi8ELi1ELb0EN4cute5tupleIJNS5_1CILi128EEENS7_ILi96EEENS7_ILi256EEEEEELi256ENS_6half_tEfNS_4arch4Sm80ELb1ELb0ELb0ELb1ELb1ELb0ELb1ELb0EEENS1_21CollectiveEpilogueFwdINS6_IJS8_SA_S9_EEENS6_IJNS7_ILi1EEESI_SI_EEESC_SE_Li256ELb1ELb1ELb0ELb0EEENS1_19SingleTileSchedulerILb1ELb0ELb1ELi128EEEEEEEEEvNT_6ParamsE,@"STO_CUDA_ENTRY STV_DEFAULT"
_ZN7cutlass13device_kernelIN5flash19enable_sm80_to_sm89INS1_16FlashAttnFwdSm80INS1_25CollectiveMainloopFwdSm80ILi8ELi1ELb0EN4cute5tupleIJNS5_1CILi128EEENS7_ILi96EEENS7_ILi256EEEEEELi256ENS_6half_tEfNS_4arch4Sm80ELb1ELb0ELb0ELb1ELb1ELb0ELb1ELb0EEENS1_21CollectiveEpilogueFwdINS6_IJS8_SA_S9_EEENS6_IJNS7_ILi1EEESI_SI_EEESC_SE_Li256ELb1ELb1ELb0ELb0EEENS1_19SingleTileSchedulerILb1ELb0ELb1ELi128EEEEEEEEEvNT_6ParamsE:
        /* <DEDUP_REMOVED lines=21> */
.L_x_3325:
        /* <DEDUP_REMOVED lines=13> */
.L_x_3327:
[----:B------:R-:W-:Y:S02]  /*0220*/  ULDC UR5, c[0x0][0x54c] ;  /* 0x0001530000057ab9 */ /* 0x000fe40000000800 */
.L_x_3326:
[----:B------:R-:W-:Y:S02]  /*0230*/  ULDC UR4, c[0x0][0x548] ;  /* 0x0001520000047ab9 */ /* 0x000fe40000000800 */
[----:B------:R-:W-:-:S02]  /*0240*/  USHF.L.U32 UR11, UR10, 0x7, URZ ;  /* 0x000000070a0b7899 */ /* 0x000fc4000800063f */
[----:B------:R-:W-:-:S04]  /*0250*/  UIMAD UR4, UR5, UR4, URZ ;  /* 0x00000004050472a4 */ /* 0x000fc8000f8e023f */
[----:B------:R-:W-:-:S04]  /*0260*/  UISETP.GE.AND UP0, UPT, UR11, UR4, UPT ;  /* 0x000000040b00728c */ /* 0x000fc8000bf06270 */
[----:B------:R-:W-:Y:S01]  /*0270*/  USEL UR14, UR14, 0xffffffff, !UP0 ;  /* 0xffffffff0e0e7887 */ /* 0x000fe2000c000000 */
[----:B------:R-:W-:Y:S05]  /*0280*/  BRA `(.L_x_3328) ;  /* 0x000001b000007947 */ /* 0x000fea0003800000 */
.L_x_3324:
        /* <DEDUP_REMOVED lines=8> */
.L_x_3329:
        /* <DEDUP_REMOVED lines=13> */
.L_x_3331:
[----:B------:R-:W-:Y:S02]  /*03e0*/  ULDC UR5, c[0x0][0x54c] ;  /* 0x0001530000057ab9 */ /* 0x000fe40000000800 */
.L_x_3330:
[----:B------:R-:W-:Y:S02]  /*03f0*/  ULDC UR4, c[0x0][0x548] ;  /* 0x0001520000047ab9 */ /* 0x000fe40000000800 */
[----:B------:R-:W-:-:S02]  /*0400*/  USHF.L.U32 UR11, UR10, 0x7, URZ ;  /* 0x000000070a0b7899 */ /* 0x000fc4000800063f */
[----:B------:R-:W-:-:S04]  /*0410*/  UIMAD UR4, UR5, UR4, URZ ;  /* 0x00000004050472a4 */ /* 0x000fc8000f8e023f */
[----:B------:R-:W-:-:S04]  /*0420*/  UISETP.GE.AND UP0, UPT, UR11, UR4, UPT ;  /* 0x000000040b00728c */ /* 0x000fc8000bf06270 */
[----:B------:R-:W-:-:S06]  /*0430*/  USEL UR14, UR14, 0xffffffff, !UP0 ;  /* 0xffffffff0e0e7887 */ /* 0x000fcc000c000000 */
.L_x_3328:
        /* <DEDUP_REMOVED lines=47> */
.L_x_3332:
        /* <DEDUP_REMOVED lines=10> */
.L_x_3333:
        /* <DEDUP_REMOVED lines=12> */
.L_x_3334:
        /* <DEDUP_REMOVED lines=8> */
[----:B------:R-:W-:Y:S01]  /*0910*/  UIADD3 UR6, UR7, 0x5f, URZ ;  /* 0x0000005f07067890 */ /* 0x000fe2000fffe03f */
[----:B------:R-:W-:Y:S01]  /*0920*/  IMAD.MOV.U32 R128, RZ, RZ, RZ ;  /* 0x000000ffff807224 */ /* 0x000fe200078e00ff */
[----:B------:R-:W-:Y:S01]  /*0930*/  MOV R126, RZ ;  /* 0x000000ff007e7202 */ /* 0x000fe20000000f00 */
[----:B------:R-:W-:Y:S01]  /*0940*/  CS2R R8, SRZ ;  /* 0x0000000000087805 */ /* 0x000fe2000001ff00 */
[----:B------:R-:W-:Y:S01]  /*0950*/  IMAD.MOV.U32 R124, RZ, RZ, RZ ;  /* 0x000000ffff7c7224 */ /* 0x000fe200078e00ff */
[----:B------:R-:W-:Y:S01]  /*0960*/  @UP1 UIADD3 UR20, UR11, 0x7f, URZ ;  /* 0x0000007f0b141890 */ /* 0x000fe2000fffe03f */
[----:B------:R-:W-:Y:S01]  /*0970*/  MOV R122, RZ ;  /* 0x000000ff007a7202 */ /* 0x000fe20000000f00 */
[----:B------:R-:W-:Y:S01]  /*0980*/  CS2R R12, SRZ ;  /* 0x00000000000c7805 */ /* 0x000fe2000001ff00 */
[----:B------:R-:W-:Y:S01]  /*0990*/  IMAD.MOV.U32 R120, RZ, RZ, RZ ;  /* 0x000000ffff787224 */ /* 0x000fe200078e00ff */
[----:B------:R-:W-:Y:S01]  /*09a0*/  UIMAD.WIDE.U32 UR20, UR20, UR4, URZ ;  /* 0x00000004141472a5 */ /* 0x000fe2000f8e003f */
[----:B------:R-:W-:Y:S01]  /*09b0*/  MOV R118, RZ ;  /* 0x000000ff00767202 */ /* 0x000fe20000000f00 */
[----:B------:R-:W-:Y:S01]  /*09c0*/  UIADD3 UR4, UR11, 0x7f, URZ ;  /* 0x0000007f0b047890 */ /* 0x000fe2000fffe03f */
[----:B------:R-:W-:Y:S01]  /*09d0*/  CS2R R16, SRZ ;  /* 0x0000000000107805 */ /* 0x000fe2000001ff00 */
[----:B------:R-:W-:Y:S01]  /*09e0*/  @UP1 USHF.R.U32.HI UR4, URZ, UR5, UR21 ;  /* 0x000000053f041299 */ /* 0x000fe20008011615 */
[----:B------:R-:W-:Y:S01]  /*09f0*/  IMAD.MOV.U32 R116, RZ, RZ, RZ ;  /* 0x000000ffff747224 */ /* 0x000fe200078e00ff */
[----:B---3--:R-:W-:Y:S01]  /*0a00*/  UIADD3 UR5, UR7, 0x60, -UR13 ;  /* 0x0000006007057890 */ /* 0x008fe2000fffe80d */
[----:B------:R-:W-:Y:S01]  /*0a10*/  MOV R114, RZ ;  /* 0x000000ff00727202 */ /* 0x000fe20000000f00 */
[----:B------:R-:W-:Y:S01]  /*0a20*/  UIMAD.WIDE UR20, UR6, 0x2aaaaaab, URZ ;  /* 0x2aaaaaab061478a5 */ /* 0x000fe2000f8e023f */
[----:B------:R-:W-:Y:S01]  /*0a30*/  CS2R R18, SRZ ;  /* 0x0000000000127805 */ /* 0x000fe2000001ff00 */
[----:B------:R-:W-:Y:S01]  /*0a40*/  UIADD3 UR4, UR5, UR4, URZ ;  /* 0x0000000405047290 */ /* 0x000fe2000fffe03f */
[----:B------:R-:W-:Y:S01]  /*0a50*/  IMAD.MOV.U32 R112, RZ, RZ, RZ ;  /* 0x000000ffff707224 */ /* 0x000fe200078e00ff */
[----:B------:R-:W-:Y:S01]  /*0a60*/  MOV R110, RZ ;  /* 0x000000ff006e7202 */ /* 0x000fe20000000f00 */
[----:B------:R-:W-:Y:S01]  /*0a70*/  CS2R R20, SRZ ;  /* 0x0000000000147805 */ /* 0x000fe2000001ff00 */
[----:B------:R-:W-:Y:S01]  /*0a80*/  UIMAD.WIDE UR4, UR4, 0x2aaaaaab, URZ ;  /* 0x2aaaaaab040478a5 */ /* 0x000fe2000f8e023f */
[----:B------:R-:W-:Y:S01]  /*0a90*/  IMAD.MOV.U32 R108, RZ, RZ, RZ ;  /* 0x000000ffff6c7224 */ /* 0x000fe200078e00ff */
[----:B------:R-:W-:Y:S01]  /*0aa0*/  UMOV UR19, UR21 ;  /* 0x0000001500137c82 */ /* 0x000fe20008000000 */
[----:B------:R-:W-:Y:S01]  /*0ab0*/  CS2R R106, SRZ ;  /* 0x00000000006a7805 */ /* 0x000fe2000001ff00 */
[----:B------:R-:W-:Y:S01]  /*0ac0*/  USHF.R.U32.HI UR6, URZ, 0x1f, UR19 ;  /* 0x0000001f3f067899 */ /* 0x000fe20008011613 */
[----:B------:R-:W-:Y:S01]  /*0ad0*/  MOV R104, RZ ;  /* 0x000000ff00687202 */ /* 0x000fe20000000f00 */
[----:B------:R-:W-:Y:S01]  /*0ae0*/  USHF.R.U32.HI UR4, URZ, 0x1f, UR5 ;  /* 0x0000001f3f047899 */ /* 0x000fe20008011605 */
[----:B------:R-:W-:Y:S01]  /*0af0*/  CS2R R102, SRZ ;  /* 0x0000000000667805 */ /* 0x000fe2000001ff00 */
[----:B------:R-:W-:Y:S01]  /*0b00*/  ULEA.HI.SX32 UR6, UR19, UR6, 0x1c ;  /* 0x0000000613067291 */ /* 0x000fe2000f8fe23f */
[----:B------:R-:W-:Y:S01]  /*0b10*/  IMAD.MOV.U32 R23, RZ, RZ, RZ ;  /* 0x000000ffff177224 */ /* 0x000fe200078e00ff */
[----:B------:R-:W-:Y:S01]  /*0b20*/  ULEA.HI.SX32 UR4, UR5, UR4, 0x1c ;  /* 0x0000000405047291 */ /* 0x000fe2000f8fe23f */
[----:B------:R-:W-:Y:S01]  /*0b30*/  MOV R100, RZ ;  /* 0x000000ff00647202 */ /* 0x000fe20000000f00 */
[----:B------:R-:W-:Y:S01]  /*0b40*/  CS2R R98, SRZ ;  /* 0x0000000000627805 */ /* 0x000fe2000001ff00 */
[----:B------:R-:W-:Y:S01]  /*0b50*/  CS2R R24, SRZ ;  /* 0x0000000000187805 */ /* 0x000fe2000001ff00 */
[----:B------:R-:W-:Y:S01]  /*0b60*/  UISETP.LT.AND UP0, UPT, UR6, UR4, UPT ;  /* 0x000000040600728c */ /* 0x000fe2000bf01270 */
[----:B------:R-:W-:Y:S01]  /*0b70*/  IMAD.MOV.U32 R96, RZ, RZ, RZ ;  /* 0x000000ffff607224 */ /* 0x000fe200078e00ff */
[----:B------:R-:W-:Y:S01]  /*0b80*/  CS2R R94, SRZ ;  /* 0x00000000005e7805 */ /* 0x000fe2000001ff00 */
[----:B------:R-:W-:Y:S01]  /*0b90*/  MOV R92, RZ ;  /* 0x000000ff005c7202 */ /* 0x000fe20000000f00 */
[----:B------:R-:W-:Y:S01]  /*0ba0*/  USEL UR6, UR6, UR4, UP0 ;  /* 0x0000000406067287 */ /* 0x000fe20008000000 */
[----:B------:R-:W-:Y:S01]  /*0bb0*/  CS2R R90, SRZ ;  /* 0x00000000005a7805 */ /* 0x000fe2000001ff00 */
[----:B------:R-:W-:Y:S01]  /*0bc0*/  CS2R R26, SRZ ;  /* 0x00000000001a7805 */ /* 0x000fe2000001ff00 */
[----:B------:R-:W-:Y:S01]  /*0bd0*/  IMAD.MOV.U32 R88, RZ, RZ, RZ ;  /* 0x000000ffff587224 */ /* 0x000fe200078e00ff */
[----:B------:R-:W-:Y:S01]  /*0be0*/  UISETP.GE.AND UP0, UPT, UR6, 0x1, UPT ;  /* 0x000000010600788c */ /* 0x000fe2000bf06270 */
[----:B------:R-:W-:Y:S01]  /*0bf0*/  CS2R R86, SRZ ;  /* 0x0000000000567805 */ /* 0x000fe2000001ff00 */
[----:B------:R-:W-:Y:S01]  /*0c00*/  MOV R84, RZ ;  /* 0x000000ff00547202 */ /* 0x000fe20000000f00 */
[----:B------:R-:W-:Y:S01]  /*0c10*/  CS2R R82, SRZ ;  /* 0x0000000000527805 */ /* 0x000fe2000001ff00 */
[----:B------:R-:W-:Y:S01]  /*0c20*/  CS2R R28, SRZ ;  /* 0x00000000001c7805 */ /* 0x000fe2000001ff00 */
[----:B------:R-:W-:Y:S01]  /*0c30*/  IMAD.MOV.U32 R80, RZ, RZ, RZ ;  /* 0x000000ffff507224 */ /* 0x000fe200078e00ff */
[----:B------:R-:W-:Y:S01]  /*0c40*/  PLOP3.LUT P0, PT, PT, PT, UP0, 0x80, 0x0 ;  /* 0x000000000000781c */ /* 0x000fe20003f0f008 */
        /* <DEDUP_REMOVED lines=38> */
[----:B------:R-:W-:Y:S01]  /*0eb0*/  IMAD.MOV.U32 R136, RZ, RZ, RZ ;  /* 0x000000ffff887224 */ /* 0x000fe200078e00ff */
        /* <DEDUP_REMOVED lines=33> */
[----:B------:R-:W-:Y:S02]  /*10d0*/  UIMAD.WIDE.U32 UR20, UR9, UR4, UR20 ;  /* 0x00000004091472a5 */ /* 0x000fe4000f8e0014 */
[----:B------:R-:W-:Y:S02]  /*10e0*/  UIMAD UR15, UR9, UR5, UR15 ;  /* 0x00000005090f72a4 */ /* 0x000fe4000f8e020f */
[----:B------:R-:W-:Y:S02]  /*10f0*/  USEL UR18, UR18, URZ, !UP2 ;  /* 0x0000003f12127287 */ /* 0x000fe4000d000000 */
[----:B------:R-:W-:-:S02]  /*1100*/  ULDC.64 UR4, c[0x0][0x1c0] ;  /* 0x0000700000047ab9 */ /* 0x000fc40000000a00 */
[----:B------:R-:W-:Y:S01]  /*1110*/  USEL UR19, UR14, URZ, !UP2 ;  /* 0x0000003f0e137287 */ /* 0x000fe2000d000000 */
        /* <DEDUP_REMOVED lines=16> */
[----:B------:R-:W-:Y:S01]  /*1220*/  IMAD.U32 R3, RZ, RZ, UR5 ;  /* 0x00000005ff037e24 */ /* 0x000fe2000f8e00ff */
[----:B------:R1:W-:Y:S02]  /*1230*/  STL [R1+0x4c], R159 ;  /* 0x00004c9f01007387 */ /* 0x0003e40000100800 */
[C---:B------:R-:W-:Y:S01]  /*1240*/  IADD3 R42, R157.reuse, 0x40, RZ ;  /* 0x000000409d2a7810 */ /* 0x040fe20007ffe0ff */
[----:B------:R-:W-:Y:S01]  /*1250*/  @P1 IMAD.HI.U32 R2, R4, c[0x0][0x2c8], RZ ;  /* 0x0000b20004021a27 */ /* 0x000fe200078e00ff */
[----:B------:R1:W-:Y:S01]  /*1260*/  STL [R1+0x44], R157 ;  /* 0x0000449d01007387 */ /* 0x0003e20000100800 */
[C---:B------:R-:W-:Y:S02]  /*1270*/  IADD3 R64, R157.reuse, 0x80, RZ ;  /* 0x000000809d407810 */ /* 0x040fe40007ffe0ff */
[----:B------:R-:W-:Y:S01]  /*1280*/  IMAD.MOV.U32 R0, RZ, RZ, R4 ;  /* 0x000000ffff007224 */ /* 0x000fe200078e0004 */
[----:B------:R-:W-:Y:S01]  /*1290*/  @P0 SHF.R.U32.HI R0, RZ, c[0x0][0x2cc], R2 ;  /* 0x0000b300ff000a19 */ /* 0x000fe20000011602 */
[----:B------:R-:W-:Y:S01]  /*12a0*/  IMAD.U32 R2, RZ, RZ, UR20 ;  /* 0x00000014ff027e24 */ /* 0x000fe2000f8e00ff */
[----:B------:R-:W-:-:S02]  /*12b0*/  IADD3 R41, R157, 0xc0, RZ ;  /* 0x000000c09d297810 */ /* 0x000fc40007ffe0ff */
[--C-:B------:R-:W-:Y:S01]  /*12c0*/  SHF.R.S32.HI R6, RZ, 0x1f, R0.reuse ;  /* 0x0000001fff067819 */ /* 0x100fe20000011400 */
[----:B------:R-:W-:Y:S01]  /*12d0*/  IMAD.MOV R5, RZ, RZ, -R0 ;  /* 0x000000ffff057224 */ /* 0x000fe200078e0a00 */
[----:B------:R-:W-:Y:S01]  /*12e0*/  ISETP.GE.AND P4, PT, R157, c[0x0][0x198], PT ;  /* 0x000066009d007a0c */ /* 0x000fe20003f86270 */
[----:B------:R-:W-:Y:S01]  /*12f0*/  IMAD.WIDE.U32 R2, R0, c[0x0][0x1b0], R2 ;  /* 0x00006c0000027a25 */ /* 0x000fe200078e0002 */
[----:B------:R-:W-:Y:S02]  /*1300*/  ISETP.GE.AND P3, PT, R42, c[0x0][0x198], PT ;  /* 0x000066002a007a0c */ /* 0x000fe40003f66270 */
[----:B------:R-:W-:Y:S01]  /*1310*/  ISETP.GE.AND P6, PT, R64, c[0x0][0x198], PT ;  /* 0x0000660040007a0c */ /* 0x000fe20003fc6270 */
[----:B------:R-:W-:Y:S01]  /*1320*/  IMAD R4, R5, c[0x0][0x2c4], R4 ;  /* 0x0000b10005047a24 */ /* 0x000fe200078e0204 */
[----:B------:R-:W-:Y:S01]  /*1330*/  ISETP.GE.AND P5, PT, R41, c[0x0][0x198], PT ;  /* 0x0000660029007a0c */ /* 0x000fe20003fa6270 */
        /* <DEDUP_REMOVED lines=9> */
[----:B------:R-:W-:Y:S02]  /*13d0*/  IMAD.IADD R4, R3, 0x1, R5 ;  /* 0x0000000103047824 */ /* 0x000fe400078e0205 */
[----:B------:R-:W-:Y:S02]  /*13e0*/  IMAD.IADD R3, R149, 0x1, -R0 ;  /* 0x0000000195037824 */ /* 0x000fe400078e0a00 */
[----:B------:R-:W-:Y:S01]  /*13f0*/  IMAD.SHL.U32 R0, R24, 0x40, RZ ;  /* 0x0000004018007824 */ /* 0x000fe200078e00ff */
[----:B------:R-:W-:Y:S02]  /*1400*/  LEA.HI.X R14, R2, c[0x0][0x164], R4, 0x1, P0 ;  /* 0x00005900020e7a11 */ /* 0x000fe400000f0c04 */
[----:B------:R-:W-:Y:S01]  /*1410*/  SHF.R.S32.HI R2, RZ, 0x1f, R3 ;  /* 0x0000001fff027819 */ /* 0x000fe20000011403 */
[----:B------:R1:W3:Y:S01]  /*1420*/  SHFL.IDX PT, R4, R15, RZ, 0x181f ;  /* 0x00181fff0f047589 */ /* 0x0002e200000e0000 */
[----:B------:R-:W-:-:S02]  /*1430*/  LOP3.LUT R0, R0, 0x1c0, RZ, 0xc0, !PT ;  /* 0x000001c000007812 */ /* 0x000fc400078ec0ff */
[----:B------:R-:W-:Y:S01]  /*1440*/  LEA.HI R19, R2, R3, RZ, 0x3 ;  /* 0x0000000302137211 */ /* 0x000fe200078f18ff */
[----:B------:R1:W4:Y:S01]  /*1450*/  SHFL.IDX PT, R5, R14, RZ, 0x181f ;  /* 0x00181fff0e057589 */ /* 0x00032200000e0000 */
[----:B------:R-:W-:Y:S02]  /*1460*/  ISETP.GE.AND P0, PT, R13, UR4, PT ;  /* 0x000000040d007c0c */ /* 0x000fe4000bf06270 */
[----:B------:R-:W-:Y:S02]  /*1470*/  LOP3.LUT R6, R19, 0xfffffff8, RZ, 0xc0, !PT ;  /* 0xfffffff813067812 */ /* 0x000fe400078ec0ff */
[----:B------:R-:W-:Y:S02]  /*1480*/  SHF.R.U32.HI R2, RZ, 0x3, R0 ;  /* 0x00000003ff027819 */ /* 0x000fe40000011600 */
[----:B------:R-:W-:Y:S01]  /*1490*/  LOP3.LUT R0, R0, 0x38, R157, 0xf8, !PT ;  /* 0x0000003800007812 */ /* 0x000fe200078ef89d */
[----:B------:R-:W-:Y:S02]  /*14a0*/  IMAD.IADD R18, R3, 0x1, -R6 ;  /* 0x0000000103127824 */ /* 0x000fe400078e0a06 */
[----:B------:R-:W-:Y:S01]  /*14b0*/  IMAD.MOV.U32 R3, RZ, RZ, 0x10 ;  /* 0x00000010ff037424 */ /* 0x000fe200078e00ff */
[----:B------:R-:W-:Y:S01]  /*14c0*/  LOP3.LUT R2, R0, R2, RZ, 0x3c, !PT ;  /* 0x0000000200027212 */ /* 0x000fe200078e3cff */
[----:B------:R-:W-:Y:S01]  /*14d0*/  IMAD.MOV.U32 R6, RZ, RZ, 0x20 ;  /* 0x00000020ff067424 */ /* 0x000fe200078e00ff */
[----:B--2---:R2:W5:Y:S01]  /*14e0*/  @P2 R2UR UR19, R7 ;  /* 0x00000000071323c2 */ /* 0x00456200000e0000 */
[----:B------:R-:W-:Y:S01]  /*14f0*/  R2P PR, R18, 0x6 ;  /* 0x0000000612007804 */ /* 0x000fe20000000000 */
[----:B-----5:R-:W-:-:S04]  /*1500*/  @!UP0 UMOV UR19, UR14 ;  /* 0x0000000e00138c82 */ /* 0x020fc80008000000 */
[----:B------:R-:W-:Y:S02]  /*1510*/  SEL R3, R3, 0xfffffff0, !P1 ;  /* 0xfffffff003037807 */ /* 0x000fe40004800000 */
[----:B--2---:R-:W-:-:S05]  /*1520*/  LEA.HI R7, R148, R149, RZ, 0x6 ;  /* 0x0000009594077211 */ /* 0x004fca00078f30ff */
[----:B------:R-:W-:-:S05]  /*1530*/  IMAD.SHL.U32 R0, R7, 0x8, RZ ;  /* 0x0000000807007824 */ /* 0x000fca00078e00ff */
[----:B------:R-:W-:Y:S02]  /*1540*/  LOP3.LUT R251, R2, 0xfffffe00, R0, 0xf8, !PT ;  /* 0xfffffe0002fb7812 */ /* 0x000fe400078ef800 */
[----:B------:R-:W-:Y:S01]  /*1550*/  SEL R2, R6, 0xffffffe0, !P2 ;  /* 0xffffffe006027807 */ /* 0x000fe20005000000 */
[----:B------:R-:W-:Y:S05]  /*1560*/  @P0 BRA `(.L_x_3337) ;  /* 0x0000013000000947 */ /* 0x000fea0003800000 */
[----:B-1-34-:R-:W-:Y:S01]  /*1570*/  SHF.R.S32.HI R7, RZ, 0x1f, R42 ;  /* 0x0000001fff077819 */ /* 0x01afe2000001142a */
[----:B------:R-:W-:Y:S01]  /*1580*/  IMAD.WIDE R10, R157, 0x2, R4 ;  /* 0x000000029d0a7825 */ /* 0x000fe200078e0204 */
[----:B------:R-:W-:Y:S02]  /*1590*/  SHF.R.S32.HI R6, RZ, 0x1f, R64 ;  /* 0x0000001fff067819 */ /* 0x000fe40000011440 */
[----:B------:R-:W-:Y:S02]  /*15a0*/  SHF.R.S32.HI R0, RZ, 0x1f, R41 ;  /* 0x0000001fff007819 */ /* 0x000fe40000011429 */
[----:B------:R-:W-:Y:S02]  /*15b0*/  LEA.HI R7, R7, R42, RZ, 0x3 ;  /* 0x0000002a07077211 */ /* 0x000fe400078f18ff */
[----:B------:R-:W-:-:S02]  /*15c0*/  LEA.HI R6, R6, R64, RZ, 0x3 ;  /* 0x0000004006067211 */ /* 0x000fc400078f18ff */
        /* <DEDUP_REMOVED lines=13> */
.L_x_3337:
[----:B-1-34-:R-:W-:Y:S05]  /*16a0*/  BSYNC B0 ;  /* 0x0000000000007941 */ /* 0x01afea0003800000 */
.L_x_3336:
[----:B------:R-:W-:Y:S01]  /*16b0*/  IADD3 R0, R13, 0x20, RZ ;  /* 0x000000200d007810 */ /* 0x000fe20007ffe0ff */
[----:B------:R1:W2:Y:S01]  /*16c0*/  SHFL.IDX PT, R5, R14, 0x1, 0x181f ;  /* 0x00381f000e057f89 */ /* 0x0002a200000e0000 */
[----:B------:R-:W-:Y:S02]  /*16d0*/  BSSY B0, `(.L_x_3338) ;  /* 0x0000017000007945 */ /* 0x000fe40003800000 */
[----:B------:R-:W-:Y:S01]  /*16e0*/  ISETP.GE.AND P0, PT, R0, UR4, PT ;  /* 0x0000000400007c0c */ /* 0x000fe2000bf06270 */
        /* <DEDUP_REMOVED lines=21> */
.L_x_3339:
[----:B------:R-:W-:Y:S05]  /*1840*/  BSYNC B0 ;  /* 0x0000000000007941 */ /* 0x000fea0003800000 */
.L_x_3338:
[----:B--2---:R-:W-:Y:S01]  /*1850*/  IADD3 R0, R13, 0x40, RZ ;  /* 0x000000400d007810 */ /* 0x004fe20007ffe0ff */
[----:B------:R2:W4:Y:S01]  /*1860*/  SHFL.IDX PT, R5, R14, 0x2, 0x181f ;  /* 0x00581f000e057f89 */ /* 0x00052200000e0000 */
[----:B------:R-:W-:Y:S02]  /*1870*/  BSSY B0, `(.L_x_3340) ;  /* 0x0000017000007945 */ /* 0x000fe40003800000 */
[----:B------:R-:W-:Y:S01]  /*1880*/  ISETP.GE.AND P0, PT, R0, UR4, PT ;  /* 0x0000000400007c0c */ /* 0x000fe2000bf06270 */
        /* <DEDUP_REMOVED lines=21> */
.L_x_3341:
[----:B------:R-:W-:Y:S05]  /*19e0*/  BSYNC B0 ;  /* 0x0000000000007941 */ /* 0x000fea0003800000 */
.L_x_3340:
[----:B------:R-:W-:Y:S01]  /*19f0*/  IMAD.MOV.U32 R160, RZ, RZ, c[0x0][0x2b8] ;  /* 0x0000ae00ffa07624 */ /* 0x000fe200078e00ff */
[----:B------:R-:W-:Y:S01]  /*1a00*/  UMOV UR15, 0x60 ;  /* 0x00000060000f7882 */ /* 0x000fe20000000000 */
[----:B---3--:R-:W-:Y:S01]  /*1a10*/  SHFL.IDX PT, R4, R15, 0x3, 0x181f ;  /* 0x00781f000f047f89 */ /* 0x008fe200000e0000 */
[----:B------:R-:W-:Y:S01]  /*1a20*/  UIMAD UR15, UR6, UR15, -0x60 ;  /* 0xffffffa0060f74a4 */ /* 0x000fe2000f8e020f */
[----:B------:R-:W-:Y:S01]  /*1a30*/  IADD3 R6, R13, 0x60, RZ ;  /* 0x000000600d067810 */ /* 0x000fe20007ffe0ff */
[----:B------:R-:W-:Y:S01]  /*1a40*/  IMAD.SHL.U32 R251, R251, 0x2, RZ ;  /* 0x00000002fbfb7824 */ /* 0x000fe200078e00ff */
[----:B------:R-:W-:Y:S01]  /*1a50*/  ISETP.NE.AND P2, PT, R160, 0x1, PT ;  /* 0x00000001a000780c */ /* 0x000fe20003f45270 */
[----:B----4-:R-:W3:Y:S01]  /*1a60*/  SHFL.IDX PT, R5, R14, 0x3, 0x181f ;  /* 0x00781f000e057f89 */ /* 0x010ee200000e0000 */
[----:B------:R-:W-:Y:S01]  /*1a70*/  ISETP.GE.AND P0, PT, R6, UR4, PT ;  /* 0x0000000406007c0c */ /* 0x000fe2000bf06270 */
[----:B------:R-:W-:Y:S01]  /*1a80*/  USHF.R.S32.HI UR18, URZ, 0x1f, UR19 ;  /* 0x0000001f3f127899 */ /* 0x000fe20008011413 */
[----:B------:R-:W-:Y:S01]  /*1a90*/  IADD3 R0, R159, UR15, RZ ;  /* 0x0000000f9f007c10 */ /* 0x000fe2000fffe0ff */
[----:B------:R-:W-:Y:S01]  /*1aa0*/  ULDC.64 UR4, c[0x0][0x2b0] ;  /* 0x0000ac0000047ab9 */ /* 0x000fe20000000a00 */
[----:B------:R-:W-:Y:S01]  /*1ab0*/  SHF.R.S32.HI R12, RZ, 0x1f, R41 ;  /* 0x0000001fff0c7819 */ /* 0x000fe20000011429 */
[----:B------:R-:W-:Y:S01]  /*1ac0*/  UIMAD UR18, UR18, UR4, URZ ;  /* 0x00000004121272a4 */ /* 0x000fe2000f8e023f */
[C---:B------:R-:W-:Y:S01]  /*1ad0*/  IADD3 R11, R0.reuse, UR12, RZ ;  /* 0x0000000c000b7c10 */ /* 0x040fe2000fffe0ff */
[----:B------:R-:W-:Y:S01]  /*1ae0*/  UIMAD.WIDE.U32 UR20, UR19, UR4, URZ ;  /* 0x00000004131472a5 */ /* 0x000fe2000f8e003f */
[----:B------:R-:W-:Y:S01]  /*1af0*/  ISETP.GE.AND P1, PT, R0, UR7, PT ;  /* 0x0000000700007c0c */ /* 0x000fe2000bf26270 */
[----:B------:R-:W-:Y:S01]  /*1b00*/  UIMAD UR18, UR19, UR5, UR18 ;  /* 0x00000005131272a4 */ /* 0x000fe2000f8e0212 */
[----:B------:R-:W-:Y:S01]  /*1b10*/  SHF.R.S32.HI R0, RZ, 0x1f, R42 ;  /* 0x0000001fff007819 */ /* 0x000fe2000001142a */
[----:B------:R-:W-:Y:S01]  /*1b20*/  @P2 IMAD.HI.U32 R6, R11, c[0x0][0x2bc], RZ ;  /* 0x0000af000b062a27 */ /* 0x000fe200078e00ff */
[----:B------:R-:W-:Y:S01]  /*1b30*/  LEA.HI R12, R12, R41, RZ, 0x3 ;  /* 0x000000290c0c7211 */ /* 0x000fe200078f18ff */
[----:B------:R-:W-:Y:S01]  /*1b40*/  UIADD3 UR18, UR21, UR18, URZ ;  /* 0x0000001215127290 */ /* 0x000fe2000fffe03f */
[----:B------:R-:W-:Y:S01]  /*1b50*/  LEA.HI R0, R0, R42, RZ, 0x3 ;  /* 0x0000002a00007211 */ /* 0x000fe200078f18ff */
[----:B------:R-:W-:Y:S01]  /*1b60*/  IMAD.MOV.U32 R10, RZ, RZ, R11 ;  /* 0x000000ffff0a7224 */ /* 0x000fe200078e000b */
[----:B------:R-:W-:Y:S01]  /*1b70*/  @P2 SHF.R.U32.HI R10, RZ, c[0x0][0x2c0], R6 ;  /* 0x0000b000ff0a2a19 */ /* 0x000fe20000011606 */
[----:B------:R-:W-:Y:S01]  /*1b80*/  IMAD.MOV.U32 R20, RZ, RZ, RZ ;  /* 0x000000ffff147224 */ /* 0x000fe200078e00ff */
[----:B------:R-:W-:Y:S01]  /*1b90*/  SHF.R.S32.HI R6, RZ, 0x1f, R64 ;  /* 0x0000001fff067819 */ /* 0x000fe20000011440 */
[----:B------:R-:W-:Y:S01]  /*1ba0*/  ULDC.64 UR4, c[0x0][0x1e8] ;  /* 0x00007a0000047ab9 */ /* 0x000fe20000000a00 */
[----:B------:R-:W-:-:S02]  /*1bb0*/  LOP3.LUT R155, R0, 0xfffffff8, RZ, 0xc0, !PT ;  /* 0xfffffff8009b7812 */ /* 0x000fc400078ec0ff */
[----:B------:R-:W-:Y:S01]  /*1bc0*/  LEA.HI R6, R6, R64, RZ, 0x3 ;  /* 0x0000004006067211 */ /* 0x000fe200078f18ff */
[--C-:B---3--:R-:W-:Y:S01]  /*1bd0*/  @!P0 IMAD.WIDE R8, R157, 0x2, R4.reuse ;  /* 0x000000029d088825 */ /* 0x108fe200078e0204 */
[----:B------:R-:W-:Y:S02]  /*1be0*/  LOP3.LUT R151, R12, 0xfffffff8, RZ, 0xc0, !PT ;  /* 0xfffffff80c977812 */ /* 0x000fe400078ec0ff */
[----:B------:R-:W-:Y:S01]  /*1bf0*/  ISETP.GT.OR P1, PT, R159, 0x5f, P1 ;  /* 0x0000005f9f00780c */ /* 0x000fe20000f24670 */
[----:B------:R-:W-:Y:S01]  /*1c00*/  UIMAD UR19, UR8, UR4, URZ ;  /* 0x00000004081372a4 */ /* 0x000fe2000f8e023f */
[----:B------:R-:W-:Y:S01]  /*1c10*/  LOP3.LUT R153, R6, 0xfffffff8, RZ, 0xc0, !PT ;  /* 0xfffffff806997812 */ /* 0x000fe200078ec0ff */
[----:B------:R-:W-:Y:S01]  /*1c20*/  @!P0 IMAD.WIDE R6, R155, 0x2, R4 ;  /* 0x000000029b068825 */ /* 0x000fe200078e0204 */
[----:B------:R-:W-:Y:S01]  /*1c30*/  @!PT LDS RZ, [RZ] ;  /* 0x00000000fffff984 */ /* 0x000fe20000000800 */
[----:B------:R3:W-:Y:S04]  /*1c40*/  @!P0 LDGSTS.E.BYPASS.LTC128B.128 [R251+0x1b100], [R8.64], !P4 ;  /* 0x1b10000008fb8fae */ /* 0x0007e8000e101d50 */
[----:B------:R4:W-:Y:S01]  /*1c50*/  @!P0 LDGSTS.E.BYPASS.LTC128B.128 [R251+0x1f100], [R6.64], !P3 ;  /* 0x1f10000006fb8fae */ /* 0x0009e2000d901d50 */
[----:B------:R-:W-:-:S03]  /*1c60*/  UIMAD.WIDE.U32 UR22, UR9, UR4, URZ ;  /* 0x00000004091672a5 */ /* 0x000fc6000f8e003f */
[----:B------:R-:W-:Y:S01]  /*1c70*/  STL [R1+0x64], R155 ;  /* 0x0000649b01007387 */ /* 0x000fe20000100800 */
[C---:B------:R-:W-:Y:S01]  /*1c80*/  @!P1 IADD3 R0, P2, R10.reuse, UR20, RZ ;  /* 0x000000140a009c10 */ /* 0x040fe2000ff5e0ff */
[----:B------:R-:W-:Y:S02]  /*1c90*/  UIMAD UR19, UR9, UR5, UR19 ;  /* 0x00000005091372a4 */ /* 0x000fe4000f8e0213 */
[----:B------:R-:W-:Y:S01]  /*1ca0*/  STL [R1+0x60], R153 ;  /* 0x0000609901007387 */ /* 0x000fe20000100800 */
[----:B------:R-:W-:Y:S01]  /*1cb0*/  ULDC.64 UR4, c[0x0][0x210] ;  /* 0x0000840000047ab9 */ /* 0x000fe20000000a00 */
[----:B---3--:R-:W-:Y:S01]  /*1cc0*/  @!P0 IMAD.WIDE R8, R153, 0x2, R4 ;  /* 0x0000000299088825 */ /* 0x008fe200078e0204 */
[----:B----4-:R-:W-:-:S03]  /*1cd0*/  @!P1 LEA.HI.X.SX32 R7, R10, UR18, 0x1, P2 ;  /* 0x000000120a079c11 */ /* 0x010fc600090f0eff */
[----:B------:R-:W-:Y:S01]  /*1ce0*/  @!P0 IMAD.WIDE R4, R151, 0x2, R4 ;  /* 0x0000000297048825 */ /* 0x000fe200078e0204 */
[----:B------:R3:W-:Y:S01]  /*1cf0*/  @!P0 LDGSTS.E.BYPASS.LTC128B.128 [R251+0x23100], [R8.64], !P6 ;  /* 0x2310000008fb8fae */ /* 0x0007e2000f101d50 */
[----:B------:R-:W-:-:S03]  /*1d00*/  @!P1 LEA R6, P2, R0, c[0x0][0x2a0], 0x2 ;  /* 0x0000a80000069a11 */ /* 0x000fc600078410ff */
[----:B------:R4:W-:Y:S01]  /*1d10*/  @!P0 LDGSTS.E.BYPASS.LTC128B.128 [R251+0x27100], [R4.64], !P5 ;  /* 0x2710000004fb8fae */ /* 0x0009e2000e901d50 */
[----:B------:R-:W-:-:S03]  /*1d20*/  @!P1 LEA.HI.X R7, R0, c[0x0][0x2a4], R7, 0x2, P2 ;  /* 0x0000a90000079a11 */ /* 0x000fc600010f1407 */
[----:B------:R-:W0:Y:S04]  /*1d30*/  LDGDEPBAR ;  /* 0x00000000000079af */ /* 0x000e280000000000 */
[----:B------:R-:W-:Y:S01]  /*1d40*/  BAR.SYNC.DEFER_BLOCKING 0x0 ;  /* 0x0000000000007b1d */ /* 0x000fe20000010000 */
[----:B------:R-:W-:-:S05]  /*1d50*/  UIADD3 UR19, UR23, UR19, URZ ;  /* 0x0000001317137290 */ /* 0x000fca000fffe03f */
[----:B------:R-:W-:Y:S04]  /*1d60*/  STL [R1+0x48], R151 ;  /* 0x0000489701007387 */ /* 0x000fe80000100800 */
[----:B--2---:R5:W2:Y:S01]  /*1d70*/  @!P1 LDG.E R20, [R6.64] ;  /* 0x0000001006149981 */ /* 0x004aa2000c1e1900 */
[----:B------:R-:W-:Y:S01]  /*1d80*/  IMAD.MOV R0, RZ, RZ, -R10 ;  /* 0x000000ffff007224 */ /* 0x000fe200078e0a0a */
[----:B------:R-:W-:Y:S01]  /*1d90*/  SHF.R.S32.HI R10, RZ, 0x4, R16 ;  /* 0x00000004ff0a7819 */ /* 0x000fe20000011410 */
[----:B---3--:R-:W-:Y:S01]  /*1da0*/  IMAD.SHL.U32 R9, R24, 0x8, RZ ;  /* 0x0000000818097824 */ /* 0x008fe200078e00ff */
[----:B------:R-:W-:Y:S01]  /*1db0*/  UIMAD UR8, UR8, UR4, URZ ;  /* 0x00000004080872a4 */ /* 0x000fe2000f8e023f */
[----:B------:R-:W-:Y:S01]  /*1dc0*/  IMAD R21, R0, c[0x0][0x2b8], R11 ;  /* 0x0000ae0000157a24 */ /* 0x000fe200078e020b */
[----:B------:R-:W-:Y:S01]  /*1dd0*/  LEA.HI R8, R16, R10, RZ, 0x1 ;  /* 0x0000000a10087211 */ /* 0x000fe200078f08ff */
[----:B------:R-:W-:Y:S01]  /*1de0*/  IMAD.SHL.U32 R0, R40, 0x40, RZ ;  /* 0x0000004028007824 */ /* 0x000fe200078e00ff */
[----:B------:R-:W-:Y:S01]  /*1df0*/  UIMAD.WIDE.U32 UR24, UR9, UR4, URZ ;  /* 0x00000004091872a5 */ /* 0x000fe2000f8e003f */
[----:B----4-:R-:W-:Y:S01]  /*1e00*/  IMAD.WIDE.U32 R4, R21, c[0x0][0x1e0], RZ ;  /* 0x0000780015047a25 */ /* 0x010fe200078e00ff */
[----:B------:R-:W-:Y:S01]  /*1e10*/  LOP3.LUT R8, R8, 0xfffffffe, RZ, 0xc0, !PT ;  /* 0xfffffffe08087812 */ /* 0x000fe200078ec0ff */
[----:B------:R-:W-:Y:S01]  /*1e20*/  UIMAD UR8, UR9, UR5, UR8 ;  /* 0x00000005090872a4 */ /* 0x000fe2000f8e0208 */
[----:B------:R-:W-:Y:S01]  /*1e30*/  LOP3.LUT R0, R0, 0x1c0, RZ, 0xc0, !PT ;  /* 0x000001c000007812 */ /* 0x000fe200078ec0ff */
[----:B------:R-:W-:Y:S01]  /*1e40*/  UIADD3 UR4, UR6, -0x1, URZ ;  /* 0xffffffff06047890 */ /* 0x000fe2000fffe03f */
[----:B------:R-:W-:Y:S01]  /*1e50*/  LOP3.LUT P1, RZ, R40, 0x2, RZ, 0xc0, !PT ;  /* 0x0000000228ff7812 */ /* 0x000fe2000782c0ff */
[----:B------:R-:W-:Y:S01]  /*1e60*/  IMAD.IADD R17, R10, 0x1, -R8 ;  /* 0x000000010a117824 */ /* 0x000fe200078e0a08 */
[----:B------:R-:W-:Y:S01]  /*1e70*/  LOP3.LUT R9, R0, 0x8, R9, 0xf8, !PT ;  /* 0x0000000800097812 */ /* 0x000fe200078ef809 */
[----:B------:R-:W-:Y:S01]  /*1e80*/  UIADD3 UR8, UR25, UR8, URZ ;  /* 0x0000000819087290 */ /* 0x000fe2000fffe03f */
[----:B------:R-:W-:Y:S01]  /*1e90*/  SHF.R.U32.HI R0, RZ, 0x3, R0 ;  /* 0x00000003ff007819 */ /* 0x000fe20000011600 */
[----:B------:R-:W-:Y:S01]  /*1ea0*/  UIMAD UR4, UR4, -0x60, UR7 ;  /* 0xffffffa0040478a4 */ /* 0x000fe2000f8e0207 */
[----:B------:R-:W-:Y:S01]  /*1eb0*/  STL [R1+0x2c], R21 ;  /* 0x00002c1501007387 */ /* 0x000fe20000100800 */
[----:B------:R-:W-:Y:S01]  /*1ec0*/  ISETP.GE.AND P2, PT, R157, c[0x0][0x1d4], PT ;  /* 0x000075009d007a0c */ /* 0x000fe20003f46270 */
[----:B------:R-:W-:Y:S01]  /*1ed0*/  UISETP.GE.AND UP0, UPT, UR6, 0x2, UPT ;  /* 0x000000020600788c */ /* 0x000fe2000bf06270 */
[----:B------:R-:W-:-:S02]  /*1ee0*/  LOP3.LUT R11, R9, R0, RZ, 0x3c, !PT ;  /* 0x00000000090b7212 */ /* 0x000fc400078e3cff */
[----:B-----5:R-:W-:Y:S02]  /*1ef0*/  SHF.R.S32.HI R6, RZ, 0x1f, R21 ;  /* 0x0000001fff067819 */ /* 0x020fe40000011415 */
[----:B------:R-:W-:Y:S02]  /*1f00*/  IADD3 R24, -R24, UR4, RZ ;  /* 0x0000000418187c10 */ /* 0x000fe4000fffe1ff */
[----:B------:R-:W-:Y:S01]  /*1f10*/  ISETP.GE.AND P5, PT, R42, c[0x0][0x1d4], PT ;  /* 0x000075002a007a0c */ /* 0x000fe20003fa6270 */
[----:B------:R-:W-:Y:S01]  /*1f20*/  IMAD R7, R6, c[0x0][0x1e0], RZ ;  /* 0x0000780006077a24 */ /* 0x000fe200078e02ff */
[----:B------:R-:W-:Y:S01]  /*1f30*/  ISETP.GE.AND P4, PT, R64, c[0x0][0x1d4], PT ;  /* 0x0000750040007a0c */ /* 0x000fe20003f86270 */
[----:B------:R-:W-:Y:S01]  /*1f40*/  IMAD R0, R6, c[0x0][0x208], RZ ;  /* 0x0000820006007a24 */ /* 0x000fe200078e02ff */
[----:B------:R-:W-:Y:S01]  /*1f50*/  ISETP.GE.AND P6, PT, R41, c[0x0][0x1d4], PT ;  /* 0x0000750029007a0c */ /* 0x000fe20003fc6270 */
[C---:B------:R-:W-:Y:S01]  /*1f60*/  IMAD R7, R21.reuse, c[0x0][0x1e4], R7 ;  /* 0x0000790015077a24 */ /* 0x040fe200078e0207 */
[----:B------:R-:W-:Y:S01]  /*1f70*/  LEA.HI R147, R148, R149, RZ, 0x5 ;  /* 0x0000009594937211 */ /* 0x000fe200078f28ff */
[----:B------:R-:W-:Y:S01]  /*1f80*/  IMAD R0, R21, c[0x0][0x20c], R0 ;  /* 0x0000830015007a24 */ /* 0x000fe200078e0200 */
[----:B------:R-:W-:Y:S01]  /*1f90*/  SHF.R.S32.HI R158, RZ, 0x1f, R157 ;  /* 0x0000001fff9e7819 */ /* 0x000fe2000001149d */
[----:B------:R-:W-:Y:S01]  /*1fa0*/  IMAD.IADD R5, R5, 0x1, R7 ;  /* 0x0000000105057824 */ /* 0x000fe200078e0207 */
[----:B------:R-:W-:-:S02]  /*1fb0*/  SHF.R.S32.HI R146, RZ, 0x5, R147 ;  /* 0x00000005ff927819 */ /* 0x000fc40000011493 */
[----:B------:R-:W-:Y:S02]  /*1fc0*/  SHF.R.S32.HI R156, RZ, 0x1f, R155 ;  /* 0x0000001fff9c7819 */ /* 0x000fe4000001149b */
[----:B------:R-:W-:Y:S02]  /*1fd0*/  SHF.R.S32.HI R154, RZ, 0x1f, R153 ;  /* 0x0000001fff9a7819 */ /* 0x000fe40000011499 */
[----:B------:R-:W-:Y:S02]  /*1fe0*/  SHF.R.S32.HI R152, RZ, 0x1f, R151 ;  /* 0x0000001fff987819 */ /* 0x000fe40000011497 */
[----:B------:R-:W-:Y:S02]  /*1ff0*/  SEL R150, RZ, 0x10, P6 ;  /* 0x00000010ff967807 */ /* 0x000fe40003000000 */
[----:B------:R-:W-:Y:S02]  /*2000*/  IADD3 R252, R251, 0x100, RZ ;  /* 0x00000100fbfc7810 */ /* 0x000fe40007ffe0ff */
[----:B--2---:R-:W-:Y:S01]  /*2010*/  SHF.R.S32.HI R9, RZ, 0x1f, R20 ;  /* 0x0000001fff097819 */ /* 0x004fe20000011414 */
[----:B------:R-:W-:Y:S01]  /*2020*/  IMAD.WIDE.U32 R6, R20, c[0x0][0x1f0], R4 ;  /* 0x00007c0014067a25 */ /* 0x000fe200078e0004 */
[----:B------:R-:W-:Y:S03]  /*2030*/  STL [R1+0x28], R20 ;  /* 0x0000281401007387 */ /* 0x000fe60000100800 */
[----:B------:R-:W-:Y:S01]  /*2040*/  IMAD R8, R9, c[0x0][0x1f0], RZ ;  /* 0x00007c0009087a24 */ /* 0x000fe200078e02ff */
[----:B------:R-:W-:Y:S01]  /*2050*/  IADD3 R6, P0, R6, UR22, RZ ;  /* 0x0000001606067c10 */ /* 0x000fe2000ff1e0ff */
[----:B------:R-:W-:Y:S01]  /*2060*/  IMAD.WIDE.U32 R4, R21, c[0x0][0x208], RZ ;  /* 0x0000820015047a25 */ /* 0x000fe200078e00ff */
[----:B------:R-:W-:Y:S03]  /*2070*/  STL [R1+0x74], R158 ;  /* 0x0000749e01007387 */ /* 0x000fe60000100800 */
[----:B------:R-:W-:Y:S01]  /*2080*/  IMAD R8, R20, c[0x0][0x1f4], R8 ;  /* 0x00007d0014087a24 */ /* 0x000fe200078e0208 */
[----:B------:R-:W-:Y:S01]  /*2090*/  STL [R1+0x6c], R156 ;  /* 0x00006c9c01007387 */ /* 0x000fe20000100800 */
[----:B------:R-:W-:-:S02]  /*20a0*/  IMAD.IADD R5, R5, 0x1, R0 ;  /* 0x0000000105057824 */ /* 0x000fc400078e0200 */
[----:B------:R-:W-:Y:S01]  /*20b0*/  IMAD R0, R17, 0x200, R11 ;  /* 0x0000020011007824 */ /* 0x000fe200078e020b */
[----:B------:R-:W-:Y:S01]  /*20c0*/  IADD3.X R7, R7, UR19, R8, P0, !PT ;  /* 0x0000001307077c10 */ /* 0x000fe200087fe408 */
[----:B------:R-:W-:Y:S01]  /*20d0*/  STL [R1+0x70], R154 ;  /* 0x0000709a01007387 */ /* 0x000fe20000100800 */
[----:B------:R-:W-:Y:S01]  /*20e0*/  LEA R10, P0, R6, c[0x0][0x1c8], 0x1 ;  /* 0x00007200060a7a11 */ /* 0x000fe200078008ff */
[----:B------:R-:W-:Y:S02]  /*20f0*/  IMAD.SHL.U32 R216, R0, 0x2, RZ ;  /* 0x0000000200d87824 */ /* 0x000fe400078e00ff */
[----:B------:R-:W-:Y:S01]  /*2100*/  IMAD R0, R9, c[0x0][0x218], RZ ;  /* 0x0000860009007a24 */ /* 0x000fe200078e02ff */
[----:B-1----:R-:W-:Y:S01]  /*2110*/  LEA.HI.X R14, R6, c[0x0][0x1cc], R7, 0x1, P0 ;  /* 0x00007300060e7a11 */ /* 0x002fe200000f0c07 */
[----:B------:R-:W-:Y:S01]  /*2120*/  IMAD.WIDE.U32 R6, R20, c[0x0][0x218], R4 ;  /* 0x0000860014067a25 */ /* 0x000fe200078e0004 */
[C---:B------:R-:W-:Y:S01]  /*2130*/  IADD3 R9, R216.reuse, 0xc100, RZ ;  /* 0x0000c100d8097810 */ /* 0x040fe20007ffe0ff */
[----:B------:R-:W-:Y:S01]  /*2140*/  SHFL.IDX PT, R4, R10, RZ, 0x181f ;  /* 0x00181fff0a047589 */ /* 0x000fe200000e0000 */
[----:B------:R-:W-:Y:S01]  /*2150*/  IADD3 R227, R216, 0xc120, RZ ;  /* 0x0000c120d8e37810 */ /* 0x000fe20007ffe0ff */
[----:B------:R-:W-:Y:S01]  /*2160*/  IMAD R8, R20, c[0x0][0x21c], R0 ;  /* 0x0000870014087a24 */ /* 0x000fe200078e0200 */
[----:B------:R-:W-:Y:S01]  /*2170*/  IADD3 R0, P0, R6, UR24, RZ ;  /* 0x0000001806007c10 */ /* 0x000fe2000ff1e0ff */
[----:B------:R-:W1:Y:S01]  /*2180*/  SHFL.IDX PT, R5, R14, RZ, 0x181f ;  /* 0x00181fff0e057589 */ /* 0x000e6200000e0000 */
[----:B------:R-:W-:Y:S01]  /*2190*/  @P1 IADD3 R227, R9, -0x20, RZ ;  /* 0xffffffe009e31810 */ /* 0x000fe20007ffe0ff */
[----:B------:R-:W-:Y:S01]  /*21a0*/  IMAD.U32 R9, RZ, RZ, UR9 ;  /* 0x00000009ff097e24 */ /* 0x000fe2000f8e00ff */
[----:B------:R-:W-:Y:S01]  /*21b0*/  IADD3.X R8, R7, UR8, R8, P0, !PT ;  /* 0x0000000807087c10 */ /* 0x000fe200087fe408 */
[----:B------:R-:W-:Y:S01]  /*21c0*/  IMAD R7, R21, c[0x0][0x1e0], RZ ;  /* 0x0000780015077a24 */ /* 0x000fe200078e02ff */
[----:B------:R-:W-:Y:S01]  /*21d0*/  LEA R6, P0, R0, c[0x0][0x1f8], 0x1 ;  /* 0x00007e0000067a11 */ /* 0x000fe200078008ff */
[----:B------:R-:W-:Y:S01]  /*21e0*/  STL [R1+0x50], R152 ;  /* 0x0000509801007387 */ /* 0x000fe20000100800 */
[----:B------:R-:W-:Y:S01]  /*21f0*/  IADD3 R250, R227, 0x800, RZ ;  /* 0x00000800e3fa7810 */ /* 0x000fe20007ffe0ff */
[----:B------:R-:W-:Y:S01]  /*2200*/  IMAD R7, R20, c[0x0][0x1f0], R7 ;  /* 0x00007c0014077a24 */ /* 0x000fe200078e0207 */
[----:B------:R-:W-:Y:S01]  /*2210*/  LEA.HI.X R0, R0, c[0x0][0x1fc], R8, 0x1, P0 ;  /* 0x00007f0000007a11 */ /* 0x000fe200000f0c08 */
[----:B------:R-:W2:Y:S01]  /*2220*/  SHFL.IDX PT, R15, R6, RZ, 0x181f ;  /* 0x00181fff060f7589 */ /* 0x000ea200000e0000 */
[----:B------:R-:W-:Y:S01]  /*2230*/  ISETP.GE.AND P0, PT, R24, 0x1, PT ;  /* 0x000000011800780c */ /* 0x000fe20003f06270 */
[----:B------:R-:W-:Y:S01]  /*2240*/  IMAD R16, R9, c[0x0][0x1e8], R7 ;  /* 0x00007a0009107a24 */ /* 0x000fe200078e0207 */
[C---:B------:R-:W-:Y:S01]  /*2250*/  IADD3 R249, R227.reuse, 0x1000, RZ ;  /* 0x00001000e3f97810 */ /* 0x040fe20007ffe0ff */
[----:B------:R-:W3:Y:S01]  /*2260*/  SHFL.IDX PT, R32, R0, RZ, 0x181f ;  /* 0x00181fff00207589 */ /* 0x000ee200000e0000 */
[----:B------:R-:W-:-:S02]  /*2270*/  IADD3 R248, R227, 0x1800, RZ ;  /* 0x00001800e3f87810 */ /* 0x000fc40007ffe0ff */
[C---:B------:R-:W-:Y:S01]  /*2280*/  IADD3 R247, R227.reuse, 0x2000, RZ ;  /* 0x00002000e3f77810 */ /* 0x040fe20007ffe0ff */
[----:B------:R-:W4:Y:S01]  /*2290*/  SHFL.IDX PT, R20, R6, 0x1, 0x181f ;  /* 0x00381f0006147f89 */ /* 0x000f2200000e0000 */
[C---:B------:R-:W-:Y:S02]  /*22a0*/  IADD3 R246, R227.reuse, 0x2800, RZ ;  /* 0x00002800e3f67810 */ /* 0x040fe40007ffe0ff */
[C---:B------:R-:W-:Y:S01]  /*22b0*/  IADD3 R245, R227.reuse, 0x3000, RZ ;  /* 0x00003000e3f57810 */ /* 0x040fe20007ffe0ff */
[----:B------:R-:W5:Y:S01]  /*22c0*/  SHFL.IDX PT, R33, R0, 0x1, 0x181f ;  /* 0x00381f0000217f89 */ /* 0x000f6200000e0000 */
[----:B------:R-:W-:Y:S01]  /*22d0*/  IADD3 R244, R227, 0x3800, RZ ;  /* 0x00003800e3f47810 */ /* 0x000fe20007ffe0ff */
[----:B-1----:R-:W-:Y:S01]  /*22e0*/  @P0 IMAD.WIDE R12, R157, 0x2, R4 ;  /* 0x000000029d0c0825 */ /* 0x002fe200078e0204 */
[C---:B------:R-:W-:Y:S01]  /*22f0*/  IADD3 R243, R227.reuse, 0x4000, RZ ;  /* 0x00004000e3f37810 */ /* 0x040fe20007ffe0ff */
[----:B------:R1:W2:Y:S01]  /*2300*/  SHFL.IDX PT, R21, R6, 0x2, 0x181f ;  /* 0x00581f0006157f89 */ /* 0x0002a200000e0000 */
[----:B------:R-:W-:-:S02]  /*2310*/  IADD3 R242, R227, 0x4800, RZ ;  /* 0x00004800e3f27810 */ /* 0x000fc40007ffe0ff */
[C---:B------:R-:W-:Y:S01]  /*2320*/  IADD3 R241, R227.reuse, 0x5000, RZ ;  /* 0x00005000e3f17810 */ /* 0x040fe20007ffe0ff */
[----:B------:R2:W-:Y:S01]  /*2330*/  SHFL.IDX PT, R8, R10, 0x1, 0x181f ;  /* 0x00381f000a087f89 */ /* 0x0005e200000e0000 */
[C---:B------:R-:W-:Y:S02]  /*2340*/  IADD3 R240, R227.reuse, 0x5800, RZ ;  /* 0x00005800e3f07810 */ /* 0x040fe40007ffe0ff */
[C---:B------:R-:W-:Y:S01]  /*2350*/  IADD3 R239, R227.reuse, 0x6000, RZ ;  /* 0x00006000e3ef7810 */ /* 0x040fe20007ffe0ff */
[----:B------:R-:W3:Y:S01]  /*2360*/  SHFL.IDX PT, R9, R14, 0x1, 0x181f ;  /* 0x00381f000e097f89 */ /* 0x000ee200000e0000 */
[C---:B------:R-:W-:Y:S02]  /*2370*/  IADD3 R238, R227.reuse, 0x6800, RZ ;  /* 0x00006800e3ee7810 */ /* 0x040fe40007ffe0ff */
[C---:B------:R-:W-:Y:S01]  /*2380*/  IADD3 R237, R227.reuse, 0x7000, RZ ;  /* 0x00007000e3ed7810 */ /* 0x040fe20007ffe0ff */
[----:B------:R3:W4:Y:S01]  /*2390*/  SHFL.IDX PT, R25, R0, 0x2, 0x181f ;  /* 0x00581f0000197f89 */ /* 0x00072200000e0000 */
[----:B------:R-:W-:-:S02]  /*23a0*/  IADD3 R236, R227, 0x7800, RZ ;  /* 0x00007800e3ec7810 */ /* 0x000fc40007ffe0ff */
[C---:B------:R-:W-:Y:S01]  /*23b0*/  IADD3 R235, R227.reuse, 0x8000, RZ ;  /* 0x00008000e3eb7810 */ /* 0x040fe20007ffe0ff */
[----:B------:R4:W-:Y:S01]  /*23c0*/  @P0 LDGSTS.E.BYPASS.LTC128B.128 [R251+0xc100], [R12.64], !P2 ;  /* 0x0c1000000cfb0fae */ /* 0x0009e2000d101d50 */
[C---:B------:R-:W-:Y:S02]  /*23d0*/  IADD3 R234, R227.reuse, 0x8800, RZ ;  /* 0x00008800e3ea7810 */ /* 0x040fe40007ffe0ff */
[C---:B------:R-:W-:Y:S02]  /*23e0*/  IADD3 R233, R227.reuse, 0x9000, RZ ;  /* 0x00009000e3e97810 */ /* 0x040fe40007ffe0ff */
[----:B------:R-:W-:Y:S01]  /*23f0*/  IADD3 R232, R227, 0x9800, RZ ;  /* 0x00009800e3e87810 */ /* 0x000fe20007ffe0ff */
[--C-:B-1----:R-:W-:Y:S01]  /*2400*/  @P0 IMAD.WIDE R6, R153, 0x2, R4.reuse ;  /* 0x0000000299060825 */ /* 0x102fe200078e0204 */
[C---:B------:R-:W-:Y:S02]  /*2410*/  IADD3 R231, R227.reuse, 0xa000, RZ ;  /* 0x0000a000e3e77810 */ /* 0x040fe40007ffe0ff */
[----:B------:R-:W-:Y:S01]  /*2420*/  IADD3 R230, R227, 0xa800, RZ ;  /* 0x0000a800e3e67810 */ /* 0x000fe20007ffe0ff */
[----:B--2---:R-:W-:Y:S01]  /*2430*/  @P0 IMAD.WIDE R10, R155, 0x2, R4 ;  /* 0x000000029b0a0825 */ /* 0x004fe200078e0204 */
[----:B------:R-:W-:-:S02]  /*2440*/  IADD3 R229, R227, 0xb000, RZ ;  /* 0x0000b000e3e57810 */ /* 0x000fc40007ffe0ff */
[----:B------:R-:W-:Y:S01]  /*2450*/  IADD3 R228, R227, 0xb800, RZ ;  /* 0x0000b800e3e47810 */ /* 0x000fe20007ffe0ff */
[----:B------:R-:W-:Y:S01]  /*2460*/  @P0 IMAD.WIDE R4, R151, 0x2, R4 ;  /* 0x0000000297040825 */ /* 0x000fe200078e0204 */
[----:B------:R1:W-:Y:S03]  /*2470*/  @P0 LDGSTS.E.BYPASS.LTC128B.128 [R251+0xf100], [R10.64], !P5 ;  /* 0x0f1000000afb0fae */ /* 0x0003e6000e901d50 */
[----:B---3--:R-:W-:Y:S01]  /*2480*/  IMAD.SHL.U32 R0, R18, 0x40, RZ ;  /* 0x0000004012007824 */ /* 0x008fe200078e00ff */
[----:B------:R2:W-:Y:S04]  /*2490*/  @P0 LDGSTS.E.BYPASS.LTC128B.128 [R251+0x12100], [R6.64], !P4 ;  /* 0x1210000006fb0fae */ /* 0x0005e8000e101d50 */
[----:B------:R3:W-:Y:S01]  /*24a0*/  @P0 LDGSTS.E.BYPASS.LTC128B.128 [R251+0x15100], [R4.64], !P6 ;  /* 0x1510000004fb0fae */ /* 0x0007e2000f101d50 */
[----:B------:R-:W-:Y:S01]  /*24b0*/  ISETP.GE.AND P0, PT, R24, 0x21, PT ;  /* 0x000000211800780c */ /* 0x000fe20003f06270 */
[----:B----4-:R-:W-:Y:S01]  /*24c0*/  IMAD.WIDE R12, R157, 0x2, RZ ;  /* 0x000000029d0c7825 */ /* 0x010fe200078e02ff */
[----:B------:R-:W-:-:S04]  /*24d0*/  LOP3.LUT R0, R0, 0x1c0, RZ, 0xc0, !PT ;  /* 0x000001c000007812 */ /* 0x000fc800078ec0ff */
[----:B------:R-:W-:-:S05]  /*24e0*/  IADD3 R38, P1, R15, R12, RZ ;  /* 0x0000000c0f267210 */ /* 0x000fca0007f3e0ff */
[----:B------:R-:W-:Y:S01]  /*24f0*/  IMAD.X R39, R32, 0x1, R13, P1 ;  /* 0x0000000120277824 */ /* 0x000fe200008e060d */
[----:B------:R-:W-:-:S05]  /*2500*/  IADD3 R36, P1, R12, R20, RZ ;  /* 0x000000140c247210 */ /* 0x000fca0007f3e0ff */
[----:B-----5:R-:W-:Y:S01]  /*2510*/  IMAD.X R37, R13, 0x1, R33, P1 ;  /* 0x000000010d257824 */ /* 0x020fe200008e0621 */
[----:B------:R-:W-:Y:S01]  /*2520*/  IADD3 R34, P1, R12, R21, RZ ;  /* 0x000000150c227210 */ /* 0x000fe20007f3e0ff */
[----:B-1----:R-:W-:Y:S01]  /*2530*/  @P0 IMAD.WIDE R10, R157, 0x2, R8 ;  /* 0x000000029d0a0825 */ /* 0x002fe200078e0208 */
[----:B--2---:R-:W-:Y:S01]  /*2540*/  LEA R6, R16, c[0x0][0x1c8], 0x1 ;  /* 0x0000720010067a11 */ /* 0x004fe200078e08ff */
[----:B------:R-:W-:Y:S02]  /*2550*/  SHFL.IDX PT, R7, R14, 0x2, 0x181f ;  /* 0x00581f000e077f89 */ /* 0x000fe400000e0000 */
[----:B------:R-:W-:Y:S02]  /*2560*/  IMAD.X R35, R13, 0x1, R25, P1 ;  /* 0x000000010d237824 */ /* 0x000fe400008e0619 */
[--C-:B---3--:R-:W-:Y:S01]  /*2570*/  @P0 IMAD.WIDE R4, R155, 0x2, R8.reuse ;  /* 0x000000029b040825 */ /* 0x108fe200078e0208 */
[----:B------:R1:W-:Y:S03]  /*2580*/  @P0 LDGSTS.E.BYPASS.LTC128B.128 [R251+0xd100], [R10.64], !P2 ;  /* 0x0d1000000afb0fae */ /* 0x0003e6000d101d50 */
[--C-:B------:R-:W-:Y:S01]  /*2590*/  @P0 IMAD.WIDE R12, R153, 0x2, R8.reuse ;  /* 0x00000002990c0825 */ /* 0x100fe200078e0208 */
[----:B------:R-:W1:Y:S03]  /*25a0*/  SHFL.IDX PT, R6, R6, 0x2, 0x181f ;  /* 0x00581f0006067f89 */ /* 0x000e6600000e0000 */
[----:B------:R-:W-:Y:S01]  /*25b0*/  @P0 IMAD.WIDE R8, R151, 0x2, R8 ;  /* 0x0000000297080825 */ /* 0x000fe200078e0208 */
[----:B------:R2:W-:Y:S04]  /*25c0*/  @P0 LDGSTS.E.BYPASS.LTC128B.128 [R251+0x10100], [R4.64], !P5 ;  /* 0x1010000004fb0fae */ /* 0x0005e8000e901d50 */
[----:B------:R3:W-:Y:S04]  /*25d0*/  @P0 LDGSTS.E.BYPASS.LTC128B.128 [R251+0x13100], [R12.64], !P4 ;  /* 0x131000000cfb0fae */ /* 0x0007e8000e101d50 */
[----:B------:R4:W-:Y:S01]  /*25e0*/  @P0 LDGSTS.E.BYPASS.LTC128B.128 [R251+0x16100], [R8.64], !P6 ;  /* 0x1610000008fb0fae */ /* 0x0009e2000f101d50 */
[----:B------:R-:W-:-:S13]  /*25f0*/  ISETP.GT.AND P0, PT, R24, 0x40, PT ;  /* 0x000000401800780c */ /* 0x000fda0003f04270 */
[----:B-1----:R-:W-:-:S05]  /*2600*/  @P0 IMAD.WIDE R10, R157, 0x2, R6 ;  /* 0x000000029d0a0825 */ /* 0x002fca00078e0206 */
[----:B------:R1:W-:Y:S01]  /*2610*/  @P0 LDGSTS.E.BYPASS.LTC128B.128 [R251+0xe100], [R10.64], !P2 ;  /* 0x0e1000000afb0fae */ /* 0x0003e2000d101d50 */
[----:B--2---:R-:W-:-:S05]  /*2620*/  IMAD.WIDE R4, R155, 0x2, RZ ;  /* 0x000000029b047825 */ /* 0x004fca00078e02ff */
[----:B------:R-:W-:Y:S01]  /*2630*/  IADD3 R30, P1, R15, R4, RZ ;  /* 0x000000040f1e7210 */ /* 0x000fe20007f3e0ff */
[----:B----4-:R-:W-:-:S04]  /*2640*/  IMAD.SHL.U32 R8, R17, 0x8, RZ ;  /* 0x0000000811087824 */ /* 0x010fc800078e00ff */
[----:B------:R-:W-:Y:S01]  /*2650*/  IMAD.X R31, R32, 0x1, R5, P1 ;  /* 0x00000001201f7824 */ /* 0x000fe200008e0605 */
[----:B------:R-:W-:Y:S02]  /*2660*/  IADD3 R28, P1, R4, R20, RZ ;  /* 0x00000014041c7210 */ /* 0x000fe40007f3e0ff */
[----:B---3--:R-:W-:Y:S01]  /*2670*/  LOP3.LUT R12, R0, 0x8, R8, 0xf8, !PT ;  /* 0x00000008000c7812 */ /* 0x008fe200078ef808 */
[----:B------:R-:W-:Y:S01]  /*2680*/  @P0 IMAD.WIDE R8, R155, 0x2, R6 ;  /* 0x000000029b080825 */ /* 0x000fe200078e0206 */
[----:B------:R-:W-:-:S03]  /*2690*/  SHF.R.U32.HI R0, RZ, 0x3, R0 ;  /* 0x00000003ff007819 */ /* 0x000fc60000011600 */
[----:B------:R-:W-:Y:S01]  /*26a0*/  IMAD.X R29, R5, 0x1, R33, P1 ;  /* 0x00000001051d7824 */ /* 0x000fe200008e0621 */
[----:B------:R2:W-:Y:S01]  /*26b0*/  @P0 LDGSTS.E.BYPASS.LTC128B.128 [R251+0x11100], [R8.64], !P5 ;  /* 0x1110000008fb0fae */ /* 0x0005e2000e901d50 */
[----:B------:R-:W-:Y:S02]  /*26c0*/  IADD3 R26, P1, R4, R21, RZ ;  /* 0x00000015041a7210 */ /* 0x000fe40007f3e0ff */
[----:B------:R-:W-:Y:S01]  /*26d0*/  LOP3.LUT R145, R12, R0, RZ, 0x3c, !PT ;  /* 0x000000000c917212 */ /* 0x000fe200078e3cff */
[----:B------:R-:W-:Y:S02]  /*26e0*/  IMAD.SHL.U32 R0, R19, 0x40, RZ ;  /* 0x0000004013007824 */ /* 0x000fe400078e00ff */
[----:B------:R-:W-:Y:S02]  /*26f0*/  IMAD.X R27, R5, 0x1, R25, P1 ;  /* 0x00000001051b7824 */ /* 0x000fe400008e0619 */
[----:B------:R-:W-:Y:S01]  /*2700*/  IMAD.WIDE R4, R153, 0x2, RZ ;  /* 0x0000000299047825 */ /* 0x000fe200078e02ff */
[----:B------:R-:W-:-:S04]  /*2710*/  LOP3.LUT R144, R0, 0xfffffe00, RZ, 0xc0, !PT ;  /* 0xfffffe0000907812 */ /* 0x000fc800078ec0ff */
[----:B------:R-:W-:Y:S01]  /*2720*/  IADD3 R16, P1, R4, R20, RZ ;  /* 0x0000001404107210 */ /* 0x000fe20007f3e0ff */
[----:B------:R-:W-:-:S04]  /*2730*/  IMAD R0, R146, 0x400, R144 ;  /* 0x0000040092007824 */ /* 0x000fc800078e0290 */
[----:B------:R-:W-:Y:S02]  /*2740*/  IMAD.X R17, R5, 0x1, R33, P1 ;  /* 0x0000000105117824 */ /* 0x000fe400008e0621 */
[----:B------:R-:W-:-:S04]  /*2750*/  IMAD.IADD R0, R145, 0x1, R0 ;  /* 0x0000000191007824 */ /* 0x000fc800078e0200 */
[----:B------:R-:W-:Y:S02]  /*2760*/  IMAD.SHL.U32 R223, R0, 0x2, RZ ;  /* 0x0000000200df7824 */ /* 0x000fe400078e00ff */
[----:B------:R-:W-:Y:S02]  /*2770*/  IMAD.MOV.U32 R0, RZ, RZ, 0x40 ;  /* 0x00000040ff007424 */ /* 0x000fe400078e00ff */
[----:B--2---:R-:W-:-:S04]  /*2780*/  @P0 IMAD.WIDE R8, R153, 0x2, R6 ;  /* 0x0000000299080825 */ /* 0x004fc800078e0206 */
[----:B------:R-:W-:Y:S01]  /*2790*/  @P0 IMAD.WIDE R6, R151, 0x2, R6 ;  /* 0x0000000297060825 */ /* 0x000fe200078e0206 */
[----:B------:R1:W-:Y:S03]  /*27a0*/  @P0 LDGSTS.E.BYPASS.LTC128B.128 [R251+0x14100], [R8.64], !P4 ;  /* 0x1410000008fb0fae */ /* 0x0003e6000e101d50 */
[--C-:B------:R-:W-:Y:S01]  /*27b0*/  IMAD R224, R3, 0x2, R223.reuse ;  /* 0x0000000203e07824 */ /* 0x100fe200078e02df */
[----:B------:R2:W-:Y:S01]  /*27c0*/  @P0 LDGSTS.E.BYPASS.LTC128B.128 [R251+0x17100], [R6.64], !P6 ;  /* 0x1710000006fb0fae */ /* 0x0005e2000f101d50 */
[----:B------:R-:W-:Y:S01]  /*27d0*/  IADD3 R18, P0, R15, R4, RZ ;  /* 0x000000040f127210 */ /* 0x000fe20007f1e0ff */
[C---:B------:R-:W-:Y:S02]  /*27e0*/  IMAD R226, R2.reuse, 0x2, R223 ;  /* 0x0000000202e27824 */ /* 0x040fe400078e02df */
[----:B------:R-:W0:Y:S01]  /*27f0*/  LDGDEPBAR ;  /* 0x00000000000079af */ /* 0x000e220000000000 */
[----:B------:R-:W-:-:S02]  /*2800*/  IMAD R225, R2, 0x2, R224 ;  /* 0x0000000202e17824 */ /* 0x000fc400078e02e0 */
[----:B------:R-:W-:Y:S01]  /*2810*/  IMAD.X R19, R32, 0x1, R5, P0 ;  /* 0x0000000120137824 */ /* 0x000fe200000e0605 */
[----:B------:R-:W-:-:S05]  /*2820*/  IADD3 R22, P0, R4, R21, RZ ;  /* 0x0000001504167210 */ /* 0x000fca0007f1e0ff */
[----:B------:R-:W-:Y:S02]  /*2830*/  IMAD.X R23, R5, 0x1, R25, P0 ;  /* 0x0000000105177824 */ /* 0x000fe400000e0619 */
[----:B--2---:R-:W-:Y:S01]  /*2840*/  IMAD.WIDE R6, R151, 0x2, RZ ;  /* 0x0000000297067825 */ /* 0x004fe200078e02ff */
        /* <DEDUP_REMOVED lines=8> */
[C---:B------:R-:W-:Y:S01]  /*28d0*/  IMAD.X R13, R7.reuse, 0x1, R33, P1 ;  /* 0x00000001070d7824 */ /* 0x040fe200008e0621 */
[----:B------:R-:W-:Y:S01]  /*28e0*/  ISETP.GE.AND P1, PT, R42, c[0x0][0x1d4], PT ;  /* 0x000075002a007a0c */ /* 0x000fe20003f26270 */
[----:B------:R-:W-:Y:S01]  /*28f0*/  IMAD.X R21, R7, 0x1, R25, P0 ;  /* 0x0000000107157824 */ /* 0x000fe200000e0619 */
[----:B------:R-:W-:-:S02]  /*2900*/  ISETP.LT.OR P0, PT, R24, 0x1, P3 ;  /* 0x000000011800780c */ /* 0x000fc40001f01670 */
[----:B------:R-:W-:Y:S01]  /*2910*/  ISETP.GE.AND P3, PT, R64, c[0x0][0x1d4], PT ;  /* 0x0000750040007a0c */ /* 0x000fe20003f66270 */
[----:B------:R-:W-:Y:S04]  /*2920*/  LDSM.16.M88.4 R4, [R223+0x18100] ;  /* 0x01810000df04783b */ /* 0x000fe80000000200 */
[----:B-1----:R-:W-:Y:S04]  /*2930*/  LDSM.16.M88.4 R8, [R224+0x18100] ;  /* 0x01810000e008783b */ /* 0x002fe80000000200 */
[----:B------:R-:W1:Y:S04]  /*2940*/  LDSM.16.M88.4 R44, [R216+0xc100] ;  /* 0x00c10000d82c783b */ /* 0x000e680000000200 */
[----:B------:R-:W-:Y:S04]  /*2950*/  LDSM.16.M88.4 R48, [R216+0xc900] ;  /* 0x00c90000d830783b */ /* 0x000fe80000000200 */
[----:B------:R-:W-:Y:S04]  /*2960*/  LDSM.16.M88.4 R56, [R216+0xd100] ;  /* 0x00d10000d838783b */ /* 0x000fe80000000200 */
[----:B------:R-:W-:Y:S04]  /*2970*/  LDSM.16.M88.4 R60, [R216+0xd900] ;  /* 0x00d90000d83c783b */ /* 0x000fe80000000200 */
[----:B------:R-:W-:Y:S04]  /*2980*/  LDSM.16.M88.4 R68, [R216+0xe100] ;  /* 0x00e10000d844783b */ /* 0x000fe80000000200 */
[----:B------:R-:W2:Y:S04]  /*2990*/  LDSM.16.M88.4 R80, [R216+0xe900] ;  /* 0x00e90000d850783b */ /* 0x000ea80000000200 */
[----:B------:R-:W3:Y:S04]  /*29a0*/  LDSM.16.M88.4 R76, [R227] ;  /* 0x00000000e34c783b */ /* 0x000ee80000000200 */
[----:B------:R-:W-:Y:S04]  /*29b0*/  LDSM.16.M88.4 R72, [R227+0x800] ;  /* 0x00080000e348783b */ /* 0x000fe80000000200 */
[----:B------:R-:W-:Y:S04]  /*29c0*/  LDSM.16.M88.4 R92, [R227+0x1000] ;  /* 0x00100000e35c783b */ /* 0x000fe80000000200 */
[----:B------:R-:W-:Y:S04]  /*29d0*/  LDSM.16.M88.4 R112, [R227+0x1800] ;  /* 0x00180000e370783b */ /* 0x000fe80000000200 */
[----:B------:R-:W4:Y:S01]  /*29e0*/  LDSM.16.M88.4 R116, [R227+0x2000] ;  /* 0x00200000e374783b */ /* 0x000f220000000200 */
[C---:B-1----:R-:W-:Y:S03]  /*29f0*/  HMMA.16816.F32 R52, R4.reuse, R44, RZ ;  /* 0x0000002c0434723c */ /* 0x042fe600000018ff */
[----:B------:R-:W1:Y:S04]  /*2a00*/  LDSM.16.M88.4 R120, [R227+0x2800] ;  /* 0x00280000e378783b */ /* 0x000e680000000200 */
[----:B------:R-:W-:Y:S01]  /*2a10*/  @!PT LDS RZ, [RZ] ;  /* 0x00000000fffff984 */ /* 0x000fe20000000800 */
[----:B------:R-:W-:Y:S01]  /*2a20*/  @!PT LDS RZ, [RZ] ;  /* 0x00000000fffff984 */ /* 0x000fe20000000800 */
[----:B------:R-:W-:Y:S01]  /*2a30*/  @!PT LDS RZ, [RZ] ;  /* 0x00000000fffff984 */ /* 0x000fe20000000800 */
[----:B------:R5:W-:Y:S01]  /*2a40*/  LDGSTS.E.BYPASS.LTC128B.128 [R251+0x100], [R38.64], !P0 ;  /* 0x0010000026fb7fae */ /* 0x000be2000c101d50 */
[C---:B------:R-:W-:Y:S01]  /*2a50*/  ISETP.LT.OR P0, PT, R24.reuse, 0x1, P1 ;  /* 0x000000011800780c */ /* 0x040fe20000f01670 */
[C---:B--2---:R-:W-:Y:S11]  /*2a60*/  HMMA.16816.F32 R108, R4.reuse, R80, RZ ;  /* 0x00000050046c723c */ /* 0x044ff600000018ff */
[----:B------:R-:W-:Y:S01]  /*2a70*/  @!UPT UIADD3 URZ, URZ, URZ, URZ ;  /* 0x0000003f3f3ff290 */ /* 0x000fe2000fffe03f */
[----:B------:R2:W-:Y:S01]  /*2a80*/  LDGSTS.E.BYPASS.LTC128B.128 [R251+0x3100], [R30.64], !P0 ;  /* 0x031000001efb7fae */ /* 0x0005e2000c101d50 */
[C---:B------:R-:W-:Y:S02]  /*2a90*/  ISETP.LT.OR P0, PT, R24.reuse, 0x1, P3 ;  /* 0x000000011800780c */ /* 0x040fe40001f01670 */
[----:B------:R-:W-:Y:S01]  /*2aa0*/  ISETP.GE.AND P3, PT, R41, c[0x0][0x1d4], PT ;  /* 0x0000750029007a0c */ /* 0x000fe20003f66270 */
[----:B------:R-:W-:Y:S10]  /*2ab0*/  HMMA.16816.F32 R104, R4, R82, RZ ;  /* 0x000000520468723c */ /* 0x000ff400000018ff */
[----:B------:R1:W-:Y:S01]  /*2ac0*/  LDGSTS.E.BYPASS.LTC128B.128 [R251+0x6100], [R18.64], !P0 ;  /* 0x0610000012fb7fae */ /* 0x0003e2000c101d50 */
[----:B------:R-:W-:Y:S01]  /*2ad0*/  ISETP.LT.OR P0, PT, R24, 0x1, P3 ;  /* 0x000000011800780c */ /* 0x000fe20001f01670 */
[----:B---3--:R-:W-:Y:S11]  /*2ae0*/  HMMA.16816.F32 R100, R8, R76, R52 ;  /* 0x0000004c0864723c */ /* 0x008ff60000001834 */
[----:B------:R-:W-:Y:S01]  /*2af0*/  @!UPT UIADD3 URZ, URZ, URZ, URZ ;  /* 0x0000003f3f3ff290 */ /* 0x000fe2000fffe03f */
[----:B------:R3:W-:Y:S01]  /*2b00*/  LDGSTS.E.BYPASS.LTC128B.128 [R251+0x9100], [R14.64], !P0 ;  /* 0x091000000efb7fae */ /* 0x0007e2000c101d50 */
[----:B------:R-:W-:-:S04]  /*2b10*/  ISETP.GE.AND P0, PT, R157, c[0x0][0x1d4], PT ;  /* 0x000075009d007a0c */ /* 0x000fc80003f06270 */
[C---:B------:R-:W-:Y:S11]  /*2b20*/  ISETP.LT.OR P0, PT, R24.reuse, 0x21, P0 ;  /* 0x000000211800780c */ /* 0x040ff60000701670 */
[----:B------:R-:W-:Y:S02]  /*2b30*/  @!UPT UIADD3 URZ, URZ, URZ, URZ ;  /* 0x0000003f3f3ff290 */ /* 0x000fe4000fffe03f */
[----:B------:R5:W-:Y:S01]  /*2b40*/  LDGSTS.E.BYPASS.LTC128B.128 [R251+0x1100], [R36.64], !P0 ;  /* 0x0110000024fb7fae */ /* 0x000be2000c101d50 */
[----:B------:R-:W-:Y:S11]  /*2b50*/  ISETP.LT.OR P0, PT, R24, 0x21, P1 ;  /* 0x000000211800780c */ /* 0x000ff60000f01670 */
[----:B------:R-:W-:Y:S02]  /*2b60*/  @!UPT UIADD3 URZ, URZ, URZ, URZ ;  /* 0x0000003f3f3ff290 */ /* 0x000fe4000fffe03f */
[----:B------:R2:W-:Y:S01]  /*2b70*/  LDGSTS.E.BYPASS.LTC128B.128 [R251+0x4100], [R28.64], !P0 ;  /* 0x041000001cfb7fae */ /* 0x0005e2000c101d50 */
[----:B------:R-:W-:-:S04]  /*2b80*/  ISETP.GE.AND P0, PT, R64, c[0x0][0x1d4], PT ;  /* 0x0000750040007a0c */ /* 0x000fc80003f06270 */
[C---:B------:R-:W-:Y:S01]  /*2b90*/  ISETP.LT.OR P0, PT, R24.reuse, 0x21, P0 ;  /* 0x000000211800780c */ /* 0x040fe20000701670 */
[C---:B-----5:R-:W-:Y:S11]  /*2ba0*/  HMMA.16816.F32 R36, R4.reuse, R68, RZ ;  /* 0x000000440424723c */ /* 0x060ff600000018ff */
[----:B------:R-:W-:Y:S01]  /*2bb0*/  @!UPT UIADD3 URZ, URZ, URZ, URZ ;  /* 0x0000003f3f3ff290 */ /* 0x000fe2000fffe03f */
[----:B------:R1:W-:Y:S01]  /*2bc0*/  LDGSTS.E.BYPASS.LTC128B.128 [R251+0x7100], [R16.64], !P0 ;  /* 0x0710000010fb7fae */ /* 0x0003e2000c101d50 */
[----:B------:R-:W-:Y:S01]  /*2bd0*/  ISETP.LT.OR P0, PT, R24, 0x21, P3 ;  /* 0x000000211800780c */ /* 0x000fe20001f01670 */
[----:B--2---:R-:W-:Y:S11]  /*2be0*/  HMMA.16816.F32 R28, R4, R48, RZ ;  /* 0x00000030041c723c */ /* 0x004ff600000018ff */
[----:B------:R-:W-:Y:S01]  /*2bf0*/  @!UPT UIADD3 URZ, URZ, URZ, URZ ;  /* 0x0000003f3f3ff290 */ /* 0x000fe2000fffe03f */
[----:B------:R3:W-:Y:S01]  /*2c00*/  LDGSTS.E.BYPASS.LTC128B.128 [R251+0xa100], [R12.64], !P0 ;  /* 0x0a1000000cfb7fae */ /* 0x0007e2000c101d50 */
[----:B------:R-:W-:-:S04]  /*2c10*/  ISETP.GE.AND P0, PT, R157, c[0x0][0x1d4], PT ;  /* 0x000075009d007a0c */ /* 0x000fc80003f06270 */
[C---:B------:R-:W-:Y:S01]  /*2c20*/  ISETP.LT.OR P0, PT, R24.reuse, 0x41, P0 ;  /* 0x000000411800780c */ /* 0x040fe20000701670 */
[----:B----4-:R-:W-:Y:S08]  /*2c30*/  HMMA.16816.F32 R36, R8, R116, R36 ;  /* 0x000000740824723c */ /* 0x010ff00000001824 */
[----:B-1----:R-:W-:Y:S04]  /*2c40*/  HMMA.16816.F32 R16, R4, R50, RZ ;  /* 0x000000320410723c */ /* 0x002fe800000018ff */
[----:B------:R1:W-:Y:S01]  /*2c50*/  LDGSTS.E.BYPASS.LTC128B.128 [R251+0x2100], [R34.64], !P0 ;  /* 0x0210000022fb7fae */ /* 0x0003e2000c101d50 */
[----:B------:R-:W-:-:S02]  /*2c60*/  ISETP.LT.OR P0, PT, R24, 0x41, P1 ;  /* 0x000000411800780c */ /* 0x000fc40000f01670 */
[----:B------:R-:W-:Y:S01]  /*2c70*/  ISETP.GE.AND P1, PT, R64, c[0x0][0x1d4], PT ;  /* 0x0000750040007a0c */ /* 0x000fe20003f26270 */
[----:B------:R-:W-:Y:S03]  /*2c80*/  HMMA.16816.F32 R48, R4, R58, RZ ;  /* 0x0000003a0430723c */ /* 0x000fe600000018ff */
[----:B------:R-:W-:-:S05]  /*2c90*/  ISETP.LT.OR P1, PT, R24, 0x41, P1 ;  /* 0x000000411800780c */ /* 0x000fca0000f21670 */
[----:B---3--:R-:W-:Y:S02]  /*2ca0*/  HMMA.16816.F32 R12, R4, R56, RZ ;  /* 0x00000038040c723c */ /* 0x008fe400000018ff */
[----:B------:R2:W-:Y:S01]  /*2cb0*/  LDGSTS.E.BYPASS.LTC128B.128 [R251+0x5100], [R26.64], !P0 ;  /* 0x051000001afb7fae */ /* 0x0005e2000c101d50 */
[----:B------:R-:W-:-:S04]  /*2cc0*/  LOP3.LUT P0, RZ, R40, 0x4, RZ, 0xc0, !PT ;  /* 0x0000000428ff7812 */ /* 0x000fc8000780c0ff */
[----:B------:R-:W-:Y:S01]  /*2cd0*/  SEL R0, R0, 0xffffffc0, !P0 ;  /* 0xffffffc000007807 */ /* 0x000fe20004000000 */
[C---:B------:R-:W-:Y:S01]  /*2ce0*/  HMMA.16816.F32 R40, R4.reuse, R62, RZ ;  /* 0x0000003e0428723c */ /* 0x040fe200000018ff */
[----:B------:R-:W-:Y:S01]  /*2cf0*/  ISETP.LT.OR P0, PT, R24, 0x41, P3 ;  /* 0x000000411800780c */ /* 0x000fe20001f01670 */
[----:B------:R3:W-:Y:S01]  /*2d00*/  LDGSTS.E.BYPASS.LTC128B.128 [R251+0x8100], [R22.64], !P1 ;  /* 0x0810000016fb7fae */ /* 0x0007e2000c901d50 */
[----:B------:R-:W-:Y:S01]  /*2d10*/  ISETP.GT.AND P3, PT, R159, 0x5f, PT ;  /* 0x0000005f9f00780c */ /* 0x000fe20003f64270 */
[----:B------:R-:W-:Y:S02]  /*2d20*/  IMAD.IADD R222, R216, 0x1, R0 ;  /* 0x00000001d8de7824 */ /* 0x000fe400078e0200 */
[----:B------:R-:W-:Y:S02]  /*2d30*/  IMAD.IADD R221, R0, 0x1, R227 ;  /* 0x0000000100dd7824 */ /* 0x000fe400078e02e3 */
[C---:B-1----:R-:W-:Y:S06]  /*2d40*/  HMMA.16816.F32 R32, R4.reuse, R46, RZ ;  /* 0x0000002e0420723c */ /* 0x042fec00000018ff */
[----:B------:R3:W-:Y:S01]  /*2d50*/  LDGSTS.E.BYPASS.LTC128B.128 [R251+0xb100], [R20.64], !P0 ;  /* 0x0b10000014fb7fae */ /* 0x0007e2000c101d50 */
[----:B------:R-:W-:Y:S01]  /*2d60*/  PLOP3.LUT P0, PT, PT, PT, UP0, 0x40, 0x0 ;  /* 0x000000000000781c */ /* 0x000fe20003f0e808 */
[C---:B------:R-:W-:Y:S02]  /*2d70*/  HMMA.16816.F32 R44, R4.reuse, R60, RZ ;  /* 0x0000003c042c723c */ /* 0x040fe400000018ff */
[----:B------:R-:W-:Y:S04]  /*2d80*/  LDSM.16.M88.4 R64, [R222+0xc100] ;  /* 0x00c10000de40783b */ /* 0x000fe80000000200 */
[----:B------:R-:W-:Y:S02]  /*2d90*/  LDSM.16.M88.4 R60, [R222+0xd100] ;  /* 0x00d10000de3c783b */ /* 0x000fe40000000200 */
[----:B------:R-:W-:Y:S02]  /*2da0*/  HMMA.16816.F32 R56, R4, R70, RZ ;  /* 0x000000460438723c */ /* 0x000fe400000018ff */
[----:B------:R-:W1:Y:S04]  /*2db0*/  LDSM.16.M88.4 R4, [R226+0x18100] ;  /* 0x01810000e204783b */ /* 0x000e680000000200 */
[----:B--2---:R-:W-:Y:S02]  /*2dc0*/  LDSM.16.M88.4 R24, [R222+0xe900] ;  /* 0x00e90000de18783b */ /* 0x004fe40000000200 */
[C---:B------:R-:W-:Y:S02]  /*2dd0*/  HMMA.16816.F32 R96, R8.reuse, R78, R32 ;  /* 0x0000004e0860723c */ /* 0x040fe40000001820 */
[----:B------:R-:W-:Y:S04]  /*2de0*/  LDSM.16.M88.4 R128, [R227+0xb800] ;  /* 0x00b80000e380783b */ /* 0x000fe80000000200 */
[----:B------:R-:W-:Y:S02]  /*2df0*/  LDSM.16.M88.4 R140, [R222+0x15100] ;  /* 0x01510000de8c783b */ /* 0x000fe40000000200 */
[C---:B------:R-:W-:Y:S02]  /*2e00*/  HMMA.16816.F32 R52, R8.reuse, R114, R40 ;  /* 0x000000720834723c */ /* 0x040fe40000001828 */
[----:B------:R-:W2:Y:S04]  /*2e10*/  LDSM.16.M88.4 R40, [R222+0xd900] ;  /* 0x00d90000de28783b */ /* 0x000ea80000000200 */
[----:B------:R-:W-:Y:S02]  /*2e20*/  LDSM.16.M88.4 R124, [R222+0x16900] ;  /* 0x01690000de7c783b */ /* 0x000fe40000000200 */
[C---:B------:R-:W-:Y:S02]  /*2e30*/  HMMA.16816.F32 R88, R8.reuse, R72, R28 ;  /* 0x000000480858723c */ /* 0x040fe4000000181c */
[----:B------:R-:W-:Y:S04]  /*2e40*/  LDSM.16.M88.4 R28, [R222+0xe100] ;  /* 0x00e10000de1c783b */ /* 0x000fe80000000200 */
[----:B------:R-:W-:Y:S02]  /*2e50*/  LDSM.16.M88.4 R132, [R222+0x17100] ;  /* 0x01710000de84783b */ /* 0x000fe40000000200 */
[C---:B------:R-:W-:Y:S02]  /*2e60*/  HMMA.16816.F32 R84, R8.reuse, R74, R16 ;  /* 0x0000004a0854723c */ /* 0x040fe40000001810 */
[----:B------:R-:W4:Y:S04]  /*2e70*/  LDSM.16.M88.4 R72, [R222+0xc900] ;  /* 0x00c90000de48783b */ /* 0x000f280000000200 */
[----:B------:R-:W-:Y:S02]  /*2e80*/  LDSM.16.M88.4 R16, [R225+0x18100] ;  /* 0x01810000e110783b */ /* 0x000fe40000000200 */
[C---:B------:R-:W-:Y:S02]  /*2e90*/  HMMA.16816.F32 R68, R8.reuse, R112, R44 ;  /* 0x000000700844723c */ /* 0x040fe4000000182c */
[----:B------:R-:W5:Y:S04]  /*2ea0*/  LDSM.16.M88.4 R112, [R221] ;  /* 0x00000000dd70783b */ /* 0x000f680000000200 */
[----:B------:R-:W-:Y:S02]  /*2eb0*/  LDSM.16.M88.4 R136, [R222+0x17900] ;  /* 0x01790000de88783b */ /* 0x000fe40000000200 */
[C---:B------:R-:W-:Y:S02]  /*2ec0*/  HMMA.16816.F32 R80, R8.reuse, R92, R12 ;  /* 0x0000005c0850723c */ /* 0x040fe4000000180c */
[----:B------:R-:W0:Y:S06]  /*2ed0*/  LDGDEPBAR ;  /* 0x00000000000079af */ /* 0x000e2c0000000000 */
[C---:B------:R-:W-:Y:S01]  /*2ee0*/  HMMA.16816.F32 R76, R8.reuse, R94, R48 ;  /* 0x0000005e084c723c */ /* 0x040fe20000001830 */
[----:B------:R-:W-:Y:S07]  /*2ef0*/  LDSM.16.M88.4 R92, [R221+0x1000] ;  /* 0x00100000dd5c783b */ /* 0x000fee0000000200 */
[C---:B---3--:R-:W-:Y:S01]  /*2f00*/  HMMA.16816.F32 R20, R8.reuse, R120, R108 ;  /* 0x000000780814723c */ /* 0x048fe2000000186c */
[----:B------:R-:W-:Y:S07]  /*2f10*/  LDSM.16.M88.4 R108, [R221+0x800] ;  /* 0x00080000dd6c783b */ /* 0x000fee0000000200 */
[C---:B------:R-:W-:Y:S08]  /*2f20*/  HMMA.16816.F32 R32, R8.reuse, R118, R56 ;  /* 0x000000760820723c */ /* 0x040ff00000001838 */
[----:B------:R-:W-:Y:S01]  /*2f30*/  HMMA.16816.F32 R12, R8, R122, R104 ;  /* 0x0000007a080c723c */ /* 0x000fe20000001868 */
[----:B------:R-:W-:Y:S07]  /*2f40*/  LDSM.16.M88.4 R104, [R227+0x3000] ;  /* 0x00300000e368783b */ /* 0x000fee0000000200 */
[C---:B-1----:R-:W-:Y:S01]  /*2f50*/  HMMA.16816.F32 R8, R4.reuse, R64, R100 ;  /* 0x000000400408723c */ /* 0x042fe20000001864 */
[----:B------:R-:W-:Y:S07]  /*2f60*/  LDSM.16.M88.4 R100, [R227+0x4000] ;  /* 0x00400000e364783b */ /* 0x000fee0000000200 */
[C---:B------:R-:W-:Y:S01]  /*2f70*/  HMMA.16816.F32 R44, R4.reuse, R66, R96 ;  /* 0x00000042042c723c */ /* 0x040fe20000001860 */
[----:B------:R-:W1:Y:S04]  /*2f80*/  LDSM.16.M88.4 R64, [R221+0x1800] ;  /* 0x00180000dd40783b */ /* 0x000e680000000200 */
[----:B------:R-:W3:Y:S03]  /*2f90*/  LDSM.16.M88.4 R96, [R221+0x2000] ;  /* 0x00200000dd60783b */ /* 0x000ee60000000200 */
[C---:B--2---:R-:W-:Y:S08]  /*2fa0*/  HMMA.16816.F32 R68, R4.reuse, R40, R68 ;  /* 0x000000280444723c */ /* 0x044ff00000001844 */
[C---:B----4-:R-:W-:Y:S08]  /*2fb0*/  HMMA.16816.F32 R48, R4.reuse, R72, R88 ;  /* 0x000000480430723c */ /* 0x050ff00000001858 */
[C---:B------:R-:W-:Y:S08]  /*2fc0*/  HMMA.16816.F32 R56, R4.reuse, R42, R52 ;  /* 0x0000002a0438723c */ /* 0x040ff00000001834 */
[C---:B------:R-:W-:Y:S08]  /*2fd0*/  HMMA.16816.F32 R80, R4.reuse, R60, R80 ;  /* 0x0000003c0450723c */ /* 0x040ff00000001850 */
[C---:B------:R-:W-:Y:S01]  /*2fe0*/  HMMA.16816.F32 R76, R4.reuse, R62, R76 ;  /* 0x0000003e044c723c */ /* 0x040fe2000000184c */
[----:B------:R-:W-:Y:S07]  /*2ff0*/  LDSM.16.M88.4 R60, [R216+0x10900] ;  /* 0x01090000d83c783b */ /* 0x000fee0000000200 */
[C---:B------:R-:W-:Y:S01]  /*3000*/  HMMA.16816.F32 R88, R4.reuse, R24, R20 ;  /* 0x000000180458723c */ /* 0x040fe20000001814 */
[----:B------:R-:W2:Y:S07]  /*3010*/  LDSM.16.M88.4 R20, [R221+0x2800] ;  /* 0x00280000dd14783b */ /* 0x000eae0000000200 */
[C---:B------:R-:W-:Y:S08]  /*3020*/  HMMA.16816.F32 R84, R4.reuse, R74, R84 ;  /* 0x0000004a0454723c */ /* 0x040ff00000001854 */
[C---:B------:R-:W-:Y:S08]  /*3030*/  HMMA.16816.F32 R52, R4.reuse, R28, R36 ;  /* 0x0000001c0434723c */ /* 0x040ff00000001824 */
[C---:B------:R-:W-:Y:S01]  /*3040*/  HMMA.16816.F32 R32, R4.reuse, R30, R32 ;  /* 0x0000001e0420723c */ /* 0x040fe20000001820 */
[----:B------:R-:W-:Y:S07]  /*3050*/  LDSM.16.M88.4 R28, [R216+0xf100] ;  /* 0x00f10000d81c783b */ /* 0x000fee0000000200 */
[----:B------:R-:W-:Y:S01]  /*3060*/  HMMA.16816.F32 R24, R4, R26, R12 ;  /* 0x0000001a0418723c */ /* 0x000fe2000000180c */
[----:B------:R-:W4:Y:S04]  /*3070*/  LDSM.16.M88.4 R4, [R223+0x1c100] ;  /* 0x01c10000df04783b */ /* 0x000f280000000200 */
[----:B------:R-:W-:Y:S03]  /*3080*/  LDSM.16.M88.4 R12, [R224+0x1c100] ;  /* 0x01c10000e00c783b */ /* 0x000fe60000000200 */
[C---:B-----5:R-:W-:Y:S01]  /*3090*/  HMMA.16816.F32 R36, R16.reuse, R114, R44 ;  /* 0x000000721024723c */ /* 0x060fe2000000182c */
[----:B------:R-:W5:Y:S07]  /*30a0*/  LDSM.16.M88.4 R44, [R216+0xf900] ;  /* 0x00f90000d82c783b */ /* 0x000f6e0000000200 */
[C---:B-1----:R-:W-:Y:S08]  /*30b0*/  HMMA.16816.F32 R72, R16.reuse, R64, R68 ;  /* 0x000000401048723c */ /* 0x042ff00000001844 */
[C---:B------:R-:W-:Y:S01]  /*30c0*/  HMMA.16816.F32 R68, R16.reuse, R66, R56 ;  /* 0x000000421044723c */ /* 0x040fe20000001838 */
[----:B------:R-:W1:Y:S04]  /*30d0*/  LDSM.16.M88.4 R56, [R216+0x11100] ;  /* 0x01110000d838783b */ /* 0x000e680000000200 */
[----:B------:R-:W1:Y:S03]  /*30e0*/  LDSM.16.M88.4 R64, [R216+0x10100] ;  /* 0x01010000d840783b */ /* 0x000e660000000200 */
[C---:B------:R-:W-:Y:S08]  /*30f0*/  HMMA.16816.F32 R80, R16.reuse, R92, R80 ;  /* 0x0000005c1050723c */ /* 0x040ff00000001850 */
[C---:B------:R-:W-:Y:S01]  /*3100*/  HMMA.16816.F32 R76, R16.reuse, R94, R76 ;  /* 0x0000005e104c723c */ /* 0x040fe2000000184c */
[----:B------:R-:W1:Y:S07]  /*3110*/  LDSM.16.M88.4 R92, [R216+0x11900] ;  /* 0x01190000d85c783b */ /* 0x000e6e0000000200 */
[C---:B------:R-:W-:Y:S08]  /*3120*/  HMMA.16816.F32 R8, R16.reuse, R112, R8 ;  /* 0x000000701008723c */ /* 0x040ff00000001808 */
[C---:B------:R-:W-:Y:S08]  /*3130*/  HMMA.16816.F32 R84, R16.reuse, R110, R84 ;  /* 0x0000006e1054723c */ /* 0x040ff00000001854 */
[C---:B------:R-:W-:Y:S01]  /*3140*/  HMMA.16816.F32 R40, R16.reuse, R108, R48 ;  /* 0x0000006c1028723c */ /* 0x040fe20000001830 */
[----:B------:R-:W-:Y:S07]  /*3150*/  LDSM.16.M88.4 R108, [R227+0x4800] ;  /* 0x00480000e36c783b */ /* 0x000fee0000000200 */
[C---:B---3--:R-:W-:Y:S08]  /*3160*/  HMMA.16816.F32 R52, R16.reuse, R96, R52 ;  /* 0x000000601034723c */ /* 0x048ff00000001834 */
[C---:B------:R-:W-:Y:S01]  /*3170*/  HMMA.16816.F32 R48, R16.reuse, R98, R32 ;  /* 0x000000621030723c */ /* 0x040fe20000001820 */
[----:B------:R-:W3:Y:S07]  /*3180*/  LDSM.16.M88.4 R96, [R227+0x3800] ;  /* 0x00380000e360783b */ /* 0x000eee0000000200 */
[C---:B--2---:R-:W-:Y:S08]  /*3190*/  HMMA.16816.F32 R88, R16.reuse, R20, R88 ;  /* 0x000000141058723c */ /* 0x044ff00000001858 */
[----:B------:R-:W-:Y:S08]  /*31a0*/  HMMA.16816.F32 R32, R16, R22, R24 ;  /* 0x000000161020723c */ /* 0x000ff00000001818 */
[C---:B----4-:R-:W-:Y:S01]  /*31b0*/  HMMA.16816.F32 R20, R4.reuse, R30, R36 ;  /* 0x0000001e0414723c */ /* 0x050fe20000001824 */
[----:B------:R-:W-:Y:S07]  /*31c0*/  LDSM.16.M88.4 R36, [R227+0x5800] ;  /* 0x00580000e324783b */ /* 0x000fee0000000200 */
[C---:B------:R-:W-:Y:S01]  /*31d0*/  HMMA.16816.F32 R24, R4.reuse, R28, R8 ;  /* 0x0000001c0418723c */ /* 0x040fe20000001808 */
[----:B------:R-:W-:Y:S07]  /*31e0*/  LDSM.16.M88.4 R28, [R222+0xf100] ;  /* 0x00f10000de1c783b */ /* 0x000fee0000000200 */
[C---:B-----5:R-:W-:Y:S08]  /*31f0*/  HMMA.16816.F32 R8, R4.reuse, R46, R84 ;  /* 0x0000002e0408723c */ /* 0x060ff00000001854 */
[C---:B------:R-:W-:Y:S08]  /*3200*/  HMMA.16816.F32 R72, R4.reuse, R60, R72 ;  /* 0x0000003c0448723c */ /* 0x040ff00000001848 */
[C---:B------:R-:W-:Y:S08]  /*3210*/  HMMA.16816.F32 R84, R4.reuse, R62, R68 ;  /* 0x0000003e0454723c */ /* 0x040ff00000001844 */
[C---:B------:R-:W-:Y:S01]  /*3220*/  HMMA.16816.F32 R16, R4.reuse, R44, R40 ;  /* 0x0000002c0410723c */ /* 0x040fe20000001828 */
[----:B------:R-:W2:Y:S07]  /*3230*/  LDSM.16.M88.4 R44, [R227+0x5000] ;  /* 0x00500000e32c783b */ /* 0x000eae0000000200 */
[C---:B-1----:R-:W-:Y:S08]  /*3240*/  HMMA.16816.F32 R68, R4.reuse, R56, R52 ;  /* 0x000000380444723c */ /* 0x042ff00000001834 */
[C---:B------:R-:W-:Y:S08]  /*3250*/  HMMA.16816.F32 R60, R4.reuse, R58, R48 ;  /* 0x0000003a043c723c */ /* 0x040ff00000001830 */
[C---:B------:R-:W-:Y:S08]  /*3260*/  HMMA.16816.F32 R80, R4.reuse, R64, R80 ;  /* 0x000000400450723c */ /* 0x040ff00000001850 */
[C---:B------:R-:W-:Y:S01]  /*3270*/  HMMA.16816.F32 R76, R4.reuse, R66, R76 ;  /* 0x00000042044c723c */ /* 0x040fe2000000184c */
[----:B------:R-:W-:Y:S07]  /*3280*/  LDSM.16.M88.4 R64, [R222+0x10100] ;  /* 0x01010000de40783b */ /* 0x000fee0000000200 */
[C---:B------:R-:W-:Y:S01]  /*3290*/  HMMA.16816.F32 R56, R4.reuse, R92, R88 ;  /* 0x0000005c0438723c */ /* 0x040fe20000001858 */
[----:B------:R-:W-:Y:S07]  /*32a0*/  LDSM.16.M88.4 R88, [R222+0x11100] ;  /* 0x01110000de58783b */ /* 0x000fee0000000200 */
[----:B------:R-:W-:Y:S01]  /*32b0*/  HMMA.16816.F32 R52, R4, R94, R32 ;  /* 0x0000005e0434723c */ /* 0x000fe20000001820 */
[----:B------:R-:W1:Y:S07]  /*32c0*/  LDSM.16.M88.4 R4, [R226+0x1c100] ;  /* 0x01c10000e204783b */ /* 0x000e6e0000000200 */
[C---:B------:R-:W-:Y:S08]  /*32d0*/  HMMA.16816.F32 R40, R12.reuse, R106, R20 ;  /* 0x0000006a0c28723c */ /* 0x040ff00000001814 */
[C---:B------:R-:W-:Y:S01]  /*32e0*/  HMMA.16816.F32 R48, R12.reuse, R104, R24 ;  /* 0x000000680c30723c */ /* 0x040fe20000001818 */
[----:B------:R-:W4:Y:S04]  /*32f0*/  LDSM.16.M88.4 R24, [R222+0xf900] ;  /* 0x00f90000de18783b */ /* 0x000f280000000200 */
[----:B------:R-:W-:Y:S03]  /*3300*/  LDSM.16.M88.4 R104, [R221+0x3800] ;  /* 0x00380000dd68783b */ /* 0x000fe60000000200 */
[C---:B------:R-:W-:Y:S08]  /*3310*/  HMMA.16816.F32 R76, R12.reuse, R102, R76 ;  /* 0x000000660c4c723c */ /* 0x040ff0000000184c */
[C---:B---3--:R-:W-:Y:S08]  /*3320*/  HMMA.16816.F32 R32, R12.reuse, R96, R16 ;  /* 0x000000600c20723c */ /* 0x048ff00000001810 */
[C---:B------:R-:W-:Y:S01]  /*3330*/  HMMA.16816.F32 R20, R12.reuse, R98, R8 ;  /* 0x000000620c14723c */ /* 0x040fe20000001808 */
[----:B------:R-:W-:Y:S04]  /*3340*/  LDSM.16.M88.4 R8, [R225+0x1c100] ;  /* 0x01c10000e108783b */ /* 0x000fe80000000200 */
[----:B------:R-:W-:Y:S03]  /*3350*/  LDSM.16.M88.4 R96, [R222+0x11900] ;  /* 0x01190000de60783b */ /* 0x000fe60000000200 */
[C---:B------:R-:W-:Y:S08]  /*3360*/  HMMA.16816.F32 R72, R12.reuse, R108, R72 ;  /* 0x0000006c0c48723c */ /* 0x040ff00000001848 */
[C---:B------:R-:W-:Y:S01]  /*3370*/  HMMA.16816.F32 R84, R12.reuse, R110, R84 ;  /* 0x0000006e0c54723c */ /* 0x040fe20000001854 */
[----:B------:R-:W3:Y:S07]  /*3380*/  LDSM.16.M88.4 R108, [R221+0x3000] ;  /* 0x00300000dd6c783b */ /* 0x000eee0000000200 */
[C---:B------:R-:W-:Y:S01]  /*3390*/  HMMA.16816.F32 R16, R12.reuse, R100, R80 ;  /* 0x000000640c10723c */ /* 0x040fe20000001850 */
[----:B------:R-:W5:Y:S07]  /*33a0*/  LDSM.16.M88.4 R80, [R222+0x10900] ;  /* 0x01090000de50783b */ /* 0x000f6e0000000200 */
[C---:B--2---:R-:W-:Y:S08]  /*33b0*/  HMMA.16816.F32 R68, R12.reuse, R44, R68 ;  /* 0x0000002c0c44723c */ /* 0x044ff00000001844 */
[C---:B------:R-:W-:Y:S08]  /*33c0*/  HMMA.16816.F32 R60, R12.reuse, R46, R60 ;  /* 0x0000002e0c3c723c */ /* 0x040ff0000000183c */
[C---:B------:R-:W-:Y:S08]  /*33d0*/  HMMA.16816.F32 R56, R12.reuse, R36, R56 ;  /* 0x000000240c38723c */ /* 0x040ff00000001838 */
[----:B------:R-:W-:Y:S08]  /*33e0*/  HMMA.16816.F32 R52, R12, R38, R52 ;  /* 0x000000260c34723c */ /* 0x000ff00000001834 */
[C---:B-1----:R-:W-:Y:S01]  /*33f0*/  HMMA.16816.F32 R12, R4.reuse, R30, R40 ;  /* 0x0000001e040c723c */ /* 0x042fe20000001828 */
[----:B------:R-:W1:Y:S07]  /*3400*/  LDSM.16.M88.4 R40, [R221+0x4000] ;  /* 0x00400000dd28783b */ /* 0x000e6e0000000200 */
[C---:B------:R-:W-:Y:S08]  /*3410*/  HMMA.16816.F32 R48, R4.reuse, R28, R48 ;  /* 0x0000001c0430723c */ /* 0x040ff00000001830 */
[C---:B------:R-:W-:Y:S08]  /*3420*/  HMMA.16816.F32 R28, R4.reuse, R66, R76 ;  /* 0x00000042041c723c */ /* 0x040ff0000000184c */
[C---:B----4-:R-:W-:Y:S08]  /*3430*/  HMMA.16816.F32 R44, R4.reuse, R24, R32 ;  /* 0x00000018042c723c */ /* 0x050ff00000001820 */
[C---:B------:R-:W-:Y:S08]  /*3440*/  HMMA.16816.F32 R36, R4.reuse, R26, R20 ;  /* 0x0000001a0424723c */ /* 0x040ff00000001814 */
[----:B------:R-:W-:Y:S01]  /*3450*/  HMMA.16816.F32 R32, R4, R64, R16 ;  /* 0x000000400420723c */ /* 0x000fe20000001810 */
[----:B------:R-:W2:Y:S07]  /*3460*/  LDSM.16.M88.4 R16, [R221+0x4800] ;  /* 0x00480000dd10783b */ /* 0x000eae0000000200 */
[----:B---3--:R-:W-:Y:S08]  /*3470*/  HMMA.16816.F32 R92, R8, R108, R48 ;  /* 0x0000006c085c723c */ /* 0x008ff00000001830 */
[C---:B-----5:R-:W-:Y:S01]  /*3480*/  HMMA.16816.F32 R24, R4.reuse, R80, R72 ;  /* 0x000000500418723c */ /* 0x060fe20000001848 */
[----:B------:R-:W-:Y:S07]  /*3490*/  LDSM.16.M88.4 R72, [R216+0x12100] ;  /* 0x01210000d848783b */ /* 0x000fee0000000200 */
[C---:B------:R-:W-:Y:S08]  /*34a0*/  HMMA.16816.F32 R20, R4.reuse, R82, R84 ;  /* 0x000000520414723c */ /* 0x040ff00000001854 */
[----:B------:R-:W-:Y:S01]  /*34b0*/  HMMA.16816.F32 R100, R4, R96, R56 ;  /* 0x000000600464723c */ /* 0x000fe20000001838 */
[----:B------:R-:W-:Y:S07]  /*34c0*/  LDSM.16.M88.4 R56, [R221+0x5800] ;  /* 0x00580000dd38783b */ /* 0x000fee0000000200 */
[----:B------:R-:W-:Y:S01]  /*34d0*/  HMMA.16816.F32 R108, R8, R110, R12 ;  /* 0x0000006e086c723c */ /* 0x000fe2000000180c */
[----:B------:R-:W3:Y:S07]  /*34e0*/  LDSM.16.M88.4 R12, [R221+0x5000] ;  /* 0x00500000dd0c783b */ /* 0x000eee0000000200 */
[C---:B------:R-:W-:Y:S08]  /*34f0*/  HMMA.16816.F32 R84, R4.reuse, R88, R68 ;  /* 0x000000580454723c */ /* 0x040ff00000001844 */
        /* <DEDUP_REMOVED lines=9> */
[C---:B--2---:R-:W-:Y:S01]  /*3590*/  HMMA.16816.F32 R60, R8.reuse, R16, R24 ;  /* 0x00000010083c723c */ /* 0x044fe20000001818 */
[----:B------:R-:W2:Y:S07]  /*35a0*/  LDSM.16.M88.4 R24, [R216+0x13900] ;  /* 0x01390000d818783b */ /* 0x000eae0000000200 */
[C---:B------:R-:W-:Y:S08]  /*35b0*/  HMMA.16816.F32 R64, R8.reuse, R40, R32 ;  /* 0x000000280840723c */ /* 0x040ff00000001820 */
[C---:B------:R-:W-:Y:S01]  /*35c0*/  HMMA.16816.F32 R40, R8.reuse, R18, R20 ;  /* 0x000000120828723c */ /* 0x040fe20000001814 */
[----:B------:R-:W5:Y:S07]  /*35d0*/  LDSM.16.M88.4 R20, [R216+0x14900] ;  /* 0x01490000d814783b */ /* 0x000f6e0000000200 */
[C---:B---3--:R-:W-:Y:S08]  /*35e0*/  HMMA.16816.F32 R48, R8.reuse, R12, R84 ;  /* 0x0000000c0830723c */ /* 0x048ff00000001854 */
[C---:B------:R-:W-:Y:S01]  /*35f0*/  HMMA.16816.F32 R36, R8.reuse, R14, R80 ;  /* 0x0000000e0824723c */ /* 0x040fe20000001850 */
[----:B------:R-:W-:Y:S04]  /*3600*/  LDSM.16.M88.4 R12, [R224+0x20100] ;  /* 0x02010000e00c783b */ /* 0x000fe80000000200 */
[----:B------:R-:W-:Y:S03]  /*3610*/  LDSM.16.M88.4 R80, [R227+0x8000] ;  /* 0x00800000e350783b */ /* 0x000fe60000000200 */
[C---:B------:R-:W-:Y:S08]  /*3620*/  HMMA.16816.F32 R32, R8.reuse, R56, R100 ;  /* 0x000000380820723c */ /* 0x040ff00000001864 */
[----:B------:R-:W-:Y:S08]  /*3630*/  HMMA.16816.F32 R16, R8, R58, R96 ;  /* 0x0000003a0810723c */ /* 0x000ff00000001860 */
[C---:B----4-:R-:W-:Y:S08]  /*3640*/  HMMA.16816.F32 R8, R4.reuse, R72, R92 ;  /* 0x000000480408723c */ /* 0x050ff0000000185c */
[C---:B-1----:R-:W-:Y:S08]  /*3650*/  HMMA.16816.F32 R100, R4.reuse, R28, R88 ;  /* 0x0000001c0464723c */ /* 0x042ff00000001858 */
[C---:B------:R-:W-:Y:S01]  /*3660*/  HMMA.16816.F32 R92, R4.reuse, R30, R76 ;  /* 0x0000001e045c723c */ /* 0x040fe2000000184c */
[----:B------:R-:W1:Y:S04]  /*3670*/  LDSM.16.M88.4 R28, [R227+0x6000] ;  /* 0x00600000e31c783b */ /* 0x000e680000000200 */
[----:B------:R-:W-:Y:S03]  /*3680*/  LDSM.16.M88.4 R76, [R227+0x7000] ;  /* 0x00700000e34c783b */ /* 0x000fe60000000200 */
[C---:B------:R-:W-:Y:S01]  /*3690*/  HMMA.16816.F32 R56, R4.reuse, R74, R108 ;  /* 0x0000004a0438723c */ /* 0x040fe2000000186c */
[----:B------:R-:W3:Y:S07]  /*36a0*/  LDSM.16.M88.4 R72, [R227+0x7800] ;  /* 0x00780000e348783b */ /* 0x000eee0000000200 */
[C---:B--2---:R-:W-:Y:S01]  /*36b0*/  HMMA.16816.F32 R108, R4.reuse, R24, R60 ;  /* 0x00000018046c723c */ /* 0x044fe2000000183c */
[----:B------:R-:W-:Y:S07]  /*36c0*/  LDSM.16.M88.4 R60, [R222+0x12100] ;  /* 0x01210000de3c783b */ /* 0x000fee0000000200 */
[C---:B------:R-:W-:Y:S01]  /*36d0*/  HMMA.16816.F32 R104, R4.reuse, R26, R40 ;  /* 0x0000001a0468723c */ /* 0x040fe20000001828 */
[----:B------:R-:W2:Y:S04]  /*36e0*/  LDSM.16.M88.4 R24, [R227+0x6800] ;  /* 0x00680000e318783b */ /* 0x000ea80000000200 */
        /* <DEDUP_REMOVED lines=8> */
[C---:B-----5:R-:W-:Y:S08]  /*3770*/  HMMA.16816.F32 R84, R4.reuse, R20, R32 ;  /* 0x000000140454723c */ /* 0x060ff00000001820 */
[----:B------:R-:W-:Y:S08]  /*3780*/  HMMA.16816.F32 R64, R4, R22, R16 ;  /* 0x000000160440723c */ /* 0x000ff00000001810 */
[C---:B-1----:R-:W-:Y:S01]  /*3790*/  HMMA.16816.F32 R4, R12.reuse, R28, R8 ;  /* 0x0000001c0c04723c */ /* 0x042fe20000001808 */
[----:B------:R-:W1:Y:S07]  /*37a0*/  LDSM.16.M88.4 R8, [R226+0x20100] ;  /* 0x02010000e208783b */ /* 0x000e6e0000000200 */
[C---:B------:R-:W-:Y:S08]  /*37b0*/  HMMA.16816.F32 R56, R12.reuse, R30, R56 ;  /* 0x0000001e0c38723c */ /* 0x040ff00000001838 */
[C---:B---3--:R-:W-:Y:S01]  /*37c0*/  HMMA.16816.F32 R20, R12.reuse, R74, R104 ;  /* 0x0000004a0c14723c */ /* 0x048fe20000001868 */
[----:B------:R-:W-:Y:S07]  /*37d0*/  LDSM.16.M88.4 R104, [R216+0x15900] ;  /* 0x01590000d868783b */ /* 0x000fee0000000200 */
[C---:B--2---:R-:W-:Y:S01]  /*37e0*/  HMMA.16816.F32 R52, R12.reuse, R24, R100 ;  /* 0x000000180c34723c */ /* 0x044fe20000001864 */
[----:B------:R-:W-:Y:S07]  /*37f0*/  LDSM.16.M88.4 R100, [R222+0x14900] ;  /* 0x01490000de64783b */ /* 0x000fee0000000200 */
[C---:B------:R-:W-:Y:S08]  /*3800*/  HMMA.16816.F32 R36, R12.reuse, R26, R92 ;  /* 0x0000001a0c24723c */ /* 0x040ff0000000185c */
[C---:B------:R-:W-:Y:S08]  /*3810*/  HMMA.16816.F32 R16, R12.reuse, R80, R96 ;  /* 0x000000500c10723c */ /* 0x040ff00000001860 */
[----:B------:R-:W-:Y:S08]  /*3820*/  HMMA.16816.F32 R88, R12, R82, R88 ;  /* 0x000000520c58723c */ /* 0x000ff00000001858 */
[C---:B-1----:R-:W-:Y:S01]  /*3830*/  HMMA.16816.F32 R80, R8.reuse, R60, R4 ;  /* 0x0000003c0850723c */ /* 0x042fe20000001804 */
[----:B------:R-:W-:Y:S07]  /*3840*/  LDSM.16.M88.4 R4, [R225+0x20100] ;  /* 0x02010000e104783b */ /* 0x000fee0000000200 */
[----:B------:R-:W-:Y:S08]  /*3850*/  HMMA.16816.F32 R56, R8, R62, R56 ;  /* 0x0000003e0838723c */ /* 0x000ff00000001838 */
[----:B------:R-:W-:Y:S01]  /*3860*/  HMMA.16816.F32 R32, R12, R76, R116 ;  /* 0x0000004c0c20723c */ /* 0x000fe20000001874 */
[----:B------:R-:W1:Y:S07]  /*3870*/  LDSM.16.M88.4 R116, [R222+0x14100] ;  /* 0x01410000de74783b */ /* 0x000e6e0000000200 */
[----:B------:R-:W-:Y:S01]  /*3880*/  HMMA.16816.F32 R60, R8, R42, R20 ;  /* 0x0000002a083c723c */ /* 0x000fe20000001814 */
[----:B------:R-:W2:Y:S07]  /*3890*/  LDSM.16.M88.4 R20, [R221+0x6800] ;  /* 0x00680000dd14783b */ /* 0x000eae0000000200 */
[C---:B------:R-:W-:Y:S01]  /*38a0*/  HMMA.16816.F32 R24, R12.reuse, R72, R108 ;  /* 0x000000480c18723c */ /* 0x040fe2000000186c */
[----:B------:R-:W-:Y:S07]  /*38b0*/  LDSM.16.M88.4 R108, [R216+0x15100] ;  /* 0x01510000d86c783b */ /* 0x000fee0000000200 */
[C---:B------:R-:W-:Y:S01]  /*38c0*/  HMMA.16816.F32 R28, R12.reuse, R78, R112 ;  /* 0x0000004e0c1c723c */ /* 0x040fe20000001870 */
[----:B------:R-:W-:Y:S07]  /*38d0*/  LDSM.16.M88.4 R112, [R216+0x16100] ;  /* 0x01610000d870783b */ /* 0x000fee0000000200 */
[----:B------:R-:W-:Y:S01]  /*38e0*/  HMMA.16816.F32 R96, R12, R68, R84 ;  /* 0x000000440c60723c */ /* 0x000fe20000001854 */
[----:B------:R-:W-:Y:S07]  /*38f0*/  LDSM.16.M88.4 R84, [R221+0x6000] ;  /* 0x00600000dd54783b */ /* 0x000fee0000000200 */
[----:B------:R-:W-:Y:S08]  /*3900*/  HMMA.16816.F32 R52, R8, R48, R52 ;  /* 0x000000300834723c */ /* 0x000ff00000001834 */
[----:B------:R-:W-:Y:S01]  /*3910*/  HMMA.16816.F32 R92, R12, R70, R64 ;  /* 0x000000460c5c723c */ /* 0x000fe20000001840 */
[----:B------:R-:W-:Y:S07]  /*3920*/  LDSM.16.M88.4 R12, [R223+0x24100] ;  /* 0x02410000df0c783b */ /* 0x000fee0000000200 */
[C---:B------:R-:W-:Y:S01]  /*3930*/  HMMA.16816.F32 R76, R8.reuse, R50, R36 ;  /* 0x00000032084c723c */ /* 0x040fe20000001824 */
[----:B------:R-:W3:Y:S04]  /*3940*/  LDSM.16.M88.4 R48, [R221+0x7000] ;  /* 0x00700000dd30783b */ /* 0x000ee80000000200 */
[----:B------:R-:W4:Y:S03]  /*3950*/  LDSM.16.M88.4 R36, [R221+0x8800] ;  /* 0x00880000dd24783b */ /* 0x000f260000000200 */
[C---:B------:R-:W-:Y:S08]  /*3960*/  HMMA.16816.F32 R72, R8.reuse, R44, R32 ;  /* 0x0000002c0848723c */ /* 0x040ff00000001820 */
[C---:B------:R-:W-:Y:S01]  /*3970*/  HMMA.16816.F32 R64, R8.reuse, R40, R24 ;  /* 0x000000280840723c */ /* 0x040fe20000001818 */
[----:B------:R-:W-:Y:S07]  /*3980*/  LDSM.16.M88.4 R40, [R221+0x8000] ;  /* 0x00800000dd28783b */ /* 0x000fee0000000200 */
[C---:B------:R-:W-:Y:S01]  /*3990*/  HMMA.16816.F32 R68, R8.reuse, R46, R28 ;  /* 0x0000002e0844723c */ /* 0x040fe2000000181c */
[----:B------:R-:W5:Y:S07]  /*39a0*/  LDSM.16.M88.4 R44, [R221+0x7800] ;  /* 0x00780000dd2c783b */ /* 0x000f6e0000000200 */
[C---:B-1----:R-:W-:Y:S08]  /*39b0*/  HMMA.16816.F32 R32, R8.reuse, R116, R16 ;  /* 0x000000740820723c */ /* 0x042ff00000001810 */
[----:B------:R-:W-:Y:S08]  /*39c0*/  HMMA.16816.F32 R24, R8, R100, R96 ;  /* 0x000000640818723c */ /* 0x000ff00000001860 */
[----:B--2---:R-:W-:Y:S08]  /*39d0*/  HMMA.16816.F32 R52, R4, R20, R52 ;  /* 0x000000140434723c */ /* 0x004ff00000001834 */
[----:B------:R-:W-:Y:S08]  /*39e0*/  HMMA.16816.F32 R16, R8, R102, R92 ;  /* 0x000000660810723c */ /* 0x000ff0000000185c */
[----:B------:R-:W-:Y:S08]  /*39f0*/  HMMA.16816.F32 R20, R4, R22, R76 ;  /* 0x000000160414723c */ /* 0x000ff0000000184c */
[----:B------:R-:W-:Y:S08]  /*3a00*/  HMMA.16816.F32 R28, R8, R118, R88 ;  /* 0x00000076081c723c */ /* 0x000ff00000001858 */
[C---:B---3--:R-:W-:Y:S08]  /*3a10*/  HMMA.16816.F32 R96, R4.reuse, R48, R72 ;  /* 0x000000300460723c */ /* 0x048ff00000001848 */
[C---:B------:R-:W-:Y:S08]  /*3a20*/  HMMA.16816.F32 R8, R4.reuse, R84, R80 ;  /* 0x000000540408723c */ /* 0x040ff00000001850 */
[C---:B------:R-:W-:Y:S08]  /*3a30*/  HMMA.16816.F32 R56, R4.reuse, R86, R56 ;  /* 0x000000560438723c */ /* 0x040ff00000001838 */
[C---:B------:R-:W-:Y:S08]  /*3a40*/  HMMA.16816.F32 R100, R4.reuse, R50, R68 ;  /* 0x000000320464723c */ /* 0x040ff00000001844 */
[----:B----4-:R-:W-:Y:S01]  /*3a50*/  HMMA.16816.F32 R92, R4, R36, R24 ;  /* 0x00000024045c723c */ /* 0x010fe20000001818 */
[----:B------:R-:W1:Y:S07]  /*3a60*/  LDSM.16.M88.4 R24, [R216+0x16900] ;  /* 0x01690000d818783b */ /* 0x000e6e0000000200 */
[----:B------:R-:W-:Y:S08]  /*3a70*/  HMMA.16816.F32 R72, R12, R104, R52 ;  /* 0x000000680c48723c */ /* 0x000ff00000001834 */
[----:B------:R-:W-:Y:S01]  /*3a80*/  HMMA.16816.F32 R84, R4, R38, R16 ;  /* 0x000000260454723c */ /* 0x000fe20000001810 */
[----:B------:R-:W2:Y:S04]  /*3a90*/  LDSM.16.M88.4 R16, [R216+0x17100] ;  /* 0x01710000d810783b */ /* 0x000ea80000000200 */
[----:B------:R-:W-:Y:S03]  /*3aa0*/  LDSM.16.M88.4 R36, [R227+0x9000] ;  /* 0x00900000e324783b */ /* 0x000fe60000000200 */
[----:B------:R-:W-:Y:S01]  /*3ab0*/  HMMA.16816.F32 R52, R12, R106, R20 ;  /* 0x0000006a0c34723c */ /* 0x000fe20000001814 */
[----:B------:R-:W3:Y:S07]  /*3ac0*/  LDSM.16.M88.4 R20, [R216+0x17900] ;  /* 0x01790000d814783b */ /* 0x000eee0000000200 */
[C---:B-----5:R-:W-:Y:S01]  /*3ad0*/  HMMA.16816.F32 R68, R4.reuse, R44, R64 ;  /* 0x0000002c0444723c */ /* 0x060fe20000001840 */
        /* <DEDUP_REMOVED lines=11> */
[----:B------:R-:W3:Y:S07]  /*3b90*/  LDSM.16.M88.4 R8, [R226+0x24100] ;  /* 0x02410000e208783b */ /* 0x000eee0000000200 */
[C---:B-1----:R-:W-:Y:S08]  /*3ba0*/  HMMA.16816.F32 R68, R12.reuse, R24, R68 ;  /* 0x000000180c44723c */ /* 0x042ff00000001844 */
[C---:B------:R-:W-:Y:S08]  /*3bb0*/  HMMA.16816.F32 R40, R12.reuse, R26, R88 ;  /* 0x0000001a0c28723c */ /* 0x040ff00000001858 */
[C---:B------:R-:W-:Y:S01]  /*3bc0*/  HMMA.16816.F32 R48, R12.reuse, R112, R96 ;  /* 0x000000700c30723c */ /* 0x040fe20000001860 */
[----:B------:R-:W-:Y:S07]  /*3bd0*/  LDSM.16.M88.4 R96, [R222+0x16100] ;  /* 0x01610000de60783b */ /* 0x000fee0000000200 */
[C---:B--2---:R-:W-:Y:S08]  /*3be0*/  HMMA.16816.F32 R32, R12.reuse, R16, R32 ;  /* 0x000000100c20723c */ /* 0x044ff00000001820 */
[C---:B------:R-:W-:Y:S08]  /*3bf0*/  HMMA.16816.F32 R28, R12.reuse, R18, R28 ;  /* 0x000000120c1c723c */ /* 0x040ff0000000181c */
[C---:B---3--:R-:W-:Y:S08]  /*3c00*/  HMMA.16816.F32 R24, R12.reuse, R20, R92 ;  /* 0x000000140c18723c */ /* 0x048ff0000000185c */
[----:B------:R-:W-:Y:S01]  /*3c10*/  HMMA.16816.F32 R12, R12, R22, R84 ;  /* 0x000000160c0c723c */ /* 0x000fe20000001854 */
[----:B------:R-:W1:Y:S07]  /*3c20*/  LDSM.16.M88.4 R20, [R222+0x15900] ;  /* 0x01590000de14783b */ /* 0x000e6e0000000200 */
[C---:B----4-:R-:W-:Y:S01]  /*3c30*/  HMMA.16816.F32 R16, R4.reuse, R36, R80 ;  /* 0x000000240410723c */ /* 0x050fe20000001850 */
[----:B------:R-:W-:Y:S07]  /*3c40*/  LDSM.16.M88.4 R80, [R221+0x9000] ;  /* 0x00900000dd50783b */ /* 0x000fee0000000200 */
[C---:B------:R-:W-:Y:S01]  /*3c50*/  HMMA.16816.F32 R120, R4.reuse, R64, R72 ;  /* 0x000000400478723c */ /* 0x040fe20000001848 */
[----:B------:R-:W-:Y:S07]  /*3c60*/  LDSM.16.M88.4 R72, [R221+0x9800] ;  /* 0x00980000dd48783b */ /* 0x000fee0000000200 */
[C---:B------:R-:W-:Y:S08]  /*3c70*/  HMMA.16816.F32 R116, R4.reuse, R38, R76 ;  /* 0x000000260474723c */ /* 0x040ff0000000184c */
[C---:B------:R-:W-:Y:S01]  /*3c80*/  HMMA.16816.F32 R112, R4.reuse, R66, R52 ;  /* 0x000000420470723c */ /* 0x040fe20000001834 */
[----:B------:R-:W-:Y:S07]  /*3c90*/  LDSM.16.M88.4 R64, [R221+0xa800] ;  /* 0x00a80000dd40783b */ /* 0x000fee0000000200 */
[C---:B-----5:R-:W-:Y:S01]  /*3ca0*/  HMMA.16816.F32 R104, R4.reuse, R100, R68 ;  /* 0x000000640468723c */ /* 0x060fe20000001844 */
[----:B------:R-:W-:Y:S07]  /*3cb0*/  LDSM.16.M88.4 R68, [R221+0xa000] ;  /* 0x00a00000dd44783b */ /* 0x000fee0000000200 */
[C---:B------:R-:W-:Y:S08]  /*3cc0*/  HMMA.16816.F32 R36, R4.reuse, R60, R48 ;  /* 0x0000003c0424723c */ /* 0x040ff00000001830 */
        /* <DEDUP_REMOVED lines=9> */
[----:B------:R-:W-:-:S06]  /*3d60*/  DEPBAR.LE SB0, 0x0 ;  /* 0x000080000000791a */ /* 0x000fcc0000000000 */
        /* <DEDUP_REMOVED lines=40> */
[----:B------:R-:W-:Y:S01]  /*3ff0*/  SEL R36, RZ, 0x10, P2 ;  /* 0x00000010ff247807 */ /* 0x000fe20001000000 */
[C---:B------:R-:W-:Y:S01]  /*4000*/  IMAD.SHL.U32 R16, R157.reuse, 0x2, RZ ;  /* 0x000000029d107824 */ /* 0x040fe200078e00ff */
[----:B------:R-:W-:Y:S01]  /*4010*/  SEL R35, RZ, 0x10, P5 ;  /* 0x00000010ff237807 */ /* 0x000fe20002800000 */
[----:B------:R-:W-:Y:S01]  /*4020*/  IMAD R9, R0, c[0x0][0x2b8], R4 ;  /* 0x0000ae0000097a24 */ /* 0x000fe200078e0204 */
[----:B------:R-:W-:Y:S01]  /*4030*/  SHF.L.U64.HI R14, R157, 0x1, R158 ;  /* 0x000000019d0e7819 */ /* 0x000fe2000001029e */
[----:B------:R-:W-:Y:S01]  /*4040*/  IMAD.SHL.U32 R12, R155, 0x2, RZ ;  /* 0x000000029b0c7824 */ /* 0x000fe200078e00ff */
[----:B------:R-:W-:Y:S01]  /*4050*/  SEL R34, RZ, 0x10, P4 ;  /* 0x00000010ff227807 */ /* 0x000fe20002000000 */
[----:B------:R-:W-:Y:S01]  /*4060*/  IMAD.WIDE.U32 R4, R9, c[0x0][0x1e0], RZ ;  /* 0x0000780009047a25 */ /* 0x000fe200078e00ff */
[----:B------:R-:W-:Y:S01]  /*4070*/  SHF.R.S32.HI R0, RZ, 0x1f, R9 ;  /* 0x0000001fff007819 */ /* 0x000fe20000011409 */
[----:B------:R1:W-:Y:S01]  /*4080*/  STL [R1+0x2c], R9 ;  /* 0x00002c0901007387 */ /* 0x0003e20000100800 */
[----:B------:R-:W-:Y:S01]  /*4090*/  SHF.L.U64.HI R13, R155, 0x1, R156 ;  /* 0x000000019b0d7819 */ /* 0x000fe2000001029c */
[C---:B------:R-:W-:Y:S01]  /*40a0*/  IMAD.SHL.U32 R10, R153.reuse, 0x2, RZ ;  /* 0x00000002990a7824 */ /* 0x040fe200078e00ff */
[----:B------:R-:W-:Y:S01]  /*40b0*/  SHF.L.U64.HI R11, R153, 0x1, R154 ;  /* 0x00000001990b7819 */ /* 0x000fe2000001029a */
[----:B------:R-:W-:Y:S01]  /*40c0*/  IMAD R0, R0, c[0x0][0x1e0], RZ ;  /* 0x0000780000007a24 */ /* 0x000fe200078e02ff */
[----:B------:R-:W-:-:S03]  /*40d0*/  SHF.L.U64.HI R15, R151, 0x1, R152 ;  /* 0x00000001970f7819 */ /* 0x000fc60000010298 */
[----:B------:R-:W-:-:S04]  /*40e0*/  IMAD R0, R9, c[0x0][0x1e4], R0 ;  /* 0x0000790009007a24 */ /* 0x000fc800078e0200 */
[----:B------:R-:W-:Y:S02]  /*40f0*/  IMAD.IADD R5, R5, 0x1, R0 ;  /* 0x0000000105057824 */ /* 0x000fe400078e0200 */
[----:B-1----:R-:W-:Y:S01]  /*4100*/  IMAD.SHL.U32 R9, R151, 0x2, RZ ;  /* 0x0000000297097824 */ /* 0x002fe200078e00ff */
[----:B--2---:R-:W-:Y:S01]  /*4110*/  SHF.R.S32.HI R0, RZ, 0x1f, R8 ;  /* 0x0000001fff007819 */ /* 0x004fe20000011408 */
[----:B------:R-:W-:Y:S01]  /*4120*/  IMAD.WIDE.U32 R4, R8, c[0x0][0x1f0], R4 ;  /* 0x00007c0008047a25 */ /* 0x000fe200078e0004 */
[----:B------:R1:W-:Y:S03]  /*4130*/  STL [R1+0x28], R8 ;  /* 0x0000280801007387 */ /* 0x0003e60000100800 */
[----:B------:R-:W-:-:S04]  /*4140*/  IMAD R0, R0, c[0x0][0x1f0], RZ ;  /* 0x00007c0000007a24 */ /* 0x000fc800078e02ff */
[----:B------:R-:W-:Y:S01]  /*4150*/  IMAD R6, R8, c[0x0][0x1f4], R0 ;  /* 0x00007d0008067a24 */ /* 0x000fe200078e0200 */
[----:B------:R-:W-:-:S04]  /*4160*/  IADD3 R0, P0, R4, UR22, RZ ;  /* 0x0000001604007c10 */ /* 0x000fc8000ff1e0ff */
[----:B------:R-:W-:Y:S02]  /*4170*/  IADD3.X R4, R5, UR19, R6, P0, !PT ;  /* 0x0000001305047c10 */ /* 0x000fe400087fe406 */
[----:B------:R-:W-:Y:S02]  /*4180*/  LEA R7, P0, R0, c[0x0][0x1c8], 0x1 ;  /* 0x0000720000077a11 */ /* 0x000fe400078008ff */
[----:B------:R-:W-:-:S04]  /*4190*/  IADD3 R5, -R36, 0x10, RZ ;  /* 0x0000001024057810 */ /* 0x000fc80007ffe1ff */
[----:B------:R-:W-:Y:S02]  /*41a0*/  LOP3.LUT R5, R5, 0xf, RZ, 0xc0, !PT ;  /* 0x0000000f05057812 */ /* 0x000fe400078ec0ff */
[----:B-1----:R-:W-:Y:S02]  /*41b0*/  LEA.HI.X R8, R0, c[0x0][0x1cc], R4, 0x1, P0 ;  /* 0x0000730000087a11 */ /* 0x002fe400000f0c04 */
[----:B------:R-:W1:Y:S04]  /*41c0*/  SHFL.IDX PT, R0, R7, 0x2, 0x181f ;  /* 0x00581f0007007f89 */ /* 0x000e6800000e0000 */
[----:B------:R-:W2:Y:S04]  /*41d0*/  SHFL.IDX PT, R4, R8, 0x2, 0x181f ;  /* 0x00581f0008047f89 */ /* 0x000ea800000e0000 */
[----:B------:R-:W-:Y:S01]  /*41e0*/  SHFL.IDX PT, R6, R8, RZ, 0x181f ;  /* 0x00181fff08067589 */ /* 0x000fe200000e0000 */
[----:B-1----:R-:W-:-:S02]  /*41f0*/  IADD3 R32, P1, P0, R5, R0, R16 ;  /* 0x0000000005207210 */ /* 0x002fc4000783e010 */
[----:B------:R-:W-:Y:S02]  /*4200*/  IADD3 R5, -R35, 0x10, RZ ;  /* 0x0000001023057810 */ /* 0x000fe40007ffe1ff */
[----:B--2---:R-:W-:Y:S02]  /*4210*/  IADD3.X R33, RZ, R4, R14, P1, P0 ;  /* 0x00000004ff217210 */ /* 0x004fe40000fe040e */
[----:B------:R-:W-:-:S04]  /*4220*/  LOP3.LUT R5, R5, 0xf, RZ, 0xc0, !PT ;  /* 0x0000000f05057812 */ /* 0x000fc800078ec0ff */
        /* <DEDUP_REMOVED lines=11> */
[----:B------:R-:W2:Y:S04]  /*42e0*/  SHFL.IDX PT, R0, R7, 0x1, 0x181f ;  /* 0x00381f0007007f89 */ /* 0x000ea800000e0000 */
[----:B------:R-:W3:Y:S01]  /*42f0*/  SHFL.IDX PT, R4, R8, 0x1, 0x181f ;  /* 0x00381f0008047f89 */ /* 0x000ee200000e0000 */
        /* <DEDUP_REMOVED lines=13> */
[----:B---3--:R-:W-:Y:S01]  /*43d0*/  IMAD.X R17, R4, 0x1, R14, P0 ;  /* 0x0000000104117824 */ /* 0x008fe200000e060e */
        /* <DEDUP_REMOVED lines=18> */
.L_x_3342:
[----:B------:R-:W-:Y:S01]  /*4500*/  LOP3.LUT R0, R147, 0xffffffe0, RZ, 0xc0, !PT ;  /* 0xffffffe093007812 */ /* 0x000fe200078ec0ff */
[----:B------:R-:W-:Y:S01]  /*4510*/  STL [R1+0x84], R223 ;  /* 0x000084df01007387 */ /* 0x000fe20000100800 */
[----:B------:R-:W-:Y:S02]  /*4520*/  LEA.HI R4, R148, R149, RZ, 0x2 ;  /* 0x0000009594047211 */ /* 0x000fe400078f10ff */
[----:B-1----:R-:W-:Y:S01]  /*4530*/  SHF.R.S32.HI R6, RZ, 0x1f, R146 ;  /* 0x0000001fff067819 */ /* 0x002fe20000011492 */
[C---:B------:R-:W-:Y:S01]  /*4540*/  IMAD.IADD R0, R149.reuse, 0x1, -R0 ;  /* 0x0000000195007824 */ /* 0x040fe200078e0a00 */
[----:B------:R-:W-:Y:S01]  /*4550*/  LOP3.LUT R4, R4, 0xfffffffc, RZ, 0xc0, !PT ;  /* 0xfffffffc04047812 */ /* 0x000fe200078ec0ff */
[----:B------:R-:W-:Y:S01]  /*4560*/  STL [R1+0x80], R222 ;  /* 0x000080de01007387 */ /* 0x000fe20000100800 */
[----:B------:R-:W-:Y:S02]  /*4570*/  LEA.HI R6, R6, R146, RZ, 0x3 ;  /* 0x0000009206067211 */ /* 0x000fe400078f18ff */
[----:B------:R-:W-:Y:S01]  /*4580*/  SHF.R.S32.HI R5, RZ, 0x1f, R0 ;  /* 0x0000001fff057819 */ /* 0x000fe20000011400 */
[----:B------:R-:W-:Y:S01]  /*4590*/  IMAD.IADD R4, R149, 0x1, -R4 ;  /* 0x0000000195047824 */ /* 0x000fe200078e0a04 */
[----:B------:R-:W-:Y:S01]  /*45a0*/  LOP3.LUT R6, R6, 0xffffff8, RZ, 0xc0, !PT ;  /* 0x0ffffff806067812 */ /* 0x000fe200078ec0ff */
[----:B------:R-:W-:Y:S01]  /*45b0*/  STL [R1+0x7c], R221 ;  /* 0x00007cdd01007387 */ /* 0x000fe20000100800 */
[----:B------:R-:W-:-:S02]  /*45c0*/  LEA.HI R5, R5, R0, RZ, 0x2 ;  /* 0x0000000005057211 */ /* 0x000fc400078f10ff */
[----:B------:R-:W-:Y:S01]  /*45d0*/  LEA.HI R7, R4, R4, RZ, 0x1 ;  /* 0x0000000404077211 */ /* 0x000fe200078f08ff */
[----:B------:R-:W-:Y:S01]  /*45e0*/  STL [R1+0x78], R216 ;  /* 0x000078d801007387 */ /* 0x000fe20000100800 */
[----:B------:R-:W-:Y:S02]  /*45f0*/  IADD3 R8, -R6, R146, RZ ;  /* 0x0000009206087210 */ /* 0x000fe40007ffe1ff */
[----:B------:R-:W-:Y:S02]  /*4600*/  LEA.HI.SX32 R6, R5, UR11, 0x1e ;  /* 0x0000000b05067c11 */ /* 0x000fe4000f8ff2ff */
[----:B------:R-:W-:Y:S01]  /*4610*/  PLOP3.LUT P0, PT, PT, PT, UP1, 0x80, 0x0 ;  /* 0x000000000000781c */ /* 0x000fe20003f0f018 */
[----:B------:R-:W-:Y:S01]  /*4620*/  @UP1 USHF.L.U32 UR10, UR10, 0x7, URZ ;  /* 0x000000070a0a1899 */ /* 0x000fe2000800063f */
[----:B------:R-:W-:Y:S01]  /*4630*/  LOP3.LUT R7, R7, 0x1ffffffe, RZ, 0xc0, !PT ;  /* 0x1ffffffe07077812 */ /* 0x000fe200078ec0ff */
[----:B------:R-:W-:Y:S01]  /*4640*/  IMAD R6, R8, 0x10, R6 ;  /* 0x0000001008067824 */ /* 0x000fe200078e0206 */
[----:B------:R-:W-:Y:S01]  /*4650*/  LOP3.LUT R5, R5, 0x7ffffffc, RZ, 0xc0, !PT ;  /* 0x7ffffffc05057812 */ /* 0x000fe200078ec0ff */
[----:B------:R-:W-:Y:S01]  /*4660*/  UIADD3 UR6, UR6, -0x2, URZ ;  /* 0xfffffffe06067890 */ /* 0x000fe2000fffe03f */
[----:B------:R-:W0:Y:S01]  /*4670*/  LDGDEPBAR ;  /* 0x00000000000079af */ /* 0x000e220000000000 */
[----:B------:R-:W-:-:S02]  /*4680*/  IMAD.IADD R4, R4, 0x1, -R7 ;  /* 0x0000000104047824 */ /* 0x000fc400078e0a07 */
[----:B------:R-:W-:Y:S01]  /*4690*/  IMAD.IADD R5, R0, 0x1, -R5 ;  /* 0x0000000100057824 */ /* 0x000fe200078e0a05 */
[----:B------:R-:W-:Y:S02]  /*46a0*/  MOV R0, UR4 ;  /* 0x0000000400007c02 */ /* 0x000fe40008000f00 */
[----:B------:R-:W-:Y:S01]  /*46b0*/  LEA R9, R4, R6, 0x3 ;  /* 0x0000000604097211 */ /* 0x000fe200078e18ff */
[----:B------:R-:W-:-:S04]  /*46c0*/  IMAD.SHL.U32 R8, R5, 0x2, RZ ;  /* 0x0000000205087824 */ /* 0x000fc800078e00ff */
[----:B------:R-:W-:Y:S01]  /*46d0*/  @P0 IMAD.HI.U32 R6, R9, c[0x0][0x2c8], RZ ;  /* 0x0000b20009060a27 */ /* 0x000fe200078e00ff */
[----:B------:R-:W-:Y:S01]  /*46e0*/  PLOP3.LUT P0, PT, PT, PT, UP1, 0x80, 0x0 ;  /* 0x000000000000781c */ /* 0x000fe20003f0f018 */
[----:B------:R-:W-:Y:S01]  /*46f0*/  STL [R1+0x58], R9 ;  /* 0x0000580901007387 */ /* 0x000fe20000100800 */
[----:B------:R-:W-:Y:S01]  /*4700*/  IADD3 R0, -R8, 0x1, R0 ;  /* 0x0000000108007810 */ /* 0x000fe20007ffe100 */
[----:B------:R-:W-:Y:S02]  /*4710*/  IMAD.MOV.U32 R4, RZ, RZ, R9 ;  /* 0x000000ffff047224 */ /* 0x000fe400078e0009 */
[----:B------:R-:W-:Y:S01]  /*4720*/  STL [R1+0x5c], R8 ;  /* 0x00005c0801007387 */ /* 0x000fe20000100800 */
[----:B------:R-:W-:-:S07]  /*4730*/  IADD3 R5, R0, -UR13, RZ ;  /* 0x8000000d00057c10 */ /* 0x000fce000fffe0ff */
[----:B------:R-:W-:Y:S02]  /*4740*/  @P0 SHF.R.U32.HI R4, RZ, c[0x0][0x2cc], R6 ;  /* 0x0000b300ff040a19 */ /* 0x000fe40000011606 */
[----:B------:R-:W-:Y:S01]  /*4750*/  IADD3 R6, -R8, UR4, RZ ;  /* 0x0000000408067c10 */ /* 0x000fe2000fffe1ff */
[----:B------:R-:W-:Y:S02]  /*4760*/  ULDC.64 UR4, c[0x0][0x2c8] ;  /* 0x0000b20000047ab9 */ /* 0x000fe40000000a00 */
[----:B------:R-:W1:Y:S04]  /*4770*/  SHFL.IDX PT, R7, R4, RZ, 0x1c1f ;  /* 0x001c1fff04077589 */ /* 0x000e6800000e0000 */
[----:B------:R-:W2:Y:S01]  /*4780*/  SHFL.IDX PT, R4, R4, 0x1, 0x1c1f ;  /* 0x003c1f0004047f89 */ /* 0x000ea200000e0000 */
[C---:B-1----:R-:W-:Y:S01]  /*4790*/  IMAD.IADD R0, R5.reuse, 0x1, R7 ;  /* 0x0000000105007824 */ /* 0x042fe200078e0207 */
[----:B--2---:R-:W-:-:S04]  /*47a0*/  IADD3 R5, R5, R4, RZ ;  /* 0x0000000405057210 */ /* 0x004fc80007ffe0ff */
[----:B------:R-:W-:-:S04]  /*47b0*/  IMNMX R0, R6, R0, PT ;  /* 0x0000000006007217 */ /* 0x000fc80003800200 */
[----:B------:R-:W-:-:S04]  /*47c0*/  ISETP.GT.AND P0, PT, R0, RZ, PT ;  /* 0x000000ff0000720c */ /* 0x000fc80003f04270 */
[----:B------:R-:W-:Y:S02]  /*47d0*/  FSEL R7, R84, -INF , P0 ;  /* 0xff80000054077808 */ /* 0x000fe40000000000 */
[----:B------:R-:W-:-:S04]  /*47e0*/  ISETP.GT.AND P0, PT, R0, 0x1, PT ;  /* 0x000000010000780c */ /* 0x000fc80003f04270 */
        /* <DEDUP_REMOVED lines=65> */
[----:B------:R-:W-:-:S02]  /*4c00*/  IMNMX R0, R6, R5, PT ;  /* 0x0000000506007217 */ /* 0x000fc40003800200 */
[----:B------:R-:W-:Y:S02]  /*4c10*/  FSEL R25, R57, -INF , P0 ;  /* 0xff80000039197808 */ /* 0x000fe40000000000 */
[----:B------:R-:W-:Y:S02]  /*4c20*/  ISETP.GT.AND P0, PT, R0, RZ, PT ;  /* 0x000000ff0000720c */ /* 0x000fe40003f04270 */
[----:B------:R-:W-:Y:S02]  /*4c30*/  FMNMX.FTZ R4, R103, R4, !PT ;  /* 0x0000000467047209 */ /* 0x000fe40007810000 */
[----:B------:R-:W-:Y:S02]  /*4c40*/  FSEL R15, R86, -INF , P0 ;  /* 0xff800000560f7808 */ /* 0x000fe40000000000 */
[----:B------:R-:W-:Y:S02]  /*4c50*/  ISETP.GT.AND P0, PT, R0, 0x1, PT ;  /* 0x000000010000780c */ /* 0x000fe40003f04270 */
[----:B------:R-:W-:-:S02]  /*4c60*/  FMNMX.FTZ R4, R25, R4, !PT ;  /* 0x0000000419047209 */ /* 0x000fc40007810000 */
[----:B------:R-:W-:Y:S02]  /*4c70*/  FSEL R17, R87, -INF , P0 ;  /* 0xff80000057117808 */ /* 0x000fe40000000000 */
[----:B------:R-:W-:Y:S01]  /*4c80*/  ISETP.GT.AND P0, PT, R0, 0x8, PT ;  /* 0x000000080000780c */ /* 0x000fe20003f04270 */
[----:B------:R-:W1:Y:S01]  /*4c90*/  SHFL.BFLY PT, R6, R4, 0x2, 0x1f ;  /* 0x0c401f0004067f89 */ /* 0x000e6200000e0000 */
        /* <DEDUP_REMOVED lines=60> */
[----:B-1----:R-:W-:Y:S02]  /*5060*/  FMNMX.FTZ R4, R6, R4, !PT ;  /* 0x0000000406047209 */ /* 0x002fe40007810000 */
[----:B------:R-:W-:Y:S02]  /*5070*/  FSEL R222, R58, -INF , P0 ;  /* 0xff8000003ade7808 */ /* 0x000fe40000000000 */
[----:B------:R-:W-:Y:S01]  /*5080*/  ISETP.GT.AND P0, PT, R0, 0x59, PT ;  /* 0x000000590000780c */ /* 0x000fe20003f04270 */
[----:B------:R-:W1:Y:S01]  /*5090*/  SHFL.BFLY PT, R173, R4, 0x1, 0x1f ;  /* 0x0c201f0004ad7f89 */ /* 0x000e6200000e0000 */
[----:B------:R-:W-:-:S02]  /*50a0*/  FMNMX.FTZ R172, R206, R172, !PT ;  /* 0x000000acceac7209 */ /* 0x000fc40007810000 */
[----:B------:R-:W-:Y:S02]  /*50b0*/  FSEL R212, R59, -INF , P0 ;  /* 0xff8000003bd47808 */ /* 0x000fe40000000000 */
        /* <DEDUP_REMOVED lines=9> */
[----:B------:R-:W1:Y:S02]  /*5150*/  SHFL.BFLY PT, R4, R172, 0x1, 0x1f ;  /* 0x0c201f00ac047f89 */ /* 0x000e6400000e0000 */
[----:B------:R2:W-:Y:S02]  /*5160*/  MUFU.EX2 R207, R0 ;  /* 0x0000000000cf7308 */ /* 0x0005e40000000800 */
[----:B--2---:R-:W-:-:S06]  /*5170*/  FFMA.FTZ R0, R8, c[0x0][0x2d0], -R13 ;  /* 0x0000b40008007a23 */ /* 0x004fcc000001080d */
[----:B------:R2:W3:Y:S01]  /*5180*/  MUFU.EX2 R210, R0 ;  /* 0x0000000000d27308 */ /* 0x0004e20000000800 */
[----:B-1----:R-:W-:Y:S01]  /*5190*/  FMNMX.FTZ R172, R4, R172, !PT ;  /* 0x000000ac04ac7209 */ /* 0x002fe20007810000 */
[----:B------:R-:W-:-:S03]  /*51a0*/  FFMA.FTZ R4, R16, c[0x0][0x2d0], -R13 ;  /* 0x0000b40010047a23 */ /* 0x000fc6000001080d */
[----:B------:R-:W-:-:S03]  /*51b0*/  FSETP.NEU.FTZ.AND P0, PT, R172, -INF , PT ;  /* 0xff800000ac00780b */ /* 0x000fc60003f1d000 */
[----:B------:R-:W-:Y:S01]  /*51c0*/  MUFU.EX2 R213, R4 ;  /* 0x0000000400d57308 */ /* 0x000fe20000000800 */
[----:B--2---:R-:W-:Y:S01]  /*51d0*/  FFMA.FTZ R0, R9, c[0x0][0x2d0], -R13 ;  /* 0x0000b40009007a23 */ /* 0x004fe2000001080d */
[----:B---3--:R-:W-:-:S06]  /*51e0*/  F2FP.PACK_AB R8, R210, R207 ;  /* 0x000000cfd208723e */ /* 0x008fcc00000000ff */
[----:B------:R1:W-:Y:S02]  /*51f0*/  MUFU.EX2 R107, R0 ;  /* 0x00000000006b7308 */ /* 0x0003e40000000800 */
[----:B-1----:R-:W-:-:S06]  /*5200*/  FFMA.FTZ R0, R10, c[0x0][0x2d0], -R13 ;  /* 0x0000b4000a007a23 */ /* 0x002fcc000001080d */
[----:B------:R1:W2:Y:S02]  /*5210*/  MUFU.EX2 R223, R0 ;  /* 0x0000000000df7308 */ /* 0x0002a40000000800 */
[----:B-1----:R-:W-:Y:S01]  /*5220*/  FFMA.FTZ R0, R11, c[0x0][0x2d0], -R13 ;  /* 0x0000b4000b007a23 */ /* 0x002fe2000001080d */
[----:B--2---:R-:W-:-:S05]  /*5230*/  F2FP.PACK_AB R10, R223, R107 ;  /* 0x0000006bdf0a723e */ /* 0x004fca00000000ff */
[----:B------:R1:W-:Y:S02]  /*5240*/  MUFU.EX2 R216, R0 ;  /* 0x0000000000d87308 */ /* 0x0003e40000000800 */
[----:B-1----:R-:W-:Y:S02]  /*5250*/  FFMA.FTZ R0, R12, c[0x0][0x2d0], -R13 ;  /* 0x0000b4000c007a23 */ /* 0x002fe4000001080d */
[----:B------:R-:W-:-:S04]  /*5260*/  FMUL.FTZ R12, R172, c[0x0][0x2d0] ;  /* 0x0000b400ac0c7a20 */ /* 0x000fc80000410000 */
[----:B------:R1:W-:Y:S01]  /*5270*/  MUFU.EX2 R211, R0 ;  /* 0x0000000000d37308 */ /* 0x0003e20000000800 */
[----:B------:R-:W-:Y:S01]  /*5280*/  FSEL R12, R12, RZ, P0 ;  /* 0x000000ff0c0c7208 */ /* 0x000fe20000000000 */
[----:B-1----:R-:W-:-:S06]  /*5290*/  FFMA.FTZ R0, R14, c[0x0][0x2d0], -R13 ;  /* 0x0000b4000e007a23 */ /* 0x002fcc000001080d */
[----:B------:R1:W-:Y:S02]  /*52a0*/  MUFU.EX2 R101, R0 ;  /* 0x0000000000657308 */ /* 0x0003e40000000800 */
[----:B-1----:R-:W-:-:S04]  /*52b0*/  IMAD.IADD R0, R144, 0x1, R145 ;  /* 0x0000000190007824 */ /* 0x002fc800078e0291 */
[----:B------:R-:W-:Y:S02]  /*52c0*/  IMAD.SHL.U32 R217, R0, 0x2, RZ ;  /* 0x0000000200d97824 */ /* 0x000fe400078e00ff */
[----:B------:R-:W-:Y:S02]  /*52d0*/  FFMA.FTZ R0, R15, c[0x0][0x2d0], -R12 ;  /* 0x0000b4000f007a23 */ /* 0x000fe4000001080c */
[C---:B------:R-:W-:Y:S01]  /*52e0*/  IMAD R220, R2.reuse, 0x2, R217 ;  /* 0x0000000202dc7824 */ /* 0x040fe200078e02d9 */
[----:B------:R-:W-:Y:S01]  /*52f0*/  LEA R218, R3, R217, 0x1 ;  /* 0x000000d903da7211 */ /* 0x000fe200078e08ff */
[----:B------:R1:W-:Y:S01]  /*5300*/  MUFU.EX2 R15, R0 ;  /* 0x00000000000f7308 */ /* 0x0003e20000000800 */
[----:B------:R-:W2:Y:S02]  /*5310*/  LDSM.16.MT88.4 R4, [R217+0x100] ;  /* 0x00010000d904783b */ /* 0x000ea40000004200 */
[----:B------:R-:W-:Y:S01]  /*5320*/  LEA R219, R2, R218, 0x1 ;  /* 0x000000da02db7211 */ /* 0x000fe200078e08ff */
[----:B------:R-:W-:Y:S01]  /*5330*/  IMAD.MOV.U32 R2, RZ, RZ, R88 ;  /* 0x000000ffff027224 */ /* 0x000fe200078e0058 */
[----:B------:R-:W-:Y:S04]  /*5340*/  LDSM.16.MT88.4 R44, [R217+0x900] ;  /* 0x00090000d92c783b */ /* 0x000fe80000004200 */
[----:B------:R-:W-:Y:S04]  /*5350*/  LDSM.16.MT88.4 R36, [R218+0x900] ;  /* 0x00090000da24783b */ /* 0x000fe80000004200 */
[----:B------:R-:W3:Y:S01]  /*5360*/  LDSM.16.MT88.4 R28, [R220+0x100] ;  /* 0x00010000dc1c783b */ /* 0x000ee20000004200 */
[----:B-1----:R-:W-:-:S03]  /*5370*/  FFMA.FTZ R0, R17, c[0x0][0x2d0], -R12 ;  /* 0x0000b40011007a23 */ /* 0x002fc6000001080c */
[----:B------:R-:W1:Y:S01]  /*5380*/  LDSM.16.MT88.4 R72, [R217+0x3100] ;  /* 0x00310000d948783b */ /* 0x000e620000004200 */
[----:B------:R4:W4:Y:S03]  /*5390*/  MUFU.EX2 R14, R0 ;  /* 0x00000000000e7308 */ /* 0x0009260000000800 */
[----:B------:R-:W-:Y:S04]  /*53a0*/  LDSM.16.MT88.4 R84, [R220+0x3100] ;  /* 0x00310000dc54783b */ /* 0x000fe80000004200 */
[----:B------:R-:W-:Y:S04]  /*53b0*/  LDSM.16.MT88.4 R80, [R218+0x3100] ;  /* 0x00310000da50783b */ /* 0x000fe80000004200 */
[----:B------:R-:W-:Y:S04]  /*53c0*/  LDSM.16.MT88.4 R64, [R219+0x900] ;  /* 0x00090000db40783b */ /* 0x000fe80000004200 */
[----:B------:R-:W-:Y:S01]  /*53d0*/  LDSM.16.MT88.4 R68, [R220+0x3900] ;  /* 0x00390000dc44783b */ /* 0x000fe20000004200 */
[----:B----4-:R-:W-:Y:S01]  /*53e0*/  FFMA.FTZ R0, R18, c[0x0][0x2d0], -R12 ;  /* 0x0000b40012007a23 */ /* 0x010fe2000001080c */
[----:B------:R-:W-:-:S02]  /*53f0*/  F2FP.PACK_AB R9, R14, R15 ;  /* 0x0000000f0e09723e */ /* 0x000fc400000000ff */
[----:B------:R-:W4:Y:S01]  /*5400*/  LDSM.16.MT88.4 R16, [R218+0x100] ;  /* 0x00010000da10783b */ /* 0x000f220000004200 */
[----:B------:R2:W-:Y:S03]  /*5410*/  MUFU.EX2 R3, R0 ;  /* 0x0000000000037308 */ /* 0x0005e60000000800 */
[----:B------:R-:W-:Y:S04]  /*5420*/  LDSM.16.MT88.4 R60, [R217+0x3900] ;  /* 0x00390000d93c783b */ /* 0x000fe80000004200 */
[----:B------:R-:W-:Y:S04]  /*5430*/  LDSM.16.MT88.4 R76, [R219+0x3100] ;  /* 0x00310000db4c783b */ /* 0x000fe80000004200 */
[----:B------:R-:W-:Y:S04]  /*5440*/  LDSM.16.MT88.4 R56, [R218+0x3900] ;  /* 0x00390000da38783b */ /* 0x000fe80000004200 */
[----:B------:R-:W-:Y:S01]  /*5450*/  LDSM.16.MT88.4 R88, [R220+0x900] ;  /* 0x00090000dc58783b */ /* 0x000fe20000004200 */
[----:B--2---:R-:W-:-:S03]  /*5460*/  FFMA.FTZ R0, R22, c[0x0][0x2d0], -R12 ;  /* 0x0000b40016007a23 */ /* 0x004fc6000001080c */
[----:B------:R-:W-:Y:S01]  /*5470*/  LDSM.16.MT88.4 R96, [R218+0x6100] ;  /* 0x00610000da60783b */ /* 0x000fe20000004200 */
[----:B------:R2:W1:Y:S03]  /*5480*/  MUFU.EX2 R100, R0 ;  /* 0x0000000000647308 */ /* 0x0004660000000800 */
[----:B------:R-:W-:Y:S01]  /*5490*/  LDSM.16.MT88.4 R92, [R219+0x3900] ;  /* 0x00390000db5c783b */ /* 0x000fe20000004200 */
[----:B--2---:R-:W-:Y:S01]  /*54a0*/  FFMA.FTZ R0, R21, c[0x0][0x2d0], -R12 ;  /* 0x0000b40015007a23 */ /* 0x004fe2000001080c */
[----:B-1----:R-:W-:-:S03]  /*54b0*/  F2FP.PACK_AB R11, R100, R3 ;  /* 0x00000003640b723e */ /* 0x002fc600000000ff */
[----:B------:R1:W-:Y:S04]  /*54c0*/  MUFU.EX2 R111, R0 ;  /* 0x00000000006f7308 */ /* 0x0003e80000000800 */
[C---:B------:R-:W-:Y:S07]  /*54d0*/  HMMA.16816.F32 R40, R8.reuse, R4, RZ ;  /* 0x000000040828723c */ /* 0x040fee00000018ff */
[----:B------:R-:W-:Y:S01]  /*54e0*/  F2FP.PACK_AB R4, R211, R216 ;  /* 0x000000d8d304723e */ /* 0x000fe200000000ff */
[----:B------:R-:W-:Y:S01]  /*54f0*/  HMMA.16816.F32 R32, R8, R6, RZ ;  /* 0x000000060820723c */ /* 0x000fe200000018ff */
[----:B-1----:R-:W-:-:S06]  /*5500*/  FFMA.FTZ R0, R20, c[0x0][0x2d0], -R12 ;  /* 0x0000b40014007a23 */ /* 0x002fcc000001080c */
[----:B------:R-:W-:Y:S01]  /*5510*/  F2FP.PACK_AB R6, R213, R101 ;  /* 0x00000065d506723e */ /* 0x000fe200000000ff */
[----:B------:R1:W2:Y:S01]  /*5520*/  MUFU.EX2 R105, R0 ;  /* 0x0000000000697308 */ /* 0x0002a20000000800 */
[C---:B---3--:R-:W-:Y:S08]  /*5530*/  HMMA.16816.F32 R52, R8.reuse, R28, RZ ;  /* 0x0000001c0834723c */ /* 0x048ff000000018ff */
[C---:B------:R-:W-:Y:S01]  /*5540*/  HMMA.16816.F32 R48, R8.reuse, R30, RZ ;  /* 0x0000001e0830723c */ /* 0x040fe200000018ff */
[--C-:B-1----:R-:W-:Y:S01]  /*5550*/  FFMA.FTZ R0, R23, c[0x0][0x2d0], -R12.reuse ;  /* 0x0000b40017007a23 */ /* 0x102fe2000001080c */
[----:B--2---:R-:W-:Y:S01]  /*5560*/  F2FP.PACK_AB R5, R105, R111 ;  /* 0x0000006f6905723e */ /* 0x004fe200000000ff */
[----:B------:R-:W1:Y:S05]  /*5570*/  LDSM.16.MT88.4 R20, [R219+0x100] ;  /* 0x00010000db14783b */ /* 0x000e6a0000004200 */
[----:B------:R-:W-:Y:S01]  /*5580*/  HMMA.16816.F32 R28, R8, R74, RZ ;  /* 0x0000004a081c723c */ /* 0x000fe200000018ff */
[----:B------:R2:W-:Y:S02]  /*5590*/  MUFU.EX2 R102, R0 ;  /* 0x0000000000667308 */ /* 0x0005e40000000800 */
[----:B--2---:R-:W-:-:S06]  /*55a0*/  FFMA.FTZ R0, R24, c[0x0][0x2d0], -R12 ;  /* 0x0000b40018007a23 */ /* 0x004fcc000001080c */
[----:B------:R2:W3:Y:S02]  /*55b0*/  MUFU.EX2 R110, R0 ;  /* 0x00000000006e7308 */ /* 0x0004e40000000800 */
[----:B--2---:R-:W-:Y:S01]  /*55c0*/  IMAD.MOV.U32 R0, RZ, RZ, R25 ;  /* 0x000000ffff007224 */ /* 0x004fe200078e0019 */
[----:B---3--:R-:W-:Y:S01]  /*55d0*/  F2FP.PACK_AB R7, R110, R102 ;  /* 0x000000666e07723e */ /* 0x008fe200000000ff */
[C---:B----4-:R-:W-:Y:S08]  /*55e0*/  HMMA.16816.F32 R24, R8.reuse, R16, RZ ;  /* 0x000000100818723c */ /* 0x050ff000000018ff */
[----:B------:R-:W-:Y:S08]  /*55f0*/  HMMA.16816.F32 R16, R8, R18, RZ ;  /* 0x000000120810723c */ /* 0x000ff000000018ff */
[----:B------:R-:W-:Y:S08]  /*5600*/  HMMA.16816.F32 R192, R4, R44, R40 ;  /* 0x0000002c04c0723c */ /* 0x000ff00000001828 */
[----:B-1----:R-:W-:Y:S08]  /*5610*/  HMMA.16816.F32 R40, R8, R20, RZ ;  /* 0x000000140828723c */ /* 0x002ff000000018ff */
[C---:B------:R-:W-:Y:S08]  /*5620*/  HMMA.16816.F32 R188, R4.reuse, R46, R32 ;  /* 0x0000002e04bc723c */ /* 0x040ff00000001820 */
[C---:B------:R-:W-:Y:S08]  /*5630*/  HMMA.16816.F32 R184, R4.reuse, R36, R24 ;  /* 0x0000002404b8723c */ /* 0x040ff00000001818 */
[----:B------:R-:W-:Y:S08]  /*5640*/  HMMA.16816.F32 R180, R4, R38, R16 ;  /* 0x0000002604b4723c */ /* 0x000ff00000001810 */
[C---:B------:R-:W-:Y:S08]  /*5650*/  HMMA.16816.F32 R36, R8.reuse, R22, RZ ;  /* 0x000000160824723c */ /* 0x040ff000000018ff */
[C---:B------:R-:W-:Y:S01]  /*5660*/  HMMA.16816.F32 R32, R8.reuse, R72, RZ ;  /* 0x000000480820723c */ /* 0x040fe200000018ff */
[----:B------:R-:W1:Y:S07]  /*5670*/  LDSM.16.MT88.4 R72, [R217+0x6100] ;  /* 0x00610000d948783b */ /* 0x000e6e0000004200 */
[C---:B------:R-:W-:Y:S08]  /*5680*/  HMMA.16816.F32 R44, R8.reuse, R86, RZ ;  /* 0x00000056082c723c */ /* 0x040ff000000018ff */
[C---:B------:R-:W-:Y:S08]  /*5690*/  HMMA.16816.F32 R20, R8.reuse, R82, RZ ;  /* 0x000000520814723c */ /* 0x040ff000000018ff */
[C---:B------:R-:W-:Y:S01]  /*56a0*/  HMMA.16816.F32 R16, R8.reuse, R84, RZ ;  /* 0x000000540810723c */ /* 0x040fe200000018ff */
[----:B------:R-:W-:Y:S07]  /*56b0*/  LDSM.16.MT88.4 R84, [R220+0x6900] ;  /* 0x00690000dc54783b */ /* 0x000fee0000004200 */
[----:B------:R-:W-:Y:S01]  /*56c0*/  HMMA.16816.F32 R24, R8, R80, RZ ;  /* 0x000000500818723c */ /* 0x000fe200000018ff */
[----:B------:R-:W-:Y:S07]  /*56d0*/  LDSM.16.MT88.4 R80, [R219+0x6900] ;  /* 0x00690000db50783b */ /* 0x000fee0000004200 */
[C---:B------:R-:W-:Y:S01]  /*56e0*/  HMMA.16816.F32 R128, R4.reuse, R64, R40 ;  /* 0x000000400480723c */ /* 0x040fe20000001828 */
[----:B------:R-:W2:Y:S07]  /*56f0*/  LDSM.16.MT88.4 R40, [R220+0x6100] ;  /* 0x00610000dc28783b */ /* 0x000eae0000004200 */
[C---:B------:R-:W-:Y:S01]  /*5700*/  HMMA.16816.F32 R176, R4.reuse, R66, R36 ;  /* 0x0000004204b0723c */ /* 0x040fe20000001824 */
[----:B------:R-:W3:Y:S07]  /*5710*/  LDSM.16.MT88.4 R36, [R217+0x6900] ;  /* 0x00690000d924783b */ /* 0x000eee0000004200 */
[C---:B------:R-:W-:Y:S01]  /*5720*/  HMMA.16816.F32 R196, R4.reuse, R70, R44 ;  /* 0x0000004604c4723c */ /* 0x040fe2000000182c */
[----:B------:R-:W4:Y:S07]  /*5730*/  LDSM.16.MT88.4 R44, [R219+0x6100] ;  /* 0x00610000db2c783b */ /* 0x000f2e0000004200 */
[----:B------:R-:W-:Y:S08]  /*5740*/  HMMA.16816.F32 R168, R4, R60, R32 ;  /* 0x0000003c04a8723c */ /* 0x000ff00000001820 */
[----:B------:R-:W-:Y:S08]  /*5750*/  HMMA.16816.F32 R32, R8, R76, RZ ;  /* 0x0000004c0820723c */ /* 0x000ff000000018ff */
[----:B------:R-:W-:Y:S08]  /*5760*/  HMMA.16816.F32 R164, R4, R62, R28 ;  /* 0x0000003e04a4723c */ /* 0x000ff0000000181c */
[----:B------:R-:W-:Y:S01]  /*5770*/  HMMA.16816.F32 R28, R8, R78, RZ ;  /* 0x0000004e081c723c */ /* 0x000fe200000018ff */
[----:B------:R-:W-:Y:S07]  /*5780*/  LDSM.16.MT88.4 R76, [R219+0x9100] ;  /* 0x00910000db4c783b */ /* 0x000fee0000004200 */
[C---:B------:R-:W-:Y:S08]  /*5790*/  HMMA.16816.F32 R144, R4.reuse, R58, R20 ;  /* 0x0000003a0490723c */ /* 0x040ff00000001814 */
[----:B------:R-:W-:Y:S01]  /*57a0*/  HMMA.16816.F32 R148, R4, R68, R16 ;  /* 0x000000440494723c */ /* 0x000fe20000001810 */
[----:B------:R-:W2:Y:S07]  /*57b0*/  LDSM.16.MT88.4 R68, [R218+0x6900] ;  /* 0x00690000da44783b */ /* 0x000eae0000004200 */
[----:B-1----:R-:W-:Y:S08]  /*57c0*/  HMMA.16816.F32 R20, R8, R74, RZ ;  /* 0x0000004a0814723c */ /* 0x002ff000000018ff */
[C---:B------:R-:W-:Y:S01]  /*57d0*/  HMMA.16816.F32 R132, R4.reuse, R90, R48 ;  /* 0x0000005a0484723c */ /* 0x040fe20000001830 */
[----:B------:R-:W1:Y:S07]  /*57e0*/  LDSM.16.MT88.4 R48, [R217+0x9100] ;  /* 0x00910000d930783b */ /* 0x000e6e0000004200 */
[----:B------:R-:W-:Y:S08]  /*57f0*/  HMMA.16816.F32 R140, R4, R56, R24 ;  /* 0x00000038048c723c */ /* 0x000ff00000001818 */
[C---:B------:R-:W-:Y:S01]  /*5800*/  HMMA.16816.F32 R24, R8.reuse, R72, RZ ;  /* 0x000000480818723c */ /* 0x040fe200000018ff */
[----:B------:R-:W1:Y:S07]  /*5810*/  LDSM.16.MT88.4 R72, [R220+0x9100] ;  /* 0x00910000dc48783b */ /* 0x000e6e0000004200 */
[----:B------:R-:W-:Y:S07]  /*5820*/  HMMA.16816.F32 R16, R8, R96, RZ ;  /* 0x000000600810723c */ /* 0x000fee00000018ff */
[----:B------:R-:W-:Y:S01]  /*5830*/  IMAD.MOV.U32 R97, RZ, RZ, R116 ;  /* 0x000000ffff617224 */ /* 0x000fe200078e0074 */
[----:B------:R-:W-:Y:S01]  /*5840*/  HMMA.16816.F32 R160, R4, R92, R32 ;  /* 0x0000005c04a0723c */ /* 0x000fe20000001820 */
[----:B------:R-:W-:-:S06]  /*5850*/  MOV R96, R111 ;  /* 0x0000006f00607202 */ /* 0x000fcc0000000f00 */
[----:B------:R-:W-:Y:S01]  /*5860*/  IMAD.MOV.U32 R93, RZ, RZ, R110 ;  /* 0x000000ffff5d7224 */ /* 0x000fe200078e006e */
[----:B--2---:R-:W-:Y:S01]  /*5870*/  HMMA.16816.F32 R32, R8, R40, RZ ;  /* 0x000000280820723c */ /* 0x004fe200000018ff */
[----:B------:R-:W-:-:S07]  /*5880*/  IMAD.MOV.U32 R92, RZ, RZ, R109 ;  /* 0x000000ffff5c7224 */ /* 0x000fce00078e006d */
[----:B------:R-:W-:Y:S07]  /*5890*/  HMMA.16816.F32 R156, R4, R94, R28 ;  /* 0x0000005e049c723c */ /* 0x000fee000000181c */
[----:B------:R-:W-:Y:S01]  /*58a0*/  MOV R95, R108 ;  /* 0x0000006c005f7202 */ /* 0x000fe20000000f00 */
[----:B------:R-:W-:Y:S08]  /*58b0*/  HMMA.16816.F32 R28, R8, R42, RZ ;  /* 0x0000002a081c723c */ /* 0x000ff000000018ff */
[C---:B---3--:R-:W-:Y:S08]  /*58c0*/  HMMA.16816.F32 R120, R4.reuse, R38, R20 ;  /* 0x000000260478723c */ /* 0x048ff00000001814 */
[----:B------:R-:W-:Y:S01]  /*58d0*/  HMMA.16816.F32 R136, R4, R88, R52 ;  /* 0x000000580488723c */ /* 0x000fe20000001834 */
[----:B------:R-:W2:Y:S04]  /*58e0*/  LDSM.16.MT88.4 R52, [R218+0x9100] ;  /* 0x00910000da34783b */ /* 0x000ea80000004200 */
[----:B------:R-:W3:Y:S03]  /*58f0*/  LDSM.16.MT88.4 R88, [R217+0x9900] ;  /* 0x00990000d958783b */ /* 0x000ee60000004200 */
[----:B----4-:R-:W-:Y:S08]  /*5900*/  HMMA.16816.F32 R20, R8, R46, RZ ;  /* 0x0000002e0814723c */ /* 0x010ff000000018ff */
[C---:B------:R-:W-:Y:S08]  /*5910*/  HMMA.16816.F32 R152, R4.reuse, R36, R24 ;  /* 0x000000240498723c */ /* 0x040ff00000001818 */
[----:B------:R-:W-:Y:S07]  /*5920*/  HMMA.16816.F32 R116, R4, R68, R16 ;  /* 0x000000440474723c */ /* 0x000fee0000001810 */
[----:B------:R-:W-:Y:S01]  /*5930*/  IMAD.MOV.U32 R68, RZ, RZ, R107 ;  /* 0x000000ffff447224 */ /* 0x000fe200078e006b */
[----:B------:R-:W-:Y:S01]  /*5940*/  HMMA.16816.F32 R24, R8, R44, RZ ;  /* 0x0000002c0818723c */ /* 0x000fe200000018ff */
[----:B------:R-:W-:-:S07]  /*5950*/  IMAD.MOV.U32 R69, RZ, RZ, R97 ;  /* 0x000000ffff457224 */ /* 0x000fce00078e0061 */
[C---:B-1----:R-:W-:Y:S08]  /*5960*/  HMMA.16816.F32 R16, R8.reuse, R48, RZ ;  /* 0x000000300810723c */ /* 0x042ff000000018ff */
[C---:B------:R-:W-:Y:S08]  /*5970*/  HMMA.16816.F32 R60, R8.reuse, R50, RZ ;  /* 0x00000032083c723c */ /* 0x040ff000000018ff */
[C---:B------:R-:W-:Y:S07]  /*5980*/  HMMA.16816.F32 R48, R8.reuse, R72, RZ ;  /* 0x000000480830723c */ /* 0x040fee00000018ff */
[----:B------:R-:W-:Y:S01]  /*5990*/  IMAD.MOV.U32 R72, RZ, RZ, R106 ;  /* 0x000000ffff487224 */ /* 0x000fe200078e006a */
[----:B------:R-:W-:Y:S01]  /*59a0*/  HMMA.16816.F32 R44, R8, R74, RZ ;  /* 0x0000004a082c723c */ /* 0x000fe200000018ff */
[----:B------:R-:W-:-:S06]  /*59b0*/  MOV R73, R105 ;  /* 0x0000006900497202 */ /* 0x000fcc0000000f00 */
[----:B------:R-:W-:Y:S01]  /*59c0*/  IMAD.MOV.U32 R74, RZ, RZ, R104 ;  /* 0x000000ffff4a7224 */ /* 0x000fe200078e0068 */
[----:B--2---:R-:W-:Y:S01]  /*59d0*/  HMMA.16816.F32 R56, R8, R52, RZ ;  /* 0x000000340838723c */ /* 0x004fe200000018ff */
[----:B------:R-:W-:-:S07]  /*59e0*/  IMAD.MOV.U32 R75, RZ, RZ, R103 ;  /* 0x000000ffff4b7224 */ /* 0x000fce00078e0067 */
[----:B------:R-:W-:Y:S07]  /*59f0*/  HMMA.16816.F32 R104, R4, R84, R32 ;  /* 0x000000540468723c */ /* 0x000fee0000001820 */
[----:B------:R-:W-:Y:S01]  /*5a00*/  MOV R34, R102 ;  /* 0x0000006600227202 */ /* 0x000fe20000000f00 */
[----:B------:R-:W-:Y:S01]  /*5a10*/  IMAD.MOV.U32 R33, RZ, RZ, R101 ;  /* 0x000000ffff217224 */ /* 0x000fe200078e0065 */
[----:B------:R-:W-:Y:S01]  /*5a20*/  HMMA.16816.F32 R52, R8, R54, RZ ;  /* 0x000000360834723c */ /* 0x000fe200000018ff */
[----:B------:R-:W-:-:S02]  /*5a30*/  IMAD.MOV.U32 R32, RZ, RZ, R100 ;  /* 0x000000ffff207224 */ /* 0x000fc400078e0064 */
[----:B------:R-:W-:-:S05]  /*5a40*/  IMAD.MOV.U32 R35, RZ, RZ, R69 ;  /* 0x000000ffff237224 */ /* 0x000fca00078e0045 */
[C---:B------:R-:W-:Y:S07]  /*5a50*/  HMMA.16816.F32 R100, R4.reuse, R86, R28 ;  /* 0x000000560464723c */ /* 0x040fee000000181c */
[----:B------:R-:W-:Y:S01]  /*5a60*/  MOV R31, R95 ;  /* 0x0000005f001f7202 */ /* 0x000fe20000000f00 */
[----:B------:R-:W-:Y:S01]  /*5a70*/  IMAD.MOV.U32 R30, RZ, RZ, R92 ;  /* 0x000000ffff1e7224 */ /* 0x000fe200078e005c */
[----:B---3--:R-:W-:Y:S01]  /*5a80*/  HMMA.16816.F32 R84, R4, R88, R16 ;  /* 0x000000580454723c */ /* 0x008fe20000001810 */
[----:B------:R-:W-:Y:S01]  /*5a90*/  IMAD.MOV.U32 R29, RZ, RZ, R93 ;  /* 0x000000ffff1d7224 */ /* 0x000fe200078e005d */
[----:B------:R-:W-:Y:S01]  /*5aa0*/  LDSM.16.MT88.4 R16, [R220+0x9900] ;  /* 0x00990000dc10783b */ /* 0x000fe20000004200 */
[----:B------:R-:W-:-:S05]  /*5ab0*/  MOV R28, R96 ;  /* 0x00000060001c7202 */ /* 0x000fca0000000f00 */
[----:B------:R-:W-:Y:S01]  /*5ac0*/  HMMA.16816.F32 R92, R4, R82, R20 ;  /* 0x00000052045c723c */ /* 0x000fe20000001814 */
[----:B------:R-:W1:Y:S07]  /*5ad0*/  LDSM.16.MT88.4 R20, [R218+0x9900] ;  /* 0x00990000da14783b */ /* 0x000e6e0000004200 */
[C---:B------:R-:W-:Y:S08]  /*5ae0*/  HMMA.16816.F32 R64, R8.reuse, R98, RZ ;  /* 0x000000620840723c */ /* 0x040ff000000018ff */
[C---:B------:R-:W-:Y:S08]  /*5af0*/  HMMA.16816.F32 R40, R8.reuse, R76, RZ ;  /* 0x0000004c0828723c */ /* 0x040ff000000018ff */
[----:B------:R-:W-:Y:S01]  /*5b00*/  HMMA.16816.F32 R36, R8, R78, RZ ;  /* 0x0000004e0824723c */ /* 0x000fe200000018ff */
[----:B------:R-:W2:Y:S07]  /*5b10*/  LDSM.16.MT88.4 R8, [R219+0x9900] ;  /* 0x00990000db08783b */ /* 0x000eae0000004200 */
[C---:B------:R-:W-:Y:S07]  /*5b20*/  HMMA.16816.F32 R88, R4.reuse, R90, R60 ;  /* 0x0000005a0458723c */ /* 0x040fee000000183c */
[----:B------:R-:W-:Y:S01]  /*5b30*/  IMAD.MOV.U32 R62, RZ, RZ, R0 ;  /* 0x000000ffff3e7224 */ /* 0x000fe200078e0000 */
[----:B------:R-:W-:Y:S01]  /*5b40*/  HMMA.16816.F32 R96, R4, R80, R24 ;  /* 0x000000500460723c */ /* 0x000fe20000001818 */
[----:B------:R-:W-:Y:S01]  /*5b50*/  FFMA.FTZ R0, R127, c[0x0][0x2d0], -R13 ;  /* 0x0000b4007f007a23 */ /* 0x000fe2000001080d */
[----:B------:R-:W-:Y:S01]  /*5b60*/  MOV R61, R222 ;  /* 0x000000de003d7202 */ /* 0x000fe20000000f00 */
[----:B------:R-:W-:Y:S01]  /*5b70*/  IMAD.MOV.U32 R63, RZ, RZ, R2 ;  /* 0x000000ffff3f7224 */ /* 0x000fe200078e0002 */
[----:B------:R-:W-:Y:S01]  /*5b80*/  LDSM.16.MT88.4 R24, [R219+0x1100] ;  /* 0x00110000db18783b */ /* 0x000fe20000004200 */
[----:B------:R-:W-:-:S02]  /*5b90*/  FFMA.FTZ R2, R113, c[0x0][0x2d0], -R12 ;  /* 0x0000b40071027a23 */ /* 0x000fc4000001080c */
[----:B------:R-:W-:Y:S01]  /*5ba0*/  IMAD.MOV.U32 R127, RZ, RZ, R30 ;  /* 0x000000ffff7f7224 */ /* 0x000fe200078e001e */
[----:B-1----:R-:W-:Y:S01]  /*5bb0*/  HMMA.16816.F32 R80, R4, R20, R56 ;  /* 0x000000140450723c */ /* 0x002fe20000001838 */
[----:B------:R1:W3:Y:S01]  /*5bc0*/  MUFU.EX2 R20, R0 ;  /* 0x0000000000147308 */ /* 0x0002e20000000800 */
[----:B------:R-:W-:-:S05]  /*5bd0*/  IMAD.MOV.U32 R30, RZ, RZ, R33 ;  /* 0x000000ffff1e7224 */ /* 0x000fca00078e0021 */
[----:B------:R-:W-:Y:S01]  /*5be0*/  IMAD.MOV.U32 R59, RZ, RZ, R74 ;  /* 0x000000ffff3b7224 */ /* 0x000fe200078e004a */
[C---:B------:R-:W-:Y:S01]  /*5bf0*/  HMMA.16816.F32 R76, R4.reuse, R22, R52 ;  /* 0x00000016044c723c */ /* 0x040fe20000001834 */
[----:B------:R-:W-:Y:S01]  /*5c00*/  MOV R58, R75 ;  /* 0x0000004b003a7202 */ /* 0x000fe20000000f00 */
[----:B------:R-:W-:Y:S02]  /*5c10*/  IMAD.MOV.U32 R57, RZ, RZ, R72 ;  /* 0x000000ffff397224 */ /* 0x000fe400078e0048 */
[----:B------:R-:W-:Y:S02]  /*5c20*/  IMAD.MOV.U32 R56, RZ, RZ, R73 ;  /* 0x000000ffff387224 */ /* 0x000fe400078e0049 */
[----:B------:R-:W-:Y:S01]  /*5c30*/  IMAD.MOV.U32 R113, RZ, RZ, R59 ;  /* 0x000000ffff717224 */ /* 0x000fe200078e003b */
[----:B------:R-:W-:Y:S01]  /*5c40*/  MOV R54, R68 ;  /* 0x0000004400367202 */ /* 0x000fe20000000f00 */
[----:B------:R-:W-:Y:S01]  /*5c50*/  HMMA.16816.F32 R108, R4, R70, R64 ;  /* 0x00000046046c723c */ /* 0x000fe20000001840 */
[----:B-1----:R-:W-:-:S02]  /*5c60*/  FFMA.FTZ R0, R126, c[0x0][0x2d0], -R13 ;  /* 0x0000b4007e007a23 */ /* 0x002fc4000001080d */
[----:B------:R3:W-:Y:S05]  /*5c70*/  MUFU.EX2 R126, R2 ;  /* 0x00000002007e7308 */ /* 0x0007ea0000000800 */
[C---:B------:R-:W-:Y:S03]  /*5c80*/  HMMA.16816.F32 R72, R4.reuse, R16, R48 ;  /* 0x000000100448723c */ /* 0x040fe60000001830 */
[----:B------:R1:W4:Y:S05]  /*5c90*/  MUFU.EX2 R55, R0 ;  /* 0x0000000000377308 */ /* 0x00032a0000000800 */
[----:B------:R-:W-:Y:S01]  /*5ca0*/  HMMA.16816.F32 R64, R4, R18, R44 ;  /* 0x000000120440723c */ /* 0x000fe2000000182c */
[----:B------:R-:W-:Y:S01]  /*5cb0*/  LDSM.16.MT88.4 R16, [R218+0x1100] ;  /* 0x00110000da10783b */ /* 0x000fe20000004200 */
[----:B---3--:R-:W-:-:S03]  /*5cc0*/  IMAD.MOV.U32 R2, RZ, RZ, R20 ;  /* 0x000000ffff027224 */ /* 0x008fc600078e0014 */
[----:B------:R-:W3:Y:S03]  /*5cd0*/  LDSM.16.MT88.4 R20, [R217+0x1100] ;  /* 0x00110000d914783b */ /* 0x000ee60000004200 */
[----:B--2---:R-:W-:Y:S01]  /*5ce0*/  HMMA.16816.F32 R48, R4, R8, R40 ;  /* 0x000000080430723c */ /* 0x004fe20000001828 */
[----:B-1----:R-:W-:-:S04]  /*5cf0*/  FFMA.FTZ R0, R125, c[0x0][0x2d0], -R13 ;  /* 0x0000b4007d007a23 */ /* 0x002fc8000001080d */
[----:B------:R1:W-:Y:S03]  /*5d00*/  MUFU.EX2 R125, R0 ;  /* 0x00000000007d7308 */ /* 0x0003e60000000800 */
[----:B------:R-:W-:Y:S01]  /*5d10*/  HMMA.16816.F32 R36, R4, R10, R36 ;  /* 0x0000000a0424723c */ /* 0x000fe20000001824 */
[----:B------:R-:W2:Y:S06]  /*5d20*/  LDSM.16.MT88.4 R8, [R220+0x1100] ;  /* 0x00110000dc08783b */ /* 0x000eac0000004200 */
[----:B----4-:R-:W-:Y:S01]  /*5d30*/  F2FP.PACK_AB R4, R55, R2 ;  /* 0x000000023704723e */ /* 0x010fe200000000ff */
[----:B-1----:R-:W-:-:S04]  /*5d40*/  FFMA.FTZ R0, R124, c[0x0][0x2d0], -R13 ;  /* 0x0000b4007c007a23 */ /* 0x002fc8000001080d */
[----:B------:R1:W4:Y:S02]  /*5d50*/  MUFU.EX2 R222, R0 ;  /* 0x0000000000de7308 */ /* 0x0003240000000800 */
[----:B-1----:R-:W-:Y:S01]  /*5d60*/  FFMA.FTZ R0, R115, c[0x0][0x2d0], -R12 ;  /* 0x0000b40073007a23 */ /* 0x002fe2000001080c */
[----:B----4-:R-:W-:Y:S02]  /*5d70*/  F2FP.PACK_AB R6, R222, R125 ;  /* 0x0000007dde06723e */ /* 0x010fe400000000ff */
[----:B------:R-:W-:-:S03]  /*5d80*/  MOV R115, R29 ;  /* 0x0000001d00737202 */ /* 0x000fc60000000f00 */
[----:B------:R1:W4:Y:S01]  /*5d90*/  MUFU.EX2 R52, R0 ;  /* 0x0000000000347308 */ /* 0x0003220000000800 */
[----:B------:R-:W-:Y:S01]  /*5da0*/  MOV R29, R32 ;  /* 0x00000020001d7202 */ /* 0x000fe20000000f00 */
[----:B-1----:R-:W-:Y:S02]  /*5db0*/  FFMA.FTZ R0, R114, c[0x0][0x2d0], -R12 ;  /* 0x0000b40072007a23 */ /* 0x002fe4000001080c */
[----:B------:R-:W-:-:S04]  /*5dc0*/  IMAD.MOV.U32 R114, RZ, RZ, R28 ;  /* 0x000000ffff727224 */ /* 0x000fc800078e001c */
[----:B------:R1:W-:Y:S01]  /*5dd0*/  MUFU.EX2 R124, R0 ;  /* 0x00000000007c7308 */ /* 0x0003e20000000800 */
[----:B------:R-:W-:Y:S02]  /*5de0*/  IMAD.MOV.U32 R28, RZ, RZ, R31 ;  /* 0x000000ffff1c7224 */ /* 0x000fe400078e001f */
[----:B------:R-:W-:Y:S02]  /*5df0*/  IMAD.MOV.U32 R31, RZ, RZ, R34 ;  /* 0x000000ffff1f7224 */ /* 0x000fe400078e0022 */
[----:B-1----:R-:W-:Y:S01]  /*5e00*/  FFMA.FTZ R0, R112, c[0x0][0x2d0], -R12 ;  /* 0x0000b40070007a23 */ /* 0x002fe2000001080c */
[----:B------:R-:W-:-:S03]  /*5e10*/  MOV R112, R58 ;  /* 0x0000003a00707202 */ /* 0x000fc60000000f00 */
[----:B------:R4:W1:Y:S02]  /*5e20*/  MUFU.EX2 R40, R0 ;  /* 0x0000000000287308 */ /* 0x0008640000000800 */
[----:B----4-:R-:W-:Y:S02]  /*5e30*/  MOV R0, R52 ;  /* 0x0000003400007202 */ /* 0x010fe40000000f00 */
[----:B-1----:R-:W-:Y:S02]  /*5e40*/  F2FP.PACK_AB R7, R40, R126 ;  /* 0x0000007e2807723e */ /* 0x002fe400000000ff */
[----:B------:R-:W-:-:S07]  /*5e50*/  F2FP.PACK_AB R5, R124, R0 ;  /* 0x000000007c05723e */ /* 0x000fce00000000ff */
[C---:B---3--:R-:W-:Y:S07]  /*5e60*/  HMMA.16816.F32 R68, R4.reuse, R20, R192 ;  /* 0x000000140444723c */ /* 0x048fee00000018c0 */
[----:B------:R-:W-:Y:S01]  /*5e70*/  IMAD.MOV.U32 R192, RZ, RZ, R61 ;  /* 0x000000ffffc07224 */ /* 0x000fe200078e003d */
[----:B------:R-:W-:Y:S01]  /*5e80*/  MOV R194, R40 ;  /* 0x0000002800c27202 */ /* 0x000fe20000000f00 */
[----:B------:R-:W-:Y:S01]  /*5e90*/  IMAD.MOV.U32 R193, RZ, RZ, R62 ;  /* 0x000000ffffc17224 */ /* 0x000fe200078e003e */
[----:B--2---:R-:W-:Y:S01]  /*5ea0*/  HMMA.16816.F32 R44, R4, R8, R136 ;  /* 0x00000008042c723c */ /* 0x004fe20000001888 */
[----:B------:R-:W-:-:S07]  /*5eb0*/  IMAD.MOV.U32 R195, RZ, RZ, R63 ;  /* 0x000000ffffc37224 */ /* 0x000fce00078e003f */
[C---:B------:R-:W-:Y:S01]  /*5ec0*/  HMMA.16816.F32 R60, R4.reuse, R22, R188 ;  /* 0x00000016043c723c */ /* 0x040fe200000018bc */
[----:B------:R-:W1:Y:S06]  /*5ed0*/  LDSM.16.MT88.4 R20, [R220+0x4100] ;  /* 0x00410000dc14783b */ /* 0x000e6c0000004200 */
[----:B------:R-:W-:Y:S01]  /*5ee0*/  IMAD.MOV.U32 R188, RZ, RZ, R54 ;  /* 0x000000ffffbc7224 */ /* 0x000fe200078e0036 */
[----:B------:R-:W-:Y:S01]  /*5ef0*/  MOV R191, R55 ;  /* 0x0000003700bf7202 */ /* 0x000fe20000000f00 */
[----:B------:R-:W-:Y:S01]  /*5f00*/  IMAD.MOV.U32 R189, RZ, RZ, R56 ;  /* 0x000000ffffbd7224 */ /* 0x000fe200078e0038 */
[----:B------:R-:W-:Y:S01]  /*5f10*/  HMMA.16816.F32 R52, R4, R18, R180 ;  /* 0x000000120434723c */ /* 0x000fe200000018b4 */
[----:B------:R-:W-:-:S07]  /*5f20*/  IMAD.MOV.U32 R190, RZ, RZ, R57 ;  /* 0x000000ffffbe7224 */ /* 0x000fce00078e0039 */
[C---:B------:R-:W-:Y:S01]  /*5f30*/  HMMA.16816.F32 R56, R4.reuse, R16, R184 ;  /* 0x000000100438723c */ /* 0x040fe200000018b8 */
[----:B------:R-:W2:Y:S06]  /*5f40*/  LDSM.16.MT88.4 R16, [R217+0x4100] ;  /* 0x00410000d910783b */ /* 0x000eac0000004200 */
[----:B------:R-:W-:Y:S01]  /*5f50*/  MOV R187, R35 ;  /* 0x0000002300bb7202 */ /* 0x000fe20000000f00 */
[C---:B------:R-:W-:Y:S01]  /*5f60*/  HMMA.16816.F32 R40, R4.reuse, R10, R132 ;  /* 0x0000000a0428723c */ /* 0x040fe20000001884 */
[----:B------:R-:W3:Y:S07]  /*5f70*/  LDSM.16.MT88.4 R8, [R218+0x4100] ;  /* 0x00410000da08783b */ /* 0x000eee0000004200 */
[C---:B------:R-:W-:Y:S08]  /*5f80*/  HMMA.16816.F32 R32, R4.reuse, R24, R128 ;  /* 0x000000180420723c */ /* 0x040ff00000001880 */
[C---:B-1----:R-:W-:Y:S07]  /*5f90*/  HMMA.16816.F32 R148, R4.reuse, R20, R148 ;  /* 0x000000140494723c */ /* 0x042fee0000001894 */
[----:B------:R-:W-:Y:S01]  /*5fa0*/  IMAD.MOV.U32 R20, RZ, RZ, R30 ;  /* 0x000000ffff147224 */ /* 0x000fe200078e001e */
[C---:B------:R-:W-:Y:S01]  /*5fb0*/  HMMA.16816.F32 R128, R4.reuse, R26, R176 ;  /* 0x0000001a0480723c */ /* 0x040fe200000018b0 */
[----:B------:R-:W-:Y:S01]  /*5fc0*/  MOV R21, R189 ;  /* 0x000000bd00157202 */ /* 0x000fe20000000f00 */
[----:B------:R-:W-:Y:S05]  /*5fd0*/  LDSM.16.MT88.4 R24, [R217+0xa100] ;  /* 0x00a10000d918783b */ /* 0x000fea0000004200 */
[----:B------:R-:W-:Y:S01]  /*5fe0*/  IMAD.MOV.U32 R179, RZ, RZ, R187 ;  /* 0x000000ffffb37224 */ /* 0x000fe200078e00bb */
[----:B------:R-:W-:Y:S01]  /*5ff0*/  HMMA.16816.F32 R196, R4, R22, R196 ;  /* 0x0000001604c4723c */ /* 0x000fe200000018c4 */
[----:B------:R-:W-:-:S06]  /*6000*/  IMAD.MOV.U32 R178, RZ, RZ, R188 ;  /* 0x000000ffffb27224 */ /* 0x000fcc00078e00bc */
[----:B------:R-:W-:Y:S01]  /*6010*/  IMAD.MOV.U32 R23, RZ, RZ, R191 ;  /* 0x000000ffff177224 */ /* 0x000fe200078e00bf */
[C---:B--2---:R-:W-:Y:S08]  /*6020*/  HMMA.16816.F32 R132, R4.reuse, R16, R168 ;  /* 0x000000100484723c */ /* 0x044ff000000018a8 */
[C---:B------:R-:W-:Y:S01]  /*6030*/  HMMA.16816.F32 R136, R4.reuse, R18, R164 ;  /* 0x000000120488723c */ /* 0x040fe200000018a4 */
[----:B------:R-:W1:Y:S06]  /*6040*/  LDSM.16.MT88.4 R16, [R219+0x4100] ;  /* 0x00410000db10783b */ /* 0x000e6c0000004200 */
[----:B------:R-:W-:Y:S01]  /*6050*/  IMAD.MOV.U32 R165, RZ, RZ, R127 ;  /* 0x000000ffffa57224 */ /* 0x000fe200078e007f */
[----:B------:R-:W-:Y:S01]  /*6060*/  MOV R166, R28 ;  /* 0x0000001c00a67202 */ /* 0x000fe20000000f00 */
[----:B------:R-:W-:Y:S01]  /*6070*/  IMAD.MOV.U32 R167, RZ, RZ, R29 ;  /* 0x000000ffffa77224 */ /* 0x000fe200078e001d */
[----:B------:R-:W-:Y:S01]  /*6080*/  MOV R127, R31 ;  /* 0x0000001f007f7202 */ /* 0x000fe20000000f00 */
[----:B------:R-:W-:Y:S01]  /*6090*/  IMAD.MOV.U32 R164, RZ, RZ, R190 ;  /* 0x000000ffffa47224 */ /* 0x000fe200078e00be */
[----:B------:R-:W2:Y:S01]  /*60a0*/  LDSM.16.MT88.4 R28, [R218+0x7100] ;  /* 0x00710000da1c783b */ /* 0x000ea20000004200 */
[C---:B---3--:R-:W-:Y:S08]  /*60b0*/  HMMA.16816.F32 R140, R4.reuse, R8, R140 ;  /* 0x00000008048c723c */ /* 0x048ff0000000188c */
[C---:B------:R-:W-:Y:S01]  /*60c0*/  HMMA.16816.F32 R144, R4.reuse, R10, R144 ;  /* 0x0000000a0490723c */ /* 0x040fe20000001890 */
[----:B------:R-:W3:Y:S07]  /*60d0*/  LDSM.16.MT88.4 R8, [R217+0x7100] ;  /* 0x00710000d908783b */ /* 0x000eee0000004200 */
[C---:B-1----:R-:W-:Y:S08]  /*60e0*/  HMMA.16816.F32 R188, R4.reuse, R16, R160 ;  /* 0x0000001004bc723c */ /* 0x042ff000000018a0 */
[C---:B------:R-:W-:Y:S01]  /*60f0*/  HMMA.16816.F32 R184, R4.reuse, R18, R156 ;  /* 0x0000001204b8723c */ /* 0x040fe2000000189c */
[----:B------:R-:W1:Y:S07]  /*6100*/  LDSM.16.MT88.4 R16, [R220+0x7100] ;  /* 0x00710000dc10783b */ /* 0x000e6e0000004200 */
[C---:B--2---:R-:W-:Y:S07]  /*6110*/  HMMA.16816.F32 R160, R4.reuse, R28, R116 ;  /* 0x0000001c04a0723c */ /* 0x044fee0000001874 */
[----:B------:R-:W-:Y:S01]  /*6120*/  IMAD.MOV.U32 R29, RZ, RZ, R192 ;  /* 0x000000ffff1d7224 */ /* 0x000fe200078e00c0 */
[----:B------:R-:W-:Y:S01]  /*6130*/  MOV R28, R193 ;  /* 0x000000c1001c7202 */ /* 0x000fe20000000f00 */
[----:B------:R-:W-:Y:S01]  /*6140*/  IMAD.MOV.U32 R119, RZ, RZ, R194 ;  /* 0x000000ffff777224 */ /* 0x000fe200078e00c2 */
[----:B---3--:R-:W-:Y:S01]  /*6150*/  HMMA.16816.F32 R168, R4, R10, R120 ;  /* 0x0000000a04a8723c */ /* 0x008fe20000001878 */
[----:B------:R-:W-:-:S07]  /*6160*/  IMAD.MOV.U32 R118, RZ, RZ, R195 ;  /* 0x000000ffff767224 */ /* 0x000fce00078e00c3 */
[C---:B------:R-:W-:Y:S07]  /*6170*/  HMMA.16816.F32 R192, R4.reuse, R30, R108 ;  /* 0x0000001e04c0723c */ /* 0x040fee000000186c */
[----:B------:R-:W-:Y:S01]  /*6180*/  MOV R110, R178 ;  /* 0x000000b2006e7202 */ /* 0x000fe20000000f00 */
[----:B------:R-:W-:Y:S01]  /*6190*/  IMAD.MOV.U32 R111, RZ, RZ, R179 ;  /* 0x000000ffff6f7224 */ /* 0x000fe200078e00b3 */
[----:B------:R-:W-:Y:S01]  /*61a0*/  HMMA.16816.F32 R120, R4, R24, R84 ;  /* 0x000000180478723c */ /* 0x000fe20000001854 */
[----:B------:R-:W-:-:S02]  /*61b0*/  IMAD.MOV.U32 R109, RZ, RZ, R210 ;  /* 0x000000ffff6d7224 */ /* 0x000fc400078e00d2 */
[----:B------:R-:W-:Y:S02]  /*61c0*/  IMAD.MOV.U32 R108, RZ, RZ, R207 ;  /* 0x000000ffff6c7224 */ /* 0x000fe400078e00cf */
[----:B------:R-:W-:Y:S02]  /*61d0*/  IMAD.MOV.U32 R31, RZ, RZ, R113 ;  /* 0x000000ffff1f7224 */ /* 0x000fe400078e0071 */
[----:B------:R-:W-:Y:S01]  /*61e0*/  IMAD.MOV.U32 R25, RZ, RZ, R20 ;  /* 0x000000ffff197224 */ /* 0x000fe200078e0014 */
[----:B-1----:R-:W-:Y:S01]  /*61f0*/  HMMA.16816.F32 R176, R4, R16, R104 ;  /* 0x0000001004b0723c */ /* 0x002fe20000001868 */
[----:B------:R-:W-:Y:S01]  /*6200*/  MOV R24, R21 ;  /* 0x0000001500187202 */ /* 0x000fe20000000f00 */
[----:B------:R-:W-:-:S05]  /*6210*/  IMAD.MOV.U32 R30, RZ, RZ, R114 ;  /* 0x000000ffff1e7224 */ /* 0x000fca00078e0072 */
[----:B------:R-:W-:Y:S01]  /*6220*/  IMAD.MOV.U32 R107, RZ, RZ, R164 ;  /* 0x000000ffff6b7224 */ /* 0x000fe200078e00a4 */
[----:B------:R-:W-:Y:S01]  /*6230*/  MOV R106, R165 ;  /* 0x000000a5006a7202 */ /* 0x000fe20000000f00 */
[----:B------:R-:W-:Y:S01]  /*6240*/  IMAD.MOV.U32 R105, RZ, RZ, R166 ;  /* 0x000000ffff697224 */ /* 0x000fe200078e00a6 */
[C---:B------:R-:W-:Y:S01]  /*6250*/  HMMA.16816.F32 R180, R4.reuse, R8, R152 ;  /* 0x0000000804b4723c */ /* 0x040fe20000001898 */
[----:B------:R-:W-:Y:S01]  /*6260*/  IMAD.MOV.U32 R104, RZ, RZ, R167 ;  /* 0x000000ffff687224 */ /* 0x000fe200078e00a7 */
[----:B------:R-:W1:Y:S06]  /*6270*/  LDSM.16.MT88.4 R8, [R219+0x7100] ;  /* 0x00710000db08783b */ /* 0x000e6c0000004200 */
[C---:B------:R-:W-:Y:S01]  /*6280*/  HMMA.16816.F32 R164, R4.reuse, R18, R100 ;  /* 0x0000001204a4723c */ /* 0x040fe20000001864 */
[----:B------:R-:W2:Y:S06]  /*6290*/  LDSM.16.MT88.4 R16, [R220+0xa100] ;  /* 0x00a10000dc10783b */ /* 0x000eac0000004200 */
[----:B------:R-:W-:Y:S01]  /*62a0*/  MOV R100, R23 ;  /* 0x0000001700647202 */ /* 0x000fe20000000f00 */
[----:B------:R-:W-:Y:S01]  /*62b0*/  HMMA.16816.F32 R152, R4, R26, R88 ;  /* 0x0000001a0498723c */ /* 0x000fe20000001858 */
[----:B------:R-:W3:Y:S01]  /*62c0*/  LDSM.16.MT88.4 R20, [R218+0xa100] ;  /* 0x00a10000da14783b */ /* 0x000ee20000004200 */
[----:B------:R-:W-:Y:S01]  /*62d0*/  IMAD.MOV.U32 R101, RZ, RZ, R111 ;  /* 0x000000ffff657224 */ /* 0x000fe200078e006f */
[----:B------:R-:W-:Y:S01]  /*62e0*/  MOV R102, R29 ;  /* 0x0000001d00667202 */ /* 0x000fe20000000f00 */
[----:B------:R-:W-:Y:S01]  /*62f0*/  IMAD.MOV.U32 R111, RZ, RZ, R212 ;  /* 0x000000ffff6f7224 */ /* 0x000fe200078e00d4 */
[----:B------:R-:W-:Y:S01]  /*6300*/  MOV R103, R206 ;  /* 0x000000ce00677202 */ /* 0x000fe20000000f00 */
[----:B------:R-:W-:-:S02]  /*6310*/  IMAD.MOV.U32 R29, RZ, RZ, R2 ;  /* 0x000000ffff1d7224 */ /* 0x000fc400078e0002 */
[----:B------:R-:W-:Y:S02]  /*6320*/  IMAD.MOV.U32 R27, RZ, RZ, R118 ;  /* 0x000000ffff1b7224 */ /* 0x000fe400078e0076 */
[----:B------:R-:W-:Y:S02]  /*6330*/  IMAD.MOV.U32 R26, RZ, RZ, R119 ;  /* 0x000000ffff1a7224 */ /* 0x000fe400078e0077 */
[----:B------:R-:W-:Y:S01]  /*6340*/  FFMA.FTZ R2, R175, c[0x0][0x2d0], -R12 ;  /* 0x0000b400af027a23 */ /* 0x000fe2000001080c */
[C---:B-1----:R-:W-:Y:S07]  /*6350*/  HMMA.16816.F32 R156, R4.reuse, R8, R96 ;  /* 0x00000008049c723c */ /* 0x042fee0000001860 */
[----:B------:R-:W-:Y:S01]  /*6360*/  IMAD.MOV.U32 R99, RZ, RZ, R124 ;  /* 0x000000ffff637224 */ /* 0x000fe200078e007c */
[----:B------:R-:W-:Y:S01]  /*6370*/  MOV R97, R126 ;  /* 0x0000007e00617202 */ /* 0x000fe20000000f00 */
[----:B------:R-:W-:Y:S01]  /*6380*/  IMAD.MOV.U32 R98, RZ, RZ, R125 ;  /* 0x000000ffff627224 */ /* 0x000fe200078e007d */
[----:B--2---:R-:W-:Y:S01]  /*6390*/  HMMA.16816.F32 R88, R4, R18, R64 ;  /* 0x000000120458723c */ /* 0x004fe20000001840 */
[----:B------:R-:W-:-:S06]  /*63a0*/  IMAD.MOV.U32 R96, RZ, RZ, R127 ;  /* 0x000000ffff607224 */ /* 0x000fcc00078e007f */
[----:B------:R-:W-:Y:S01]  /*63b0*/  IMAD.MOV.U32 R65, RZ, RZ, R99 ;  /* 0x000000ffff417224 */ /* 0x000fe200078e0063 */
        /* <DEDUP_REMOVED lines=9> */
[----:B------:R-:W-:Y:S01]  /*6450*/  FFMA.FTZ R0, R205, c[0x0][0x2d0], -R13 ;  /* 0x0000b400cd007a23 */ /* 0x000fe2000001080d */
[C---:B------:R-:W-:Y:S01]  /*6460*/  HMMA.16816.F32 R124, R4.reuse, R10, R92 ;  /* 0x0000000a047c723c */ /* 0x040fe2000000185c */
[----:B------:R-:W-:Y:S01]  /*6470*/  MOV R110, R211 ;  /* 0x000000d3006e7202 */ /* 0x000fe20000000f00 */
[----:B------:R-:W1:Y:S01]  /*6480*/  LDSM.16.MT88.4 R8, [R219+0xa100] ;  /* 0x00a10000db08783b */ /* 0x000e620000004200 */
[----:B------:R2:W-:Y:S01]  /*6490*/  MUFU.EX2 R212, R0 ;  /* 0x0000000000d47308 */ /* 0x0005e20000000800 */
[----:B------:R-:W-:Y:S01]  /*64a0*/  IMAD.MOV.U32 R81, RZ, RZ, R213 ;  /* 0x000000ffff517224 */ /* 0x000fe200078e00d5 */
[----:B------:R-:W-:Y:S01]  /*64b0*/  MOV R80, R115 ;  /* 0x0000007300507202 */ /* 0x000fe20000000f00 */
[----:B------:R-:W-:Y:S01]  /*64c0*/  IMAD.MOV.U32 R82, RZ, RZ, R28 ;  /* 0x000000ffff527224 */ /* 0x000fe200078e001c */
[----:B------:R-:W-:Y:S01]  /*64d0*/  MOV R28, R112 ;  /* 0x00000070001c7202 */ /* 0x000fe20000000f00 */
[C---:B------:R-:W-:Y:S01]  /*64e0*/  HMMA.16816.F32 R92, R4.reuse, R16, R72 ;  /* 0x00000010045c723c */ /* 0x040fe20000001848 */
[----:B------:R-:W3:Y:S01]  /*64f0*/  LDSM.16.MT88.4 R16, [R218+0x1900] ;  /* 0x00190000da10783b */ /* 0x000ee20000004200 */
[----:B------:R-:W-:Y:S01]  /*6500*/  IMAD.MOV.U32 R205, RZ, RZ, R80 ;  /* 0x000000ffffcd7224 */ /* 0x000fe200078e0050 */
[----:B------:R4:W-:Y:S04]  /*6510*/  MUFU.EX2 R208, R2 ;  /* 0x0000000200d07308 */ /* 0x0009e80000000800 */
[----:B------:R-:W-:Y:S01]  /*6520*/  IMAD.MOV.U32 R75, RZ, RZ, R82 ;  /* 0x000000ffff4b7224 */ /* 0x000fe200078e0052 */
[----:B------:R-:W-:Y:S01]  /*6530*/  HMMA.16816.F32 R112, R4, R22, R76 ;  /* 0x000000160470723c */ /* 0x000fe2000000184c */
[----:B--2---:R-:W-:Y:S01]  /*6540*/  FFMA.FTZ R0, R204, c[0x0][0x2d0], -R13 ;  /* 0x0000b400cc007a23 */ /* 0x004fe2000001080d */
[----:B------:R-:W-:-:S03]  /*6550*/  MOV R204, R81 ;  /* 0x0000005100cc7202 */ /* 0x000fc60000000f00 */
[----:B------:R2:W1:Y:S01]  /*6560*/  MUFU.EX2 R211, R0 ;  /* 0x0000000000d37308 */ /* 0x0004620000000800 */
[----:B----4-:R-:W-:Y:S01]  /*6570*/  MOV R2, R102 ;  /* 0x0000006600027202 */ /* 0x010fe20000000f00 */
[----:B--2---:R-:W-:Y:S01]  /*6580*/  FFMA.FTZ R0, R203, c[0x0][0x2d0], -R13 ;  /* 0x0000b400cb007a23 */ /* 0x004fe2000001080d */
[C---:B-1----:R-:W-:Y:S05]  /*6590*/  HMMA.16816.F32 R84, R4.reuse, R8, R48 ;  /* 0x000000080454723c */ /* 0x042fea0000001830 */
[----:B------:R1:W-:Y:S02]  /*65a0*/  MUFU.EX2 R210, R0 ;  /* 0x0000000000d27308 */ /* 0x0003e40000000800 */
[----:B------:R-:W-:Y:S01]  /*65b0*/  IMAD.MOV.U32 R48, RZ, RZ, R24 ;  /* 0x000000ffff307224 */ /* 0x000fe200078e0018 */
[----:B------:R-:W-:Y:S01]  /*65c0*/  HMMA.16816.F32 R76, R4, R10, R36 ;  /* 0x0000000a044c723c */ /* 0x000fe20000001824 */
[----:B------:R-:W-:Y:S01]  /*65d0*/  LDSM.16.MT88.4 R8, [R220+0x1900] ;  /* 0x00190000dc08783b */ /* 0x000fe20000004200 */
[----:B------:R-:W-:Y:S01]  /*65e0*/  MOV R49, R25 ;  /* 0x0000001900317202 */ /* 0x000fe20000000f00 */
[----:B------:R-:W-:-:S02]  /*65f0*/  IMAD.MOV.U32 R50, RZ, RZ, R96 ;  /* 0x000000ffff327224 */ /* 0x000fc400078e0060 */
[----:B------:R-:W-:Y:S02]  /*6600*/  IMAD.MOV.U32 R51, RZ, RZ, R97 ;  /* 0x000000ffff337224 */ /* 0x000fe400078e0061 */
[----:B------:R-:W-:Y:S01]  /*6610*/  F2FP.PACK_AB R4, R211, R212 ;  /* 0x000000d4d304723e */ /* 0x000fe200000000ff */
[----:B------:R-:W-:Y:S01]  /*6620*/  IMAD.MOV.U32 R37, RZ, RZ, R83 ;  /* 0x000000ffff257224 */ /* 0x000fe200078e0053 */
[----:B------:R-:W-:Y:S01]  /*6630*/  MOV R38, R26 ;  /* 0x0000001a00267202 */ /* 0x000fe20000000f00 */
[----:B-1----:R-:W-:Y:S02]  /*6640*/  FFMA.FTZ R0, R202, c[0x0][0x2d0], -R13 ;  /* 0x0000b400ca007a23 */ /* 0x002fe4000001080d */
[----:B------:R-:W-:Y:S02]  /*6650*/  IMAD.MOV.U32 R39, RZ, RZ, R27 ;  /* 0x000000ffff277224 */ /* 0x000fe400078e001b */
[----:B------:R1:W2:Y:S01]  /*6660*/  MUFU.EX2 R213, R0 ;  /* 0x0000000000d57308 */ /* 0x0002a20000000800 */
[----:B------:R-:W-:Y:S01]  /*6670*/  LDSM.16.MT88.4 R24, [R219+0x1900] ;  /* 0x00190000db18783b */ /* 0x000fe20000004200 */
[----:B------:R-:W-:-:S02]  /*6680*/  IMAD.MOV.U32 R36, RZ, RZ, R66 ;  /* 0x000000ffff247224 */ /* 0x000fc400078e0042 */
[----:B------:R-:W-:Y:S02]  /*6690*/  IMAD.MOV.U32 R96, RZ, RZ, R105 ;  /* 0x000000ffff607224 */ /* 0x000fe400078e0069 */
[----:B------:R-:W-:Y:S02]  /*66a0*/  IMAD.MOV.U32 R97, RZ, RZ, R106 ;  /* 0x000000ffff617224 */ /* 0x000fe400078e006a */
[----:B------:R-:W-:Y:S01]  /*66b0*/  IMAD.MOV.U32 R175, RZ, RZ, R38 ;  /* 0x000000ffffaf7224 */ /* 0x000fe200078e0026 */
[----:B------:R-:W-:Y:S01]  /*66c0*/  MOV R38, R96 ;  /* 0x0000006000267202 */ /* 0x000fe20000000f00 */
[----:B-1----:R-:W-:Y:S01]  /*66d0*/  FFMA.FTZ R0, R201, c[0x0][0x2d0], -R12 ;  /* 0x0000b400c9007a23 */ /* 0x002fe2000001080c */
[----:B--2---:R-:W-:-:S03]  /*66e0*/  F2FP.PACK_AB R6, R213, R210 ;  /* 0x000000d2d506723e */ /* 0x004fc600000000ff */
[----:B------:R1:W-:Y:S02]  /*66f0*/  MUFU.EX2 R207, R0 ;  /* 0x0000000000cf7308 */ /* 0x0003e40000000800 */
[----:B-1----:R-:W-:-:S06]  /*6700*/  FFMA.FTZ R0, R200, c[0x0][0x2d0], -R12 ;  /* 0x0000b400c8007a23 */ /* 0x002fcc000001080c */
[----:B------:R1:W2:Y:S02]  /*6710*/  MUFU.EX2 R206, R0 ;  /* 0x0000000000ce7308 */ /* 0x0002a40000000800 */
[----:B-1----:R-:W-:Y:S01]  /*6720*/  FFMA.FTZ R0, R174, c[0x0][0x2d0], -R12 ;  /* 0x0000b400ae007a23 */ /* 0x002fe2000001080c */
[----:B--2---:R-:W-:Y:S01]  /*6730*/  F2FP.PACK_AB R5, R206, R207 ;  /* 0x000000cfce05723e */ /* 0x004fe200000000ff */
[----:B------:R-:W-:-:S04]  /*6740*/  IMAD.MOV.U32 R174, RZ, RZ, R21 ;  /* 0x000000ffffae7224 */ /* 0x000fc800078e0015 */
[----:B------:R-:W1:Y:S01]  /*6750*/  MUFU.EX2 R209, R0 ;  /* 0x0000000000d17308 */ /* 0x000e620000000800 */
[----:B------:R-:W2:Y:S01]  /*6760*/  LDSM.16.MT88.4 R20, [R217+0x1900] ;  /* 0x00190000d914783b */ /* 0x000ea20000004200 */
[----:B-1----:R-:W-:Y:S02]  /*6770*/  F2FP.PACK_AB R7, R209, R208 ;  /* 0x000000d0d107723e */ /* 0x002fe400000000ff */
[----:B------:R-:W-:Y:S01]  /*6780*/  MOV R0, R39 ;  /* 0x0000002700007202 */ /* 0x000fe20000000f00 */
[----:B------:R-:W-:-:S04]  /*6790*/  IMAD.MOV.U32 R39, RZ, RZ, R98 ;  /* 0x000000ffff277224 */ /* 0x000fc800078e0062 */
[----:B---3--:R-:W-:Y:S01]  /*67a0*/  HMMA.16816.F32 R80, R4, R16, R56 ;  /* 0x000000100450723c */ /* 0x008fe20000001838 */
[----:B------:R-:W-:-:S06]  /*67b0*/  FFMA.FTZ R0, R0, c[0x0][0x2d0], -R13 ;  /* 0x0000b40000007a23 */ /* 0x000fcc000001080d */
[----:B------:R-:W-:Y:S01]  /*67c0*/  MOV R56, R75 ;  /* 0x0000004b00387202 */ /* 0x000fe20000000f00 */
[----:B------:R-:W-:Y:S01]  /*67d0*/  IMAD.MOV.U32 R58, RZ, RZ, R64 ;  /* 0x000000ffff3a7224 */ /* 0x000fe200078e0040 */
[C---:B------:R-:W-:Y:S01]  /*67e0*/  HMMA.16816.F32 R72, R4.reuse, R18, R52 ;  /* 0x000000120448723c */ /* 0x040fe20000001834 */
[----:B------:R-:W1:Y:S01]  /*67f0*/  LDSM.16.MT88.4 R16, [R217+0x4900] ;  /* 0x00490000d910783b */ /* 0x000e620000004200 */
[----:B------:R-:W-:Y:S01]  /*6800*/  MOV R59, R65 ;  /* 0x00000041003b7202 */ /* 0x000fe20000000f00 */
[----:B------:R-:W-:Y:S02]  /*6810*/  IMAD.MOV.U32 R57, RZ, RZ, R51 ;  /* 0x000000ffff397224 */ /* 0x000fe400078e0033 */
[----:B------:R-:W-:Y:S02]  /*6820*/  IMAD.MOV.U32 R51, RZ, RZ, R97 ;  /* 0x000000ffff337224 */ /* 0x000fe400078e0061 */
[----:B------:R-:W-:Y:S01]  /*6830*/  IMAD.MOV.U32 R55, RZ, RZ, R37 ;  /* 0x000000ffff377224 */ /* 0x000fe200078e0025 */
[----:B------:R-:W-:Y:S01]  /*6840*/  MOV R54, R50 ;  /* 0x0000003200367202 */ /* 0x000fe20000000f00 */
[----:B--2---:R-:W-:Y:S01]  /*6850*/  HMMA.16816.F32 R200, R4, R20, R68 ;  /* 0x0000001404c8723c */ /* 0x004fe20000001844 */
[----:B------:R-:W-:-:S02]  /*6860*/  IMAD.MOV.U32 R37, RZ, RZ, R67 ;  /* 0x000000ffff257224 */ /* 0x000fc400078e0043 */
[----:B------:R-:W-:Y:S01]  /*6870*/  IMAD.MOV.U32 R52, RZ, RZ, R48 ;  /* 0x000000ffff347224 */ /* 0x000fe200078e0030 */
[----:B------:R-:W-:Y:S01]  /*6880*/  MOV R48, R99 ;  /* 0x0000006300307202 */ /* 0x000fe20000000f00 */
[----:B------:R-:W-:Y:S02]  /*6890*/  IMAD.MOV.U32 R53, RZ, RZ, R49 ;  /* 0x000000ffff357224 */ /* 0x000fe400078e0031 */
[----:B------:R-:W-:Y:S01]  /*68a0*/  IMAD.MOV.U32 R49, RZ, RZ, R100 ;  /* 0x000000ffff317224 */ /* 0x000fe200078e0064 */
[----:B------:R-:W-:Y:S01]  /*68b0*/  HMMA.16816.F32 R68, R4, R8, R44 ;  /* 0x000000080444723c */ /* 0x000fe2000000182c */
[----:B------:R-:W-:-:S07]  /*68c0*/  IMAD.MOV.U32 R50, RZ, RZ, R101 ;  /* 0x000000ffff327224 */ /* 0x000fce00078e0065 */
[C---:B------:R-:W-:Y:S01]  /*68d0*/  HMMA.16816.F32 R64, R4.reuse, R10, R40 ;  /* 0x0000000a0440723c */ /* 0x040fe20000001828 */
[----:B------:R-:W2:Y:S06]  /*68e0*/  LDSM.16.MT88.4 R8, [R218+0x4900] ;  /* 0x00490000da08783b */ /* 0x000eac0000004200 */
[----:B------:R-:W-:Y:S01]  /*68f0*/  IMAD.MOV.U32 R41, RZ, RZ, R108 ;  /* 0x000000ffff297224 */ /* 0x000fe200078e006c */
[----:B------:R-:W-:Y:S01]  /*6900*/  HMMA.16816.F32 R104, R4, R22, R60 ;  /* 0x000000160468723c */ /* 0x000fe2000000183c */
[----:B------:R-:W-:Y:S01]  /*6910*/  MOV R42, R109 ;  /* 0x0000006d002a7202 */ /* 0x000fe20000000f00 */
[----:B------:R-:W-:Y:S01]  /*6920*/  IMAD.MOV.U32 R43, RZ, RZ, R110 ;  /* 0x000000ffff2b7224 */ /* 0x000fe200078e006e */
[----:B------:R-:W3:Y:S01]  /*6930*/  LDSM.16.MT88.4 R20, [R220+0x4900] ;  /* 0x00490000dc14783b */ /* 0x000ee20000004200 */
[----:B------:R-:W-:-:S04]  /*6940*/  IMAD.MOV.U32 R40, RZ, RZ, R103 ;  /* 0x000000ffff287224 */ /* 0x000fc800078e0067 */
[C---:B------:R-:W-:Y:S07]  /*6950*/  HMMA.16816.F32 R44, R4.reuse, R24, R32 ;  /* 0x00000018042c723c */ /* 0x040fee0000001820 */
[----:B------:R-:W-:Y:S01]  /*6960*/  IMAD.MOV.U32 R35, RZ, RZ, R111 ;  /* 0x000000ffff237224 */ /* 0x000fe200078e006f */
[----:B-1----:R-:W-:Y:S01]  /*6970*/  HMMA.16816.F32 R96, R4, R18, R136 ;  /* 0x000000120460723c */ /* 0x002fe20000001888 */
[----:B------:R-:W-:Y:S01]  /*6980*/  IMAD.MOV.U32 R24, RZ, RZ, R54 ;  /* 0x000000ffff187224 */ /* 0x000fe200078e0036 */
[----:B------:R-:W-:Y:S01]  /*6990*/  MOV R32, R56 ;  /* 0x0000003800207202 */ /* 0x000fe20000000f00 */
[----:B------:R-:W-:-:S02]  /*69a0*/  IMAD.MOV.U32 R25, RZ, RZ, R55 ;  /* 0x000000ffff197224 */ /* 0x000fc400078e0037 */
[----:B------:R-:W-:Y:S02]  /*69b0*/  IMAD.MOV.U32 R33, RZ, RZ, R204 ;  /* 0x000000ffff217224 */ /* 0x000fe400078e00cc */
[----:B------:R-:W-:Y:S01]  /*69c0*/  IMAD.MOV.U32 R34, RZ, RZ, R205 ;  /* 0x000000ffff227224 */ /* 0x000fe200078e00cd */
[C---:B------:R-:W-:Y:S01]  /*69d0*/  HMMA.16816.F32 R108, R4.reuse, R16, R132 ;  /* 0x00000010046c723c */ /* 0x040fe20000001884 */
[----:B------:R-:W1:Y:S01]  /*69e0*/  LDSM.16.MT88.4 R16, [R219+0x4900] ;  /* 0x00490000db10783b */ /* 0x000e620000004200 */
[----:B------:R-:W-:Y:S01]  /*69f0*/  MOV R205, R30 ;  /* 0x0000001e00cd7202 */ /* 0x000fe20000000f00 */
[----:B------:R-:W-:Y:S02]  /*6a00*/  IMAD.MOV.U32 R204, RZ, RZ, R31 ;  /* 0x000000ffffcc7224 */ /* 0x000fe400078e001f */
[----:B------:R-:W-:Y:S02]  /*6a10*/  IMAD.MOV.U32 R56, RZ, RZ, R28 ;  /* 0x000000ffff387224 */ /* 0x000fe400078e001c */
[----:B------:R-:W-:Y:S01]  /*6a20*/  IMAD.MOV.U32 R135, RZ, RZ, R43 ;  /* 0x000000ffff877224 */ /* 0x000fe200078e002b */
[C---:B------:R-:W-:Y:S07]  /*6a30*/  HMMA.16816.F32 R100, R4.reuse, R26, R128 ;  /* 0x0000001a0464723c */ /* 0x040fee0000001880 */
[----:B------:R-:W-:Y:S01]  /*6a40*/  IMAD.MOV.U32 R26, RZ, RZ, R52 ;  /* 0x000000ffff1a7224 */ /* 0x000fe200078e0034 */
[----:B------:R-:W-:Y:S01]  /*6a50*/  MOV R27, R53 ;  /* 0x00000035001b7202 */ /* 0x000fe20000000f00 */
[C---:B--2---:R-:W-:Y:S07]  /*6a60*/  HMMA.16816.F32 R60, R4.reuse, R8, R140 ;  /* 0x00000008043c723c */ /* 0x044fee000000188c */
[----:B------:R-:W-:Y:S01]  /*6a70*/  MOV R143, R35 ;  /* 0x00000023008f7202 */ /* 0x000fe20000000f00 */
[----:B------:R-:W-:Y:S01]  /*6a80*/  HMMA.16816.F32 R52, R4, R10, R144 ;  /* 0x0000000a0434723c */ /* 0x000fe20000001890 */
[----:B------:R-:W2:Y:S01]  /*6a90*/  LDSM.16.MT88.4 R8, [R217+0x7900] ;  /* 0x00790000d908783b */ /* 0x000ea20000004200 */
[----:B------:R-:W-:Y:S01]  /*6aa0*/  MOV R35, R29 ;  /* 0x0000001d00237202 */ /* 0x000fe20000000f00 */
[----:B------:R-:W-:Y:S01]  /*6ab0*/  IMAD.MOV.U32 R142, RZ, RZ, R40 ;  /* 0x000000ffff8e7224 */ /* 0x000fe200078e0028 */
[----:B------:R-:W-:Y:S01]  /*6ac0*/  MOV R140, R42 ;  /* 0x0000002a008c7202 */ /* 0x000fe20000000f00 */
[----:B------:R-:W4:Y:S01]  /*6ad0*/  LDSM.16.MT88.4 R28, [R218+0x7900] ;  /* 0x00790000da1c783b */ /* 0x000f220000004200 */
[----:B------:R-:W-:-:S02]  /*6ae0*/  IMAD.MOV.U32 R141, RZ, RZ, R41 ;  /* 0x000000ffff8d7224 */ /* 0x000fc400078e0029 */
[C---:B---3--:R-:W-:Y:S07]  /*6af0*/  HMMA.16816.F32 R128, R4.reuse, R22, R196 ;  /* 0x000000160480723c */ /* 0x048fee00000018c4 */
[----:B------:R-:W-:Y:S01]  /*6b00*/  IMAD.MOV.U32 R199, RZ, RZ, R135 ;  /* 0x000000ffffc77224 */ /* 0x000fe200078e0087 */
[----:B-1----:R-:W-:Y:S01]  /*6b10*/  HMMA.16816.F32 R136, R4, R18, R184 ;  /* 0x000000120488723c */ /* 0x002fe200000018b8 */
[----:B------:R-:W-:Y:S01]  /*6b20*/  IMAD.MOV.U32 R198, RZ, RZ, R26 ;  /* 0x000000ffffc67224 */ /* 0x000fe200078e001a */
[----:B------:R-:W-:Y:S01]  /*6b30*/  MOV R197, R27 ;  /* 0x0000001b00c57202 */ /* 0x000fe20000000f00 */
[----:B------:R-:W-:-:S04]  /*6b40*/  IMAD.MOV.U32 R196, RZ, RZ, R24 ;  /* 0x000000ffffc47224 */ /* 0x000fc800078e0018 */
[----:B------:R-:W-:Y:S01]  /*6b50*/  IMAD.MOV.U32 R187, RZ, RZ, R25 ;  /* 0x000000ffffbb7224 */ /* 0x000fe200078e0019 */
[C---:B------:R-:W-:Y:S01]  /*6b60*/  HMMA.16816.F32 R132, R4.reuse, R16, R188 ;  /* 0x000000100484723c */ /* 0x040fe200000018bc */
[----:B------:R-:W1:Y:S01]  /*6b70*/  LDSM.16.MT88.4 R16, [R220+0x7900] ;  /* 0x00790000dc10783b */ /* 0x000e620000004200 */
[----:B------:R-:W-:Y:S01]  /*6b80*/  MOV R186, R32 ;  /* 0x0000002000ba7202 */ /* 0x000fe20000000f00 */
[----:B------:R-:W-:Y:S02]  /*6b90*/  IMAD.MOV.U32 R184, RZ, RZ, R34 ;  /* 0x000000ffffb87224 */ /* 0x000fe400078e0022 */
[----:B------:R-:W3:Y:S01]  /*6ba0*/  LDSM.16.MT88.4 R24, [R217+0xa900] ;  /* 0x00a90000d918783b */ /* 0x000ee20000004200 */
[----:B------:R-:W-:Y:S02]  /*6bb0*/  IMAD.MOV.U32 R185, RZ, RZ, R33 ;  /* 0x000000ffffb97224 */ /* 0x000fe400078e0021 */
[C---:B------:R-:W-:Y:S01]  /*6bc0*/  HMMA.16816.F32 R40, R4.reuse, R20, R148 ;  /* 0x000000140428723c */ /* 0x040fe20000001894 */
[----:B------:R-:W-:Y:S07]  /*6bd0*/  LDSM.16.MT88.4 R20, [R218+0xa900] ;  /* 0x00a90000da14783b */ /* 0x000fee0000004200 */
[C---:B--2---:R-:W-:Y:S08]  /*6be0*/  HMMA.16816.F32 R144, R4.reuse, R8, R180 ;  /* 0x000000080490723c */ /* 0x044ff000000018b4 */
[C---:B------:R-:W-:Y:S01]  /*6bf0*/  HMMA.16816.F32 R148, R4.reuse, R10, R168 ;  /* 0x0000000a0494723c */ /* 0x040fe200000018a8 */
[----:B------:R-:W2:Y:S07]  /*6c00*/  LDSM.16.MT88.4 R8, [R219+0x7900] ;  /* 0x00790000db08783b */ /* 0x000eae0000004200 */
[C---:B----4-:R-:W-:Y:S07]  /*6c10*/  HMMA.16816.F32 R180, R4.reuse, R30, R192 ;  /* 0x0000001e04b4723c */ /* 0x050fee00000018c0 */
[----:B------:R-:W-:Y:S01]  /*6c20*/  IMAD.MOV.U32 R30, RZ, RZ, R57 ;  /* 0x000000ffff1e7224 */ /* 0x000fe200078e0039 */
[----:B-1----:R-:W-:Y:S01]  /*6c30*/  HMMA.16816.F32 R168, R4, R16, R176 ;  /* 0x0000001004a8723c */ /* 0x002fe200000018b0 */
[----:B------:R-:W-:Y:S01]  /*6c40*/  IMAD.MOV.U32 R192, RZ, RZ, R59 ;  /* 0x000000ffffc07224 */ /* 0x000fe200078e003b */
[----:B------:R-:W-:Y:S01]  /*6c50*/  MOV R194, R37 ;  /* 0x0000002500c27202 */ /* 0x000fe20000000f00 */
[----:B------:R-:W-:Y:S01]  /*6c60*/  IMAD.MOV.U32 R193, RZ, RZ, R36 ;  /* 0x000000ffffc17224 */ /* 0x000fe200078e0024 */
[----:B------:R-:W-:Y:S01]  /*6c70*/  MOV R31, R58 ;  /* 0x0000003a001f7202 */ /* 0x000fe20000000f00 */
[----:B------:R-:W-:-:S02]  /*6c80*/  IMAD.MOV.U32 R195, RZ, RZ, R38 ;  /* 0x000000ffffc37224 */ /* 0x000fc400078e0026 */
[----:B------:R-:W-:Y:S01]  /*6c90*/  IMAD.MOV.U32 R176, RZ, RZ, R39 ;  /* 0x000000ffffb07224 */ /* 0x000fe200078e0027 */
[----:B------:R-:W-:Y:S01]  /*6ca0*/  HMMA.16816.F32 R160, R4, R28, R160 ;  /* 0x0000001c04a0723c */ /* 0x000fe200000018a0 */
[----:B------:R-:W-:Y:S01]  /*6cb0*/  IMAD.MOV.U32 R178, RZ, RZ, R49 ;  /* 0x000000ffffb27224 */ /* 0x000fe200078e0031 */
[----:B------:R-:W-:Y:S01]  /*6cc0*/  MOV R177, R48 ;  /* 0x0000003000b17202 */ /* 0x000fe20000000f00 */
[----:B------:R-:W-:-:S04]  /*6cd0*/  IMAD.MOV.U32 R179, RZ, RZ, R50 ;  /* 0x000000ffffb37224 */ /* 0x000fc800078e0032 */
[----:B------:R-:W-:Y:S01]  /*6ce0*/  IMAD.MOV.U32 R28, RZ, RZ, R56 ;  /* 0x000000ffff1c7224 */ /* 0x000fe200078e0038 */
[C---:B------:R-:W-:Y:S01]  /*6cf0*/  HMMA.16816.F32 R188, R4.reuse, R18, R164 ;  /* 0x0000001204bc723c */ /* 0x040fe200000018a4 */
[----:B------:R-:W-:Y:S01]  /*6d00*/  MOV R29, R35 ;  /* 0x00000023001d7202 */ /* 0x000fe20000000f00 */
[----:B------:R-:W1:Y:S05]  /*6d10*/  LDSM.16.MT88.4 R16, [R220+0xa900] ;  /* 0x00a90000dc10783b */ /* 0x000e6a0000004200 */
[----:B------:R-:W-:Y:S01]  /*6d20*/  IMAD.MOV.U32 R166, RZ, RZ, R176 ;  /* 0x000000ffffa67224 */ /* 0x000fe200078e00b0 */
[----:B------:R-:W-:Y:S01]  /*6d30*/  MOV R167, R51 ;  /* 0x0000003300a77202 */ /* 0x000fe20000000f00 */
[----:B------:R-:W-:Y:S01]  /*6d40*/  IMAD.MOV.U32 R176, RZ, RZ, R178 ;  /* 0x000000ffffb07224 */ /* 0x000fe200078e00b2 */
[----:B------:R-:W-:Y:S01]  /*6d50*/  MOV R178, R30 ;  /* 0x0000001e00b27202 */ /* 0x000fe20000000f00 */
[----:B------:R-:W-:Y:S01]  /*6d60*/  IMAD.MOV.U32 R30, RZ, RZ, R192 ;  /* 0x000000ffff1e7224 */ /* 0x000fe200078e00c0 */
[----:B---3--:R-:W-:Y:S01]  /*6d70*/  HMMA.16816.F32 R120, R4, R24, R120 ;  /* 0x000000180478723c */ /* 0x008fe20000001878 */
[----:B------:R-:W-:Y:S01]  /*6d80*/  IMAD.MOV.U32 R192, RZ, RZ, R194 ;  /* 0x000000ffffc07224 */ /* 0x000fe200078e00c2 */
[----:B------:R-:W-:Y:S01]  /*6d90*/  MOV R194, R28 ;  /* 0x0000001c00c27202 */ /* 0x000fe20000000f00 */
[----:B------:R-:W-:-:S02]  /*6da0*/  IMAD.MOV.U32 R28, RZ, RZ, R184 ;  /* 0x000000ffff1c7224 */ /* 0x000fc400078e00b8 */
[----:B------:R-:W-:Y:S01]  /*6db0*/  IMAD.MOV.U32 R184, RZ, RZ, R186 ;  /* 0x000000ffffb87224 */ /* 0x000fe200078e00ba */
[----:B------:R-:W-:Y:S01]  /*6dc0*/  MOV R186, R196 ;  /* 0x000000c400ba7202 */ /* 0x000fe20000000f00 */
[----:B------:R-:W-:Y:S01]  /*6dd0*/  IMAD.MOV.U32 R165, RZ, RZ, R167 ;  /* 0x000000ffffa57224 */ /* 0x000fe200078e00a7 */
[----:B------:R-:W-:Y:S01]  /*6de0*/  MOV R167, R177 ;  /* 0x000000b100a77202 */ /* 0x000fe20000000f00 */
[----:B------:R-:W-:Y:S01]  /*6df0*/  IMAD.MOV.U32 R196, RZ, RZ, R198 ;  /* 0x000000ffffc47224 */ /* 0x000fe200078e00c6 */
[C---:B--2---:R-:W-:Y:S01]  /*6e00*/  HMMA.16816.F32 R156, R4.reuse, R8, R156 ;  /* 0x00000008049c723c */ /* 0x044fe2000000189c */
[----:B------:R-:W-:Y:S01]  /*6e10*/  IMAD.MOV.U32 R198, RZ, RZ, R140 ;  /* 0x000000ffffc67224 */ /* 0x000fe200078e008c */
[----:B------:R-:W-:Y:S01]  /*6e20*/  MOV R140, R142 ;  /* 0x0000008e008c7202 */ /* 0x000fe20000000f00 */
[----:B------:R-:W-:Y:S02]  /*6e30*/  IMAD.MOV.U32 R177, RZ, RZ, R179 ;  /* 0x000000ffffb17224 */ /* 0x000fe400078e00b3 */
[----:B------:R-:W-:Y:S01]  /*6e40*/  IMAD.MOV.U32 R179, RZ, RZ, R31 ;  /* 0x000000ffffb37224 */ /* 0x000fe200078e001f */
[----:B------:R-:W-:Y:S01]  /*6e50*/  MOV R31, R193 ;  /* 0x000000c1001f7202 */ /* 0x000fe20000000f00 */
[----:B------:R-:W-:Y:S01]  /*6e60*/  IMAD.MOV.U32 R142, RZ, RZ, R174 ;  /* 0x000000ffff8e7224 */ /* 0x000fe200078e00ae */
[C---:B------:R-:W-:Y:S01]  /*6e70*/  HMMA.16816.F32 R124, R4.reuse, R10, R124 ;  /* 0x0000000a047c723c */ /* 0x040fe2000000187c */
[----:B------:R2:W-:Y:S01]  /*6e80*/  MUFU.EX2 R174, R0 ;  /* 0x0000000000ae7308 */ /* 0x0005e20000000800 */
[----:B------:R-:W-:Y:S01]  /*6e90*/  IMAD.MOV.U32 R193, RZ, RZ, R195 ;  /* 0x000000ffffc17224 */ /* 0x000fe200078e00c3 */
[----:B------:R-:W3:Y:S01]  /*6ea0*/  LDSM.16.MT88.4 R8, [R219+0xa900] ;  /* 0x00a90000db08783b */ /* 0x000ee20000004200 */
[----:B------:R-:W-:Y:S01]  /*6eb0*/  IMAD.MOV.U32 R195, RZ, RZ, R29 ;  /* 0x000000ffffc37224 */ /* 0x000fe200078e001d */
[----:B------:R-:W-:Y:S01]  /*6ec0*/  MOV R29, R185 ;  /* 0x000000b9001d7202 */ /* 0x000fe20000000f00 */
[----:B------:R-:W-:Y:S01]  /*6ed0*/  IMAD.MOV.U32 R164, RZ, RZ, R166 ;  /* 0x000000ffffa47224 */ /* 0x000fe200078e00a6 */
[----:B------:R-:W-:Y:S01]  /*6ee0*/  MOV R166, R176 ;  /* 0x000000b000a67202 */ /* 0x000fe20000000f00 */
[----:B------:R-:W-:Y:S01]  /*6ef0*/  IMAD.MOV.U32 R185, RZ, RZ, R187 ;  /* 0x000000ffffb97224 */ /* 0x000fe200078e00bb */
[----:B------:R-:W-:Y:S01]  /*6f00*/  HMMA.16816.F32 R116, R4, R20, R116 ;  /* 0x000000140474723c */ /* 0x000fe20000001874 */
[----:B------:R-:W-:-:S02]  /*6f10*/  IMAD.MOV.U32 R176, RZ, RZ, R178 ;  /* 0x000000ffffb07224 */ /* 0x000fc400078e00b2 */
[----:B------:R-:W-:Y:S01]  /*6f20*/  IMAD.MOV.U32 R187, RZ, RZ, R197 ;  /* 0x000000ffffbb7224 */ /* 0x000fe200078e00c5 */
[----:B------:R-:W-:Y:S01]  /*6f30*/  MOV R197, R199 ;  /* 0x000000c700c57202 */ /* 0x000fe20000000f00 */
[----:B--2---:R-:W-:-:S03]  /*6f40*/  FFMA.FTZ R0, R165, c[0x0][0x2d0], -R13 ;  /* 0x0000b400a5007a23 */ /* 0x004fc6000001080d */
[C---:B-1----:R-:W-:Y:S01]  /*6f50*/  HMMA.16816.F32 R56, R4.reuse, R16, R92 ;  /* 0x000000100438723c */ /* 0x042fe2000000185c */
[----:B------:R-:W-:Y:S02]  /*6f60*/  IMAD.MOV.U32 R165, RZ, RZ, R167 ;  /* 0x000000ffffa57224 */ /* 0x000fe400078e00a7 */
[----:B------:R-:W-:Y:S01]  /*6f70*/  IMAD.MOV.U32 R167, RZ, RZ, R177 ;  /* 0x000000ffffa77224 */ /* 0x000fe200078e00b1 */
[----:B------:R-:W-:Y:S01]  /*6f80*/  MOV R177, R179 ;  /* 0x000000b300b17202 */ /* 0x000fe20000000f00 */
[----:B------:R-:W-:Y:S02]  /*6f90*/  IMAD.MOV.U32 R179, RZ, RZ, R31 ;  /* 0x000000ffffb37224 */ /* 0x000fe400078e001f */
        /* <DEDUP_REMOVED lines=8> */
[----:B------:R-:W-:Y:S01]  /*7020*/  IMAD.MOV.U32 R192, RZ, RZ, R194 ;  /* 0x000000ffffc07224 */ /* 0x000fe200078e00c2 */
[----:B------:R-:W1:Y:S01]  /*7030*/  LDSM.16.MT88.4 R16, [R218+0x2100] ;  /* 0x00210000da10783b */ /* 0x000e620000004200 */
[----:B------:R-:W-:Y:S01]  /*7040*/  IMAD.MOV.U32 R186, RZ, RZ, R196 ;  /* 0x000000ffffba7224 */ /* 0x000fe200078e00c4 */
[----:B------:R-:W-:Y:S01]  /*7050*/  MOV R196, R198 ;  /* 0x000000c600c47202 */ /* 0x000fe20000000f00 */
[----:B------:R-:W-:Y:S01]  /*7060*/  IMAD.MOV.U32 R199, RZ, RZ, R141 ;  /* 0x000000ffffc77224 */ /* 0x000fe200078e008d */
[----:B------:R2:W4:Y:S01]  /*7070*/  MUFU.EX2 R198, R0 ;  /* 0x0000000000c67308 */ /* 0x0005220000000800 */
[----:B------:R-:W-:Y:S01]  /*7080*/  IMAD.MOV.U32 R194, RZ, RZ, R28 ;  /* 0x000000ffffc27224 */ /* 0x000fe200078e001c */
[----:B------:R-:W-:Y:S01]  /*7090*/  HMMA.16816.F32 R112, R4, R22, R112 ;  /* 0x000000160470723c */ /* 0x000fe20000001870 */
[----:B------:R-:W-:Y:S01]  /*70a0*/  IMAD.MOV.U32 R28, RZ, RZ, R185 ;  /* 0x000000ffff1c7224 */ /* 0x000fe200078e00b9 */
[----:B------:R-:W-:Y:S01]  /*70b0*/  MOV R185, R187 ;  /* 0x000000bb00b97202 */ /* 0x000fe20000000f00 */
[----:B------:R-:W-:Y:S01]  /*70c0*/  IMAD.MOV.U32 R25, RZ, RZ, R165 ;  /* 0x000000ffff197224 */ /* 0x000fe200078e00a5 */
[----:B------:R-:W-:Y:S01]  /*70d0*/  LDSM.16.MT88.4 R20, [R217+0x2100] ;  /* 0x00210000d914783b */ /* 0x000fe20000004200 */
[----:B------:R-:W-:-:S02]  /*70e0*/  IMAD.MOV.U32 R187, RZ, RZ, R197 ;  /* 0x000000ffffbb7224 */ /* 0x000fc400078e00c5 */
[----:B------:R-:W-:Y:S01]  /*70f0*/  IMAD.MOV.U32 R165, RZ, RZ, R167 ;  /* 0x000000ffffa57224 */ /* 0x000fe200078e00a7 */
[----:B------:R-:W-:Y:S01]  /*7100*/  MOV R167, R177 ;  /* 0x000000b100a77202 */ /* 0x000fe20000000f00 */
[----:B------:R-:W-:Y:S01]  /*7110*/  IMAD.MOV.U32 R141, RZ, RZ, R143 ;  /* 0x000000ffff8d7224 */ /* 0x000fe200078e008f */
[----:B------:R-:W-:Y:S01]  /*7120*/  MOV R143, R223 ;  /* 0x000000df008f7202 */ /* 0x000fe20000000f00 */
[----:B------:R-:W-:Y:S01]  /*7130*/  IMAD.MOV.U32 R197, RZ, RZ, R199 ;  /* 0x000000ffffc57224 */ /* 0x000fe200078e00c7 */
[C---:B---3--:R-:W-:Y:S01]  /*7140*/  HMMA.16816.F32 R36, R4.reuse, R8, R84 ;  /* 0x000000080424723c */ /* 0x048fe20000001854 */
[----:B--2---:R-:W-:Y:S01]  /*7150*/  FFMA.FTZ R0, R164, c[0x0][0x2d0], -R13 ;  /* 0x0000b400a4007a23 */ /* 0x004fe2000001080d */
[----:B------:R-:W-:Y:S01]  /*7160*/  MOV R164, R166 ;  /* 0x000000a600a47202 */ /* 0x000fe20000000f00 */
[----:B------:R-:W-:Y:S01]  /*7170*/  IMAD.MOV.U32 R166, RZ, RZ, R176 ;  /* 0x000000ffffa67224 */ /* 0x000fe200078e00b0 */
[----:B------:R-:W-:Y:S01]  /*7180*/  UIMAD.WIDE.U32 UR26, UR10, UR4, URZ ;  /* 0x000000040a1a72a5 */ /* 0x000fe2000f8e003f */
[----:B------:R-:W-:Y:S01]  /*7190*/  IMAD.MOV.U32 R199, RZ, RZ, R140 ;  /* 0x000000ffffc77224 */ /* 0x000fe200078e008c */
[----:B------:R2:W5:Y:S01]  /*71a0*/  LDL.LU R223, [R1+0x84] ;  /* 0x0000840001df7983 */ /* 0x0005620000300800 */
[----:B------:R-:W-:Y:S01]  /*71b0*/  IMAD.MOV.U32 R176, RZ, RZ, R178 ;  /* 0x000000ffffb07224 */ /* 0x000fe200078e00b2 */
[----:B------:R-:W-:Y:S01]  /*71c0*/  MOV R178, R30 ;  /* 0x0000001e00b27202 */ /* 0x000fe20000000f00 */
[----:B------:R-:W-:Y:S01]  /*71d0*/  IMAD.MOV.U32 R177, RZ, RZ, R179 ;  /* 0x000000ffffb17224 */ /* 0x000fe200078e00b3 */
        /* <DEDUP_REMOVED lines=8> */
[----:B------:R-:W3:Y:S01]  /*7260*/  LDSM.16.MT88.4 R8, [R220+0x2100] ;  /* 0x00210000dc08783b */ /* 0x000ee20000004200 */
[----:B------:R-:W-:Y:S01]  /*7270*/  IMAD.MOV.U32 R195, RZ, RZ, R196 ;  /* 0x000000ffffc37224 */ /* 0x000fe200078e00c4 */
[----:B------:R-:W-:Y:S01]  /*7280*/  MOV R196, R199 ;  /* 0x000000c700c47202 */ /* 0x000fe20000000f00 */
[----:B------:R-:W-:Y:S01]  /*7290*/  IMAD.MOV.U32 R141, RZ, RZ, R142 ;  /* 0x000000ffff8d7224 */ /* 0x000fe200078e008e */
[----:B------:R1:W-:Y:S01]  /*72a0*/  MUFU.EX2 R199, R0 ;  /* 0x0000000000c77308 */ /* 0x0003e20000000800 */
[----:B------:R-:W-:Y:S01]  /*72b0*/  IMAD.MOV.U32 R184, RZ, RZ, R185 ;  /* 0x000000ffffb87224 */ /* 0x000fe200078e00b9 */
[----:B------:R-:W-:Y:S01]  /*72c0*/  HMMA.16816.F32 R152, R4, R26, R152 ;  /* 0x0000001a0498723c */ /* 0x000fe20000001898 */
[----:B------:R-:W-:Y:S01]  /*72d0*/  IMAD.MOV.U32 R142, RZ, RZ, R143 ;  /* 0x000000ffff8e7224 */ /* 0x000fe200078e008f */
[----:B------:R-:W-:Y:S01]  /*72e0*/  MOV R143, R2 ;  /* 0x00000002008f7202 */ /* 0x000fe20000000f00 */
[----:B------:R-:W-:Y:S01]  /*72f0*/  IMAD.MOV.U32 R185, RZ, RZ, R186 ;  /* 0x000000ffffb97224 */ /* 0x000fe200078e00ba */
[----:B------:R-:W-:Y:S01]  /*7300*/  MOV R186, R187 ;  /* 0x000000bb00ba7202 */ /* 0x000fe20000000f00 */
[----:B------:R-:W-:-:S02]  /*7310*/  IMAD.MOV.U32 R187, RZ, RZ, R197 ;  /* 0x000000ffffbb7224 */ /* 0x000fc400078e00c5 */
[----:B------:R-:W-:Y:S02]  /*7320*/  IMAD.MOV.U32 R2, RZ, RZ, R222 ;  /* 0x000000ffff027224 */ /* 0x000fe400078e00de */
[----:B------:R-:W-:Y:S02]  /*7330*/  IMAD.MOV.U32 R197, RZ, RZ, R140 ;  /* 0x000000ffffc57224 */ /* 0x000fe400078e008c */
[----:B-1----:R-:W-:Y:S01]  /*7340*/  FFMA.FTZ R0, R25, c[0x0][0x2d0], -R13 ;  /* 0x0000b40019007a23 */ /* 0x002fe2000001080d */
[----:B------:R-:W-:Y:S01]  /*7350*/  MOV R25, R165 ;  /* 0x000000a500197202 */ /* 0x000fe20000000f00 */
[----:B------:R-:W-:Y:S02]  /*7360*/  IMAD.MOV.U32 R165, RZ, RZ, R167 ;  /* 0x000000ffffa57224 */ /* 0x000fe400078e00a7 */
[----:B------:R-:W-:Y:S01]  /*7370*/  IMAD.MOV.U32 R24, RZ, RZ, R164 ;  /* 0x000000ffff187224 */ /* 0x000fe200078e00a4 */
[----:B----4-:R-:W-:Y:S01]  /*7380*/  F2FP.PACK_AB R4, R198, R174 ;  /* 0x000000aec604723e */ /* 0x010fe200000000ff */
[----:B------:R-:W-:Y:S01]  /*7390*/  IMAD.MOV.U32 R140, RZ, RZ, R141 ;  /* 0x000000ffff8c7224 */ /* 0x000fe200078e008d */
[----:B------:R-:W-:Y:S01]  /*73a0*/  MOV R141, R142 ;  /* 0x0000008e008d7202 */ /* 0x000fe20000000f00 */
[----:B------:R-:W-:Y:S01]  /*73b0*/  IMAD.MOV.U32 R167, RZ, RZ, R177 ;  /* 0x000000ffffa77224 */ /* 0x000fe200078e00b1 */
[----:B------:R-:W-:Y:S01]  /*73c0*/  MOV R177, R179 ;  /* 0x000000b300b17202 */ /* 0x000fe20000000f00 */
[----:B------:R-:W-:Y:S01]  /*73d0*/  IMAD.MOV.U32 R142, RZ, RZ, R143 ;  /* 0x000000ffff8e7224 */ /* 0x000fe200078e008f */
[----:B------:R-:W-:Y:S01]  /*73e0*/  @UP1 UMOV UR15, UR27 ;  /* 0x0000001b000f1c82 */ /* 0x000fe20008000000 */
[----:B------:R-:W-:Y:S01]  /*73f0*/  IMAD.MOV.U32 R179, RZ, RZ, R31 ;  /* 0x000000ffffb37224 */ /* 0x000fe200078e001f */
[----:B------:R2:W5:Y:S01]  /*7400*/  LDL.LU R222, [R1+0x80] ;  /* 0x0000800001de7983 */ /* 0x0005620000300800 */
[----:B------:R-:W-:Y:S01]  /*7410*/  IMAD.MOV.U32 R143, RZ, RZ, R2 ;  /* 0x000000ffff8f7224 */ /* 0x000fe200078e0002 */
[----:B------:R-:W-:Y:S01]  /*7420*/  MOV R2, R175 ;  /* 0x000000af00027202 */ /* 0x000fe20000000f00 */
[----:B------:R-:W-:Y:S01]  /*7430*/  IMAD.MOV.U32 R31, RZ, RZ, R193 ;  /* 0x000000ffff1f7224 */ /* 0x000fe200078e00c1 */
[----:B------:R-:W-:-:S02]  /*7440*/  MOV R193, R195 ;  /* 0x000000c300c17202 */ /* 0x000fc40000000f00 */
[----:B------:R-:W-:Y:S02]  /*7450*/  MOV R195, R196 ;  /* 0x000000c400c37202 */ /* 0x000fe40000000f00 */
[----:B------:R-:W-:Y:S02]  /*7460*/  MOV R196, R140 ;  /* 0x0000008c00c47202 */ /* 0x000fe40000000f00 */
[----:B------:R-:W-:Y:S01]  /*7470*/  MOV R140, R142 ;  /* 0x0000008e008c7202 */ /* 0x000fe20000000f00 */
[----:B------:R-:W-:Y:S01]  /*7480*/  IMAD.MOV.U32 R164, RZ, RZ, R166 ;  /* 0x000000ffffa47224 */ /* 0x000fe200078e00a6 */
[----:B------:R-:W-:Y:S02]  /*7490*/  MOV R142, R2 ;  /* 0x00000002008e7202 */ /* 0x000fe40000000f00 */
[----:B------:R-:W-:Y:S02]  /*74a0*/  MOV R2, R205 ;  /* 0x000000cd00027202 */ /* 0x000fe40000000f00 */
[----:B------:R-:W-:Y:S01]  /*74b0*/  MOV R166, R176 ;  /* 0x000000b000a67202 */ /* 0x000fe20000000f00 */
[----:B------:R1:W4:Y:S01]  /*74c0*/  MUFU.EX2 R205, R0 ;  /* 0x0000000000cd7308 */ /* 0x0003220000000800 */
[----:B------:R-:W-:-:S02]  /*74d0*/  IMAD.MOV.U32 R176, RZ, RZ, R178 ;  /* 0x000000ffffb07224 */ /* 0x000fc400078e00b2 */
[----:B------:R-:W-:Y:S01]  /*74e0*/  IMAD.MOV.U32 R178, RZ, RZ, R30 ;  /* 0x000000ffffb27224 */ /* 0x000fe200078e001e */
[----:B------:R-:W-:Y:S01]  /*74f0*/  MOV R30, R192 ;  /* 0x000000c0001e7202 */ /* 0x000fe20000000f00 */
[----:B------:R-:W-:Y:S02]  /*7500*/  IMAD.MOV.U32 R192, RZ, RZ, R194 ;  /* 0x000000ffffc07224 */ /* 0x000fe400078e00c2 */
[----:B-1----:R-:W-:Y:S01]  /*7510*/  FFMA.FTZ R0, R24, c[0x0][0x2d0], -R12 ;  /* 0x0000b40018007a23 */ /* 0x002fe2000001080c */
        /* <DEDUP_REMOVED lines=9> */
[----:B------:R-:W-:-:S02]  /*75b0*/  IMAD.MOV.U32 R194, RZ, RZ, R187 ;  /* 0x000000ffffc27224 */ /* 0x000fc400078e00bb */
[----:B------:R-:W-:Y:S01]  /*75c0*/  IMAD.MOV.U32 R179, RZ, RZ, R30 ;  /* 0x000000ffffb37224 */ /* 0x000fe200078e001e */
[----:B------:R-:W-:Y:S01]  /*75d0*/  MOV R30, R31 ;  /* 0x0000001f001e7202 */ /* 0x000fe20000000f00 */
        /* <DEDUP_REMOVED lines=18> */
[----:B----4-:R-:W-:Y:S01]  /*7700*/  F2FP.PACK_AB R6, R205, R199 ;  /* 0x000000c7cd06723e */ /* 0x010fe200000000ff */
[----:B------:R-:W-:Y:S01]  /*7710*/  IMAD.MOV.U32 R140, RZ, RZ, R141 ;  /* 0x000000ffff8c7224 */ /* 0x000fe200078e008d */
[----:B------:R-:W-:Y:S01]  /*7720*/  MOV R141, R142 ;  /* 0x0000008e008d7202 */ /* 0x000fe20000000f00 */
[----:B------:R-:W-:Y:S01]  /*7730*/  IMAD.MOV.U32 R142, RZ, RZ, R143 ;  /* 0x000000ffff8e7224 */ /* 0x000fe200078e008f */
[----:B------:R-:W-:Y:S01]  /*7740*/  MOV R143, R2 ;  /* 0x00000002008f7202 */ /* 0x000fe20000000f00 */
[----:B------:R-:W-:-:S02]  /*7750*/  IMAD.MOV.U32 R2, RZ, RZ, R175 ;  /* 0x000000ffff027224 */ /* 0x000fc400078e00af */
[----:B------:R-:W-:Y:S01]  /*7760*/  IMAD.MOV.U32 R93, RZ, RZ, R164 ;  /* 0x000000ffff5d7224 */ /* 0x000fe200078e00a4 */
[----:B------:R1:W-:Y:S01]  /*7770*/  MUFU.EX2 R175, R0 ;  /* 0x0000000000af7308 */ /* 0x0003e20000000800 */
[----:B------:R-:W-:Y:S01]  /*7780*/  MOV R165, R196 ;  /* 0x000000c400a57202 */ /* 0x000fe20000000f00 */
[----:B------:R-:W-:Y:S01]  /*7790*/  IMAD.MOV.U32 R86, RZ, RZ, R30 ;  /* 0x000000ffff567224 */ /* 0x000fe200078e001e */
[----:B------:R-:W-:Y:S01]  /*77a0*/  MOV R166, R2 ;  /* 0x0000000200a67202 */ /* 0x000fe20000000f00 */
[----:B------:R-:W-:Y:S01]  /*77b0*/  FFMA.FTZ R2, R215, c[0x0][0x2d0], -R12 ;  /* 0x0000b400d7027a23 */ /* 0x000fe2000001080c */
[----:B------:R-:W-:Y:S01]  /*77c0*/  MOV R94, R25 ;  /* 0x00000019005e7202 */ /* 0x000fe20000000f00 */
[----:B------:R-:W-:Y:S01]  /*77d0*/  IMAD.MOV.U32 R31, RZ, RZ, R192 ;  /* 0x000000ffff1f7224 */ /* 0x000fe200078e00c0 */
[----:B------:R-:W-:Y:S01]  /*77e0*/  MOV R95, R177 ;  /* 0x000000b1005f7202 */ /* 0x000fe20000000f00 */
[----:B------:R-:W-:Y:S01]  /*77f0*/  IMAD.MOV.U32 R192, RZ, RZ, R197 ;  /* 0x000000ffffc07224 */ /* 0x000fe200078e00c5 */
[----:B------:R-:W-:Y:S01]  /*7800*/  MOV R87, R179 ;  /* 0x000000b300577202 */ /* 0x000fe20000000f00 */
[----:B------:R-:W-:Y:S01]  /*7810*/  IMAD.MOV.U32 R89, RZ, RZ, R176 ;  /* 0x000000ffff597224 */ /* 0x000fe200078e00b0 */
[----:B------:R-:W-:Y:S01]  /*7820*/  @UP1 USHF.R.U32.HI UR11, URZ, UR5, UR15 ;  /* 0x000000053f0b1299 */ /* 0x000fe2000801160f */
[----:B------:R-:W-:Y:S01]  /*7830*/  IMAD.MOV.U32 R88, RZ, RZ, R178 ;  /* 0x000000ffff587224 */ /* 0x000fe200078e00b2 */
[----:B------:R2:W5:Y:S01]  /*7840*/  LDL.LU R221, [R1+0x7c] ;  /* 0x00007c0001dd7983 */ /* 0x0005620000300800 */
[----:B-1----:R-:W-:Y:S01]  /*7850*/  FFMA.FTZ R0, R24, c[0x0][0x2d0], -R12 ;  /* 0x0000b40018007a23 */ /* 0x002fe2000001080c */
[----:B------:R-:W-:Y:S01]  /*7860*/  MUFU.EX2 R197, R2 ;  /* 0x0000000200c57308 */ /* 0x000fe20000000800 */
[----:B------:R-:W-:Y:S01]  /*7870*/  IMAD.MOV.U32 R167, RZ, RZ, R204 ;  /* 0x000000ffffa77224 */ /* 0x000fe200078e00cc */
[----:B------:R-:W-:Y:S01]  /*7880*/  MOV R30, R193 ;  /* 0x000000c1001e7202 */ /* 0x000fe20000000f00 */
[----:B------:R-:W-:Y:S01]  /*7890*/  IMAD.MOV.U32 R79, RZ, RZ, R194 ;  /* 0x000000ffff4f7224 */ /* 0x000fe200078e00c2 */
[----:B------:R-:W-:Y:S01]  /*78a0*/  MOV R84, R195 ;  /* 0x000000c300547202 */ /* 0x000fe20000000f00 */
[----:B------:R-:W-:Y:S01]  /*78b0*/  IMAD.MOV.U32 R164, RZ, RZ, R187 ;  /* 0x000000ffffa47224 */ /* 0x000fe200078e00bb */
[----:B------:R-:W1:Y:S02]  /*78c0*/  LDSM.16.MT88.4 R24, [R219+0x2100] ;  /* 0x00210000db18783b */ /* 0x000e640000004200 */
[----:B------:R4:W2:Y:S01]  /*78d0*/  MUFU.EX2 R196, R0 ;  /* 0x0000000000c47308 */ /* 0x0008a20000000800 */
[----:B------:R-:W-:Y:S01]  /*78e0*/  UIADD3 UR11, UR11, UR7, -UR13 ;  /* 0x000000070b0b7290 */ /* 0x000fe2000fffe80d */
[----:B------:R1:W5:Y:S01]  /*78f0*/  LDL.LU R216, [R1+0x78] ;  /* 0x0000780001d87983 */ /* 0x0003620000300800 */
[----:B----4-:R-:W-:-:S05]  /*7900*/  FFMA.FTZ R0, R214, c[0x0][0x2d0], -R12 ;  /* 0x0000b400d6007a23 */ /* 0x010fca000001080c */
[----:B------:R-:W4:Y:S01]  /*7910*/  MUFU.EX2 R204, R0 ;  /* 0x0000000000cc7308 */ /* 0x000f220000000800 */
[----:B--2---:R-:W-:Y:S01]  /*7920*/  F2FP.PACK_AB R5, R196, R175 ;  /* 0x000000afc405723e */ /* 0x004fe200000000ff */
[----:B------:R-:W-:Y:S01]  /*7930*/  IMAD.MOV.U32 R194, RZ, RZ, R141 ;  /* 0x000000ffffc27224 */ /* 0x000fe200078e008d */
[----:B------:R-:W-:Y:S01]  /*7940*/  MOV R193, R140 ;  /* 0x0000008c00c17202 */ /* 0x000fe20000000f00 */
[----:B------:R-:W-:Y:S01]  /*7950*/  IMAD.MOV.U32 R187, RZ, RZ, R143 ;  /* 0x000000ffffbb7224 */ /* 0x000fe200078e008f */
[----:B------:R-:W-:Y:S02]  /*7960*/  MOV R195, R142 ;  /* 0x0000008e00c37202 */ /* 0x000fe40000000f00 */
[----:B----4-:R-:W-:-:S07]  /*7970*/  F2FP.PACK_AB R7, R204, R197 ;  /* 0x000000c5cc07723e */ /* 0x010fce00000000ff */
[C---:B------:R-:W-:Y:S08]  /*7980*/  HMMA.16816.F32 R80, R4.reuse, R16, R80 ;  /* 0x000000100450723c */ /* 0x040ff00000001850 */
[C---:B------:R-:W-:Y:S01]  /*7990*/  HMMA.16816.F32 R72, R4.reuse, R18, R72 ;  /* 0x000000120448723c */ /* 0x040fe20000001848 */
[----:B------:R-:W2:Y:S07]  /*79a0*/  LDSM.16.MT88.4 R16, [R217+0x5100] ;  /* 0x00510000d910783b */ /* 0x000eae0000004200 */
[C---:B---3--:R-:W-:Y:S08]  /*79b0*/  HMMA.16816.F32 R140, R4.reuse, R8, R68 ;  /* 0x00000008048c723c */ /* 0x048ff00000001844 */
[C---:B------:R-:W-:Y:S01]  /*79c0*/  HMMA.16816.F32 R68, R4.reuse, R10, R64 ;  /* 0x0000000a0444723c */ /* 0x040fe20000001840 */
[----:B------:R-:W3:Y:S07]  /*79d0*/  LDSM.16.MT88.4 R8, [R218+0x5100] ;  /* 0x00510000da08783b */ /* 0x000eee0000004200 */
[C---:B------:R-:W-:Y:S08]  /*79e0*/  HMMA.16816.F32 R176, R4.reuse, R20, R200 ;  /* 0x0000001404b0723c */ /* 0x040ff000000018c8 */
[----:B------:R-:W-:Y:S01]  /*79f0*/  HMMA.16816.F32 R104, R4, R22, R104 ;  /* 0x000000160468723c */ /* 0x000fe20000001868 */
[----:B------:R-:W4:Y:S01]  /*7a00*/  LDSM.16.MT88.4 R20, [R220+0x5100] ;  /* 0x00510000dc14783b */ /* 0x000f220000004200 */
[----:B------:R-:W-:Y:S01]  /*7a10*/  MOV R2, R192 ;  /* 0x000000c000027202 */ /* 0x000fe20000000f00 */
[----:B------:R-:W-:Y:S01]  /*7a20*/  IMAD.MOV.U32 R214, RZ, RZ, R193 ;  /* 0x000000ffffd67224 */ /* 0x000fe200078e00c1 */
[----:B------:R-:W-:Y:S01]  /*7a30*/  MOV R215, R194 ;  /* 0x000000c200d77202 */ /* 0x000fe20000000f00 */
[----:B------:R-:W-:-:S03]  /*7a40*/  IMAD.MOV.U32 R0, RZ, RZ, R195 ;  /* 0x000000ffff007224 */ /* 0x000fc600078e00c3 */
[C---:B-1----:R-:W-:Y:S07]  /*7a50*/  HMMA.16816.F32 R64, R4.reuse, R26, R100 ;  /* 0x0000001a0440723c */ /* 0x042fee0000001864 */
[----:B------:R-:W-:Y:S01]  /*7a60*/  MOV R27, R164 ;  /* 0x000000a4001b7202 */ /* 0x000fe20000000f00 */
[----:B--2---:R-:W-:Y:S01]  /*7a70*/  HMMA.16816.F32 R192, R4, R16, R108 ;  /* 0x0000001004c0723c */ /* 0x004fe2000000186c */
[----:B------:R-:W-:-:S06]  /*7a80*/  IMAD.MOV.U32 R26, RZ, RZ, R165 ;  /* 0x000000ffff1a7224 */ /* 0x000fcc00078e00a5 */
[----:B------:R-:W-:Y:S01]  /*7a90*/  MOV R108, R166 ;  /* 0x000000a6006c7202 */ /* 0x000fe20000000f00 */
[C---:B------:R-:W-:Y:S01]  /*7aa0*/  HMMA.16816.F32 R96, R4.reuse, R18, R96 ;  /* 0x000000120460723c */ /* 0x040fe20000001860 */
[----:B------:R-:W-:Y:S01]  /*7ab0*/  IMAD.MOV.U32 R109, RZ, RZ, R167 ;  /* 0x000000ffff6d7224 */ /* 0x000fe200078e00a7 */
[----:B------:R-:W1:Y:S06]  /*7ac0*/  LDSM.16.MT88.4 R16, [R219+0x5100] ;  /* 0x00510000db10783b */ /* 0x000e6c0000004200 */
[C---:B---3--:R-:W-:Y:S08]  /*7ad0*/  HMMA.16816.F32 R164, R4.reuse, R8, R60 ;  /* 0x0000000804a4723c */ /* 0x048ff0000000183c */
[----:B------:R-:W-:Y:S01]  /*7ae0*/  HMMA.16816.F32 R52, R4, R10, R52 ;  /* 0x0000000a0434723c */ /* 0x000fe20000001834 */
[----:B------:R-:W2:Y:S01]  /*7af0*/  LDSM.16.MT88.4 R8, [R217+0x8100] ;  /* 0x00810000d908783b */ /* 0x000ea20000004200 */
[----:B------:R-:W-:Y:S01]  /*7b00*/  MOV R110, R30 ;  /* 0x0000001e006e7202 */ /* 0x000fe20000000f00 */
[----:B------:R-:W-:-:S05]  /*7b10*/  IMAD.MOV.U32 R111, RZ, RZ, R31 ;  /* 0x000000ffff6f7224 */ /* 0x000fca00078e001f */
[C---:B----4-:R-:W-:Y:S07]  /*7b20*/  HMMA.16816.F32 R40, R4.reuse, R20, R40 ;  /* 0x000000140428723c */ /* 0x050fee0000001828 */
[----:B------:R-:W-:Y:S01]  /*7b30*/  MOV R20, R28 ;  /* 0x0000001c00147202 */ /* 0x000fe20000000f00 */
[----:B------:R-:W-:Y:S02]  /*7b40*/  IMAD.MOV.U32 R21, RZ, RZ, R29 ;  /* 0x000000ffff157224 */ /* 0x000fe400078e001d */
[----:B------:R-:W3:Y:S01]  /*7b50*/  LDSM.16.MT88.4 R28, [R218+0x8100] ;  /* 0x00810000da1c783b */ /* 0x000ee20000004200 */
[----:B------:R-:W-:Y:S01]  /*7b60*/  HMMA.16816.F32 R44, R4, R24, R44 ;  /* 0x00000018042c723c */ /* 0x000fe2000000182c */
[----:B------:R-:W-:-:S06]  /*7b70*/  IMAD.MOV.U32 R200, RZ, RZ, R88 ;  /* 0x000000ffffc87224 */ /* 0x000fcc00078e0058 */
[----:B------:R-:W-:Y:S01]  /*7b80*/  MOV R25, R79 ;  /* 0x0000004f00197202 */ /* 0x000fe20000000f00 */
[C---:B------:R-:W-:Y:S07]  /*7b90*/  HMMA.16816.F32 R60, R4.reuse, R22, R128 ;  /* 0x00000016043c723c */ /* 0x040fee0000001880 */
[----:B------:R-:W-:Y:S01]  /*7ba0*/  MOV R22, R89 ;  /* 0x0000005900167202 */ /* 0x000fe20000000f00 */
[----:B-1----:R-:W-:Y:S01]  /*7bb0*/  HMMA.16816.F32 R76, R4, R16, R132 ;  /* 0x00000010044c723c */ /* 0x002fe20000001884 */
[----:B------:R-:W-:Y:S01]  /*7bc0*/  IMAD.MOV.U32 R129, RZ, RZ, R90 ;  /* 0x000000ffff817224 */ /* 0x000fe200078e005a */
[----:B------:R-:W-:Y:S01]  /*7bd0*/  MOV R128, R91 ;  /* 0x0000005b00807202 */ /* 0x000fe20000000f00 */
[----:B------:R-:W-:Y:S01]  /*7be0*/  IMAD.MOV.U32 R23, RZ, RZ, R92 ;  /* 0x000000ffff177224 */ /* 0x000fe200078e005c */
[----:B------:R-:W-:Y:S01]  /*7bf0*/  MOV R130, R93 ;  /* 0x0000005d00827202 */ /* 0x000fe20000000f00 */
[----:B------:R-:W-:-:S02]  /*7c00*/  IMAD.MOV.U32 R131, RZ, RZ, R94 ;  /* 0x000000ffff837224 */ /* 0x000fc400078e005e */
[----:B------:R-:W-:Y:S01]  /*7c10*/  MOV R135, R95 ;  /* 0x0000005f00877202 */ /* 0x000fe20000000f00 */
[C---:B--2---:R-:W-:Y:S08]  /*7c20*/  HMMA.16816.F32 R88, R4.reuse, R8, R144 ;  /* 0x000000080458723c */ /* 0x044ff00000001890 */
[----:B------:R-:W-:Y:S01]  /*7c30*/  HMMA.16816.F32 R92, R4, R10, R148 ;  /* 0x0000000a045c723c */ /* 0x000fe20000001894 */
[----:B------:R-:W1:Y:S01]  /*7c40*/  LDSM.16.MT88.4 R8, [R219+0x8100] ;  /* 0x00810000db08783b */ /* 0x000e620000004200 */
[----:B------:R-:W-:Y:S01]  /*7c50*/  IMAD.MOV.U32 R24, RZ, RZ, R84 ;  /* 0x000000ffff187224 */ /* 0x000fe200078e0054 */
[----:B------:R-:W-:Y:S01]  /*7c60*/  MOV R203, R85 ;  /* 0x0000005500cb7202 */ /* 0x000fe20000000f00 */
[----:B------:R-:W-:Y:S01]  /*7c70*/  IMAD.MOV.U32 R202, RZ, RZ, R86 ;  /* 0x000000ffffca7224 */ /* 0x000fe200078e0056 */
[----:B------:R-:W-:-:S03]  /*7c80*/  MOV R201, R87 ;  /* 0x0000005700c97202 */ /* 0x000fc60000000f00 */
[C---:B------:R-:W-:Y:S01]  /*7c90*/  HMMA.16816.F32 R84, R4.reuse, R18, R136 ;  /* 0x000000120454723c */ /* 0x040fe20000001888 */
[----:B------:R-:W2:Y:S07]  /*7ca0*/  LDSM.16.MT88.4 R16, [R220+0x8100] ;  /* 0x00810000dc10783b */ /* 0x000eae0000004200 */
[----:B---3--:R-:W-:Y:S07]  /*7cb0*/  HMMA.16816.F32 R100, R4, R28, R160 ;  /* 0x0000001c0464723c */ /* 0x008fee00000018a0 */
[----:B------:R-:W-:-:S02]  /*7cc0*/  IMAD.MOV.U32 R160, RZ, RZ, R135 ;  /* 0x000000ffffa07224 */ /* 0x000fc400078e0087 */
[----:B------:R-:W-:Y:S02]  /*7cd0*/  IMAD.MOV.U32 R135, RZ, RZ, R23 ;  /* 0x000000ffff877224 */ /* 0x000fe400078e0017 */
[----:B------:R-:W-:Y:S02]  /*7ce0*/  IMAD.MOV.U32 R23, RZ, RZ, R131 ;  /* 0x000000ffff177224 */ /* 0x000fe400078e0083 */
[----:B------:R-:W-:Y:S01]  /*7cf0*/  IMAD.MOV.U32 R131, RZ, RZ, R21 ;  /* 0x000000ffff837224 */ /* 0x000fe200078e0015 */
[----:B------:R-:W-:Y:S01]  /*7d00*/  MOV R136, R185 ;  /* 0x000000b900887202 */ /* 0x000fe20000000f00 */
[----:B------:R-:W-:Y:S02]  /*7d10*/  IMAD.MOV.U32 R147, RZ, RZ, R184 ;  /* 0x000000ffff937224 */ /* 0x000fe400078e00b8 */
[----:B------:R-:W-:Y:S01]  /*7d20*/  IMAD.MOV.U32 R137, RZ, RZ, R186 ;  /* 0x000000ffff897224 */ /* 0x000fe200078e00ba */
[----:B------:R-:W-:Y:S02]  /*7d30*/  MOV R161, R131 ;  /* 0x0000008300a17202 */ /* 0x000fe40000000f00 */
[----:B------:R-:W-:-:S02]  /*7d40*/  MOV R131, R187 ;  /* 0x000000bb00837202 */ /* 0x000fc40000000f00 */
[C---:B-1----:R-:W-:Y:S08]  /*7d50*/  HMMA.16816.F32 R184, R4.reuse, R8, R156 ;  /* 0x0000000804b8723c */ /* 0x042ff0000000189c */
[----:B------:R-:W-:Y:S01]  /*7d60*/  HMMA.16816.F32 R124, R4, R10, R124 ;  /* 0x0000000a047c723c */ /* 0x000fe2000000187c */
[----:B------:R-:W1:Y:S01]  /*7d70*/  LDSM.16.MT88.4 R8, [R219+0xb100] ;  /* 0x00b10000db08783b */ /* 0x000e620000004200 */
[----:B------:R-:W-:-:S02]  /*7d80*/  MOV R134, R22 ;  /* 0x0000001600867202 */ /* 0x000fc40000000f00 */
[----:B------:R-:W-:Y:S01]  /*7d90*/  MOV R22, R130 ;  /* 0x0000008200167202 */ /* 0x000fe20000000f00 */
[----:B------:R-:W-:Y:S01]  /*7da0*/  IMAD.MOV.U32 R21, RZ, RZ, R109 ;  /* 0x000000ffff157224 */ /* 0x000fe200078e006d */
[----:B------:R-:W-:Y:S01]  /*7db0*/  MOV R130, R20 ;  /* 0x0000001400827202 */ /* 0x000fe20000000f00 */
[----:B------:R-:W-:Y:S01]  /*7dc0*/  IMAD.MOV.U32 R109, RZ, RZ, R111 ;  /* 0x000000ffff6d7224 */ /* 0x000fe200078e006f */
[----:B------:R-:W-:Y:S01]  /*7dd0*/  MOV R20, R108 ;  /* 0x0000006c00147202 */ /* 0x000fe20000000f00 */
[----:B------:R-:W-:Y:S01]  /*7de0*/  IMAD.MOV.U32 R111, RZ, RZ, R27 ;  /* 0x000000ffff6f7224 */ /* 0x000fe200078e001b */
[----:B------:R-:W-:Y:S02]  /*7df0*/  MOV R108, R110 ;  /* 0x0000006e006c7202 */ /* 0x000fe40000000f00 */
        /* <DEDUP_REMOVED lines=14> */
[----:B------:R-:W3:Y:S01]  /*7ee0*/  LDSM.16.MT88.4 R24, [R217+0xb100] ;  /* 0x00b10000d918783b */ /* 0x000ee20000004200 */
[C---:B--2---:R-:W-:Y:S03]  /*7ef0*/  HMMA.16816.F32 R108, R4.reuse, R16, R168 ;  /* 0x00000010046c723c */ /* 0x044fe600000018a8 */
[----:B------:R-:W2:Y:S05]  /*7f00*/  LDSM.16.MT88.4 R20, [R218+0xb100] ;  /* 0x00b10000da14783b */ /* 0x000eaa0000004200 */
[----:B------:R-:W-:Y:S01]  /*7f10*/  HMMA.16816.F32 R188, R4, R18, R188 ;  /* 0x0000001204bc723c */ /* 0x000fe200000018bc */
[----:B------:R-:W4:Y:S01]  /*7f20*/  LDSM.16.MT88.4 R16, [R220+0xb100] ;  /* 0x00b10000dc10783b */ /* 0x000f220000004200 */
[----:B------:R-:W-:-:S06]  /*7f30*/  FFMA.FTZ R0, R0, c[0x0][0x2d0], -R13 ;  /* 0x0000b40000007a23 */ /* 0x000fcc000001080d */
[C---:B-1----:R-:W-:Y:S01]  /*7f40*/  HMMA.16816.F32 R36, R4.reuse, R8, R36 ;  /* 0x000000080424723c */ /* 0x042fe20000001824 */
[----:B------:R1:W-:Y:S07]  /*7f50*/  MUFU.EX2 R8, R0 ;  /* 0x0000000000087308 */ /* 0x0003ee0000000800 */
[----:B------:R-:W-:Y:S01]  /*7f60*/  HMMA.16816.F32 R32, R4, R10, R32 ;  /* 0x0000000a0420723c */ /* 0x000fe20000001820 */
[----:B-1----:R-:W-:Y:S01]  /*7f70*/  FFMA.FTZ R0, R183, c[0x0][0x2d0], -R13 ;  /* 0x0000b400b7007a23 */ /* 0x002fe2000001080d */
[----:B------:R-:W-:Y:S01]  /*7f80*/  MOV R144, R201 ;  /* 0x000000c900907202 */ /* 0x000fe20000000f00 */
[----:B------:R-:W-:Y:S01]  /*7f90*/  IMAD.MOV.U32 R151, RZ, RZ, R200 ;  /* 0x000000ffff977224 */ /* 0x000fe200078e00c8 */
[----:B------:R-:W-:Y:S01]  /*7fa0*/  MOV R146, R203 ;  /* 0x000000cb00927202 */ /* 0x000fe20000000f00 */
[----:B------:R1:W-:Y:S01]  /*7fb0*/  MUFU.EX2 R9, R0 ;  /* 0x0000000000097308 */ /* 0x0003e20000000800 */
[----:B------:R-:W-:-:S02]  /*7fc0*/  IMAD.MOV.U32 R145, RZ, RZ, R202 ;  /* 0x000000ffff917224 */ /* 0x000fc400078e00ca */
[----:B---3--:R-:W-:Y:S01]  /*7fd0*/  HMMA.16816.F32 R120, R4, R24, R120 ;  /* 0x000000180478723c */ /* 0x008fe20000001878 */
[----:B------:R-:W-:Y:S01]  /*7fe0*/  MOV R169, R148 ;  /* 0x0000009400a97202 */ /* 0x000fe20000000f00 */
[----:B------:R-:W-:Y:S01]  /*7ff0*/  FFMA.FTZ R2, R2, c[0x0][0x2d0], -R12 ;  /* 0x0000b40002027a23 */ /* 0x000fe2000001080c */
[----:B------:R-:W-:Y:S01]  /*8000*/  MOV R171, R150 ;  /* 0x0000009600ab7202 */ /* 0x000fe20000000f00 */
[----:B------:R-:W-:Y:S01]  /*8010*/  IMAD.MOV.U32 R170, RZ, RZ, R163 ;  /* 0x000000ffffaa7224 */ /* 0x000fe200078e00a3 */
[----:B------:R-:W-:Y:S01]  /*8020*/  LDSM.16.MT88.4 R180, [R217+0x2900] ;  /* 0x00290000d9b4783b */ /* 0x000fe20000004200 */
[----:B-1----:R-:W-:-:S04]  /*8030*/  FFMA.FTZ R0, R160, c[0x0][0x2d0], -R13 ;  /* 0x0000b400a0007a23 */ /* 0x002fc8000001080d */
[----:B------:R1:W-:Y:S01]  /*8040*/  MUFU.EX2 R11, R0 ;  /* 0x00000000000b7308 */ /* 0x0003e20000000800 */
[----:B--2---:R-:W-:Y:S01]  /*8050*/  HMMA.16816.F32 R116, R4, R20, R116 ;  /* 0x000000140474723c */ /* 0x004fe20000001874 */
[----:B-1----:R-:W-:-:S06]  /*8060*/  FFMA.FTZ R0, R161, c[0x0][0x2d0], -R13 ;  /* 0x0000b400a1007a23 */ /* 0x002fcc000001080d */
[----:B------:R1:W2:Y:S01]  /*8070*/  MUFU.EX2 R10, R0 ;  /* 0x00000000000a7308 */ /* 0x0002a20000000800 */
[----:B------:R-:W-:Y:S01]  /*8080*/  HMMA.16816.F32 R24, R4, R26, R152 ;  /* 0x0000001a0418723c */ /* 0x000fe20000001898 */
[----:B------:R-:W-:-:S07]  /*8090*/  IMAD.MOV.U32 R163, RZ, RZ, R149 ;  /* 0x000000ffffa37224 */ /* 0x000fce00078e0095 */
[----:B------:R-:W-:Y:S01]  /*80a0*/  HMMA.16816.F32 R20, R4, R22, R112 ;  /* 0x000000160414723c */ /* 0x000fe20000001870 */
[----:B-1----:R-:W-:-:S07]  /*80b0*/  FFMA.FTZ R0, R162, c[0x0][0x2d0], -R12 ;  /* 0x0000b400a2007a23 */ /* 0x002fce000001080c */
[----:B----4-:R-:W-:Y:S01]  /*80c0*/  HMMA.16816.F32 R200, R4, R16, R56 ;  /* 0x0000001004c8723c */ /* 0x010fe20000001838 */
[----:B------:R-:W-:-:S07]  /*80d0*/  IMAD.MOV.U32 R160, RZ, RZ, R151 ;  /* 0x000000ffffa07224 */ /* 0x000fce00078e0097 */
[----:B------:R-:W-:Y:S01]  /*80e0*/  HMMA.16816.F32 R48, R4, R18, R48 ;  /* 0x000000120430723c */ /* 0x000fe20000001830 */
[----:B------:R1:W-:Y:S01]  /*80f0*/  MUFU.EX2 R4, R0 ;  /* 0x0000000000047308 */ /* 0x0003e20000000800 */
[----:B------:R-:W-:Y:S01]  /*8100*/  MOV R161, R144 ;  /* 0x0000009000a17202 */ /* 0x000fe20000000f00 */
[----:B------:R-:W-:Y:S01]  /*8110*/  IMAD.MOV.U32 R162, RZ, RZ, R145 ;  /* 0x000000ffffa27224 */ /* 0x000fe200078e0091 */
[----:B------:R-:W-:Y:S01]  /*8120*/  MOV R150, R136 ;  /* 0x0000008800967202 */ /* 0x000fe20000000f00 */
[----:B------:R-:W-:Y:S01]  /*8130*/  IMAD.MOV.U32 R149, RZ, RZ, R147 ;  /* 0x000000ffff957224 */ /* 0x000fe200078e0093 */
[----:B------:R-:W3:Y:S01]  /*8140*/  LDSM.16.MT88.4 R152, [R219+0x2900] ;  /* 0x00290000db98783b */ /* 0x000ee20000004200 */
[----:B------:R-:W-:Y:S02]  /*8150*/  IMAD.MOV.U32 R151, RZ, RZ, R137 ;  /* 0x000000ffff977224 */ /* 0x000fe400078e0089 */
[----:B------:R4:W-:Y:S01]  /*8160*/  MUFU.EX2 R5, R2 ;  /* 0x0000000200057308 */ /* 0x0009e20000000800 */
[----:B------:R-:W-:Y:S01]  /*8170*/  MOV R113, R129 ;  /* 0x0000008100717202 */ /* 0x000fe20000000f00 */
[----:B------:R-:W-:Y:S01]  /*8180*/  IMAD.MOV.U32 R114, RZ, RZ, R130 ;  /* 0x000000ffff727224 */ /* 0x000fe200078e0082 */
[----:B------:R-:W-:-:S02]  /*8190*/  MOV R115, R131 ;  /* 0x0000008300737202 */ /* 0x000fc40000000f00 */
[----:B------:R-:W-:Y:S02]  /*81a0*/  MOV R148, R146 ;  /* 0x0000009200947202 */ /* 0x000fe40000000f00 */
[----:B------:R-:W-:Y:S01]  /*81b0*/  MOV R159, R171 ;  /* 0x000000ab009f7202 */ /* 0x000fe20000000f00 */
[----:B-1----:R-:W-:Y:S01]  /*81c0*/  FFMA.FTZ R0, R138, c[0x0][0x2d0], -R12 ;  /* 0x0000b4008a007a23 */ /* 0x002fe2000001080c */
[----:B------:R-:W-:Y:S01]  /*81d0*/  MOV R17, R133 ;  /* 0x0000008500117202 */ /* 0x000fe20000000f00 */
[----:B------:R-:W-:Y:S01]  /*81e0*/  IMAD.MOV.U32 R168, RZ, RZ, R160 ;  /* 0x000000ffffa87224 */ /* 0x000fe200078e00a0 */
[----:B------:R-:W-:Y:S01]  /*81f0*/  LDSM.16.MT88.4 R56, [R220+0x5900] ;  /* 0x00590000dc38783b */ /* 0x000fe20000004200 */
[----:B------:R1:W1:Y:S01]  /*8200*/  MUFU.EX2 R6, R0 ;  /* 0x0000000000067308 */ /* 0x0002620000000800 */
[----:B------:R-:W-:Y:S02]  /*8210*/  IMAD.MOV.U32 R160, RZ, RZ, R149 ;  /* 0x000000ffffa07224 */ /* 0x000fe400078e0095 */
[----:B----4-:R-:W-:Y:S01]  /*8220*/  FADD.FTZ R2, R170, R169 ;  /* 0x000000a9aa027221 */ /* 0x010fe20000010000 */
[----:B------:R-:W-:Y:S01]  /*8230*/  MOV R169, R161 ;  /* 0x000000a100a97202 */ /* 0x000fe20000000f00 */
[----:B------:R-:W-:Y:S01]  /*8240*/  IMAD.MOV.U32 R170, RZ, RZ, R162 ;  /* 0x000000ffffaa7224 */ /* 0x000fe200078e00a2 */
[----:B------:R-:W-:Y:S01]  /*8250*/  MOV R161, R150 ;  /* 0x0000009600a17202 */ /* 0x000fe20000000f00 */
[----:B------:R-:W-:Y:S01]  /*8260*/  IMAD.MOV.U32 R162, RZ, RZ, R151 ;  /* 0x000000ffffa27224 */ /* 0x000fe200078e0097 */
[----:B--2---:R-:W-:Y:S01]  /*8270*/  F2FP.PACK_AB R130, R10, R11 ;  /* 0x0000000b0a82723e */ /* 0x004fe200000000ff */
[----:B------:R-:W-:Y:S01]  /*8280*/  IMAD.MOV.U32 R18, RZ, RZ, R128 ;  /* 0x000000ffff127224 */ /* 0x000fe200078e0080 */
[----:B------:R-:W-:Y:S01]  /*8290*/  MOV R19, R135 ;  /* 0x0000008700137202 */ /* 0x000fe20000000f00 */
[----:B------:R-:W-:Y:S01]  /*82a0*/  IMAD.MOV.U32 R16, RZ, RZ, R134 ;  /* 0x000000ffff107224 */ /* 0x000fe200078e0086 */
[----:B------:R-:W-:Y:S01]  /*82b0*/  LDSM.16.MT88.4 R144, [R220+0x2900] ;  /* 0x00290000dc90783b */ /* 0x000fe20000004200 */
[----:B-1----:R-:W-:-:S03]  /*82c0*/  FFMA.FTZ R0, R139, c[0x0][0x2d0], -R12 ;  /* 0x0000b4008b007a23 */ /* 0x002fc6000001080c */
[----:B------:R-:W-:Y:S01]  /*82d0*/  LDSM.16.MT88.4 R136, [R218+0x2900] ;  /* 0x00290000da88783b */ /* 0x000fe20000004200 */
[----:B------:R1:W2:Y:S01]  /*82e0*/  MUFU.EX2 R7, R0 ;  /* 0x0000000000077308 */ /* 0x0002a20000000800 */
[----:B------:R-:W-:Y:S01]  /*82f0*/  MOV R12, R160 ;  /* 0x000000a0000c7202 */ /* 0x000fe20000000f00 */
[----:B-1----:R-:W-:Y:S01]  /*8300*/  FADD.FTZ R0, R15, R14 ;  /* 0x0000000e0f007221 */ /* 0x002fe20000010000 */
[----:B------:R-:W-:Y:S01]  /*8310*/  MOV R15, R162 ;  /* 0x000000a2000f7202 */ /* 0x000fe20000000f00 */
[----:B------:R-:W-:Y:S02]  /*8320*/  IMAD.MOV.U32 R14, RZ, RZ, R161 ;  /* 0x000000ffff0e7224 */ /* 0x000fe400078e00a1 */
[----:B------:R-:W-:Y:S02]  /*8330*/  FADD.FTZ R3, R3, R0 ;  /* 0x0000000003037221 */ /* 0x000fe40000010000 */
[----:B------:R-:W-:Y:S02]  /*8340*/  IMAD.MOV.U32 R0, RZ, RZ, R163 ;  /* 0x000000ffff007224 */ /* 0x000fe400078e00a3 */
[----:B------:R-:W1:Y:S01]  /*8350*/  LDSM.16.MT88.4 R160, [R217+0x5900] ;  /* 0x00590000d9a0783b */ /* 0x000e620000004200 */
[----:B------:R-:W-:-:S02]  /*8360*/  F2FP.PACK_AB R128, R9, R8 ;  /* 0x000000080980723e */ /* 0x000fc400000000ff */
[----:B------:R-:W-:Y:S02]  /*8370*/  F2FP.PACK_AB R129, R6, R4 ;  /* 0x000000040681723e */ /* 0x000fe400000000ff */
[----:B--2---:R-:W-:Y:S02]  /*8380*/  F2FP.PACK_AB R131, R7, R5 ;  /* 0x000000050783723e */ /* 0x004fe400000000ff */
[----:B------:R-:W-:Y:S01]  /*8390*/  MOV R171, R148 ;  /* 0x0000009400ab7202 */ /* 0x000fe20000000f00 */
[----:B------:R-:W-:-:S04]  /*83a0*/  FADD.FTZ R2, R132, R2 ;  /* 0x0000000284027221 */ /* 0x000fc80000010000 */
[----:B---3--:R-:W-:Y:S01]  /*83b0*/  HMMA.16816.F32 R148, R128, R152, R44 ;  /* 0x000000988094723c */ /* 0x008fe2000000182c */
[----:B------:R-:W-:-:S06]  /*83c0*/  FADD.FTZ R0, R0, R2 ;  /* 0x0000000200007221 */ /* 0x000fcc0000010000 */
[----:B------:R-:W-:Y:S02]  /*83d0*/  IMAD.MOV.U32 R47, RZ, RZ, R159 ;  /* 0x000000ffff2f7224 */ /* 0x000fe400078e009f */
[----:B------:R-:W-:Y:S01]  /*83e0*/  IMAD.MOV.U32 R13, RZ, RZ, R171 ;  /* 0x000000ffff0d7224 */ /* 0x000fe200078e00ab */
[----:B------:R-:W-:Y:S01]  /*83f0*/  MOV R44, R170 ;  /* 0x000000aa002c7202 */ /* 0x000fe20000000f00 */
[----:B-1----:R-:W-:Y:S07]  /*8400*/  HMMA.16816.F32 R156, R128, R160, R192 ;  /* 0x000000a0809c723c */ /* 0x002fee00000018c0 */
[----:B------:R-:W-:Y:S01]  /*8410*/  MOV R193, R113 ;  /* 0x0000007100c17202 */ /* 0x000fe20000000f00 */
[----:B------:R-:W-:Y:S01]  /*8420*/  IMAD.MOV.U32 R194, RZ, RZ, R114 ;  /* 0x000000ffffc27224 */ /* 0x000fe200078e0072 */
[----:B------:R-:W-:Y:S01]  /*8430*/  MOV R195, R115 ;  /* 0x0000007300c37202 */ /* 0x000fe20000000f00 */
[----:B------:R-:W-:Y:S01]  /*8440*/  IMAD.MOV.U32 R45, RZ, RZ, R169 ;  /* 0x000000ffff2d7224 */ /* 0x000fe200078e00a9 */
[----:B------:R-:W-:Y:S01]  /*8450*/  MOV R46, R168 ;  /* 0x000000a8002e7202 */ /* 0x000fe20000000f00 */
[----:B------:R-:W-:Y:S01]  /*8460*/  FADD.FTZ R3, R193, R3 ;  /* 0x00000003c1037221 */ /* 0x000fe20000010000 */
[----:B------:R-:W1:Y:S01]  /*8470*/  LDSM.16.MT88.4 R168, [R218+0x5900] ;  /* 0x00590000daa8783b */ /* 0x000e620000004200 */
[----:B------:R-:W-:-:S02]  /*8480*/  FADD.FTZ R0, R194, R0 ;  /* 0x00000000c2007221 */ /* 0x000fc40000010000 */
[----:B------:R-:W-:Y:S01]  /*8490*/  FADD.FTZ R3, R195, R3 ;  /* 0x00000003c3037221 */ /* 0x000fe20000010000 */
[C---:B------:R-:W-:Y:S01]  /*84a0*/  HMMA.16816.F32 R132, R128.reuse, R136, R80 ;  /* 0x000000888084723c */ /* 0x040fe20000001850 */
[----:B------:R-:W-:Y:S01]  /*84b0*/  FADD.FTZ R2, R15, R0 ;  /* 0x000000000f027221 */ /* 0x000fe20000010000 */
[----:B------:R-:W-:Y:S01]  /*84c0*/  LDSM.16.MT88.4 R80, [R218+0x8900] ;  /* 0x00890000da50783b */ /* 0x000fe20000004200 */
[----:B------:R-:W-:Y:S02]  /*84d0*/  FADD.FTZ R0, R14, R3 ;  /* 0x000000030e007221 */ /* 0x000fe40000010000 */
[----:B------:R-:W-:Y:S01]  /*84e0*/  FADD.FTZ R2, R12, R2 ;  /* 0x000000020c027221 */ /* 0x000fe20000010000 */
[----:B------:R-:W-:Y:S01]  /*84f0*/  LDSM.16.MT88.4 R112, [R218+0xb900] ;  /* 0x00b90000da70783b */ /* 0x000fe20000004200 */
[----:B------:R-:W-:Y:S02]  /*8500*/  FADD.FTZ R0, R13, R0 ;  /* 0x000000000d007221 */ /* 0x000fe40000010000 */
[----:B------:R-:W-:Y:S01]  /*8510*/  FADD.FTZ R2, R44, R2 ;  /* 0x000000022c027221 */ /* 0x000fe20000010000 */
[----:B------:R-:W-:Y:S01]  /*8520*/  HMMA.16816.F32 R136, R128, R138, R72 ;  /* 0x0000008a8088723c */ /* 0x000fe20000001848 */
[----:B------:R-:W-:Y:S01]  /*8530*/  FADD.FTZ R0, R45, R0 ;  /* 0x000000002d007221 */ /* 0x000fe20000010000 */
[----:B------:R-:W-:Y:S01]  /*8540*/  LDSM.16.MT88.4 R72, [R217+0x8900] ;  /* 0x00890000d948783b */ /* 0x000fe20000004200 */
[----:B------:R-:W-:-:S02]  /*8550*/  FADD.FTZ R2, R46, R2 ;  /* 0x000000022e027221 */ /* 0x000fc40000010000 */
[----:B------:R-:W-:Y:S01]  /*8560*/  FADD.FTZ R0, R47, R0 ;  /* 0x000000002f007221 */ /* 0x000fe20000010000 */
[----:B------:R-:W-:Y:S02]  /*8570*/  LDSM.16.MT88.4 R12, [R219+0xb900] ;  /* 0x00b90000db0c783b */ /* 0x000fe40000004200 */
[----:B------:R-:W-:Y:S02]  /*8580*/  HMMA.16816.F32 R152, R128, R154, R64 ;  /* 0x0000009a8098723c */ /* 0x000fe40000001840 */
[----:B------:R-:W2:Y:S01]  /*8590*/  LDSM.16.MT88.4 R64, [R219+0x5900] ;  /* 0x00590000db40783b */ /* 0x000ea20000004200 */
[----:B------:R-:W-:-:S05]  /*85a0*/  FADD.FTZ R2, R18, R2 ;  /* 0x0000000212027221 */ /* 0x000fca0000010000 */
[----:B------:R-:W-:Y:S01]  /*85b0*/  HMMA.16816.F32 R176, R128, R180, R176 ;  /* 0x000000b480b0723c */ /* 0x000fe200000018b0 */
[----:B------:R-:W-:-:S07]  /*85c0*/  FADD.FTZ R0, R19, R0 ;  /* 0x0000000013007221 */ /* 0x000fce0000010000 */
[----:B------:R-:W-:Y:S01]  /*85d0*/  HMMA.16816.F32 R180, R128, R182, R104 ;  /* 0x000000b680b4723c */ /* 0x000fe20000001868 */
[----:B------:R-:W3:Y:S01]  /*85e0*/  LDSM.16.MT88.4 R104, [R217+0xb900] ;  /* 0x00b90000d968783b */ /* 0x000ee20000004200 */
[----:B------:R-:W-:Y:S02]  /*85f0*/  FADD.FTZ R2, R16, R2 ;  /* 0x0000000210027221 */ /* 0x000fe40000010000 */
[----:B------:R-:W-:Y:S02]  /*8600*/  FADD.FTZ R0, R17, R0 ;  /* 0x0000000011007221 */ /* 0x000fe40000010000 */
[----:B------:R-:W-:Y:S02]  /*8610*/  FADD.FTZ R3, R214, R2 ;  /* 0x00000002d6037221 */ /* 0x000fe40000010000 */
        /* <DEDUP_REMOVED lines=8> */
[----:B------:R-:W-:Y:S02]  /*86a0*/  FADD.FTZ R2, R209, R2 ;  /* 0x00000002d1027221 */ /* 0x000fe40000010000 */
[----:B------:R-:W-:Y:S02]  /*86b0*/  FADD.FTZ R0, R174, R0 ;  /* 0x00000000ae007221 */ /* 0x000fe40000010000 */
[----:B------:R-:W-:Y:S01]  /*86c0*/  FADD.FTZ R3, R175, R2 ;  /* 0x00000002af037221 */ /* 0x000fe20000010000 */
[----:B-1----:R-:W-:Y:S01]  /*86d0*/  HMMA.16816.F32 R164, R128, R168, R164 ;  /* 0x000000a880a4723c */ /* 0x002fe200000018a4 */
[----:B------:R-:W-:Y:S02]  /*86e0*/  FADD.FTZ R2, R198, R0 ;  /* 0x00000000c6027221 */ /* 0x000fe40000010000 */
[----:B------:R-:W-:-:S05]  /*86f0*/  FADD.FTZ R0, R196, R3 ;  /* 0x00000003c4007221 */ /* 0x000fca0000010000 */
[----:B------:R-:W-:Y:S01]  /*8700*/  HMMA.16816.F32 R168, R128, R170, R52 ;  /* 0x000000aa80a8723c */ /* 0x000fe20000001834 */
[----:B------:R-:W-:Y:S02]  /*8710*/  FADD.FTZ R3, R199, R2 ;  /* 0x00000002c7037221 */ /* 0x000fe40000010000 */
[----:B------:R-:W-:-:S05]  /*8720*/  FADD.FTZ R2, R197, R0 ;  /* 0x00000000c5027221 */ /* 0x000fca0000010000 */
[----:B------:R-:W-:Y:S01]  /*8730*/  HMMA.16816.F32 R140, R128, R144, R140 ;  /* 0x00000090808c723c */ /* 0x000fe2000000188c */
[----:B------:R-:W-:-:S07]  /*8740*/  FADD.FTZ R0, R205, R3 ;  /* 0x00000003cd007221 */ /* 0x000fce0000010000 */
[----:B------:R-:W-:Y:S01]  /*8750*/  HMMA.16816.F32 R52, R128, R56, R40 ;  /* 0x000000388034723c */ /* 0x000fe20000001828 */
[----:B------:R-:W-:-:S07]  /*8760*/  FADD.FTZ R2, R204, R2 ;  /* 0x00000002cc027221 */ /* 0x000fce0000010000 */
[C---:B------:R-:W-:Y:S08]  /*8770*/  HMMA.16816.F32 R144, R128.reuse, R146, R68 ;  /* 0x000000928090723c */ /* 0x040ff00000001844 */
[----:B------:R-:W-:Y:S01]  /*8780*/  HMMA.16816.F32 R56, R128, R58, R60 ;  /* 0x0000003a8038723c */ /* 0x000fe2000000183c */
[----:B------:R-:W-:-:S07]  /*8790*/  UIMAD.WIDE UR4, UR11, 0x2aaaaaab, URZ ;  /* 0x2aaaaaab0b0478a5 */ /* 0x000fce000f8e023f */
[C---:B--2---:R-:W-:Y:S08]  /*87a0*/  HMMA.16816.F32 R60, R128.reuse, R64, R76 ;  /* 0x00000040803c723c */ /* 0x044ff0000000184c */
[C---:B------:R-:W-:Y:S01]  /*87b0*/  HMMA.16816.F32 R68, R128.reuse, R72, R88 ;  /* 0x000000488044723c */ /* 0x040fe20000001858 */
[----:B------:R-:W1:Y:S07]  /*87c0*/  LDSM.16.MT88.4 R88, [R220+0x8900] ;  /* 0x00890000dc58783b */ /* 0x000e6e0000004200 */
[C---:B------:R-:W-:Y:S01]  /*87d0*/  HMMA.16816.F32 R160, R128.reuse, R162, R96 ;  /* 0x000000a280a0723c */ /* 0x040fe20000001860 */
[----:B------:R-:W2:Y:S07]  /*87e0*/  LDSM.16.MT88.4 R96, [R219+0x8900] ;  /* 0x00890000db60783b */ /* 0x000eae0000004200 */
[----:B------:R-:W-:Y:S01]  /*87f0*/  HMMA.16816.F32 R76, R128, R80, R100 ;  /* 0x00000050804c723c */ /* 0x000fe20000001864 */
[----:B------:R-:W-:-:S07]  /*8800*/  FADD.FTZ R0, R8, R0 ;  /* 0x0000000008007221 */ /* 0x000fce0000010000 */
[----:B---3--:R-:W-:Y:S01]  /*8810*/  HMMA.16816.F32 R100, R128, R104, R120 ;  /* 0x000000688064723c */ /* 0x008fe20000001878 */
[----:B------:R-:W3:Y:S01]  /*8820*/  LDSM.16.MT88.4 R120, [R220+0xb900] ;  /* 0x00b90000dc78783b */ /* 0x000ee20000004200 */
[----:B------:R-:W-:Y:S01]  /*8830*/  FADD.FTZ R2, R4, R2 ;  /* 0x0000000204027221 */ /* 0x000fe20000010000 */
[----:B------:R-:W-:Y:S01]  /*8840*/  USHF.R.U32.HI UR4, URZ, 0x1f, UR5 ;  /* 0x0000001f3f047899 */ /* 0x000fe20008011605 */
[----:B------:R-:W-:Y:S02]  /*8850*/  FADD.FTZ R0, R9, R0 ;  /* 0x0000000009007221 */ /* 0x000fe40000010000 */
[----:B------:R-:W-:Y:S01]  /*8860*/  FADD.FTZ R2, R6, R2 ;  /* 0x0000000206027221 */ /* 0x000fe20000010000 */
[----:B------:R-:W-:Y:S01]  /*8870*/  ULEA.HI.SX32 UR4, UR5, UR4, 0x1c ;  /* 0x0000000405047291 */ /* 0x000fe2000f8fe23f */
[----:B------:R-:W-:Y:S02]  /*8880*/  FADD.FTZ R0, R11, R0 ;  /* 0x000000000b007221 */ /* 0x000fe40000010000 */
[----:B------:R-:W-:Y:S01]  /*8890*/  FADD.FTZ R2, R5, R2 ;  /* 0x0000000205027221 */ /* 0x000fe20000010000 */
[----:B------:R-:W-:Y:S01]  /*88a0*/  UISETP.LT.AND UP0, UPT, URZ, UR4, UPT ;  /* 0x000000043f00728c */ /* 0x000fe2000bf01270 */
[----:B------:R-:W-:-:S02]  /*88b0*/  FADD.FTZ R3, R10, R0 ;  /* 0x000000000a037221 */ /* 0x000fc40000010000 */
[----:B------:R-:W-:Y:S01]  /*88c0*/  FADD.FTZ R0, R7, R2 ;  /* 0x0000000207007221 */ /* 0x000fe20000010000 */
[----:B------:R-:W-:-:S04]  /*88d0*/  USEL UR4, URZ, UR4, !UP0 ;  /* 0x000000043f047287 */ /* 0x000fc8000c000000 */
[----:B------:R-:W-:Y:S01]  /*88e0*/  UISETP.GE.AND UP0, UPT, UR6, UR4, UPT ;  /* 0x000000040600728c */ /* 0x000fe2000bf06270 */
[----:B------:R4:W-:Y:S04]  /*88f0*/  STL [R1+0x24], R0 ;  /* 0x0000240001007387 */ /* 0x0009e80000100800 */
[----:B------:R4:W-:Y:S01]  /*8900*/  STL [R1+0x20], R3 ;  /* 0x0000200301007387 */ /* 0x0009e20000100800 */
[----:B------:R-:W-:Y:S01]  /*8910*/  PLOP3.LUT P0, PT, PT, PT, UP0, 0x40, 0x0 ;  /* 0x000000000000781c */ /* 0x000fe20003f0e808 */
[C---:B------:R-:W-:Y:S08]  /*8920*/  HMMA.16816.F32 R64, R128.reuse, R66, R84 ;  /* 0x000000428040723c */ /* 0x040ff00000001854 */
[C---:B------:R-:W-:Y:S08]  /*8930*/  HMMA.16816.F32 R72, R128.reuse, R74, R92 ;  /* 0x0000004a8048723c */ /* 0x040ff0000000185c */
[C---:B-1----:R-:W-:Y:S08]  /*8940*/  HMMA.16816.F32 R84, R128.reuse, R88, R108 ;  /* 0x000000588054723c */ /* 0x042ff0000000186c */
[C---:B--2---:R-:W-:Y:S08]  /*8950*/  HMMA.16816.F32 R92, R128.reuse, R96, R184 ;  /* 0x00000060805c723c */ /* 0x044ff000000018b8 */
        /* <DEDUP_REMOVED lines=11> */
[----:B----4-:R-:W2:Y:S04]  /*8a10*/  LDL R47, [R1+0x58] ;  /* 0x00005800012f7983 */ /* 0x010ea80000100800 */
[----:B------:R-:W3:Y:S04]  /*8a20*/  LDL.LU R18, [R1+0x74] ;  /* 0x0000740001127983 */ /* 0x000ee80000300800 */
[----:B------:R-:W3:Y:S04]  /*8a30*/  LDL R19, [R1+0x44] ;  /* 0x0000440001137983 */ /* 0x000ee80000100800 */
[----:B------:R-:W4:Y:S04]  /*8a40*/  LDL R16, [R1+0x6c] ;  /* 0x00006c0001107983 */ /* 0x000f280000100800 */
[----:B------:R-:W4:Y:S04]  /*8a50*/  LDL R17, [R1+0x64] ;  /* 0x0000640001117983 */ /* 0x000f280000100800 */
[----:B------:R-:W4:Y:S04]  /*8a60*/  LDL R214, [R1+0x70] ;  /* 0x0000700001d67983 */ /* 0x000f280000100800 */
[----:B------:R-:W4:Y:S01]  /*8a70*/  LDL R215, [R1+0x60] ;  /* 0x0000600001d77983 */ /* 0x000f220000100800 */
[----:B------:R-:W-:Y:S01]  /*8a80*/  PLOP3.LUT P0, PT, PT, PT, UP1, 0x80, 0x0 ;  /* 0x000000000000781c */ /* 0x000fe20003f0f018 */
[----:B------:R-:W-:-:S02]  /*8a90*/  IMAD.MOV.U32 R175, RZ, RZ, R172 ;  /* 0x000000ffffaf7224 */ /* 0x000fc400078e00ac */
[----:B------:R-:W-:-:S10]  /*8aa0*/  IMAD.MOV.U32 R3, RZ, RZ, R173 ;  /* 0x000000ffff037224 */ /* 0x000fd400078e00ad */
[----:B--2---:R-:W-:Y:S01]  /*8ab0*/  @P0 IMAD.HI.U32 R0, R47, c[0x0][0x2c8], RZ ;  /* 0x0000b2002f000a27 */ /* 0x004fe200078e00ff */
[----:B------:R-:W-:Y:S02]  /*8ac0*/  PLOP3.LUT P0, PT, PT, PT, UP1, 0x80, 0x0 ;  /* 0x000000000000781c */ /* 0x000fe40003f0f018 */
[----:B---3--:R-:W-:-:S05]  /*8ad0*/  SHF.L.U64.HI R2, R19, 0x1, R18 ;  /* 0x0000000113027819 */ /* 0x008fca0000010212 */
[----:B------:R1:W-:Y:S06]  /*8ae0*/  STL [R1+0x40], R2 ;  /* 0x0000400201007387 */ /* 0x0003ec0000100800 */
[----:B------:R-:W-:Y:S02]  /*8af0*/  @P0 SHF.R.U32.HI R0, RZ, c[0x0][0x2cc], R0 ;  /* 0x0000b300ff000a19 */ /* 0x000fe40000011600 */
[C---:B----4-:R-:W-:Y:S01]  /*8b00*/  SHF.L.U64.HI R5, R17.reuse, 0x1, R16 ;  /* 0x0000000111057819 */ /* 0x050fe20000010210 */
[----:B------:R-:W-:Y:S02]  /*8b10*/  IMAD.SHL.U32 R4, R17, 0x2, RZ ;  /* 0x0000000211047824 */ /* 0x000fe400078e00ff */
[----:B-1----:R-:W-:-:S05]  /*8b20*/  IMAD.SHL.U32 R2, R19, 0x2, RZ ;  /* 0x0000000213027824 */ /* 0x002fca00078e00ff */
[----:B------:R1:W-:Y:S04]  /*8b30*/  STL [R1+0x68], R2 ;  /* 0x0000680201007387 */ /* 0x0003e80000100800 */
[----:B------:R2:W-:Y:S04]  /*8b40*/  STL [R1+0x3c], R5 ;  /* 0x00003c0501007387 */ /* 0x0005e80000100800 */
[----:B------:R3:W-:Y:S01]  /*8b50*/  STL [R1+0x38], R4 ;  /* 0x0000380401007387 */ /* 0x0007e20000100800 */
[----:B-1----:R-:W-:Y:S02]  /*8b60*/  SEL R2, RZ, 0x10, P5 ;  /* 0x00000010ff027807 */ /* 0x002fe40002800000 */
[----:B------:R-:W-:-:S02]  /*8b70*/  SEL R2, RZ, 0x10, P4 ;  /* 0x00000010ff027807 */ /* 0x000fc40002000000 */
[C---:B--2---:R-:W-:Y:S01]  /*8b80*/  SHF.L.U64.HI R5, R215.reuse, 0x1, R214 ;  /* 0x00000001d7057819 */ /* 0x044fe200000102d6 */
[----:B---3--:R-:W-:-:S04]  /*8b90*/  IMAD.SHL.U32 R4, R215, 0x2, RZ ;  /* 0x00000002d7047824 */ /* 0x008fc800078e00ff */
[----:B------:R1:W-:Y:S04]  /*8ba0*/  STL [R1+0x34], R5 ;  /* 0x0000340501007387 */ /* 0x0003e80000100800 */
[----:B------:R1:W-:Y:S04]  /*8bb0*/  STL [R1+0x30], R4 ;  /* 0x0000300401007387 */ /* 0x0003e80000100800 */
[----:B------:R1:W-:Y:S02]  /*8bc0*/  @P0 STL [R1+0x54], R0 ;  /* 0x0000540001000387 */ /* 0x0003e40000100800 */
.L_x_3346:
[----:B------:R-:W-:Y:S04]  /*8bd0*/  DEPBAR.LE SB0, 0x0 ;  /* 0x000080000000791a */ /* 0x000fe80000000000 */
[----:B------:R-:W-:Y:S01]  /*8be0*/  BAR.SYNC.DEFER_BLOCKING 0x0 ;  /* 0x0000000000007b1d */ /* 0x000fe20000010000 */
[----:B------:R-:W-:Y:S05]  /*8bf0*/  ISETP.LE.AND P0, PT, RZ, UR6, PT ;  /* 0x00000006ff007c0c */ /* 0x000fea000bf03270 */
[----:B-----5:R2:W3:Y:S04]  /*8c00*/  LDSM.16.M88.4 R48, [R223+0x18100] ;  /* 0x01810000df30783b */ /* 0x0204e80000000200 */
        /* <DEDUP_REMOVED lines=14> */
[----:B---34-:R-:W3:Y:S01]  /*8cf0*/  LDL R2, [R1+0x2c] ;  /* 0x00002c0001027983 */ /* 0x018ee20000100800 */
[----:B------:R-:W-:Y:S03]  /*8d00*/  SEL R23, RZ, 0x10, P5 ;  /* 0x00000010ff177807 */ /* 0x000fe60002800000 */
[----:B------:R-:W4:Y:S04]  /*8d10*/  LDL R6, [R1+0x28] ;  /* 0x0000280001067983 */ /* 0x000f280000100800 */
        /* <DEDUP_REMOVED lines=8> */
[----:B-1-3--:R-:W-:Y:S01]  /*8da0*/  SHF.R.S32.HI R0, RZ, 0x1f, R2 ;  /* 0x0000001fff007819 */ /* 0x00afe20000011402 */
        /* <DEDUP_REMOVED lines=12> */
[----:B------:R-:W1:Y:S01]  /*8e70*/  SHFL.IDX PT, R0, R6, RZ, 0x181f ;  /* 0x00181fff06007589 */ /* 0x000e6200000e0000 */
[C---:B--2---:R-:W-:Y:S01]  /*8e80*/  IMAD.SHL.U32 R12, R13.reuse, 0x2, RZ ;  /* 0x000000020d0c7824 */ /* 0x044fe200078e00ff */
[----:B-----5:R-:W-:Y:S02]  /*8e90*/  SHF.L.U64.HI R13, R13, 0x1, R20 ;  /* 0x000000010d0d7819 */ /* 0x020fe40000010214 */
[----:B------:R-:W2:Y:S01]  /*8ea0*/  SHFL.IDX PT, R2, R7, RZ, 0x181f ;  /* 0x00181fff07027589 */ /* 0x000ea200000e0000 */
[----:B-1----:R-:W-:Y:S05]  /*8eb0*/  IADD3 R14, P0, R0, R36, RZ ;  /* 0x00000024000e7210 */ /* 0x002fea0007f1e0ff */
[----:B--2---:R-:W-:Y:S01]  /*8ec0*/  IMAD.X R15, R2, 0x1, R31, P0 ;  /* 0x00000001020f7824 */ /* 0x004fe200000e061f */
[----:B------:R-:W-:Y:S04]  /*8ed0*/  IADD3 R4, P0, R0, R22, RZ ;  /* 0x0000001600047210 */ /* 0x000fe80007f1e0ff */
[----:B------:R-:W-:Y:S01]  /*8ee0*/  @!PT LDS RZ, [RZ] ;  /* 0x00000000fffff984 */ /* 0x000fe20000000800 */
[----:B------:R1:W-:Y:S01]  /*8ef0*/  LDGSTS.E.BYPASS.LTC128B.128 [R252], [R14.64], !P2 ;  /* 0x000000000efc7fae */ /* 0x0003e2000d101d50 */
[----:B------:R-:W-:Y:S05]  /*8f00*/  IMAD.X R5, R2, 0x1, R30, P0 ;  /* 0x0000000102057824 */ /* 0x000fea00000e061e */
[----:B------:R2:W-:Y:S02]  /*8f10*/  LDGSTS.E.BYPASS.LTC128B.128 [R252+0x3000], [R4.64], !P5 ;  /* 0x0300000004fc7fae */ /* 0x0005e4000e901d50 */
[-C--:B--2---:R-:W-:Y:S05]  /*8f20*/  IADD3 R4, P0, R0, R29.reuse, RZ ;  /* 0x0000001d00047210 */ /* 0x084fea0007f1e0ff */
[----:B------:R-:W-:Y:S01]  /*8f30*/  IMAD.X R5, R2, 0x1, R28, P0 ;  /* 0x0000000102057824 */ /* 0x000fe200000e061c */
[----:B------:R-:W-:Y:S02]  /*8f40*/  IADD3 R20, P0, R0, R12, RZ ;  /* 0x0000000c00147210 */ /* 0x000fe40007f1e0ff */
[----:B------:R-:W-:Y:S03]  /*8f50*/  SHFL.IDX PT, R0, R6, 0x2, 0x181f ;  /* 0x00581f0006007f89 */ /* 0x000fe600000e0000 */
[----:B------:R-:W-:Y:S01]  /*8f60*/  IMAD.X R21, R2, 0x1, R13, P0 ;  /* 0x0000000102157824 */ /* 0x000fe200000e060d */
[----:B------:R2:W-:Y:S04]  /*8f70*/  LDGSTS.E.BYPASS.LTC128B.128 [R252+0x6000], [R4.64], !P4 ;  /* 0x0600000004fc7fae */ /* 0x0005e8000e101d50 */
[----:B------:R3:W-:Y:S04]  /*8f80*/  LDGSTS.E.BYPASS.LTC128B.128 [R252+0x9000], [R20.64], !P6 ;  /* 0x0900000014fc7fae */ /* 0x0007e8000f101d50 */
[----:B------:R-:W-:Y:S04]  /*8f90*/  SHFL.IDX PT, R2, R7, 0x2, 0x181f ;  /* 0x00581f0007027f89 */ /* 0x000fe800000e0000 */
[----:B--2---:R-:W1:Y:S04]  /*8fa0*/  SHFL.IDX PT, R4, R6, 0x1, 0x181f ;  /* 0x00381f0006047f89 */ /* 0x004e6800000e0000 */
[----:B------:R-:W2:Y:S01]  /*8fb0*/  SHFL.IDX PT, R5, R7, 0x1, 0x181f ;  /* 0x00381f0007057f89 */ /* 0x000ea200000e0000 */
[C---:B-1----:R-:W-:Y:S05]  /*8fc0*/  IADD3 R14, P0, R4.reuse, R36, RZ ;  /* 0x00000024040e7210 */ /* 0x042fea0007f1e0ff */
[C---:B--2---:R-:W-:Y:S05]  /*8fd0*/  IMAD.X R15, R5.reuse, 0x1, R31, P0 ;  /* 0x00000001050f7824 */ /* 0x044fea00000e061f */
[----:B------:R1:W-:Y:S02]  /*8fe0*/  LDGSTS.E.BYPASS.LTC128B.128 [R252+0x1000], [R14.64], !P2 ;  /* 0x010000000efc7fae */ /* 0x0003e4000d101d50 */
[C---:B-1----:R-:W-:Y:S05]  /*8ff0*/  IADD3 R14, P0, R4.reuse, R22, RZ ;  /* 0x00000016040e7210 */ /* 0x042fea0007f1e0ff */
[C---:B------:R-:W-:Y:S01]  /*9000*/  IMAD.X R15, R5.reuse, 0x1, R30, P0 ;  /* 0x00000001050f7824 */ /* 0x040fe200000e061e */
[C---:B------:R-:W-:Y:S04]  /*9010*/  IADD3 R6, P0, R4.reuse, R29, RZ ;  /* 0x0000001d04067210 */ /* 0x040fe80007f1e0ff */
[----:B------:R3:W-:Y:S01]  /*9020*/  LDGSTS.E.BYPASS.LTC128B.128 [R252+0x4000], [R14.64], !P5 ;  /* 0x040000000efc7fae */ /* 0x0007e2000e901d50 */
[C---:B------:R-:W-:Y:S01]  /*9030*/  IMAD.X R7, R5.reuse, 0x1, R28, P0 ;  /* 0x0000000105077824 */ /* 0x040fe200000e061c */
[----:B------:R-:W-:Y:S04]  /*9040*/  IADD3 R4, P0, R4, R12, RZ ;  /* 0x0000000c04047210 */ /* 0x000fe80007f1e0ff */
[----:B------:R3:W-:Y:S01]  /*9050*/  LDGSTS.E.BYPASS.LTC128B.128 [R252+0x7000], [R6.64], !P4 ;  /* 0x0700000006fc7fae */ /* 0x0007e2000e101d50 */
[----:B------:R-:W-:Y:S05]  /*9060*/  IMAD.X R5, R5, 0x1, R13, P0 ;  /* 0x0000000105057824 */ /* 0x000fea00000e060d */
[----:B------:R1:W-:Y:S02]  /*9070*/  LDGSTS.E.BYPASS.LTC128B.128 [R252+0xa000], [R4.64], !P6 ;  /* 0x0a00000004fc7fae */ /* 0x0003e4000f101d50 */
[----:B-1----:R-:W-:Y:S05]  /*9080*/  IADD3 R4, P0, R0, R36, RZ ;  /* 0x0000002400047210 */ /* 0x002fea0007f1e0ff */
[----:B------:R-:W-:Y:S05]  /*9090*/  IMAD.X R5, R2, 0x1, R31, P0 ;  /* 0x0000000102057824 */ /* 0x000fea00000e061f */
[----:B------:R1:W-:Y:S02]  /*90a0*/  LDGSTS.E.BYPASS.LTC128B.128 [R252+0x2000], [R4.64], !P2 ;  /* 0x0200000004fc7fae */ /* 0x0003e4000d101d50 */
[C---:B-1----:R-:W-:Y:S04]  /*90b0*/  IADD3 R4, -R23.reuse, 0x10, RZ ;  /* 0x0000001017047810 */ /* 0x042fe80007ffe1ff */
[----:B------:R-:W-:Y:S04]  /*90c0*/  LOP3.LUT R4, R4, 0xf, RZ, 0xc0, !PT ;  /* 0x0000000f04047812 */ /* 0x000fe800078ec0ff */
[----:B------:R-:W-:Y:S02]  /*90d0*/  IADD3 R4, P1, P0, R4, R0, R22 ;  /* 0x0000000004047210 */ /* 0x000fe4000783e016 */
[----:B------:R-:W-:Y:S02]  /*90e0*/  SEL R22, RZ, 0x10, P6 ;  /* 0x00000010ff167807 */ /* 0x000fe40003000000 */
[----:B------:R-:W-:Y:S02]  /*90f0*/  IADD3.X R5, RZ, R2, R30, P1, P0 ;  /* 0x00000002ff057210 */ /* 0x000fe40000fe041e */
[----:B------:R-:W-:Y:S02]  /*9100*/  ISETP.NE.U32.AND P0, PT, R23, RZ, PT ;  /* 0x000000ff1700720c */ /* 0x000fe40003f05070 */
[----:B------:R-:W-:Y:S11]  /*9110*/  SEL R23, RZ, 0x10, P4 ;  /* 0x00000010ff177807 */ /* 0x000ff60002000000 */
[----:B------:R1:W-:Y:S02]  /*9120*/  LDGSTS.E.BYPASS.LTC128B.128.ZFILL [R252+0x5000], [R4.64], P0 ;  /* 0x0500000004fc7fae */ /* 0x0003e40008141d50 */
[----:B-1----:R-:W-:Y:S04]  /*9130*/  IADD3 R4, -R22, 0x10, RZ ;  /* 0x0000001016047810 */ /* 0x002fe80007ffe1ff */
[----:B------:R-:W-:Y:S04]  /*9140*/  LOP3.LUT R4, R4, 0xf, RZ, 0xc0, !PT ;  /* 0x0000000f04047812 */ /* 0x000fe800078ec0ff */
[----:B------:R-:W-:Y:S02]  /*9150*/  IADD3 R12, P1, P0, R4, R0, R12 ;  /* 0x00000000040c7210 */ /* 0x000fe4000783e00c */
[C---:B------:R-:W-:Y:S02]  /*9160*/  IADD3 R4, -R23.reuse, 0x10, RZ ;  /* 0x0000001017047810 */ /* 0x040fe40007ffe1ff */
[----:B------:R-:W-:Y:S02]  /*9170*/  IADD3.X R13, RZ, R2, R13, P1, P0 ;  /* 0x00000002ff0d7210 */ /* 0x000fe40000fe040d */
[----:B------:R-:W-:Y:S04]  /*9180*/  LOP3.LUT R4, R4, 0xf, RZ, 0xc0, !PT ;  /* 0x0000000f04047812 */ /* 0x000fe800078ec0ff */
[----:B------:R-:W-:Y:S04]  /*9190*/  IADD3 R4, P1, P0, R4, R0, R29 ;  /* 0x0000000004047210 */ /* 0x000fe8000783e01d */
[----:B------:R-:W-:Y:S02]  /*91a0*/  IADD3.X R5, RZ, R2, R28, P1, P0 ;  /* 0x00000002ff057210 */ /* 0x000fe40000fe041c */
[----:B------:R-:W-:Y:S11]  /*91b0*/  ISETP.NE.U32.AND P0, PT, R23, RZ, PT ;  /* 0x000000ff1700720c */ /* 0x000ff60003f05070 */
[----:B------:R-:W-:Y:S02]  /*91c0*/  @!UPT UIADD3 URZ, URZ, URZ, URZ ;  /* 0x0000003f3f3ff290 */ /* 0x000fe4000fffe03f */
[----:B------:R3:W-:Y:S01]  /*91d0*/  LDGSTS.E.BYPASS.LTC128B.128.ZFILL [R252+0x8000], [R4.64], P0 ;  /* 0x0800000004fc7fae */ /* 0x0007e20008141d50 */
[----:B------:R-:W-:Y:S11]  /*91e0*/  ISETP.NE.U32.AND P0, PT, R22, RZ, PT ;  /* 0x000000ff1600720c */ /* 0x000ff60003f05070 */
[----:B------:R-:W-:Y:S02]  /*91f0*/  @!UPT UIADD3 URZ, URZ, URZ, URZ ;  /* 0x0000003f3f3ff290 */ /* 0x000fe4000fffe03f */
[----:B------:R3:W-:Y:S02]  /*9200*/  LDGSTS.E.BYPASS.LTC128B.128.ZFILL [R252+0xb000], [R12.64], P0 ;  /* 0x0b0000000cfc7fae */ /* 0x0007e40008141d50 */
.L_x_3344:
        /* <DEDUP_REMOVED lines=89> */
[----:B------:R-:W2:Y:S06]  /*97a0*/  LDSM.16.M88.4 R184, [R241] ;  /* 0x00000000f1b8783b */ /* 0x000eac0000000200 */
        /* <DEDUP_REMOVED lines=206> */
[----:B------:R-:W2:Y:S01]  /*a490*/  LDL R0, [R1+0x4c] ;  /* 0x00004c0001007983 */ /* 0x000ea20000100800 */
[----:B------:R-:W-:Y:S01]  /*a4a0*/  IMAD.MOV.U32 R2, RZ, RZ, c[0x0][0x2b8] ;  /* 0x0000ae00ff027624 */ /* 0x000fe200078e00ff */
[----:B------:R-:W-:Y:S01]  /*a4b0*/  UIMAD UR5, UR6, 0x60, UR12 ;  /* 0x00000060060578a4 */ /* 0x000fe2000f8e020c */
[----:B------:R-:W-:Y:S01]  /*a4c0*/  IMAD.MOV.U32 R184, RZ, RZ, RZ ;  /* 0x000000ffffb87224 */ /* 0x000fe200078e00ff */
[----:B------:R-:W3:Y:S01]  /*a4d0*/  LDL R201, [R1+0x38] ;  /* 0x0000380001c97983 */ /* 0x000ee20000100800 */
[----:B------:R-:W-:Y:S02]  /*a4e0*/  SEL R215, RZ, 0x10, P5 ;  /* 0x00000010ffd77807 */ /* 0x000fe40002800000 */
[----:B------:R-:W-:Y:S01]  /*a4f0*/  ISETP.NE.AND P1, PT, R2, 0x1, PT ;  /* 0x000000010200780c */ /* 0x000fe20003f25270 */
[----:B------:R-:W4:Y:S01]  /*a500*/  LDL R198, [R1+0x3c] ;  /* 0x00003c0001c67983 */ /* 0x000f220000100800 */
[----:B------:R-:W-:Y:S01]  /*a510*/  IMAD.U32 R2, RZ, RZ, UR5 ;  /* 0x00000005ff027e24 */ /* 0x000fe2000f8e00ff */
[----:B------:R-:W-:Y:S02]  /*a520*/  SEL R212, RZ, 0x10, P4 ;  /* 0x00000010ffd47807 */ /* 0x000fe40002000000 */
[----:B------:R-:W5:Y:S01]  /*a530*/  LDL R199, [R1+0x30] ;  /* 0x0000300001c77983 */ /* 0x000f620000100800 */
[----:B------:R-:W-:Y:S02]  /*a540*/  IADD3 R194, -R215, 0x10, RZ ;  /* 0x00000010d7c27810 */ /* 0x000fe40007ffe1ff */
[----:B------:R-:W-:Y:S01]  /*a550*/  IADD3 R192, -R212, 0x10, RZ ;  /* 0x00000010d4c07810 */ /* 0x000fe20007ffe1ff */
[----:B------:R-:W3:Y:S01]  /*a560*/  LDL R196, [R1+0x34] ;  /* 0x0000340001c47983 */ /* 0x000ee20000100800 */
[----:B------:R-:W-:Y:S02]  /*a570*/  LOP3.LUT R194, R194, 0xf, RZ, 0xc0, !PT ;  /* 0x0000000fc2c27812 */ /* 0x000fe400078ec0ff */
[----:B------:R-:W-:Y:S01]  /*a580*/  LOP3.LUT R192, R192, 0xf, RZ, 0xc0, !PT ;  /* 0x0000000fc0c07812 */ /* 0x000fe200078ec0ff */
        /* <DEDUP_REMOVED lines=15> */
[----:B------:R-:W-:Y:S02]  /*a680*/  IMAD R0, R0, c[0x0][0x1e0], RZ ;  /* 0x0000780000007a24 */ /* 0x000fe400078e02ff */
[----:B------:R-:W1:Y:S02]  /*a690*/  LDL R213, [R1+0x48] ;  /* 0x0000480001d57983 */ /* 0x000e640000100800 */
[C---:B------:R-:W-:Y:S02]  /*a6a0*/  IMAD R0, R185.reuse, c[0x0][0x1e4], R0 ;  /* 0x00007900b9007a24 */ /* 0x040fe400078e0200 */
[----:B------:R-:W4:Y:S01]  /*a6b0*/  LDL R200, [R1+0x50] ;  /* 0x0000500001c87983 */ /* 0x000f220000100800 */
[----:B--2---:R-:W-:Y:S04]  /*a6c0*/  IMAD.WIDE.U32 R172, R185, c[0x0][0x1e0], RZ ;  /* 0x00007800b9ac7a25 */ /* 0x004fe800078e00ff */
[----:B------:R-:W-:Y:S01]  /*a6d0*/  IMAD.IADD R173, R173, 0x1, R0 ;  /* 0x00000001adad7824 */ /* 0x000fe200078e0200 */
[----:B---3--:R2:W-:Y:S01]  /*a6e0*/  STL [R1+0x28], R184 ;  /* 0x000028b801007387 */ /* 0x0085e20000100800 */
[----:B------:R-:W-:Y:S02]  /*a6f0*/  SHF.R.S32.HI R0, RZ, 0x1f, R184 ;  /* 0x0000001fff007819 */ /* 0x000fe400000114b8 */
[----:B------:R-:W-:Y:S04]  /*a700*/  IMAD.WIDE.U32 R172, R184, c[0x0][0x1f0], R172 ;  /* 0x00007c00b8ac7a25 */ /* 0x000fe800078e00ac */
[----:B------:R-:W-:Y:S02]  /*a710*/  IMAD R0, R0, c[0x0][0x1f0], RZ ;  /* 0x00007c0000007a24 */ /* 0x000fe400078e02ff */
[----:B-1----:R-:W-:Y:S02]  /*a720*/  IMAD.SHL.U32 R185, R213, 0x2, RZ ;  /* 0x00000002d5b97824 */ /* 0x002fe400078e00ff */
[----:B------:R-:W-:Y:S01]  /*a730*/  IMAD R0, R184, c[0x0][0x1f4], R0 ;  /* 0x00007d00b8007a24 */ /* 0x000fe200078e0200 */
[----:B--2---:R-:W-:Y:S04]  /*a740*/  IADD3 R184, P0, R172, UR22, RZ ;  /* 0x00000016acb87c10 */ /* 0x004fe8000ff1e0ff */
[----:B------:R-:W-:Y:S02]  /*a750*/  IADD3.X R172, R173, UR19, R0, P0, !PT ;  /* 0x00000013adac7c10 */ /* 0x000fe400087fe400 */
[C---:B------:R-:W-:Y:S04]  /*a760*/  LEA R174, P0, R184.reuse, c[0x0][0x1c8], 0x1 ;  /* 0x00007200b8ae7a11 */ /* 0x040fe800078008ff */
[----:B------:R-:W-:Y:S01]  /*a770*/  LEA.HI.X R184, R184, c[0x0][0x1cc], R172, 0x1, P0 ;  /* 0x00007300b8b87a11 */ /* 0x000fe200000f0cac */
[----:B------:R-:W-:Y:S04]  /*a780*/  SHFL.IDX PT, R0, R174, RZ, 0x181f ;  /* 0x00181fffae007589 */ /* 0x000fe800000e0000 */
[----:B------:R-:W1:Y:S04]  /*a790*/  SHFL.IDX PT, R172, R174, 0x2, 0x181f ;  /* 0x00581f00aeac7f89 */ /* 0x000e6800000e0000 */
[----:B------:R-:W4:Y:S04]  /*a7a0*/  SHFL.IDX PT, R173, R184, 0x2, 0x181f ;  /* 0x00581f00b8ad7f89 */ /* 0x000f2800000e0000 */
[----:B------:R-:W2:Y:S01]  /*a7b0*/  SHFL.IDX PT, R2, R184, RZ, 0x181f ;  /* 0x00181fffb8027589 */ /* 0x000ea200000e0000 */
[-C--:B-1----:R-:W-:Y:S04]  /*a7c0*/  IADD3 R194, P1, P0, R194, R172.reuse, R201 ;  /* 0x000000acc2c27210 */ /* 0x082fe8000783e0c9 */
[-C--:B----4-:R-:W-:Y:S02]  /*a7d0*/  IADD3.X R195, RZ, R173.reuse, R198, P1, P0 ;  /* 0x000000adffc37210 */ /* 0x090fe40000fe04c6 */
[-C--:B-----5:R-:W-:Y:S04]  /*a7e0*/  IADD3 R192, P1, P0, R192, R172.reuse, R199 ;  /* 0x000000acc0c07210 */ /* 0x0a0fe8000783e0c7 */
[----:B------:R-:W-:Y:S02]  /*a7f0*/  IADD3.X R193, RZ, R173, R196, P1, P0 ;  /* 0x000000adffc17210 */ /* 0x000fe40000fe04c4 */
[----:B------:R-:W-:Y:S05]  /*a800*/  IADD3 R188, P0, R0, R197, RZ ;  /* 0x000000c500bc7210 */ /* 0x000fea0007f1e0ff */
[----:B--2---:R-:W-:Y:S01]  /*a810*/  IMAD.X R189, R2, 0x1, R214, P0 ;  /* 0x0000000102bd7824 */ /* 0x004fe200000e06d6 */
[----:B------:R-:W-:Y:S04]  /*a820*/  IADD3 R186, P0, R0, R201, RZ ;  /* 0x000000c900ba7210 */ /* 0x000fe80007f1e0ff */
[----:B------:R1:W-:Y:S01]  /*a830*/  LDGSTS.E.BYPASS.LTC128B.128 [R251+0xc100], [R188.64], !P2 ;  /* 0x0c100000bcfb7fae */ /* 0x0003e2000d101d50 */
[----:B------:R-:W-:Y:S05]  /*a840*/  IMAD.X R187, R2, 0x1, R198, P0 ;  /* 0x0000000102bb7824 */ /* 0x000fea00000e06c6 */
[----:B------:R2:W-:Y:S02]  /*a850*/  LDGSTS.E.BYPASS.LTC128B.128 [R251+0xf100], [R186.64], !P5 ;  /* 0x0f100000bafb7fae */ /* 0x0005e4000e901d50 */
[----:B--2---:R-:W-:Y:S05]  /*a860*/  IADD3 R186, P0, R0, R199, RZ ;  /* 0x000000c700ba7210 */ /* 0x004fea0007f1e0ff */
[----:B------:R-:W-:Y:S01]  /*a870*/  IMAD.X R187, R2, 0x1, R196, P0 ;  /* 0x0000000102bb7824 */ /* 0x000fe200000e06c4 */
[----:B------:R-:W-:Y:S02]  /*a880*/  IADD3 R190, P0, R0, R185, RZ ;  /* 0x000000b900be7210 */ /* 0x000fe40007f1e0ff */
[----:B------:R-:W1:Y:S04]  /*a890*/  SHFL.IDX PT, R0, R174, 0x1, 0x181f ;  /* 0x00381f00ae007f89 */ /* 0x000e6800000e0000 */
[----:B------:R2:W-:Y:S02]  /*a8a0*/  LDGSTS.E.BYPASS.LTC128B.128 [R251+0x12100], [R186.64], !P4 ;  /* 0x12100000bafb7fae */ /* 0x0005e4000e101d50 */
[----:B--2---:R-:W-:Y:S02]  /*a8b0*/  SHF.L.U64.HI R186, R213, 0x1, R200 ;  /* 0x00000001d5ba7819 */ /* 0x004fe400000102c8 */
[----:B------:R-:W-:Y:S03]  /*a8c0*/  SEL R213, RZ, 0x10, P6 ;  /* 0x00000010ffd57807 */ /* 0x000fe60003000000 */
[----:B------:R-:W-:Y:S01]  /*a8d0*/  IMAD.X R191, R2, 0x1, R186, P0 ;  /* 0x0000000102bf7824 */ /* 0x000fe200000e06ba */
[----:B-1----:R-:W-:Y:S01]  /*a8e0*/  IADD3 R188, P0, R0, R197, RZ ;  /* 0x000000c500bc7210 */ /* 0x002fe20007f1e0ff */
[----:B------:R-:W1:Y:S04]  /*a8f0*/  SHFL.IDX PT, R2, R184, 0x1, 0x181f ;  /* 0x00381f00b8027f89 */ /* 0x000e6800000e0000 */
[----:B------:R2:W-:Y:S01]  /*a900*/  LDGSTS.E.BYPASS.LTC128B.128 [R251+0x15100], [R190.64], !P6 ;  /* 0x15100000befb7fae */ /* 0x0005e2000f101d50 */
[----:B-1----:R-:W-:Y:S05]  /*a910*/  IMAD.X R189, R2, 0x1, R214, P0 ;  /* 0x0000000102bd7824 */ /* 0x002fea00000e06d6 */
[----:B------:R1:W-:Y:S01]  /*a920*/  LDGSTS.E.BYPASS.LTC128B.128 [R251+0xd100], [R188.64], !P2 ;  /* 0x0d100000bcfb7fae */ /* 0x0003e2000d101d50 */
[----:B--2---:R-:W-:Y:S04]  /*a930*/  IADD3 R190, -R213, 0x10, RZ ;  /* 0x00000010d5be7810 */ /* 0x004fe80007ffe1ff */
[----:B------:R-:W-:Y:S02]  /*a940*/  LOP3.LUT R190, R190, 0xf, RZ, 0xc0, !PT ;  /* 0x0000000fbebe7812 */ /* 0x000fe400078ec0ff */
[----:B-1----:R-:W-:Y:S05]  /*a950*/  IADD3 R188, P0, R0, R201, RZ ;  /* 0x000000c900bc7210 */ /* 0x002fea0007f1e0ff */
[----:B------:R-:W-:Y:S01]  /*a960*/  IMAD.X R189, R2, 0x1, R198, P0 ;  /* 0x0000000102bd7824 */ /* 0x000fe200000e06c6 */
[----:B------:R-:W-:Y:S04]  /*a970*/  IADD3 R190, P1, P0, R190, R172, R185 ;  /* 0x000000acbebe7210 */ /* 0x000fe8000783e0b9 */
[----:B------:R1:W-:Y:S01]  /*a980*/  LDGSTS.E.BYPASS.LTC128B.128 [R251+0x10100], [R188.64], !P5 ;  /* 0x10100000bcfb7fae */ /* 0x0003e2000e901d50 */
[----:B------:R-:W-:Y:S02]  /*a990*/  IADD3.X R191, RZ, R173, R186, P1, P0 ;  /* 0x000000adffbf7210 */ /* 0x000fe40000fe04ba */
[C---:B------:R-:W-:Y:S02]  /*a9a0*/  IADD3 R184, P1, R0.reuse, R199, RZ ;  /* 0x000000c700b87210 */ /* 0x040fe40007f3e0ff */
[----:B-1----:R-:W-:Y:S03]  /*a9b0*/  IADD3 R188, P0, R0, R185, RZ ;  /* 0x000000b900bc7210 */ /* 0x002fe60007f1e0ff */
[C---:B------:R-:W-:Y:S02]  /*a9c0*/  IMAD.X R185, R2.reuse, 0x1, R196, P1 ;  /* 0x0000000102b97824 */ /* 0x040fe400008e06c4 */
[----:B------:R-:W-:Y:S03]  /*a9d0*/  IMAD.X R189, R2, 0x1, R186, P0 ;  /* 0x0000000102bd7824 */ /* 0x000fe600000e06ba */
[----:B------:R1:W-:Y:S01]  /*a9e0*/  LDGSTS.E.BYPASS.LTC128B.128 [R251+0x13100], [R184.64], !P4 ;  /* 0x13100000b8fb7fae */ /* 0x0003e2000e101d50 */
[----:B------:R-:W-:Y:S03]  /*a9f0*/  IADD3 R172, P0, R172, R197, RZ ;  /* 0x000000c5acac7210 */ /* 0x000fe60007f1e0ff */
[----:B------:R1:W-:Y:S02]  /*aa00*/  LDGSTS.E.BYPASS.LTC128B.128 [R251+0x16100], [R188.64], !P6 ;  /* 0x16100000bcfb7fae */ /* 0x0003e4000f101d50 */
[----:B------:R-:W-:Y:S01]  /*aa10*/  IMAD.X R173, R173, 0x1, R214, P0 ;  /* 0x00000001adad7824 */ /* 0x000fe200000e06d6 */
[----:B------:R-:W-:Y:S04]  /*aa20*/  ISETP.NE.U32.AND P0, PT, R215, RZ, PT ;  /* 0x000000ffd700720c */ /* 0x000fe80003f05070 */
[----:B------:R1:W-:Y:S09]  /*aa30*/  LDGSTS.E.BYPASS.LTC128B.128 [R251+0xe100], [R172.64], !P2 ;  /* 0x0e100000acfb7fae */ /* 0x0003f2000d101d50 */
[----:B------:R1:W-:Y:S01]  /*aa40*/  LDGSTS.E.BYPASS.LTC128B.128.ZFILL [R251+0x11100], [R194.64], P0 ;  /* 0x11100000c2fb7fae */ /* 0x0003e20008141d50 */
[----:B------:R-:W-:Y:S11]  /*aa50*/  ISETP.NE.U32.AND P0, PT, R212, RZ, PT ;  /* 0x000000ffd400720c */ /* 0x000ff60003f05070 */
[----:B------:R-:W-:Y:S02]  /*aa60*/  @!UPT UIADD3 URZ, URZ, URZ, URZ ;  /* 0x0000003f3f3ff290 */ /* 0x000fe4000fffe03f */
[----:B------:R1:W-:Y:S01]  /*aa70*/  LDGSTS.E.BYPASS.LTC128B.128.ZFILL [R251+0x14100], [R192.64], P0 ;  /* 0x14100000c0fb7fae */ /* 0x0003e20008141d50 */
[----:B------:R-:W-:Y:S11]  /*aa80*/  ISETP.NE.U32.AND P0, PT, R213, RZ, PT ;  /* 0x000000ffd500720c */ /* 0x000ff60003f05070 */
[----:B------:R-:W-:Y:S02]  /*aa90*/  @!UPT UIADD3 URZ, URZ, URZ, URZ ;  /* 0x0000003f3f3ff290 */ /* 0x000fe4000fffe03f */
[----:B------:R1:W-:Y:S02]  /*aaa0*/  LDGSTS.E.BYPASS.LTC128B.128.ZFILL [R251+0x17100], [R190.64], P0 ;  /* 0x17100000befb7fae */ /* 0x0003e40008141d50 */
.L_x_3345:
[----:B------:R-:W2:Y:S01]  /*aab0*/  LDL R2, [R1+0x54] ;  /* 0x0000540001027983 */ /* 0x000ea20000100800 */
[----:B------:R-:W-:Y:S01]  /*aac0*/  PLOP3.LUT P0, PT, PT, PT, UP1, 0x80, 0x0 ;  /* 0x000000000000781c */ /* 0x000fe20003f0f018 */
[----:B------:R-:W-:Y:S02]  /*aad0*/  UIMAD UR5, UR6, -0x60, URZ ;  /* 0xffffffa0060578a4 */ /* 0x000fe4000f8e023f */
[----:B------:R3:W2:Y:S01]  /*aae0*/  LDL R0, [R1+0x58] ;  /* 0x0000580001007983 */ /* 0x0006a20000100800 */
[----:B------:R-:W-:Y:S02]  /*aaf0*/  UISETP.GT.AND UP0, UPT, UR6, UR4, UPT ;  /* 0x000000040600728c */ /* 0x000fe4000bf04270 */
[----:B------:R-:W-:Y:S01]  /*ab00*/  UIADD3 UR6, UR6, -0x1, URZ ;  /* 0xffffffff06067890 */ /* 0x000fe2000fffe03f */
[----:B------:R-:W4:Y:S04]  /*ab10*/  LDL R174, [R1+0x5c] ;  /* 0x00005c0001ae7983 */ /* 0x000f280000100800 */
[----:B------:R-:W0:Y:S02]  /*ab20*/  LDGDEPBAR ;  /* 0x00000000000079af */ /* 0x000e240000000000 */
[----:B--2---:R-:W-:Y:S02]  /*ab30*/  @P0 MOV R0, R2 ;  /* 0x0000000200000202 */ /* 0x004fe40000000f00 */
[----:B------:R-:W-:Y:S04]  /*ab40*/  MOV R2, UR13 ;  /* 0x0000000d00027c02 */ /* 0x000fe80008000f00 */
[----:B-1----:R-:W-:Y:S08]  /*ab50*/  SHFL.IDX PT, R173, R0, 0x1, 0x1c1f ;  /* 0x003c1f0000ad7f89 */ /* 0x002ff000000e0000 */
[----:B------:R1:W2:Y:S02]  /*ab60*/  SHFL.IDX PT, R172, R0, RZ, 0x1c1f ;  /* 0x001c1fff00ac7589 */ /* 0x0002a400000e0000 */
[----:B-1----:R-:W-:Y:S04]  /*ab70*/  MOV R0, UR5 ;  /* 0x0000000500007c02 */ /* 0x002fe80008000f00 */
[----:B----4-:R-:W-:Y:S04]  /*ab80*/  IADD3 R0, -R174, 0x1, R0 ;  /* 0x00000001ae007810 */ /* 0x010fe80007ffe100 */
[----:B------:R-:W-:Y:S04]  /*ab90*/  IADD3 R0, -R2, UR7, R0 ;  /* 0x0000000702007c10 */ /* 0x000fe8000fffe100 */
[C---:B--2---:R-:W-:Y:S02]  /*aba0*/  IADD3 R2, R0.reuse, R172, RZ ;  /* 0x000000ac00027210 */ /* 0x044fe40007ffe0ff */
[----:B------:R-:W-:Y:S02]  /*abb0*/  IADD3 R0, R0, R173, RZ ;  /* 0x000000ad00007210 */ /* 0x000fe40007ffe0ff */
[----:B------:R-:W-:Y:S04]  /*abc0*/  ISETP.GT.AND P0, PT, R2, RZ, PT ;  /* 0x000000ff0200720c */ /* 0x000fe80003f04270 */
[----:B------:R-:W-:Y:S02]  /*abd0*/  FSEL R4, R4, -INF , P0 ;  /* 0xff80000004047808 */ /* 0x000fe40000000000 */
[----:B------:R-:W-:Y:S02]  /*abe0*/  ISETP.GT.AND P0, PT, R2, 0x1, PT ;  /* 0x000000010200780c */ /* 0x000fe40003f04270 */
[----:B------:R-:W-:Y:S02]  /*abf0*/  FMNMX.FTZ R173, R4, R3, !PT ;  /* 0x0000000304ad7209 */ /* 0x000fe40007810000 */
[----:B------:R-:W-:Y:S02]  /*ac00*/  FSEL R5, R5, -INF , P0 ;  /* 0xff80000005057808 */ /* 0x000fe40000000000 */
[----:B------:R-:W-:Y:S02]  /*ac10*/  ISETP.GT.AND P0, PT, R0, RZ, PT ;  /* 0x000000ff0000720c */ /* 0x000fe40003f04270 */
[----:B------:R-:W-:Y:S02]  /*ac20*/  FMNMX.FTZ R173, R5, R173, !PT ;  /* 0x000000ad05ad7209 */ /* 0x000fe40007810000 */
[----:B------:R-:W-:Y:S02]  /*ac30*/  FSEL R6, R6, -INF , P0 ;  /* 0xff80000006067808 */ /* 0x000fe40000000000 */
[----:B------:R-:W-:Y:S04]  /*ac40*/  ISETP.GT.AND P0, PT, R0, 0x1, PT ;  /* 0x000000010000780c */ /* 0x000fe80003f04270 */
        /* <DEDUP_REMOVED lines=96> */
[C---:B------:R-:W-:Y:S02]  /*b250*/  ISETP.GT.AND P0, PT, R2.reuse, 0x49, PT ;  /* 0x000000490200780c */ /* 0x040fe40003f04270 */
[----:B------:R-:W-:Y:S02]  /*b260*/  MOV R40, R30 ;  /* 0x0000001e00287202 */ /* 0x000fe40000000f00 */
[----:B------:R-:W-:Y:S02]  /*b270*/  FSEL R207, R41, -INF , P0 ;  /* 0xff80000029cf7808 */ /* 0x000fe40000000000 */
[----:B------:R-:W-:Y:S02]  /*b280*/  ISETP.GT.AND P0, PT, R2, 0x50, PT ;  /* 0x000000500200780c */ /* 0x000fe40003f04270 */
[----:B------:R-:W-:Y:S02]  /*b290*/  MOV R41, R31 ;  /* 0x0000001f00297202 */ /* 0x000fe40000000f00 */
        /* <DEDUP_REMOVED lines=10> */
[----:B------:R-:W-:Y:S02]  /*b340*/  MOV R49, R34 ;  /* 0x0000002200317202 */ /* 0x000fe40000000f00 */
[----:B------:R-:W-:Y:S02]  /*b350*/  ISETP.GT.AND P0, PT, R0, 0x48, PT ;  /* 0x000000480000780c */ /* 0x000fe40003f04270 */
[----:B------:R-:W-:Y:S02]  /*b360*/  FMNMX.FTZ R2, R49, R2, !PT ;  /* 0x0000000231027209 */ /* 0x000fe40007810000 */
[----:B------:R-:W-:Y:S02]  /*b370*/  FSEL R16, R42, -INF , P0 ;  /* 0xff8000002a107808 */ /* 0x000fe40000000000 */
[----:B------:R-:W-:Y:S02]  /*b380*/  FMNMX.FTZ R2, R35, R2, !PT ;  /* 0x0000000223027209 */ /* 0x000fe40007810000 */
[----:B------:R-:W-:Y:S02]  /*b390*/  ISETP.GT.AND P0, PT, R0, 0x49, PT ;  /* 0x000000490000780c */ /* 0x000fe40003f04270 */
[----:B------:R-:W-:Y:S02]  /*b3a0*/  FMNMX.FTZ R2, R38, R2, !PT ;  /* 0x0000000226027209 */ /* 0x000fe40007810000 */
[----:B------:R-:W-:Y:S02]  /*b3b0*/  FMNMX.FTZ R173, R207, R173, !PT ;  /* 0x000000adcfad7209 */ /* 0x000fe40007810000 */
[----:B------:R-:W-:Y:S02]  /*b3c0*/  FMNMX.FTZ R2, R39, R2, !PT ;  /* 0x0000000227027209 */ /* 0x000fe40007810000 */
[----:B------:R-:W-:Y:S02]  /*b3d0*/  FMNMX.FTZ R173, R206, R173, !PT ;  /* 0x000000adcead7209 */ /* 0x000fe40007810000 */
[----:B------:R-:W-:Y:S02]  /*b3e0*/  FSEL R17, R43, -INF , P0 ;  /* 0xff8000002b117808 */ /* 0x000fe40000000000 */
[----:B------:R-:W-:Y:S02]  /*b3f0*/  ISETP.GT.AND P0, PT, R0, 0x50, PT ;  /* 0x000000500000780c */ /* 0x000fe40003f04270 */
[----:B------:R-:W-:Y:S02]  /*b400*/  FMNMX.FTZ R2, R16, R2, !PT ;  /* 0x0000000210027209 */ /* 0x000fe40007810000 */
[----:B------:R-:W-:Y:S02]  /*b410*/  FSEL R18, R46, -INF , P0 ;  /* 0xff8000002e127808 */ /* 0x000fe40000000000 */
[C---:B------:R-:W-:Y:S02]  /*b420*/  ISETP.GT.AND P0, PT, R0.reuse, 0x51, PT ;  /* 0x000000510000780c */ /* 0x040fe40003f04270 */
[----:B------:R-:W-:Y:S02]  /*b430*/  FMNMX.FTZ R2, R17, R2, !PT ;  /* 0x0000000211027209 */ /* 0x000fe40007810000 */
[----:B------:R-:W-:Y:S02]  /*b440*/  FMNMX.FTZ R173, R205, R173, !PT ;  /* 0x000000adcdad7209 */ /* 0x000fe40007810000 */
[----:B------:R-:W-:Y:S02]  /*b450*/  FSEL R13, R47, -INF , P0 ;  /* 0xff8000002f0d7808 */ /* 0x000fe40000000000 */
[----:B------:R-:W-:Y:S01]  /*b460*/  ISETP.GT.AND P0, PT, R0, 0x58, PT ;  /* 0x000000580000780c */ /* 0x000fe20003f04270 */
[----:B------:R-:W-:Y:S01]  /*b470*/  LDSM.16.MT88.4 R44, [R217+0x3100] ;  /* 0x00310000d92c783b */ /* 0x000fe20000004200 */
[----:B------:R-:W-:Y:S02]  /*b480*/  FMNMX.FTZ R2, R18, R2, !PT ;  /* 0x0000000212027209 */ /* 0x000fe40007810000 */
[----:B------:R-:W-:Y:S02]  /*b490*/  FMNMX.FTZ R173, R204, R173, !PT ;  /* 0x000000adccad7209 */ /* 0x000fe40007810000 */
[----:B------:R-:W-:Y:S02]  /*b4a0*/  FSEL R14, R50, -INF , P0 ;  /* 0xff800000320e7808 */ /* 0x000fe40000000000 */
[----:B------:R-:W-:Y:S02]  /*b4b0*/  ISETP.GT.AND P0, PT, R0, 0x59, PT ;  /* 0x000000590000780c */ /* 0x000fe40003f04270 */
[----:B------:R-:W-:Y:S02]  /*b4c0*/  FMNMX.FTZ R0, R13, R2, !PT ;  /* 0x000000020d007209 */ /* 0x000fe40007810000 */
[----:B------:R-:W-:Y:S02]  /*b4d0*/  FMNMX.FTZ R173, R203, R173, !PT ;  /* 0x000000adcbad7209 */ /* 0x000fe40007810000 */
[----:B------:R-:W-:Y:S02]  /*b4e0*/  FMNMX.FTZ R0, R14, R0, !PT ;  /* 0x000000000e007209 */ /* 0x000fe40007810000 */
[----:B------:R-:W-:Y:S01]  /*b4f0*/  FSEL R174, R51, -INF , P0 ;  /* 0xff80000033ae7808 */ /* 0x000fe20000000000 */
[----:B------:R-:W1:Y:S01]  /*b500*/  SHFL.BFLY PT, R12, R173, 0x2, 0x1f ;  /* 0x0c401f00ad0c7f89 */ /* 0x000e6200000e0000 */
[----:B------:R-:W-:Y:S02]  /*b510*/  MOV R48, R27 ;  /* 0x0000001b00307202 */ /* 0x000fe40000000f00 */
[----:B------:R-:W-:Y:S02]  /*b520*/  FMNMX.FTZ R0, R174, R0, !PT ;  /* 0x00000000ae007209 */ /* 0x000fe40007810000 */
[----:B------:R-:W-:Y:S03]  /*b530*/  MOV R50, R35 ;  /* 0x0000002300327202 */ /* 0x000fe60000000f00 */
[----:B------:R-:W2:Y:S01]  /*b540*/  SHFL.BFLY PT, R2, R0, 0x2, 0x1f ;  /* 0x0c401f0000027f89 */ /* 0x000ea200000e0000 */
[----:B-1----:R-:W-:Y:S07]  /*b550*/  FMNMX.FTZ R173, R12, R173, !PT ;  /* 0x000000ad0cad7209 */ /* 0x002fee0007810000 */
[----:B------:R-:W1:Y:S01]  /*b560*/  SHFL.BFLY PT, R12, R173, 0x1, 0x1f ;  /* 0x0c201f00ad0c7f89 */ /* 0x000e6200000e0000 */
[----:B--2---:R-:W-:Y:S07]  /*b570*/  FMNMX.FTZ R0, R0, R2, !PT ;  /* 0x0000000200007209 */ /* 0x004fee0007810000 */
[----:B------:R-:W2:Y:S01]  /*b580*/  SHFL.BFLY PT, R2, R0, 0x1, 0x1f ;  /* 0x0c201f0000027f89 */ /* 0x000ea200000e0000 */
[----:B-1----:R-:W-:Y:S04]  /*b590*/  FMNMX.FTZ R173, R173, R12, !PT ;  /* 0x0000000cadad7209 */ /* 0x002fe80007810000 */
[C---:B------:R-:W-:Y:S01]  /*b5a0*/  FSETP.NEU.FTZ.AND P0, PT, R173.reuse, -INF , PT ;  /* 0xff800000ad00780b */ /* 0x040fe20003f1d000 */
[C---:B------:R-:W-:Y:S01]  /*b5b0*/  FMUL.FTZ R188, R173.reuse, c[0x0][0x2d0] ;  /* 0x0000b400adbc7a20 */ /* 0x040fe20000410000 */
[----:B--2---:R-:W-:Y:S02]  /*b5c0*/  FMNMX.FTZ R172, R2, R0, !PT ;  /* 0x0000000002ac7209 */ /* 0x004fe40007810000 */
[----:B------:R-:W-:Y:S02]  /*b5d0*/  FSEL R0, R173, RZ, P0 ;  /* 0x000000ffad007208 */ /* 0x000fe40000000000 */
        /* <DEDUP_REMOVED lines=11> */
[----:B------:R-:W-:Y:S01]  /*b690*/  PLOP3.LUT P0, PT, PT, PT, UP0, 0x80, 0x0 ;  /* 0x000000000000781c */ /* 0x000fe20003f0f008 */
[--C-:B------:R-:W-:Y:S02]  /*b6a0*/  FFMA.FTZ R7, R7, c[0x0][0x2d0], -R189.reuse ;  /* 0x0000b40007077a23 */ /* 0x100fe400000108bd */
[--C-:B------:R-:W-:Y:S02]  /*b6b0*/  FFMA.FTZ R10, R10, c[0x0][0x2d0], -R189.reuse ;  /* 0x0000b4000a0a7a23 */ /* 0x100fe400000108bd */
[--C-:B------:R-:W-:Y:S02]  /*b6c0*/  FFMA.FTZ R11, R11, c[0x0][0x2d0], -R189.reuse ;  /* 0x0000b4000b0b7a23 */ /* 0x100fe400000108bd */
[--C-:B------:R-:W-:Y:S01]  /*b6d0*/  FFMA.FTZ R5, R5, c[0x0][0x2d0], -R188.reuse ;  /* 0x0000b40005057a23 */ /* 0x100fe200000108bc */
[----:B------:R1:W2:Y:S01]  /*b6e0*/  MUFU.EX2 R3, R0 ;  /* 0x0000000000037308 */ /* 0x0002a20000000800 */
[----:B------:R-:W-:Y:S09]  /*b6f0*/  FFMA.FTZ R6, R6, c[0x0][0x2d0], -R189 ;  /* 0x0000b40006067a23 */ /* 0x000ff200000108bd */
[----:B------:R4:W-:Y:S10]  /*b700*/  MUFU.EX2 R202, R8 ;  /* 0x0000000800ca7308 */ /* 0x0009f40000000800 */
[----:B------:R-:W5:Y:S01]  /*b710*/  MUFU.EX2 R43, R9 ;  /* 0x00000009002b7308 */ /* 0x000f620000000800 */
[----:B-1----:R-:W-:Y:S01]  /*b720*/  FADD.FTZ R0, -R2, R175 ;  /* 0x000000af02007221 */ /* 0x002fe20000010100 */
[----:B------:R-:W-:Y:S01]  /*b730*/  MOV R175, R14 ;  /* 0x0000000e00af7202 */ /* 0x000fe20000000f00 */
[C---:B--2---:R-:W-:Y:S01]  /*b740*/  FMUL.FTZ R4, R3.reuse, R176 ;  /* 0x000000b003047220 */ /* 0x044fe20000410000 */
[----:B------:R-:W-:Y:S01]  /*b750*/  MOV R2, R13 ;  /* 0x0000000d00027202 */ /* 0x000fe20000000f00 */
[----:B------:R-:W-:Y:S01]  /*b760*/  FMUL.FTZ R0, R0, c[0x0][0x2d0] ;  /* 0x0000b40000007a20 */ /* 0x000fe20000410000 */
[----:B------:R-:W1:Y:S04]  /*b770*/  LDSM.16.MT88.4 R12, [R217+0x100] ;  /* 0x00010000d90c783b */ /* 0x000e680000004200 */
[----:B------:R-:W-:Y:S01]  /*b780*/  MUFU.EX2 R200, R7 ;  /* 0x0000000700c87308 */ /* 0x000fe20000000800 */
[----:B------:R-:W-:Y:S01]  /*b790*/  MOV R176, R18 ;  /* 0x0000001200b07202 */ /* 0x000fe20000000f00 */
[C---:B------:R-:W-:Y:S01]  /*b7a0*/  FMUL.FTZ R24, R3.reuse, R144 ;  /* 0x0000009003187220 */ /* 0x040fe20000410000 */
[----:B------:R-:W-:Y:S01]  /*b7b0*/  MOV R144, R41 ;  /* 0x0000002900907202 */ /* 0x000fe20000000f00 */
[C---:B----4-:R-:W-:Y:S01]  /*b7c0*/  FMUL.FTZ R8, R3.reuse, R180 ;  /* 0x000000b403087220 */ /* 0x050fe20000410000 */
[----:B------:R-:W-:Y:S01]  /*b7d0*/  MOV R180, R38 ;  /* 0x0000002600b47202 */ /* 0x000fe20000000f00 */
[C---:B------:R-:W-:Y:S01]  /*b7e0*/  FMUL.FTZ R25, R3.reuse, R145 ;  /* 0x0000009103197220 */ /* 0x040fe20000410000 */
[----:B------:R-:W-:Y:S01]  /*b7f0*/  MOV R145, R49 ;  /* 0x0000003100917202 */ /* 0x000fe20000000f00 */
[C---:B------:R-:W-:Y:S02]  /*b800*/  FMUL.FTZ R41, R3.reuse, R161 ;  /* 0x000000a103297220 */ /* 0x040fe40000410000 */
[----:B------:R-:W-:Y:S01]  /*b810*/  MUFU.EX2 R42, R10 ;  /* 0x0000000a002a7308 */ /* 0x000fe20000000800 */
[C---:B------:R-:W-:Y:S02]  /*b820*/  FMUL.FTZ R49, R3.reuse, R169 ;  /* 0x000000a903317220 */ /* 0x040fe40000410000 */
[----:B------:R-:W-:Y:S01]  /*b830*/  FMUL.FTZ R52, R3, R52 ;  /* 0x0000003403347220 */ /* 0x000fe20000410000 */
[----:B-----5:R-:W-:Y:S01]  /*b840*/  F2FP.PACK_AB R186, R43, R202 ;  /* 0x000000ca2bba723e */ /* 0x020fe200000000ff */
[C---:B------:R-:W-:Y:S01]  /*b850*/  FMUL.FTZ R9, R3.reuse, R181 ;  /* 0x000000b503097220 */ /* 0x040fe20000410000 */
[----:B------:R-:W-:Y:S01]  /*b860*/  MOV R181, R37 ;  /* 0x0000002500b57202 */ /* 0x000fe20000000f00 */
        /* <DEDUP_REMOVED lines=14> */
[----:B------:R-:W5:Y:S01]  /*b950*/  MUFU.EX2 R201, R5 ;  /* 0x0000000500c97308 */ /* 0x000f620000000800 */
[C---:B------:R-:W-:Y:S02]  /*b960*/  FMUL.FTZ R77, R3.reuse, R77 ;  /* 0x0000004d034d7220 */ /* 0x040fe40000410000 */
[----:B------:R-:W-:Y:S01]  /*b970*/  FMUL.FTZ R80, R3, R80 ;  /* 0x0000005003507220 */ /* 0x000fe20000410000 */
[----:B--2---:R-:W-:Y:S01]  /*b980*/  F2FP.PACK_AB R187, R51, R42 ;  /* 0x0000002a33bb723e */ /* 0x004fe200000000ff */
[C---:B------:R-:W-:Y:S02]  /*b990*/  FMUL.FTZ R81, R3.reuse, R81 ;  /* 0x0000005103517220 */ /* 0x040fe40000410000 */
[C---:B------:R-:W-:Y:S02]  /*b9a0*/  FMUL.FTZ R84, R3.reuse, R84 ;  /* 0x0000005403547220 */ /* 0x040fe40000410000 */
[C---:B------:R-:W-:Y:S01]  /*b9b0*/  FMUL.FTZ R85, R3.reuse, R85 ;  /* 0x0000005503557220 */ /* 0x040fe20000410000 */
[----:B------:R-:W2:Y:S01]  /*b9c0*/  MUFU.EX2 R190, R6 ;  /* 0x0000000600be7308 */ /* 0x000ea20000000800 */
[C---:B------:R-:W-:Y:S02]  /*b9d0*/  FMUL.FTZ R88, R3.reuse, R88 ;  /* 0x0000005803587220 */ /* 0x040fe40000410000 */
[----:B------:R-:W-:Y:S02]  /*b9e0*/  FMUL.FTZ R89, R3, R89 ;  /* 0x0000005903597220 */ /* 0x000fe40000410000 */
[C---:B----4-:R-:W-:Y:S01]  /*b9f0*/  FMUL.FTZ R7, R0.reuse, R179 ;  /* 0x000000b300077220 */ /* 0x050fe20000410000 */
[----:B------:R-:W-:Y:S01]  /*ba00*/  MOV R179, R39 ;  /* 0x0000002700b37202 */ /* 0x000fe20000000f00 */
[C---:B------:R-:W-:Y:S01]  /*ba10*/  FMUL.FTZ R10, R0.reuse, R182 ;  /* 0x000000b6000a7220 */ /* 0x040fe20000410000 */
[----:B------:R-:W-:Y:S01]  /*ba20*/  MOV R182, R36 ;  /* 0x0000002400b67202 */ /* 0x000fe20000000f00 */
[C---:B------:R-:W-:Y:S01]  /*ba30*/  FMUL.FTZ R11, R0.reuse, R183 ;  /* 0x000000b7000b7220 */ /* 0x040fe20000410000 */
[----:B------:R-:W-:Y:S01]  /*ba40*/  LDSM.16.MT88.4 R36, [R219+0x100] ;  /* 0x00010000db24783b */ /* 0x000fe20000004200 */
[C---:B------:R-:W-:Y:S01]  /*ba50*/  FMUL.FTZ R18, R0.reuse, R138 ;  /* 0x0000008a00127220 */ /* 0x040fe20000410000 */
[----:B------:R-:W-:Y:S01]  /*ba60*/  MOV R183, R33 ;  /* 0x0000002100b77202 */ /* 0x000fe20000000f00 */
[C---:B------:R-:W-:Y:S01]  /*ba70*/  FMUL.FTZ R19, R0.reuse, R139 ;  /* 0x0000008b00137220 */ /* 0x040fe20000410000 */
[----:B-----5:R-:W-:Y:S01]  /*ba80*/  F2FP.PACK_AB R184, R201, R191 ;  /* 0x000000bfc9b8723e */ /* 0x020fe200000000ff */
[C---:B------:R-:W-:Y:S02]  /*ba90*/  FMUL.FTZ R5, R3.reuse, R177 ;  /* 0x000000b103057220 */ /* 0x040fe40000410000 */
[----:B------:R-:W-:Y:S02]  /*baa0*/  IMAD.MOV.U32 R177, RZ, RZ, R17 ;  /* 0x000000ffffb17224 */ /* 0x000fe400078e0011 */
[C---:B------:R-:W-:Y:S02]  /*bab0*/  FMUL.FTZ R17, R3.reuse, R137 ;  /* 0x0000008903117220 */ /* 0x040fe40000410000 */
[C---:B------:R-:W-:Y:S01]  /*bac0*/  FMUL.FTZ R26, R0.reuse, R146 ;  /* 0x00000092001a7220 */ /* 0x040fe20000410000 */
[----:B------:R-:W-:Y:S01]  /*bad0*/  MOV R146, R42 ;  /* 0x0000002a00927202 */ /* 0x000fe20000000f00 */
[----:B------:R-:W-:Y:S01]  /*bae0*/  FMUL.FTZ R27, R0, R147 ;  /* 0x00000093001b7220 */ /* 0x000fe20000410000 */
[----:B--2---:R-:W-:Y:S01]  /*baf0*/  F2FP.PACK_AB R185, R200, R190 ;  /* 0x000000bec8b9723e */ /* 0x004fe200000000ff */
[C---:B------:R-:W-:Y:S01]  /*bb00*/  FMUL.FTZ R6, R0.reuse, R178 ;  /* 0x000000b200067220 */ /* 0x040fe20000410000 */
[----:B------:R-:W-:Y:S01]  /*bb10*/  MOV R147, R43 ;  /* 0x0000002b00937202 */ /* 0x000fe20000000f00 */
[C---:B------:R-:W-:Y:S01]  /*bb20*/  FMUL.FTZ R34, R0.reuse, R154 ;  /* 0x0000009a00227220 */ /* 0x040fe20000410000 */
[----:B------:R-:W-:Y:S01]  /*bb30*/  MOV R178, R16 ;  /* 0x0000001000b27202 */ /* 0x000fe20000000f00 */
[C---:B------:R-:W-:Y:S02]  /*bb40*/  FMUL.FTZ R16, R3.reuse, R136 ;  /* 0x0000008803107220 */ /* 0x040fe40000410000 */
[----:B------:R-:W-:Y:S01]  /*bb50*/  LDSM.16.MT88.4 R136, [R217+0x900] ;  /* 0x00090000d988783b */ /* 0x000fe20000004200 */
[C---:B-1----:R-:W-:Y:S05]  /*bb60*/  HMMA.16816.F32 R4, R184.reuse, R12, R4 ;  /* 0x0000000cb804723c */ /* 0x042fea0000001804 */
[C---:B------:R-:W-:Y:S02]  /*bb70*/  FMUL.FTZ R35, R0.reuse, R155 ;  /* 0x0000009b00237220 */ /* 0x040fe40000410000 */
[C---:B------:R-:W-:Y:S01]  /*bb80*/  FMUL.FTZ R13, R3.reuse, R133 ;  /* 0x00000085030d7220 */ /* 0x040fe20000410000 */
[C---:B------:R-:W-:Y:S04]  /*bb90*/  HMMA.16816.F32 R8, R184.reuse, R14, R8 ;  /* 0x0000000eb808723c */ /* 0x040fe80000001808 */
[----:B------:R-:W-:Y:S01]  /*bba0*/  MOV R133, R29 ;  /* 0x0000001d00857202 */ /* 0x000fe20000000f00 */
[C---:B------:R-:W-:Y:S01]  /*bbb0*/  FMUL.FTZ R12, R3.reuse, R132 ;  /* 0x00000084030c7220 */ /* 0x040fe20000410000 */
[----:B------:R-:W-:Y:S01]  /*bbc0*/  MOV R132, R32 ;  /* 0x0000002000847202 */ /* 0x000fe20000000f00 */
[C---:B------:R-:W-:Y:S01]  /*bbd0*/  FMUL.FTZ R14, R0.reuse, R134 ;  /* 0x00000086000e7220 */ /* 0x040fe20000410000 */
[----:B------:R-:W-:Y:S01]  /*bbe0*/  MOV R134, R28 ;  /* 0x0000001c00867202 */ /* 0x000fe20000000f00 */
[C---:B------:R-:W-:Y:S01]  /*bbf0*/  FMUL.FTZ R15, R0.reuse, R135 ;  /* 0x00000087000f7220 */ /* 0x040fe20000410000 */
[----:B------:R-:W1:Y:S02]  /*bc00*/  LDSM.16.MT88.4 R28, [R220+0x100] ;  /* 0x00010000dc1c783b */ /* 0x000e640000004200 */
[C---:B------:R-:W-:Y:S02]  /*bc10*/  FMUL.FTZ R42, R0.reuse, R162 ;  /* 0x000000a2002a7220 */ /* 0x040fe40000410000 */
[C---:B------:R-:W-:Y:S02]  /*bc20*/  FMUL.FTZ R54, R0.reuse, R54 ;  /* 0x0000003600367220 */ /* 0x040fe40000410000 */
[C---:B------:R-:W-:Y:S03]  /*bc30*/  HMMA.16816.F32 R12, R184.reuse, R20, R12 ;  /* 0x00000014b80c723c */ /* 0x040fe6000000180c */
[C---:B------:R-:W-:Y:S02]  /*bc40*/  FMUL.FTZ R55, R0.reuse, R55 ;  /* 0x0000003700377220 */ /* 0x040fe40000410000 */
[C---:B------:R-:W-:Y:S02]  /*bc50*/  FMUL.FTZ R58, R0.reuse, R58 ;  /* 0x0000003a003a7220 */ /* 0x040fe40000410000 */
[C---:B------:R-:W-:Y:S01]  /*bc60*/  FMUL.FTZ R20, R3.reuse, R140 ;  /* 0x0000008c03147220 */ /* 0x040fe20000410000 */
[C---:B------:R-:W-:Y:S01]  /*bc70*/  HMMA.16816.F32 R16, R184.reuse, R22, R16 ;  /* 0x00000016b810723c */ /* 0x040fe20000001810 */
[----:B------:R-:W2:Y:S03]  /*bc80*/  LDL.LU R140, [R1+0x20] ;  /* 0x00002000018c7983 */ /* 0x000ea60000300800 */
        /* <DEDUP_REMOVED lines=20> */
[----:B------:R-:W-:Y:S03]  /*bdd0*/  MOV R182, R180 ;  /* 0x000000b400b67202 */ /* 0x000fe60000000f00 */
[----:B------:R-:W-:Y:S01]  /*bde0*/  FMUL.FTZ R31, R0, R151 ;  /* 0x00000097001f7220 */ /* 0x000fe20000410000 */
[----:B------:R-:W-:Y:S01]  /*bdf0*/  MOV R180, R178 ;  /* 0x000000b200b47202 */ /* 0x000fe20000000f00 */
[--C-:B------:R-:W-:Y:S01]  /*be00*/  FFMA.FTZ R148, R148, c[0x0][0x2d0], -R188.reuse ;  /* 0x0000b40094947a23 */ /* 0x100fe200000108bc */
[----:B------:R-:W-:Y:S01]  /*be10*/  MOV R178, R176 ;  /* 0x000000b000b27202 */ /* 0x000fe20000000f00 */
[----:B------:R-:W-:Y:S01]  /*be20*/  IMAD.MOV.U32 R176, RZ, RZ, R175 ;  /* 0x000000ffffb07224 */ /* 0x000fe200078e00af */
[----:B------:R-:W-:Y:S01]  /*be30*/  MOV R175, R40 ;  /* 0x0000002800af7202 */ /* 0x000fe20000000f00 */
[C---:B------:R-:W-:Y:S01]  /*be40*/  FMUL.FTZ R40, R3.reuse, R160 ;  /* 0x000000a003287220 */ /* 0x040fe20000410000 */
[C---:B------:R-:W-:Y:S03]  /*be50*/  HMMA.16816.F32 R28, R184.reuse, R36, R28 ;  /* 0x00000024b81c723c */ /* 0x040fe6000000181c */
[----:B------:R-:W-:Y:S01]  /*be60*/  MOV R149, R183 ;  /* 0x000000b700957202 */ /* 0x000fe20000000f00 */
[C---:B------:R-:W-:Y:S01]  /*be70*/  FMUL.FTZ R75, R0.reuse, R75 ;  /* 0x0000004b004b7220 */ /* 0x040fe20000410000 */
[----:B------:R-:W-:Y:S01]  /*be80*/  MOV R183, R51 ;  /* 0x0000003300b77202 */ /* 0x000fe20000000f00 */
[C---:B------:R-:W-:Y:S01]  /*be90*/  FMUL.FTZ R51, R0.reuse, R171 ;  /* 0x000000ab00337220 */ /* 0x040fe20000410000 */
[----:B------:R-:W-:Y:S01]  /*bea0*/  MOV R150, R50 ;  /* 0x0000003200967202 */ /* 0x000fe20000000f00 */
[C---:B------:R-:W-:Y:S04]  /*beb0*/  HMMA.16816.F32 R32, R184.reuse, R38, R32 ;  /* 0x00000026b820723c */ /* 0x040fe80000001820 */
[C---:B------:R-:W-:Y:S01]  /*bec0*/  FMUL.FTZ R36, R3.reuse, R156 ;  /* 0x0000009c03247220 */ /* 0x040fe20000410000 */
[----:B------:R-:W-:Y:S01]  /*bed0*/  MOV R156, R134 ;  /* 0x00000086009c7202 */ /* 0x000fe20000000f00 */
[----:B------:R-:W-:Y:S01]  /*bee0*/  FMUL.FTZ R37, R3, R157 ;  /* 0x0000009d03257220 */ /* 0x000fe20000410000 */
[----:B------:R-:W-:Y:S01]  /*bef0*/  MOV R151, R181 ;  /* 0x000000b500977202 */ /* 0x000fe20000000f00 */
[----:B------:R-:W-:Y:S01]  /*bf00*/  IMAD.MOV.U32 R157, RZ, RZ, R133 ;  /* 0x000000ffff9d7224 */ /* 0x000fe200078e0085 */
[----:B------:R-:W-:Y:S01]  /*bf10*/  MOV R181, R179 ;  /* 0x000000b300b57202 */ /* 0x000fe20000000f00 */
[----:B------:R-:W1:Y:S02]  /*bf20*/  LDSM.16.MT88.4 R132, [R218+0x3100] ;  /* 0x00310000da84783b */ /* 0x000e640000004200 */
[C---:B------:R-:W-:Y:S01]  /*bf30*/  FMUL.FTZ R38, R0.reuse, R158 ;  /* 0x0000009e00267220 */ /* 0x040fe20000410000 */
[----:B------:R-:W-:Y:S01]  /*bf40*/  MOV R179, R177 ;  /* 0x000000b100b37202 */ /* 0x000fe20000000f00 */
[C---:B------:R-:W-:Y:S01]  /*bf50*/  FMUL.FTZ R39, R0.reuse, R159 ;  /* 0x0000009f00277220 */ /* 0x040fe20000410000 */
[----:B------:R-:W-:Y:S01]  /*bf60*/  MOV R177, R2 ;  /* 0x0000000200b17202 */ /* 0x000fe20000000f00 */
[C---:B------:R-:W-:Y:S02]  /*bf70*/  FMUL.FTZ R50, R0.reuse, R170 ;  /* 0x000000aa00327220 */ /* 0x040fe40000410000 */
[--C-:B------:R-:W-:Y:S02]  /*bf80*/  FFMA.FTZ R149, R149, c[0x0][0x2d0], -R188.reuse ;  /* 0x0000b40095957a23 */ /* 0x100fe400000108bc */
[C---:B------:R-:W-:Y:S01]  /*bf90*/  FMUL.FTZ R78, R0.reuse, R78 ;  /* 0x0000004e004e7220 */ /* 0x040fe20000410000 */
[C---:B------:R-:W-:Y:S03]  /*bfa0*/  HMMA.16816.F32 R36, R184.reuse, R44, R36 ;  /* 0x0000002cb824723c */ /* 0x040fe60000001824 */
[C---:B------:R-:W-:Y:S01]  /*bfb0*/  FMUL.FTZ R43, R0.reuse, R163 ;  /* 0x000000a3002b7220 */ /* 0x040fe20000410000 */
[----:B------:R-:W-:Y:S01]  /*bfc0*/  MOV R163, R48 ;  /* 0x0000003000a37202 */ /* 0x000fe20000000f00 */
[C---:B------:R-:W-:Y:S01]  /*bfd0*/  FMUL.FTZ R48, R3.reuse, R168 ;  /* 0x000000a803307220 */ /* 0x040fe20000410000 */
[----:B------:R-:W-:Y:S01]  /*bfe0*/  MOV R168, R175 ;  /* 0x000000af00a87202 */ /* 0x000fe20000000f00 */
[C---:B------:R-:W-:Y:S02]  /*bff0*/  FMUL.FTZ R44, R3.reuse, R164 ;  /* 0x000000a4032c7220 */ /* 0x040fe40000410000 */
[----:B------:R-:W4:Y:S01]  /*c000*/  LDL.LU R164, [R1+0x24] ;  /* 0x0000240001a47983 */ /* 0x000f220000300800 */
[C---:B------:R-:W-:Y:S03]  /*c010*/  HMMA.16816.F32 R40, R184.reuse, R46, R40 ;  /* 0x0000002eb828723c */ /* 0x040fe60000001828 */
[C---:B------:R-:W-:Y:S01]  /*c020*/  FMUL.FTZ R45, R3.reuse, R165 ;  /* 0x000000a5032d7220 */ /* 0x040fe20000410000 */
[----:B------:R-:W-:Y:S01]  /*c030*/  MOV R165, R163 ;  /* 0x000000a300a57202 */ /* 0x000fe20000000f00 */
[C---:B------:R-:W-:Y:S01]  /*c040*/  FMUL.FTZ R79, R0.reuse, R79 ;  /* 0x0000004f004f7220 */ /* 0x040fe20000410000 */
[----:B------:R-:W-:Y:S01]  /*c050*/  MOV R163, R157 ;  /* 0x0000009d00a37202 */ /* 0x000fe20000000f00 */
[C---:B------:R-:W-:Y:S01]  /*c060*/  FMUL.FTZ R46, R0.reuse, R166 ;  /* 0x000000a6002e7220 */ /* 0x040fe20000410000 */
[----:B------:R-:W-:Y:S01]  /*c070*/  MOV R166, R145 ;  /* 0x0000009100a67202 */ /* 0x000fe20000000f00 */
[C---:B------:R-:W-:Y:S03]  /*c080*/  FMUL.FTZ R47, R0.reuse, R167 ;  /* 0x000000a7002f7220 */ /* 0x040fe60000410000 */
[----:B------:R-:W-:Y:S01]  /*c090*/  MOV R167, R144 ;  /* 0x0000009000a77202 */ /* 0x000fe20000000f00 */
        /* <DEDUP_REMOVED lines=45> */
[----:B------:R-:W-:Y:S01]  /*c370*/  MUFU.EX2 R206, R149 ;  /* 0x0000009500ce7308 */ /* 0x000fe20000000800 */
[--C-:B------:R-:W-:Y:S02]  /*c380*/  FFMA.FTZ R2, R194, c[0x0][0x2d0], -R188.reuse ;  /* 0x0000b400c2027a23 */ /* 0x100fe400000108bc */
[C---:B------:R-:W-:Y:S02]  /*c390*/  FMUL.FTZ R124, R3.reuse, R124 ;  /* 0x0000007c037c7220 */ /* 0x040fe40000410000 */
[C---:B------:R-:W-:Y:S02]  /*c3a0*/  FMUL.FTZ R125, R3.reuse, R125 ;  /* 0x0000007d037d7220 */ /* 0x040fe40000410000 */
[C---:B------:R-:W-:Y:S02]  /*c3b0*/  FMUL.FTZ R126, R0.reuse, R126 ;  /* 0x0000007e007e7220 */ /* 0x040fe40000410000 */
[C---:B------:R-:W-:Y:S01]  /*c3c0*/  FMUL.FTZ R127, R0.reuse, R127 ;  /* 0x0000007f007f7220 */ /* 0x040fe20000410000 */
[----:B------:R5:W-:Y:S01]  /*c3d0*/  MUFU.EX2 R152, R2 ;  /* 0x0000000200987308 */ /* 0x000be20000000800 */
[C---:B-1----:R-:W-:Y:S03]  /*c3e0*/  HMMA.16816.F32 R60, R184.reuse, R132, R60 ;  /* 0x00000084b83c723c */ /* 0x042fe6000000183c */
[C---:B------:R-:W-:Y:S02]  /*c3f0*/  FMUL.FTZ R128, R3.reuse, R128 ;  /* 0x0000008003807220 */ /* 0x040fe40000410000 */
[----:B------:R-:W-:Y:S02]  /*c400*/  FMUL.FTZ R129, R3, R129 ;  /* 0x0000008103817220 */ /* 0x000fe40000410000 */
[C---:B------:R-:W-:Y:S01]  /*c410*/  FMUL.FTZ R130, R0.reuse, R130 ;  /* 0x0000008200827220 */ /* 0x040fe20000410000 */
[C---:B------:R-:W-:Y:S01]  /*c420*/  HMMA.16816.F32 R64, R184.reuse, R134, R64 ;  /* 0x00000086b840723c */ /* 0x040fe20000001840 */
[----:B------:R-:W1:Y:S01]  /*c430*/  LDSM.16.MT88.4 R132, [R217+0x6100] ;  /* 0x00610000d984783b */ /* 0x000e620000004200 */
[----:B------:R-:W-:Y:S02]  /*c440*/  MUFU.EX2 R175, R175 ;  /* 0x000000af00af7308 */ /* 0x000fe40000000800 */
[----:B------:R-:W-:Y:S02]  /*c450*/  FMUL.FTZ R131, R0, R131 ;  /* 0x0000008300837220 */ /* 0x000fe40000410000 */
[--C-:B-----5:R-:W-:Y:S02]  /*c460*/  FFMA.FTZ R2, R193, c[0x0][0x2d0], -R188.reuse ;  /* 0x0000b400c1027a23 */ /* 0x120fe400000108bc */
[--C-:B------:R-:W-:Y:S04]  /*c470*/  FFMA.FTZ R193, R177, c[0x0][0x2d0], -R189.reuse ;  /* 0x0000b400b1c17a23 */ /* 0x100fe800000108bd */
[----:B------:R5:W-:Y:S10]  /*c480*/  MUFU.EX2 R158, R2 ;  /* 0x00000002009e7308 */ /* 0x000bf40000000800 */
[----:B------:R-:W-:Y:S01]  /*c490*/  MUFU.EX2 R193, R193 ;  /* 0x000000c100c17308 */ /* 0x000fe20000000800 */
[C---:B-1----:R-:W-:Y:S03]  /*c4a0*/  HMMA.16816.F32 R68, R184.reuse, R132, R68 ;  /* 0x00000084b844723c */ /* 0x042fe60000001844 */
[--C-:B-----5:R-:W-:Y:S02]  /*c4b0*/  FFMA.FTZ R2, R196, c[0x0][0x2d0], -R189.reuse ;  /* 0x0000b400c4027a23 */ /* 0x120fe400000108bd */
[--C-:B------:R-:W-:Y:S04]  /*c4c0*/  FFMA.FTZ R196, R207, c[0x0][0x2d0], -R188.reuse ;  /* 0x0000b400cfc47a23 */ /* 0x100fe800000108bc */
[----:B------:R1:W-:Y:S01]  /*c4d0*/  MUFU.EX2 R154, R2 ;  /* 0x00000002009a7308 */ /* 0x0003e20000000800 */
[C---:B------:R-:W-:Y:S01]  /*c4e0*/  HMMA.16816.F32 R72, R184.reuse, R134, R72 ;  /* 0x00000086b848723c */ /* 0x040fe20000001848 */
[----:B------:R-:W5:Y:S08]  /*c4f0*/  LDSM.16.MT88.4 R132, [R218+0x6100] ;  /* 0x00610000da84783b */ /* 0x000f700000004200 */
[----:B------:R-:W-:Y:S03]  /*c500*/  MUFU.EX2 R196, R196 ;  /* 0x000000c400c47308 */ /* 0x000fe60000000800 */
[----:B-1----:R-:W-:Y:S07]  /*c510*/  FFMA.FTZ R2, R195, c[0x0][0x2d0], -R189 ;  /* 0x0000b400c3027a23 */ /* 0x002fee00000108bd */
[----:B------:R1:W-:Y:S01]  /*c520*/  MUFU.EX2 R155, R2 ;  /* 0x00000002009b7308 */ /* 0x0003e20000000800 */
[----:B--2---:R-:W-:Y:S02]  /*c530*/  FFMA.FTZ R191, R3, R140, R191 ;  /* 0x0000008c03bf7223 */ /* 0x004fe400000100bf */
[----:B------:R-:W-:Y:S01]  /*c540*/  LDSM.16.MT88.4 R140, [R218+0x900] ;  /* 0x00090000da8c783b */ /* 0x000fe20000004200 */
[C---:B-----5:R-:W-:Y:S08]  /*c550*/  HMMA.16816.F32 R76, R184.reuse, R132, R76 ;  /* 0x00000084b84c723c */ /* 0x060ff0000000184c */
[C---:B------:R-:W-:Y:S01]  /*c560*/  HMMA.16816.F32 R80, R184.reuse, R134, R80 ;  /* 0x00000086b850723c */ /* 0x040fe20000001850 */
[----:B------:R-:W2:Y:S03]  /*c570*/  LDSM.16.MT88.4 R132, [R220+0x6100] ;  /* 0x00610000dc84783b */ /* 0x000ea60000004200 */
[--C-:B-1----:R-:W-:Y:S02]  /*c580*/  FFMA.FTZ R2, R192, c[0x0][0x2d0], -R188.reuse ;  /* 0x0000b400c0027a23 */ /* 0x102fe400000108bc */
[--C-:B------:R-:W-:Y:S02]  /*c590*/  FFMA.FTZ R192, R205, c[0x0][0x2d0], -R188.reuse ;  /* 0x0000b400cdc07a23 */ /* 0x100fe400000108bc */
[----:B------:R1:W-:Y:S10]  /*c5a0*/  MUFU.EX2 R162, R2 ;  /* 0x0000000200a27308 */ /* 0x0003f40000000800 */
[----:B------:R-:W-:Y:S01]  /*c5b0*/  MUFU.EX2 R192, R192 ;  /* 0x000000c000c07308 */ /* 0x000fe20000000800 */
[----:B-1----:R-:W-:Y:S09]  /*c5c0*/  FFMA.FTZ R2, R197, c[0x0][0x2d0], -R188 ;  /* 0x0000b400c5027a23 */ /* 0x002ff200000108bc */
[----:B------:R1:W-:Y:S01]  /*c5d0*/  MUFU.EX2 R161, R2 ;  /* 0x0000000200a17308 */ /* 0x0003e20000000800 */
[C---:B--2---:R-:W-:Y:S08]  /*c5e0*/  HMMA.16816.F32 R84, R184.reuse, R132, R84 ;  /* 0x00000084b854723c */ /* 0x044ff00000001854 */
[C---:B------:R-:W-:Y:S01]  /*c5f0*/  HMMA.16816.F32 R88, R184.reuse, R134, R88 ;  /* 0x00000086b858723c */ /* 0x040fe20000001858 */
[----:B------:R-:W2:Y:S03]  /*c600*/  LDSM.16.MT88.4 R132, [R219+0x6100] ;  /* 0x00610000db84783b */ /* 0x000ea60000004200 */
[--C-:B-1----:R-:W-:Y:S04]  /*c610*/  FFMA.FTZ R2, R198, c[0x0][0x2d0], -R189.reuse ;  /* 0x0000b400c6027a23 */ /* 0x102fe800000108bd */
[----:B------:R1:W-:Y:S01]  /*c620*/  MUFU.EX2 R159, R2 ;  /* 0x00000002009f7308 */ /* 0x0003e20000000800 */
[----:B----4-:R-:W-:Y:S03]  /*c630*/  FFMA.FTZ R190, R0, R164, R190 ;  /* 0x000000a400be7223 */ /* 0x010fe600000100be */
[----:B------:R-:W-:Y:S02]  /*c640*/  IMAD.MOV.U32 R164, RZ, RZ, R156 ;  /* 0x000000ffffa47224 */ /* 0x000fe400078e009c */
[----:B------:R-:W-:Y:S02]  /*c650*/  FADD.FTZ R190, R200, R190 ;  /* 0x000000bec8be7221 */ /* 0x000fe40000010000 */
[--C-:B------:R-:W-:Y:S04]  /*c660*/  FFMA.FTZ R0, R211, c[0x0][0x2d0], -R188.reuse ;  /* 0x0000b400d3007a23 */ /* 0x100fe800000108bc */
[----:B------:R4:W-:Y:S01]  /*c670*/  MUFU.EX2 R157, R0 ;  /* 0x00000000009d7308 */ /* 0x0009e20000000800 */
[--C-:B-1----:R-:W-:Y:S01]  /*c680*/  FFMA.FTZ R2, R199, c[0x0][0x2d0], -R189.reuse ;  /* 0x0000b400c7027a23 */ /* 0x102fe200000108bd */
[C---:B--2---:R-:W-:Y:S03]  /*c690*/  HMMA.16816.F32 R92, R184.reuse, R132, R92 ;  /* 0x00000084b85c723c */ /* 0x044fe6000000185c */
[--C-:B------:R-:W-:Y:S05]  /*c6a0*/  FFMA.FTZ R199, R208, c[0x0][0x2d0], -R188.reuse ;  /* 0x0000b400d0c77a23 */ /* 0x100fea00000108bc */
[----:B------:R-:W-:Y:S01]  /*c6b0*/  MUFU.EX2 R160, R2 ;  /* 0x0000000200a07308 */ /* 0x000fe20000000800 */
[C---:B------:R-:W-:Y:S01]  /*c6c0*/  HMMA.16816.F32 R96, R184.reuse, R134, R96 ;  /* 0x00000086b860723c */ /* 0x040fe20000001860 */
[----:B------:R-:W1:Y:S08]  /*c6d0*/  LDSM.16.MT88.4 R132, [R217+0x9100] ;  /* 0x00910000d984783b */ /* 0x000e700000004200 */
[----:B------:R-:W-:Y:S03]  /*c6e0*/  MUFU.EX2 R208, R148 ;  /* 0x0000009400d07308 */ /* 0x000fe60000000800 */
[--C-:B----4-:R-:W-:Y:S07]  /*c6f0*/  FFMA.FTZ R0, R210, c[0x0][0x2d0], -R188.reuse ;  /* 0x0000b400d2007a23 */ /* 0x110fee00000108bc */
[----:B------:R2:W-:Y:S10]  /*c700*/  MUFU.EX2 R2, R0 ;  /* 0x0000000000027308 */ /* 0x0005f40000000800 */
[----:B------:R-:W-:Y:S01]  /*c710*/  MUFU.EX2 R199, R199 ;  /* 0x000000c700c77308 */ /* 0x000fe20000000800 */
[C---:B-1----:R-:W-:Y:S03]  /*c720*/  HMMA.16816.F32 R100, R184.reuse, R132, R100 ;  /* 0x00000084b864723c */ /* 0x042fe60000001864 */
[--C-:B--2---:R-:W-:Y:S06]  /*c730*/  FFMA.FTZ R0, R213, c[0x0][0x2d0], -R189.reuse ;  /* 0x0000b400d5007a23 */ /* 0x104fec00000108bd */
[----:B------:R1:W-:Y:S01]  /*c740*/  MUFU.EX2 R156, R0 ;  /* 0x00000000009c7308 */ /* 0x0003e20000000800 */
[C---:B------:R-:W-:Y:S01]  /*c750*/  HMMA.16816.F32 R104, R184.reuse, R134, R104 ;  /* 0x00000086b868723c */ /* 0x040fe20000001868 */
[----:B------:R-:W2:Y:S02]  /*c760*/  LDSM.16.MT88.4 R132, [R218+0x9100] ;  /* 0x00910000da84783b */ /* 0x000ea40000004200 */
[--C-:B-1----:R-:W-:Y:S06]  /*c770*/  FFMA.FTZ R0, R212, c[0x0][0x2d0], -R189.reuse ;  /* 0x0000b400d4007a23 */ /* 0x102fec00000108bd */
[----:B------:R1:W4:Y:S01]  /*c780*/  MUFU.EX2 R3, R0 ;  /* 0x0000000000037308 */ /* 0x0003220000000800 */
[C---:B--2---:R-:W-:Y:S08]  /*c790*/  HMMA.16816.F32 R108, R184.reuse, R132, R108 ;  /* 0x00000084b86c723c */ /* 0x044ff0000000186c */
[C---:B------:R-:W-:Y:S01]  /*c7a0*/  HMMA.16816.F32 R112, R184.reuse, R134, R112 ;  /* 0x00000086b870723c */ /* 0x040fe20000001870 */
[----:B------:R-:W2:Y:S03]  /*c7b0*/  LDSM.16.MT88.4 R132, [R220+0x9100] ;  /* 0x00910000dc84783b */ /* 0x000ea60000004200 */
[--C-:B-1----:R-:W-:Y:S04]  /*c7c0*/  FFMA.FTZ R0, R209, c[0x0][0x2d0], -R188.reuse ;  /* 0x0000b400d1007a23 */ /* 0x102fe800000108bc */
[----:B------:R1:W-:Y:S04]  /*c7d0*/  MUFU.EX2 R213, R0 ;  /* 0x0000000000d57308 */ /* 0x0003e80000000800 */
[--C-:B-1----:R-:W-:Y:S01]  /*c7e0*/  FFMA.FTZ R0, R214, c[0x0][0x2d0], -R188.reuse ;  /* 0x0000b400d6007a23 */ /* 0x102fe200000108bc */
[----:B----4-:R-:W-:Y:S01]  /*c7f0*/  MOV R214, R3 ;  /* 0x0000000300d67202 */ /* 0x010fe20000000f00 */
[--C-:B------:R-:W-:Y:S02]  /*c800*/  FFMA.FTZ R3, R163, c[0x0][0x2d0], -R188.reuse ;  /* 0x0000b400a3037a23 */ /* 0x100fe400000108bc */
[--C-:B------:R-:W-:Y:S02]  /*c810*/  FFMA.FTZ R163, R204, c[0x0][0x2d0], -R188.reuse ;  /* 0x0000b400cca37a23 */ /* 0x100fe400000108bc */
[----:B------:R1:W-:Y:S01]  /*c820*/  MUFU.EX2 R212, R0 ;  /* 0x0000000000d47308 */ /* 0x0003e20000000800 */
[C---:B--2---:R-:W-:Y:S09]  /*c830*/  HMMA.16816.F32 R116, R184.reuse, R132, R116 ;  /* 0x00000084b874723c */ /* 0x044ff20000001874 */
[----:B------:R-:W-:Y:S01]  /*c840*/  MUFU.EX2 R209, R3 ;  /* 0x0000000300d17308 */ /* 0x000fe20000000800 */
[C---:B------:R-:W-:Y:S01]  /*c850*/  HMMA.16816.F32 R120, R184.reuse, R134, R120 ;  /* 0x00000086b878723c */ /* 0x040fe20000001878 */
[----:B------:R-:W2:Y:S02]  /*c860*/  LDSM.16.MT88.4 R132, [R219+0x9100] ;  /* 0x00910000db84783b */ /* 0x000ea40000004200 */
[--C-:B-1----:R-:W-:Y:S01]  /*c870*/  FFMA.FTZ R0, R215, c[0x0][0x2d0], -R189.reuse ;  /* 0x0000b400d7007a23 */ /* 0x102fe200000108bd */
[----:B------:R-:W-:Y:S01]  /*c880*/  MOV R215, R2 ;  /* 0x0000000200d77202 */ /* 0x000fe20000000f00 */
[----:B------:R-:W-:Y:S01]  /*c890*/  FFMA.FTZ R2, R164, c[0x0][0x2d0], -R188 ;  /* 0x0000b400a4027a23 */ /* 0x000fe200000108bc */
[----:B------:R-:W-:Y:S03]  /*c8a0*/  MOV R164, R147 ;  /* 0x0000009300a47202 */ /* 0x000fe60000000f00 */
[----:B------:R1:W-:Y:S10]  /*c8b0*/  MUFU.EX2 R211, R0 ;  /* 0x0000000000d37308 */ /* 0x0003f40000000800 */
[----:B------:R-:W-:Y:S01]  /*c8c0*/  MUFU.EX2 R204, R2 ;  /* 0x0000000200cc7308 */ /* 0x000fe20000000800 */
[----:B-1----:R-:W-:Y:S01]  /*c8d0*/  FFMA.FTZ R0, R165, c[0x0][0x2d0], -R189 ;  /* 0x0000b400a5007a23 */ /* 0x002fe200000108bd */
[C---:B--2---:R-:W-:Y:S03]  /*c8e0*/  HMMA.16816.F32 R124, R184.reuse, R132, R124 ;  /* 0x00000084b87c723c */ /* 0x044fe6000000187c */
[----:B------:R-:W-:Y:S05]  /*c8f0*/  MOV R165, R146 ;  /* 0x0000009200a57202 */ /* 0x000fea0000000f00 */
[----:B------:R1:W-:Y:S01]  /*c900*/  MUFU.EX2 R210, R0 ;  /* 0x0000000000d27308 */ /* 0x0003e20000000800 */
[----:B------:R-:W-:Y:S03]  /*c910*/  LDSM.16.MT88.4 R144, [R220+0x1100] ;  /* 0x00110000dc90783b */ /* 0x000fe60000004200 */
[----:B------:R-:W-:Y:S01]  /*c920*/  F2FP.PACK_AB R133, R155, R154 ;  /* 0x0000009a9b85723e */ /* 0x000fe200000000ff */
[----:B------:R-:W-:Y:S03]  /*c930*/  HMMA.16816.F32 R128, R184, R134, R128 ;  /* 0x00000086b880723c */ /* 0x000fe60000001880 */
[----:B------:R-:W-:Y:S01]  /*c940*/  F2FP.PACK_AB R132, R158, R152 ;  /* 0x000000989e84723e */ /* 0x000fe200000000ff */
[----:B------:R-:W-:Y:S03]  /*c950*/  FADD.FTZ R3, R165, R190 ;  /* 0x000000bea5037221 */ /* 0x000fe60000010000 */
[----:B------:R-:W-:Y:S01]  /*c960*/  F2FP.PACK_AB R134, R161, R162 ;  /* 0x000000a2a186723e */ /* 0x000fe200000000ff */
[----:B------:R-:W-:Y:S01]  /*c970*/  MUFU.EX2 R190, R163 ;  /* 0x000000a300be7308 */ /* 0x000fe20000000800 */
[----:B------:R-:W-:Y:S03]  /*c980*/  F2FP.PACK_AB R135, R160, R159 ;  /* 0x0000009fa087723e */ /* 0x000fe600000000ff */
[----:B------:R-:W-:Y:S01]  /*c990*/  FADD.FTZ R3, R183, R3 ;  /* 0x00000003b7037221 */ /* 0x000fe20000010000 */
[----:B------:R-:W-:Y:S03]  /*c9a0*/  F2FP.PACK_AB R184, R192, R175 ;  /* 0x000000afc0b8723e */ /* 0x000fe600000000ff */
[C---:B------:R-:W-:Y:S05]  /*c9b0*/  HMMA.16816.F32 R4, R132.reuse, R136, R4 ;  /* 0x000000888404723c */ /* 0x040fea0000001804 */
[----:B-1----:R-:W-:Y:S02]  /*c9c0*/  FADD.FTZ R0, R201, R191 ;  /* 0x000000bfc9007221 */ /* 0x002fe40000010000 */
[--C-:B------:R-:W-:Y:S01]  /*c9d0*/  FFMA.FTZ R201, R153, c[0x0][0x2d0], -R188.reuse ;  /* 0x0000b40099c97a23 */ /* 0x100fe200000108bc */
[C---:B------:R-:W-:Y:S01]  /*c9e0*/  HMMA.16816.F32 R8, R132.reuse, R138, R8 ;  /* 0x0000008a8408723c */ /* 0x040fe20000001808 */
[----:B------:R-:W1:Y:S03]  /*c9f0*/  LDSM.16.MT88.4 R136, [R220+0x900] ;  /* 0x00090000dc88783b */ /* 0x000e660000004200 */
[----:B------:R-:W-:Y:S01]  /*ca00*/  FFMA.FTZ R153, R151, c[0x0][0x2d0], -R188 ;  /* 0x0000b40097997a23 */ /* 0x000fe200000108bc */
[----:B------:R-:W-:Y:S01]  /*ca10*/  MOV R151, R150 ;  /* 0x0000009600977202 */ /* 0x000fe20000000f00 */
[----:B------:R-:W-:Y:S01]  /*ca20*/  FADD.FTZ R150, R202, R0 ;  /* 0x00000000ca967221 */ /* 0x000fe20000010000 */
[----:B------:R-:W-:Y:S01]  /*ca30*/  MUFU.EX2 R201, R201 ;  /* 0x000000c900c97308 */ /* 0x000fe20000000800 */
[C---:B------:R-:W-:Y:S04]  /*ca40*/  HMMA.16816.F32 R12, R132.reuse, R140, R12 ;  /* 0x0000008c840c723c */ /* 0x040fe8000000180c */
[--C-:B------:R-:W-:Y:S02]  /*ca50*/  FFMA.FTZ R0, R168, c[0x0][0x2d0], -R189.reuse ;  /* 0x0000b400a8007a23 */ /* 0x100fe400000108bd */
[----:B------:R-:W-:Y:S01]  /*ca60*/  LDSM.16.MT88.4 R168, [R218+0x5900] ;  /* 0x00590000daa8783b */ /* 0x000fe20000004200 */
[----:B------:R-:W-:Y:S01]  /*ca70*/  FADD.FTZ R2, R164, R150 ;  /* 0x00000096a4027221 */ /* 0x000fe20000010000 */
[C---:B------:R-:W-:Y:S01]  /*ca80*/  HMMA.16816.F32 R16, R132.reuse, R142, R16 ;  /* 0x0000008e8410723c */ /* 0x040fe20000001810 */
[----:B------:R-:W-:Y:S03]  /*ca90*/  MUFU.EX2 R200, R153 ;  /* 0x0000009900c87308 */ /* 0x000fe60000000800 */
[----:B------:R-:W-:Y:S02]  /*caa0*/  FADD.FTZ R152, R152, R2 ;  /* 0x0000000298987221 */ /* 0x000fe40000010000 */
[----:B------:R-:W2:Y:S01]  /*cab0*/  LDSM.16.MT88.4 R140, [R219+0x900] ;  /* 0x00090000db8c783b */ /* 0x000ea20000004200 */
[--C-:B------:R-:W-:Y:S02]  /*cac0*/  FFMA.FTZ R191, R178, c[0x0][0x2d0], -R189.reuse ;  /* 0x0000b400b2bf7a23 */ /* 0x100fe400000108bd */
[--C-:B------:R-:W-:Y:S02]  /*cad0*/  FFMA.FTZ R2, R176, c[0x0][0x2d0], -R189.reuse ;  /* 0x0000b400b0027a23 */ /* 0x100fe400000108bd */
[----:B------:R4:W-:Y:S01]  /*cae0*/  MUFU.EX2 R205, R0 ;  /* 0x0000000000cd7308 */ /* 0x0009e20000000800 */
[----:B------:R-:W-:Y:S09]  /*caf0*/  FFMA.FTZ R188, R203, c[0x0][0x2d0], -R188 ;  /* 0x0000b400cbbc7a23 */ /* 0x000ff200000108bc */
[----:B------:R-:W5:Y:S01]  /*cb00*/  MUFU.EX2 R188, R188 ;  /* 0x000000bc00bc7308 */ /* 0x000f620000000800 */
[C---:B-1----:R-:W-:Y:S09]  /*cb10*/  HMMA.16816.F32 R20, R132.reuse, R136, R20 ;  /* 0x000000888414723c */ /* 0x042ff20000001814 */
[----:B------:R-:W1:Y:S01]  /*cb20*/  MUFU.EX2 R191, R191 ;  /* 0x000000bf00bf7308 */ /* 0x000e620000000800 */
[C---:B------:R-:W-:Y:S01]  /*cb30*/  HMMA.16816.F32 R24, R132.reuse, R138, R24 ;  /* 0x0000008a8418723c */ /* 0x040fe20000001818 */
[----:B------:R-:W3:Y:S02]  /*cb40*/  LDSM.16.MT88.4 R136, [R217+0x3900] ;  /* 0x00390000d988783b */ /* 0x000ee40000004200 */
[--C-:B----4-:R-:W-:Y:S06]  /*cb50*/  FFMA.FTZ R0, R167, c[0x0][0x2d0], -R189.reuse ;  /* 0x0000b400a7007a23 */ /* 0x110fec00000108bd */
[----:B------:R4:W-:Y:S03]  /*cb60*/  MUFU.EX2 R207, R0 ;  /* 0x0000000000cf7308 */ /* 0x0009e60000000800 */
[----:B-----5:R-:W-:Y:S01]  /*cb70*/  F2FP.PACK_AB R186, R188, R190 ;  /* 0x000000bebcba723e */ /* 0x020fe200000000ff */
[C---:B--2---:R-:W-:Y:S08]  /*cb80*/  HMMA.16816.F32 R28, R132.reuse, R140, R28 ;  /* 0x0000008c841c723c */ /* 0x044ff0000000181c */
[C---:B------:R-:W-:Y:S01]  /*cb90*/  HMMA.16816.F32 R32, R132.reuse, R142, R32 ;  /* 0x0000008e8420723c */ /* 0x040fe20000001820 */
[----:B------:R-:W2:Y:S03]  /*cba0*/  LDSM.16.MT88.4 R140, [R218+0x3900] ;  /* 0x00390000da8c783b */ /* 0x000ea60000004200 */
[----:B-1----:R-:W-:Y:S01]  /*cbb0*/  F2FP.PACK_AB R185, R193, R191 ;  /* 0x000000bfc1b9723e */ /* 0x002fe200000000ff */
[--C-:B----4-:R-:W-:Y:S04]  /*cbc0*/  FFMA.FTZ R0, R166, c[0x0][0x2d0], -R189.reuse ;  /* 0x0000b400a6007a23 */ /* 0x110fe800000108bd */
[----:B------:R1:W-:Y:S01]  /*cbd0*/  MUFU.EX2 R203, R0 ;  /* 0x0000000000cb7308 */ /* 0x0003e20000000800 */
[C---:B---3--:R-:W-:Y:S08]  /*cbe0*/  HMMA.16816.F32 R36, R132.reuse, R136, R36 ;  /* 0x000000888424723c */ /* 0x048ff00000001824 */
[C---:B------:R-:W-:Y:S01]  /*cbf0*/  HMMA.16816.F32 R40, R132.reuse, R138, R40 ;  /* 0x0000008a8428723c */ /* 0x040fe20000001828 */
[----:B------:R-:W3:Y:S03]  /*cc00*/  LDSM.16.MT88.4 R136, [R220+0x3900] ;  /* 0x00390000dc88783b */ /* 0x000ee60000004200 */
[--C-:B-1----:R-:W-:Y:S04]  /*cc10*/  FFMA.FTZ R0, R151, c[0x0][0x2d0], -R189.reuse ;  /* 0x0000b40097007a23 */ /* 0x102fe800000108bd */
[C---:B--2---:R-:W-:Y:S01]  /*cc20*/  HMMA.16816.F32 R44, R132.reuse, R140, R44 ;  /* 0x0000008c842c723c */ /* 0x044fe2000000182c */
[----:B------:R-:W-:Y:S01]  /*cc30*/  LDSM.16.MT88.4 R148, [R220+0x1900] ;  /* 0x00190000dc94783b */ /* 0x000fe20000004200 */
[----:B------:R1:W-:Y:S06]  /*cc40*/  MUFU.EX2 R202, R0 ;  /* 0x0000000000ca7308 */ /* 0x0003ec0000000800 */
[C---:B------:R-:W-:Y:S01]  /*cc50*/  HMMA.16816.F32 R48, R132.reuse, R142, R48 ;  /* 0x0000008e8430723c */ /* 0x040fe20000001830 */
[----:B------:R-:W2:Y:S03]  /*cc60*/  LDSM.16.MT88.4 R140, [R219+0x3900] ;  /* 0x00390000db8c783b */ /* 0x000ea60000004200 */
[--C-:B-1----:R-:W-:Y:S04]  /*cc70*/  FFMA.FTZ R0, R182, c[0x0][0x2d0], -R189.reuse ;  /* 0x0000b400b6007a23 */ /* 0x102fe800000108bd */
[C---:B---3--:R-:W-:Y:S01]  /*cc80*/  HMMA.16816.F32 R52, R132.reuse, R136, R52 ;  /* 0x000000888434723c */ /* 0x048fe20000001834 */
[----:B------:R1:W-:Y:S07]  /*cc90*/  MUFU.EX2 R197, R0 ;  /* 0x0000000000c57308 */ /* 0x0003ee0000000800 */
[C---:B------:R-:W-:Y:S01]  /*cca0*/  HMMA.16816.F32 R56, R132.reuse, R138, R56 ;  /* 0x0000008a8438723c */ /* 0x040fe20000001838 */
[----:B------:R-:W3:Y:S07]  /*ccb0*/  LDSM.16.MT88.4 R136, [R217+0x6900] ;  /* 0x00690000d988783b */ /* 0x000eee0000004200 */
[C---:B--2---:R-:W-:Y:S04]  /*ccc0*/  HMMA.16816.F32 R60, R132.reuse, R140, R60 ;  /* 0x0000008c843c723c */ /* 0x044fe8000000183c */
[--C-:B-1----:R-:W-:Y:S04]  /*ccd0*/  FFMA.FTZ R0, R181, c[0x0][0x2d0], -R189.reuse ;  /* 0x0000b400b5007a23 */ /* 0x102fe800000108bd */
[C---:B------:R-:W-:Y:S01]  /*cce0*/  HMMA.16816.F32 R64, R132.reuse, R142, R64 ;  /* 0x0000008e8440723c */ /* 0x040fe20000001840 */
[----:B------:R-:W1:Y:S01]  /*ccf0*/  LDSM.16.MT88.4 R140, [R218+0x6900] ;  /* 0x00690000da8c783b */ /* 0x000e620000004200 */
[----:B------:R2:W-:Y:S06]  /*cd00*/  MUFU.EX2 R198, R0 ;  /* 0x0000000000c67308 */ /* 0x0005ec0000000800 */
[C---:B---3--:R-:W-:Y:S04]  /*cd10*/  HMMA.16816.F32 R68, R132.reuse, R136, R68 ;  /* 0x000000888444723c */ /* 0x048fe80000001844 */
[--C-:B--2---:R-:W-:Y:S04]  /*cd20*/  FFMA.FTZ R0, R180, c[0x0][0x2d0], -R189.reuse ;  /* 0x0000b400b4007a23 */ /* 0x104fe800000108bd */
[C---:B------:R-:W-:Y:S01]  /*cd30*/  HMMA.16816.F32 R72, R132.reuse, R138, R72 ;  /* 0x0000008a8448723c */ /* 0x040fe20000001848 */
[----:B------:R-:W2:Y:S01]  /*cd40*/  LDSM.16.MT88.4 R136, [R220+0x6900] ;  /* 0x00690000dc88783b */ /* 0x000ea20000004200 */
[----:B------:R3:W-:Y:S07]  /*cd50*/  MUFU.EX2 R195, R0 ;  /* 0x0000000000c37308 */ /* 0x0007ee0000000800 */
[----:B------:R-:W-:Y:S01]  /*cd60*/  LDSM.16.MT88.4 R180, [R217+0x2900] ;  /* 0x00290000d9b4783b */ /* 0x000fe20000004200 */
[C---:B-1----:R-:W-:Y:S08]  /*cd70*/  HMMA.16816.F32 R76, R132.reuse, R140, R76 ;  /* 0x0000008c844c723c */ /* 0x042ff0000000184c */
[C---:B------:R-:W-:Y:S01]  /*cd80*/  HMMA.16816.F32 R80, R132.reuse, R142, R80 ;  /* 0x0000008e8450723c */ /* 0x040fe20000001850 */
[----:B------:R-:W1:Y:S03]  /*cd90*/  LDSM.16.MT88.4 R140, [R219+0x6900] ;  /* 0x00690000db8c783b */ /* 0x000e660000004200 */
[--C-:B---3--:R-:W-:Y:S02]  /*cda0*/  FFMA.FTZ R0, R179, c[0x0][0x2d0], -R189.reuse ;  /* 0x0000b400b3007a23 */ /* 0x108fe400000108bd */
[----:B------:R-:W-:Y:S02]  /*cdb0*/  FFMA.FTZ R189, R174, c[0x0][0x2d0], -R189 ;  /* 0x0000b400aebd7a23 */ /* 0x000fe400000108bd */
[----:B------:R3:W-:Y:S10]  /*cdc0*/  MUFU.EX2 R194, R0 ;  /* 0x0000000000c27308 */ /* 0x0007f40000000800 */
[----:B------:R4:W-:Y:S01]  /*cdd0*/  MUFU.EX2 R174, R2 ;  /* 0x0000000200ae7308 */ /* 0x0009e20000000800 */
[C---:B--2---:R-:W-:Y:S08]  /*cde0*/  HMMA.16816.F32 R84, R132.reuse, R136, R84 ;  /* 0x000000888454723c */ /* 0x044ff00000001854 */
[C---:B------:R-:W-:Y:S01]  /*cdf0*/  HMMA.16816.F32 R88, R132.reuse, R138, R88 ;  /* 0x0000008a8458723c */ /* 0x040fe20000001858 */
[----:B------:R-:W2:Y:S01]  /*ce00*/  LDSM.16.MT88.4 R136, [R217+0x9900] ;  /* 0x00990000d988783b */ /* 0x000ea20000004200 */
[----:B------:R-:W5:Y:S02]  /*ce10*/  MUFU.EX2 R189, R189 ;  /* 0x000000bd00bd7308 */ /* 0x000f640000000800 */
[----:B---3--:R-:W-:Y:S02]  /*ce20*/  FADD.FTZ R0, R154, R3 ;  /* 0x000000039a007221 */ /* 0x008fe40000010000 */
[----:B------:R-:W-:Y:S02]  /*ce30*/  FADD.FTZ R3, R158, R152 ;  /* 0x000000989e037221 */ /* 0x000fe40000010000 */
[----:B------:R-:W-:Y:S02]  /*ce40*/  FADD.FTZ R0, R155, R0 ;  /* 0x000000009b007221 */ /* 0x000fe40000010000 */
[----:B------:R-:W-:Y:S01]  /*ce50*/  LDSM.16.MT88.4 R152, [R219+0x2100] ;  /* 0x00210000db98783b */ /* 0x000fe20000004200 */
[C---:B-1----:R-:W-:Y:S03]  /*ce60*/  HMMA.16816.F32 R92, R132.reuse, R140, R92 ;  /* 0x0000008c845c723c */ /* 0x042fe6000000185c */
[----:B----4-:R-:W-:Y:S02]  /*ce70*/  FADD.FTZ R2, R162, R3 ;  /* 0x00000003a2027221 */ /* 0x010fe40000010000 */
[----:B------:R-:W-:Y:S02]  /*ce80*/  FADD.FTZ R0, R159, R0 ;  /* 0x000000009f007221 */ /* 0x000fe40000010000 */
[----:B------:R-:W-:Y:S01]  /*ce90*/  FADD.FTZ R2, R161, R2 ;  /* 0x00000002a1027221 */ /* 0x000fe20000010000 */
[C---:B------:R-:W-:Y:S01]  /*cea0*/  HMMA.16816.F32 R96, R132.reuse, R142, R96 ;  /* 0x0000008e8460723c */ /* 0x040fe20000001860 */
[----:B------:R-:W1:Y:S03]  /*ceb0*/  LDSM.16.MT88.4 R140, [R218+0x9900] ;  /* 0x00990000da8c783b */ /* 0x000e660000004200 */
[----:B------:R-:W-:Y:S01]  /*cec0*/  FADD.FTZ R0, R160, R0 ;  /* 0x00000000a0007221 */ /* 0x000fe20000010000 */
[----:B-----5:R-:W-:Y:S01]  /*ced0*/  F2FP.PACK_AB R187, R189, R174 ;  /* 0x000000aebdbb723e */ /* 0x020fe200000000ff */
[----:B------:R-:W-:Y:S02]  /*cee0*/  FADD.FTZ R3, R157, R2 ;  /* 0x000000029d037221 */ /* 0x000fe40000010000 */
[----:B------:R-:W-:Y:S01]  /*cef0*/  FADD.FTZ R2, R156, R0 ;  /* 0x000000009c027221 */ /* 0x000fe20000010000 */
[----:B------:R-:W-:Y:S03]  /*cf00*/  LDSM.16.MT88.4 R160, [R217+0x5900] ;  /* 0x00590000d9a0783b */ /* 0x000fe60000004200 */
        /* <DEDUP_REMOVED lines=13> */
[----:B------:R-:W-:Y:S01]  /*cfe0*/  FADD.FTZ R2, R202, R2 ;  /* 0x00000002ca027221 */ /* 0x000fe20000010000 */
[C---:B-1----:R-:W-:Y:S03]  /*cff0*/  HMMA.16816.F32 R108, R132.reuse, R140, R108 ;  /* 0x0000008c846c723c */ /* 0x042fe6000000186c */
[----:B------:R-:W-:Y:S02]  /*d000*/  FADD.FTZ R2, R197, R2 ;  /* 0x00000002c5027221 */ /* 0x000fe40000010000 */
[----:B------:R-:W-:Y:S02]  /*d010*/  FADD.FTZ R0, R209, R0 ;  /* 0x00000000d1007221 */ /* 0x000fe40000010000 */
[----:B------:R-:W-:Y:S01]  /*d020*/  FADD.FTZ R2, R198, R2 ;  /* 0x00000002c6027221 */ /* 0x000fe20000010000 */
[C---:B------:R-:W-:Y:S01]  /*d030*/  HMMA.16816.F32 R112, R132.reuse, R142, R112 ;  /* 0x0000008e8470723c */ /* 0x040fe20000001870 */
[----:B------:R-:W1:Y:S03]  /*d040*/  LDSM.16.MT88.4 R140, [R219+0x9900] ;  /* 0x00990000db8c783b */ /* 0x000e660000004200 */
[----:B------:R-:W-:Y:S02]  /*d050*/  FADD.FTZ R2, R195, R2 ;  /* 0x00000002c3027221 */ /* 0x000fe40000010000 */
[----:B------:R-:W-:Y:S02]  /*d060*/  FADD.FTZ R0, R208, R0 ;  /* 0x00000000d0007221 */ /* 0x000fe40000010000 */
[----:B------:R-:W-:Y:S04]  /*d070*/  FADD.FTZ R3, R194, R2 ;  /* 0x00000002c2037221 */ /* 0x000fe80000010000 */
        /* <DEDUP_REMOVED lines=8> */
[----:B------:R-:W-:Y:S01]  /*d100*/  FADD.FTZ R2, R175, R0 ;  /* 0x00000000af027221 */ /* 0x000fe20000010000 */
[----:B------:R-:W-:Y:S03]  /*d110*/  MOV R175, R172 ;  /* 0x000000ac00af7202 */ /* 0x000fe60000000f00 */
[----:B------:R-:W-:Y:S01]  /*d120*/  FADD.FTZ R2, R192, R2 ;  /* 0x00000002c0027221 */ /* 0x000fe20000010000 */
[C---:B-1----:R-:W-:Y:S03]  /*d130*/  HMMA.16816.F32 R124, R132.reuse, R140, R124 ;  /* 0x0000008c847c723c */ /* 0x042fe6000000187c */
[----:B------:R-:W-:Y:S02]  /*d140*/  FADD.FTZ R2, R190, R2 ;  /* 0x00000002be027221 */ /* 0x000fe40000010000 */
[----:B------:R-:W-:Y:S01]  /*d150*/  FADD.FTZ R0, R191, R3 ;  /* 0x00000003bf007221 */ /* 0x000fe20000010000 */
[----:B------:R-:W-:Y:S01]  /*d160*/  MOV R3, R173 ;  /* 0x000000ad00037202 */ /* 0x000fe20000000f00 */
[----:B------:R-:W-:Y:S01]  /*d170*/  FADD.FTZ R2, R188, R2 ;  /* 0x00000002bc027221 */ /* 0x000fe20000010000 */
[----:B------:R-:W-:Y:S01]  /*d180*/  HMMA.16816.F32 R128, R132, R142, R128 ;  /* 0x0000008e8480723c */ /* 0x000fe20000001880 */
[----:B------:R-:W1:Y:S03]  /*d190*/  LDSM.16.MT88.4 R140, [R218+0x1100] ;  /* 0x00110000da8c783b */ /* 0x000e660000004200 */
[----:B------:R-:W-:Y:S03]  /*d1a0*/  FADD.FTZ R0, R193, R0 ;  /* 0x00000000c1007221 */ /* 0x000fe60000010000 */
[----:B------:R-:W-:Y:S01]  /*d1b0*/  F2FP.PACK_AB R132, R215, R157 ;  /* 0x0000009dd784723e */ /* 0x000fe200000000ff */
[----:B------:R-:W-:Y:S01]  /*d1c0*/  FADD.FTZ R0, R174, R0 ;  /* 0x00000000ae007221 */ /* 0x000fe20000010000 */
[----:B------:R-:W-:Y:S01]  /*d1d0*/  F2FP.PACK_AB R133, R214, R156 ;  /* 0x0000009cd685723e */ /* 0x000fe200000000ff */
[----:B------:R-:W-:Y:S02]  /*d1e0*/  STL [R1+0x20], R2 ;  /* 0x0000200201007387 */ /* 0x000fe40000100800 */
[----:B------:R-:W-:Y:S01]  /*d1f0*/  F2FP.PACK_AB R134, R212, R213 ;  /* 0x000000d5d486723e */ /* 0x000fe200000000ff */
[----:B------:R-:W-:Y:S01]  /*d200*/  FADD.FTZ R0, R189, R0 ;  /* 0x00000000bd007221 */ /* 0x000fe20000010000 */
[----:B------:R-:W-:Y:S04]  /*d210*/  F2FP.PACK_AB R135, R210, R211 ;  /* 0x000000d3d287723e */ /* 0x000fe800000000ff */
[----:B------:R-:W-:Y:S03]  /*d220*/  STL [R1+0x24], R0 ;  /* 0x0000240001007387 */ /* 0x000fe60000100800 */
        /* <DEDUP_REMOVED lines=98> */
[----:B------:R-:W-:Y:S01]  /*d850*/  HMMA.16816.F32 R128, R132, R150, R128 ;  /* 0x000000968480723c */ /* 0x000fe20000001880 */
[----:B------:R-:W-:Y:S06]  /*d860*/  LDSM.16.MT88.4 R148, [R218+0x5100] ;  /* 0x00510000da94783b */ /* 0x000fec0000004200 */
        /* <DEDUP_REMOVED lines=38> */
[C---:B------:R-:W-:Y:S08]  /*dad0*/  HMMA.16816.F32 R96, R132.reuse, R142, R96 ;  /* 0x0000008e8460723c */ /* 0x040ff00000001860 */
        /* <DEDUP_REMOVED lines=10> */
[----:B------:R-:W-:Y:S08]  /*db80*/  HMMA.16816.F32 R128, R132, R150, R128 ;  /* 0x000000968480723c */ /* 0x000ff00000001880 */
[C---:B------:R-:W-:Y:S01]  /*db90*/  HMMA.16816.F32 R176, R184.reuse, R180, R4 ;  /* 0x000000b4b8b0723c */ /* 0x040fe20000001804 */
[----:B------:R-:W4:Y:S07]  /*dba0*/  LDSM.16.MT88.4 R4, [R220+0x5900] ;  /* 0x00590000dc04783b */ /* 0x000f2e0000004200 */
[C---:B------:R-:W-:Y:S01]  /*dbb0*/  HMMA.16816.F32 R180, R184.reuse, R182, R8 ;  /* 0x000000b6b8b4723c */ /* 0x040fe20000001808 */
[----:B------:R-:W5:Y:S07]  /*dbc0*/  LDSM.16.MT88.4 R8, [R219+0x5900] ;  /* 0x00590000db08783b */ /* 0x000f6e0000004200 */
[C---:B-1----:R-:W-:Y:S01]  /*dbd0*/  HMMA.16816.F32 R132, R184.reuse, R136, R12 ;  /* 0x00000088b884723c */ /* 0x042fe2000000180c */
[----:B------:R-:W1:Y:S07]  /*dbe0*/  LDSM.16.MT88.4 R12, [R217+0x8900] ;  /* 0x00890000d90c783b */ /* 0x000e6e0000004200 */
[C---:B------:R-:W-:Y:S01]  /*dbf0*/  HMMA.16816.F32 R136, R184.reuse, R138, R16 ;  /* 0x0000008ab888723c */ /* 0x040fe20000001810 */
[----:B------:R-:W1:Y:S07]  /*dc00*/  LDSM.16.MT88.4 R16, [R218+0x8900] ;  /* 0x00890000da10783b */ /* 0x000e6e0000004200 */
[C---:B---3--:R-:W-:Y:S01]  /*dc10*/  HMMA.16816.F32 R140, R184.reuse, R144, R20 ;  /* 0x00000090b88c723c */ /* 0x048fe20000001814 */
[----:B------:R-:W3:Y:S07]  /*dc20*/  LDSM.16.MT88.4 R20, [R220+0x8900] ;  /* 0x00890000dc14783b */ /* 0x000eee0000004200 */
[C---:B------:R-:W-:Y:S01]  /*dc30*/  HMMA.16816.F32 R144, R184.reuse, R146, R24 ;  /* 0x00000092b890723c */ /* 0x040fe20000001818 */
[----:B------:R-:W1:Y:S07]  /*dc40*/  LDSM.16.MT88.4 R24, [R219+0x8900] ;  /* 0x00890000db18783b */ /* 0x000e6e0000004200 */
[C---:B--2---:R-:W-:Y:S08]  /*dc50*/  HMMA.16816.F32 R148, R184.reuse, R152, R28 ;  /* 0x00000098b894723c */ /* 0x044ff0000000181c */
[C---:B------:R-:W-:Y:S08]  /*dc60*/  HMMA.16816.F32 R152, R184.reuse, R154, R32 ;  /* 0x0000009ab898723c */ /* 0x040ff00000001820 */
[C---:B------:R-:W-:Y:S08]  /*dc70*/  HMMA.16816.F32 R156, R184.reuse, R160, R36 ;  /* 0x000000a0b89c723c */ /* 0x040ff00000001824 */
[C---:B------:R-:W-:Y:S08]  /*dc80*/  HMMA.16816.F32 R160, R184.reuse, R162, R40 ;  /* 0x000000a2b8a0723c */ /* 0x040ff00000001828 */
[C---:B------:R-:W-:Y:S08]  /*dc90*/  HMMA.16816.F32 R164, R184.reuse, R168, R44 ;  /* 0x000000a8b8a4723c */ /* 0x040ff0000000182c */
[C---:B------:R-:W-:Y:S08]  /*dca0*/  HMMA.16816.F32 R168, R184.reuse, R170, R48 ;  /* 0x000000aab8a8723c */ /* 0x040ff00000001830 */
[C---:B----4-:R-:W-:Y:S08]  /*dcb0*/  HMMA.16816.F32 R52, R184.reuse, R4, R52 ;  /* 0x00000004b834723c */ /* 0x050ff00000001834 */
[C---:B------:R-:W-:Y:S01]  /*dcc0*/  HMMA.16816.F32 R56, R184.reuse, R6, R56 ;  /* 0x00000006b838723c */ /* 0x040fe20000001838 */
[----:B------:R-:W2:Y:S07]  /*dcd0*/  LDSM.16.MT88.4 R4, [R217+0xb900] ;  /* 0x00b90000d904783b */ /* 0x000eae0000004200 */
        /* <DEDUP_REMOVED lines=8> */
[C---:B---3--:R-:W-:Y:S08]  /*dd60*/  HMMA.16816.F32 R84, R184.reuse, R20, R84 ;  /* 0x00000014b854723c */ /* 0x048ff00000001854 */
[C---:B------:R-:W-:Y:S08]  /*dd70*/  HMMA.16816.F32 R88, R184.reuse, R22, R88 ;  /* 0x00000016b858723c */ /* 0x040ff00000001858 */
[C---:B------:R-:W-:Y:S08]  /*dd80*/  HMMA.16816.F32 R92, R184.reuse, R24, R92 ;  /* 0x00000018b85c723c */ /* 0x040ff0000000185c */
[C---:B------:R-:W-:Y:S08]  /*dd90*/  HMMA.16816.F32 R96, R184.reuse, R26, R96 ;  /* 0x0000001ab860723c */ /* 0x040ff00000001860 */
[C---:B--2---:R-:W-:Y:S08]  /*dda0*/  HMMA.16816.F32 R100, R184.reuse, R4, R100 ;  /* 0x00000004b864723c */ /* 0x044ff00000001864 */
[C---:B------:R-:W-:Y:S01]  /*ddb0*/  HMMA.16816.F32 R104, R184.reuse, R6, R104 ;  /* 0x00000006b868723c */ /* 0x040fe20000001868 */
[----:B------:R-:W2:Y:S07]  /*ddc0*/  LDSM.16.MT88.4 R4, [R219+0xb900] ;  /* 0x00b90000db04783b */ /* 0x000eae0000004200 */
[C---:B----4-:R-:W-:Y:S08]  /*ddd0*/  HMMA.16816.F32 R108, R184.reuse, R8, R108 ;  /* 0x00000008b86c723c */ /* 0x050ff0000000186c */
[C---:B------:R-:W-:Y:S08]  /*dde0*/  HMMA.16816.F32 R112, R184.reuse, R10, R112 ;  /* 0x0000000ab870723c */ /* 0x040ff00000001870 */
[C---:B-1----:R-:W-:Y:S08]  /*ddf0*/  HMMA.16816.F32 R116, R184.reuse, R12, R116 ;  /* 0x0000000cb874723c */ /* 0x042ff00000001874 */
[C---:B------:R-:W-:Y:S08]  /*de00*/  HMMA.16816.F32 R120, R184.reuse, R14, R120 ;  /* 0x0000000eb878723c */ /* 0x040ff00000001878 */
[C---:B--2---:R-:W-:Y:S08]  /*de10*/  HMMA.16816.F32 R124, R184.reuse, R4, R124 ;  /* 0x00000004b87c723c */ /* 0x044ff0000000187c */
[----:B------:R-:W-:Y:S01]  /*de20*/  HMMA.16816.F32 R128, R184, R6, R128 ;  /* 0x00000006b880723c */ /* 0x000fe20000001880 */
[----:B------:R-:W-:-:S07]  /*de30*/  @P0 BRA `(.L_x_3346) ;  /* 0xffffad9000000947 */ /* 0x000fce000383ffff */
.L_x_3343:
[----:B----4-:R-:W-:-:S13]  /*de40*/  ISETP.LE.AND P0, PT, RZ, UR6, PT ;  /* 0x00000006ff007c0c */ /* 0x010fda000bf03270 */
[----:B------:R-:W-:Y:S05]  /*de50*/  @!P0 BRA `(.L_x_3347) ;  /* 0x0000481000008947 */ /* 0x000fea0003800000 */
[----:B------:R-:W2:Y:S01]  /*de60*/  LDL.LU R2, [R1+0x44] ;  /* 0x0000440001027983 */ /* 0x000ea20000300800 */
[----:B------:R-:W-:Y:S02]  /*de70*/  IMAD.MOV.U32 R175, RZ, RZ, R172 ;  /* 0x000000ffffaf7224 */ /* 0x000fe400078e00ac */
[----:B------:R-:W-:Y:S01]  /*de80*/  IMAD.MOV.U32 R174, RZ, RZ, R173 ;  /* 0x000000ffffae7224 */ /* 0x000fe200078e00ad */
[----:B--2---:R-:W-:-:S04]  /*de90*/  SHF.R.S32.HI R0, RZ, 0x1f, R2 ;  /* 0x0000001fff007819 */ /* 0x004fc80000011402 */
[C---:B------:R-:W-:Y:S01]  /*dea0*/  SHF.L.U64.HI R3, R2.reuse, 0x1, R0 ;  /* 0x0000000102037819 */ /* 0x040fe20000010200 */
[----:B------:R-:W-:-:S05]  /*deb0*/  IMAD.SHL.U32 R0, R2, 0x2, RZ ;  /* 0x0000000202007824 */ /* 0x000fca00078e00ff */
        /* <DEDUP_REMOVED lines=10> */
[----:B------:R-:W-:Y:S01]  /*df60*/  STL [R1+0x14], R8 ;  /* 0x0000140801007387 */ /* 0x000fe20000100800 */
[----:B---3--:R-:W-:-:S03]  /*df70*/  SHF.L.U64.HI R0, R5, 0x1, R6 ;  /* 0x0000000105007819 */ /* 0x008fc60000010206 */
[----:B------:R4:W-:Y:S01]  /*df80*/  STL [R1+0x10], R3 ;  /* 0x0000100301007387 */ /* 0x0009e20000100800 */
[----:B------:R-:W-:-:S03]  /*df90*/  IMAD.SHL.U32 R5, R5, 0x2, RZ ;  /* 0x0000000205057824 */ /* 0x000fc600078e00ff */
[----:B------:R1:W-:Y:S04]  /*dfa0*/  STL [R1+0xc], R0 ;  /* 0x00000c0001007387 */ /* 0x0003e80000100800 */
[----:B------:R2:W-:Y:S01]  /*dfb0*/  STL [R1+0x8], R5 ;  /* 0x0000080501007387 */ /* 0x0005e20000100800 */
[C---:B----4-:R-:W-:Y:S02]  /*dfc0*/  SHF.L.U64.HI R3, R2.reuse, 0x1, R4 ;  /* 0x0000000102037819 */ /* 0x050fe40000010204 */
[----:B-1----:R-:W-:-:S05]  /*dfd0*/  SHF.L.U32 R0, R2, 0x1, RZ ;  /* 0x0000000102007819 */ /* 0x002fca00000006ff */
[----:B------:R2:W-:Y:S04]  /*dfe0*/  STL [R1], R0 ;  /* 0x0000000001007387 */ /* 0x0005e80000100800 */
[----:B------:R2:W-:Y:S01]  /*dff0*/  STL [R1+0x4], R3 ;  /* 0x0000040301007387 */ /* 0x0005e20000100800 */
[----:B------:R-:W-:Y:S05]  /*e000*/  BRA `(.L_x_3348) ;  /* 0x0000053000007947 */ /* 0x000fea0003800000 */
.L_x_3350:
        /* <DEDUP_REMOVED lines=12> */
[----:B------:R-:W3:Y:S04]  /*e0d0*/  LDL R212, [R1] ;  /* 0x0000000001d47983 */ /* 0x000ee80000100800 */
        /* <DEDUP_REMOVED lines=11> */
[C---:B------:R-:W-:Y:S01]  /*e190*/  IMAD.WIDE.U32 R2, R185.reuse, c[0x0][0x1e0], RZ ;  /* 0x00007800b9027a25 */ /* 0x040fe200078e00ff */
[----:B------:R-:W-:Y:S01]  /*e1a0*/  STL [R1+0x2c], R185 ;  /* 0x00002cb901007387 */ /* 0x000fe20000100800 */
[----:B------:R-:W-:Y:S03]  /*e1b0*/  SHF.R.S32.HI R0, RZ, 0x1f, R185 ;  /* 0x0000001fff007819 */ /* 0x000fe600000114b9 */
[----:B------:R-:W2:Y:S02]  /*e1c0*/  @!P3 LDG.E R184, [R172.64] ;  /* 0x00000010acb8b981 */ /* 0x000ea4000c1e1900 */
[----:B------:R-:W-:Y:S04]  /*e1d0*/  IMAD R0, R0, c[0x0][0x1e0], RZ ;  /* 0x0000780000007a24 */ /* 0x000fe800078e02ff */
[----:B------:R-:W-:Y:S04]  /*e1e0*/  IMAD R0, R185, c[0x0][0x1e4], R0 ;  /* 0x00007900b9007a24 */ /* 0x000fe800078e0200 */
[----:B------:R-:W-:Y:S01]  /*e1f0*/  IMAD.IADD R3, R3, 0x1, R0 ;  /* 0x0000000103037824 */ /* 0x000fe200078e0200 */
[----:B--2---:R1:W-:Y:S01]  /*e200*/  STL [R1+0x28], R184 ;  /* 0x000028b801007387 */ /* 0x0043e20000100800 */
[----:B------:R-:W-:Y:S02]  /*e210*/  SHF.R.S32.HI R0, RZ, 0x1f, R184 ;  /* 0x0000001fff007819 */ /* 0x000fe400000114b8 */
[----:B------:R-:W-:Y:S04]  /*e220*/  IMAD.WIDE.U32 R2, R184, c[0x0][0x1f0], R2 ;  /* 0x00007c00b8027a25 */ /* 0x000fe800078e0002 */
[----:B------:R-:W-:Y:S04]  /*e230*/  IMAD R0, R0, c[0x0][0x1f0], RZ ;  /* 0x00007c0000007a24 */ /* 0x000fe800078e02ff */
[----:B------:R-:W-:Y:S01]  /*e240*/  IMAD R0, R184, c[0x0][0x1f4], R0 ;  /* 0x00007d00b8007a24 */ /* 0x000fe200078e0200 */
[----:B-1----:R-:W-:Y:S04]  /*e250*/  IADD3 R184, P0, R2, UR22, RZ ;  /* 0x0000001602b87c10 */ /* 0x002fe8000ff1e0ff */
[----:B------:R-:W-:Y:S02]  /*e260*/  IADD3.X R2, R3, UR19, R0, P0, !PT ;  /* 0x0000001303027c10 */ /* 0x000fe400087fe400 */
[C---:B------:R-:W-:Y:S04]  /*e270*/  LEA R173, P0, R184.reuse, c[0x0][0x1c8], 0x1 ;  /* 0x00007200b8ad7a11 */ /* 0x040fe800078008ff */
[----:B------:R-:W-:Y:S01]  /*e280*/  LEA.HI.X R184, R184, c[0x0][0x1cc], R2, 0x1, P0 ;  /* 0x00007300b8b87a11 */ /* 0x000fe200000f0c02 */
[----:B------:R-:W3:Y:S04]  /*e290*/  SHFL.IDX PT, R0, R173, RZ, 0x181f ;  /* 0x00181fffad007589 */ /* 0x000ee800000e0000 */
[----:B------:R-:W4:Y:S04]  /*e2a0*/  SHFL.IDX PT, R2, R184, RZ, 0x181f ;  /* 0x00181fffb8027589 */ /* 0x000f2800000e0000 */
[----:B------:R-:W1:Y:S04]  /*e2b0*/  SHFL.IDX PT, R3, R173, 0x1, 0x181f ;  /* 0x00381f00ad037f89 */ /* 0x000e6800000e0000 */
[----:B------:R-:W2:Y:S01]  /*e2c0*/  SHFL.IDX PT, R172, R184, 0x1, 0x181f ;  /* 0x00381f00b8ac7f89 */ /* 0x000ea200000e0000 */
[----:B---3--:R-:W-:Y:S05]  /*e2d0*/  IADD3 R200, P0, R0, R206, RZ ;  /* 0x000000ce00c87210 */ /* 0x008fea0007f1e0ff */
[----:B----4-:R-:W-:Y:S01]  /*e2e0*/  IMAD.X R201, R2, 0x1, R207, P0 ;  /* 0x0000000102c97824 */ /* 0x010fe200000e06cf */
[----:B-----5:R-:W-:Y:S04]  /*e2f0*/  IADD3 R186, P0, R0, R204, RZ ;  /* 0x000000cc00ba7210 */ /* 0x020fe80007f1e0ff */
[----:B------:R3:W-:Y:S01]  /*e300*/  LDGSTS.E.BYPASS.LTC128B.128 [R251+0xc100], [R200.64], !P2 ;  /* 0x0c100000c8fb7fae */ /* 0x0007e2000d101d50 */
[----:B------:R-:W-:Y:S01]  /*e310*/  IMAD.X R187, R2, 0x1, R205, P0 ;  /* 0x0000000102bb7824 */ /* 0x000fe200000e06cd */
[----:B------:R-:W-:Y:S04]  /*e320*/  IADD3 R202, P0, R0, R214, RZ ;  /* 0x000000d600ca7210 */ /* 0x000fe80007f1e0ff */
[----:B------:R4:W-:Y:S01]  /*e330*/  LDGSTS.E.BYPASS.LTC128B.128 [R251+0xf100], [R186.64], !P5 ;  /* 0x0f100000bafb7fae */ /* 0x0009e2000e901d50 */
[----:B------:R-:W-:Y:S01]  /*e340*/  IMAD.X R203, R2, 0x1, R215, P0 ;  /* 0x0000000102cb7824 */ /* 0x000fe200000e06d7 */
[----:B------:R-:W-:Y:S02]  /*e350*/  IADD3 R198, P0, R0, R212, RZ ;  /* 0x000000d400c67210 */ /* 0x000fe40007f1e0ff */
[----:B------:R-:W5:Y:S02]  /*e360*/  SHFL.IDX PT, R0, R173, 0x2, 0x181f ;  /* 0x00581f00ad007f89 */ /* 0x000f6400000e0000 */
[----:B------:R-:W-:Y:S02]  /*e370*/  IADD3.X R199, R2, R213, RZ, P0, !PT ;  /* 0x000000d502c77210 */ /* 0x000fe400007fe4ff */
[----:B------:R-:W3:Y:S01]  /*e380*/  SHFL.IDX PT, R2, R184, 0x2, 0x181f ;  /* 0x00581f00b8027f89 */ /* 0x000ee200000e0000 */
[C---:B-1----:R-:W-:Y:S03]  /*e390*/  IADD3 R196, P0, R3.reuse, R206, RZ ;  /* 0x000000ce03c47210 */ /* 0x042fe60007f1e0ff */
[----:B------:R1:W-:Y:S02]  /*e3a0*/  LDGSTS.E.BYPASS.LTC128B.128 [R251+0x12100], [R202.64], !P4 ;  /* 0x12100000cafb7fae */ /* 0x0003e4000e101d50 */
[C---:B--2---:R-:W-:Y:S01]  /*e3b0*/  IMAD.X R197, R172.reuse, 0x1, R207, P0 ;  /* 0x00000001acc57824 */ /* 0x044fe200000e06cf */
[C---:B------:R-:W-:Y:S01]  /*e3c0*/  IADD3 R192, P0, R3.reuse, R204, RZ ;  /* 0x000000cc03c07210 */ /* 0x040fe20007f1e0ff */
[----:B------:R1:W-:Y:S04]  /*e3d0*/  LDGSTS.E.BYPASS.LTC128B.128 [R251+0x15100], [R198.64], !P6 ;  /* 0x15100000c6fb7fae */ /* 0x0003e8000f101d50 */
        /* <DEDUP_REMOVED lines=8> */
[----:B-----5:R-:W-:Y:S04]  /*e460*/  IADD3 R188, P0, R0, R206, RZ ;  /* 0x000000ce00bc7210 */ /* 0x020fe80007f1e0ff */
[----:B------:R1:W-:Y:S01]  /*e470*/  LDGSTS.E.BYPASS.LTC128B.128 [R251+0x16100], [R190.64], !P6 ;  /* 0x16100000befb7fae */ /* 0x0003e2000f101d50 */
[----:B---3--:R-:W-:Y:S02]  /*e480*/  IADD3.X R189, R2, R207, RZ, P0, !PT ;  /* 0x000000cf02bd7210 */ /* 0x008fe400007fe4ff */
[----:B----4-:R-:W-:Y:S03]  /*e490*/  IADD3 R186, P0, R0, R204, RZ ;  /* 0x000000cc00ba7210 */ /* 0x010fe60007f1e0ff */
[----:B------:R1:W-:Y:S02]  /*e4a0*/  LDGSTS.E.BYPASS.LTC128B.128 [R251+0xe100], [R188.64], !P2 ;  /* 0x0e100000bcfb7fae */ /* 0x0003e4000d101d50 */
        /* <DEDUP_REMOVED lines=9> */
.L_x_3348:
[----:B--2---:R-:W2:Y:S01]  /*e540*/  LDL R5, [R1+0x2c] ;  /* 0x00002c0001057983 */ /* 0x004ea20000100800 */
[----:B------:R-:W-:Y:S04]  /*e550*/  DEPBAR.LE SB0, 0x0 ;  /* 0x000080000000791a */ /* 0x000fe80000000000 */
[----:B------:R-:W3:Y:S01]  /*e560*/  LDL R4, [R1+0x28] ;  /* 0x0000280001047983 */ /* 0x000ee20000100800 */
[----:B------:R-:W-:Y:S03]  /*e570*/  UISETP.GE.AND UP0, UPT, UR6, 0x1, UPT ;  /* 0x000000010600788c */ /* 0x000fe6000bf06270 */
[----:B------:R1:W-:Y:S04]  /*e580*/  STL [R1+0x84], R55 ;  /* 0x0000843701007387 */ /* 0x0003e80000100800 */
[----:B------:R4:W-:Y:S04]  /*e590*/  STL [R1+0x80], R54 ;  /* 0x0000803601007387 */ /* 0x0009e80000100800 */
[----:B------:R4:W-:Y:S04]  /*e5a0*/  STL [R1+0x7c], R53 ;  /* 0x00007c3501007387 */ /* 0x0009e80000100800 */
[----:B------:R4:W-:Y:S04]  /*e5b0*/  STL [R1+0x78], R52 ;  /* 0x0000783401007387 */ /* 0x0009e80000100800 */
[----:B------:R-:W3:Y:S04]  /*e5c0*/  LDL R29, [R1+0x10] ;  /* 0x00001000011d7983 */ /* 0x000ee80000100800 */
[----:B------:R-:W3:Y:S04]  /*e5d0*/  LDL R173, [R1+0xc] ;  /* 0x00000c0001ad7983 */ /* 0x000ee80000100800 */
[----:B------:R-:W3:Y:S04]  /*e5e0*/  LDL R37, [R1] ;  /* 0x0000000001257983 */ /* 0x000ee80000100800 */
[----:B-1----:R-:W3:Y:S04]  /*e5f0*/  LDL R55, [R1+0x18] ;  /* 0x0000180001377983 */ /* 0x002ee80000100800 */
[----:B----4-:R-:W4:Y:S04]  /*e600*/  LDL R54, [R1+0x1c] ;  /* 0x00001c0001367983 */ /* 0x010f280000100800 */
[----:B------:R-:W4:Y:S04]  /*e610*/  LDL R53, [R1+0x14] ;  /* 0x0000140001357983 */ /* 0x000f280000100800 */
[----:B------:R-:W4:Y:S04]  /*e620*/  LDL R52, [R1+0x8] ;  /* 0x0000080001347983 */ /* 0x000f280000100800 */
[----:B------:R-:W4:Y:S04]  /*e630*/  LDL R172, [R1+0x4] ;  /* 0x0000040001ac7983 */ /* 0x000f280000100800 */
[----:B------:R-:W-:Y:S06]  /*e640*/  BAR.SYNC.DEFER_BLOCKING 0x0 ;  /* 0x0000000000007b1d */ /* 0x000fec0000010000 */
[----:B-----5:R-:W-:Y:S04]  /*e650*/  LDSM.16.M88.4 R48, [R223+0x18100] ;  /* 0x01810000df30783b */ /* 0x020fe80000000200 */
[----:B------:R-:W1:Y:S04]  /*e660*/  LDSM.16.M88.4 R8, [R216+0xc100] ;  /* 0x00c10000d808783b */ /* 0x000e680000000200 */
[----:B------:R-:W1:Y:S04]  /*e670*/  LDSM.16.M88.4 R16, [R216+0xc900] ;  /* 0x00c90000d810783b */ /* 0x000e680000000200 */
[----:B------:R-:W-:Y:S04]  /*e680*/  LDSM.16.M88.4 R24, [R216+0xd100] ;  /* 0x00d10000d818783b */ /* 0x000fe80000000200 */
        /* <DEDUP_REMOVED lines=9> */
[----:B------:R-:W-:Y:S01]  /*e720*/  LDSM.16.M88.4 R212, [R246] ;  /* 0x00000000f6d4783b */ /* 0x000fe20000000200 */
[----:B--2---:R-:W-:Y:S01]  /*e730*/  SHF.R.S32.HI R0, RZ, 0x1f, R5 ;  /* 0x0000001fff007819 */ /* 0x004fe20000011405 */
[C---:B------:R-:W-:Y:S04]  /*e740*/  IMAD.WIDE.U32 R2, R5.reuse, c[0x0][0x208], RZ ;  /* 0x0000820005027a25 */ /* 0x040fe800078e00ff */
[----:B------:R-:W-:Y:S04]  /*e750*/  IMAD R0, R0, c[0x0][0x208], RZ ;  /* 0x0000820000007a24 */ /* 0x000fe800078e02ff */
[----:B------:R-:W-:Y:S04]  /*e760*/  IMAD R0, R5, c[0x0][0x20c], R0 ;  /* 0x0000830005007a24 */ /* 0x000fe800078e0200 */
[----:B------:R-:W-:Y:S01]  /*e770*/  IMAD.IADD R3, R3, 0x1, R0 ;  /* 0x0000000103037824 */ /* 0x000fe200078e0200 */
[----:B---3--:R-:W-:Y:S03]  /*e780*/  SHF.R.S32.HI R0, RZ, 0x1f, R4 ;  /* 0x0000001fff007819 */ /* 0x008fe60000011404 */
[----:B------:R-:W-:Y:S04]  /*e790*/  IMAD.WIDE.U32 R2, R4, c[0x0][0x218], R2 ;  /* 0x0000860004027a25 */ /* 0x000fe800078e0002 */
[----:B------:R-:W-:Y:S04]  /*e7a0*/  IMAD R0, R0, c[0x0][0x218], RZ ;  /* 0x0000860000007a24 */ /* 0x000fe800078e02ff */
[----:B------:R-:W-:Y:S01]  /*e7b0*/  IMAD R20, R4, c[0x0][0x21c], R0 ;  /* 0x0000870004147a24 */ /* 0x000fe200078e0200 */
[----:B------:R-:W-:Y:S01]  /*e7c0*/  IADD3 R0, P0, R2, UR24, RZ ;  /* 0x0000001802007c10 */ /* 0x000fe2000ff1e0ff */
[C---:B-1----:R-:W-:Y:S03]  /*e7d0*/  HMMA.16816.F32 R4, R48.reuse, R8, RZ ;  /* 0x000000083004723c */ /* 0x042fe600000018ff */
[----:B------:R-:W-:Y:S02]  /*e7e0*/  IADD3.X R20, R3, UR8, R20, P0, !PT ;  /* 0x0000000803147c10 */ /* 0x000fe400087fe414 */
[C---:B------:R-:W-:Y:S03]  /*e7f0*/  LEA R36, P0, R0.reuse, c[0x0][0x1f8], 0x1 ;  /* 0x00007e0000247a11 */ /* 0x040fe600078008ff */
[C---:B------:R-:W-:Y:S01]  /*e800*/  HMMA.16816.F32 R8, R48.reuse, R10, RZ ;  /* 0x0000000a3008723c */ /* 0x040fe200000018ff */
[----:B------:R-:W-:Y:S01]  /*e810*/  LEA.HI.X R20, R0, c[0x0][0x1fc], R20, 0x1, P0 ;  /* 0x00007f0000147a11 */ /* 0x000fe200000f0c14 */
[----:B------:R-:W-:Y:S04]  /*e820*/  SHFL.IDX PT, R3, R36, 0x1, 0x181f ;  /* 0x00381f0024037f89 */ /* 0x000fe800000e0000 */
[----:B------:R-:W1:Y:S02]  /*e830*/  SHFL.IDX PT, R0, R36, RZ, 0x181f ;  /* 0x00181fff24007589 */ /* 0x000e6400000e0000 */
[C---:B------:R-:W-:Y:S02]  /*e840*/  HMMA.16816.F32 R12, R48.reuse, R16, RZ ;  /* 0x00000010300c723c */ /* 0x040fe400000018ff */
[----:B------:R-:W4:Y:S04]  /*e850*/  SHFL.IDX PT, R2, R20, RZ, 0x181f ;  /* 0x00181fff14027589 */ /* 0x000f2800000e0000 */
[----:B------:R-:W2:Y:S02]  /*e860*/  SHFL.IDX PT, R28, R20, 0x1, 0x181f ;  /* 0x00381f00141c7f89 */ /* 0x000ea400000e0000 */
[C---:B------:R-:W-:Y:S02]  /*e870*/  HMMA.16816.F32 R16, R48.reuse, R18, RZ ;  /* 0x000000123010723c */ /* 0x040fe400000018ff */
[----:B------:R-:W3:Y:S02]  /*e880*/  SHFL.IDX PT, R36, R36, 0x2, 0x181f ;  /* 0x00581f0024247f89 */ /* 0x000ee400000e0000 */
[----:B-1----:R-:W-:Y:S05]  /*e890*/  IADD3 R22, P0, R0, R55, RZ ;  /* 0x0000003700167210 */ /* 0x002fea0007f1e0ff */
[----:B----4-:R-:W-:Y:S03]  /*e8a0*/  IMAD.X R23, R2, 0x1, R54, P0 ;  /* 0x0000000102177824 */ /* 0x010fe600000e0636 */
[----:B------:R-:W-:Y:S02]  /*e8b0*/  IADD3 R44, P0, R0, R29, RZ ;  /* 0x0000001d002c7210 */ /* 0x000fe40007f1e0ff */
[----:B------:R1:W-:Y:S03]  /*e8c0*/  LDGSTS.E.BYPASS.LTC128B.128 [R252], [R22.64], !P2 ;  /* 0x0000000016fc7fae */ /* 0x0003e6000d101d50 */
[----:B------:R-:W-:Y:S01]  /*e8d0*/  IMAD.X R45, R2, 0x1, R53, P0 ;  /* 0x00000001022d7824 */ /* 0x000fe200000e0635 */
[-C--:B------:R-:W-:Y:S04]  /*e8e0*/  IADD3 R38, P0, R0, R52.reuse, RZ ;  /* 0x0000003400267210 */ /* 0x080fe80007f1e0ff */
[----:B------:R4:W-:Y:S01]  /*e8f0*/  LDGSTS.E.BYPASS.LTC128B.128 [R252+0x3000], [R44.64], !P5 ;  /* 0x030000002cfc7fae */ /* 0x0009e2000e901d50 */
[----:B------:R-:W-:Y:S01]  /*e900*/  IMAD.X R39, R2, 0x1, R173, P0 ;  /* 0x0000000102277824 */ /* 0x000fe200000e06ad */
[----:B------:R-:W-:Y:S02]  /*e910*/  IADD3 R46, P0, R0, R37, RZ ;  /* 0x00000025002e7210 */ /* 0x000fe40007f1e0ff */
[----:B------:R1:W3:Y:S03]  /*e920*/  SHFL.IDX PT, R0, R20, 0x2, 0x181f ;  /* 0x00581f0014007f89 */ /* 0x0002e600000e0000 */
[----:B------:R-:W-:Y:S01]  /*e930*/  IMAD.X R47, R2, 0x1, R172, P0 ;  /* 0x00000001022f7824 */ /* 0x000fe200000e06ac */
[----:B------:R3:W-:Y:S01]  /*e940*/  LDGSTS.E.BYPASS.LTC128B.128 [R252+0x6000], [R38.64], !P4 ;  /* 0x0600000026fc7fae */ /* 0x0007e2000e101d50 */
[C---:B------:R-:W-:Y:S03]  /*e950*/  IADD3 R30, P0, R3.reuse, R55, RZ ;  /* 0x00000037031e7210 */ /* 0x040fe60007f1e0ff */
[----:B------:R3:W-:Y:S02]  /*e960*/  LDGSTS.E.BYPASS.LTC128B.128 [R252+0x9000], [R46.64], !P6 ;  /* 0x090000002efc7fae */ /* 0x0007e4000f101d50 */
[C---:B--2---:R-:W-:Y:S05]  /*e970*/  IMAD.X R31, R28.reuse, 0x1, R54, P0 ;  /* 0x000000011c1f7824 */ /* 0x044fea00000e0636 */
[----:B------:R2:W-:Y:S01]  /*e980*/  LDGSTS.E.BYPASS.LTC128B.128 [R252+0x1000], [R30.64], !P2 ;  /* 0x010000001efc7fae */ /* 0x0005e2000d101d50 */
[C---:B-1----:R-:W-:Y:S01]  /*e990*/  HMMA.16816.F32 R20, R48.reuse, R24, RZ ;  /* 0x000000183014723c */ /* 0x042fe200000018ff */
[C---:B----4-:R-:W-:Y:S05]  /*e9a0*/  IADD3 R44, P0, R3.reuse, R29, RZ ;  /* 0x0000001d032c7210 */ /* 0x050fea0007f1e0ff */
[C---:B------:R-:W-:Y:S02]  /*e9b0*/  IMAD.X R45, R28.reuse, 0x1, R53, P0 ;  /* 0x000000011c2d7824 */ /* 0x040fe400000e0635 */
[C---:B------:R-:W-:Y:S01]  /*e9c0*/  HMMA.16816.F32 R24, R48.reuse, R26, RZ ;  /* 0x0000001a3018723c */ /* 0x040fe200000018ff */
[CC--:B---3--:R-:W-:Y:S02]  /*e9d0*/  IADD3 R38, P0, R3.reuse, R52.reuse, RZ ;  /* 0x0000003403267210 */ /* 0x0c8fe40007f1e0ff */
[----:B------:R1:W-:Y:S03]  /*e9e0*/  LDGSTS.E.BYPASS.LTC128B.128 [R252+0x4000], [R44.64], !P5 ;  /* 0x040000002cfc7fae */ /* 0x0003e6000e901d50 */
[C---:B------:R-:W-:Y:S01]  /*e9f0*/  IMAD.X R39, R28.reuse, 0x1, R173, P0 ;  /* 0x000000011c277824 */ /* 0x040fe200000e06ad */
[----:B------:R-:W-:Y:S04]  /*ea00*/  IADD3 R46, P0, R3, R37, RZ ;  /* 0x00000025032e7210 */ /* 0x000fe80007f1e0ff */
[----:B------:R3:W-:Y:S01]  /*ea10*/  LDGSTS.E.BYPASS.LTC128B.128 [R252+0x7000], [R38.64], !P4 ;  /* 0x0700000026fc7fae */ /* 0x0007e2000e101d50 */
[----:B------:R-:W-:Y:S01]  /*ea20*/  IMAD.X R47, R28, 0x1, R172, P0 ;  /* 0x000000011c2f7824 */ /* 0x000fe200000e06ac */
[----:B------:R-:W-:Y:S02]  /*ea30*/  IADD3 R2, P0, R36, R55, RZ ;  /* 0x0000003724027210 */ /* 0x000fe40007f1e0ff */
[----:B------:R4:W5:Y:S03]  /*ea40*/  LDL.LU R55, [R1+0x84] ;  /* 0x0000840001377983 */ /* 0x0009660000300800 */
[----:B------:R-:W-:Y:S01]  /*ea50*/  IMAD.X R3, R0, 0x1, R54, P0 ;  /* 0x0000000100037824 */ /* 0x000fe200000e0636 */
[----:B------:R1:W-:Y:S04]  /*ea60*/  LDGSTS.E.BYPASS.LTC128B.128 [R252+0xa000], [R46.64], !P6 ;  /* 0x0a0000002efc7fae */ /* 0x0003e8000f101d50 */
[----:B------:R1:W-:Y:S04]  /*ea70*/  LDGSTS.E.BYPASS.LTC128B.128 [R252+0x2000], [R2.64], !P2 ;  /* 0x0200000002fc7fae */ /* 0x0003e8000d101d50 */
[----:B------:R4:W5:Y:S01]  /*ea80*/  LDL.LU R54, [R1+0x80] ;  /* 0x0000800001367983 */ /* 0x0009620000300800 */
[----:B---3--:R-:W-:Y:S02]  /*ea90*/  IADD3 R38, P0, R36, R29, RZ ;  /* 0x0000001d24267210 */ /* 0x008fe40007f1e0ff */
[C---:B--2---:R-:W-:Y:S03]  /*eaa0*/  HMMA.16816.F32 R28, R48.reuse, R32, RZ ;  /* 0x00000020301c723c */ /* 0x044fe600000018ff */
[----:B------:R-:W-:Y:S02]  /*eab0*/  IMAD.X R39, R0, 0x1, R53, P0 ;  /* 0x0000000100277824 */ /* 0x000fe400000e0635 */
[----:B------:R4:W5:Y:S03]  /*eac0*/  LDL.LU R53, [R1+0x7c] ;  /* 0x00007c0001357983 */ /* 0x0009660000300800 */
[C---:B------:R-:W-:Y:S01]  /*ead0*/  HMMA.16816.F32 R32, R48.reuse, R34, RZ ;  /* 0x000000223020723c */ /* 0x040fe200000018ff */
[----:B------:R2:W-:Y:S03]  /*eae0*/  LDGSTS.E.BYPASS.LTC128B.128 [R252+0x5000], [R38.64], !P5 ;  /* 0x0500000026fc7fae */ /* 0x0005e6000e901d50 */
[----:B-1----:R-:W-:Y:S02]  /*eaf0*/  IADD3 R2, P0, R36, R52, RZ ;  /* 0x0000003424027210 */ /* 0x002fe40007f1e0ff */
[----:B------:R4:W5:Y:S03]  /*eb00*/  LDL.LU R52, [R1+0x78] ;  /* 0x0000780001347983 */ /* 0x0009660000300800 */
[----:B------:R-:W-:Y:S03]  /*eb10*/  IMAD.X R3, R0, 0x1, R173, P0 ;  /* 0x0000000100037824 */ /* 0x000fe600000e06ad */
[----:B------:R-:W-:Y:S02]  /*eb20*/  IADD3 R44, P0, R36, R37, RZ ;  /* 0x00000025242c7210 */ /* 0x000fe40007f1e0ff */
[----:B------:R4:W-:Y:S03]  /*eb30*/  LDGSTS.E.BYPASS.LTC128B.128 [R252+0x8000], [R2.64], !P4 ;  /* 0x0800000002fc7fae */ /* 0x0009e6000e101d50 */
[----:B------:R-:W-:Y:S01]  /*eb40*/  IMAD.X R45, R0, 0x1, R172, P0 ;  /* 0x00000001002d7824 */ /* 0x000fe200000e06ac */
[----:B------:R-:W-:Y:S04]  /*eb50*/  PLOP3.LUT P0, PT, PT, PT, UP0, 0x80, 0x0 ;  /* 0x000000000000781c */ /* 0x000fe80003f0f008 */
[----:B------:R1:W-:Y:S04]  /*eb60*/  LDGSTS.E.BYPASS.LTC128B.128 [R252+0xb000], [R44.64], !P6 ;  /* 0x0b0000002cfc7fae */ /* 0x0003e8000f101d50 */
[----:B------:R-:W0:Y:S01]  /*eb70*/  LDGDEPBAR ;  /* 0x00000000000079af */ /* 0x000e220000000000 */
[C---:B--2---:R-:W-:Y:S08]  /*eb80*/  HMMA.16816.F32 R36, R48.reuse, R40, RZ ;  /* 0x000000283024723c */ /* 0x044ff000000018ff */
        /* <DEDUP_REMOVED lines=21> */
[----:B------:R-:W4:Y:S07]  /*ece0*/  LDSM.16.M88.4 R188, [R222+0xe100] ;  /* 0x00e10000debc783b */ /* 0x000f2e0000000200 */
        /* <DEDUP_REMOVED lines=9> */
[C---:B------:R-:W-:Y:S08]  /*ed80*/  HMMA.16816.F32 R28, R184.reuse, R204, R28 ;  /* 0x000000ccb81c723c */ /* 0x040ff0000000181c */
[C---:B------:R-:W-:Y:S01]  /*ed90*/  HMMA.16816.F32 R32, R184.reuse, R206, R32 ;  /* 0x000000ceb820723c */ /* 0x040fe20000001820 */
[----:B------:R-:W-:Y:S07]  /*eda0*/  LDSM.16.M88.4 R204, [R221+0x1800] ;  /* 0x00180000ddcc783b */ /* 0x000fee0000000200 */
[C---:B----4-:R-:W-:Y:S08]  /*edb0*/  HMMA.16816.F32 R36, R184.reuse, R188, R36 ;  /* 0x000000bcb824723c */ /* 0x050ff00000001824 */
        /* <DEDUP_REMOVED lines=249> */
.L_x_3349:
        /* <DEDUP_REMOVED lines=48> */
[----:B------:R-:W-:Y:S01]  /*10050*/  UIADD3 UR6, UR6, -0x1, URZ ;  /* 0xffffffff06067890 */ /* 0x000fe2000fffe03f */
        /* <DEDUP_REMOVED lines=9> */
[----:B------:R-:W-:Y:S08]  /*100f0*/  SHFL.BFLY PT, R3, R0, 0x1, 0x1f ;  /* 0x0c201f0000037f89 */ /* 0x000ff000000e0000 */
[----:B------:R-:W1:Y:S02]  /*10100*/  SHFL.BFLY PT, R172, R173, 0x1, 0x1f ;  /* 0x0c201f00adac7f89 */ /* 0x000e6400000e0000 */
[----:B-1----:R-:W-:Y:S02]  /*10110*/  FMNMX.FTZ R173, R173, R172, !PT ;  /* 0x000000acadad7209 */ /* 0x002fe40007810000 */
[----:B------:R-:W-:Y:S03]  /*10120*/  FMNMX.FTZ R172, R3, R0, !PT ;  /* 0x0000000003ac7209 */ /* 0x000fe60007810000 */
[C---:B------:R-:W-:Y:S02]  /*10130*/  FADD.FTZ R2, -R173.reuse, R174 ;  /* 0x000000aead027221 */ /* 0x040fe40000010100 */
[----:B------:R-:W-:Y:S02]  /*10140*/  FMUL.FTZ R174, R173, c[0x0][0x2d0] ;  /* 0x0000b400adae7a20 */ /* 0x000fe40000410000 */
[----:B------:R-:W-:Y:S02]  /*10150*/  FMUL.FTZ R0, R2, c[0x0][0x2d0] ;  /* 0x0000b40002007a20 */ /* 0x000fe40000410000 */
[----:B------:R-:W-:Y:S02]  /*10160*/  FMUL.FTZ R3, R172, c[0x0][0x2d0] ;  /* 0x0000b400ac037a20 */ /* 0x000fe40000410000 */
[----:B------:R1:W2:Y:S01]  /*10170*/  MUFU.EX2 R2, R0 ;  /* 0x0000000000027308 */ /* 0x0002a20000000800 */
[--C-:B------:R-:W-:Y:S02]  /*10180*/  FFMA.FTZ R8, R8, c[0x0][0x2d0], -R174.reuse ;  /* 0x0000b40008087a23 */ /* 0x100fe400000108ae */
[--C-:B------:R-:W-:Y:S02]  /*10190*/  FFMA.FTZ R9, R9, c[0x0][0x2d0], -R174.reuse ;  /* 0x0000b40009097a23 */ /* 0x100fe400000108ae */
[--C-:B------:R-:W-:Y:S02]  /*101a0*/  FFMA.FTZ R10, R10, c[0x0][0x2d0], -R3.reuse ;  /* 0x0000b4000a0a7a23 */ /* 0x100fe40000010803 */
[--C-:B------:R-:W-:Y:S02]  /*101b0*/  FFMA.FTZ R11, R11, c[0x0][0x2d0], -R3.reuse ;  /* 0x0000b4000b0b7a23 */ /* 0x100fe40000010803 */
[--C-:B------:R-:W-:Y:S01]  /*101c0*/  FFMA.FTZ R4, R4, c[0x0][0x2d0], -R174.reuse ;  /* 0x0000b40004047a23 */ /* 0x100fe200000108ae */
[----:B------:R3:W-:Y:S01]  /*101d0*/  MUFU.EX2 R212, R8 ;  /* 0x0000000800d47308 */ /* 0x0007e20000000800 */
[--C-:B------:R-:W-:Y:S02]  /*101e0*/  FFMA.FTZ R5, R5, c[0x0][0x2d0], -R174.reuse ;  /* 0x0000b40005057a23 */ /* 0x100fe400000108ae */
[--C-:B------:R-:W-:Y:S02]  /*101f0*/  FFMA.FTZ R6, R6, c[0x0][0x2d0], -R3.reuse ;  /* 0x0000b40006067a23 */ /* 0x100fe40000010803 */
[--C-:B------:R-:W-:Y:S02]  /*10200*/  FFMA.FTZ R7, R7, c[0x0][0x2d0], -R3.reuse ;  /* 0x0000b40007077a23 */ /* 0x100fe40000010803 */
[--C-:B------:R-:W-:Y:S02]  /*10210*/  FFMA.FTZ R12, R12, c[0x0][0x2d0], -R174.reuse ;  /* 0x0000b4000c0c7a23 */ /* 0x100fe400000108ae */
[--C-:B------:R-:W-:Y:S01]  /*10220*/  FFMA.FTZ R13, R13, c[0x0][0x2d0], -R174.reuse ;  /* 0x0000b4000d0d7a23 */ /* 0x100fe200000108ae */
[----:B------:R4:W-:Y:S01]  /*10230*/  MUFU.EX2 R200, R4 ;  /* 0x0000000400c87308 */ /* 0x0009e20000000800 */
[--C-:B------:R-:W-:Y:S02]  /*10240*/  FFMA.FTZ R14, R14, c[0x0][0x2d0], -R3.reuse ;  /* 0x0000b4000e0e7a23 */ /* 0x100fe40000010803 */
[----:B------:R-:W-:Y:S02]  /*10250*/  FFMA.FTZ R15, R15, c[0x0][0x2d0], -R3 ;  /* 0x0000b4000f0f7a23 */ /* 0x000fe40000010803 */
[----:B-1----:R-:W-:Y:S02]  /*10260*/  FADD.FTZ R0, -R172, R175 ;  /* 0x000000afac007221 */ /* 0x002fe40000010100 */
[----:B--2---:R-:W-:Y:S02]  /*10270*/  FMUL.FTZ R132, R2, R132 ;  /* 0x0000008402847220 */ /* 0x004fe40000410000 */
[----:B------:R-:W-:Y:S01]  /*10280*/  FMUL.FTZ R0, R0, c[0x0][0x2d0] ;  /* 0x0000b40000007a20 */ /* 0x000fe20000410000 */
[----:B------:R-:W1:Y:S01]  /*10290*/  MUFU.EX2 R211, R5 ;  /* 0x0000000500d37308 */ /* 0x000e620000000800 */
[C---:B------:R-:W-:Y:S02]  /*102a0*/  FMUL.FTZ R133, R2.reuse, R133 ;  /* 0x0000008502857220 */ /* 0x040fe40000410000 */
[C---:B------:R-:W-:Y:S02]  /*102b0*/  FMUL.FTZ R136, R2.reuse, R136 ;  /* 0x0000008802887220 */ /* 0x040fe40000410000 */
[C---:B---3--:R-:W-:Y:S02]  /*102c0*/  FMUL.FTZ R8, R2.reuse, R180 ;  /* 0x000000b402087220 */ /* 0x048fe40000410000 */
[C---:B------:R-:W-:Y:S02]  /*102d0*/  FMUL.FTZ R137, R2.reuse, R137 ;  /* 0x0000008902897220 */ /* 0x040fe40000410000 */
[C---:B------:R-:W-:Y:S01]  /*102e0*/  FMUL.FTZ R140, R2.reuse, R140 ;  /* 0x0000008c028c7220 */ /* 0x040fe20000410000 */
[----:B------:R-:W2:Y:S01]  /*102f0*/  MUFU.EX2 R0, R0 ;  /* 0x0000000000007308 */ /* 0x000ea20000000800 */
[C---:B------:R-:W-:Y:S02]  /*10300*/  FMUL.FTZ R141, R2.reuse, R141 ;  /* 0x0000008d028d7220 */ /* 0x040fe40000410000 */
[C---:B------:R-:W-:Y:S02]  /*10310*/  FMUL.FTZ R144, R2.reuse, R144 ;  /* 0x0000009002907220 */ /* 0x040fe40000410000 */
[C---:B----4-:R-:W-:Y:S02]  /*10320*/  FMUL.FTZ R4, R2.reuse, R176 ;  /* 0x000000b002047220 */ /* 0x050fe40000410000 */
[C---:B------:R-:W-:Y:S02]  /*10330*/  FMUL.FTZ R145, R2.reuse, R145 ;  /* 0x0000009102917220 */ /* 0x040fe40000410000 */
[C---:B------:R-:W-:Y:S01]  /*10340*/  FMUL.FTZ R148, R2.reuse, R148 ;  /* 0x0000009402947220 */ /* 0x040fe20000410000 */
[----:B------:R3:W4:Y:S01]  /*10350*/  MUFU.EX2 R214, R9 ;  /* 0x0000000900d67308 */ /* 0x0007220000000800 */
[----:B------:R-:W-:Y:S02]  /*10360*/  FMUL.FTZ R149, R2, R149 ;  /* 0x0000009502957220 */ /* 0x000fe40000410000 */
[--C-:B------:R-:W-:Y:S01]  /*10370*/  FFMA.FTZ R16, R16, c[0x0][0x2d0], -R174.reuse ;  /* 0x0000b40010107a23 */ /* 0x100fe200000108ae */
[----:B-1----:R-:W-:Y:S01]  /*10380*/  F2FP.PACK_AB R176, R211, R200 ;  /* 0x000000c8d3b0723e */ /* 0x002fe200000000ff */
[----:B------:R-:W-:Y:S02]  /*10390*/  FMUL.FTZ R5, R2, R177 ;  /* 0x000000b102057220 */ /* 0x000fe40000410000 */
[--C-:B------:R-:W-:Y:S02]  /*103a0*/  FFMA.FTZ R17, R17, c[0x0][0x2d0], -R174.reuse ;  /* 0x0000b40011117a23 */ /* 0x100fe400000108ae */
[--C-:B------:R-:W-:Y:S01]  /*103b0*/  FFMA.FTZ R18, R18, c[0x0][0x2d0], -R3.reuse ;  /* 0x0000b40012127a23 */ /* 0x100fe20000010803 */
[----:B------:R1:W-:Y:S01]  /*103c0*/  MUFU.EX2 R209, R6 ;  /* 0x0000000600d17308 */ /* 0x0003e20000000800 */
        /* <DEDUP_REMOVED lines=8> */
[----:B---3--:R-:W-:Y:S02]  /*10450*/  FMUL.FTZ R9, R2, R181 ;  /* 0x000000b502097220 */ /* 0x008fe40000410000 */
[C---:B------:R-:W-:Y:S02]  /*10460*/  FMUL.FTZ R143, R0.reuse, R143 ;  /* 0x0000008f008f7220 */ /* 0x040fe40000410000 */
[C---:B------:R-:W-:Y:S01]  /*10470*/  FMUL.FTZ R146, R0.reuse, R146 ;  /* 0x0000009200927220 */ /* 0x040fe20000410000 */
[----:B------:R3:W-:Y:S01]  /*10480*/  MUFU.EX2 R213, R10 ;  /* 0x0000000a00d57308 */ /* 0x0007e20000000800 */
[C---:B------:R-:W-:Y:S02]  /*10490*/  FMUL.FTZ R147, R0.reuse, R147 ;  /* 0x0000009300937220 */ /* 0x040fe40000410000 */
[C---:B------:R-:W-:Y:S02]  /*104a0*/  FMUL.FTZ R150, R0.reuse, R150 ;  /* 0x0000009600967220 */ /* 0x040fe40000410000 */
[----:B-1----:R-:W-:Y:S01]  /*104b0*/  FMUL.FTZ R6, R0, R178 ;  /* 0x000000b200067220 */ /* 0x002fe20000410000 */
[----:B----4-:R-:W-:Y:S01]  /*104c0*/  F2FP.PACK_AB R178, R214, R212 ;  /* 0x000000d4d6b2723e */ /* 0x010fe200000000ff */
[----:B------:R-:W-:Y:S02]  /*104d0*/  FMUL.FTZ R151, R0, R151 ;  /* 0x0000009700977220 */ /* 0x000fe40000410000 */
[--C-:B------:R-:W-:Y:S01]  /*104e0*/  FFMA.FTZ R21, R21, c[0x0][0x2d0], -R174.reuse ;  /* 0x0000b40015157a23 */ /* 0x100fe200000108ae */
[----:B------:R-:W1:Y:S01]  /*104f0*/  MUFU.EX2 R215, R11 ;  /* 0x0000000b00d77308 */ /* 0x000e620000000800 */
[--C-:B------:R-:W-:Y:S02]  /*10500*/  FFMA.FTZ R22, R22, c[0x0][0x2d0], -R3.reuse ;  /* 0x0000b40016167a23 */ /* 0x100fe40000010803 */
[--C-:B------:R-:W-:Y:S01]  /*10510*/  FFMA.FTZ R23, R23, c[0x0][0x2d0], -R3.reuse ;  /* 0x0000b40017177a23 */ /* 0x100fe20000010803 */
[----:B--2---:R-:W-:Y:S01]  /*10520*/  F2FP.PACK_AB R177, R210, R209 ;  /* 0x000000d1d2b1723e */ /* 0x004fe200000000ff */
[----:B------:R-:W-:Y:S02]  /*10530*/  FMUL.FTZ R7, R0, R179 ;  /* 0x000000b300077220 */ /* 0x000fe40000410000 */
[--C-:B------:R-:W-:Y:S02]  /*10540*/  FFMA.FTZ R24, R24, c[0x0][0x2d0], -R174.reuse ;  /* 0x0000b40018187a23 */ /* 0x100fe400000108ae */
[--C-:B------:R-:W-:Y:S01]  /*10550*/  FFMA.FTZ R25, R25, c[0x0][0x2d0], -R174.reuse ;  /* 0x0000b40019197a23 */ /* 0x100fe200000108ae */
[----:B------:R-:W-:Y:S01]  /*10560*/  MUFU.EX2 R208, R12 ;  /* 0x0000000c00d07308 */ /* 0x000fe20000000800 */
[--C-:B------:R-:W-:Y:S02]  /*10570*/  FFMA.FTZ R26, R26, c[0x0][0x2d0], -R3.reuse ;  /* 0x0000b4001a1a7a23 */ /* 0x100fe40000010803 */
[--C-:B------:R-:W-:Y:S02]  /*10580*/  FFMA.FTZ R27, R27, c[0x0][0x2d0], -R3.reuse ;  /* 0x0000b4001b1b7a23 */ /* 0x100fe40000010803 */
[----:B---3--:R-:W-:Y:S02]  /*10590*/  FMUL.FTZ R10, R0, R182 ;  /* 0x000000b6000a7220 */ /* 0x008fe40000410000 */
[--C-:B------:R-:W-:Y:S02]  /*105a0*/  FFMA.FTZ R28, R28, c[0x0][0x2d0], -R174.reuse ;  /* 0x0000b4001c1c7a23 */ /* 0x100fe400000108ae */
[--C-:B------:R-:W-:Y:S01]  /*105b0*/  FFMA.FTZ R29, R29, c[0x0][0x2d0], -R174.reuse ;  /* 0x0000b4001d1d7a23 */ /* 0x100fe200000108ae */
[----:B------:R-:W2:Y:S01]  /*105c0*/  MUFU.EX2 R207, R13 ;  /* 0x0000000d00cf7308 */ /* 0x000ea20000000800 */
[--C-:B------:R-:W-:Y:S02]  /*105d0*/  FFMA.FTZ R30, R30, c[0x0][0x2d0], -R3.reuse ;  /* 0x0000b4001e1e7a23 */ /* 0x100fe40000010803 */
[--C-:B------:R-:W-:Y:S01]  /*105e0*/  FFMA.FTZ R31, R31, c[0x0][0x2d0], -R3.reuse ;  /* 0x0000b4001f1f7a23 */ /* 0x100fe20000010803 */
[----:B-1----:R-:W-:Y:S01]  /*105f0*/  F2FP.PACK_AB R179, R215, R213 ;  /* 0x000000d5d7b3723e */ /* 0x002fe200000000ff */
[----:B------:R-:W-:Y:S02]  /*10600*/  FMUL.FTZ R11, R0, R183 ;  /* 0x000000b7000b7220 */ /* 0x000fe40000410000 */
[----:B------:R-:W1:Y:S01]  /*10610*/  LDSM.16.MT88.4 R180, [R219+0x100] ;  /* 0x00010000dbb4783b */ /* 0x000e620000004200 */
[--C-:B------:R-:W-:Y:S02]  /*10620*/  FFMA.FTZ R32, R32, c[0x0][0x2d0], -R174.reuse ;  /* 0x0000b40020207a23 */ /* 0x100fe400000108ae */
[----:B------:R-:W-:Y:S01]  /*10630*/  MUFU.EX2 R206, R14 ;  /* 0x0000000e00ce7308 */ /* 0x000fe20000000800 */
[C---:B------:R-:W-:Y:S05]  /*10640*/  HMMA.16816.F32 R4, R176.reuse, R184, R4 ;  /* 0x000000b8b004723c */ /* 0x040fea0000001804 */
[--C-:B------:R-:W-:Y:S02]  /*10650*/  FFMA.FTZ R33, R33, c[0x0][0x2d0], -R174.reuse ;  /* 0x0000b40021217a23 */ /* 0x100fe400000108ae */
[--C-:B------:R-:W-:Y:S01]  /*10660*/  FFMA.FTZ R34, R34, c[0x0][0x2d0], -R3.reuse ;  /* 0x0000b40022227a23 */ /* 0x100fe20000010803 */
[C---:B------:R-:W-:Y:S01]  /*10670*/  HMMA.16816.F32 R8, R176.reuse, R186, R8 ;  /* 0x000000bab008723c */ /* 0x040fe20000001808 */
[----:B------:R-:W3:Y:S01]  /*10680*/  LDSM.16.MT88.4 R184, [R217+0x3100] ;  /* 0x00310000d9b8783b */ /* 0x000ee20000004200 */
[----:B------:R4:W5:Y:S02]  /*10690*/  MUFU.EX2 R205, R15 ;  /* 0x0000000f00cd7308 */ /* 0x0009640000000800 */
[--C-:B------:R-:W-:Y:S02]  /*106a0*/  FFMA.FTZ R35, R35, c[0x0][0x2d0], -R3.reuse ;  /* 0x0000b40023237a23 */ /* 0x100fe40000010803 */
[C---:B------:R-:W-:Y:S02]  /*106b0*/  FMUL.FTZ R152, R2.reuse, R152 ;  /* 0x0000009802987220 */ /* 0x040fe40000410000 */
[C---:B------:R-:W-:Y:S04]  /*106c0*/  HMMA.16816.F32 R132, R176.reuse, R188, R132 ;  /* 0x000000bcb084723c */ /* 0x040fe80000001884 */
[----:B------:R-:W-:Y:S01]  /*106d0*/  MUFU.EX2 R204, R16 ;  /* 0x0000001000cc7308 */ /* 0x000fe20000000800 */
[----:B------:R-:W-:Y:S02]  /*106e0*/  FMUL.FTZ R153, R2, R153 ;  /* 0x0000009902997220 */ /* 0x000fe40000410000 */
[C---:B------:R-:W-:Y:S01]  /*106f0*/  FMUL.FTZ R154, R0.reuse, R154 ;  /* 0x0000009a009a7220 */ /* 0x040fe20000410000 */
[C---:B------:R-:W-:Y:S01]  /*10700*/  HMMA.16816.F32 R136, R176.reuse, R190, R136 ;  /* 0x000000beb088723c */ /* 0x040fe20000001888 */
[----:B------:R-:W2:Y:S03]  /*10710*/  LDSM.16.MT88.4 R188, [R218+0x3100] ;  /* 0x00310000dabc783b */ /* 0x000ea60000004200 */
[----:B------:R-:W-:Y:S02]  /*10720*/  FMUL.FTZ R155, R0, R155 ;  /* 0x0000009b009b7220 */ /* 0x000fe40000410000 */
[----:B------:R-:W2:Y:S01]  /*10730*/  MUFU.EX2 R203, R17 ;  /* 0x0000001100cb7308 */ /* 0x000ea20000000800 */
[C---:B------:R-:W-:Y:S01]  /*10740*/  FMUL.FTZ R156, R2.reuse, R156 ;  /* 0x0000009c029c7220 */ /* 0x040fe20000410000 */
[C---:B------:R-:W-:Y:S01]  /*10750*/  HMMA.16816.F32 R140, R176.reuse, R192, R140 ;  /* 0x000000c0b08c723c */ /* 0x040fe2000000188c */
[----:B----4-:R-:W-:Y:S03]  /*10760*/  LDSM.16.MT88.4 R12, [R219+0x9100] ;  /* 0x00910000db0c783b */ /* 0x010fe60000004200 */
[----:B------:R-:W-:Y:S02]  /*10770*/  FMUL.FTZ R157, R2, R157 ;  /* 0x0000009d029d7220 */ /* 0x000fe40000410000 */
[C---:B------:R-:W-:Y:S02]  /*10780*/  FMUL.FTZ R158, R0.reuse, R158 ;  /* 0x0000009e009e7220 */ /* 0x040fe40000410000 */
[C---:B------:R-:W-:Y:S01]  /*10790*/  HMMA.16816.F32 R144, R176.reuse, R194, R144 ;  /* 0x000000c2b090723c */ /* 0x040fe20000001890 */
[----:B------:R-:W-:Y:S03]  /*107a0*/  MUFU.EX2 R202, R18 ;  /* 0x0000001200ca7308 */ /* 0x000fe60000000800 */
[----:B------:R-:W-:Y:S02]  /*107b0*/  FMUL.FTZ R159, R0, R159 ;  /* 0x0000009f009f7220 */ /* 0x000fe40000410000 */
[C---:B------:R-:W-:Y:S02]  /*107c0*/  FMUL.FTZ R160, R2.reuse, R160 ;  /* 0x000000a002a07220 */ /* 0x040fe40000410000 */
[C---:B-1----:R-:W-:Y:S03]  /*107d0*/  HMMA.16816.F32 R148, R176.reuse, R180, R148 ;  /* 0x000000b4b094723c */ /* 0x042fe60000001894 */
[----:B------:R1:W4:Y:S01]  /*107e0*/  MUFU.EX2 R201, R19 ;  /* 0x0000001300c97308 */ /* 0x0003220000000800 */
[----:B------:R-:W-:Y:S02]  /*107f0*/  FMUL.FTZ R161, R2, R161 ;  /* 0x000000a102a17220 */ /* 0x000fe40000410000 */
[C---:B------:R-:W-:Y:S02]  /*10800*/  FMUL.FTZ R162, R0.reuse, R162 ;  /* 0x000000a200a27220 */ /* 0x040fe40000410000 */
[C---:B------:R-:W-:Y:S01]  /*10810*/  HMMA.16816.F32 R152, R176.reuse, R182, R152 ;  /* 0x000000b6b098723c */ /* 0x040fe20000001898 */
[----:B------:R-:W4:Y:S03]  /*10820*/  LDSM.16.MT88.4 R180, [R220+0x3100] ;  /* 0x00310000dcb4783b */ /* 0x000f260000004200 */
[----:B------:R-:W-:Y:S01]  /*10830*/  FMUL.FTZ R163, R0, R163 ;  /* 0x000000a300a37220 */ /* 0x000fe20000410000 */
[----:B------:R-:W-:Y:S01]  /*10840*/  MUFU.EX2 R199, R20 ;  /* 0x0000001400c77308 */ /* 0x000fe20000000800 */
[C---:B------:R-:W-:Y:S02]  /*10850*/  FMUL.FTZ R164, R2.reuse, R164 ;  /* 0x000000a402a47220 */ /* 0x040fe40000410000 */
[C---:B---3--:R-:W-:Y:S04]  /*10860*/  HMMA.16816.F32 R156, R176.reuse, R184, R156 ;  /* 0x000000b8b09c723c */ /* 0x048fe8000000189c */
[----:B------:R-:W-:Y:S02]  /*10870*/  FMUL.FTZ R165, R2, R165 ;  /* 0x000000a502a57220 */ /* 0x000fe40000410000 */
[C---:B------:R-:W-:Y:S01]  /*10880*/  FMUL.FTZ R166, R0.reuse, R166 ;  /* 0x000000a600a67220 */ /* 0x040fe20000410000 */
[----:B------:R-:W3:Y:S01]  /*10890*/  MUFU.EX2 R198, R21 ;  /* 0x0000001500c67308 */ /* 0x000ee20000000800 */
[C---:B------:R-:W-:Y:S01]  /*108a0*/  HMMA.16816.F32 R160, R176.reuse, R186, R160 ;  /* 0x000000bab0a0723c */ /* 0x040fe200000018a0 */
[----:B------:R-:W3:Y:S03]  /*108b0*/  LDSM.16.MT88.4 R184, [R219+0x3100] ;  /* 0x00310000dbb8783b */ /* 0x000ee60000004200 */
[----:B------:R-:W-:Y:S02]  /*108c0*/  FMUL.FTZ R167, R0, R167 ;  /* 0x000000a700a77220 */ /* 0x000fe40000410000 */
[C---:B------:R-:W-:Y:S02]  /*108d0*/  FMUL.FTZ R168, R2.reuse, R168 ;  /* 0x000000a802a87220 */ /* 0x040fe40000410000 */
[----:B------:R-:W-:Y:S01]  /*108e0*/  FMUL.FTZ R169, R2, R169 ;  /* 0x000000a902a97220 */ /* 0x000fe20000410000 */
[----:B-1----:R-:W-:Y:S01]  /*108f0*/  LDSM.16.MT88.4 R16, [R218+0x900] ;  /* 0x00090000da10783b */ /* 0x002fe20000004200 */
[----:B------:R-:W-:Y:S01]  /*10900*/  MUFU.EX2 R196, R22 ;  /* 0x0000001600c47308 */ /* 0x000fe20000000800 */
[C---:B--2---:R-:W-:Y:S03]  /*10910*/  HMMA.16816.F32 R164, R176.reuse, R188, R164 ;  /* 0x000000bcb0a4723c */ /* 0x044fe600000018a4 */
[C---:B------:R-:W-:Y:S02]  /*10920*/  FMUL.FTZ R170, R0.reuse, R170 ;  /* 0x000000aa00aa7220 */ /* 0x040fe40000410000 */
[----:B------:R-:W-:Y:S02]  /*10930*/  FMUL.FTZ R171, R0, R171 ;  /* 0x000000ab00ab7220 */ /* 0x000fe40000410000 */
[C---:B------:R-:W-:Y:S02]  /*10940*/  FMUL.FTZ R52, R2.reuse, R52 ;  /* 0x0000003402347220 */ /* 0x040fe40000410000 */
[----:B------:R1:W2:Y:S03]  /*10950*/  MUFU.EX2 R195, R23 ;  /* 0x0000001700c37308 */ /* 0x0002a60000000800 */
[C---:B------:R-:W-:Y:S01]  /*10960*/  HMMA.16816.F32 R168, R176.reuse, R190, R168 ;  /* 0x000000beb0a8723c */ /* 0x040fe200000018a8 */
[----:B------:R-:W2:Y:S02]  /*10970*/  LDSM.16.MT88.4 R188, [R217+0x6100] ;  /* 0x00610000d9bc783b */ /* 0x000ea40000004200 */
[----:B------:R-:W-:Y:S02]  /*10980*/  FMUL.FTZ R53, R2, R53 ;  /* 0x0000003502357220 */ /* 0x000fe40000410000 */
[C---:B------:R-:W-:Y:S02]  /*10990*/  FMUL.FTZ R54, R0.reuse, R54 ;  /* 0x0000003600367220 */ /* 0x040fe40000410000 */
[----:B------:R-:W-:Y:S01]  /*109a0*/  FMUL.FTZ R55, R0, R55 ;  /* 0x0000003700377220 */ /* 0x000fe20000410000 */
[----:B------:R-:W-:Y:S01]  /*109b0*/  MUFU.EX2 R197, R24 ;  /* 0x0000001800c57308 */ /* 0x000fe20000000800 */
[C---:B------:R-:W-:Y:S03]  /*109c0*/  FMUL.FTZ R56, R2.reuse, R56 ;  /* 0x0000003802387220 */ /* 0x040fe60000410000 */
[----:B------:R-:W-:Y:S02]  /*109d0*/  FMUL.FTZ R57, R2, R57 ;  /* 0x0000003902397220 */ /* 0x000fe40000410000 */
[C---:B----4-:R-:W-:Y:S03]  /*109e0*/  HMMA.16816.F32 R52, R176.reuse, R180, R52 ;  /* 0x000000b4b034723c */ /* 0x050fe60000001834 */
[C---:B------:R-:W-:Y:S01]  /*109f0*/  FMUL.FTZ R58, R0.reuse, R58 ;  /* 0x0000003a003a7220 */ /* 0x040fe20000410000 */
[----:B------:R-:W4:Y:S01]  /*10a00*/  MUFU.EX2 R194, R25 ;  /* 0x0000001900c27308 */ /* 0x000f220000000800 */
[----:B------:R-:W-:Y:S01]  /*10a10*/  FMUL.FTZ R59, R0, R59 ;  /* 0x0000003b003b7220 */ /* 0x000fe20000410000 */
[----:B-1----:R-:W-:Y:S01]  /*10a20*/  LDSM.16.MT88.4 R20, [R218+0x1100] ;  /* 0x00110000da14783b */ /* 0x002fe20000004200 */
[C---:B------:R-:W-:Y:S05]  /*10a30*/  FMUL.FTZ R60, R2.reuse, R60 ;  /* 0x0000003c023c7220 */ /* 0x040fea0000410000 */
[C---:B------:R-:W-:Y:S02]  /*10a40*/  HMMA.16816.F32 R56, R176.reuse, R182, R56 ;  /* 0x000000b6b038723c */ /* 0x040fe40000001838 */
[----:B------:R-:W-:Y:S01]  /*10a50*/  MUFU.EX2 R193, R26 ;  /* 0x0000001a00c17308 */ /* 0x000fe20000000800 */
[----:B------:R-:W1:Y:S01]  /*10a60*/  LDSM.16.MT88.4 R180, [R218+0x6100] ;  /* 0x00610000dab4783b */ /* 0x000e620000004200 */
[----:B------:R-:W-:Y:S02]  /*10a70*/  FMUL.FTZ R61, R2, R61 ;  /* 0x0000003d023d7220 */ /* 0x000fe40000410000 */
[C---:B------:R-:W-:Y:S02]  /*10a80*/  FMUL.FTZ R62, R0.reuse, R62 ;  /* 0x0000003e003e7220 */ /* 0x040fe40000410000 */
[----:B------:R-:W-:Y:S04]  /*10a90*/  FMUL.FTZ R63, R0, R63 ;  /* 0x0000003f003f7220 */ /* 0x000fe80000410000 */
[----:B------:R2:W1:Y:S01]  /*10aa0*/  MUFU.EX2 R192, R27 ;  /* 0x0000001b00c07308 */ /* 0x0004620000000800 */
[C---:B------:R-:W-:Y:S02]  /*10ab0*/  FMUL.FTZ R64, R2.reuse, R64 ;  /* 0x0000004002407220 */ /* 0x040fe40000410000 */
        /* <DEDUP_REMOVED lines=11> */
[----:B--2---:R-:W-:Y:S03]  /*10b70*/  LDSM.16.MT88.4 R24, [R220+0x1100] ;  /* 0x00110000dc18783b */ /* 0x004fe60000004200 */
[C---:B------:R-:W-:Y:S03]  /*10b80*/  HMMA.16816.F32 R68, R176.reuse, R188, R68 ;  /* 0x000000bcb044723c */ /* 0x040fe60000001844 */
        /* <DEDUP_REMOVED lines=55> */
[C---:B---3--:R-:W-:Y:S01]  /*10f00*/  HMMA.16816.F32 R108, R176.reuse, R184, R108 ;  /* 0x000000b8b06c723c */ /* 0x048fe2000000186c */
[----:B------:R-:W-:Y:S02]  /*10f10*/  MUFU.EX2 R185, R34 ;  /* 0x0000002200b97308 */ /* 0x000fe40000000800 */
[C---:B------:R-:W-:Y:S02]  /*10f20*/  FMUL.FTZ R114, R0.reuse, R114 ;  /* 0x0000007200727220 */ /* 0x040fe40000410000 */
[----:B------:R-:W-:Y:S02]  /*10f30*/  FMUL.FTZ R115, R0, R115 ;  /* 0x0000007300737220 */ /* 0x000fe40000410000 */
[C---:B------:R-:W-:Y:S02]  /*10f40*/  FMUL.FTZ R116, R2.reuse, R116 ;  /* 0x0000007402747220 */ /* 0x040fe40000410000 */
[----:B------:R-:W-:Y:S02]  /*10f50*/  FMUL.FTZ R117, R2, R117 ;  /* 0x0000007502757220 */ /* 0x000fe40000410000 */
[----:B------:R-:W-:Y:S01]  /*10f60*/  MUFU.EX2 R184, R35 ;  /* 0x0000002300b87308 */ /* 0x000fe20000000800 */
[C---:B------:R-:W-:Y:S03]  /*10f70*/  HMMA.16816.F32 R112, R176.reuse, R186, R112 ;  /* 0x000000bab070723c */ /* 0x040fe60000001870 */
[C---:B------:R-:W-:Y:S02]  /*10f80*/  FMUL.FTZ R118, R0.reuse, R118 ;  /* 0x0000007600767220 */ /* 0x040fe40000410000 */
[----:B------:R-:W-:Y:S02]  /*10f90*/  FMUL.FTZ R119, R0, R119 ;  /* 0x0000007700777220 */ /* 0x000fe40000410000 */
[C---:B------:R-:W-:Y:S02]  /*10fa0*/  FMUL.FTZ R120, R2.reuse, R120 ;  /* 0x0000007802787220 */ /* 0x040fe40000410000 */
[----:B------:R-:W-:Y:S03]  /*10fb0*/  MUFU.EX2 R187, R32 ;  /* 0x0000002000bb7308 */ /* 0x000fe60000000800 */
[C---:B--2---:R-:W-:Y:S03]  /*10fc0*/  HMMA.16816.F32 R116, R176.reuse, R188, R116 ;  /* 0x000000bcb074723c */ /* 0x044fe60000001874 */
[----:B------:R-:W-:Y:S02]  /*10fd0*/  FMUL.FTZ R121, R2, R121 ;  /* 0x0000007902797220 */ /* 0x000fe40000410000 */
[C---:B------:R-:W-:Y:S02]  /*10fe0*/  FMUL.FTZ R122, R0.reuse, R122 ;  /* 0x0000007a007a7220 */ /* 0x040fe40000410000 */
[----:B------:R-:W-:Y:S01]  /*10ff0*/  FMUL.FTZ R123, R0, R123 ;  /* 0x0000007b007b7220 */ /* 0x000fe20000410000 */
[----:B------:R-:W-:Y:S01]  /*11000*/  MUFU.EX2 R189, R30 ;  /* 0x0000001e00bd7308 */ /* 0x000fe20000000800 */
[C---:B------:R-:W-:Y:S03]  /*11010*/  FMUL.FTZ R124, R2.reuse, R124 ;  /* 0x0000007c027c7220 */ /* 0x040fe60000410000 */
[----:B------:R-:W-:Y:S02]  /*11020*/  FMUL.FTZ R125, R2, R125 ;  /* 0x0000007d027d7220 */ /* 0x000fe40000410000 */
[C---:B------:R-:W-:Y:S03]  /*11030*/  HMMA.16816.F32 R120, R176.reuse, R190, R120 ;  /* 0x000000beb078723c */ /* 0x040fe60000001878 */
[C---:B------:R-:W-:Y:S01]  /*11040*/  FMUL.FTZ R126, R0.reuse, R126 ;  /* 0x0000007e007e7220 */ /* 0x040fe20000410000 */
[----:B------:R-:W-:Y:S01]  /*11050*/  MUFU.EX2 R191, R28 ;  /* 0x0000001c00bf7308 */ /* 0x000fe20000000800 */
[----:B------:R-:W-:Y:S02]  /*11060*/  FMUL.FTZ R127, R0, R127 ;  /* 0x0000007f007f7220 */ /* 0x000fe40000410000 */
[C---:B------:R-:W-:Y:S02]  /*11070*/  FMUL.FTZ R128, R2.reuse, R128 ;  /* 0x0000008002807220 */ /* 0x040fe40000410000 */
[----:B------:R-:W-:Y:S03]  /*11080*/  FMUL.FTZ R129, R2, R129 ;  /* 0x0000008102817220 */ /* 0x000fe60000410000 */
[C---:B------:R-:W-:Y:S02]  /*11090*/  HMMA.16816.F32 R124, R176.reuse, R12, R124 ;  /* 0x0000000cb07c723c */ /* 0x040fe4000000187c */
[----:B------:R-:W2:Y:S01]  /*110a0*/  MUFU.EX2 R190, R29 ;  /* 0x0000001d00be7308 */ /* 0x000ea20000000800 */
[C---:B------:R-:W-:Y:S02]  /*110b0*/  FMUL.FTZ R130, R0.reuse, R130 ;  /* 0x0000008200827220 */ /* 0x040fe40000410000 */
[----:B------:R-:W-:Y:S02]  /*110c0*/  FMUL.FTZ R131, R0, R131 ;  /* 0x0000008300837220 */ /* 0x000fe40000410000 */
[----:B------:R-:W-:Y:S01]  /*110d0*/  F2FP.PACK_AB R12, R207, R208 ;  /* 0x000000d0cf0c723e */ /* 0x000fe200000000ff */
[--C-:B------:R-:W-:Y:S01]  /*110e0*/  FFMA.FTZ R36, R36, c[0x0][0x2d0], -R174.reuse ;  /* 0x0000b40024247a23 */ /* 0x100fe200000108ae */
[----:B-----5:R-:W-:Y:S03]  /*110f0*/  F2FP.PACK_AB R13, R205, R206 ;  /* 0x000000cecd0d723e */ /* 0x020fe600000000ff */
[----:B------:R-:W-:Y:S01]  /*11100*/  HMMA.16816.F32 R128, R176, R14, R128 ;  /* 0x0000000eb080723c */ /* 0x000fe20000001880 */
[----:B------:R-:W3:Y:S01]  /*11110*/  LDSM.16.MT88.4 R176, [R220+0x900] ;  /* 0x00090000dcb0783b */ /* 0x000ee20000004200 */
[----:B------:R5:W2:Y:S01]  /*11120*/  MUFU.EX2 R188, R31 ;  /* 0x0000001f00bc7308 */ /* 0x000aa20000000800 */
[--C-:B------:R-:W-:Y:S02]  /*11130*/  FFMA.FTZ R49, R49, c[0x0][0x2d0], -R174.reuse ;  /* 0x0000b40031317a23 */ /* 0x100fe400000108ae */
[--C-:B------:R-:W-:Y:S02]  /*11140*/  FFMA.FTZ R37, R37, c[0x0][0x2d0], -R174.reuse ;  /* 0x0000b40025257a23 */ /* 0x100fe400000108ae */
[----:B------:R-:W-:Y:S01]  /*11150*/  F2FP.PACK_AB R14, R203, R204 ;  /* 0x000000cccb0e723e */ /* 0x000fe200000000ff */
[--C-:B------:R-:W-:Y:S01]  /*11160*/  FFMA.FTZ R38, R38, c[0x0][0x2d0], -R3.reuse ;  /* 0x0000b40026267a23 */ /* 0x100fe20000010803 */
[----:B------:R-:W-:Y:S03]  /*11170*/  F2FP.PACK_AB R15, R201, R202 ;  /* 0x000000cac90f723e */ /* 0x000fe600000000ff */
[----:B------:R2:W2:Y:S01]  /*11180*/  MUFU.EX2 R186, R33 ;  /* 0x0000002100ba7308 */ /* 0x0004a20000000800 */
[--C-:B------:R-:W-:Y:S02]  /*11190*/  FFMA.FTZ R39, R39, c[0x0][0x2d0], -R3.reuse ;  /* 0x0000b40027277a23 */ /* 0x100fe40000010803 */
[--C-:B------:R-:W-:Y:S01]  /*111a0*/  FFMA.FTZ R40, R40, c[0x0][0x2d0], -R174.reuse ;  /* 0x0000b40028287a23 */ /* 0x100fe200000108ae */
[C---:B-1----:R-:W-:Y:S05]  /*111b0*/  HMMA.16816.F32 R4, R12.reuse, R180, R4 ;  /* 0x000000b40c04723c */ /* 0x042fea0000001804 */
[--C-:B------:R-:W-:Y:S01]  /*111c0*/  FFMA.FTZ R41, R41, c[0x0][0x2d0], -R174.reuse ;  /* 0x0000b40029297a23 */ /* 0x100fe200000108ae */
[----:B------:R-:W-:Y:S01]  /*111d0*/  MUFU.EX2 R49, R49 ;  /* 0x0000003100317308 */ /* 0x000fe20000000800 */
[--C-:B------:R-:W-:Y:S01]  /*111e0*/  FFMA.FTZ R42, R42, c[0x0][0x2d0], -R3.reuse ;  /* 0x0000b4002a2a7a23 */ /* 0x100fe20000010803 */
[C---:B------:R-:W-:Y:S01]  /*111f0*/  HMMA.16816.F32 R8, R12.reuse, R182, R8 ;  /* 0x000000b60c08723c */ /* 0x040fe20000001808 */
[----:B------:R-:W1:Y:S03]  /*11200*/  LDSM.16.MT88.4 R180, [R219+0x900] ;  /* 0x00090000dbb4783b */ /* 0x000e660000004200 */
[--C-:B------:R-:W-:Y:S02]  /*11210*/  FFMA.FTZ R43, R43, c[0x0][0x2d0], -R3.reuse ;  /* 0x0000b4002b2b7a23 */ /* 0x100fe40000010803 */
[--C-:B------:R-:W-:Y:S02]  /*11220*/  FFMA.FTZ R44, R44, c[0x0][0x2d0], -R174.reuse ;  /* 0x0000b4002c2c7a23 */ /* 0x100fe400000108ae */
[C---:B------:R-:W-:Y:S01]  /*11230*/  HMMA.16816.F32 R132, R12.reuse, R16, R132 ;  /* 0x000000100c84723c */ /* 0x040fe20000001884 */
[----:B-----5:R-:W-:Y:S01]  /*11240*/  LDSM.16.MT88.4 R28, [R220+0x2100] ;  /* 0x00210000dc1c783b */ /* 0x020fe20000004200 */
[----:B------:R-:W5:Y:S02]  /*11250*/  MUFU.EX2 R175, R36 ;  /* 0x0000002400af7308 */ /* 0x000f640000000800 */
[--C-:B------:R-:W-:Y:S02]  /*11260*/  FFMA.FTZ R45, R45, c[0x0][0x2d0], -R174.reuse ;  /* 0x0000b4002d2d7a23 */ /* 0x100fe400000108ae */
[----:B------:R-:W-:Y:S01]  /*11270*/  FFMA.FTZ R48, R48, c[0x0][0x2d0], -R174 ;  /* 0x0000b40030307a23 */ /* 0x000fe200000108ae */
[----:B------:R-:W-:Y:S01]  /*11280*/  MOV R174, R173 ;  /* 0x000000ad00ae7202 */ /* 0x000fe20000000f00 */
[C---:B------:R-:W-:Y:S01]  /*11290*/  HMMA.16816.F32 R136, R12.reuse, R18, R136 ;  /* 0x000000120c88723c */ /* 0x040fe20000001888 */
[----:B------:R-:W2:Y:S03]  /*112a0*/  LDSM.16.MT88.4 R16, [R217+0x3900] ;  /* 0x00390000d910783b */ /* 0x000ea60000004200 */
[----:B------:R-:W2:Y:S01]  /*112b0*/  MUFU.EX2 R37, R37 ;  /* 0x0000002500257308 */ /* 0x000ea20000000800 */
[--C-:B------:R-:W-:Y:S02]  /*112c0*/  FFMA.FTZ R46, R46, c[0x0][0x2d0], -R3.reuse ;  /* 0x0000b4002e2e7a23 */ /* 0x100fe40000010803 */
[--C-:B------:R-:W-:Y:S01]  /*112d0*/  FFMA.FTZ R47, R47, c[0x0][0x2d0], -R3.reuse ;  /* 0x0000b4002f2f7a23 */ /* 0x100fe20000010803 */
[C---:B---3--:R-:W-:Y:S04]  /*112e0*/  HMMA.16816.F32 R140, R12.reuse, R176, R140 ;  /* 0x000000b00c8c723c */ /* 0x048fe8000000188c */
[--C-:B------:R-:W-:Y:S02]  /*112f0*/  FFMA.FTZ R50, R50, c[0x0][0x2d0], -R3.reuse ;  /* 0x0000b40032327a23 */ /* 0x100fe40000010803 */
[----:B------:R-:W-:Y:S01]  /*11300*/  MUFU.EX2 R38, R38 ;  /* 0x0000002600267308 */ /* 0x000fe20000000800 */
[----:B------:R-:W-:Y:S01]  /*11310*/  FFMA.FTZ R3, R51, c[0x0][0x2d0], -R3 ;  /* 0x0000b40033037a23 */ /* 0x000fe20000010803 */
[C---:B------:R-:W-:Y:S01]  /*11320*/  HMMA.16816.F32 R144, R12.reuse, R178, R144 ;  /* 0x000000b20c90723c */ /* 0x040fe20000001890 */
[----:B------:R-:W3:Y:S07]  /*11330*/  LDSM.16.MT88.4 R176, [R218+0x3900] ;  /* 0x00390000dab0783b */ /* 0x000eee0000004200 */
[----:B------:R-:W-:Y:S01]  /*11340*/  MUFU.EX2 R36, R3 ;  /* 0x0000000300247308 */ /* 0x000fe20000000800 */
[C---:B-1----:R-:W-:Y:S08]  /*11350*/  HMMA.16816.F32 R148, R12.reuse, R180, R148 ;  /* 0x000000b40c94723c */ /* 0x042ff00000001894 */
[C---:B------:R-:W-:Y:S01]  /*11360*/  HMMA.16816.F32 R152, R12.reuse, R182, R152 ;  /* 0x000000b60c98723c */ /* 0x040fe20000001898 */
[----:B------:R-:W1:Y:S01]  /*11370*/  LDSM.16.MT88.4 R180, [R220+0x3900] ;  /* 0x00390000dcb4783b */ /* 0x000e620000004200 */
[----:B------:R-:W-:Y:S06]  /*11380*/  MUFU.EX2 R39, R39 ;  /* 0x0000002700277308 */ /* 0x000fec0000000800 */
[C---:B--2---:R-:W-:Y:S04]  /*11390*/  HMMA.16816.F32 R156, R12.reuse, R16, R156 ;  /* 0x000000100c9c723c */ /* 0x044fe8000000189c */
[----:B------:R-:W2:Y:S04]  /*113a0*/  MUFU.EX2 R40, R40 ;  /* 0x0000002800287308 */ /* 0x000ea80000000800 */
[C---:B------:R-:W-:Y:S01]  /*113b0*/  HMMA.16816.F32 R160, R12.reuse, R18, R160 ;  /* 0x000000120ca0723c */ /* 0x040fe200000018a0 */
[----:B------:R-:W2:Y:S05]  /*113c0*/  LDSM.16.MT88.4 R16, [R219+0x3900] ;  /* 0x00390000db10783b */ /* 0x000eaa0000004200 */
[----:B------:R-:W2:Y:S02]  /*113d0*/  MUFU.EX2 R41, R41 ;  /* 0x0000002900297308 */ /* 0x000ea40000000800 */
[C---:B---3--:R-:W-:Y:S08]  /*113e0*/  HMMA.16816.F32 R164, R12.reuse, R176, R164 ;  /* 0x000000b00ca4723c */ /* 0x048ff000000018a4 */
[C---:B------:R-:W-:Y:S01]  /*113f0*/  HMMA.16816.F32 R168, R12.reuse, R178, R168 ;  /* 0x000000b20ca8723c */ /* 0x040fe200000018a8 */
[----:B------:R-:W3:Y:S01]  /*11400*/  LDSM.16.MT88.4 R176, [R217+0x6900] ;  /* 0x00690000d9b0783b */ /* 0x000ee20000004200 */
[----:B------:R-:W3:Y:S06]  /*11410*/  MUFU.EX2 R42, R42 ;  /* 0x0000002a002a7308 */ /* 0x000eec0000000800 */
[C---:B-1----:R-:W-:Y:S04]  /*11420*/  HMMA.16816.F32 R52, R12.reuse, R180, R52 ;  /* 0x000000b40c34723c */ /* 0x042fe80000001834 */
[----:B------:R-:W1:Y:S04]  /*11430*/  MUFU.EX2 R43, R43 ;  /* 0x0000002b002b7308 */ /* 0x000e680000000800 */
[C---:B------:R-:W-:Y:S01]  /*11440*/  HMMA.16816.F32 R56, R12.reuse, R182, R56 ;  /* 0x000000b60c38723c */ /* 0x040fe20000001838 */
[----:B------:R-:W1:Y:S05]  /*11450*/  LDSM.16.MT88.4 R180, [R218+0x6900] ;  /* 0x00690000dab4783b */ /* 0x000e6a0000004200 */
[----:B------:R-:W1:Y:S02]  /*11460*/  MUFU.EX2 R44, R44 ;  /* 0x0000002c002c7308 */ /* 0x000e640000000800 */
[C---:B--2---:R-:W-:Y:S08]  /*11470*/  HMMA.16816.F32 R60, R12.reuse, R16, R60 ;  /* 0x000000100c3c723c */ /* 0x044ff0000000183c */
[----:B------:R-:W2:Y:S01]  /*11480*/  MUFU.EX2 R45, R45 ;  /* 0x0000002d002d7308 */ /* 0x000ea20000000800 */
[C---:B------:R-:W-:Y:S01]  /*11490*/  HMMA.16816.F32 R64, R12.reuse, R18, R64 ;  /* 0x000000120c40723c */ /* 0x040fe20000001840 */
[----:B------:R-:W2:Y:S07]  /*114a0*/  LDSM.16.MT88.4 R16, [R220+0x6900] ;  /* 0x00690000dc10783b */ /* 0x000eae0000004200 */
[C---:B---3--:R-:W-:Y:S01]  /*114b0*/  HMMA.16816.F32 R68, R12.reuse, R176, R68 ;  /* 0x000000b00c44723c */ /* 0x048fe20000001844 */
[----:B------:R-:W3:Y:S07]  /*114c0*/  MUFU.EX2 R46, R46 ;  /* 0x0000002e002e7308 */ /* 0x000eee0000000800 */
[C---:B------:R-:W-:Y:S01]  /*114d0*/  HMMA.16816.F32 R72, R12.reuse, R178, R72 ;  /* 0x000000b20c48723c */ /* 0x040fe20000001848 */
[----:B------:R-:W3:Y:S02]  /*114e0*/  LDSM.16.MT88.4 R176, [R219+0x6900] ;  /* 0x00690000dbb0783b */ /* 0x000ee40000004200 */
[----:B------:R-:W-:Y:S05]  /*114f0*/  MUFU.EX2 R47, R47 ;  /* 0x0000002f002f7308 */ /* 0x000fea0000000800 */
[C---:B-1----:R-:W-:Y:S05]  /*11500*/  HMMA.16816.F32 R76, R12.reuse, R180, R76 ;  /* 0x000000b40c4c723c */ /* 0x042fea000000184c */
[----:B------:R-:W1:Y:S03]  /*11510*/  MUFU.EX2 R48, R48 ;  /* 0x0000003000307308 */ /* 0x000e660000000800 */
[C---:B------:R-:W-:Y:S01]  /*11520*/  HMMA.16816.F32 R80, R12.reuse, R182, R80 ;  /* 0x000000b60c50723c */ /* 0x040fe20000001850 */
[----:B------:R-:W1:Y:S06]  /*11530*/  LDSM.16.MT88.4 R180, [R217+0x9900] ;  /* 0x00990000d9b4783b */ /* 0x000e6c0000004200 */
[----:B------:R-:W1:Y:S01]  /*11540*/  MUFU.EX2 R50, R50 ;  /* 0x0000003200327308 */ /* 0x000e620000000800 */
        /* <DEDUP_REMOVED lines=12> */
[C---:B---3--:R-:W-:Y:S01]  /*11610*/  HMMA.16816.F32 R116, R12.reuse, R176, R116 ;  /* 0x000000b00c74723c */ /* 0x048fe20000001874 */
[----:B------:R-:W3:Y:S04]  /*11620*/  LDL.LU R177, [R1+0x20] ;  /* 0x0000200001b17983 */ /* 0x000ee80000300800 */
[----:B------:R-:W5:Y:S03]  /*11630*/  LDL.LU R32, [R1+0x24] ;  /* 0x0000240001207983 */ /* 0x000f660000300800 */
[C---:B------:R-:W-:Y:S08]  /*11640*/  HMMA.16816.F32 R120, R12.reuse, R178, R120 ;  /* 0x000000b20c78723c */ /* 0x040ff00000001878 */
[C---:B-1----:R-:W-:Y:S08]  /*11650*/  HMMA.16816.F32 R124, R12.reuse, R180, R124 ;  /* 0x000000b40c7c723c */ /* 0x042ff0000000187c */
[----:B------:R-:W-:Y:S01]  /*11660*/  HMMA.16816.F32 R128, R12, R182, R128 ;  /* 0x000000b60c80723c */ /* 0x000fe20000001880 */
[----:B------:R-:W-:Y:S06]  /*11670*/  LDSM.16.MT88.4 R180, [R217+0x2900] ;  /* 0x00290000d9b4783b */ /* 0x000fec0000004200 */
[----:B------:R-:W-:Y:S02]  /*11680*/  F2FP.PACK_AB R12, R198, R199 ;  /* 0x000000c7c60c723e */ /* 0x000fe400000000ff */
[----:B------:R-:W-:Y:S03]  /*11690*/  F2FP.PACK_AB R13, R195, R196 ;  /* 0x000000c4c30d723e */ /* 0x000fe600000000ff */
[----:B----4-:R-:W-:Y:S02]  /*116a0*/  F2FP.PACK_AB R14, R194, R197 ;  /* 0x000000c5c20e723e */ /* 0x010fe400000000ff */
[----:B------:R-:W-:Y:S07]  /*116b0*/  F2FP.PACK_AB R15, R192, R193 ;  /* 0x000000c1c00f723e */ /* 0x000fee00000000ff */
[C---:B--2---:R-:W-:Y:S08]  /*116c0*/  HMMA.16816.F32 R4, R12.reuse, R16, R4 ;  /* 0x000000100c04723c */ /* 0x044ff00000001804 */
[C---:B------:R-:W-:Y:S01]  /*116d0*/  HMMA.16816.F32 R8, R12.reuse, R18, R8 ;  /* 0x000000120c08723c */ /* 0x040fe20000001808 */
[----:B------:R-:W1:Y:S07]  /*116e0*/  LDSM.16.MT88.4 R16, [R219+0x1100] ;  /* 0x00110000db10783b */ /* 0x000e6e0000004200 */
[C---:B------:R-:W-:Y:S08]  /*116f0*/  HMMA.16816.F32 R132, R12.reuse, R20, R132 ;  /* 0x000000140c84723c */ /* 0x040ff00000001884 */
        /* <DEDUP_REMOVED lines=42> */
[----:B------:R-:W-:Y:S01]  /*119a0*/  HMMA.16816.F32 R128, R12, R18, R128 ;  /* 0x000000120c80723c */ /* 0x000fe20000001880 */
[----:B------:R-:W1:Y:S03]  /*119b0*/  LDSM.16.MT88.4 R16, [R220+0x1900] ;  /* 0x00190000dc10783b */ /* 0x000e660000004200 */
[----:B---3--:R-:W-:Y:S02]  /*119c0*/  FFMA.FTZ R2, R2, R177, R200 ;  /* 0x000000b102027223 */ /* 0x008fe400000100c8 */
[----:B-----5:R-:W-:Y:S01]  /*119d0*/  FFMA.FTZ R0, R0, R32, R209 ;  /* 0x0000002000007223 */ /* 0x020fe200000100d1 */
[----:B------:R-:W-:Y:S01]  /*119e0*/  F2FP.PACK_AB R12, R190, R191 ;  /* 0x000000bfbe0c723e */ /* 0x000fe200000000ff */
[----:B------:R-:W-:Y:S01]  /*119f0*/  FADD.FTZ R2, R211, R2 ;  /* 0x00000002d3027221 */ /* 0x000fe20000010000 */
[----:B------:R-:W-:Y:S01]  /*11a00*/  F2FP.PACK_AB R13, R188, R189 ;  /* 0x000000bdbc0d723e */ /* 0x000fe200000000ff */
[----:B------:R-:W-:Y:S02]  /*11a10*/  LDSM.16.MT88.4 R32, [R217+0x5900] ;  /* 0x00590000d920783b */ /* 0x000fe40000004200 */
        /* <DEDUP_REMOVED lines=14> */
[C---:B----4-:R-:W-:Y:S04]  /*11b00*/  HMMA.16816.F32 R132, R12.reuse, R24, R132 ;  /* 0x000000180c84723c */ /* 0x050fe80000001884 */
[----:B------:R-:W-:Y:S02]  /*11b10*/  FADD.FTZ R2, R203, R2 ;  /* 0x00000002cb027221 */ /* 0x000fe40000010000 */
[----:B------:R-:W-:Y:S02]  /*11b20*/  FADD.FTZ R0, R205, R0 ;  /* 0x00000000cd007221 */ /* 0x000fe40000010000 */
[C---:B------:R-:W-:Y:S01]  /*11b30*/  HMMA.16816.F32 R136, R12.reuse, R26, R136 ;  /* 0x0000001a0c88723c */ /* 0x040fe20000001888 */
[----:B------:R-:W3:Y:S03]  /*11b40*/  LDSM.16.MT88.4 R24, [R217+0x4900] ;  /* 0x00490000d918783b */ /* 0x000ee60000004200 */
        /* <DEDUP_REMOVED lines=34> */
[----:B------:R-:W-:Y:S04]  /*11d70*/  FADD.FTZ R0, R184, R0 ;  /* 0x00000000b8007221 */ /* 0x000fe80000010000 */
[----:B------:R-:W-:Y:S01]  /*11d80*/  FADD.FTZ R0, R38, R0 ;  /* 0x0000000026007221 */ /* 0x000fe20000010000 */
[C---:B------:R-:W-:Y:S01]  /*11d90*/  HMMA.16816.F32 R56, R12.reuse, R22, R56 ;  /* 0x000000160c38723c */ /* 0x040fe20000001838 */
[----:B------:R-:W2:Y:S03]  /*11da0*/  LDSM.16.MT88.4 R20, [R218+0x7900] ;  /* 0x00790000da14783b */ /* 0x000ea60000004200 */
[----:B------:R-:W-:Y:S04]  /*11db0*/  FADD.FTZ R0, R39, R0 ;  /* 0x0000000027007221 */ /* 0x000fe80000010000 */
[C---:B---3--:R-:W-:Y:S04]  /*11dc0*/  HMMA.16816.F32 R60, R12.reuse, R24, R60 ;  /* 0x000000180c3c723c */ /* 0x048fe8000000183c */
[----:B------:R-:W-:Y:S04]  /*11dd0*/  FADD.FTZ R0, R42, R0 ;  /* 0x000000002a007221 */ /* 0x000fe80000010000 */
        /* <DEDUP_REMOVED lines=13> */
[----:B------:R-:W-:Y:S01]  /*11eb0*/  FADD.FTZ R0, R50, R3 ;  /* 0x0000000332007221 */ /* 0x000fe20000010000 */
[----:B------:R-:W-:Y:S03]  /*11ec0*/  STL [R1+0x20], R2 ;  /* 0x0000200201007387 */ /* 0x000fe60000100800 */
[C---:B------:R-:W-:Y:S01]  /*11ed0*/  FADD.FTZ R0, R36.reuse, R0 ;  /* 0x0000000024007221 */ /* 0x040fe20000010000 */
[C---:B------:R-:W-:Y:S01]  /*11ee0*/  HMMA.16816.F32 R80, R12.reuse, R22, R80 ;  /* 0x000000160c50723c */ /* 0x040fe20000001850 */
[----:B------:R-:W2:Y:S07]  /*11ef0*/  LDSM.16.MT88.4 R20, [R217+0xa900] ;  /* 0x00a90000d914783b */ /* 0x000eae0000004200 */
        /* <DEDUP_REMOVED lines=19> */
[----:B------:R-:W-:Y:S02]  /*12030*/  F2FP.PACK_AB R12, R37, R175 ;  /* 0x000000af250c723e */ /* 0x000fe400000000ff */
[----:B------:R-:W-:Y:S03]  /*12040*/  F2FP.PACK_AB R13, R39, R38 ;  /* 0x00000026270d723e */ /* 0x000fe600000000ff */
[----:B------:R-:W-:Y:S02]  /*12050*/  F2FP.PACK_AB R14, R41, R40 ;  /* 0x00000028290e723e */ /* 0x000fe400000000ff */
[----:B------:R-:W-:Y:S02]  /*12060*/  F2FP.PACK_AB R15, R43, R42 ;  /* 0x0000002a2b0f723e */ /* 0x000fe400000000ff */
[----:B------:R-:W-:Y:S05]  /*12070*/  MOV R175, R172 ;  /* 0x000000ac00af7202 */ /* 0x000fea0000000f00 */
        /* <DEDUP_REMOVED lines=52> */
[C---:B------:R-:W-:Y:S01]  /*123c0*/  HMMA.16816.F32 R176, R12.reuse, R180, R4 ;  /* 0x000000b40cb0723c */ /* 0x040fe20000001804 */
[----:B------:R-:W5:Y:S07]  /*123d0*/  LDSM.16.MT88.4 R4, [R220+0x5900] ;  /* 0x00590000dc04783b */ /* 0x000f6e0000004200 */
        /* <DEDUP_REMOVED lines=11> */
[C---:B------:R-:W-:Y:S08]  /*12490*/  HMMA.16816.F32 R156, R12.reuse, R32, R156 ;  /* 0x000000200c9c723c */ /* 0x040ff0000000189c */
[C---:B------:R-:W-:Y:S08]  /*124a0*/  HMMA.16816.F32 R160, R12.reuse, R34, R160 ;  /* 0x000000220ca0723c */ /* 0x040ff000000018a0 */
        /* <DEDUP_REMOVED lines=14> */
[C---:B---3--:R-:W-:Y:S08]  /*12590*/  HMMA.16816.F32 R84, R12.reuse, R28, R84 ;  /* 0x0000001c0c54723c */ /* 0x048ff00000001854 */
[C---:B------:R-:W-:Y:S08]  /*125a0*/  HMMA.16816.F32 R88, R12.reuse, R30, R88 ;  /* 0x0000001e0c58723c */ /* 0x040ff00000001858 */
[C---:B--2---:R-:W-:Y:S08]  /*125b0*/  HMMA.16816.F32 R92, R12.reuse, R20, R92 ;  /* 0x000000140c5c723c */ /* 0x044ff0000000185c */
[C---:B------:R-:W-:Y:S08]  /*125c0*/  HMMA.16816.F32 R96, R12.reuse, R22, R96 ;  /* 0x000000160c60723c */ /* 0x040ff00000001860 */
[C---:B-----5:R-:W-:Y:S08]  /*125d0*/  HMMA.16816.F32 R100, R12.reuse, R4, R100 ;  /* 0x000000040c64723c */ /* 0x060ff00000001864 */
[C---:B------:R-:W-:Y:S01]  /*125e0*/  HMMA.16816.F32 R104, R12.reuse, R6, R104 ;  /* 0x000000060c68723c */ /* 0x040fe20000001868 */
[----:B------:R-:W2:Y:S07]  /*125f0*/  LDSM.16.MT88.4 R4, [R219+0xb900] ;  /* 0x00b90000db04783b */ /* 0x000eae0000004200 */
[C---:B------:R-:W-:Y:S08]  /*12600*/  HMMA.16816.F32 R108, R12.reuse, R8, R108 ;  /* 0x000000080c6c723c */ /* 0x040ff0000000186c */
[C---:B------:R-:W-:Y:S08]  /*12610*/  HMMA.16816.F32 R112, R12.reuse, R10, R112 ;  /* 0x0000000a0c70723c */ /* 0x040ff00000001870 */
[C---:B-1----:R-:W-:Y:S08]  /*12620*/  HMMA.16816.F32 R116, R12.reuse, R16, R116 ;  /* 0x000000100c74723c */ /* 0x042ff00000001874 */
[C---:B------:R-:W-:Y:S08]  /*12630*/  HMMA.16816.F32 R120, R12.reuse, R18, R120 ;  /* 0x000000120c78723c */ /* 0x040ff00000001878 */
[C---:B--2---:R-:W-:Y:S08]  /*12640*/  HMMA.16816.F32 R124, R12.reuse, R4, R124 ;  /* 0x000000040c7c723c */ /* 0x044ff0000000187c */
[----:B------:R-:W-:Y:S01]  /*12650*/  HMMA.16816.F32 R128, R12, R6, R128 ;  /* 0x000000060c80723c */ /* 0x000fe20000001880 */
[----:B------:R-:W-:-:S07]  /*12660*/  @P0 BRA `(.L_x_3348) ;  /* 0xffffbed000000947 */ /* 0x000fce000383ffff */
.L_x_3347:
[----:B------:R-:W2:Y:S04]  /*12670*/  LDL.LU R4, [R1+0x20] ;  /* 0x0000200001047983 */ /* 0x000ea80000300800 */
[----:B------:R-:W3:Y:S01]  /*12680*/  LDL.LU R2, [R1+0x24] ;  /* 0x0000240001027983 */ /* 0x000ee20000300800 */
[----:B------:R-:W-:-:S02]  /*12690*/  MOV R46, 0xff800000 ;  /* 0xff800000002e7802 */ /* 0x000fc40000000f00 */
[----:B------:R-:W-:Y:S02]  /*126a0*/  MOV R47, 0xff800000 ;  /* 0xff800000002f7802 */ /* 0x000fe40000000f00 */
[----:B------:R-:W-:Y:S01]  /*126b0*/  PLOP3.LUT P2, PT, PT, PT, PT, 0x8, 0x0 ;  /* 0x000000000000781c */ /* 0x000fe20003f4e170 */
        /* <DEDUP_REMOVED lines=152> */
.L_x_3335:
        /* <DEDUP_REMOVED lines=197> */
.L_x_3352:
        /* <DEDUP_REMOVED lines=83> */
[--C-:B------:R-:W-:Y:S01]  /*141c0*/  IMAD.MOV R8, RZ, RZ, -R4.reuse ;  /* 0x000000ffff087224 */ /* 0x100fe200078e0a04 */
[----:B------:R-:W-:Y:S01]  /*141d0*/  SHF.R.S32.HI R9, RZ, 0x1f, R4 ;  /* 0x0000001fff097819 */ /* 0x000fe20000011404 */
[----:B------:R1:W-:Y:S01]  /*141e0*/  SHFL.IDX PT, R10, R7, 0x1, 0x1c1f ;  /* 0x003c1f00070a7f89 */ /* 0x0003e200000e0000 */
[----:B------:R-:W-:Y:S01]  /*141f0*/  MOV R2, UR14 ;  /* 0x0000000e00027c02 */ /* 0x000fe20008000f00 */
[----:B------:R-:W-:-:S02]  /*14200*/  IMAD.U32 R3, RZ, RZ, UR15 ;  /* 0x0000000fff037e24 */ /* 0x000fc4000f8e00ff */
[----:B------:R-:W2:Y:S01]  /*14210*/  SHFL.IDX PT, R13, R5, RZ, 0x1c1f ;  /* 0x001c1fff050d7589 */ /* 0x000ea200000e0000 */
[----:B------:R-:W-:Y:S02]  /*14220*/  IMAD.U32 R3, RZ, RZ, UR7 ;  /* 0x00000007ff037e24 */ /* 0x000fe4000f8e00ff */
[----:B------:R-:W-:Y:S01]  /*14230*/  IMAD R6, R8, c[0x0][0x4e8], R6 ;  /* 0x00013a0008067a24 */ /* 0x000fe200078e0206 */
[----:B------:R3:W4:Y:S01]  /*14240*/  SHFL.IDX PT, R11, R5, 0x1, 0x1c1f ;  /* 0x003c1f00050b7f89 */ /* 0x00072200000e0000 */
        /* <DEDUP_REMOVED lines=65> */
.L_x_3354:
[----:B--234-:R-:W-:Y:S05]  /*14660*/  BSYNC B0 ;  /* 0x0000000000007941 */ /* 0x01cfea0003800000 */
.L_x_3353:
        /* <DEDUP_REMOVED lines=30> */
.L_x_3356:
[----:B------:R-:W-:Y:S05]  /*14850*/  BSYNC B0 ;  /* 0x0000000000007941 */ /* 0x000fea0003800000 */
.L_x_3355:
        /* <DEDUP_REMOVED lines=30> */
.L_x_3358:
[----:B------:R-:W-:Y:S05]  /*14a40*/  BSYNC B0 ;  /* 0x0000000000007941 */ /* 0x000fea0003800000 */
.L_x_3357:
        /* <DEDUP_REMOVED lines=31> */
.L_x_3351:
        /* <DEDUP_REMOVED lines=31> */
.L_x_3359:
        /* <DEDUP_REMOVED lines=43> */
.L_x_3361:
[----:B------:R-:W-:Y:S05]  /*150e0*/  BSYNC B0 ;  /* 0x0000000000007941 */ /* 0x000fea0003800000 */
.L_x_3360:
        /* <DEDUP_REMOVED lines=77> */
.L_x_3363:
[----:B------:R-:W-:Y:S05]  /*155c0*/  BSYNC B0 ;  /* 0x0000000000007941 */ /* 0x000fea0003800000 */
.L_x_3362:
        /* <DEDUP_REMOVED lines=27> */
.L_x_3365:
[----:B------:R-:W-:Y:S05]  /*15780*/  BSYNC B0 ;  /* 0x0000000000007941 */ /* 0x000fea0003800000 */
.L_x_3364:
        /* <DEDUP_REMOVED lines=27> */
.L_x_3367:
[----:B------:R-:W-:Y:S05]  /*15940*/  BSYNC B0 ;  /* 0x0000000000007941 */ /* 0x000fea0003800000 */
.L_x_3366:
        /* <DEDUP_REMOVED lines=28> */
.L_x_3368:
        /* <DEDUP_REMOVED lines=15> */
.L_x_3587:


//--------------------- .text._ZN7cutlass13device_kernelIN5flash19enable_sm80_to_sm89INS1_16FlashAttnFwdSm80INS1_25CollectiveMainloopFwdSm80ILi8ELi1ELb0EN4cute5tupleIJNS5_1CILi128EEENS7_ILi48EEENS7_ILi256EEEEEELi256ENS_6half_tEfNS_4arch4Sm80ELb1ELb0ELb0ELb1ELb1ELb1ELb1ELb0EEENS1_21CollectiveEpilogueFwdINS6_IJS8_SA_S9_EEENS6_IJNS7_ILi1EEESI_SI_EEESC_SE_Li256ELb1ELb1ELb0ELb0EEENS1_19SingleTileSchedulerILb1ELb0ELb1ELi128EEEEEEEEEvNT_6ParamsE --------------------------
	.section	.text._ZN7cutlass13device_kernelIN5flash19enable_sm80_to_sm89INS1_16FlashAttnFwdSm80INS1_25CollectiveMainloopFwdSm80ILi8ELi1ELb0EN4cute5tupleIJNS5_1CILi128EEENS7_ILi48EEENS7_ILi256EEEEEELi256ENS_6half_tEfNS_4arch4Sm80ELb1ELb0ELb0ELb1ELb1ELb1ELb1ELb0EEENS1_21CollectiveEpilogueFwdINS6_IJS8_SA_S9_EEENS6_IJNS7_ILi1EEESI_SI_EEESC_SE_Li256ELb1ELb1ELb0ELb0EEENS1_19SingleTileSchedulerILb1ELb0ELb1ELi128EEEEEEEEEvNT_6ParamsE,"ax",@progbits
	.sectioninfo	@"SHI_REGISTERS=253"
	.align	128
.text._ZN7cutlass13device_kernelIN5flash19enable_sm80_to_sm89INS1_16FlashAttnFwdSm80INS1_25CollectiveMainloopFwdSm80ILi8ELi1ELb0EN4cute5tupleIJNS5_1CILi128EEENS7_ILi48EEENS7_ILi256EEEEEELi256ENS_6half_tEfNS_4arch4Sm80ELb1ELb0ELb0ELb1ELb1ELb1ELb1ELb0EEENS1_21CollectiveEpilogueFwdINS6_IJS8_SA_S9_EEENS6_IJNS7_ILi1EEESI_SI_EEESC_SE_Li256ELb1ELb1ELb0ELb0EEENS1_19SingleTileSchedulerILb1ELb0ELb1ELi128EEEEEEEEEvNT_6ParamsE:
        .type           _ZN7cutlass13device_kernelIN5flash19enable_sm80_to_sm89INS1_16FlashAttnFwdSm80INS1_25CollectiveMainloopFwdSm80ILi8ELi1ELb0EN4cute5tupleIJNS5_1CILi128EEENS7_ILi48EEENS7_ILi256EEEEEELi256ENS_6half_tEfNS_4arch4Sm80ELb1ELb0ELb0ELb1ELb1ELb1ELb1ELb0EEENS1_21CollectiveEpilogueFwdINS6_IJS8_SA_S9_EEENS6_IJNS7_ILi1EEESI_SI_EEESC_SE_Li256ELb1ELb1ELb0ELb0EEENS1_19SingleTileSchedulerILb1ELb0ELb1ELi128EEEEEEEEEvNT_6ParamsE,@function
        .size           _ZN7cutlass13device_kernelIN5flash19enable_sm80_to_sm89INS1_16FlashAttnFwdSm80INS1_25CollectiveMainloopFwdSm80ILi8ELi1ELb0EN4cute5tupleIJNS5_1CILi128EEENS7_ILi48EEENS7_ILi256EEEEEELi256ENS_6half_tEfNS_4arch4Sm80ELb1ELb0ELb0ELb1ELb1ELb1ELb1ELb0EEENS1_21CollectiveEpilogueFwdINS6_IJS8_SA_S9_EEENS6_IJNS7_ILi1EEESI_SI_EEESC_SE_Li256ELb1ELb1ELb0ELb0EEENS1_19SingleTileSchedulerILb1ELb0ELb1ELi128EEEEEEEEEvNT_6ParamsE,(.L_x_3588 - _ZN7cutlass13device_kernelIN5flash19enable_sm80_to_sm89INS1_16FlashAttnFwdSm80INS1_25CollectiveMainloopFwdSm80ILi8ELi1ELb0EN4cute5tupleIJNS5_1CILi128EEENS7_ILi48EEENS7_ILi256EEEEEELi256ENS_6half_tEfNS_4arch4Sm80ELb1ELb0ELb0ELb1ELb1ELb1ELb1ELb0EEENS1_21CollectiveEpilogueFwdINS6_IJS8_SA_S9_EEENS6_IJNS7_ILi1EEESI_SI_EEESC_SE_Li256ELb1ELb1ELb0ELb0EEENS1_19SingleTileSchedulerILb1ELb0ELb1ELi128EEEEEEEEEvNT_6ParamsE)
        .other          _ZN7cutlass13device_kernelIN5flash19enable_sm80_to_sm89INS1_16FlashAttnFwdSm80INS1_25CollectiveMainloopFwdSm80ILi8ELi1ELb0EN4cute5tupleIJNS5_1CILi128EEENS7_ILi48EEENS7_ILi256EEEEEELi256ENS_6half_tEfNS_4arch4Sm80ELb1ELb0ELb0ELb1ELb1ELb1ELb1ELb0EEENS1_21CollectiveEpilogueFwdINS6_IJS8_SA_S9_EEENS6_IJNS7_ILi1EEESI_SI_EEESC_SE_Li256ELb1ELb1ELb0ELb0EEENS1_19SingleTileSchedulerILb1ELb0ELb1ELi128EEEEEEEEEvNT_6ParamsE,@"STO_CUDA_ENTRY STV_DEFAULT"
_ZN7cutlass13device_kernelIN5flash19enable_sm80_to_sm89INS1_16FlashAttnFwdSm80INS1_25CollectiveMainloopFwdSm80ILi8ELi1ELb0EN4cute5tupleIJNS5_1CILi128EEENS7_ILi48EEENS7_ILi256EEEEEELi256ENS_6half_tEfNS_4arch4Sm80ELb1ELb0ELb0ELb1ELb1ELb1ELb1ELb0EEENS1_21CollectiveEpilogueFwdINS6_IJS8_SA_S9_EEENS6_IJNS7_ILi1EEESI_SI_EEESC_SE_Li256ELb1ELb1ELb0ELb0EEENS1_19SingleTileSchedulerILb1ELb0ELb1ELi128EEEEEEEEEvNT_6ParamsE:
        /* <DEDUP_REMOVED lines=20> */
.L_x_3370:
        /* <DEDUP_REMOVED lines=13> */
.L_x_3372:
[----:B------:R-:W-:Y:S02]  /*0210*/  ULDC UR5, c[0x0][0x54c] ;  /* 0x0001530000057ab9 */ /* 0x000fe40000000800 */
.L_x_3371:
[----:B------:R-:W-:Y:S02]  /*0220*/  ULDC UR4, c[0x0][0x548] ;  /* 0x0001520000047ab9 */ /* 0x000fe40000000800 */
[----:B------:R-:W-:-:S02]  /*0230*/  USHF.L.U32 UR18, UR17, 0x7, URZ ;  /* 0x0000000711127899 */ /* 0x000fc4000800063f */
[----:B------:R-:W-:-:S04]  /*0240*/  UIMAD UR4, UR5, UR4, URZ ;  /* 0x00000004050472a4 */ /* 0x000fc8000f8e023f */
[----:B------:R-:W-:-:S04]  /*0250*/  UISETP.GE.AND UP0, UPT, UR18, UR4, UPT ;  /* 0x000000041200728c */ /* 0x000fc8000bf06270 */
[----:B------:R-:W-:Y:S01]  /*0260*/  USEL UR22, UR22, 0xffffffff, !UP0 ;  /* 0xffffffff16167887 */ /* 0x000fe2000c000000 */
[----:B------:R-:W-:Y:S05]  /*0270*/  BRA `(.L_x_3373) ;  /* 0x000001b000007947 */ /* 0x000fea0003800000 */
.L_x_3369:
        /* <DEDUP_REMOVED lines=8> */
.L_x_3374:
        /* <DEDUP_REMOVED lines=13> */
.L_x_3376:
[----:B------:R-:W-:Y:S02]  /*03d0*/  ULDC UR5, c[0x0][0x54c] ;  /* 0x0001530000057ab9 */ /* 0x000fe40000000800 */
.L_x_3375:
[----:B------:R-:W-:Y:S02]  /*03e0*/  ULDC UR4, c[0x0][0x548] ;  /* 0x0001520000047ab9 */ /* 0x000fe40000000800 */
[----:B------:R-:W-:-:S02]  /*03f0*/  USHF.L.U32 UR18, UR17, 0x7, URZ ;  /* 0x0000000711127899 */ /* 0x000fc4000800063f */
[----:B------:R-:W-:-:S04]  /*0400*/  UIMAD UR4, UR5, UR4, URZ ;  /* 0x00000004050472a4 */ /* 0x000fc8000f8e023f */
[----:B------:R-:W-:-:S04]  /*0410*/  UISETP.GE.AND UP0, UPT, UR18, UR4, UPT ;  /* 0x000000041200728c */ /* 0x000fc8000bf06270 */
[----:B------:R-:W-:-:S06]  /*0420*/  USEL UR22, UR22, 0xffffffff, !UP0 ;  /* 0xffffffff16167887 */ /* 0x000fcc000c000000 */
.L_x_3373:
        /* <DEDUP_REMOVED lines=64> */
.L_x_3377:
        /* <DEDUP_REMOVED lines=10> */
.L_x_3378:
[----:B------:R-:W-:Y:S05]  /*08d0*/  @!P4 BRA `(.L_x_3379) ;  /* 0x000000500000c947 */ /* 0x000fea0003800000 */
[----:B-1--4-:R-:W4:Y:S04]  /*08e0*/  LDG.E R0, [R8.64] ;  /* 0x0000001a08007981 */ /* 0x012f28000c1e1900 */
[----:B---3--:R-:W3:Y:S01]  /*08f0*/  LDG.E R3, [R8.64+0x4] ;  /* 0x0000041a08037981 */ /* 0x008ee2000c1e1900 */
[----:B----4-:R-:W1:Y:S08]  /*0900*/  R2UR UR5, R0 ;  /* 0x00000000000573c2 */ /* 0x010e7000000e0000 */
[----:B---3--:R-:W1:Y:S02]  /*0910*/  R2UR UR6, R3 ;  /* 0x00000000030673c2 */ /* 0x008e6400000e0000 */
[----:B-1----:R-:W-:-:S06]  /*0920*/  UIADD3 UR5, -UR5, UR6, URZ ;  /* 0x0000000605057290 */ /* 0x002fcc000fffe13f */
.L_x_3379:
        /* <DEDUP_REMOVED lines=304> */
.L_x_3420:
        /* <DEDUP_REMOVED lines=94> */
.L_x_3385:
[----:B------:R-:W-:Y:S05]  /*2210*/  BSYNC B0 ;  /* 0x0000000000007941 */ /* 0x000fea0003800000 */
.L_x_3384:
        /* <DEDUP_REMOVED lines=72> */
.L_x_3387:
[----:B------:R-:W-:Y:S05]  /*26a0*/  BSYNC B0 ;  /* 0x0000000000007941 */ /* 0x000fea0003800000 */
.L_x_3386:
        /* <DEDUP_REMOVED lines=86> */
.L_x_3391:
[----:B------:R-:W-:Y:S05]  /*2c10*/  BSYNC B0 ;  /* 0x0000000000007941 */ /* 0x000fea0003800000 */
.L_x_3390:
        /* <DEDUP_REMOVED lines=58> */
.L_x_3393:
[----:B------:R-:W-:Y:S05]  /*2fc0*/  BSYNC B0 ;  /* 0x0000000000007941 */ /* 0x000fea0003800000 */
.L_x_3392:
        /* <DEDUP_REMOVED lines=58> */
.L_x_3395:
[----:B------:R-:W-:Y:S05]  /*3370*/  BSYNC B0 ;  /* 0x0000000000007941 */ /* 0x000fea0003800000 */
.L_x_3394:
        /* <DEDUP_REMOVED lines=57> */
.L_x_3389:
[----:B---3--:R-:W-:Y:S05]  /*3710*/  BSYNC B1 ;  /* 0x0000000000017941 */ /* 0x008fea0003800000 */
.L_x_3388:
        /* <DEDUP_REMOVED lines=61> */
.L_x_3398:
[----:B------:R-:W-:Y:S05]  /*3af0*/  BSYNC B0 ;  /* 0x0000000000007941 */ /* 0x000fea0003800000 */
.L_x_3397:
        /* <DEDUP_REMOVED lines=58> */
.L_x_3400:
[----:B------:R-:W-:Y:S05]  /*3ea0*/  BSYNC B0 ;  /* 0x0000000000007941 */ /* 0x000fea0003800000 */
.L_x_3399:
        /* <DEDUP_REMOVED lines=58> */
.L_x_3402:
[----:B------:R-:W-:Y:S05]  /*4250*/  BSYNC B0 ;  /* 0x0000000000007941 */ /* 0x000fea0003800000 */
.L_x_3401:
        /* <DEDUP_REMOVED lines=58> */
.L_x_3383:
        /* <DEDUP_REMOVED lines=36> */
.L_x_3404:
[----:B------:R-:W-:Y:S05]  /*4840*/  BSYNC B0 ;  /* 0x0000000000007941 */ /* 0x000fea0003800000 */
.L_x_3403:
        /* <DEDUP_REMOVED lines=63> */
.L_x_3406:
[----:B------:R-:W-:Y:S05]  /*4c40*/  BSYNC B0 ;  /* 0x0000000000007941 */ /* 0x000fea0003800000 */
.L_x_3405:
        /* <DEDUP_REMOVED lines=151> */
.L_x_3410:
[----:B------:R-:W-:Y:S05]  /*55c0*/  BSYNC B0 ;  /* 0x0000000000007941 */ /* 0x000fea0003800000 */
.L_x_3409:
        /* <DEDUP_REMOVED lines=121> */
.L_x_3408:
[----:B---3--:R-:W-:Y:S05]  /*5d60*/  BSYNC B1 ;  /* 0x0000000000017941 */ /* 0x008fea0003800000 */
.L_x_3407:
        /* <DEDUP_REMOVED lines=125> */
.L_x_3412:
[----:B------:R-:W-:Y:S05]  /*6540*/  BSYNC B0 ;  /* 0x0000000000007941 */ /* 0x000fea0003800000 */
.L_x_3411:
        /* <DEDUP_REMOVED lines=125> */
.L_x_3382:
        /* <DEDUP_REMOVED lines=31> */
.L_x_3414:
[----:B-123--:R-:W-:Y:S05]  /*6f10*/  BSYNC B0 ;  /* 0x0000000000007941 */ /* 0x00efea0003800000 */
.L_x_3413:
        /* <DEDUP_REMOVED lines=25> */
.L_x_3396:
[----:B------:R-:W-:Y:S05]  /*70b0*/  BSYNC B2 ;  /* 0x0000000000027941 */ /* 0x000fea0003800000 */
.L_x_3381:
        /* <DEDUP_REMOVED lines=79> */
.L_x_3416:
[----:B-123--:R-:W-:Y:S05]  /*75b0*/  BSYNC B0 ;  /* 0x0000000000007941 */ /* 0x00efea0003800000 */
.L_x_3415:
        /* <DEDUP_REMOVED lines=25> */
.L_x_3418:
[----:B------:R-:W-:Y:S05]  /*7750*/  BSYNC B0 ;  /* 0x0000000000007941 */ /* 0x000fea0003800000 */
.L_x_3417:
        /* <DEDUP_REMOVED lines=40> */
.L_x_3419:
[----:B------:R-:W0:Y:S01]  /*79e0*/  LDGDEPBAR ;  /* 0x00000000000079af */ /* 0x000e220000000000 */
[----:B------:R-:W-:Y:S01]  /*79f0*/  UIADD3 UR6, UR6, -0x1, URZ ;  /* 0xffffffff06067890 */ /* 0x000fe2000fffe03f */
[----:B------:R-:W-:Y:S11]  /*7a00*/  PLOP3.LUT P0, PT, PT, PT, UP0, 0x80, 0x0 ;  /* 0x000000000000781c */ /* 0x000ff60003f0f008 */
[----:B------:R-:W-:Y:S02]  /*7a10*/  @!UPT UIADD3 URZ, URZ, URZ, URZ ;  /* 0x0000003f3f3ff290 */ /* 0x000fe4000fffe03f */
[----:B------:R-:W-:-:S05]  /*7a20*/  @P0 BRA `(.L_x_3420) ;  /* 0xffffa20000000947 */ /* 0x000fca000383ffff */
[----:B------:R-:W-:Y:S06]  /*7a30*/  BAR.SYNC.DEFER_BLOCKING 0x0 ;  /* 0x0000000000007b1d */ /* 0x000fec0000010000 */
.L_x_3380:
[----:B-1----:R-:W-:Y:S01]  /*7a40*/  UIADD3 UR6, UR18, 0x7f, URZ ;  /* 0x0000007f12067890 */ /* 0x002fe2000fffe03f */
[----:B------:R-:W-:Y:S01]  /*7a50*/  PLOP3.LUT P2, PT, PT, PT, PT, 0x80, 0x0 ;  /* 0x000000000000781c */ /* 0x000fe20003f4f070 */
[----:B------:R-:W-:Y:S01]  /*7a60*/  ULDC.64 UR4, c[0x0][0x2c8] ;  /* 0x0000b20000047ab9 */ /* 0x000fe20000000a00 */
[----:B------:R-:W-:Y:S01]  /*7a70*/  CS2R R130, SRZ ;  /* 0x0000000000827805 */ /* 0x000fe2000001ff00 */
[----:B------:R-:W-:Y:S01]  /*7a80*/  UIMAD.WIDE.U32 UR8, UR6, UR4, URZ ;  /* 0x00000004060872a5 */ /* 0x000fe2000f8e003f */
[----:B------:R-:W-:Y:S01]  /*7a90*/  CS2R R128, SRZ ;  /* 0x0000000000807805 */ /* 0x000fe2000001ff00 */
        /* <DEDUP_REMOVED lines=15> */
[----:B-----5:R-:W-:Y:S01]  /*7b90*/  CS2R R104, SRZ ;  /* 0x0000000000687805 */ /* 0x020fe2000001ff00 */
[----:B------:R-:W-:Y:S01]  /*7ba0*/  CS2R R102, SRZ ;  /* 0x0000000000667805 */ /* 0x000fe2000001ff00 */
[----:B------:R-:W-:Y:S01]  /*7bb0*/  CS2R R100, SRZ ;  /* 0x0000000000647805 */ /* 0x000fe2000001ff00 */
[----:B------:R-:W-:Y:S01]  /*7bc0*/  ULEA.HI.SX32 UR4, UR5, UR4, 0x1d ;  /* 0x0000000405047291 */ /* 0x000fe2000f8fea3f */
[----:B------:R-:W-:Y:S01]  /*7bd0*/  CS2R R98, SRZ ;  /* 0x0000000000627805 */ /* 0x000fe2000001ff00 */
[----:B------:R-:W-:Y:S01]  /*7be0*/  CS2R R96, SRZ ;  /* 0x0000000000607805 */ /* 0x000fe2000001ff00 */
[----:B------:R-:W-:Y:S01]  /*7bf0*/  CS2R R94, SRZ ;  /* 0x00000000005e7805 */ /* 0x000fe2000001ff00 */
[----:B------:R-:W-:Y:S01]  /*7c00*/  UISETP.LT.AND UP0, UPT, UR13, UR4, UPT ;  /* 0x000000040d00728c */ /* 0x000fe2000bf01270 */
[----:B------:R-:W-:Y:S01]  /*7c10*/  IMAD.MOV.U32 R93, RZ, RZ, RZ ;  /* 0x000000ffff5d7224 */ /* 0x000fe200078e00ff */
[----:B------:R-:W-:Y:S01]  /*7c20*/  CS2R R6, SRZ ;  /* 0x0000000000067805 */ /* 0x000fe2000001ff00 */
[----:B------:R-:W-:Y:S01]  /*7c30*/  CS2R R90, SRZ ;  /* 0x00000000005a7805 */ /* 0x000fe2000001ff00 */
[----:B------:R-:W-:Y:S01]  /*7c40*/  USEL UR13, UR13, UR4, UP0 ;  /* 0x000000040d0d7287 */ /* 0x000fe20008000000 */
[----:B------:R-:W-:Y:S01]  /*7c50*/  CS2R R88, SRZ ;  /* 0x0000000000587805 */ /* 0x000fe2000001ff00 */
[----:B------:R-:W-:Y:S01]  /*7c60*/  CS2R R86, SRZ ;  /* 0x0000000000567805 */ /* 0x000fe2000001ff00 */
[----:B------:R-:W-:Y:S01]  /*7c70*/  CS2R R84, SRZ ;  /* 0x0000000000547805 */ /* 0x000fe2000001ff00 */
[----:B------:R-:W-:Y:S01]  /*7c80*/  UISETP.GE.AND UP0, UPT, UR13, 0x1, UPT ;  /* 0x000000010d00788c */ /* 0x000fe2000bf06270 */
[----:B----4-:R-:W-:Y:S01]  /*7c90*/  CS2R R82, SRZ ;  /* 0x0000000000527805 */ /* 0x010fe2000001ff00 */
        /* <DEDUP_REMOVED lines=50> */
[----:B--2---:R-:W-:Y:S01]  /*7fc0*/  IMAD.U32 R5, RZ, RZ, UR5 ;  /* 0x00000005ff057e24 */ /* 0x004fe2000f8e00ff */
        /* <DEDUP_REMOVED lines=23> */
[----:B---3--:R-:W-:Y:S01]  /*8140*/  IADD3 R3, R217, UR18, RZ ;  /* 0x00000012d9037c10 */ /* 0x008fe2000fffe0ff */
        /* <DEDUP_REMOVED lines=9> */
[--C-:B------:R-:W-:Y:S01]  /*81e0*/  IMAD.MOV.U32 R8, RZ, RZ, R3.reuse ;  /* 0x000000ffff087224 */ /* 0x100fe200078e0003 */
        /* <DEDUP_REMOVED lines=15> */
[----:B------:R-:W-:Y:S01]  /*82e0*/  UIMAD UR10, UR21, UR10, URZ ;  /* 0x0000000a150a72a4 */ /* 0x000fe2000f8e023f */
[----:B------:R-:W-:Y:S01]  /*82f0*/  IMAD.U32 R6, RZ, RZ, UR8 ;  /* 0x00000008ff067e24 */ /* 0x000fe2000f8e00ff */
[----:B------:R-:W-:Y:S01]  /*8300*/  SHF.R.S32.HI R3, RZ, 0x1f, R4 ;  /* 0x0000001fff037819 */ /* 0x000fe20000011404 */
[----:B------:R-:W-:Y:S01]  /*8310*/  IMAD R5, R8, c[0x0][0x1b4], R5 ;  /* 0x00006d0008057a24 */ /* 0x000fe200078e0205 */
[C---:B------:R-:W-:Y:S01]  /*8320*/  IADD3 R65, R188.reuse, 0x80, RZ ;  /* 0x00000080bc417810 */ /* 0x040fe20007ffe0ff */
[----:B------:R-:W-:Y:S01]  /*8330*/  IMAD.U32 R7, RZ, RZ, UR5 ;  /* 0x00000005ff077e24 */ /* 0x000fe2000f8e00ff */
[----:B------:R-:W-:Y:S01]  /*8340*/  ISETP.GE.AND P4, PT, R188, c[0x0][0x198], PT ;  /* 0x00006600bc007a0c */ /* 0x000fe20003f86270 */
[----:B------:R-:W-:Y:S01]  /*8350*/  IMAD R3, R3, c[0x0][0x1a8], RZ ;  /* 0x00006a0003037a24 */ /* 0x000fe200078e02ff */
[----:B------:R-:W-:Y:S01]  /*8360*/  SHF.R.U32.HI R117, RZ, 0x3, R119 ;  /* 0x00000003ff757819 */ /* 0x000fe20000011677 */
[----:B------:R-:W-:Y:S01]  /*8370*/  IMAD.WIDE.U32 R8, R8, c[0x0][0x1b0], R6 ;  /* 0x00006c0008087a25 */ /* 0x000fe200078e0006 */
[----:B------:R-:W-:-:S02]  /*8380*/  LOP3.LUT R6, R59, 0xfffffff0, RZ, 0xc0, !PT ;  /* 0xfffffff03b067812 */ /* 0x000fc400078ec0ff */
[----:B------:R-:W-:Y:S01]  /*8390*/  ISETP.GE.AND P3, PT, R221, c[0x0][0x198], PT ;  /* 0x00006600dd007a0c */ /* 0x000fe20003f66270 */
[----:B------:R-:W-:Y:S01]  /*83a0*/  IMAD.IADD R9, R9, 0x1, R5 ;  /* 0x0000000109097824 */ /* 0x000fe200078e0205 */
[----:B------:R-:W-:Y:S01]  /*83b0*/  ISETP.GE.AND P5, PT, R68, c[0x0][0x198], PT ;  /* 0x0000660044007a0c */ /* 0x000fe20003fa6270 */
[----:B------:R-:W-:Y:S02]  /*83c0*/  IMAD.IADD R7, R215, 0x1, -R6 ;  /* 0x00000001d7077824 */ /* 0x000fe400078e0a06 */
[C---:B------:R-:W-:Y:S02]  /*83d0*/  IMAD R3, R4.reuse, c[0x0][0x1ac], R3 ;  /* 0x00006b0004037a24 */ /* 0x040fe400078e0203 */
[----:B------:R-:W-:Y:S01]  /*83e0*/  IMAD.WIDE.U32 R4, R4, c[0x0][0x1a8], R8 ;  /* 0x00006a0004047a25 */ /* 0x000fe200078e0008 */
[----:B------:R-:W-:Y:S02]  /*83f0*/  SHF.R.S32.HI R6, RZ, 0x1f, R7 ;  /* 0x0000001fff067819 */ /* 0x000fe40000011407 */
[----:B------:R-:W-:Y:S01]  /*8400*/  IADD3 R9, R189, UR18, RZ ;  /* 0x00000012bd097c10 */ /* 0x000fe2000fffe0ff */
[----:B------:R-:W-:Y:S01]  /*8410*/  IMAD.IADD R3, R5, 0x1, R3 ;  /* 0x0000000105037824 */ /* 0x000fe200078e0203 */
[----:B------:R-:W-:Y:S01]  /*8420*/  LEA.HI R6, R6, R7, RZ, 0x3 ;  /* 0x0000000706067211 */ /* 0x000fe200078f18ff */
[----:B------:R-:W-:Y:S01]  /*8430*/  IMAD.SHL.U32 R116, R116, 0x8, RZ ;  /* 0x0000000874747824 */ /* 0x000fe200078e00ff */
[----:B------:R-:W-:Y:S01]  /*8440*/  ISETP.GE.AND P6, PT, R9, UR10, PT ;  /* 0x0000000a09007c0c */ /* 0x000fe2000bfc6270 */
[----:B------:R-:W-:Y:S01]  /*8450*/  IMAD.MOV.U32 R5, RZ, RZ, 0x20 ;  /* 0x00000020ff057424 */ /* 0x000fe200078e00ff */
[----:B------:R-:W-:Y:S01]  /*8460*/  LOP3.LUT R58, R6, 0xfffffff8, RZ, 0xc0, !PT ;  /* 0xfffffff8063a7812 */ /* 0x000fe200078ec0ff */
[----:B------:R-:W-:Y:S01]  /*8470*/  IMAD.MOV.U32 R218, RZ, RZ, -0x1 ;  /* 0xffffffffffda7424 */ /* 0x000fe200078e00ff */
[----:B------:R-:W-:-:S02]  /*8480*/  LEA R16, P0, R4, c[0x0][0x160], 0x1 ;  /* 0x0000580004107a11 */ /* 0x000fc400078008ff */
[----:B------:R-:W-:Y:S01]  /*8490*/  LOP3.LUT R116, R116, 0xfffffe00, RZ, 0xc0, !PT ;  /* 0xfffffe0074747812 */ /* 0x000fe200078ec0ff */
[----:B------:R-:W-:Y:S01]  /*84a0*/  IMAD.IADD R58, R7, 0x1, -R58 ;  /* 0x00000001073a7824 */ /* 0x000fe200078e0a3a */
[----:B------:R-:W-:Y:S01]  /*84b0*/  LEA.HI.X R3, R4, c[0x0][0x164], R3, 0x1, P0 ;  /* 0x0000590004037a11 */ /* 0x000fe200000f0c03 */
[----:B------:R-:W-:Y:S01]  /*84c0*/  IMAD.MOV.U32 R7, RZ, RZ, 0x10 ;  /* 0x00000010ff077424 */ /* 0x000fe200078e00ff */
[----:B------:R-:W-:Y:S01]  /*84d0*/  ISETP.GE.AND P0, PT, R65, c[0x0][0x198], PT ;  /* 0x0000660041007a0c */ /* 0x000fe20003f06270 */
[----:B------:R1:W3:Y:S01]  /*84e0*/  SHFL.IDX PT, R14, R16, RZ, 0x181f ;  /* 0x00181fff100e7589 */ /* 0x0002e200000e0000 */
[----:B------:R-:W-:-:S03]  /*84f0*/  P2R R10, PR, RZ, 0x40 ;  /* 0x00000040ff0a7803 */ /* 0x000fc60000000000 */
[----:B------:R1:W4:Y:S01]  /*8500*/  SHFL.IDX PT, R15, R3, RZ, 0x181f ;  /* 0x00181fff030f7589 */ /* 0x00032200000e0000 */
[----:B--2---:R2:W5:Y:S01]  /*8510*/  @P2 R2UR UR11, R0 ;  /* 0x00000000000b23c2 */ /* 0x00456200000e0000 */
[----:B------:R-:W-:Y:S01]  /*8520*/  R2P PR, R58, 0x6 ;  /* 0x000000063a007804 */ /* 0x000fe20000000000 */
[----:B-----5:R-:W-:-:S04]  /*8530*/  @!UP1 UMOV UR11, UR22 ;  /* 0x00000016000b9c82 */ /* 0x020fc80008000000 */
[----:B------:R-:W-:Y:S02]  /*8540*/  SEL R7, R7, 0xfffffff0, !P1 ;  /* 0xfffffff007077807 */ /* 0x000fe40004800000 */
[----:B------:R-:W-:Y:S02]  /*8550*/  SEL R5, R5, 0xffffffe0, !P2 ;  /* 0xffffffe005057807 */ /* 0x000fe40005000000 */
[----:B--2---:R-:W-:-:S04]  /*8560*/  LOP3.LUT R0, R119, 0x38, R188, 0xf8, !PT ;  /* 0x0000003877007812 */ /* 0x004fc800078ef8bc */
[----:B------:R-:W-:-:S05]  /*8570*/  LOP3.LUT R11, R0, R117, RZ, 0x3c, !PT ;  /* 0x00000075000b7212 */ /* 0x000fca00078e3cff */
[----:B------:R-:W-:Y:S01]  /*8580*/  IMAD.IADD R0, R11, 0x1, R116 ;  /* 0x000000010b007824 */ /* 0x000fe200078e0274 */
        /* <DEDUP_REMOVED lines=20> */
.L_x_3423:
[----:B-1-34-:R-:W-:Y:S05]  /*86d0*/  BSYNC B0 ;  /* 0x0000000000007941 */ /* 0x01afea0003800000 */
.L_x_3422:
        /* <DEDUP_REMOVED lines=26> */
.L_x_3425:
[----:B------:R-:W-:Y:S05]  /*8880*/  BSYNC B0 ;  /* 0x0000000000007941 */ /* 0x000fea0003800000 */
.L_x_3424:
        /* <DEDUP_REMOVED lines=26> */
.L_x_3427:
[----:B------:R-:W-:Y:S05]  /*8a30*/  BSYNC B0 ;  /* 0x0000000000007941 */ /* 0x000fea0003800000 */
.L_x_3426:
        /* <DEDUP_REMOVED lines=18> */
[----:B----4-:R-:W-:Y:S01]  /*8b60*/  @!P2 LEA.HI R19, R4, R221, RZ, 0x3 ;  /* 0x000000dd0413a211 */ /* 0x010fe200078f18ff */
[----:B------:R-:W-:Y:S01]  /*8b70*/  ULDC.64 UR4, c[0x0][0x1e8] ;  /* 0x00007a0000047ab9 */ /* 0x000fe20000000a00 */
[----:B------:R-:W-:Y:S01]  /*8b80*/  @!P2 SHF.R.S32.HI R4, RZ, 0x1f, R65 ;  /* 0x0000001fff04a819 */ /* 0x000fe20000011441 */
[----:B------:R-:W-:Y:S01]  /*8b90*/  UIADD3 UR7, UR9, UR7, URZ ;  /* 0x0000000709077290 */ /* 0x000fe2000fffe03f */
[----:B------:R-:W-:-:S02]  /*8ba0*/  @!P2 LOP3.LUT R19, R19, 0xfffffff8, RZ, 0xc0, !PT ;  /* 0xfffffff81313a812 */ /* 0x000fc400078ec0ff */
[----:B------:R-:W-:Y:S02]  /*8bb0*/  @!P2 LEA.HI R17, R4, R65, RZ, 0x3 ;  /* 0x000000410411a211 */ /* 0x000fe400078f18ff */
[----:B-12---:R-:W-:Y:S01]  /*8bc0*/  @!P2 SHF.R.S32.HI R3, RZ, 0x1f, R68 ;  /* 0x0000001fff03a819 */ /* 0x006fe20000011444 */
[--C-:B---3--:R-:W-:Y:S01]  /*8bd0*/  @!P2 IMAD.WIDE R20, R188, 0x2, R14.reuse ;  /* 0x00000002bc14a825 */ /* 0x108fe200078e020e */
[----:B------:R-:W-:Y:S02]  /*8be0*/  @!P2 LOP3.LUT R17, R17, 0xfffffff8, RZ, 0xc0, !PT ;  /* 0xfffffff81111a812 */ /* 0x000fe400078ec0ff */
[----:B------:R-:W-:Y:S01]  /*8bf0*/  @!P2 LEA.HI R4, R3, R68, RZ, 0x3 ;  /* 0x000000440304a211 */ /* 0x000fe200078f18ff */
[--C-:B------:R-:W-:Y:S01]  /*8c00*/  @!P2 IMAD.WIDE R18, R19, 0x2, R14.reuse ;  /* 0x000000021312a825 */ /* 0x100fe200078e020e */
[----:B------:R-:W-:Y:S01]  /*8c10*/  @!PT LDS RZ, [RZ] ;  /* 0x00000000fffff984 */ /* 0x000fe20000000800 */
[----:B------:R1:W-:Y:S01]  /*8c20*/  @!P2 LDGSTS.E.BYPASS.LTC128B.128 [R11+0x13080], [R20.64], !P4 ;  /* 0x13080000140bafae */ /* 0x0003e2000e101d5a */
[----:B------:R-:W-:Y:S02]  /*8c30*/  @P1 LOP3.LUT R67, R67, 0x8, RZ, 0xfc, !PT ;  /* 0x0000000843431812 */ /* 0x000fe400078efcff */
[----:B------:R-:W-:Y:S01]  /*8c40*/  @!P2 IMAD.WIDE R16, R17, 0x2, R14 ;  /* 0x000000021110a825 */ /* 0x000fe200078e020e */
[----:B------:R-:W-:Y:S01]  /*8c50*/  @!P2 LOP3.LUT R4, R4, 0xfffffff8, RZ, 0xc0, !PT ;  /* 0xfffffff80404a812 */ /* 0x000fe200078ec0ff */
        /* <DEDUP_REMOVED lines=8> */
[----:B--2---:R-:W-:-:S04]  /*8ce0*/  @!P2 IMAD.WIDE R18, R4, 0x2, R14 ;  /* 0x000000020412a825 */ /* 0x004fc800078e020e */
[C---:B------:R-:W-:Y:S01]  /*8cf0*/  @!P0 IADD3 R15, P1, R3.reuse, UR8, RZ ;  /* 0x00000008030f8c10 */ /* 0x040fe2000ff3e0ff */
[----:B------:R2:W-:Y:S03]  /*8d00*/  @!P2 LDGSTS.E.BYPASS.LTC128B.128 [R11+0x1f080], [R18.64], !P5 ;  /* 0x1f080000120bafae */ /* 0x0005e6000e901d5a */
[----:B------:R-:W-:Y:S02]  /*8d10*/  @!P0 LEA.HI.X.SX32 R4, R3, UR7, 0x1, P1 ;  /* 0x0000000703048c11 */ /* 0x000fe400088f0eff */
[C---:B---3--:R-:W-:Y:S01]  /*8d20*/  @!P0 LEA R16, P1, R15.reuse, c[0x0][0x2a0], 0x2 ;  /* 0x0000a8000f108a11 */ /* 0x048fe200078210ff */
[----:B------:R-:W0:Y:S03]  /*8d30*/  LDGDEPBAR ;  /* 0x00000000000079af */ /* 0x000e260000000000 */
        /* <DEDUP_REMOVED lines=11> */
[----:B------:R-:W-:Y:S01]  /*8df0*/  IMAD.WIDE.U32 R14, R220, c[0x0][0x1e0], RZ ;  /* 0x00007800dc0e7a25 */ /* 0x000fe200078e00ff */
        /* <DEDUP_REMOVED lines=17> */
[----:B------:R-:W-:Y:S02]  /*8f10*/  UIMAD UR12, UR15, UR4, URZ ;  /* 0x000000040f0c72a4 */ /* 0x000fe4000f8e023f */
[----:B------:R-:W-:Y:S01]  /*8f20*/  UIMAD.WIDE.U32 UR28, UR16, UR4, URZ ;  /* 0x00000004101c72a5 */ /* 0x000fe2000f8e003f */
[----:B------:R-:W-:Y:S01]  /*8f30*/  IMAD R15, R219, c[0x0][0x1f4], R4 ;  /* 0x00007d00db0f7a24 */ /* 0x000fe200078e0204 */
[----:B------:R-:W-:Y:S01]  /*8f40*/  IADD3 R4, P0, R16, UR24, RZ ;  /* 0x0000001810047c10 */ /* 0x000fe2000ff1e0ff */
[----:B------:R-:W-:-:S03]  /*8f50*/  UIMAD UR12, UR16, UR5, UR12 ;  /* 0x00000005100c72a4 */ /* 0x000fc6000f8e020c */
[----:B------:R-:W-:Y:S01]  /*8f60*/  IADD3.X R15, R17, UR11, R15, P0, !PT ;  /* 0x0000000b110f7c10 */ /* 0x000fe200087fe40f */
[----:B------:R-:W-:Y:S01]  /*8f70*/  UIADD3 UR12, UR29, UR12, URZ ;  /* 0x0000000c1d0c7290 */ /* 0x000fe2000fffe03f */
[----:B------:R-:W-:-:S04]  /*8f80*/  LEA R16, P0, R4, c[0x0][0x1c8], 0x1 ;  /* 0x0000720004107a11 */ /* 0x000fc800078008ff */
[----:B------:R-:W-:Y:S01]  /*8f90*/  LEA.HI.X R15, R4, c[0x0][0x1cc], R15, 0x1, P0 ;  /* 0x00007300040f7a11 */ /* 0x000fe200000f0c0f */
[----:B--2---:R-:W-:Y:S01]  /*8fa0*/  SHFL.IDX PT, R18, R16, RZ, 0x181f ;  /* 0x00181fff10127589 */ /* 0x004fe200000e0000 */
[----:B------:R-:W-:-:S03]  /*8fb0*/  ISETP.GE.AND P0, PT, R14, 0x1, PT ;  /* 0x000000010e00780c */ /* 0x000fc60003f06270 */
[----:B------:R-:W2:Y:S04]  /*8fc0*/  SHFL.IDX PT, R19, R15, RZ, 0x181f ;  /* 0x00181fff0f137589 */ /* 0x000ea800000e0000 */
[----:B------:R-:W-:Y:S04]  /*8fd0*/  SHFL.IDX PT, R26, R16, 0x1, 0x181f ;  /* 0x00381f00101a7f89 */ /* 0x000fe800000e0000 */
[----:B------:R-:W3:Y:S02]  /*8fe0*/  SHFL.IDX PT, R27, R15, 0x1, 0x181f ;  /* 0x00381f000f1b7f89 */ /* 0x000ee400000e0000 */
        /* <DEDUP_REMOVED lines=12> */
[----:B------:R1:W-:Y:S03]  /*90b0*/  @P0 LDGSTS.E.BYPASS.LTC128B.128 [R12+0xa080], [R20.64], !P6 ;  /* 0x0a080000140c0fae */ /* 0x0003e6000f101d5a */
[--C-:B------:R-:W-:Y:S01]  /*90c0*/  @P0 IMAD.WIDE R24, R4, 0x2, R18.reuse ;  /* 0x0000000204180825 */ /* 0x100fe200078e0212 */
[----:B------:R2:W-:Y:S03]  /*90d0*/  @P0 LDGSTS.E.BYPASS.LTC128B.128 [R12+0xb880], [R22.64], !P3 ;  /* 0x0b880000160c0fae */ /* 0x0005e6000d901d5a */
[----:B------:R-:W-:Y:S01]  /*90e0*/  @P0 IMAD.WIDE R18, R3, 0x2, R18 ;  /* 0x0000000203120825 */ /* 0x000fe200078e0212 */
[----:B------:R2:W-:Y:S04]  /*90f0*/  @P0 LDGSTS.E.BYPASS.LTC128B.128 [R12+0xd080], [R24.64], !P5 ;  /* 0x0d080000180c0fae */ /* 0x0005e8000e901d5a */
[----:B------:R3:W-:Y:S01]  /*9100*/  @P0 LDGSTS.E.BYPASS.LTC128B.128 [R12+0xe880], [R18.64], !P4 ;  /* 0x0e880000120c0fae */ /* 0x0007e2000e101d5a */
[----:B------:R-:W-:-:S13]  /*9110*/  ISETP.GE.AND P0, PT, R14, 0x21, PT ;  /* 0x000000210e00780c */ /* 0x000fda0003f06270 */
[----:B------:R-:W-:Y:S02]  /*9120*/  @P0 SHF.R.S32.HI R14, RZ, 0x1f, R221 ;  /* 0x0000001fff0e0819 */ /* 0x000fe400000114dd */
[----:B------:R-:W-:Y:S02]  /*9130*/  @P0 SHF.R.S32.HI R4, RZ, 0x1f, R65 ;  /* 0x0000001fff040819 */ /* 0x000fe40000011441 */
[----:B------:R-:W-:Y:S02]  /*9140*/  @P0 SHF.R.S32.HI R3, RZ, 0x1f, R68 ;  /* 0x0000001fff030819 */ /* 0x000fe40000011444 */
[----:B------:R-:W-:Y:S01]  /*9150*/  @P0 LEA.HI R17, R14, R221, RZ, 0x3 ;  /* 0x000000dd0e110211 */ /* 0x000fe200078f18ff */
[----:B------:R-:W-:Y:S01]  /*9160*/  @P0 IMAD.SHL.U32 R14, R0, 0x2, RZ ;  /* 0x00000002000e0824 */ /* 0x000fe200078e00ff */
[----:B------:R-:W-:Y:S02]  /*9170*/  @P0 LEA.HI R11, R4, R65, RZ, 0x3 ;  /* 0x00000041040b0211 */ /* 0x000fe400078f18ff */
[----:B------:R-:W-:-:S02]  /*9180*/  @P0 LEA.HI R3, R3, R68, RZ, 0x3 ;  /* 0x0000004403030211 */ /* 0x000fc400078f18ff */
[----:B------:R-:W-:Y:S01]  /*9190*/  @P0 LOP3.LUT R17, R17, 0xfffffff8, RZ, 0xc0, !PT ;  /* 0xfffffff811110812 */ /* 0x000fe200078ec0ff */
[--C-:B---3--:R-:W-:Y:S01]  /*91a0*/  @P0 IMAD.WIDE R18, R188, 0x2, R26.reuse ;  /* 0x00000002bc120825 */ /* 0x108fe200078e021a */
[----:B------:R-:W-:Y:S02]  /*91b0*/  @P0 LOP3.LUT R11, R11, 0xfffffff8, RZ, 0xc0, !PT ;  /* 0xfffffff80b0b0812 */ /* 0x000fe400078ec0ff */
[----:B------:R-:W-:Y:S01]  /*91c0*/  @P0 LOP3.LUT R3, R3, 0xfffffff8, RZ, 0xc0, !PT ;  /* 0xfffffff803030812 */ /* 0x000fe200078ec0ff */
[--C-:B------:R-:W-:Y:S01]  /*91d0*/  @P0 IMAD.WIDE R16, R17, 0x2, R26.reuse ;  /* 0x0000000211100825 */ /* 0x100fe200078e021a */
[----:B------:R2:W-:Y:S01]  /*91e0*/  @P0 LDGSTS.E.BYPASS.LTC128B.128 [R14+0xb080], [R18.64], !P6 ;  /* 0x0b080000120e0fae */ /* 0x0005e2000f101d5a */
[----:B------:R-:W-:Y:S02]  /*91f0*/  LEA.HI R4, R2, R215, RZ, 0x5 ;  /* 0x000000d702047211 */ /* 0x000fe400078f28ff */
[----:B-1----:R-:W-:Y:S01]  /*9200*/  @P0 IMAD.WIDE R20, R11, 0x2, R26 ;  /* 0x000000020b140825 */ /* 0x002fe200078e021a */
[----:B------:R2:W-:Y:S01]  /*9210*/  @P0 LDGSTS.E.BYPASS.LTC128B.128 [R14+0xc880], [R16.64], !P3 ;  /* 0x0c880000100e0fae */ /* 0x0005e2000d901d5a */
[----:B------:R-:W-:-:S02]  /*9220*/  ISETP.GT.AND P3, PT, R217, 0x2f, PT ;  /* 0x0000002fd900780c */ /* 0x000fc40003f64270 */
[----:B------:R-:W-:Y:S01]  /*9230*/  @P0 IMAD.WIDE R26, R3, 0x2, R26 ;  /* 0x00000002031a0825 */ /* 0x000fe200078e021a */
[----:B------:R2:W-:Y:S01]  /*9240*/  @P0 LDGSTS.E.BYPASS.LTC128B.128 [R14+0xe080], [R20.64], !P5 ;  /* 0x0e080000140e0fae */ /* 0x0005e2000e901d5a */
[----:B------:R-:W-:-:S03]  /*9250*/  SHF.R.S32.HI R3, RZ, 0x5, R4 ;  /* 0x00000005ff037819 */ /* 0x000fc60000011404 */
[----:B------:R2:W-:Y:S01]  /*9260*/  @P0 LDGSTS.E.BYPASS.LTC128B.128 [R14+0xf880], [R26.64], !P4 ;  /* 0x0f8800001a0e0fae */ /* 0x0005e2000e101d5a */
[----:B------:R-:W-:-:S03]  /*9270*/  ISETP.LT.AND P0, PT, RZ, c[0x0][0x27c], PT ;  /* 0x00009f00ff007a0c */ /* 0x000fc60003f01270 */
[----:B------:R-:W0:Y:S10]  /*9280*/  LDGDEPBAR ;  /* 0x00000000000079af */ /* 0x000e340000000000 */
[----:B------:R-:W-:Y:S05]  /*9290*/  @P0 BRA `(.L_x_3428) ;  /* 0x0000002000000947 */ /* 0x000fea0003800000 */
[----:B------:R-:W-:-:S04]  /*92a0*/  DEPBAR.LE SB0, 0x1 ;  /* 0x000080400000791a */ /* 0x000fc80000000000 */
[----:B------:R-:W-:Y:S05]  /*92b0*/  BRA `(.L_x_3429) ;  /* 0x00008d4000007947 */ /* 0x000fea0003800000 */
.L_x_3428:
[----:B------:R-:W-:Y:S01]  /*92c0*/  ULDC.U8 UR4, c[0x0][0x298] ;  /* 0x0000a60000047ab9 */ /* 0x000fe20000000000 */
[----:B--2---:R-:W-:Y:S01]  /*92d0*/  SHF.R.S32.HI R17, RZ, 0x1f, R92 ;  /* 0x0000001fff117819 */ /* 0x004fe2000001145c */
        /* <DEDUP_REMOVED lines=89> */
.L_x_3432:
[----:B--2---:R-:W-:Y:S05]  /*9870*/  BSYNC B0 ;  /* 0x0000000000007941 */ /* 0x004fea0003800000 */
.L_x_3431:
        /* <DEDUP_REMOVED lines=78> */
.L_x_3434:
[----:B---3--:R-:W-:Y:S05]  /*9d60*/  BSYNC B0 ;  /* 0x0000000000007941 */ /* 0x008fea0003800000 */
.L_x_3433:
        /* <DEDUP_REMOVED lines=80> */
.L_x_3436:
[----:B------:R-:W-:Y:S05]  /*a270*/  BSYNC B0 ;  /* 0x0000000000007941 */ /* 0x000fea0003800000 */
.L_x_3435:
        /* <DEDUP_REMOVED lines=77> */
.L_x_3438:
[----:B------:R-:W-:Y:S05]  /*a750*/  BSYNC B0 ;  /* 0x0000000000007941 */ /* 0x000fea0003800000 */
.L_x_3437:
        /* <DEDUP_REMOVED lines=79> */
.L_x_3442:
[----:B------:R-:W-:Y:S05]  /*ac50*/  BSYNC B0 ;  /* 0x0000000000007941 */ /* 0x000fea0003800000 */
.L_x_3441:
        /* <DEDUP_REMOVED lines=46> */
.L_x_3444:
[----:B------:R-:W-:Y:S05]  /*af40*/  BSYNC B0 ;  /* 0x0000000000007941 */ /* 0x000fea0003800000 */
.L_x_3443:
        /* <DEDUP_REMOVED lines=46> */
.L_x_3446:
[----:B------:R-:W-:Y:S05]  /*b230*/  BSYNC B0 ;  /* 0x0000000000007941 */ /* 0x000fea0003800000 */
.L_x_3445:
        /* <DEDUP_REMOVED lines=45> */
.L_x_3440:
[----:B------:R-:W-:Y:S05]  /*b510*/  BSYNC B1 ;  /* 0x0000000000017941 */ /* 0x000fea0003800000 */
.L_x_3439:
        /* <DEDUP_REMOVED lines=49> */
.L_x_3450:
[----:B------:R-:W-:Y:S05]  /*b830*/  BSYNC B0 ;  /* 0x0000000000007941 */ /* 0x000fea0003800000 */
.L_x_3449:
        /* <DEDUP_REMOVED lines=46> */
.L_x_3452:
[----:B------:R-:W-:Y:S05]  /*bb20*/  BSYNC B0 ;  /* 0x0000000000007941 */ /* 0x000fea0003800000 */
.L_x_3451:
        /* <DEDUP_REMOVED lines=46> */
.L_x_3454:
[----:B------:R-:W-:Y:S05]  /*be10*/  BSYNC B0 ;  /* 0x0000000000007941 */ /* 0x000fea0003800000 */
.L_x_3453:
        /* <DEDUP_REMOVED lines=45> */
.L_x_3448:
[----:B------:R-:W-:Y:S05]  /*c0f0*/  BSYNC B1 ;  /* 0x0000000000017941 */ /* 0x000fea0003800000 */
.L_x_3447:
        /* <DEDUP_REMOVED lines=49> */
.L_x_3458:
[----:B------:R-:W-:Y:S05]  /*c410*/  BSYNC B0 ;  /* 0x0000000000007941 */ /* 0x000fea0003800000 */
.L_x_3457:
        /* <DEDUP_REMOVED lines=46> */
.L_x_3460:
[----:B------:R-:W-:Y:S05]  /*c700*/  BSYNC B0 ;  /* 0x0000000000007941 */ /* 0x000fea0003800000 */
.L_x_3459:
        /* <DEDUP_REMOVED lines=46> */
.L_x_3462:
[----:B------:R-:W-:Y:S05]  /*c9f0*/  BSYNC B0 ;  /* 0x0000000000007941 */ /* 0x000fea0003800000 */
.L_x_3461:
        /* <DEDUP_REMOVED lines=45> */
.L_x_3456:
[----:B------:R-:W-:Y:S05]  /*ccd0*/  BSYNC B1 ;  /* 0x0000000000017941 */ /* 0x000fea0003800000 */
.L_x_3455:
        /* <DEDUP_REMOVED lines=48> */
.L_x_3465:
[----:B------:R-:W-:Y:S05]  /*cfe0*/  BSYNC B0 ;  /* 0x0000000000007941 */ /* 0x000fea0003800000 */
.L_x_3464:
        /* <DEDUP_REMOVED lines=46> */
.L_x_3467:
[----:B------:R-:W-:Y:S05]  /*d2d0*/  BSYNC B0 ;  /* 0x0000000000007941 */ /* 0x000fea0003800000 */
.L_x_3466:
        /* <DEDUP_REMOVED lines=46> */
.L_x_3469:
[----:B------:R-:W-:Y:S05]  /*d5c0*/  BSYNC B0 ;  /* 0x0000000000007941 */ /* 0x000fea0003800000 */
.L_x_3468:
        /* <DEDUP_REMOVED lines=46> */
.L_x_3430:
        /* <DEDUP_REMOVED lines=57> */
.L_x_3471:
[----:B--2---:R-:W-:Y:S05]  /*dc40*/  BSYNC B0 ;  /* 0x0000000000007941 */ /* 0x004fea0003800000 */
.L_x_3470:
        /* <DEDUP_REMOVED lines=59> */
.L_x_3473:
[----:B--2---:R-:W-:Y:S05]  /*e000*/  BSYNC B0 ;  /* 0x0000000000007941 */ /* 0x004fea0003800000 */
.L_x_3472:
        /* <DEDUP_REMOVED lines=61> */
.L_x_3475:
[----:B--23--:R-:W-:Y:S05]  /*e3e0*/  BSYNC B0 ;  /* 0x0000000000007941 */ /* 0x00cfea0003800000 */
.L_x_3474:
        /* <DEDUP_REMOVED lines=58> */
.L_x_3477:
[----:B------:R-:W-:Y:S05]  /*e790*/  BSYNC B0 ;  /* 0x0000000000007941 */ /* 0x000fea0003800000 */
.L_x_3476:
        /* <DEDUP_REMOVED lines=133> */
.L_x_3481:
[----:B------:R-:W-:Y:S05]  /*eff0*/  BSYNC B0 ;  /* 0x0000000000007941 */ /* 0x000fea0003800000 */
.L_x_3480:
        /* <DEDUP_REMOVED lines=105> */
.L_x_3479:
[----:B------:R-:W-:Y:S05]  /*f690*/  BSYNC B1 ;  /* 0x0000000000017941 */ /* 0x000fea0003800000 */
.L_x_3478:
        /* <DEDUP_REMOVED lines=114> */
.L_x_3485:
[----:B------:R-:W-:Y:S05]  /*fdc0*/  BSYNC B0 ;  /* 0x0000000000007941 */ /* 0x000fea0003800000 */
.L_x_3484:
        /* <DEDUP_REMOVED lines=105> */
.L_x_3483:
[----:B------:R-:W-:Y:S05]  /*10460*/  BSYNC B1 ;  /* 0x0000000000017941 */ /* 0x000fea0003800000 */
.L_x_3482:
        /* <DEDUP_REMOVED lines=114> */
.L_x_3489:
[----:B------:R-:W-:Y:S05]  /*10b90*/  BSYNC B0 ;  /* 0x0000000000007941 */ /* 0x000fea0003800000 */
.L_x_3488:
        /* <DEDUP_REMOVED lines=105> */
.L_x_3487:
[----:B------:R-:W-:Y:S05]  /*11230*/  BSYNC B1 ;  /* 0x0000000000017941 */ /* 0x000fea0003800000 */
.L_x_3486:
        /* <DEDUP_REMOVED lines=113> */
.L_x_3491:
[----:B------:R-:W-:Y:S05]  /*11950*/  BSYNC B0 ;  /* 0x0000000000007941 */ /* 0x000fea0003800000 */
.L_x_3490:
        /* <DEDUP_REMOVED lines=105> */
.L_x_3463:
[----:B------:R-:W-:Y:S05]  /*11ff0*/  BSYNC B2 ;  /* 0x0000000000027941 */ /* 0x000fea0003800000 */
.L_x_3429:
[----:B-1----:R-:W-:Y:S01]  /*12000*/  IMAD R9, R57, c[0x0][0x208], RZ ;  /* 0x0000820039097a24 */ /* 0x002fe200078e02ff */
[----:B------:R-:W-:Y:S01]  /*12010*/  SHF.R.S32.HI R8, RZ, 0x4, R59 ;  /* 0x00000004ff087819 */ /* 0x000fe2000001143b */
[----:B--2---:R-:W-:Y:S01]  /*12020*/  IMAD.WIDE.U32 R16, R220, c[0x0][0x208], RZ ;  /* 0x00008200dc107a25 */ /* 0x004fe200078e00ff */
[----:B------:R-:W-:-:S04]  /*12030*/  DEPBAR.LE SB0, 0x0 ;  /* 0x000080000000791a */ /* 0x000fc80000000000 */
[----:B------:R-:W-:Y:S01]  /*12040*/  IMAD R9, R220, c[0x0][0x20c], R9 ;  /* 0x00008300dc097a24 */ /* 0x000fe200078e0209 */
[----:B------:R-:W-:Y:S01]  /*12050*/  LEA.HI R11, R59, R8, RZ, 0x1 ;  /* 0x000000083b0b7211 */ /* 0x000fe200078f08ff */
[----:B------:R-:W-:Y:S01]  /*12060*/  IMAD R12, R56, c[0x0][0x218], RZ ;  /* 0x00008600380c7a24 */ /* 0x000fe200078e02ff */
[----:B------:R-:W-:Y:S01]  /*12070*/  ISETP.GE.AND P1, PT, R188, c[0x0][0x1d4], PT ;  /* 0x00007500bc007a0c */ /* 0x000fe20003f26270 */
[----:B------:R-:W-:Y:S01]  /*12080*/  IMAD.IADD R17, R17, 0x1, R9 ;  /* 0x0000000111117824 */ /* 0x000fe200078e0209 */
[----:B------:R-:W-:Y:S01]  /*12090*/  LOP3.LUT R11, R11, 0xfffffffe, RZ, 0xc0, !PT ;  /* 0xfffffffe0b0b7812 */ /* 0x000fe200078ec0ff */
[----:B------:R-:W-:Y:S01]  /*120a0*/  IMAD.SHL.U32 R9, R66, 0x40, RZ ;  /* 0x0000004042097824 */ /* 0x000fe200078e00ff */
[----:B------:R-:W-:Y:S01]  /*120b0*/  IADD3 R23, -R189, UR20, RZ ;  /* 0x00000014bd177c10 */ /* 0x000fe2000fffe1ff */
[----:B------:R-:W-:Y:S01]  /*120c0*/  IMAD.WIDE.U32 R16, R219, c[0x0][0x218], R16 ;  /* 0x00008600db107a25 */ /* 0x000fe200078e0010 */
[----:B------:R-:W-:Y:S01]  /*120d0*/  ISETP.GE.AND P2, PT, R221, c[0x0][0x1d4], PT ;  /* 0x00007500dd007a0c */ /* 0x000fe20003f46270 */
[----:B------:R-:W-:Y:S01]  /*120e0*/  BSSY B0, `(.L_x_3492) ;  /* 0x000006b000007945 */ /* 0x000fe20003800000 */
[----:B------:R-:W-:Y:S01]  /*120f0*/  LOP3.LUT R9, R9, 0x1c0, RZ, 0xc0, !PT ;  /* 0x000001c009097812 */ /* 0x000fe200078ec0ff */
[----:B------:R-:W-:Y:S01]  /*12100*/  IMAD R12, R219, c[0x0][0x21c], R12 ;  /* 0x00008700db0c7a24 */ /* 0x000fe200078e020c */
[----:B------:R-:W-:Y:S01]  /*12110*/  IADD3 R15, P0, R16, UR28, RZ ;  /* 0x0000001c100f7c10 */ /* 0x000fe2000ff1e0ff */
[----:B------:R-:W-:Y:S01]  /*12120*/  IMAD.SHL.U32 R10, R189, 0x8, RZ ;  /* 0x00000008bd0a7824 */ /* 0x000fe200078e00ff */
[----:B------:R-:W-:Y:S01]  /*12130*/  LOP3.LUT R67, R67, 0xfffffffb, RZ, 0xc0, !PT ;  /* 0xfffffffb43437812 */ /* 0x000fe200078ec0ff */
[----:B------:R-:W-:Y:S01]  /*12140*/  IMAD.IADD R11, R8, 0x1, -R11 ;  /* 0x00000001080b7824 */ /* 0x000fe200078e0a0b */
[----:B------:R-:W-:Y:S01]  /*12150*/  IADD3.X R12, R17, UR12, R12, P0, !PT ;  /* 0x0000000c110c7c10 */ /* 0x000fe200087fe40c */
[----:B------:R-:W-:Y:S01]  /*12160*/  IMAD.SHL.U32 R8, R58, 0x40, RZ ;  /* 0x000000403a087824 */ /* 0x000fe200078e00ff */
[----:B------:R-:W-:Y:S01]  /*12170*/  LEA R22, P0, R15, c[0x0][0x1f8], 0x1 ;  /* 0x00007e000f167a11 */ /* 0x000fe200078008ff */
[----:B------:R-:W-:Y:S01]  /*12180*/  IMAD.SHL.U32 R64, R6, 0x40, RZ ;  /* 0x0000004006407824 */ /* 0x000fe200078e00ff */
[----:B------:R-:W-:Y:S01]  /*12190*/  LOP3.LUT R10, R9, 0x8, R10, 0xf8, !PT ;  /* 0x00000008090a7812 */ /* 0x000fe200078ef80a */
[----:B------:R-:W-:Y:S01]  /*121a0*/  IMAD.SHL.U32 R222, R0, 0x2, RZ ;  /* 0x0000000200de7824 */ /* 0x000fe200078e00ff */
[----:B------:R-:W-:-:S02]  /*121b0*/  SHF.R.U32.HI R9, RZ, 0x3, R9 ;  /* 0x00000003ff097819 */ /* 0x000fc40000011609 */
[----:B------:R-:W-:Y:S02]  /*121c0*/  LEA.HI.X R15, R15, c[0x0][0x1fc], R12, 0x1, P0 ;  /* 0x00007f000f0f7a11 */ /* 0x000fe400000f0c0c */
[----:B------:R-:W-:Y:S01]  /*121d0*/  LOP3.LUT R10, R10, R9, RZ, 0x3c, !PT ;  /* 0x000000090a0a7212 */ /* 0x000fe200078e3cff */
[C---:B------:R-:W-:Y:S01]  /*121e0*/  IMAD.SHL.U32 R9, R11.reuse, 0x8, RZ ;  /* 0x000000080b097824 */ /* 0x040fe200078e00ff */
[----:B------:R-:W-:Y:S01]  /*121f0*/  LOP3.LUT R8, R8, 0x1c0, RZ, 0xc0, !PT ;  /* 0x000001c008087812 */ /* 0x000fe200078ec0ff */
[----:B------:R-:W-:Y:S01]  /*12200*/  SHFL.IDX PT, R12, R22, RZ, 0x181f ;  /* 0x00181fff160c7589 */ /* 0x000fe200000e0000 */
[----:B------:R-:W-:Y:S01]  /*12210*/  LOP3.LUT P0, RZ, R66, 0x2, RZ, 0xc0, !PT ;  /* 0x0000000242ff7812 */ /* 0x000fe2000780c0ff */
[----:B------:R-:W-:Y:S01]  /*12220*/  IMAD R213, R11, 0x200, R10 ;  /* 0x000002000bd57824 */ /* 0x000fe200078e020a */
[----:B------:R-:W-:Y:S01]  /*12230*/  LOP3.LUT R9, R8, 0x8, R9, 0xf8, !PT ;  /* 0x0000000808097812 */ /* 0x000fe200078ef809 */
[----:B------:R-:W1:Y:S01]  /*12240*/  SHFL.IDX PT, R13, R15, RZ, 0x181f ;  /* 0x00181fff0f0d7589 */ /* 0x000e6200000e0000 */
[----:B------:R-:W-:Y:S01]  /*12250*/  SHF.R.U32.HI R6, RZ, 0x3, R8 ;  /* 0x00000003ff067819 */ /* 0x000fe20000011608 */
[----:B------:R-:W-:Y:S01]  /*12260*/  IMAD.SHL.U32 R213, R213, 0x2, RZ ;  /* 0x00000002d5d57824 */ /* 0x000fe200078e00ff */
[----:B------:R-:W-:Y:S01]  /*12270*/  LOP3.LUT R64, R64, 0xfffffe00, RZ, 0xc0, !PT ;  /* 0xfffffe0040407812 */ /* 0x000fe200078ec0ff */
[----:B------:R-:W-:Y:S01]  /*12280*/  BAR.SYNC.DEFER_BLOCKING 0x0 ;  /* 0x0000000000007b1d */ /* 0x000fe20000010000 */
[----:B------:R-:W-:-:S02]  /*12290*/  LOP3.LUT R6, R9, R6, RZ, 0x3c, !PT ;  /* 0x0000000609067212 */ /* 0x000fc400078e3cff */
[----:B------:R-:W-:Y:S01]  /*122a0*/  IADD3 R8, R213, 0xa080, RZ ;  /* 0x0000a080d5087810 */ /* 0x000fe20007ffe0ff */
[----:B------:R-:W-:Y:S01]  /*122b0*/  IMAD R9, R3, 0x400, R64 ;  /* 0x0000040003097824 */ /* 0x000fe200078e0240 */
[----:B------:R-:W-:Y:S02]  /*122c0*/  IADD3 R211, R213, 0xa0a0, RZ ;  /* 0x0000a0a0d5d37810 */ /* 0x000fe40007ffe0ff */
[----:B------:R-:W-:Y:S01]  /*122d0*/  @P0 IADD3 R211, R8, -0x20, RZ ;  /* 0xffffffe008d30810 */ /* 0x000fe20007ffe0ff */
[----:B------:R-:W-:Y:S01]  /*122e0*/  IMAD.IADD R0, R6, 0x1, R9 ;  /* 0x0000000106007824 */ /* 0x000fe200078e0209 */
[----:B------:R-:W-:Y:S02]  /*122f0*/  ISETP.LT.OR P0, PT, R23, 0x1, P1 ;  /* 0x000000011700780c */ /* 0x000fe40000f01670 */
[----:B------:R-:W-:Y:S01]  /*12300*/  @P2 LOP3.LUT R67, R67, 0x4, RZ, 0xfc, !PT ;  /* 0x0000000443432812 */ /* 0x000fe200078efcff */
[C---:B------:R-:W-:Y:S01]  /*12310*/  IMAD.SHL.U32 R60, R0.reuse, 0x2, RZ ;  /* 0x00000002003c7824 */ /* 0x040fe200078e00ff */
[----:B------:R-:W-:-:S02]  /*12320*/  LEA R214, R0, 0x10080, 0x1 ;  /* 0x0001008000d67811 */ /* 0x000fc400078e08ff */
[----:B------:R-:W-:Y:S02]  /*12330*/  SHF.R.S32.HI R0, RZ, 0x1f, R221 ;  /* 0x0000001fff007819 */ /* 0x000fe400000114dd */
[----:B------:R-:W-:Y:S01]  /*12340*/  SHF.R.S32.HI R226, RZ, 0x1f, R65 ;  /* 0x0000001fffe27819 */ /* 0x000fe20000011441 */
[----:B------:R-:W-:Y:S01]  /*12350*/  IMAD R212, R7, 0x2, R214 ;  /* 0x0000000207d47824 */ /* 0x000fe200078e02d6 */
[----:B------:R-:W-:Y:S01]  /*12360*/  LEA.HI R227, R0, R221, RZ, 0x3 ;  /* 0x000000dd00e37211 */ /* 0x000fe200078f18ff */
[----:B-1----:R-:W-:Y:S01]  /*12370*/  IMAD.WIDE R20, R188, 0x2, R12 ;  /* 0x00000002bc147825 */ /* 0x002fe200078e020c */
[----:B------:R-:W-:Y:S02]  /*12380*/  LEA.HI R226, R226, R65, RZ, 0x3 ;  /* 0x00000041e2e27211 */ /* 0x000fe400078f18ff */
[----:B------:R-:W-:Y:S01]  /*12390*/  LOP3.LUT R227, R227, 0xfffffff8, RZ, 0xc0, !PT ;  /* 0xfffffff8e3e37812 */ /* 0x000fe200078ec0ff */
[----:B------:R1:W2:Y:S01]  /*123a0*/  LDSM.16.M88.4 R16, [R213+0xa080] ;  /* 0x00a08000d510783b */ /* 0x0002a20000000200 */
[----:B------:R-:W-:-:S02]  /*123b0*/  LOP3.LUT R226, R226, 0xfffffff8, RZ, 0xc0, !PT ;  /* 0xfffffff8e2e27812 */ /* 0x000fc400078ec0ff */
[----:B------:R-:W-:Y:S01]  /*123c0*/  LOP3.LUT R67, R67, 0xfffffffd, RZ, 0xc0, !PT ;  /* 0xfffffffd43437812 */ /* 0x000fe200078ec0ff */
[----:B------:R1:W3:Y:S01]  /*123d0*/  LDSM.16.M88.4 R8, [R213+0xa880] ;  /* 0x00a88000d508783b */ /* 0x0002e20000000200 */
[----:B------:R-:W-:Y:S01]  /*123e0*/  IMAD.WIDE R26, R227, 0x2, R12 ;  /* 0x00000002e31a7825 */ /* 0x000fe200078e020c */
[----:B------:R-:W-:Y:S02]  /*123f0*/  SHF.R.S32.HI R191, RZ, 0x1f, R188 ;  /* 0x0000001fffbf7819 */ /* 0x000fe400000114bc */
[----:B------:R1:W4:Y:S01]  /*12400*/  LDSM.16.M88.4 R28, [R213+0xb080] ;  /* 0x00b08000d51c783b */ /* 0x0003220000000200 */
[----:B------:R-:W-:Y:S01]  /*12410*/  IMAD.WIDE R24, R226, 0x2, R12 ;  /* 0x00000002e2187825 */ /* 0x000fe200078e020c */
[----:B------:R-:W-:Y:S02]  /*12420*/  SHF.R.S32.HI R228, RZ, 0x1f, R227 ;  /* 0x0000001fffe47819 */ /* 0x000fe400000114e3 */
[----:B------:R1:W1:Y:S01]  /*12430*/  LDSM.16.M88.4 R56, [R211] ;  /* 0x00000000d338783b */ /* 0x0002620000000200 */
[----:B------:R-:W-:-:S02]  /*12440*/  SHF.R.S32.HI R225, RZ, 0x1f, R226 ;  /* 0x0000001fffe17819 */ /* 0x000fc400000114e2 */
[C---:B------:R-:W-:Y:S01]  /*12450*/  IADD3 R203, R211.reuse, 0x800, RZ ;  /* 0x00000800d3cb7810 */ /* 0x040fe20007ffe0ff */
[----:B------:R1:W1:Y:S01]  /*12460*/  LDSM.16.M88.4 R52, [R211+0x800] ;  /* 0x00080000d334783b */ /* 0x0002620000000200 */
[----:B------:R-:W-:-:S03]  /*12470*/  IADD3 R202, R211, 0x1000, RZ ;  /* 0x00001000d3ca7810 */ /* 0x000fc60007ffe0ff */
[----:B------:R1:W1:Y:S04]  /*12480*/  LDSM.16.M88.4 R48, [R211+0x1000] ;  /* 0x00100000d330783b */ /* 0x0002680000000200 */
[----:B------:R-:W1:Y:S04]  /*12490*/  LDSM.16.M88.4 R60, [R60+0x10080] ;  /* 0x010080003c3c783b */ /* 0x000e680000000200 */
[----:B------:R1:W1:Y:S04]  /*124a0*/  LDSM.16.M88.4 R44, [R212] ;  /* 0x00000000d42c783b */ /* 0x0002680000000200 */
        /* <DEDUP_REMOVED lines=8> */
[----:B------:R-:W-:Y:S02]  /*12530*/  @P2 LOP3.LUT R67, R67, 0x2, RZ, 0xfc, !PT ;  /* 0x0000000243432812 */ /* 0x000fe400078efcff */
[----:B------:R-:W-:Y:S02]  /*12540*/  ISETP.GE.AND P2, PT, R68, c[0x0][0x1d4], PT ;  /* 0x0000750044007a0c */ /* 0x000fe40003f46270 */
[----:B------:R-:W-:Y:S02]  /*12550*/  LOP3.LUT R67, R67, 0xffffffef, RZ, 0xc0, !PT ;  /* 0xffffffef43437812 */ /* 0x000fe400078ec0ff */
[----:B-----5:R-:W-:-:S05]  /*12560*/  SHF.R.S32.HI R21, RZ, 0x1f, R68 ;  /* 0x0000001fff157819 */ /* 0x020fca0000011444 */
[----:B------:R1:W-:Y:S01]  /*12570*/  LDGSTS.E.BYPASS.LTC128B.128 [R222+0x7080], [R24.64], !P0 ;  /* 0x0708000018de7fae */ /* 0x0003e2000c101d5a */
[----:B------:R-:W-:Y:S02]  /*12580*/  ISETP.LT.OR P0, PT, R23, 0x1, P2 ;  /* 0x000000011700780c */ /* 0x000fe40001701670 */
[----:B------:R-:W-:-:S04]  /*12590*/  LEA.HI R224, R21, R68, RZ, 0x3 ;  /* 0x0000004415e07211 */ /* 0x000fc800078f18ff */
[----:B------:R-:W-:-:S04]  /*125a0*/  LOP3.LUT R224, R224, 0xfffffff8, RZ, 0xc0, !PT ;  /* 0xfffffff8e0e07812 */ /* 0x000fc800078ec0ff */
[----:B------:R-:W-:Y:S01]  /*125b0*/  SHF.R.S32.HI R223, RZ, 0x1f, R224 ;  /* 0x0000001fffdf7819 */ /* 0x000fe200000114e0 */
[----:B------:R-:W-:-:S05]  /*125c0*/  IMAD.WIDE R12, R224, 0x2, R12 ;  /* 0x00000002e00c7825 */ /* 0x000fca00078e020c */
[----:B------:R1:W-:Y:S01]  /*125d0*/  LDGSTS.E.BYPASS.LTC128B.128 [R222+0x8880], [R12.64], !P0 ;  /* 0x088800000cde7fae */ /* 0x0003e2000c101d5a */
[----:B------:R-:W-:-:S13]  /*125e0*/  ISETP.GT.AND P0, PT, R215, 0x7f, PT ;  /* 0x0000007fd700780c */ /* 0x000fda0003f04270 */
[----:B------:R-:W-:Y:S01]  /*125f0*/  @P0 LOP3.LUT R67, R67, 0x10, RZ, 0xfc, !PT ;  /* 0x0000001043430812 */ /* 0x000fe200078efcff */
[----:B------:R-:W-:Y:S05]  /*12600*/  @P0 BRA `(.L_x_3493) ;  /* 0x0000018000000947 */ /* 0x000fea0003800000 */
[----:B--234-:R-:W-:Y:S05]  /*12610*/  BRA.DIV ~URZ, `(.L_x_3494) ;  /* 0x0000b7b27f007947 */ /* 0x01cfea000b800000 */
[----:B------:R2:W3:Y:S04]  /*12620*/  SHFL.IDX PT, R0, R15, 0x1, 0x181f ;  /* 0x00381f000f007f89 */ /* 0x0004e800000e0000 */
[----:B-1----:R2:W1:Y:S02]  /*12630*/  SHFL.IDX PT, R13, R22, 0x1, 0x181f ;  /* 0x00381f00160d7f89 */ /* 0x00246400000e0000 */
.L_x_3528:
[----:B-1----:R-:W-:-:S04]  /*12640*/  LEA R20, P0, R227, R13, 0x1 ;  /* 0x0000000de3147211 */ /* 0x002fc800078008ff */
[----:B---3--:R-:W-:Y:S02]  /*12650*/  LEA.HI.X R21, R227, R0, R228, 0x1, P0 ;  /* 0x00000000e3157211 */ /* 0x008fe400000f0ce4 */
[----:B------:R-:W-:-:S04]  /*12660*/  LEA R14, P0, R226, R13, 0x1 ;  /* 0x0000000de20e7211 */ /* 0x000fc800078008ff */
[----:B--2---:R-:W-:Y:S02]  /*12670*/  LEA.HI.X R15, R226, R0, R225, 0x1, P0 ;  /* 0x00000000e20f7211 */ /* 0x004fe400000f0ce1 */
        /* <DEDUP_REMOVED lines=17> */
.L_x_3493:
[----:B--234-:R-:W-:Y:S05]  /*12790*/  BSYNC B0 ;  /* 0x0000000000007941 */ /* 0x01cfea0003800000 */
.L_x_3492:
        /* <DEDUP_REMOVED lines=13> */
[C---:B------:R-:W-:Y:S01]  /*12870*/  IMAD.IADD R201, R211.reuse, 0x1, R0 ;  /* 0x00000001d3c97824 */ /* 0x040fe200078e0200 */
[----:B------:R-:W-:Y:S01]  /*12880*/  PLOP3.LUT P0, PT, PT, PT, UP0, 0x40, 0x0 ;  /* 0x000000000000781c */ /* 0x000fe20003f0e808 */
[----:B------:R-:W1:Y:S01]  /*12890*/  LDSM.16.M88.4 R36, [R207+0xa080] ;  /* 0x00a08000cf24783b */ /* 0x000e620000000200 */
[----:B------:R-:W-:Y:S01]  /*128a0*/  IMAD.IADD R0, R64, 0x1, R6 ;  /* 0x0000000140007824 */ /* 0x000fe200078e0206 */
[----:B------:R-:W-:-:S02]  /*128b0*/  IADD3 R199, R211, 0x2000, RZ ;  /* 0x00002000d3c77810 */ /* 0x000fc40007ffe0ff */
[----:B------:R-:W2:Y:S01]  /*128c0*/  LDSM.16.M88.4 R32, [R207+0xa880] ;  /* 0x00a88000cf20783b */ /* 0x000ea20000000200 */
        /* <DEDUP_REMOVED lines=10> */
[----:B------:R-:W-:Y:S01]  /*12970*/  HMMA.16816.F32 R60, R60, R30, RZ ;  /* 0x0000001e3c3c723c */ /* 0x000fe200000018ff */
[----:B------:R-:W3:Y:S07]  /*12980*/  LDSM.16.M88.4 R28, [R207+0xb080] ;  /* 0x00b08000cf1c783b */ /* 0x000eee0000000200 */
        /* <DEDUP_REMOVED lines=8> */
[----:B------:R-:W5:Y:S04]  /*12a10*/  LDSM.16.M88.4 R48, [R201+0x800] ;  /* 0x00080000c930783b */ /* 0x000f680000000200 */
[----:B------:R-:W4:Y:S03]  /*12a20*/  LDSM.16.M88.4 R44, [R201+0x1000] ;  /* 0x00100000c92c783b */ /* 0x000f260000000200 */
[C---:B-1----:R-:W-:Y:S08]  /*12a30*/  HMMA.16816.F32 R24, R40.reuse, R36, R24 ;  /* 0x000000242818723c */ /* 0x042ff00000001818 */
[C---:B------:R-:W-:Y:S01]  /*12a40*/  HMMA.16816.F32 R20, R40.reuse, R38, R20 ;  /* 0x000000262814723c */ /* 0x040fe20000001814 */
[----:B------:R-:W-:Y:S07]  /*12a50*/  LDSM.16.M88.4 R36, [R213+0xb880] ;  /* 0x00b88000d524783b */ /* 0x000fee0000000200 */
[C---:B--2---:R-:W-:Y:S08]  /*12a60*/  HMMA.16816.F32 R16, R40.reuse, R32, R16 ;  /* 0x000000202810723c */ /* 0x044ff00000001810 */
[C---:B------:R-:W-:Y:S01]  /*12a70*/  HMMA.16816.F32 R12, R40.reuse, R34, R12 ;  /* 0x00000022280c723c */ /* 0x040fe2000000180c */
[----:B------:R-:W-:Y:S07]  /*12a80*/  LDSM.16.M88.4 R32, [R213+0xc080] ;  /* 0x00c08000d520783b */ /* 0x000fee0000000200 */
[C---:B---3--:R-:W-:Y:S08]  /*12a90*/  HMMA.16816.F32 R8, R40.reuse, R28, R8 ;  /* 0x0000001c2808723c */ /* 0x048ff00000001808 */
[----:B------:R-:W-:Y:S01]  /*12aa0*/  HMMA.16816.F32 R60, R40, R30, R60 ;  /* 0x0000001e283c723c */ /* 0x000fe2000000183c */
[----:B------:R-:W1:Y:S04]  /*12ab0*/  LDSM.16.M88.4 R40, [R214+0x4000] ;  /* 0x00400000d628783b */ /* 0x000e680000000200 */
[----:B------:R-:W2:Y:S03]  /*12ac0*/  LDSM.16.M88.4 R28, [R213+0xc880] ;  /* 0x00c88000d51c783b */ /* 0x000ea60000000200 */
[C---:B----4-:R-:W-:Y:S08]  /*12ad0*/  HMMA.16816.F32 R24, R56.reuse, R52, R24 ;  /* 0x000000343818723c */ /* 0x050ff00000001818 */
[C---:B------:R-:W-:Y:S01]  /*12ae0*/  HMMA.16816.F32 R20, R56.reuse, R54, R20 ;  /* 0x000000363814723c */ /* 0x040fe20000001814 */
[----:B------:R-:W-:Y:S07]  /*12af0*/  LDSM.16.M88.4 R52, [R211+0x1800] ;  /* 0x00180000d334783b */ /* 0x000fee0000000200 */
[C---:B-----5:R-:W-:Y:S08]  /*12b00*/  HMMA.16816.F32 R16, R56.reuse, R48, R16 ;  /* 0x000000303810723c */ /* 0x060ff00000001810 */
[C---:B------:R-:W-:Y:S01]  /*12b10*/  HMMA.16816.F32 R12, R56.reuse, R50, R12 ;  /* 0x00000032380c723c */ /* 0x040fe2000000180c */
[----:B------:R-:W-:Y:S07]  /*12b20*/  LDSM.16.M88.4 R48, [R211+0x2000] ;  /* 0x00200000d330783b */ /* 0x000fee0000000200 */
[C---:B------:R-:W-:Y:S08]  /*12b30*/  HMMA.16816.F32 R8, R56.reuse, R44, R8 ;  /* 0x0000002c3808723c */ /* 0x040ff00000001808 */
        /* <DEDUP_REMOVED lines=9> */
[C---:B--2---:R-:W-:Y:S08]  /*12bd0*/  HMMA.16816.F32 R8, R40.reuse, R28, R8 ;  /* 0x0000001c2808723c */ /* 0x044ff00000001808 */
[----:B------:R-:W-:Y:S01]  /*12be0*/  HMMA.16816.F32 R60, R40, R30, R60 ;  /* 0x0000001e283c723c */ /* 0x000fe2000000183c */
[----:B------:R-:W1:Y:S04]  /*12bf0*/  LDSM.16.M88.4 R40, [R210+0x4000] ;  /* 0x00400000d228783b */ /* 0x000e680000000200 */
[----:B------:R-:W2:Y:S03]  /*12c00*/  LDSM.16.M88.4 R28, [R207+0xc880] ;  /* 0x00c88000cf1c783b */ /* 0x000ea60000000200 */
[C---:B---3--:R-:W-:Y:S08]  /*12c10*/  HMMA.16816.F32 R24, R56.reuse, R52, R24 ;  /* 0x000000343818723c */ /* 0x048ff00000001818 */
[C---:B------:R-:W-:Y:S01]  /*12c20*/  HMMA.16816.F32 R20, R56.reuse, R54, R20 ;  /* 0x000000363814723c */ /* 0x040fe20000001814 */
[----:B------:R-:W-:Y:S07]  /*12c30*/  LDSM.16.M88.4 R52, [R201+0x1800] ;  /* 0x00180000c934783b */ /* 0x000fee0000000200 */
[C---:B------:R-:W-:Y:S08]  /*12c40*/  HMMA.16816.F32 R16, R56.reuse, R48, R16 ;  /* 0x000000303810723c */ /* 0x040ff00000001810 */
[C---:B------:R-:W-:Y:S01]  /*12c50*/  HMMA.16816.F32 R12, R56.reuse, R50, R12 ;  /* 0x00000032380c723c */ /* 0x040fe2000000180c */
[----:B------:R-:W-:Y:S07]  /*12c60*/  LDSM.16.M88.4 R48, [R201+0x2000] ;  /* 0x00200000c930783b */ /* 0x000fee0000000200 */
        /* <DEDUP_REMOVED lines=82> */
[----:B------:R-:W-:Y:S04]  /*13190*/  LDSM.16.M88.4 R44, [R209+0xc000] ;  /* 0x00c00000d12c783b */ /* 0x000fe80000000200 */
[----:B------:R-:W3:Y:S01]  /*131a0*/  LDSM.16.M88.4 R56, [R201+0x4800] ;  /* 0x00480000c938783b */ /* 0x000ee20000000200 */
[----:B------:R-:W-:-:S04]  /*131b0*/  DEPBAR.LE SB0, 0x0 ;  /* 0x000080000000791a */ /* 0x000fc80000000000 */
        /* <DEDUP_REMOVED lines=42> */
[C---:B------:R-:W-:Y:S02]  /*13460*/  LEA R29, P0, R28.reuse, c[0x0][0x1c8], 0x1 ;  /* 0x000072001c1d7a11 */ /* 0x040fe400078008ff */
[----:B------:R-:W-:Y:S02]  /*13470*/  IADD3 R6, -R189, 0x30, RZ ;  /* 0x00000030bd067810 */ /* 0x000fe40007ffe1ff */
[----:B------:R-:W-:Y:S02]  /*13480*/  LEA.HI.X R28, R28, c[0x0][0x1cc], R31, 0x1, P0 ;  /* 0x000073001c1c7a11 */ /* 0x000fe400000f0c1f */
        /* <DEDUP_REMOVED lines=17> */
.L_x_3497:
[----:B------:R-:W-:Y:S05]  /*135a0*/  BSYNC B0 ;  /* 0x0000000000007941 */ /* 0x000fea0003800000 */
.L_x_3496:
[----:B------:R-:W-:Y:S01]  /*135b0*/  ISETP.GE.AND P0, PT, R6, 0x21, PT ;  /* 0x000000210600780c */ /* 0x000fe20003f06270 */
[----:B-1----:R-:W1:Y:S01]  /*135c0*/  SHFL.IDX PT, R28, R28, 0x1, 0x181f ;  /* 0x00381f001c1c7f89 */ /* 0x002e6200000e0000 */
[----:B------:R-:W-:Y:S03]  /*135d0*/  BSSY B0, `(.L_x_3495) ;  /* 0x0000010000007945 */ /* 0x000fe60003800000 */
[----:B------:R-:W4:Y:S08]  /*135e0*/  SHFL.IDX PT, R29, R29, 0x1, 0x181f ;  /* 0x00381f001d1d7f89 */ /* 0x000f3000000e0000 */
[----:B------:R-:W-:Y:S05]  /*135f0*/  @!P0 BRA `(.L_x_3498) ;  /* 0x000000d000008947 */ /* 0x000fea0003800000 */
[----:B--2-4-:R-:W-:-:S04]  /*13600*/  LEA R34, P0, R188, R29, 0x1 ;  /* 0x0000001dbc227211 */ /* 0x014fc800078008ff */
[----:B-1----:R-:W-:Y:S02]  /*13610*/  LEA.HI.X R35, R188, R28, R191, 0x1, P0 ;  /* 0x0000001cbc237211 */ /* 0x002fe400000f0cbf */
[----:B------:R-:W-:-:S03]  /*13620*/  LEA R32, P0, R227, R29, 0x1 ;  /* 0x0000001de3207211 */ /* 0x000fc600078008ff */
[----:B------:R-:W-:Y:S01]  /*13630*/  @!PT LDS RZ, [RZ] ;  /* 0x00000000fffff984 */ /* 0x000fe20000000800 */
[----:B------:R1:W-:Y:S01]  /*13640*/  LDGSTS.E.BYPASS.LTC128B.128 [R222+0xb080], [R34.64], !P6 ;  /* 0x0b08000022de7fae */ /* 0x0003e2000f101d5a */
[----:B------:R-:W-:Y:S02]  /*13650*/  LEA.HI.X R33, R227, R28, R228, 0x1, P0 ;  /* 0x0000001ce3217211 */ /* 0x000fe400000f0ce4 */
[----:B---3--:R-:W-:-:S03]  /*13660*/  LEA R30, P0, R226, R29, 0x1 ;  /* 0x0000001de21e7211 */ /* 0x008fc600078008ff */
[----:B------:R1:W-:Y:S01]  /*13670*/  LDGSTS.E.BYPASS.LTC128B.128 [R222+0xc880], [R32.64], !P1 ;  /* 0x0c88000020de7fae */ /* 0x0003e2000c901d5a */
[----:B------:R-:W-:Y:S02]  /*13680*/  LEA.HI.X R31, R226, R28, R225, 0x1, P0 ;  /* 0x0000001ce21f7211 */ /* 0x000fe400000f0ce1 */
[----:B------:R-:W-:-:S03]  /*13690*/  LEA R36, P0, R224, R29, 0x1 ;  /* 0x0000001de0247211 */ /* 0x000fc600078008ff */
[----:B------:R1:W-:Y:S01]  /*136a0*/  LDGSTS.E.BYPASS.LTC128B.128 [R222+0xe080], [R30.64], !P5 ;  /* 0x0e0800001ede7fae */ /* 0x0003e2000e901d5a */
[----:B------:R-:W-:-:S05]  /*136b0*/  LEA.HI.X R37, R224, R28, R223, 0x1, P0 ;  /* 0x0000001ce0257211 */ /* 0x000fca00000f0cdf */
[----:B------:R1:W-:Y:S04]  /*136c0*/  LDGSTS.E.BYPASS.LTC128B.128 [R222+0xf880], [R36.64], !P4 ;  /* 0x0f88000024de7fae */ /* 0x0003e8000e101d5a */
.L_x_3498:
[----:B------:R-:W-:Y:S05]  /*136d0*/  BSYNC B0 ;  /* 0x0000000000007941 */ /* 0x000fea0003800000 */
.L_x_3495:
[----:B-1----:R-:W-:Y:S01]  /*136e0*/  LOP3.LUT R28, R4, 0xffffffe0, RZ, 0xc0, !PT ;  /* 0xffffffe0041c7812 */ /* 0x002fe200078ec0ff */
[----:B------:R-:W-:Y:S01]  /*136f0*/  IMAD.SHL.U32 R208, R0, 0x2, RZ ;  /* 0x0000000200d07824 */ /* 0x000fe200078e00ff */
[----:B------:R-:W-:Y:S01]  /*13700*/  LEA.HI R6, R2, R215, RZ, 0x2 ;  /* 0x000000d702067211 */ /* 0x000fe200078f10ff */
[----:B------:R-:W-:Y:S01]  /*13710*/  @UP2 USHF.L.U32 UR17, UR17, 0x7, URZ ;  /* 0x0000000711112899 */ /* 0x000fe2000800063f */
[----:B---3--:R-:W-:Y:S01]  /*13720*/  SHF.R.S32.HI R30, RZ, 0x1f, R3 ;  /* 0x0000001fff1e7819 */ /* 0x008fe20000011403 */
[----:B------:R-:W-:Y:S01]  /*13730*/  IMAD.IADD R28, R215, 0x1, -R28 ;  /* 0x00000001d71c7824 */ /* 0x000fe200078e0a1c */
[----:B------:R-:W-:Y:S01]  /*13740*/  LOP3.LUT R6, R6, 0xfffffffc, RZ, 0xc0, !PT ;  /* 0xfffffffc06067812 */ /* 0x000fe200078ec0ff */
[--C-:B------:R-:W-:Y:S01]  /*13750*/  IMAD R206, R7, 0x2, R208.reuse ;  /* 0x0000000207ce7824 */ /* 0x100fe200078e02d0 */
[----:B------:R-:W-:Y:S01]  /*13760*/  LEA.HI R30, R30, R3, RZ, 0x3 ;  /* 0x000000031e1e7211 */ /* 0x000fe200078f18ff */
[----:B------:R-:W-:Y:S01]  /*13770*/  IMAD R205, R5, 0x2, R208 ;  /* 0x0000000205cd7824 */ /* 0x000fe200078e02d0 */
[----:B----4-:R-:W-:Y:S01]  /*13780*/  SHF.R.S32.HI R29, RZ, 0x1f, R28 ;  /* 0x0000001fff1d7819 */ /* 0x010fe2000001141c */
[----:B------:R-:W-:Y:S01]  /*13790*/  IMAD.IADD R6, R215, 0x1, -R6 ;  /* 0x00000001d7067824 */ /* 0x000fe200078e0a06 */
[----:B------:R-:W-:Y:S01]  /*137a0*/  LOP3.LUT R30, R30, 0xffffff8, RZ, 0xc0, !PT ;  /* 0x0ffffff81e1e7812 */ /* 0x000fe200078ec0ff */
[----:B------:R-:W-:Y:S01]  /*137b0*/  LDSM.16.MT88.4 R140, [R206+0x4080] ;  /* 0x00408000ce8c783b */ /* 0x000fe20000004200 */
[----:B------:R-:W-:Y:S01]  /*137c0*/  LEA.HI R4, R29, R28, RZ, 0x2 ;  /* 0x0000001c1d047211 */ /* 0x000fe200078f10ff */
[----:B------:R-:W-:Y:S01]  /*137d0*/  IMAD R204, R5, 0x2, R206 ;  /* 0x0000000205cc7824 */ /* 0x000fe200078e02ce */
[----:B------:R-:W-:Y:S01]  /*137e0*/  LEA.HI R2, R6, R6, RZ, 0x1 ;  /* 0x0000000606027211 */ /* 0x000fe200078f08ff */
[----:B------:R-:W-:Y:S01]  /*137f0*/  IMAD.IADD R30, R3, 0x1, -R30 ;  /* 0x00000001031e7824 */ /* 0x000fe200078e0a1e */
[----:B------:R-:W-:Y:S01]  /*13800*/  LEA.HI.SX32 R3, R4, UR18, 0x1e ;  /* 0x0000001204037c11 */ /* 0x000fe2000f8ff2ff */
[----:B------:R-:W-:Y:S01]  /*13810*/  LDSM.16.MT88.4 R132, [R208+0x4080] ;  /* 0x00408000d084783b */ /* 0x000fe20000004200 */
[----:B------:R-:W-:Y:S01]  /*13820*/  LOP3.LUT R29, R2, 0x1ffffffe, RZ, 0xc0, !PT ;  /* 0x1ffffffe021d7812 */ /* 0x000fe200078ec0ff */
[----:B------:R-:W-:Y:S01]  /*13830*/  ULDC.64 UR4, c[0x0][0x2c8] ;  /* 0x0000b20000047ab9 */ /* 0x000fe20000000a00 */
[----:B------:R-:W-:Y:S01]  /*13840*/  PLOP3.LUT P0, PT, PT, PT, UP2, 0x80, 0x0 ;  /* 0x000000000000781c */ /* 0x000fe20003f0f028 */
[----:B------:R-:W-:Y:S01]  /*13850*/  IMAD R3, R30, 0x10, R3 ;  /* 0x000000101e037824 */ /* 0x000fe200078e0203 */
[----:B------:R-:W-:Y:S01]  /*13860*/  LDSM.16.MT88.4 R148, [R205+0x4080] ;  /* 0x00408000cd94783b */ /* 0x000fe20000004200 */
[----:B------:R-:W-:Y:S01]  /*13870*/  IMAD.IADD R190, R6, 0x1, -R29 ;  /* 0x0000000106be7824 */ /* 0x000fe200078e0a1d */
[----:B------:R-:W-:-:S02]  /*13880*/  UIMAD.WIDE.U32 UR30, UR17, UR4, URZ ;  /* 0x00000004111e72a5 */ /* 0x000fc4000f8e003f */
[----:B--2---:R-:W-:Y:S01]  /*13890*/  LDSM.16.MT88.4 R32, [R204+0x4080] ;  /* 0x00408000cc20783b */ /* 0x004fe20000004200 */
[----:B------:R-:W-:Y:S01]  /*138a0*/  IMAD R190, R190, 0x8, R3 ;  /* 0x00000008bebe7824 */ /* 0x000fe200078e0203 */
[----:B------:R-:W-:Y:S01]  /*138b0*/  LOP3.LUT R3, R4, 0x7ffffffc, RZ, 0xc0, !PT ;  /* 0x7ffffffc04037812 */ /* 0x000fe200078ec0ff */
[----:B------:R-:W-:Y:S01]  /*138c0*/  UIADD3 UR13, UR13, -0x2, URZ ;  /* 0xfffffffe0d0d7890 */ /* 0x000fe2000fffe03f */
[----:B------:R-:W-:Y:S01]  /*138d0*/  LDSM.16.MT88.4 R40, [R208+0x5880] ;  /* 0x00588000d028783b */ /* 0x000fe20000004200 */
[----:B------:R-:W-:Y:S01]  /*138e0*/  IMAD.MOV.U32 R6, RZ, RZ, R190 ;  /* 0x000000ffff067224 */ /* 0x000fe200078e00be */
[----:B------:R-:W-:Y:S01]  /*138f0*/  @UP2 UMOV UR17, UR31 ;  /* 0x0000001f00112c82 */ /* 0x000fe20008000000 */
[----:B------:R-:W-:Y:S01]  /*13900*/  @P0 IMAD.HI.U32 R2, R190, c[0x0][0x2c8], RZ ;  /* 0x0000b200be020a27 */ /* 0x000fe200078e00ff */
[----:B------:R-:W-:Y:S01]  /*13910*/  PLOP3.LUT P0, PT, PT, PT, UP2, 0x80, 0x0 ;  /* 0x000000000000781c */ /* 0x000fe20003f0f028 */
[----:B------:R-:W-:Y:S01]  /*13920*/  LDSM.16.MT88.4 R48, [R206+0x5880] ;  /* 0x00588000ce30783b */ /* 0x000fe20000004200 */
[----:B------:R-:W-:Y:S01]  /*13930*/  @UP2 USHF.R.U32.HI UR18, URZ, UR5, UR17 ;  /* 0x000000053f122299 */ /* 0x000fe20008011611 */
[----:B------:R-:W-:-:S02]  /*13940*/  IMAD.IADD R230, R28, 0x1, -R3 ;  /* 0x000000011ce67824 */ /* 0x000fc400078e0a03 */
[----:B------:R-:W-:Y:S01]  /*13950*/  IMAD.U32 R3, RZ, RZ, UR20 ;  /* 0x00000014ff037e24 */ /* 0x000fe2000f8e00ff */
[----:B------:R-:W-:Y:S01]  /*13960*/  LDSM.16.MT88.4 R56, [R205+0x5880] ;  /* 0x00588000cd38783b */ /* 0x000fe20000004200 */
[----:B------:R-:W-:Y:S01]  /*13970*/  IMAD.SHL.U32 R230, R230, 0x2, RZ ;  /* 0x00000002e6e67824 */ /* 0x000fe200078e00ff */
[----:B------:R-:W-:Y:S02]  /*13980*/  UIADD3 UR18, UR18, UR14, -UR21 ;  /* 0x0000000e12127290 */ /* 0x000fe4000fffe815 */
[----:B------:R-:W-:Y:S02]  /*13990*/  LDSM.16.MT88.4 R64, [R204+0x5880] ;  /* 0x00588000cc40783b */ /* 0x000fe40000004200 */
[C---:B------:R-:W-:Y:S01]  /*139a0*/  IADD3 R3, -R230.reuse, 0x1, R3 ;  /* 0x00000001e6037810 */ /* 0x040fe20007ffe103 */
[----:B------:R-:W-:Y:S01]  /*139b0*/  UIMAD.WIDE UR4, UR18, 0x2aaaaaab, URZ ;  /* 0x2aaaaaab120478a5 */ /* 0x000fe2000f8e023f */
[----:B------:R-:W-:Y:S01]  /*139c0*/  @P0 SHF.R.U32.HI R6, RZ, c[0x0][0x2cc], R2 ;  /* 0x0000b300ff060a19 */ /* 0x000fe20000011602 */
[----:B------:R-:W-:Y:S01]  /*139d0*/  LDSM.16.MT88.4 R72, [R208+0x7080] ;  /* 0x00708000d048783b */ /* 0x000fe20000004200 */
[----:B------:R-:W-:Y:S01]  /*139e0*/  IADD3 R3, R3, -UR21, RZ ;  /* 0x8000001503037c10 */ /* 0x000fe2000fffe0ff */
[----:B------:R-:W-:Y:S01]  /*139f0*/  USHF.R.U32.HI UR4, URZ, 0x1f, UR5 ;  /* 0x0000001f3f047899 */ /* 0x000fe20008011605 */
[----:B------:R-:W-:Y:S01]  /*13a00*/  IADD3 R4, -R230, UR20, RZ ;  /* 0x00000014e6047c10 */ /* 0x000fe2000fffe1ff */
[----:B------:R-:W1:Y:S02]  /*13a10*/  SHFL.IDX PT, R2, R6, RZ, 0x1c1f ;  /* 0x001c1fff06027589 */ /* 0x000e6400000e0000 */
[----:B------:R-:W-:-:S02]  /*13a20*/  ULEA.HI.SX32 UR4, UR5, UR4, 0x1d ;  /* 0x0000000405047291 */ /* 0x000fc4000f8fea3f */
[----:B------:R-:W2:Y:S04]  /*13a30*/  SHFL.IDX PT, R6, R6, 0x1, 0x1c1f ;  /* 0x003c1f0006067f89 */ /* 0x000ea800000e0000 */
[----:B------:R-:W-:Y:S04]  /*13a40*/  LDSM.16.MT88.4 R80, [R206+0x7080] ;  /* 0x00708000ce50783b */ /* 0x000fe80000004200 */
[----:B------:R-:W-:Y:S04]  /*13a50*/  LDSM.16.MT88.4 R88, [R205+0x7080] ;  /* 0x00708000cd58783b */ /* 0x000fe80000004200 */
[----:B------:R-:W-:Y:S04]  /*13a60*/  LDSM.16.MT88.4 R96, [R204+0x7080] ;  /* 0x00708000cc60783b */ /* 0x000fe80000004200 */
[----:B------:R-:W-:Y:S01]  /*13a70*/  LDSM.16.MT88.4 R104, [R208+0x8880] ;  /* 0x00888000d068783b */ /* 0x000fe20000004200 */
[----:B-1----:R-:W-:-:S03]  /*13a80*/  IMAD.IADD R29, R3, 0x1, R2 ;  /* 0x00000001031d7824 */ /* 0x002fc600078e0202 */
[----:B------:R-:W-:Y:S01]  /*13a90*/  LDSM.16.MT88.4 R112, [R206+0x8880] ;  /* 0x00888000ce70783b */ /* 0x000fe20000004200 */
[----:B--2---:R-:W-:Y:S01]  /*13aa0*/  IMAD.IADD R3, R3, 0x1, R6 ;  /* 0x0000000103037824 */ /* 0x004fe200078e0206 */
[C---:B------:R-:W-:Y:S02]  /*13ab0*/  IMNMX R29, R4.reuse, R29, PT ;  /* 0x0000001d041d7217 */ /* 0x040fe40003800200 */
[----:B------:R-:W-:Y:S02]  /*13ac0*/  LDSM.16.MT88.4 R120, [R205+0x8880] ;  /* 0x00888000cd78783b */ /* 0x000fe40000004200 */
[C---:B------:R-:W-:Y:S02]  /*13ad0*/  ISETP.GT.AND P0, PT, R29.reuse, RZ, PT ;  /* 0x000000ff1d00720c */ /* 0x040fe40003f04270 */
[----:B------:R-:W-:Y:S01]  /*13ae0*/  LDSM.16.MT88.4 R164, [R205+0x6080] ;  /* 0x00608000cda4783b */ /* 0x000fe20000004200 */
[----:B------:R-:W-:Y:S02]  /*13af0*/  IMNMX R3, R4, R3, PT ;  /* 0x0000000304037217 */ /* 0x000fe40003800200 */
[----:B------:R-:W-:Y:S01]  /*13b00*/  FSEL R24, R24, -INF , P0 ;  /* 0xff80000018187808 */ /* 0x000fe20000000000 */
[----:B------:R-:W-:Y:S01]  /*13b10*/  LDSM.16.MT88.4 R172, [R208+0x6080] ;  /* 0x00608000d0ac783b */ /* 0x000fe20000004200 */
[----:B------:R-:W-:-:S03]  /*13b20*/  ISETP.GT.AND P0, PT, R29, 0x1, PT ;  /* 0x000000011d00780c */ /* 0x000fc60003f04270 */
[----:B------:R-:W-:Y:S01]  /*13b30*/  LDSM.16.MT88.4 R168, [R206+0x6080] ;  /* 0x00608000cea8783b */ /* 0x000fe20000004200 */
[----:B------:R-:W-:Y:S02]  /*13b40*/  FSEL R2, R25, -INF , P0 ;  /* 0xff80000019027808 */ /* 0x000fe40000000000 */
[C---:B------:R-:W-:Y:S01]  /*13b50*/  ISETP.GT.AND P0, PT, R3.reuse, RZ, PT ;  /* 0x000000ff0300720c */ /* 0x040fe20003f04270 */
[----:B------:R-:W-:Y:S03]  /*13b60*/  LDSM.16.MT88.4 R160, [R204+0x6080] ;  /* 0x00608000cca0783b */ /* 0x000fe60000004200 */
[----:B------:R-:W-:Y:S01]  /*13b70*/  FSEL R26, R26, -INF , P0 ;  /* 0xff8000001a1a7808 */ /* 0x000fe20000000000 */
[----:B------:R-:W0:Y:S01]  /*13b80*/  LDGDEPBAR ;  /* 0x00000000000079af */ /* 0x000e220000000000 */
        /* <DEDUP_REMOVED lines=38> */
[----:B------:R-:W-:-:S02]  /*13df0*/  FSEL R235, R11, -INF , P0 ;  /* 0xff8000000beb7808 */ /* 0x000fc40000000000 */
[----:B------:R-:W-:Y:S02]  /*13e00*/  FMNMX.FTZ R9, R6, R9, !PT ;  /* 0x0000000906097209 */ /* 0x000fe40007810000 */
[C---:B------:R-:W-:Y:S02]  /*13e10*/  ISETP.GT.AND P0, PT, R29.reuse, 0x28, PT ;  /* 0x000000281d00780c */ /* 0x040fe40003f04270 */
[----:B------:R-:W-:Y:S02]  /*13e20*/  FMNMX.FTZ R9, R4, R9, !PT ;  /* 0x0000000904097209 */ /* 0x000fe40007810000 */
[----:B------:R-:W-:Y:S02]  /*13e30*/  FSEL R234, R60, -INF , P0 ;  /* 0xff8000003cea7808 */ /* 0x000fe40000000000 */
[----:B------:R-:W-:Y:S02]  /*13e40*/  FMNMX.FTZ R9, R12, R9, !PT ;  /* 0x000000090c097209 */ /* 0x000fe40007810000 */
[----:B------:R-:W-:-:S02]  /*13e50*/  ISETP.GT.AND P0, PT, R29, 0x29, PT ;  /* 0x000000291d00780c */ /* 0x000fc40003f04270 */
[----:B------:R-:W-:Y:S02]  /*13e60*/  FMNMX.FTZ R9, R186, R9, !PT ;  /* 0x00000009ba097209 */ /* 0x000fe40007810000 */
[----:B------:R-:W-:Y:S02]  /*13e70*/  FMNMX.FTZ R8, R21, R8, !PT ;  /* 0x0000000815087209 */ /* 0x000fe40007810000 */
[----:B------:R-:W-:Y:S02]  /*13e80*/  FMNMX.FTZ R9, R236, R9, !PT ;  /* 0x00000009ec097209 */ /* 0x000fe40007810000 */
[----:B------:R-:W-:Y:S02]  /*13e90*/  FSEL R232, R61, -INF , P0 ;  /* 0xff8000003de87808 */ /* 0x000fe40000000000 */
[----:B------:R-:W-:Y:S02]  /*13ea0*/  FMNMX.FTZ R9, R234, R9, !PT ;  /* 0x00000009ea097209 */ /* 0x000fe40007810000 */
[----:B------:R-:W-:-:S02]  /*13eb0*/  FMNMX.FTZ R8, R23, R8, !PT ;  /* 0x0000000817087209 */ /* 0x000fc40007810000 */
[----:B------:R-:W-:Y:S02]  /*13ec0*/  FMNMX.FTZ R9, R232, R9, !PT ;  /* 0x00000009e8097209 */ /* 0x000fe40007810000 */
[----:B------:R-:W-:Y:S02]  /*13ed0*/  FMNMX.FTZ R8, R17, R8, !PT ;  /* 0x0000000811087209 */ /* 0x000fe40007810000 */
[----:B------:R-:W-:Y:S01]  /*13ee0*/  ISETP.GT.AND P0, PT, R3, 0x28, PT ;  /* 0x000000280300780c */ /* 0x000fe20003f04270 */
[----:B------:R-:W1:Y:S01]  /*13ef0*/  SHFL.BFLY PT, R10, R9, 0x2, 0x1f ;  /* 0x0c401f00090a7f89 */ /* 0x000e6200000e0000 */
[----:B------:R-:W-:Y:S02]  /*13f00*/  FMNMX.FTZ R8, R19, R8, !PT ;  /* 0x0000000813087209 */ /* 0x000fe40007810000 */
[----:B------:R-:W-:Y:S02]  /*13f10*/  FSEL R233, R62, -INF , P0 ;  /* 0xff8000003ee97808 */ /* 0x000fe40000000000 */
[----:B------:R-:W-:-:S02]  /*13f20*/  FMNMX.FTZ R8, R13, R8, !PT ;  /* 0x000000080d087209 */ /* 0x000fc40007810000 */
[----:B------:R-:W-:Y:S02]  /*13f30*/  ISETP.GT.AND P0, PT, R3, 0x29, PT ;  /* 0x000000290300780c */ /* 0x000fe40003f04270 */
[----:B------:R-:W-:Y:S02]  /*13f40*/  FMNMX.FTZ R8, R15, R8, !PT ;  /* 0x000000080f087209 */ /* 0x000fe40007810000 */
[----:B------:R-:W-:Y:S02]  /*13f50*/  FSEL R231, R63, -INF , P0 ;  /* 0xff8000003fe77808 */ /* 0x000fe40000000000 */
        /* <DEDUP_REMOVED lines=20> */
[----:B------:R-:W2:Y:S01]  /*140a0*/  LDSM.16.MT88.4 R4, [R204+0x8880] ;  /* 0x00888000cc04783b */ /* 0x000ea20000004200 */
[--C-:B------:R-:W-:Y:S02]  /*140b0*/  FFMA.FTZ R2, R16, c[0x0][0x2d0], -R241.reuse ;  /* 0x0000b40010027a23 */ /* 0x100fe400000108f1 */
[----:B------:R-:W3:Y:S01]  /*140c0*/  MUFU.EX2 R178, R178 ;  /* 0x000000b200b27308 */ /* 0x000ee20000000800 */
[--C-:B------:R-:W-:Y:S01]  /*140d0*/  FFMA.FTZ R177, R12, c[0x0][0x2d0], -R241.reuse ;  /* 0x0000b4000cb17a23 */ /* 0x100fe200000108f1 */
[----:B-1----:R-:W-:Y:S01]  /*140e0*/  FMNMX.FTZ R157, R157, R8, !PT ;  /* 0x000000089d9d7209 */ /* 0x002fe20007810000 */
[--C-:B------:R-:W-:Y:S01]  /*140f0*/  FFMA.FTZ R186, R186, c[0x0][0x2d0], -R241.reuse ;  /* 0x0000b400baba7a23 */ /* 0x100fe200000108f1 */
[----:B------:R-:W1:Y:S01]  /*14100*/  LDSM.16.MT88.4 R8, [R206+0x4880] ;  /* 0x00488000ce08783b */ /* 0x000e620000004200 */
[--C-:B------:R-:W-:Y:S01]  /*14110*/  FFMA.FTZ R239, R236, c[0x0][0x2d0], -R241.reuse ;  /* 0x0000b400ecef7a23 */ /* 0x100fe200000108f1 */
[C---:B------:R-:W-:Y:S01]  /*14120*/  FSETP.NEU.FTZ.AND P0, PT, R157.reuse, -INF , PT ;  /* 0xff8000009d00780b */ /* 0x040fe20003f1d000 */
[----:B------:R-:W-:Y:S01]  /*14130*/  FMUL.FTZ R184, R157, c[0x0][0x2d0] ;  /* 0x0000b4009db87a20 */ /* 0x000fe20000410000 */
[----:B------:R-:W-:Y:S01]  /*14140*/  MUFU.EX2 R181, R181 ;  /* 0x000000b500b57308 */ /* 0x000fe20000000800 */
[----:B------:R-:W-:-:S02]  /*14150*/  FFMA.FTZ R234, R234, c[0x0][0x2d0], -R241 ;  /* 0x0000b400eaea7a23 */ /* 0x000fc400000108f1 */
[----:B------:R-:W-:Y:S01]  /*14160*/  FFMA.FTZ R241, R232, c[0x0][0x2d0], -R241 ;  /* 0x0000b400e8f17a23 */ /* 0x000fe200000108f1 */
[----:B------:R-:W-:Y:S02]  /*14170*/  FSEL R184, R184, RZ, P0 ;  /* 0x000000ffb8b87208 */ /* 0x000fe40000000000 */
[----:B---3--:R-:W-:Y:S02]  /*14180*/  F2FP.PACK_AB R128, R178, R183 ;  /* 0x000000b7b280723e */ /* 0x008fe400000000ff */
[----:B------:R-:W3:Y:S01]  /*14190*/  MUFU.EX2 R156, R156 ;  /* 0x0000009c009c7308 */ /* 0x000ee20000000800 */
[--C-:B------:R-:W-:Y:S02]  /*141a0*/  FFMA.FTZ R176, R26, c[0x0][0x2d0], -R184.reuse ;  /* 0x0000b4001ab07a23 */ /* 0x100fe400000108b8 */
        /* <DEDUP_REMOVED lines=9> */
[----:B------:R-:W-:Y:S01]  /*14240*/  LDSM.16.MT88.4 R16, [R205+0x4880] ;  /* 0x00488000cd10783b */ /* 0x000fe20000004200 */
[--C-:B------:R-:W-:Y:S01]  /*14250*/  FFMA.FTZ R180, R15, c[0x0][0x2d0], -R184.reuse ;  /* 0x0000b4000fb47a23 */ /* 0x100fe200000108b8 */
[----:B------:R-:W4:Y:S01]  /*14260*/  MUFU.EX2 R185, R185 ;  /* 0x000000b900b97308 */ /* 0x000f220000000800 */
[----:B---3--:R-:W-:Y:S01]  /*14270*/  F2FP.PACK_AB R130, R156, R181 ;  /* 0x000000b59c82723e */ /* 0x008fe200000000ff */
[----:B------:R-:W3:Y:S01]  /*14280*/  LDSM.16.MT88.4 R12, [R204+0x4880] ;  /* 0x00488000cc0c783b */ /* 0x000ee20000004200 */
[--C-:B------:R-:W-:Y:S02]  /*14290*/  FFMA.FTZ R232, R237, c[0x0][0x2d0], -R184.reuse ;  /* 0x0000b400ede87a23 */ /* 0x100fe400000108b8 */
[--C-:B------:R-:W-:Y:S02]  /*142a0*/  FFMA.FTZ R235, R235, c[0x0][0x2d0], -R184.reuse ;  /* 0x0000b400ebeb7a23 */ /* 0x100fe400000108b8 */
[--C-:B------:R-:W-:Y:S01]  /*142b0*/  FFMA.FTZ R233, R233, c[0x0][0x2d0], -R184.reuse ;  /* 0x0000b400e9e97a23 */ /* 0x100fe200000108b8 */
[----:B------:R-:W-:Y:S01]  /*142c0*/  MUFU.EX2 R159, R159 ;  /* 0x0000009f009f7308 */ /* 0x000fe20000000800 */
[----:B------:R-:W-:-:S02]  /*142d0*/  FFMA.FTZ R184, R231, c[0x0][0x2d0], -R184 ;  /* 0x0000b400e7b87a23 */ /* 0x000fc400000108b8 */
[----:B------:R-:W-:-:S04]  /*142e0*/  FADD.FTZ R178, R183, R178 ;  /* 0x000000b2b7b27221 */ /* 0x000fc80000010000 */
[----:B------:R-:W-:Y:S01]  /*142f0*/  FADD.FTZ R181, R181, R178 ;  /* 0x000000b2b5b57221 */ /* 0x000fe20000010000 */
[----:B------:R-:W5:Y:S01]  /*14300*/  MUFU.EX2 R158, R158 ;  /* 0x0000009e009e7308 */ /* 0x000f620000000800 */
[----:B----4-:R-:W-:Y:S01]  /*14310*/  F2FP.PACK_AB R129, R185, R176 ;  /* 0x000000b0b981723e */ /* 0x010fe200000000ff */
[----:B------:R-:W-:Y:S02]  /*14320*/  FADD.FTZ R176, R176, R185 ;  /* 0x000000b9b0b07221 */ /* 0x000fe40000010000 */
[----:B------:R-:W-:-:S04]  /*14330*/  FADD.FTZ R181, R156, R181 ;  /* 0x000000b59cb57221 */ /* 0x000fc80000010000 */
[----:B------:R-:W-:Y:S01]  /*14340*/  MUFU.EX2 R2, R2 ;  /* 0x0000000200027308 */ /* 0x000fe20000000800 */
[----:B-----5:R-:W-:-:S07]  /*14350*/  F2FP.PACK_AB R131, R158, R159 ;  /* 0x0000009f9e83723e */ /* 0x020fce00000000ff */
[----:B------:R-:W4:Y:S01]  /*14360*/  MUFU.EX2 R179, R179 ;  /* 0x000000b300b37308 */ /* 0x000f220000000800 */
        /* <DEDUP_REMOVED lines=47> */
[----:B----4-:R-:W-:Y:S01]  /*14660*/  F2FP.PACK_AB R4, R179, R2 ;  /* 0x00000002b304723e */ /* 0x010fe200000000ff */
        /* <DEDUP_REMOVED lines=25> */
[C---:B------:R-:W-:Y:S01]  /*14800*/  HMMA.16816.F32 R148, R4.reuse, R18, R148 ;  /* 0x000000120494723c */ /* 0x040fe20000001894 */
[----:B------:R-:W3:Y:S07]  /*14810*/  LDSM.16.MT88.4 R16, [R208+0x9080] ;  /* 0x00908000d010783b */ /* 0x000eee0000004200 */
        /* <DEDUP_REMOVED lines=17> */
[----:B------:R-:W4:Y:S07]  /*14930*/  LDSM.16.MT88.4 R160, [R208+0x5080] ;  /* 0x00508000d0a0783b */ /* 0x000f2e0000004200 */
        /* <DEDUP_REMOVED lines=13> */
[----:B------:R-:W-:Y:S01]  /*14a10*/  HMMA.16816.F32 R128, R4, R166, R128 ;  /* 0x000000a60480723c */ /* 0x000fe20000001880 */
[----:B------:R-:W-:Y:S06]  /*14a20*/  LDSM.16.MT88.4 R164, [R206+0x8080] ;  /* 0x00808000cea4783b */ /* 0x000fec0000004200 */
[----:B------:R-:W-:Y:S01]  /*14a30*/  F2FP.PACK_AB R4, R239, R186 ;  /* 0x000000baef04723e */ /* 0x000fe200000000ff */
[----:B------:R-:W-:Y:S01]  /*14a40*/  FADD.FTZ R186, R186, R177 ;  /* 0x000000b1baba7221 */ /* 0x000fe20000010000 */
[----:B------:R-:W-:Y:S01]  /*14a50*/  F2FP.PACK_AB R5, R235, R232 ;  /* 0x000000e8eb05723e */ /* 0x000fe200000000ff */
[----:B------:R-:W-:Y:S01]  /*14a60*/  FADD.FTZ R232, R232, R187 ;  /* 0x000000bbe8e87221 */ /* 0x000fe20000010000 */
[----:B------:R-:W-:Y:S01]  /*14a70*/  F2FP.PACK_AB R6, R241, R234 ;  /* 0x000000eaf106723e */ /* 0x000fe200000000ff */
[----:B------:R-:W-:Y:S01]  /*14a80*/  FADD.FTZ R239, R239, R186 ;  /* 0x000000baefef7221 */ /* 0x000fe20000010000 */
[----:B------:R-:W-:Y:S01]  /*14a90*/  F2FP.PACK_AB R7, R184, R233 ;  /* 0x000000e9b807723e */ /* 0x000fe200000000ff */
[----:B------:R-:W-:-:S02]  /*14aa0*/  FADD.FTZ R232, R235, R232 ;  /* 0x000000e8ebe87221 */ /* 0x000fc40000010000 */
[----:B------:R-:W-:Y:S02]  /*14ab0*/  FADD.FTZ R234, R234, R239 ;  /* 0x000000efeaea7221 */ /* 0x000fe40000010000 */
[----:B------:R-:W-:Y:S01]  /*14ac0*/  FADD.FTZ R229, R233, R232 ;  /* 0x000000e8e9e57221 */ /* 0x000fe20000010000 */
[----:B------:R-:W-:Y:S01]  /*14ad0*/  IMNMX R232, RZ, UR4, !PT ;  /* 0x00000004ffe87c17 */ /* 0x000fe2000f800200 */
[----:B-1----:R-:W-:Y:S01]  /*14ae0*/  HMMA.16816.F32 R144, R4, R8, R144 ;  /* 0x000000080490723c */ /* 0x002fe20000001890 */
[----:B------:R-:W-:Y:S02]  /*14af0*/  FADD.FTZ R231, R241, R234 ;  /* 0x000000eaf1e77221 */ /* 0x000fe40000010000 */
[----:B------:R-:W-:Y:S01]  /*14b00*/  ISETP.LE.AND P0, PT, R232, UR13, PT ;  /* 0x0000000de8007c0c */ /* 0x000fe2000bf03270 */
[----:B------:R-:W-:-:S04]  /*14b10*/  FADD.FTZ R229, R184, R229 ;  /* 0x000000e5b8e57221 */ /* 0x000fc80000010000 */
        /* <DEDUP_REMOVED lines=34> */
[C---:B--2---:R-:W-:Y:S08]  /*14d40*/  HMMA.16816.F32 R116, R4.reuse, R12, R116 ;  /* 0x0000000c0474723c */ /* 0x044ff00000001874 */
        /* <DEDUP_REMOVED lines=13> */
.L_x_3504:
        /* <DEDUP_REMOVED lines=49> */
.L_x_3529:
        /* <DEDUP_REMOVED lines=16> */
.L_x_3501:
[----:B------:R-:W-:Y:S05]  /*15230*/  BSYNC B0 ;  /* 0x0000000000007941 */ /* 0x000fea0003800000 */
.L_x_3500:
[----:B------:R-:W0:Y:S01]  /*15240*/  LDGDEPBAR ;  /* 0x00000000000079af */ /* 0x000e220000000000 */
[----:B------:R-:W-:Y:S01]  /*15250*/  WARPSYNC 0xffffffff ;  /* 0xffffffff00007948 */ /* 0x000fe20003800000 */
[C---:B--23--:R-:W-:Y:S01]  /*15260*/  HMMA.16816.F32 R4, R156.reuse, R160, RZ ;  /* 0x000000a09c04723c */ /* 0x04cfe200000018ff */
[----:B------:R-:W-:Y:S06]  /*15270*/  UISETP.GE.AND UP0, UPT, UR4, 0x1, UPT ;  /* 0x000000010400788c */ /* 0x000fec000bf06270 */
[----:B------:R-:W-:Y:S01]  /*15280*/  PLOP3.LUT P0, PT, PT, PT, UP0, 0x40, 0x0 ;  /* 0x000000000000781c */ /* 0x000fe20003f0e808 */
[C---:B----4-:R-:W-:Y:S01]  /*15290*/  HMMA.16816.F32 R8, R156.reuse, R162, RZ ;  /* 0x000000a29c08723c */ /* 0x050fe200000018ff */
[----:B------:R-:W-:Y:S07]  /*152a0*/  LDSM.16.M88.4 R160, [R210] ;  /* 0x00000000d2a0783b */ /* 0x000fee0000000200 */
[C---:B------:R-:W-:Y:S08]  /*152b0*/  HMMA.16816.F32 R12, R156.reuse, R164, RZ ;  /* 0x000000a49c0c723c */ /* 0x040ff000000018ff */
[C---:B------:R-:W-:Y:S01]  /*152c0*/  HMMA.16816.F32 R16, R156.reuse, R166, RZ ;  /* 0x000000a69c10723c */ /* 0x040fe200000018ff */
[----:B------:R-:W2:Y:S07]  /*152d0*/  LDSM.16.M88.4 R164, [R207+0xa080] ;  /* 0x00a08000cfa4783b */ /* 0x000eae0000000200 */
[C---:B-1----:R-:W-:Y:S08]  /*152e0*/  HMMA.16816.F32 R20, R156.reuse, R168, RZ ;  /* 0x000000a89c14723c */ /* 0x042ff000000018ff */
[----:B------:R-:W-:Y:S01]  /*152f0*/  HMMA.16816.F32 R24, R156, R170, RZ ;  /* 0x000000aa9c18723c */ /* 0x000fe200000018ff */
[----:B------:R-:W1:Y:S05]  /*15300*/  LDSM.16.M88.4 R156, [R207+0xa880] ;  /* 0x00a88000cf9c783b */ /* 0x000e6a0000000200 */
[----:B------:R-:W3:Y:S02]  /*15310*/  LDSM.16.M88.4 R168, [R207+0xb080] ;  /* 0x00b08000cfa8783b */ /* 0x000ee40000000200 */
        /* <DEDUP_REMOVED lines=8> */
[----:B------:R-:W5:Y:S05]  /*153a0*/  LDSM.16.M88.4 R172, [R201+0x800] ;  /* 0x00080000c9ac783b */ /* 0x000f6a0000000200 */
[----:B------:R-:W4:Y:S02]  /*153b0*/  LDSM.16.M88.4 R184, [R201+0x1000] ;  /* 0x00100000c9b8783b */ /* 0x000f240000000200 */
[C---:B--2---:R-:W-:Y:S08]  /*153c0*/  HMMA.16816.F32 R4, R160.reuse, R164, R4 ;  /* 0x000000a4a004723c */ /* 0x044ff00000001804 */
[C---:B------:R-:W-:Y:S01]  /*153d0*/  HMMA.16816.F32 R8, R160.reuse, R166, R8 ;  /* 0x000000a6a008723c */ /* 0x040fe20000001808 */
[----:B------:R-:W-:Y:S07]  /*153e0*/  LDSM.16.M88.4 R164, [R213+0xb880] ;  /* 0x00b88000d5a4783b */ /* 0x000fee0000000200 */
[C---:B-1----:R-:W-:Y:S08]  /*153f0*/  HMMA.16816.F32 R12, R160.reuse, R156, R12 ;  /* 0x0000009ca00c723c */ /* 0x042ff0000000180c */
[C---:B------:R-:W-:Y:S01]  /*15400*/  HMMA.16816.F32 R16, R160.reuse, R158, R16 ;  /* 0x0000009ea010723c */ /* 0x040fe20000001810 */
[----:B------:R-:W1:Y:S07]  /*15410*/  LDSM.16.M88.4 R156, [R214+0x4000] ;  /* 0x00400000d69c783b */ /* 0x000e6e0000000200 */
[C---:B---3--:R-:W-:Y:S08]  /*15420*/  HMMA.16816.F32 R20, R160.reuse, R168, R20 ;  /* 0x000000a8a014723c */ /* 0x048ff00000001814 */
[----:B------:R-:W-:Y:S01]  /*15430*/  HMMA.16816.F32 R24, R160, R170, R24 ;  /* 0x000000aaa018723c */ /* 0x000fe20000001818 */
[----:B------:R-:W2:Y:S05]  /*15440*/  LDSM.16.M88.4 R160, [R213+0xc080] ;  /* 0x00c08000d5a0783b */ /* 0x000eaa0000000200 */
[----:B------:R-:W3:Y:S02]  /*15450*/  LDSM.16.M88.4 R168, [R213+0xc880] ;  /* 0x00c88000d5a8783b */ /* 0x000ee40000000200 */
[C---:B----4-:R-:W-:Y:S08]  /*15460*/  HMMA.16816.F32 R4, R176.reuse, R180, R4 ;  /* 0x000000b4b004723c */ /* 0x050ff00000001804 */
[C---:B------:R-:W-:Y:S01]  /*15470*/  HMMA.16816.F32 R8, R176.reuse, R182, R8 ;  /* 0x000000b6b008723c */ /* 0x040fe20000001808 */
[----:B------:R-:W-:Y:S07]  /*15480*/  LDSM.16.M88.4 R180, [R200] ;  /* 0x00000000c8b4783b */ /* 0x000fee0000000200 */
[C---:B-----5:R-:W-:Y:S08]  /*15490*/  HMMA.16816.F32 R12, R176.reuse, R172, R12 ;  /* 0x000000acb00c723c */ /* 0x060ff0000000180c */
[C---:B------:R-:W-:Y:S01]  /*154a0*/  HMMA.16816.F32 R16, R176.reuse, R174, R16 ;  /* 0x000000aeb010723c */ /* 0x040fe20000001810 */
[----:B------:R-:W4:Y:S07]  /*154b0*/  LDSM.16.M88.4 R172, [R212+0x4000] ;  /* 0x00400000d4ac783b */ /* 0x000f2e0000000200 */
[C---:B------:R-:W-:Y:S08]  /*154c0*/  HMMA.16816.F32 R20, R176.reuse, R184, R20 ;  /* 0x000000b8b014723c */ /* 0x040ff00000001814 */
[----:B------:R-:W-:Y:S01]  /*154d0*/  HMMA.16816.F32 R24, R176, R186, R24 ;  /* 0x000000bab018723c */ /* 0x000fe20000001818 */
[----:B------:R-:W5:Y:S05]  /*154e0*/  LDSM.16.M88.4 R176, [R199] ;  /* 0x00000000c7b0783b */ /* 0x000f6a0000000200 */
[----:B------:R-:W4:Y:S02]  /*154f0*/  LDSM.16.M88.4 R184, [R198] ;  /* 0x00000000c6b8783b */ /* 0x000f240000000200 */
[C---:B-1----:R-:W-:Y:S08]  /*15500*/  HMMA.16816.F32 R4, R156.reuse, R164, R4 ;  /* 0x000000a49c04723c */ /* 0x042ff00000001804 */
        /* <DEDUP_REMOVED lines=17> */
[----:B------:R-:W5:Y:S05]  /*15620*/  LDSM.16.M88.4 R172, [R201+0x2000] ;  /* 0x00200000c9ac783b */ /* 0x000f6a0000000200 */
[----:B------:R-:W4:Y:S02]  /*15630*/  LDSM.16.M88.4 R184, [R201+0x2800] ;  /* 0x00280000c9b8783b */ /* 0x000f240000000200 */
        /* <DEDUP_REMOVED lines=80> */
[C---:B-1----:R-:W-:Y:S01]  /*15b40*/  HMMA.16816.F32 R4, R160.reuse, R164, R4 ;  /* 0x000000a4a004723c */ /* 0x042fe20000001804 */
[----:B------:R-:W-:Y:S04]  /*15b50*/  DEPBAR.LE SB0, 0x0 ;  /* 0x000080000000791a */ /* 0x000fe80000000000 */
[----:B------:R-:W-:Y:S03]  /*15b60*/  BAR.SYNC.DEFER_BLOCKING 0x0 ;  /* 0x0000000000007b1d */ /* 0x000fe60000010000 */
[C---:B------:R-:W-:Y:S08]  /*15b70*/  HMMA.16816.F32 R8, R160.reuse, R166, R8 ;  /* 0x000000a6a008723c */ /* 0x040ff00000001808 */
[C---:B--2---:R-:W-:Y:S08]  /*15b80*/  HMMA.16816.F32 R12, R160.reuse, R156, R12 ;  /* 0x0000009ca00c723c */ /* 0x044ff0000000180c */
[C---:B------:R-:W-:Y:S08]  /*15b90*/  HMMA.16816.F32 R16, R160.reuse, R158, R16 ;  /* 0x0000009ea010723c */ /* 0x040ff00000001810 */
[C---:B---3--:R-:W-:Y:S08]  /*15ba0*/  HMMA.16816.F32 R20, R160.reuse, R168, R20 ;  /* 0x000000a8a014723c */ /* 0x048ff00000001814 */
[----:B------:R-:W-:Y:S08]  /*15bb0*/  HMMA.16816.F32 R24, R160, R170, R24 ;  /* 0x000000aaa018723c */ /* 0x000ff00000001818 */
[C---:B----4-:R-:W-:Y:S08]  /*15bc0*/  HMMA.16816.F32 R4, R176.reuse, R180, R4 ;  /* 0x000000b4b004723c */ /* 0x050ff00000001804 */
[C---:B------:R-:W-:Y:S08]  /*15bd0*/  HMMA.16816.F32 R8, R176.reuse, R182, R8 ;  /* 0x000000b6b008723c */ /* 0x040ff00000001808 */
[C---:B-----5:R-:W-:Y:S08]  /*15be0*/  HMMA.16816.F32 R12, R176.reuse, R172, R12 ;  /* 0x000000acb00c723c */ /* 0x060ff0000000180c */
[C---:B------:R-:W-:Y:S08]  /*15bf0*/  HMMA.16816.F32 R16, R176.reuse, R174, R16 ;  /* 0x000000aeb010723c */ /* 0x040ff00000001810 */
[C---:B------:R-:W-:Y:S08]  /*15c00*/  HMMA.16816.F32 R20, R176.reuse, R184, R20 ;  /* 0x000000b8b014723c */ /* 0x040ff00000001814 */
[----:B------:R-:W-:Y:S01]  /*15c10*/  HMMA.16816.F32 R24, R176, R186, R24 ;  /* 0x000000bab018723c */ /* 0x000fe20000001818 */
[----:B------:R-:W-:-:S07]  /*15c20*/  @P0 BRA `(.L_x_3503) ;  /* 0x0000040000000947 */ /* 0x000fce0003800000 */
[----:B------:R-:W-:Y:S01]  /*15c30*/  ISETP.NE.AND P1, PT, R216, 0x1, PT ;  /* 0x00000001d800780c */ /* 0x000fe20003f25270 */
        /* <DEDUP_REMOVED lines=27> */
[----:B------:R-:W1:Y:S01]  /*15df0*/  SHFL.IDX PT, R159, R156, RZ, 0x181f ;  /* 0x00181fff9c9f7589 */ /* 0x000e6200000e0000 */
[----:B------:R-:W-:Y:S03]  /*15e00*/  IADD3 R157, -R189, 0x30, RZ ;  /* 0x00000030bd9d7810 */ /* 0x000fe60007ffe1ff */
[----:B------:R-:W2:Y:S01]  /*15e10*/  SHFL.IDX PT, R158, R3, RZ, 0x181f ;  /* 0x00181fff039e7589 */ /* 0x000ea200000e0000 */
[----:B------:R-:W-:Y:S11]  /*15e20*/  ISETP.GE.AND P1, PT, R157, 0x1, PT ;  /* 0x000000019d00780c */ /* 0x000ff60003f26270 */
[----:B------:R-:W-:Y:S02]  /*15e30*/  @!UPT UIADD3 URZ, URZ, URZ, URZ ;  /* 0x0000003f3f3ff290 */ /* 0x000fe4000fffe03f */
[C---:B-1----:R-:W-:Y:S05]  /*15e40*/  @P1 IADD3 R164, P0, R159.reuse, R234, RZ ;  /* 0x000000ea9fa41210 */ /* 0x042fea0007f1e0ff */
[C---:B--2---:R-:W-:Y:S01]  /*15e50*/  @P1 IMAD.X R165, R158.reuse, 0x1, R233, P0 ;  /* 0x000000019ea51824 */ /* 0x044fe200000e06e9 */
[C---:B------:R-:W-:Y:S04]  /*15e60*/  @P1 IADD3 R162, P0, R159.reuse, R236, RZ ;  /* 0x000000ec9fa21210 */ /* 0x040fe80007f1e0ff */
[----:B------:R-:W-:Y:S01]  /*15e70*/  @!PT LDS RZ, [RZ] ;  /* 0x00000000fffff984 */ /* 0x000fe20000000800 */
[----:B------:R1:W-:Y:S01]  /*15e80*/  @P1 LDGSTS.E.BYPASS.LTC128B.128 [R222+0xa080], [R164.64], !P6 ;  /* 0x0a080000a4de1fae */ /* 0x0003e2000f101d5a */
[C---:B------:R-:W-:Y:S01]  /*15e90*/  @P1 IMAD.X R163, R158.reuse, 0x1, R235, P0 ;  /* 0x000000019ea31824 */ /* 0x040fe200000e06eb */
[----:B------:R-:W-:Y:S05]  /*15ea0*/  @P1 IADD3 R160, P0, R159, R238, RZ ;  /* 0x000000ee9fa01210 */ /* 0x000fea0007f1e0ff */
[----:B------:R-:W-:Y:S01]  /*15eb0*/  @P1 IMAD.X R161, R158, 0x1, R237, P0 ;  /* 0x000000019ea11824 */ /* 0x000fe200000e06ed */
[C---:B------:R-:W-:Y:S02]  /*15ec0*/  @P1 LEA R166, P0, R224.reuse, R159, 0x1 ;  /* 0x0000009fe0a61211 */ /* 0x040fe400078008ff */
[----:B------:R-:W2:Y:S02]  /*15ed0*/  SHFL.IDX PT, R159, R156, 0x1, 0x181f ;  /* 0x00381f009c9f7f89 */ /* 0x000ea400000e0000 */
[----:B------:R-:W-:Y:S02]  /*15ee0*/  @P1 LEA.HI.X R167, R224, R158, R223, 0x1, P0 ;  /* 0x0000009ee0a71211 */ /* 0x000fe400000f0cdf */
[----:B------:R-:W3:Y:S01]  /*15ef0*/  SHFL.IDX PT, R158, R3, 0x1, 0x181f ;  /* 0x00381f00039e7f89 */ /* 0x000ee200000e0000 */
[----:B------:R-:W-:Y:S11]  /*15f00*/  ISETP.GE.AND P0, PT, R157, 0x21, PT ;  /* 0x000000219d00780c */ /* 0x000ff60003f06270 */
[----:B------:R-:W-:Y:S02]  /*15f10*/  @!UPT UIADD3 URZ, URZ, URZ, URZ ;  /* 0x0000003f3f3ff290 */ /* 0x000fe4000fffe03f */
[C---:B--2---:R-:W-:Y:S05]  /*15f20*/  @P0 IADD3 R170, P2, R159.reuse, R234, RZ ;  /* 0x000000ea9faa0210 */ /* 0x044fea0007f5e0ff */
[C---:B---3--:R-:W-:Y:S01]  /*15f30*/  @P0 IMAD.X R171, R158.reuse, 0x1, R233, P2 ;  /* 0x000000019eab0824 */ /* 0x048fe200010e06e9 */
        /* <DEDUP_REMOVED lines=15> */
.L_x_3503:
[----:B------:R-:W-:Y:S01]  /*16030*/  PLOP3.LUT P0, PT, PT, PT, UP2, 0x80, 0x0 ;  /* 0x000000000000781c */ /* 0x000fe20003f0f028 */
[----:B------:R-:W-:Y:S01]  /*16040*/  UIMAD UR5, UR4, -0x30, URZ ;  /* 0xffffffd0040578a4 */ /* 0x000fe2000f8e023f */
[----:B-1----:R-:W-:Y:S01]  /*16050*/  MOV R157, R190 ;  /* 0x000000be009d7202 */ /* 0x002fe20000000f00 */
        /* <DEDUP_REMOVED lines=9> */
[----:B------:R-:W1:Y:S01]  /*160f0*/  SHFL.IDX PT, R156, R157, RZ, 0x1c1f ;  /* 0x001c1fff9d9c7589 */ /* 0x000e6200000e0000 */
[----:B------:R-:W-:Y:S04]  /*16100*/  IADD3 R3, -R3, UR14, R158 ;  /* 0x0000000e03037c10 */ /* 0x000fe8000fffe19e */
[----:B-1----:R-:W-:Y:S04]  /*16110*/  IADD3 R156, R3, R156, RZ ;  /* 0x0000009c039c7210 */ /* 0x002fe80007ffe0ff */
[----:B------:R-:W-:Y:S04]  /*16120*/  ISETP.GT.AND P0, PT, R156, RZ, PT ;  /* 0x000000ff9c00720c */ /* 0x000fe80003f04270 */
[----:B------:R-:W-:Y:S02]  /*16130*/  FSEL R160, R4, -INF , P0 ;  /* 0xff80000004a07808 */ /* 0x000fe40000000000 */
[----:B------:R-:W1:Y:S01]  /*16140*/  SHFL.IDX PT, R4, R157, 0x1, 0x1c1f ;  /* 0x003c1f009d047f89 */ /* 0x000e6200000e0000 */
[----:B------:R-:W-:Y:S04]  /*16150*/  ISETP.GT.AND P0, PT, R156, 0x1, PT ;  /* 0x000000019c00780c */ /* 0x000fe80003f04270 */
[----:B------:R-:W-:Y:S02]  /*16160*/  FSEL R158, R5, -INF , P0 ;  /* 0xff800000059e7808 */ /* 0x000fe40000000000 */
[----:B-1----:R-:W-:Y:S04]  /*16170*/  IADD3 R3, R3, R4, RZ ;  /* 0x0000000403037210 */ /* 0x002fe80007ffe0ff */
[C---:B------:R-:W-:Y:S04]  /*16180*/  ISETP.GT.AND P0, PT, R3.reuse, RZ, PT ;  /* 0x000000ff0300720c */ /* 0x040fe80003f04270 */
[----:B------:R-:W-:Y:S02]  /*16190*/  FSEL R161, R6, -INF , P0 ;  /* 0xff80000006a17808 */ /* 0x000fe40000000000 */
[----:B------:R-:W-:Y:S04]  /*161a0*/  ISETP.GT.AND P0, PT, R3, 0x1, PT ;  /* 0x000000010300780c */ /* 0x000fe80003f04270 */
[----:B------:R-:W-:Y:S02]  /*161b0*/  FSEL R159, R7, -INF , P0 ;  /* 0xff800000079f7808 */ /* 0x000fe40000000000 */
        /* <DEDUP_REMOVED lines=16> */
[----:B------:R-:W-:Y:S01]  /*162c0*/  ISETP.GT.AND P0, PT, R156, 0x18, PT ;  /* 0x000000189c00780c */ /* 0x000fe20003f04270 */
[----:B------:R-:W-:Y:S03]  /*162d0*/  LDSM.16.MT88.4 R12, [R208+0x4080] ;  /* 0x00408000d00c783b */ /* 0x000fe60000004200 */
        /* <DEDUP_REMOVED lines=22> */
[----:B------:R-:W-:Y:S02]  /*16440*/  ISETP.GT.AND P0, PT, R3, 0x29, PT ;  /* 0x000000290300780c */ /* 0x000fe40003f04270 */
        /* <DEDUP_REMOVED lines=14> */
[----:B-1----:R-:W-:Y:S02]  /*16530*/  FMNMX.FTZ R10, R4, R5, !PT ;  /* 0x00000005040a7209 */ /* 0x002fe40007810000 */
[----:B------:R-:W-:Y:S04]  /*16540*/  FMNMX.FTZ R4, R161, R0, !PT ;  /* 0x00000000a1047209 */ /* 0x000fe80007810000 */
[----:B------:R-:W1:Y:S01]  /*16550*/  SHFL.BFLY PT, R3, R10, 0x1, 0x1f ;  /* 0x0c201f000a037f89 */ /* 0x000e6200000e0000 */
[----:B------:R-:W-:Y:S04]  /*16560*/  FMNMX.FTZ R4, R159, R4, !PT ;  /* 0x000000049f047209 */ /* 0x000fe80007810000 */
[----:B------:R-:W-:Y:S04]  /*16570*/  FMNMX.FTZ R4, R173, R4, !PT ;  /* 0x00000004ad047209 */ /* 0x000fe80007810000 */
[----:B------:R-:W-:Y:S04]  /*16580*/  FMNMX.FTZ R4, R163, R4, !PT ;  /* 0x00000004a3047209 */ /* 0x000fe80007810000 */
[----:B------:R-:W-:Y:S04]  /*16590*/  FMNMX.FTZ R4, R171, R4, !PT ;  /* 0x00000004ab047209 */ /* 0x000fe80007810000 */
[----:B------:R-:W-:Y:S04]  /*165a0*/  FMNMX.FTZ R4, R169, R4, !PT ;  /* 0x00000004a9047209 */ /* 0x000fe80007810000 */
[----:B------:R-:W-:Y:S02]  /*165b0*/  FMNMX.FTZ R4, R167, R4, !PT ;  /* 0x00000004a7047209 */ /* 0x000fe40007810000 */
[----:B-1----:R-:W-:Y:S02]  /*165c0*/  FMNMX.FTZ R3, R10, R3, !PT ;  /* 0x000000030a037209 */ /* 0x002fe40007810000 */
[----:B------:R-:W-:Y:S02]  /*165d0*/  FMNMX.FTZ R4, R165, R4, !PT ;  /* 0x00000004a5047209 */ /* 0x000fe40007810000 */
[C---:B------:R-:W-:Y:S01]  /*165e0*/  FSETP.NEU.FTZ.AND P0, PT, R3.reuse, -INF , PT ;  /* 0xff8000000300780b */ /* 0x040fe20003f1d000 */
[----:B------:R-:W-:Y:S01]  /*165f0*/  FMUL.FTZ R185, R3, c[0x0][0x2d0] ;  /* 0x0000b40003b97a20 */ /* 0x000fe20000410000 */
[----:B------:R-:W-:Y:S02]  /*16600*/  FMNMX.FTZ R4, R239, R4, !PT ;  /* 0x00000004ef047209 */ /* 0x000fe40007810000 */
[----:B------:R-:W-:Y:S02]  /*16610*/  FSEL R7, R3, RZ, P0 ;  /* 0x000000ff03077208 */ /* 0x000fe40000000000 */
[----:B------:R-:W-:Y:S02]  /*16620*/  FMNMX.FTZ R4, R187, R4, !PT ;  /* 0x00000004bb047209 */ /* 0x000fe40007810000 */
[----:B------:R-:W-:Y:S01]  /*16630*/  FSEL R185, R185, RZ, P0 ;  /* 0x000000ffb9b97208 */ /* 0x000fe20000000000 */
[----:B------:R-:W-:Y:S01]  /*16640*/  FADD.FTZ R7, -R7, R2 ;  /* 0x0000000207077221 */ /* 0x000fe20000010100 */
[----:B------:R-:W-:Y:S03]  /*16650*/  FMNMX.FTZ R4, R183, R4, !PT ;  /* 0x00000004b7047209 */ /* 0x000fe60007810000 */
[--C-:B------:R-:W-:Y:S01]  /*16660*/  FFMA.FTZ R181, R160, c[0x0][0x2d0], -R185.reuse ;  /* 0x0000b400a0b57a23 */ /* 0x100fe200000108b9 */
[----:B------:R-:W-:Y:S01]  /*16670*/  FMNMX.FTZ R11, R157, R4, !PT ;  /* 0x000000049d0b7209 */ /* 0x000fe20007810000 */
[--C-:B------:R-:W-:Y:S02]  /*16680*/  FFMA.FTZ R179, R8, c[0x0][0x2d0], -R185.reuse ;  /* 0x0000b40008b37a23 */ /* 0x100fe400000108b9 */
[--C-:B------:R-:W-:Y:S02]  /*16690*/  FFMA.FTZ R178, R6, c[0x0][0x2d0], -R185.reuse ;  /* 0x0000b40006b27a23 */ /* 0x100fe400000108b9 */
[----:B------:R-:W1:Y:S01]  /*166a0*/  SHFL.BFLY PT, R4, R11, 0x2, 0x1f ;  /* 0x0c401f000b047f89 */ /* 0x000e6200000e0000 */
[----:B------:R-:W-:Y:S01]  /*166b0*/  FMUL.FTZ R2, R7, c[0x0][0x2d0] ;  /* 0x0000b40007027a20 */ /* 0x000fe20000410000 */
        /* <DEDUP_REMOVED lines=10> */
[----:B------:R-:W-:Y:S03]  /*16760*/  FFMA.FTZ R185, R184, c[0x0][0x2d0], -R185 ;  /* 0x0000b400b8b97a23 */ /* 0x000fe600000108b9 */
[----:B------:R-:W-:Y:S01]  /*16770*/  MUFU.EX2 R179, R179 ;  /* 0x000000b300b37308 */ /* 0x000fe20000000800 */
[----:B-1----:R-:W-:Y:S05]  /*16780*/  FMNMX.FTZ R9, R11, R4, !PT ;  /* 0x000000040b097209 */ /* 0x002fea0007810000 */
[----:B------:R-:W1:Y:S04]  /*16790*/  SHFL.BFLY PT, R156, R9, 0x1, 0x1f ;  /* 0x0c201f00099c7f89 */ /* 0x000e6800000e0000 */
[----:B------:R-:W3:Y:S01]  /*167a0*/  MUFU.EX2 R178, R178 ;  /* 0x000000b200b27308 */ /* 0x000ee20000000800 */
[----:B--2---:R-:W-:Y:S09]  /*167b0*/  F2FP.PACK_AB R160, R180, R181 ;  /* 0x000000b5b4a0723e */ /* 0x004ff200000000ff */
[----:B------:R-:W2:Y:S10]  /*167c0*/  MUFU.EX2 R2, R2 ;  /* 0x0000000200027308 */ /* 0x000eb40000000800 */
[----:B------:R-:W-:Y:S01]  /*167d0*/  MUFU.EX2 R241, R241 ;  /* 0x000000f100f17308 */ /* 0x000fe20000000800 */
[----:B-1----:R-:W-:Y:S02]  /*167e0*/  FMNMX.FTZ R156, R156, R9, !PT ;  /* 0x000000099c9c7209 */ /* 0x002fe40007810000 */
[----:B---3--:R-:W-:Y:S02]  /*167f0*/  F2FP.PACK_AB R162, R178, R179 ;  /* 0x000000b3b2a2723e */ /* 0x008fe400000000ff */
[C---:B------:R-:W-:Y:S01]  /*16800*/  FSETP.NEU.FTZ.AND P0, PT, R156.reuse, -INF , PT ;  /* 0xff8000009c00780b */ /* 0x040fe20003f1d000 */
[C---:B------:R-:W-:Y:S03]  /*16810*/  FMUL.FTZ R182, R156.reuse, c[0x0][0x2d0] ;  /* 0x0000b4009cb67a20 */ /* 0x040fe60000410000 */
[----:B------:R-:W-:Y:S01]  /*16820*/  FSEL R5, R156, RZ, P0 ;  /* 0x000000ff9c057208 */ /* 0x000fe20000000000 */
[----:B------:R-:W-:Y:S01]  /*16830*/  MUFU.EX2 R244, R244 ;  /* 0x000000f400f47308 */ /* 0x000fe20000000800 */
[----:B------:R-:W-:Y:S01]  /*16840*/  FSEL R182, R182, RZ, P0 ;  /* 0x000000ffb6b67208 */ /* 0x000fe20000000000 */
[----:B--2---:R-:W-:Y:S01]  /*16850*/  FMUL.FTZ R4, R2, R152 ;  /* 0x0000009802047220 */ /* 0x004fe20000410000 */
[----:B------:R-:W-:Y:S01]  /*16860*/  ISETP.LT.AND P0, PT, R232, UR4, PT ;  /* 0x00000004e8007c0c */ /* 0x000fe2000bf01270 */
[----:B------:R-:W-:Y:S01]  /*16870*/  FADD.FTZ R5, -R5, R0 ;  /* 0x0000000005057221 */ /* 0x000fe20000010100 */
[----:B------:R-:W-:Y:S01]  /*16880*/  UMOV UR4, UR13 ;  /* 0x0000000d00047c82 */ /* 0x000fe20008000000 */
[--C-:B------:R-:W-:Y:S02]  /*16890*/  FFMA.FTZ R177, R161, c[0x0][0x2d0], -R182.reuse ;  /* 0x0000b400a1b17a23 */ /* 0x100fe400000108b6 */
[--C-:B------:R-:W-:Y:S02]  /*168a0*/  FFMA.FTZ R176, R159, c[0x0][0x2d0], -R182.reuse ;  /* 0x0000b4009fb07a23 */ /* 0x100fe400000108b6 */
[----:B------:R-:W-:Y:S01]  /*168b0*/  MUFU.EX2 R248, R248 ;  /* 0x000000f800f87308 */ /* 0x000fe20000000800 */
[--C-:B------:R-:W-:Y:S02]  /*168c0*/  FFMA.FTZ R159, R173, c[0x0][0x2d0], -R182.reuse ;  /* 0x0000b400ad9f7a23 */ /* 0x100fe400000108b6 */
[--C-:B------:R-:W-:Y:S01]  /*168d0*/  FFMA.FTZ R158, R163, c[0x0][0x2d0], -R182.reuse ;  /* 0x0000b400a39e7a23 */ /* 0x100fe200000108b6 */
[----:B------:R-:W-:Y:S01]  /*168e0*/  LDSM.16.MT88.4 R172, [R208+0x7880] ;  /* 0x00788000d0ac783b */ /* 0x000fe20000004200 */
[----:B------:R-:W-:Y:S02]  /*168f0*/  FMUL.FTZ R0, R5, c[0x0][0x2d0] ;  /* 0x0000b40005007a20 */ /* 0x000fe40000410000 */
        /* <DEDUP_REMOVED lines=9> */
[--C-:B------:R-:W-:Y:S02]  /*16990*/  FFMA.FTZ R243, R171, c[0x0][0x2d0], -R182.reuse ;  /* 0x0000b400abf37a23 */ /* 0x100fe400000108b6 */
[--C-:B------:R-:W-:Y:S02]  /*169a0*/  FFMA.FTZ R246, R169, c[0x0][0x2d0], -R182.reuse ;  /* 0x0000b400a9f67a23 */ /* 0x100fe400000108b6 */
[----:B------:R-:W-:Y:S01]  /*169b0*/  LDSM.16.MT88.4 R168, [R204+0x6080] ;  /* 0x00608000cca8783b */ /* 0x000fe20000004200 */
[--C-:B------:R-:W-:Y:S02]  /*169c0*/  FFMA.FTZ R247, R167, c[0x0][0x2d0], -R182.reuse ;  /* 0x0000b400a7f77a23 */ /* 0x100fe400000108b6 */
[--C-:B------:R-:W-:Y:S02]  /*169d0*/  FFMA.FTZ R250, R165, c[0x0][0x2d0], -R182.reuse ;  /* 0x0000b400a5fa7a23 */ /* 0x100fe400000108b6 */
[----:B------:R-:W-:Y:S01]  /*169e0*/  MUFU.EX2 R159, R159 ;  /* 0x0000009f009f7308 */ /* 0x000fe20000000800 */
[C---:B------:R-:W-:Y:S02]  /*169f0*/  FMUL.FTZ R28, R2.reuse, R28 ;  /* 0x0000001c021c7220 */ /* 0x040fe40000410000 */
[----:B------:R-:W-:Y:S01]  /*16a00*/  LDSM.16.MT88.4 R164, [R205+0x6080] ;  /* 0x00608000cda4783b */ /* 0x000fe20000004200 */
        /* <DEDUP_REMOVED lines=26> */
[C---:B-1----:R-:W-:Y:S02]  /*16bb0*/  FMUL.FTZ R6, R0.reuse, R154 ;  /* 0x0000009a00067220 */ /* 0x042fe40000410000 */
[C---:B------:R-:W-:Y:S02]  /*16bc0*/  FMUL.FTZ R7, R0.reuse, R155 ;  /* 0x0000009b00077220 */ /* 0x040fe40000410000 */
[----:B------:R-:W1:Y:S01]  /*16bd0*/  LDSM.16.MT88.4 R152, [R205+0x4080] ;  /* 0x00408000cd98783b */ /* 0x000e620000004200 */
[C---:B------:R-:W-:Y:S01]  /*16be0*/  FMUL.FTZ R10, R0.reuse, R134 ;  /* 0x00000086000a7220 */ /* 0x040fe20000410000 */
[----:B------:R-:W3:Y:S01]  /*16bf0*/  MUFU.EX2 R245, R245 ;  /* 0x000000f500f57308 */ /* 0x000ee20000000800 */
[C---:B------:R-:W-:Y:S02]  /*16c00*/  FMUL.FTZ R11, R0.reuse, R135 ;  /* 0x00000087000b7220 */ /* 0x040fe40000410000 */
[C---:B------:R-:W-:Y:S03]  /*16c10*/  HMMA.16816.F32 R4, R160.reuse, R12, R4 ;  /* 0x0000000ca004723c */ /* 0x040fe60000001804 */
[----:B------:R-:W4:Y:S02]  /*16c20*/  LDSM.16.MT88.4 R132, [R204+0x4080] ;  /* 0x00408000cc84783b */ /* 0x000f240000004200 */
[----:B------:R-:W-:Y:S02]  /*16c30*/  FMUL.FTZ R18, R0, R142 ;  /* 0x0000008e00127220 */ /* 0x000fe40000410000 */
[C---:B------:R-:W-:Y:S01]  /*16c40*/  FMUL.FTZ R12, R2.reuse, R136 ;  /* 0x00000088020c7220 */ /* 0x040fe20000410000 */
[C---:B------:R-:W-:Y:S01]  /*16c50*/  HMMA.16816.F32 R8, R160.reuse, R14, R8 ;  /* 0x0000000ea008723c */ /* 0x040fe20000001808 */
[----:B------:R-:W-:Y:S03]  /*16c60*/  MUFU.EX2 R247, R247 ;  /* 0x000000f700f77308 */ /* 0x000fe60000000800 */
[----:B------:R-:W-:Y:S02]  /*16c70*/  FMUL.FTZ R13, R2, R137 ;  /* 0x00000089020d7220 */ /* 0x000fe40000410000 */
[C---:B------:R-:W-:Y:S02]  /*16c80*/  FMUL.FTZ R19, R0.reuse, R143 ;  /* 0x0000008f00137220 */ /* 0x040fe40000410000 */
[C---:B------:R-:W-:Y:S01]  /*16c90*/  FMUL.FTZ R14, R0.reuse, R138 ;  /* 0x0000008a000e7220 */ /* 0x040fe20000410000 */
[----:B------:R-:W-:Y:S02]  /*16ca0*/  LDSM.16.MT88.4 R140, [R206+0x5880] ;  /* 0x00588000ce8c783b */ /* 0x000fe40000004200 */
[----:B------:R-:W5:Y:S01]  /*16cb0*/  MUFU.EX2 R250, R250 ;  /* 0x000000fa00fa7308 */ /* 0x000f620000000800 */
[C---:B------:R-:W-:Y:S02]  /*16cc0*/  FMUL.FTZ R15, R0.reuse, R139 ;  /* 0x0000008b000f7220 */ /* 0x040fe40000410000 */
[C---:B------:R-:W-:Y:S02]  /*16cd0*/  FMUL.FTZ R26, R0.reuse, R150 ;  /* 0x00000096001a7220 */ /* 0x040fe40000410000 */
[C---:B------:R-:W-:Y:S01]  /*16ce0*/  FMUL.FTZ R27, R0.reuse, R151 ;  /* 0x00000097001b7220 */ /* 0x040fe20000410000 */
[----:B------:R-:W2:Y:S01]  /*16cf0*/  LDSM.16.MT88.4 R136, [R208+0x5880] ;  /* 0x00588000d088783b */ /* 0x000ea20000004200 */
[C---:B------:R-:W-:Y:S01]  /*16d00*/  FMUL.FTZ R30, R0.reuse, R30 ;  /* 0x0000001e001e7220 */ /* 0x040fe20000410000 */
[C---:B------:R-:W-:Y:S02]  /*16d10*/  HMMA.16816.F32 R12, R160.reuse, R20, R12 ;  /* 0x00000014a00c723c */ /* 0x040fe4000000180c */
[----:B------:R-:W-:Y:S01]  /*16d20*/  MUFU.EX2 R242, R242 ;  /* 0x000000f200f27308 */ /* 0x000fe20000000800 */
[C---:B------:R-:W-:Y:S02]  /*16d30*/  FMUL.FTZ R31, R0.reuse, R31 ;  /* 0x0000001f001f7220 */ /* 0x040fe40000410000 */
[----:B------:R-:W-:Y:S01]  /*16d40*/  FMUL.FTZ R34, R0, R34 ;  /* 0x0000002200227220 */ /* 0x000fe20000410000 */
[----:B------:R-:W-:Y:S01]  /*16d50*/  LDSM.16.MT88.4 R148, [R204+0x4880] ;  /* 0x00488000cc94783b */ /* 0x000fe20000004200 */
[C---:B------:R-:W-:Y:S01]  /*16d60*/  FMUL.FTZ R20, R2.reuse, R144 ;  /* 0x0000009002147220 */ /* 0x040fe20000410000 */
[C---:B------:R-:W-:Y:S04]  /*16d70*/  HMMA.16816.F32 R16, R160.reuse, R22, R16 ;  /* 0x00000016a010723c */ /* 0x040fe80000001810 */
[----:B------:R-:W-:Y:S01]  /*16d80*/  FMUL.FTZ R21, R2, R145 ;  /* 0x0000009102157220 */ /* 0x000fe20000410000 */
[----:B------:R-:W2:Y:S01]  /*16d90*/  MUFU.EX2 R249, R249 ;  /* 0x000000f900f97308 */ /* 0x000ea20000000800 */
[C---:B------:R-:W-:Y:S02]  /*16da0*/  FMUL.FTZ R35, R0.reuse, R35 ;  /* 0x0000002300237220 */ /* 0x040fe40000410000 */
[C---:B------:R-:W-:Y:S04]  /*16db0*/  FMUL.FTZ R22, R0.reuse, R146 ;  /* 0x0000009200167220 */ /* 0x040fe80000410000 */
[C---:B------:R-:W-:Y:S02]  /*16dc0*/  FMUL.FTZ R23, R0.reuse, R147 ;  /* 0x0000009300177220 */ /* 0x040fe40000410000 */
[----:B------:R-:W-:Y:S01]  /*16dd0*/  LDSM.16.MT88.4 R144, [R205+0x4880] ;  /* 0x00488000cd90783b */ /* 0x000fe20000004200 */
[C---:B------:R-:W-:Y:S01]  /*16de0*/  FMUL.FTZ R38, R0.reuse, R38 ;  /* 0x0000002600267220 */ /* 0x040fe20000410000 */
[----:B------:R-:W-:Y:S01]  /*16df0*/  MUFU.EX2 R186, R186 ;  /* 0x000000ba00ba7308 */ /* 0x000fe20000000800 */
[C---:B------:R-:W-:Y:S02]  /*16e00*/  FMUL.FTZ R39, R0.reuse, R39 ;  /* 0x0000002700277220 */ /* 0x040fe40000410000 */
[C---:B-1----:R-:W-:Y:S03]  /*16e10*/  HMMA.16816.F32 R20, R160.reuse, R152, R20 ;  /* 0x00000098a014723c */ /* 0x042fe60000001814 */
[C---:B------:R-:W-:Y:S02]  /*16e20*/  FMUL.FTZ R42, R0.reuse, R42 ;  /* 0x0000002a002a7220 */ /* 0x040fe40000410000 */
[C---:B------:R-:W-:Y:S02]  /*16e30*/  FMUL.FTZ R43, R0.reuse, R43 ;  /* 0x0000002b002b7220 */ /* 0x040fe40000410000 */
[C---:B------:R-:W-:Y:S01]  /*16e40*/  FMUL.FTZ R46, R0.reuse, R46 ;  /* 0x0000002e002e7220 */ /* 0x040fe20000410000 */
[C---:B------:R-:W-:Y:S01]  /*16e50*/  HMMA.16816.F32 R24, R160.reuse, R154, R24 ;  /* 0x0000009aa018723c */ /* 0x040fe20000001818 */
[----:B------:R-:W-:Y:S01]  /*16e60*/  LDSM.16.MT88.4 R152, [R208+0x6080] ;  /* 0x00608000d098783b */ /* 0x000fe20000004200 */
[----:B------:R-:W-:Y:S02]  /*16e70*/  MUFU.EX2 R185, R185 ;  /* 0x000000b900b97308 */ /* 0x000fe40000000800 */
[C---:B------:R-:W-:Y:S02]  /*16e80*/  FMUL.FTZ R47, R0.reuse, R47 ;  /* 0x0000002f002f7220 */ /* 0x040fe40000410000 */
[C---:B------:R-:W-:Y:S02]  /*16e90*/  FMUL.FTZ R50, R0.reuse, R50 ;  /* 0x0000003200327220 */ /* 0x040fe40000410000 */
[C---:B----4-:R-:W-:Y:S04]  /*16ea0*/  HMMA.16816.F32 R28, R160.reuse, R132, R28 ;  /* 0x00000084a01c723c */ /* 0x050fe8000000181c */
[C---:B------:R-:W-:Y:S02]  /*16eb0*/  FMUL.FTZ R51, R0.reuse, R51 ;  /* 0x0000003300337220 */ /* 0x040fe40000410000 */
[C---:B------:R-:W-:Y:S02]  /*16ec0*/  FMUL.FTZ R54, R0.reuse, R54 ;  /* 0x0000003600367220 */ /* 0x040fe40000410000 */
        /* <DEDUP_REMOVED lines=12> */
[----:B------:R-:W-:Y:S02]  /*16f90*/  FMUL.FTZ R67, R0, R67 ;  /* 0x0000004300437220 */ /* 0x000fe40000410000 */
        /* <DEDUP_REMOVED lines=14> */
[C---:B--2---:R-:W-:Y:S04]  /*17080*/  HMMA.16816.F32 R60, R160.reuse, R136, R60 ;  /* 0x00000088a03c723c */ /* 0x044fe8000000183c */
[C---:B------:R-:W-:Y:S02]  /*17090*/  FMUL.FTZ R78, R0.reuse, R78 ;  /* 0x0000004e004e7220 */ /* 0x040fe40000410000 */
[----:B------:R-:W-:Y:S02]  /*170a0*/  FMUL.FTZ R79, R0, R79 ;  /* 0x0000004f004f7220 */ /* 0x000fe40000410000 */
[C---:B------:R-:W-:Y:S01]  /*170b0*/  HMMA.16816.F32 R64, R160.reuse, R138, R64 ;  /* 0x0000008aa040723c */ /* 0x040fe20000001840 */
[----:B------:R-:W2:Y:S03]  /*170c0*/  LDSM.16.MT88.4 R136, [R205+0x7080] ;  /* 0x00708000cd88783b */ /* 0x000ea60000004200 */
        /* <DEDUP_REMOVED lines=25> */
[C---:B------:R-:W-:Y:S04]  /*17260*/  FMUL.FTZ R96, R2.reuse, R96 ;  /* 0x0000006002607220 */ /* 0x040fe80000410000 */
        /* <DEDUP_REMOVED lines=48> */
[----:B------:R-:W-:Y:S01]  /*17570*/  F2FP.PACK_AB R132, R244, R241 ;  /* 0x000000f1f484723e */ /* 0x000fe200000000ff */
[--C-:B------:R-:W-:Y:S01]  /*17580*/  FFMA.FTZ R239, R239, c[0x0][0x2d0], -R182.reuse ;  /* 0x0000b400efef7a23 */ /* 0x100fe200000108b6 */
[----:B------:R-:W-:Y:S03]  /*17590*/  F2FP.PACK_AB R133, R246, R243 ;  /* 0x000000f3f685723e */ /* 0x000fe600000000ff */
[----:B------:R-:W-:Y:S01]  /*175a0*/  HMMA.16816.F32 R128, R160, R134, R128 ;  /* 0x00000086a080723c */ /* 0x000fe20000001880 */
[----:B------:R-:W1:Y:S01]  /*175b0*/  LDSM.16.MT88.4 R160, [R206+0x6080] ;  /* 0x00608000cea0783b */ /* 0x000e620000004200 */
[----:B------:R-:W-:Y:S01]  /*175c0*/  MUFU.EX2 R239, R239 ;  /* 0x000000ef00ef7308 */ /* 0x000fe20000000800 */
[--C-:B------:R-:W-:Y:S02]  /*175d0*/  FFMA.FTZ R240, R187, c[0x0][0x2d0], -R182.reuse ;  /* 0x0000b400bbf07a23 */ /* 0x100fe400000108b6 */
[--C-:B------:R-:W-:Y:S02]  /*175e0*/  FFMA.FTZ R183, R183, c[0x0][0x2d0], -R182.reuse ;  /* 0x0000b400b7b77a23 */ /* 0x100fe400000108b6 */
[----:B---3--:R-:W-:Y:S01]  /*175f0*/  F2FP.PACK_AB R134, R245, R248 ;  /* 0x000000f8f586723e */ /* 0x008fe200000000ff */
[----:B------:R-:W-:Y:S01]  /*17600*/  FFMA.FTZ R182, R157, c[0x0][0x2d0], -R182 ;  /* 0x0000b4009db67a23 */ /* 0x000fe200000108b6 */
[----:B-----5:R-:W-:Y:S03]  /*17610*/  F2FP.PACK_AB R135, R250, R247 ;  /* 0x000000f7fa87723e */ /* 0x020fe600000000ff */
[----:B------:R-:W3:Y:S01]  /*17620*/  MUFU.EX2 R240, R240 ;  /* 0x000000f000f07308 */ /* 0x000ee20000000800 */
[----:B------:R-:W-:Y:S01]  /*17630*/  FFMA.FTZ R181, R2, R231, R181 ;  /* 0x000000e702b57223 */ /* 0x000fe200000100b5 */
[-C--:B------:R-:W-:Y:S01]  /*17640*/  MOV R157, R156.reuse ;  /* 0x0000009c009d7202 */ /* 0x080fe20000000f00 */
[----:B------:R-:W-:Y:S01]  /*17650*/  FFMA.FTZ R177, R0, R229, R177 ;  /* 0x000000e500b17223 */ /* 0x000fe200000100b1 */
[C---:B--2---:R-:W-:Y:S05]  /*17660*/  HMMA.16816.F32 R4, R132.reuse, R136, R4 ;  /* 0x000000888404723c */ /* 0x044fea0000001804 */
[----:B------:R-:W-:Y:S01]  /*17670*/  FADD.FTZ R180, R180, R181 ;  /* 0x000000b5b4b47221 */ /* 0x000fe20000010000 */
[----:B------:R-:W-:Y:S01]  /*17680*/  MUFU.EX2 R183, R183 ;  /* 0x000000b700b77308 */ /* 0x000fe20000000800 */
[----:B------:R-:W-:Y:S01]  /*17690*/  FADD.FTZ R176, R176, R177 ;  /* 0x000000b1b0b07221 */ /* 0x000fe20000010000 */
[C---:B------:R-:W-:Y:S01]  /*176a0*/  HMMA.16816.F32 R8, R132.reuse, R138, R8 ;  /* 0x0000008a8408723c */ /* 0x040fe20000001808 */
[----:B------:R-:W2:Y:S03]  /*176b0*/  LDSM.16.MT88.4 R136, [R206+0x7880] ;  /* 0x00788000ce88783b */ /* 0x000ea60000004200 */
[----:B------:R-:W-:Y:S01]  /*176c0*/  FADD.FTZ R179, R179, R180 ;  /* 0x000000b4b3b37221 */ /* 0x000fe20000010000 */
[----:B------:R-:W-:Y:S01]  /*176d0*/  MOV R0, R156 ;  /* 0x0000009c00007202 */ /* 0x000fe20000000f00 */
[----:B------:R-:W-:Y:S01]  /*176e0*/  FADD.FTZ R159, R159, R176 ;  /* 0x000000b09f9f7221 */ /* 0x000fe20000010000 */
[----:B------:R-:W-:Y:S01]  /*176f0*/  MOV R2, R3 ;  /* 0x0000000300027202 */ /* 0x000fe20000000f00 */
[C---:B----4-:R-:W-:Y:S01]  /*17700*/  HMMA.16816.F32 R12, R132.reuse, R140, R12 ;  /* 0x0000008c840c723c */ /* 0x050fe2000000180c */
[----:B------:R-:W4:Y:S03]  /*17710*/  MUFU.EX2 R182, R182 ;  /* 0x000000b600b67308 */ /* 0x000f260000000800 */
[----:B------:R-:W-:Y:S02]  /*17720*/  FADD.FTZ R178, R178, R179 ;  /* 0x000000b3b2b27221 */ /* 0x000fe40000010000 */
[----:B------:R-:W-:Y:S02]  /*17730*/  FADD.FTZ R158, R158, R159 ;  /* 0x0000009f9e9e7221 */ /* 0x000fe40000010000 */
[C---:B------:R-:W-:Y:S01]  /*17740*/  HMMA.16816.F32 R16, R132.reuse, R142, R16 ;  /* 0x0000008e8410723c */ /* 0x040fe20000001810 */
[----:B------:R-:W5:Y:S03]  /*17750*/  LDSM.16.MT88.4 R140, [R205+0x7880] ;  /* 0x00788000cd8c783b */ /* 0x000f660000004200 */
[----:B------:R-:W-:Y:S04]  /*17760*/  FADD.FTZ R243, R243, R158 ;  /* 0x0000009ef3f37221 */ /* 0x000fe80000010000 */
[C---:B------:R-:W-:Y:S04]  /*17770*/  HMMA.16816.F32 R20, R132.reuse, R144, R20 ;  /* 0x000000908414723c */ /* 0x040fe80000001814 */
[----:B------:R-:W-:Y:S04]  /*17780*/  FADD.FTZ R246, R246, R243 ;  /* 0x000000f3f6f67221 */ /* 0x000fe80000010000 */
[C---:B------:R-:W-:Y:S01]  /*17790*/  HMMA.16816.F32 R24, R132.reuse, R146, R24 ;  /* 0x000000928418723c */ /* 0x040fe20000001818 */
[----:B------:R-:W2:Y:S03]  /*177a0*/  LDSM.16.MT88.4 R144, [R204+0x7880] ;  /* 0x00788000cc90783b */ /* 0x000ea60000004200 */
[----:B------:R-:W-:Y:S04]  /*177b0*/  FADD.FTZ R247, R247, R246 ;  /* 0x000000f6f7f77221 */ /* 0x000fe80000010000 */
[C---:B------:R-:W-:Y:S04]  /*177c0*/  HMMA.16816.F32 R28, R132.reuse, R148, R28 ;  /* 0x00000094841c723c */ /* 0x040fe8000000181c */
[----:B------:R-:W-:Y:S04]  /*177d0*/  FADD.FTZ R250, R250, R247 ;  /* 0x000000f7fafa7221 */ /* 0x000fe80000010000 */
[C---:B------:R-:W-:Y:S01]  /*177e0*/  HMMA.16816.F32 R32, R132.reuse, R150, R32 ;  /* 0x000000968420723c */ /* 0x040fe20000001820 */
[----:B------:R-:W2:Y:S07]  /*177f0*/  LDSM.16.MT88.4 R148, [R208+0x9080] ;  /* 0x00908000d094783b */ /* 0x000eae0000004200 */
[C---:B------:R-:W-:Y:S08]  /*17800*/  HMMA.16816.F32 R36, R132.reuse, R152, R36 ;  /* 0x000000988424723c */ /* 0x040ff00000001824 */
[C---:B------:R-:W-:Y:S08]  /*17810*/  HMMA.16816.F32 R40, R132.reuse, R154, R40 ;  /* 0x0000009a8428723c */ /* 0x040ff00000001828 */
[C---:B-1----:R-:W-:Y:S07]  /*17820*/  HMMA.16816.F32 R44, R132.reuse, R160, R44 ;  /* 0x000000a0842c723c */ /* 0x042fee000000182c */
[----:B------:R-:W-:Y:S01]  /*17830*/  F2FP.PACK_AB R160, R249, R242 ;  /* 0x000000f2f9a0723e */ /* 0x000fe200000000ff */
[C---:B------:R-:W-:Y:S04]  /*17840*/  HMMA.16816.F32 R48, R132.reuse, R162, R48 ;  /* 0x000000a28430723c */ /* 0x040fe80000001830 */
[----:B---3--:R-:W-:Y:S01]  /*17850*/  F2FP.PACK_AB R161, R240, R239 ;  /* 0x000000eff0a1723e */ /* 0x008fe200000000ff */
[----:B------:R-:W-:Y:S02]  /*17860*/  FADD.FTZ R239, R239, R250 ;  /* 0x000000faefef7221 */ /* 0x000fe40000010000 */
[----:B------:R-:W-:Y:S01]  /*17870*/  F2FP.PACK_AB R162, R185, R186 ;  /* 0x000000bab9a2723e */ /* 0x000fe200000000ff */
[C---:B------:R-:W-:Y:S04]  /*17880*/  HMMA.16816.F32 R52, R132.reuse, R164, R52 ;  /* 0x000000a48434723c */ /* 0x040fe80000001834 */
[----:B----4-:R-:W-:Y:S01]  /*17890*/  F2FP.PACK_AB R163, R182, R183 ;  /* 0x000000b7b6a3723e */ /* 0x010fe200000000ff */
        /* <DEDUP_REMOVED lines=11> */
[C---:B--2---:R-:W-:Y:S08]  /*17950*/  HMMA.16816.F32 R76, R132.reuse, R136, R76 ;  /* 0x00000088844c723c */ /* 0x044ff0000000184c */
        /* <DEDUP_REMOVED lines=12> */
[C---:B------:R-:W-:Y:S08]  /*17a20*/  HMMA.16816.F32 R112, R132.reuse, R138, R112 ;  /* 0x0000008a8470723c */ /* 0x040ff00000001870 */
[C---:B--2---:R-:W-:Y:S08]  /*17a30*/  HMMA.16816.F32 R116, R132.reuse, R140, R116 ;  /* 0x0000008c8474723c */ /* 0x044ff00000001874 */
[C---:B------:R-:W-:Y:S08]  /*17a40*/  HMMA.16816.F32 R120, R132.reuse, R142, R120 ;  /* 0x0000008e8478723c */ /* 0x040ff00000001878 */
[C---:B---3--:R-:W-:Y:S08]  /*17a50*/  HMMA.16816.F32 R124, R132.reuse, R144, R124 ;  /* 0x00000090847c723c */ /* 0x048ff0000000187c */
[----:B------:R-:W-:Y:S08]  /*17a60*/  HMMA.16816.F32 R128, R132, R146, R128 ;  /* 0x000000928480723c */ /* 0x000ff00000001880 */
[C---:B----4-:R-:W-:Y:S01]  /*17a70*/  HMMA.16816.F32 R152, R160.reuse, R148, R4 ;  /* 0x00000094a098723c */ /* 0x050fe20000001804 */
        /* <DEDUP_REMOVED lines=10> */
[----:B------:R-:W3:Y:S07]  /*17b20*/  LDSM.16.MT88.4 R24, [R206+0x8080] ;  /* 0x00808000ce18783b */ /* 0x000eee0000004200 */
[C---:B------:R-:W-:Y:S01]  /*17b30*/  HMMA.16816.F32 R28, R160.reuse, R172, R28 ;  /* 0x000000aca01c723c */ /* 0x040fe2000000181c */
[----:B------:R-:W3:Y:S07]  /*17b40*/  LDSM.16.MT88.4 R164, [R205+0x8080] ;  /* 0x00808000cda4783b */ /* 0x000eee0000004200 */
[C---:B------:R-:W-:Y:S01]  /*17b50*/  HMMA.16816.F32 R32, R160.reuse, R174, R32 ;  /* 0x000000aea020723c */ /* 0x040fe20000001820 */
[----:B------:R-:W4:Y:S07]  /*17b60*/  LDSM.16.MT88.4 R168, [R204+0x8080] ;  /* 0x00808000cca8783b */ /* 0x000f2e0000004200 */
[C---:B-1----:R-:W-:Y:S01]  /*17b70*/  HMMA.16816.F32 R36, R160.reuse, R4, R36 ;  /* 0x00000004a024723c */ /* 0x042fe20000001824 */
[----:B------:R-:W1:Y:S07]  /*17b80*/  LDSM.16.MT88.4 R172, [R208+0x9880] ;  /* 0x00988000d0ac783b */ /* 0x000e6e0000004200 */
        /* <DEDUP_REMOVED lines=20> */
[C---:B------:R-:W-:Y:S07]  /*17cd0*/  HMMA.16816.F32 R108, R160.reuse, R4, R108 ;  /* 0x00000004a06c723c */ /* 0x040fee000000186c */
[----:B------:R-:W-:Y:S01]  /*17ce0*/  FADD.FTZ R5, R241, R178 ;  /* 0x000000b2f1057221 */ /* 0x000fe20000010000 */
[C---:B------:R-:W-:Y:S04]  /*17cf0*/  HMMA.16816.F32 R112, R160.reuse, R6, R112 ;  /* 0x00000006a070723c */ /* 0x040fe80000001870 */
[----:B------:R-:W-:Y:S04]  /*17d00*/  FADD.FTZ R5, R244, R5 ;  /* 0x00000005f4057221 */ /* 0x000fe80000010000 */
[C---:B--2---:R-:W-:Y:S04]  /*17d10*/  HMMA.16816.F32 R116, R160.reuse, R8, R116 ;  /* 0x00000008a074723c */ /* 0x044fe80000001874 */
[----:B------:R-:W-:Y:S04]  /*17d20*/  FADD.FTZ R248, R248, R5 ;  /* 0x00000005f8f87221 */ /* 0x000fe80000010000 */
[C---:B------:R-:W-:Y:S04]  /*17d30*/  HMMA.16816.F32 R120, R160.reuse, R10, R120 ;  /* 0x0000000aa078723c */ /* 0x040fe80000001878 */
[----:B------:R-:W-:Y:S04]  /*17d40*/  FADD.FTZ R245, R245, R248 ;  /* 0x000000f8f5f57221 */ /* 0x000fe80000010000 */
[C---:B---3--:R-:W-:Y:S04]  /*17d50*/  HMMA.16816.F32 R124, R160.reuse, R12, R124 ;  /* 0x0000000ca07c723c */ /* 0x048fe8000000187c */
[----:B------:R-:W-:Y:S04]  /*17d60*/  FADD.FTZ R242, R242, R245 ;  /* 0x000000f5f2f27221 */ /* 0x000fe80000010000 */
[----:B------:R-:W-:Y:S04]  /*17d70*/  HMMA.16816.F32 R128, R160, R14, R128 ;  /* 0x0000000ea080723c */ /* 0x000fe80000001880 */
[----:B------:R-:W-:Y:S04]  /*17d80*/  FADD.FTZ R249, R249, R242 ;  /* 0x000000f2f9f97221 */ /* 0x000fe80000010000 */
[----:B------:R-:W-:Y:S04]  /*17d90*/  FADD.FTZ R186, R186, R249 ;  /* 0x000000f9baba7221 */ /* 0x000fe80000010000 */
[----:B------:R-:W-:Y:S01]  /*17da0*/  FADD.FTZ R231, R185, R186 ;  /* 0x000000bab9e77221 */ /* 0x000fe20000010000 */
[----:B------:R-:W-:-:S05]  /*17db0*/  @P0 BRA `(.L_x_3504) ;  /* 0xffffd06000000947 */ /* 0x000fca000383ffff */
.L_x_3499:
[----:B------:R-:W-:-:S13]  /*17dc0*/  ISETP.LE.AND P0, PT, RZ, UR13, PT ;  /* 0x0000000dff007c0c */ /* 0x000fda000bf03270 */
[----:B------:R-:W-:Y:S05]  /*17dd0*/  @!P0 BRA `(.L_x_3505) ;  /* 0x00002b8000008947 */ /* 0x000fea0003800000 */
[----:B------:R-:W-:Y:S01]  /*17de0*/  IADD3 R230, -R189, 0x30, RZ ;  /* 0x00000030bde67810 */ /* 0x000fe20007ffe1ff */
[C---:B------:R-:W-:Y:S01]  /*17df0*/  IMAD.SHL.U32 R233, R188.reuse, 0x2, RZ ;  /* 0x00000002bce97824 */ /* 0x040fe200078e00ff */
[----:B------:R-:W-:Y:S02]  /*17e00*/  SHF.L.U64.HI R232, R188, 0x1, R191 ;  /* 0x00000001bce87819 */ /* 0x000fe400000102bf */
.L_x_3510:
[----:B------:R-:W-:Y:S01]  /*17e10*/  SHF.R.S32.HI R5, RZ, 0x1f, R220 ;  /* 0x0000001fff057819 */ /* 0x000fe200000114dc */
[----:B------:R-:W-:Y:S01]  /*17e20*/  IMAD.WIDE.U32 R6, R220, c[0x0][0x208], RZ ;  /* 0x00008200dc067a25 */ /* 0x000fe200078e00ff */
        /* <DEDUP_REMOVED lines=17> */
[----:B------:R-:W-:Y:S01]  /*17f40*/  IMAD.SHL.U32 R2, R224, 0x2, RZ ;  /* 0x00000002e0027824 */ /* 0x000fe200078e00ff */
[----:B------:R-:W-:Y:S01]  /*17f50*/  LDSM.16.M88.4 R24, [R214] ;  /* 0x00000000d618783b */ /* 0x000fe20000000200 */
[C---:B------:R-:W-:Y:S01]  /*17f60*/  LEA R4, P0, R0.reuse, c[0x0][0x1f8], 0x1 ;  /* 0x00007e0000047a11 */ /* 0x040fe200078008ff */
[----:B------:R-:W-:Y:S02]  /*17f70*/  BSSY B0, `(.L_x_3506) ;  /* 0x0000030000007945 */ /* 0x000fe40003800000 */
[----:B------:R-:W-:Y:S01]  /*17f80*/  LDSM.16.M88.4 R8, [R213+0xa080] ;  /* 0x00a08000d508783b */ /* 0x000fe20000000200 */
[----:B------:R-:W-:Y:S03]  /*17f90*/  LEA.HI.X R15, R0, c[0x0][0x1fc], R7, 0x1, P0 ;  /* 0x00007f00000f7a11 */ /* 0x000fe600000f0c07 */
        /* <DEDUP_REMOVED lines=29> */
.L_x_3530:
        /* <DEDUP_REMOVED lines=16> */
.L_x_3507:
[----:B----4-:R-:W-:Y:S05]  /*18270*/  BSYNC B0 ;  /* 0x0000000000007941 */ /* 0x010fea0003800000 */
.L_x_3506:
[----:B------:R-:W0:Y:S01]  /*18280*/  LDGDEPBAR ;  /* 0x00000000000079af */ /* 0x000e220000000000 */
[----:B------:R-:W-:Y:S01]  /*18290*/  WARPSYNC 0xffffffff ;  /* 0xffffffff00007948 */ /* 0x000fe20003800000 */
[C---:B-1----:R-:W-:Y:S01]  /*182a0*/  HMMA.16816.F32 R4, R24.reuse, R8, RZ ;  /* 0x000000081804723c */ /* 0x042fe200000018ff */
[----:B------:R-:W-:Y:S02]  /*182b0*/  UISETP.GE.AND UP0, UPT, UR13, 0x1, UPT ;  /* 0x000000010d00788c */ /* 0x000fe4000bf06270 */
[----:B------:R-:W-:Y:S04]  /*182c0*/  LDSM.16.M88.4 R180, [R210] ;  /* 0x00000000d2b4783b */ /* 0x000fe80000000200 */
[----:B------:R-:W-:Y:S01]  /*182d0*/  PLOP3.LUT P0, PT, PT, PT, UP0, 0x40, 0x0 ;  /* 0x000000000000781c */ /* 0x000fe20003f0e808 */
[C---:B------:R-:W-:Y:S01]  /*182e0*/  HMMA.16816.F32 R8, R24.reuse, R10, RZ ;  /* 0x0000000a1808723c */ /* 0x040fe200000018ff */
[----:B------:R-:W1:Y:S05]  /*182f0*/  LDSM.16.M88.4 R184, [R207+0xa080] ;  /* 0x00a08000cfb8783b */ /* 0x000e6a0000000200 */
[----:B------:R-:W-:Y:S02]  /*18300*/  LDSM.16.M88.4 R188, [R207+0xb080] ;  /* 0x00b08000cfbc783b */ /* 0x000fe40000000200 */
[C---:B------:R-:W-:Y:S08]  /*18310*/  HMMA.16816.F32 R12, R24.reuse, R16, RZ ;  /* 0x00000010180c723c */ /* 0x040ff000000018ff */
[C---:B------:R-:W-:Y:S08]  /*18320*/  HMMA.16816.F32 R16, R24.reuse, R18, RZ ;  /* 0x000000121810723c */ /* 0x040ff000000018ff */
[C---:B------:R-:W-:Y:S08]  /*18330*/  HMMA.16816.F32 R20, R24.reuse, R160, RZ ;  /* 0x000000a01814723c */ /* 0x040ff000000018ff */
[----:B------:R-:W-:Y:S01]  /*18340*/  HMMA.16816.F32 R24, R24, R162, RZ ;  /* 0x000000a21818723c */ /* 0x000fe200000018ff */
[----:B------:R-:W2:Y:S07]  /*18350*/  LDSM.16.M88.4 R160, [R207+0xa880] ;  /* 0x00a88000cfa0783b */ /* 0x000eae0000000200 */
[C---:B---3--:R-:W-:Y:S08]  /*18360*/  HMMA.16816.F32 R4, R164.reuse, R168, R4 ;  /* 0x000000a8a404723c */ /* 0x048ff00000001804 */
        /* <DEDUP_REMOVED lines=21> */
[----:B------:R-:W-:Y:S07]  /*184c0*/  LDSM.16.M88.4 R172, [R200] ;  /* 0x00000000c8ac783b */ /* 0x000fee0000000200 */
[C---:B----4-:R-:W-:Y:S08]  /*184d0*/  HMMA.16816.F32 R12, R168.reuse, R164, R12 ;  /* 0x000000a4a80c723c */ /* 0x050ff0000000180c */
[C---:B------:R-:W-:Y:S01]  /*184e0*/  HMMA.16816.F32 R16, R168.reuse, R166, R16 ;  /* 0x000000a6a810723c */ /* 0x040fe20000001810 */
[----:B------:R-:W3:Y:S07]  /*184f0*/  LDSM.16.M88.4 R164, [R212+0x4000] ;  /* 0x00400000d4a4783b */ /* 0x000eee0000000200 */
[C---:B-----5:R-:W-:Y:S08]  /*18500*/  HMMA.16816.F32 R20, R168.reuse, R176, R20 ;  /* 0x000000b0a814723c */ /* 0x060ff00000001814 */
[----:B------:R-:W-:Y:S01]  /*18510*/  HMMA.16816.F32 R24, R168, R178, R24 ;  /* 0x000000b2a818723c */ /* 0x000fe20000001818 */
[----:B------:R-:W4:Y:S05]  /*18520*/  LDSM.16.M88.4 R168, [R199] ;  /* 0x00000000c7a8783b */ /* 0x000f2a0000000200 */
[----:B------:R-:W5:Y:S02]  /*18530*/  LDSM.16.M88.4 R176, [R198] ;  /* 0x00000000c6b0783b */ /* 0x000f640000000200 */
        /* <DEDUP_REMOVED lines=114> */
[----:B------:R-:W-:-:S07]  /*18c60*/  @P0 BRA `(.L_x_3509) ;  /* 0x000003d000000947 */ /* 0x000fce0003800000 */
[----:B------:R-:W-:Y:S01]  /*18c70*/  UIMAD UR4, UR13, 0x30, UR19 ;  /* 0x000000300d0478a4 */ /* 0x000fe2000f8e0213 */
        /* <DEDUP_REMOVED lines=60> */
.L_x_3509:
[----:B------:R-:W-:Y:S01]  /*19040*/  FMNMX.FTZ R2, R4, R3, !PT ;  /* 0x0000000304027209 */ /* 0x000fe20007810000 */
[----:B-1----:R-:W-:Y:S01]  /*19050*/  LDSM.16.MT88.4 R164, [R206+0x4080] ;  /* 0x00408000cea4783b */ /* 0x002fe20000004200 */
        /* <DEDUP_REMOVED lines=25> */
[----:B------:R-:W-:Y:S01]  /*191f0*/  UMOV UR13, UR4 ;  /* 0x00000004000d7c82 */ /* 0x000fe20008000000 */
        /* <DEDUP_REMOVED lines=29> */
[----:B------:R2:W3:Y:S01]  /*193d0*/  MUFU.EX2 R0, R157 ;  /* 0x0000009d00007308 */ /* 0x0004e20000000800 */
        /* <DEDUP_REMOVED lines=14> */
[--C-:B--2---:R-:W-:Y:S01]  /*194c0*/  FFMA.FTZ R157, R10, c[0x0][0x2d0], -R176.reuse ;  /* 0x0000b4000a9d7a23 */ /* 0x104fe200000108b0 */
[----:B------:R-:W-:Y:S01]  /*194d0*/  LDSM.16.MT88.4 R20, [R205+0x9080] ;  /* 0x00908000cd14783b */ /* 0x000fe20000004200 */
[C---:B---3--:R-:W-:Y:S02]  /*194e0*/  FMUL.FTZ R10, R0.reuse, R154 ;  /* 0x0000009a000a7220 */ /* 0x048fe40000410000 */
        /* <DEDUP_REMOVED lines=10> */
[----:B------:R-:W-:Y:S02]  /*19590*/  FMUL.FTZ R147, R0, R147 ;  /* 0x0000009300937220 */ /* 0x000fe40000410000 */
[--C-:B------:R-:W-:Y:S02]  /*195a0*/  FFMA.FTZ R235, R24, c[0x0][0x2d0], -R177.reuse ;  /* 0x0000b40018eb7a23 */ /* 0x100fe400000108b1 */
[--C-:B------:R-:W-:Y:S01]  /*195b0*/  FFMA.FTZ R237, R26, c[0x0][0x2d0], -R176.reuse ;  /* 0x0000b4001aed7a23 */ /* 0x100fe200000108b0 */
[----:B------:R-:W-:Y:S01]  /*195c0*/  MUFU.EX2 R157, R157 ;  /* 0x0000009d009d7308 */ /* 0x000fe20000000800 */
[----:B------:R-:W-:Y:S02]  /*195d0*/  FFMA.FTZ R177, R25, c[0x0][0x2d0], -R177 ;  /* 0x0000b40019b17a23 */ /* 0x000fe400000108b1 */
[----:B------:R-:W-:Y:S02]  /*195e0*/  FFMA.FTZ R176, R27, c[0x0][0x2d0], -R176 ;  /* 0x0000b4001bb07a23 */ /* 0x000fe400000108b0 */
[----:B------:R-:W-:Y:S01]  /*195f0*/  LDSM.16.MT88.4 R24, [R206+0x5080] ;  /* 0x00508000ce18783b */ /* 0x000fe20000004200 */
[C---:B------:R-:W-:Y:S02]  /*19600*/  FMUL.FTZ R150, R0.reuse, R150 ;  /* 0x0000009600967220 */ /* 0x040fe40000410000 */
[C---:B------:R-:W-:Y:S02]  /*19610*/  FMUL.FTZ R151, R0.reuse, R151 ;  /* 0x0000009700977220 */ /* 0x040fe40000410000 */
[----:B------:R-:W3:Y:S01]  /*19620*/  MUFU.EX2 R182, R182 ;  /* 0x000000b600b67308 */ /* 0x000ee20000000800 */
        /* <DEDUP_REMOVED lines=19> */
[----:B------:R3:W-:Y:S01]  /*19760*/  MUFU.EX2 R240, R176 ;  /* 0x000000b000f07308 */ /* 0x0007e20000000800 */
[C---:B------:R-:W-:Y:S02]  /*19770*/  FMUL.FTZ R59, R0.reuse, R59 ;  /* 0x0000003b003b7220 */ /* 0x040fe40000410000 */
[----:B------:R-:W-:Y:S02]  /*19780*/  FMUL.FTZ R62, R0, R62 ;  /* 0x0000003e003e7220 */ /* 0x000fe40000410000 */
[C---:B--2---:R-:W-:Y:S01]  /*19790*/  FMUL.FTZ R8, R2.reuse, R152 ;  /* 0x0000009802087220 */ /* 0x044fe20000410000 */
[----:B------:R-:W-:Y:S01]  /*197a0*/  F2FP.PACK_AB R152, R5, R158 ;  /* 0x0000009e0598723e */ /* 0x000fe200000000ff */
[C---:B------:R-:W-:Y:S01]  /*197b0*/  FMUL.FTZ R9, R2.reuse, R153 ;  /* 0x0000009902097220 */ /* 0x040fe20000410000 */
[----:B------:R-:W-:Y:S01]  /*197c0*/  F2FP.PACK_AB R153, R7, R6 ;  /* 0x000000060799723e */ /* 0x000fe200000000ff */
[C---:B------:R-:W-:Y:S01]  /*197d0*/  FMUL.FTZ R132, R2.reuse, R132 ;  /* 0x0000008402847220 */ /* 0x040fe20000410000 */
[----:B------:R-:W-:Y:S01]  /*197e0*/  MUFU.EX2 R181, R181 ;  /* 0x000000b500b57308 */ /* 0x000fe20000000800 */
[C---:B------:R-:W-:Y:S02]  /*197f0*/  FMUL.FTZ R133, R2.reuse, R133 ;  /* 0x0000008502857220 */ /* 0x040fe40000410000 */
[C---:B------:R-:W-:Y:S02]  /*19800*/  FMUL.FTZ R136, R2.reuse, R136 ;  /* 0x0000008802887220 */ /* 0x040fe40000410000 */
[C---:B-1----:R-:W-:Y:S05]  /*19810*/  HMMA.16816.F32 R8, R152.reuse, R160, R8 ;  /* 0x000000a09808723c */ /* 0x042fea0000001808 */
[C---:B------:R-:W-:Y:S01]  /*19820*/  FMUL.FTZ R137, R2.reuse, R137 ;  /* 0x0000008902897220 */ /* 0x040fe20000410000 */
[----:B------:R-:W1:Y:S01]  /*19830*/  MUFU.EX2 R184, R184 ;  /* 0x000000b800b87308 */ /* 0x000e620000000800 */
[C---:B------:R-:W-:Y:S01]  /*19840*/  FMUL.FTZ R140, R2.reuse, R140 ;  /* 0x0000008c028c7220 */ /* 0x040fe20000410000 */
[C---:B------:R-:W-:Y:S01]  /*19850*/  HMMA.16816.F32 R132, R152.reuse, R162, R132 ;  /* 0x000000a29884723c */ /* 0x040fe20000001884 */
[----:B------:R-:W2:Y:S03]  /*19860*/  LDSM.16.MT88.4 R160, [R204+0x4080] ;  /* 0x00408000cca0783b */ /* 0x000ea60000004200 */
[C---:B------:R-:W-:Y:S02]  /*19870*/  FMUL.FTZ R141, R2.reuse, R141 ;  /* 0x0000008d028d7220 */ /* 0x040fe40000410000 */
[C---:B------:R-:W-:Y:S02]  /*19880*/  FMUL.FTZ R144, R2.reuse, R144 ;  /* 0x0000009002907220 */ /* 0x040fe40000410000 */
[C---:B------:R-:W-:Y:S01]  /*19890*/  HMMA.16816.F32 R136, R152.reuse, R164, R136 ;  /* 0x000000a49888723c */ /* 0x040fe20000001888 */
[----:B---3--:R-:W-:Y:S01]  /*198a0*/  LDSM.16.MT88.4 R176, [R204+0x8080] ;  /* 0x00808000ccb0783b */ /* 0x008fe20000004200 */
[----:B------:R-:W-:Y:S02]  /*198b0*/  MUFU.EX2 R183, R183 ;  /* 0x000000b700b77308 */ /* 0x000fe40000000800 */
[C---:B------:R-:W-:Y:S02]  /*198c0*/  FMUL.FTZ R145, R2.reuse, R145 ;  /* 0x0000009102917220 */ /* 0x040fe40000410000 */
[C---:B------:R-:W-:Y:S02]  /*198d0*/  FMUL.FTZ R148, R2.reuse, R148 ;  /* 0x0000009402947220 */ /* 0x040fe40000410000 */
[C---:B------:R-:W-:Y:S01]  /*198e0*/  HMMA.16816.F32 R140, R152.reuse, R166, R140 ;  /* 0x000000a6988c723c */ /* 0x040fe2000000188c */
[----:B------:R-:W3:Y:S03]  /*198f0*/  LDSM.16.MT88.4 R164, [R208+0x5880] ;  /* 0x00588000d0a4783b */ /* 0x000ee60000004200 */
[C---:B------:R-:W-:Y:S01]  /*19900*/  FMUL.FTZ R149, R2.reuse, R149 ;  /* 0x0000009502957220 */ /* 0x040fe20000410000 */
[----:B------:R-:W4:Y:S01]  /*19910*/  MUFU.EX2 R186, R186 ;  /* 0x000000ba00ba7308 */ /* 0x000f220000000800 */
[C---:B------:R-:W-:Y:S02]  /*19920*/  FMUL.FTZ R28, R2.reuse, R28 ;  /* 0x0000001c021c7220 */ /* 0x040fe40000410000 */
[C---:B------:R-:W-:Y:S04]  /*19930*/  HMMA.16816.F32 R144, R152.reuse, R168, R144 ;  /* 0x000000a89890723c */ /* 0x040fe80000001890 */
[C---:B------:R-:W-:Y:S02]  /*19940*/  FMUL.FTZ R29, R2.reuse, R29 ;  /* 0x0000001d021d7220 */ /* 0x040fe40000410000 */
[C---:B------:R-:W-:Y:S01]  /*19950*/  FMUL.FTZ R32, R2.reuse, R32 ;  /* 0x0000002002207220 */ /* 0x040fe20000410000 */
[----:B------:R-:W-:Y:S01]  /*19960*/  MUFU.EX2 R185, R185 ;  /* 0x000000b900b97308 */ /* 0x000fe20000000800 */
[C---:B------:R-:W-:Y:S01]  /*19970*/  HMMA.16816.F32 R148, R152.reuse, R170, R148 ;  /* 0x000000aa9894723c */ /* 0x040fe20000001894 */
[----:B------:R-:W5:Y:S03]  /*19980*/  LDSM.16.MT88.4 R168, [R206+0x5880] ;  /* 0x00588000cea8783b */ /* 0x000f660000004200 */
[C---:B------:R-:W-:Y:S02]  /*19990*/  FMUL.FTZ R33, R2.reuse, R33 ;  /* 0x0000002102217220 */ /* 0x040fe40000410000 */
[C---:B------:R-:W-:Y:S02]  /*199a0*/  FMUL.FTZ R36, R2.reuse, R36 ;  /* 0x0000002402247220 */ /* 0x040fe40000410000 */
[C---:B------:R-:W-:Y:S01]  /*199b0*/  FMUL.FTZ R37, R2.reuse, R37 ;  /* 0x0000002502257220 */ /* 0x040fe20000410000 */
[C---:B--2---:R-:W-:Y:S01]  /*199c0*/  HMMA.16816.F32 R28, R152.reuse, R160, R28 ;  /* 0x000000a0981c723c */ /* 0x044fe2000000181c */
[----:B------:R-:W2:Y:S02]  /*199d0*/  MUFU.EX2 R188, R188 ;  /* 0x000000bc00bc7308 */ /* 0x000ea40000000800 */
[C---:B------:R-:W-:Y:S02]  /*199e0*/  FMUL.FTZ R40, R2.reuse, R40 ;  /* 0x0000002802287220 */ /* 0x040fe40000410000 */
[C---:B------:R-:W-:Y:S02]  /*199f0*/  FMUL.FTZ R41, R2.reuse, R41 ;  /* 0x0000002902297220 */ /* 0x040fe40000410000 */
[C---:B------:R-:W-:Y:S01]  /*19a00*/  FMUL.FTZ R44, R2.reuse, R44 ;  /* 0x0000002c022c7220 */ /* 0x040fe20000410000 */
[C---:B------:R-:W-:Y:S01]  /*19a10*/  HMMA.16816.F32 R32, R152.reuse, R162, R32 ;  /* 0x000000a29820723c */ /* 0x040fe20000001820 */
[----:B------:R-:W1:Y:S02]  /*19a20*/  LDSM.16.MT88.4 R160, [R205+0x5880] ;  /* 0x00588000cda0783b */ /* 0x000e640000004200 */
[----:B------:R-:W-:Y:S01]  /*19a30*/  MUFU.EX2 R187, R187 ;  /* 0x000000bb00bb7308 */ /* 0x000fe20000000800 */
[C---:B------:R-:W-:Y:S02]  /*19a40*/  FMUL.FTZ R45, R2.reuse, R45 ;  /* 0x0000002d022d7220 */ /* 0x040fe40000410000 */
[C---:B------:R-:W-:Y:S02]  /*19a50*/  FMUL.FTZ R48, R2.reuse, R48 ;  /* 0x0000003002307220 */ /* 0x040fe40000410000 */
[C---:B---3--:R-:W-:Y:S04]  /*19a60*/  HMMA.16816.F32 R36, R152.reuse, R164, R36 ;  /* 0x000000a49824723c */ /* 0x048fe80000001824 */
[C---:B------:R-:W-:Y:S01]  /*19a70*/  FMUL.FTZ R49, R2.reuse, R49 ;  /* 0x0000003102317220 */ /* 0x040fe20000410000 */
[----:B------:R-:W3:Y:S01]  /*19a80*/  MUFU.EX2 R190, R190 ;  /* 0x000000be00be7308 */ /* 0x000ee20000000800 */
[C---:B------:R-:W-:Y:S02]  /*19a90*/  FMUL.FTZ R52, R2.reuse, R52 ;  /* 0x0000003402347220 */ /* 0x040fe40000410000 */
[C---:B------:R-:W-:Y:S01]  /*19aa0*/  HMMA.16816.F32 R40, R152.reuse, R166, R40 ;  /* 0x000000a69828723c */ /* 0x040fe20000001828 */
[----:B------:R-:W2:Y:S03]  /*19ab0*/  LDSM.16.MT88.4 R164, [R204+0x5880] ;  /* 0x00588000cca4783b */ /* 0x000ea60000004200 */
[C---:B------:R-:W-:Y:S02]  /*19ac0*/  FMUL.FTZ R53, R2.reuse, R53 ;  /* 0x0000003502357220 */ /* 0x040fe40000410000 */
[C---:B------:R-:W-:Y:S01]  /*19ad0*/  FMUL.FTZ R56, R2.reuse, R56 ;  /* 0x0000003802387220 */ /* 0x040fe20000410000 */
[----:B------:R-:W-:Y:S01]  /*19ae0*/  MUFU.EX2 R189, R189 ;  /* 0x000000bd00bd7308 */ /* 0x000fe20000000800 */
[C---:B-----5:R-:W-:Y:S04]  /*19af0*/  HMMA.16816.F32 R44, R152.reuse, R168, R44 ;  /* 0x000000a8982c723c */ /* 0x060fe8000000182c */
[C---:B------:R-:W-:Y:S02]  /*19b00*/  FMUL.FTZ R57, R2.reuse, R57 ;  /* 0x0000003902397220 */ /* 0x040fe40000410000 */
[C---:B------:R-:W-:Y:S02]  /*19b10*/  FMUL.FTZ R60, R2.reuse, R60 ;  /* 0x0000003c023c7220 */ /* 0x040fe40000410000 */
[C---:B------:R-:W-:Y:S01]  /*19b20*/  HMMA.16816.F32 R48, R152.reuse, R170, R48 ;  /* 0x000000aa9830723c */ /* 0x040fe20000001830 */
[----:B------:R-:W5:Y:S01]  /*19b30*/  LDSM.16.MT88.4 R168, [R208+0x7080] ;  /* 0x00708000d0a8783b */ /* 0x000f620000004200 */
[----:B------:R-:W3:Y:S02]  /*19b40*/  MUFU.EX2 R234, R234 ;  /* 0x000000ea00ea7308 */ /* 0x000ee40000000800 */
[----:B------:R-:W-:Y:S02]  /*19b50*/  FMUL.FTZ R61, R2, R61 ;  /* 0x0000003d023d7220 */ /* 0x000fe40000410000 */
        /* <DEDUP_REMOVED lines=10> */
[----:B------:R-:W-:Y:S01]  /*19c00*/  FMUL.FTZ R69, R2, R69 ;  /* 0x0000004502457220 */ /* 0x000fe20000410000 */
[----:B------:R-:W1:Y:S01]  /*19c10*/  MUFU.EX2 R236, R236 ;  /* 0x000000ec00ec7308 */ /* 0x000e620000000800 */
[C---:B--2---:R-:W-:Y:S04]  /*19c20*/  HMMA.16816.F32 R60, R152.reuse, R164, R60 ;  /* 0x000000a4983c723c */ /* 0x044fe8000000183c */
[C---:B------:R-:W-:Y:S02]  /*19c30*/  FMUL.FTZ R70, R0.reuse, R70 ;  /* 0x0000004600467220 */ /* 0x040fe40000410000 */
[----:B------:R-:W-:Y:S02]  /*19c40*/  FMUL.FTZ R71, R0, R71 ;  /* 0x0000004700477220 */ /* 0x000fe40000410000 */
[C---:B------:R-:W-:Y:S01]  /*19c50*/  HMMA.16816.F32 R64, R152.reuse, R166, R64 ;  /* 0x000000a69840723c */ /* 0x040fe20000001840 */
[----:B------:R-:W2:Y:S01]  /*19c60*/  LDSM.16.MT88.4 R164, [R205+0x7080] ;  /* 0x00708000cda4783b */ /* 0x000ea20000004200 */
[----:B------:R-:W1:Y:S02]  /*19c70*/  MUFU.EX2 R235, R235 ;  /* 0x000000eb00eb7308 */ /* 0x000e640000000800 */
[C---:B------:R-:W-:Y:S02]  /*19c80*/  FMUL.FTZ R72, R2.reuse, R72 ;  /* 0x0000004802487220 */ /* 0x040fe40000410000 */
[----:B------:R-:W-:Y:S02]  /*19c90*/  FMUL.FTZ R73, R2, R73 ;  /* 0x0000004902497220 */ /* 0x000fe40000410000 */
[C---:B-----5:R-:W-:Y:S04]  /*19ca0*/  HMMA.16816.F32 R68, R152.reuse, R168, R68 ;  /* 0x000000a89844723c */ /* 0x060fe80000001844 */
[C---:B------:R-:W-:Y:S01]  /*19cb0*/  FMUL.FTZ R74, R0.reuse, R74 ;  /* 0x0000004a004a7220 */ /* 0x040fe20000410000 */
[----:B------:R-:W5:Y:S01]  /*19cc0*/  MUFU.EX2 R237, R237 ;  /* 0x000000ed00ed7308 */ /* 0x000f620000000800 */
        /* <DEDUP_REMOVED lines=75> */
[C---:B------:R-:W-:Y:S03]  /*1a180*/  HMMA.16816.F32 R124, R152.reuse, R12, R124 ;  /* 0x0000000c987c723c */ /* 0x040fe6000000187c */
[C---:B------:R-:W-:Y:S02]  /*1a190*/  FMUL.FTZ R130, R0.reuse, R130 ;  /* 0x0000008200827220 */ /* 0x040fe40000410000 */
[----:B------:R-:W-:Y:S02]  /*1a1a0*/  FMUL.FTZ R131, R0, R131 ;  /* 0x0000008300837220 */ /* 0x000fe40000410000 */
[----:B------:R-:W-:Y:S01]  /*1a1b0*/  F2FP.PACK_AB R12, R184, R181 ;  /* 0x000000b5b80c723e */ /* 0x000fe200000000ff */
[----:B------:R-:W-:Y:S01]  /*1a1c0*/  FFMA.FTZ R158, R2, R231, R158 ;  /* 0x000000e7029e7223 */ /* 0x000fe2000001009e */
[----:B----4-:R-:W-:Y:S03]  /*1a1d0*/  F2FP.PACK_AB R13, R186, R183 ;  /* 0x000000b7ba0d723e */ /* 0x010fe600000000ff */
[----:B------:R-:W-:Y:S01]  /*1a1e0*/  HMMA.16816.F32 R128, R152, R14, R128 ;  /* 0x0000000e9880723c */ /* 0x000fe20000001880 */
[----:B------:R-:W4:Y:S02]  /*1a1f0*/  LDSM.16.MT88.4 R152, [R208+0x6080] ;  /* 0x00608000d098783b */ /* 0x000f240000004200 */
[----:B------:R-:W-:Y:S02]  /*1a200*/  FFMA.FTZ R6, R0, R229, R6 ;  /* 0x000000e500067223 */ /* 0x000fe40000010006 */
[----:B------:R-:W-:Y:S02]  /*1a210*/  FADD.FTZ R158, R5, R158 ;  /* 0x0000009e059e7221 */ /* 0x000fe40000010000 */
[----:B------:R-:W-:Y:S01]  /*1a220*/  F2FP.PACK_AB R14, R188, R185 ;  /* 0x000000b9bc0e723e */ /* 0x000fe200000000ff */
[----:B------:R-:W-:Y:S01]  /*1a230*/  FADD.FTZ R6, R7, R6 ;  /* 0x0000000607067221 */ /* 0x000fe20000010000 */
[----:B------:R-:W-:Y:S03]  /*1a240*/  F2FP.PACK_AB R15, R190, R187 ;  /* 0x000000bbbe0f723e */ /* 0x000fe600000000ff */
[----:B------:R-:W-:Y:S02]  /*1a250*/  FADD.FTZ R159, R159, R158 ;  /* 0x0000009e9f9f7221 */ /* 0x000fe40000010000 */
[----:B------:R-:W-:Y:S02]  /*1a260*/  FADD.FTZ R157, R157, R6 ;  /* 0x000000069d9d7221 */ /* 0x000fe40000010000 */
[C---:B-1----:R-:W-:Y:S05]  /*1a270*/  HMMA.16816.F32 R8, R12.reuse, R160, R8 ;  /* 0x000000a00c08723c */ /* 0x042fea0000001808 */
[----:B------:R-:W-:Y:S02]  /*1a280*/  FADD.FTZ R180, R180, R159 ;  /* 0x0000009fb4b47221 */ /* 0x000fe40000010000 */
[----:B------:R-:W-:Y:S01]  /*1a290*/  FADD.FTZ R182, R182, R157 ;  /* 0x0000009db6b67221 */ /* 0x000fe20000010000 */
[C---:B------:R-:W-:Y:S01]  /*1a2a0*/  HMMA.16816.F32 R132, R12.reuse, R162, R132 ;  /* 0x000000a20c84723c */ /* 0x040fe20000001884 */
[----:B------:R-:W1:Y:S03]  /*1a2b0*/  LDSM.16.MT88.4 R160, [R206+0x6080] ;  /* 0x00608000cea0783b */ /* 0x000e660000004200 */
[----:B------:R-:W-:Y:S01]  /*1a2c0*/  MOV R157, R156 ;  /* 0x0000009c009d7202 */ /* 0x000fe20000000f00 */
[----:B------:R-:W-:Y:S02]  /*1a2d0*/  FADD.FTZ R181, R181, R180 ;  /* 0x000000b4b5b57221 */ /* 0x000fe40000010000 */
[----:B------:R-:W-:Y:S01]  /*1a2e0*/  FADD.FTZ R183, R183, R182 ;  /* 0x000000b6b7b77221 */ /* 0x000fe20000010000 */
[C---:B------:R-:W-:Y:S04]  /*1a2f0*/  HMMA.16816.F32 R136, R12.reuse, R16, R136 ;  /* 0x000000100c88723c */ /* 0x040fe80000001888 */
        /* <DEDUP_REMOVED lines=36> */
[C---:B------:R-:W-:Y:S01]  /*1a540*/  HMMA.16816.F32 R96, R12.reuse, R162, R96 ;  /* 0x000000a20c60723c */ /* 0x040fe20000001860 */
[----:B------:R-:W-:Y:S07]  /*1a550*/  LDSM.16.MT88.4 R160, [R205+0x5080] ;  /* 0x00508000cda0783b */ /* 0x000fee0000004200 */
[C---:B------:R-:W-:Y:S08]  /*1a560*/  HMMA.16816.F32 R100, R12.reuse, R16, R100 ;  /* 0x000000100c64723c */ /* 0x040ff00000001864 */
[C---:B------:R-:W-:Y:S01]  /*1a570*/  HMMA.16816.F32 R104, R12.reuse, R18, R104 ;  /* 0x000000120c68723c */ /* 0x040fe20000001868 */
[----:B------:R-:W1:Y:S07]  /*1a580*/  LDSM.16.MT88.4 R16, [R208+0x5080] ;  /* 0x00508000d010783b */ /* 0x000e6e0000004200 */
[C---:B--2---:R-:W-:Y:S08]  /*1a590*/  HMMA.16816.F32 R108, R12.reuse, R164, R108 ;  /* 0x000000a40c6c723c */ /* 0x044ff0000000186c */
[C---:B------:R-:W-:Y:S01]  /*1a5a0*/  HMMA.16816.F32 R112, R12.reuse, R166, R112 ;  /* 0x000000a60c70723c */ /* 0x040fe20000001870 */
[----:B------:R-:W-:Y:S07]  /*1a5b0*/  LDSM.16.MT88.4 R164, [R204+0x6880] ;  /* 0x00688000cca4783b */ /* 0x000fee0000004200 */
[C---:B------:R-:W-:Y:S08]  /*1a5c0*/  HMMA.16816.F32 R116, R12.reuse, R20, R116 ;  /* 0x000000140c74723c */ /* 0x040ff00000001874 */
[C---:B------:R-:W-:Y:S01]  /*1a5d0*/  HMMA.16816.F32 R120, R12.reuse, R22, R120 ;  /* 0x000000160c78723c */ /* 0x040fe20000001878 */
[----:B------:R-:W2:Y:S07]  /*1a5e0*/  LDSM.16.MT88.4 R20, [R204+0x5080] ;  /* 0x00508000cc14783b */ /* 0x000eae0000004200 */
[C---:B---3--:R-:W-:Y:S08]  /*1a5f0*/  HMMA.16816.F32 R124, R12.reuse, R152, R124 ;  /* 0x000000980c7c723c */ /* 0x048ff0000000187c */
[----:B------:R-:W-:Y:S07]  /*1a600*/  HMMA.16816.F32 R128, R12, R154, R128 ;  /* 0x0000009a0c80723c */ /* 0x000fee0000001880 */
[----:B------:R-:W-:Y:S01]  /*1a610*/  F2FP.PACK_AB R12, R234, R189 ;  /* 0x000000bdea0c723e */ /* 0x000fe200000000ff */
[----:B------:R-:W-:Y:S01]  /*1a620*/  FADD.FTZ R189, R189, R188 ;  /* 0x000000bcbdbd7221 */ /* 0x000fe20000010000 */
[----:B------:R-:W-:Y:S03]  /*1a630*/  F2FP.PACK_AB R13, R236, R191 ;  /* 0x000000bfec0d723e */ /* 0x000fe600000000ff */
[----:B------:R-:W-:Y:S01]  /*1a640*/  F2FP.PACK_AB R14, R238, R235 ;  /* 0x000000ebee0e723e */ /* 0x000fe200000000ff */
[----:B------:R-:W-:Y:S01]  /*1a650*/  FADD.FTZ R191, R191, R190 ;  /* 0x000000bebfbf7221 */ /* 0x000fe20000010000 */
[----:B-----5:R-:W-:Y:S01]  /*1a660*/  F2FP.PACK_AB R15, R240, R237 ;  /* 0x000000edf00f723e */ /* 0x020fe200000000ff */
[----:B------:R-:W-:Y:S02]  /*1a670*/  FADD.FTZ R234, R234, R189 ;  /* 0x000000bdeaea7221 */ /* 0x000fe40000010000 */
[----:B------:R-:W-:Y:S02]  /*1a680*/  FADD.FTZ R236, R236, R191 ;  /* 0x000000bfecec7221 */ /* 0x000fe40000010000 */
[----:B------:R-:W-:Y:S02]  /*1a690*/  FADD.FTZ R231, R235, R234 ;  /* 0x000000eaebe77221 */ /* 0x000fe40000010000 */
[C---:B-1----:R-:W-:Y:S01]  /*1a6a0*/  HMMA.16816.F32 R152, R12.reuse, R16, R8 ;  /* 0x000000100c98723c */ /* 0x042fe20000001808 */
[----:B------:R-:W1:Y:S02]  /*1a6b0*/  LDSM.16.MT88.4 R8, [R208+0x6880] ;  /* 0x00688000d008783b */ /* 0x000e640000004200 */
[----:B------:R-:W-:Y:S02]  /*1a6c0*/  FADD.FTZ R229, R237, R236 ;  /* 0x000000ecede57221 */ /* 0x000fe40000010000 */
[----:B------:R-:W-:Y:S02]  /*1a6d0*/  FADD.FTZ R231, R238, R231 ;  /* 0x000000e7eee77221 */ /* 0x000fe40000010000 */
[----:B------:R-:W-:Y:S01]  /*1a6e0*/  FADD.FTZ R229, R240, R229 ;  /* 0x000000e5f0e57221 */ /* 0x000fe20000010000 */
[C---:B------:R-:W-:Y:S01]  /*1a6f0*/  HMMA.16816.F32 R132, R12.reuse, R18, R132 ;  /* 0x000000120c84723c */ /* 0x040fe20000001884 */
[----:B------:R-:W3:Y:S07]  /*1a700*/  LDSM.16.MT88.4 R16, [R206+0x6880] ;  /* 0x00688000ce10783b */ /* 0x000eee0000004200 */
[C---:B------:R-:W-:Y:S08]  /*1a710*/  HMMA.16816.F32 R136, R12.reuse, R24, R136 ;  /* 0x000000180c88723c */ /* 0x040ff00000001888 */
        /* <DEDUP_REMOVED lines=15> */
[C---:B------:R-:W-:Y:S08]  /*1a810*/  HMMA.16816.F32 R56, R12.reuse, R26, R56 ;  /* 0x0000001a0c38723c */ /* 0x040ff00000001838 */
[C---:B------:R-:W-:Y:S08]  /*1a820*/  HMMA.16816.F32 R60, R12.reuse, R164, R60 ;  /* 0x000000a40c3c723c */ /* 0x040ff0000000183c */
[C---:B------:R-:W-:Y:S08]  /*1a830*/  HMMA.16816.F32 R64, R12.reuse, R166, R64 ;  /* 0x000000a60c40723c */ /* 0x040ff00000001840 */
        /* <DEDUP_REMOVED lines=13> */
[C---:B---3--:R-:W-:Y:S08]  /*1a910*/  HMMA.16816.F32 R116, R12.reuse, R16, R116 ;  /* 0x000000100c74723c */ /* 0x048ff00000001874 */
[C---:B------:R-:W-:Y:S08]  /*1a920*/  HMMA.16816.F32 R120, R12.reuse, R18, R120 ;  /* 0x000000120c78723c */ /* 0x040ff00000001878 */
[C---:B--2---:R-:W-:Y:S08]  /*1a930*/  HMMA.16816.F32 R124, R12.reuse, R20, R124 ;  /* 0x000000140c7c723c */ /* 0x044ff0000000187c */
[----:B------:R-:W-:Y:S01]  /*1a940*/  HMMA.16816.F32 R128, R12, R22, R128 ;  /* 0x000000160c80723c */ /* 0x000fe20000001880 */
[----:B------:R-:W-:-:S07]  /*1a950*/  @P0 BRA `(.L_x_3510) ;  /* 0xffffd4b000000947 */ /* 0x000fce000383ffff */
.L_x_3505:
[----:B------:R-:W1:Y:S01]  /*1a960*/  SHFL.BFLY PT, R6, R231, 0x2, 0x1f ;  /* 0x0c401f00e7067f89 */ /* 0x000e6200000e0000 */
[----:B------:R-:W-:-:S02]  /*1a970*/  MOV R4, RZ ;  /* 0x000000ff00047202 */ /* 0x000fc40000000f00 */
[----:B------:R-:W-:Y:S01]  /*1a980*/  MOV R2, RZ ;  /* 0x000000ff00027202 */ /* 0x000fe20000000f00 */
[----:B------:R-:W2:Y:S01]  /*1a990*/  SHFL.BFLY PT, R0, R229, 0x2, 0x1f ;  /* 0x0c401f00e5007f89 */ /* 0x000ea200000e0000 */
        /* <DEDUP_REMOVED lines=12> */
[----:B------:R-:W-:-:S04]  /*1aa60*/  @P0 MOV R8, 0x3f317218 ;  /* 0x3f31721800080802 */ /* 0x000fc80000000f00 */
        /* <DEDUP_REMOVED lines=13> */
[----:B------:R-:W-:Y:S02]  /*1ab40*/  @P1 FMUL.FTZ R5, R9, c[0x0][0x2d0] ;  /* 0x0000b40009051a20 */ /* 0x000fe40000410000 */
        /* <DEDUP_REMOVED lines=124> */
.L_x_3421:
        /* <DEDUP_REMOVED lines=20> */
[----:B-1-3--:R-:W-:Y:S02]  /*1b450*/  SHF.R.S32.HI R3, RZ, 0x1f, R0 ;  /* 0x0000001fff037819 */ /* 0x00afe40000011400 */
[----:B------:R-:W-:-:S02]  /*1b460*/  F2FP.PACK_AB R28, R29, R28 ;  /* 0x0000001c1d1c723e */ /* 0x000fc400000000ff */
[----:B------:R-:W-:Y:S02]  /*1b470*/  LEA.HI R2, R3, R0, RZ, 0x2 ;  /* 0x0000000003027211 */ /* 0x000fe400078f10ff */
[----:B------:R-:W-:Y:S02]  /*1b480*/  F2FP.PACK_AB R30, R31, R30 ;  /* 0x0000001e1f1e723e */ /* 0x000fe400000000ff */
[--C-:B------:R-:W-:Y:S02]  /*1b490*/  SHF.R.S32.HI R8, RZ, 0x2, R2.reuse ;  /* 0x00000002ff087819 */ /* 0x100fe40000011402 */
[----:B--2---:R-:W-:Y:S02]  /*1b4a0*/  SHF.R.S32.HI R5, RZ, 0x1f, R2 ;  /* 0x0000001fff057819 */ /* 0x004fe40000011402 */
[----:B------:R-:W-:Y:S02]  /*1b4b0*/  LOP3.LUT R9, R2, 0xfffffffc, RZ, 0xc0, !PT ;  /* 0xfffffffc02097812 */ /* 0x000fe400078ec0ff */
[----:B------:R-:W-:-:S02]  /*1b4c0*/  LEA.HI R5, R5, R8, RZ, 0x3 ;  /* 0x0000000805057211 */ /* 0x000fc400078f18ff */
[----:B------:R-:W-:Y:S01]  /*1b4d0*/  F2FP.PACK_AB R32, R33, R32 ;  /* 0x000000202120723e */ /* 0x000fe200000000ff */
[----:B------:R-:W-:Y:S01]  /*1b4e0*/  IMAD.IADD R9, R0, 0x1, -R9 ;  /* 0x0000000100097824 */ /* 0x000fe200078e0a09 */
[----:B------:R-:W-:Y:S02]  /*1b4f0*/  LOP3.LUT R5, R5, 0xfffffff8, RZ, 0xc0, !PT ;  /* 0xfffffff805057812 */ /* 0x000fe400078ec0ff */
[----:B------:R-:W-:Y:S02]  /*1b500*/  F2FP.PACK_AB R34, R35, R34 ;  /* 0x000000222322723e */ /* 0x000fe400000000ff */
[----:B------:R-:W-:Y:S01]  /*1b510*/  F2FP.PACK_AB R36, R37, R36 ;  /* 0x000000242524723e */ /* 0x000fe200000000ff */
[----:B------:R-:W-:Y:S01]  /*1b520*/  IMAD.IADD R8, R8, 0x1, -R5 ;  /* 0x0000000108087824 */ /* 0x000fe200078e0a05 */
[----:B------:R-:W-:Y:S02]  /*1b530*/  LEA.HI R5, R3, R0, RZ, 0x5 ;  /* 0x0000000003057211 */ /* 0x000fe400078f28ff */
[----:B------:R-:W-:Y:S01]  /*1b540*/  F2FP.PACK_AB R38, R39, R38 ;  /* 0x000000262726723e */ /* 0x000fe200000000ff */
[----:B------:R-:W-:Y:S01]  /*1b550*/  IMAD.SHL.U32 R10, R8, 0x40, RZ ;  /* 0x00000040080a7824 */ /* 0x000fe200078e00ff */
[----:B------:R-:W-:-:S02]  /*1b560*/  SHF.R.S32.HI R2, RZ, 0x5, R5 ;  /* 0x00000005ff027819 */ /* 0x000fc40000011405 */
[----:B------:R-:W-:Y:S02]  /*1b570*/  LOP3.LUT R12, R8, 0x1, RZ, 0xc0, !PT ;  /* 0x00000001080c7812 */ /* 0x000fe400078ec0ff */
        /* <DEDUP_REMOVED lines=13> */
[C---:B------:R-:W-:Y:S01]  /*1b650*/  IMAD.IADD R15, R11.reuse, 0x1, R8 ;  /* 0x000000010b0f7824 */ /* 0x040fe200078e0208 */
[C---:B------:R-:W-:Y:S02]  /*1b660*/  IADD3 R10, R11.reuse, 0x80, RZ ;  /* 0x000000800b0a7810 */ /* 0x040fe40007ffe0ff */
[----:B------:R-:W-:Y:S02]  /*1b670*/  IADD3 R13, R11, 0x70, RZ ;  /* 0x000000700b0d7810 */ /* 0x000fe40007ffe0ff */
[----:B------:R-:W-:Y:S01]  /*1b680*/  @P0 IADD3 R13, R10, 0x10, RZ ;  /* 0x000000100a0d0810 */ /* 0x000fe20007ffe0ff */
[----:B------:R-:W-:Y:S01]  /*1b690*/  IMAD.MOV.U32 R10, RZ, RZ, 0x40 ;  /* 0x00000040ff0a7424 */ /* 0x000fe200078e00ff */
[----:B------:R-:W-:-:S02]  /*1b6a0*/  F2FP.PACK_AB R46, R47, R46 ;  /* 0x0000002e2f2e723e */ /* 0x000fc400000000ff */
[----:B------:R-:W-:Y:S01]  /*1b6b0*/  F2FP.PACK_AB R48, R49, R48 ;  /* 0x000000303130723e */ /* 0x000fe200000000ff */
[--C-:B------:R-:W-:Y:S01]  /*1b6c0*/  IMAD.IADD R17, R8, 0x1, R13.reuse ;  /* 0x0000000108117824 */ /* 0x100fe200078e020d */
[----:B------:R-:W-:Y:S02]  /*1b6d0*/  SEL R10, R10, 0xffffffc0, !P2 ;  /* 0xffffffc00a0a7807 */ /* 0x000fe40005000000 */
        /* <DEDUP_REMOVED lines=9> */
[----:B------:R-:W-:Y:S01]  /*1b770*/  F2FP.PACK_AB R58, R59, R58 ;  /* 0x0000003a3b3a723e */ /* 0x000fe200000000ff */
[----:B------:R-:W-:Y:S01]  /*1b780*/  IMAD.U32 R10, RZ, RZ, UR4 ;  /* 0x00000004ff0a7e24 */ /* 0x000fe2000f8e00ff */
        /* <DEDUP_REMOVED lines=124> */
.L_x_3512:
[----:B---3--:R-:W-:Y:S01]  /*1bf50*/  SHF.R.S32.HI R11, RZ, 0x1f, R2 ;  /* 0x0000001fff0b7819 */ /* 0x008fe20000011402 */
        /* <DEDUP_REMOVED lines=156> */
.L_x_3514:
[----:B--234-:R-:W-:Y:S05]  /*1c920*/  BSYNC B0 ;  /* 0x0000000000007941 */ /* 0x01cfea0003800000 */
.L_x_3513:
        /* <DEDUP_REMOVED lines=30> */
.L_x_3516:
[----:B------:R-:W-:Y:S05]  /*1cb10*/  BSYNC B0 ;  /* 0x0000000000007941 */ /* 0x000fea0003800000 */
.L_x_3515:
        /* <DEDUP_REMOVED lines=30> */
.L_x_3518:
[----:B------:R-:W-:Y:S05]  /*1cd00*/  BSYNC B0 ;  /* 0x0000000000007941 */ /* 0x000fea0003800000 */
.L_x_3517:
        /* <DEDUP_REMOVED lines=31> */
.L_x_3511:
        /* <DEDUP_REMOVED lines=10> */
[----:B------:R-:W4:Y:S01]  /*1cfa0*/  @P0 LDG.E R0, [R6.64] ;  /* 0x0000001a06000981 */ /* 0x000f22000c1e1900 */
[----:B------:R-:W-:Y:S01]  /*1cfb0*/  UISETP.NE.U32.AND UP0, UPT, URZ, UR4, UPT ;  /* 0x000000043f00728c */ /* 0x000fe2000bf05070 */
[----:B------:R-:W-:-:S03]  /*1cfc0*/  IMAD.MOV.U32 R4, RZ, RZ, c[0x0][0x388] ;  /* 0x0000e200ff047624 */ /* 0x000fc600078e00ff */
[----:B------:R-:W-:-:S03]  /*1cfd0*/  UISETP.NE.AND.EX UP0, UPT, URZ, UR5, UPT, UP0 ;  /* 0x000000053f00728c */ /* 0x000fc6000bf05300 */
[----:B------:R-:W-:-:S03]  /*1cfe0*/  ULDC.64 UR4, c[0x0][0x508] ;  /* 0x0001420000047ab9 */ /* 0x000fc60000000a00 */
[----:B------:R-:W-:-:S05]  /*1cff0*/  PLOP3.LUT P1, PT, PT, PT, UP0, 0x80, 0x0 ;  /* 0x000000000000781c */ /* 0x000fca0003f2f008 */
[----:B------:R-:W-:-:S06]  /*1d000*/  @UP0 UIMAD.WIDE UR4, UR22, UR6, UR4 ;  /* 0x00000006160402a5 */ /* 0x000fcc000f8e0204 */
[----:B------:R-:W-:Y:S01]  /*1d010*/  MOV R2, UR4 ;  /* 0x0000000400027c02 */ /* 0x000fe20008000f00 */
[----:B---3--:R-:W-:-:S05]  /*1d020*/  IMAD.U32 R3, RZ, RZ, UR5 ;  /* 0x00000005ff037e24 */ /* 0x008fca000f8e00ff */
[----:B------:R1:W5:Y:S01]  /*1d030*/  @P1 LDG.E R4, [R2.64] ;  /* 0x0000001a02041981 */ /* 0x000362000c1e1900 */
[----:B------:R-:W-:Y:S02]  /*1d040*/  UMOV UR8, URZ ;  /* 0x0000003f00087c82 */ /* 0x000fe40008000000 */
[----:B------:R-:W-:Y:S01]  /*1d050*/  UMOV UR9, URZ ;  /* 0x0000003f00097c82 */ /* 0x000fe20008000000 */
[----:B----4-:R-:W3:Y:S02]  /*1d060*/  @P0 R2UR UR5, R0 ;  /* 0x00000000000503c2 */ /* 0x010ee400000e0000 */
        /* <DEDUP_REMOVED lines=8> */
.L_x_3519:
        /* <DEDUP_REMOVED lines=43> */
.L_x_3521:
[----:B------:R-:W-:Y:S05]  /*1d3a0*/  BSYNC B0 ;  /* 0x0000000000007941 */ /* 0x000fea0003800000 */
.L_x_3520:
        /* <DEDUP_REMOVED lines=77> */
.L_x_3523:
[----:B------:R-:W-:Y:S05]  /*1d880*/  BSYNC B0 ;  /* 0x0000000000007941 */ /* 0x000fea0003800000 */
.L_x_3522:
        /* <DEDUP_REMOVED lines=27> */
.L_x_3525:
[----:B------:R-:W-:Y:S05]  /*1da40*/  BSYNC B0 ;  /* 0x0000000000007941 */ /* 0x000fea0003800000 */
.L_x_3524:
        /* <DEDUP_REMOVED lines=27> */
.L_x_3527:
[----:B------:R-:W-:Y:S05]  /*1dc00*/  BSYNC B0 ;  /* 0x0000000000007941 */ /* 0x000fea0003800000 */
.L_x_3526:
        /* <DEDUP_REMOVED lines=28> */
.L_x_3494:
[----:B------:R-:W-:Y:S01]  /*1ddd0*/  IMAD.MOV.U32 R14, RZ, RZ, 0x1 ;  /* 0x00000001ff0e7424 */ /* 0x000fe200078e00ff */
[----:B-1----:R-:W-:Y:S02]  /*1dde0*/  MOV R13, 0x181f ;  /* 0x0000181f000d7802 */ /* 0x002fe40000000f00 */
[----:B------:R-:W-:Y:S02]  /*1ddf0*/  MOV R12, 0x1de10 ;  /* 0x0001de10000c7802 */ /* 0x000fe40000000f00 */
[----:B------:R-:W-:Y:S05]  /*1de00*/  CALL.REL.NOINC `($__internal_19_$__cuda_sm70_shflsync_idx_p) ;  /* 0x000001d000007944 */ /* 0x000fea0003c00000 */
[----:B--2---:R-:W-:Y:S01]  /*1de10*/  IMAD.MOV.U32 R0, RZ, RZ, R13 ;  /* 0x000000ffff007224 */ /* 0x004fe200078e000d */
[----:B-1----:R-:W-:Y:S01]  /*1de20*/  MOV R14, 0x1 ;  /* 0x00000001000e7802 */ /* 0x002fe20000000f00 */
[----:B------:R-:W-:Y:S01]  /*1de30*/  IMAD.MOV.U32 R15, RZ, RZ, R22 ;  /* 0x000000ffff0f7224 */ /* 0x000fe200078e0016 */
[----:B------:R-:W-:Y:S02]  /*1de40*/  MOV R13, 0x181f ;  /* 0x0000181f000d7802 */ /* 0x000fe40000000f00 */
[----:B------:R-:W-:Y:S02]  /*1de50*/  MOV R12, 0x1de70 ;  /* 0x0001de70000c7802 */ /* 0x000fe40000000f00 */
[----:B------:R-:W-:Y:S05]  /*1de60*/  CALL.REL.NOINC `($__internal_19_$__cuda_sm70_shflsync_idx_p) ;  /* 0x0000017000007944 */ /* 0x000fea0003c00000 */
[----:B-12---:R-:W-:Y:S05]  /*1de70*/  BRA `(.L_x_3528) ;  /* 0xffff47c000007947 */ /* 0x006fea000383ffff */
.L_x_3502:
[----:B----4-:R-:W-:Y:S01]  /*1de80*/  MOV R13, 0x181f ;  /* 0x0000181f000d7802 */ /* 0x010fe20000000f00 */
[----:B------:R-:W-:Y:S01]  /*1de90*/  IMAD.MOV.U32 R14, RZ, RZ, 0x1 ;  /* 0x00000001ff0e7424 */ /* 0x000fe200078e00ff */
[----:B------:R-:W-:Y:S02]  /*1dea0*/  MOV R12, 0x1dec0 ;  /* 0x0001dec0000c7802 */ /* 0x000fe40000000f00 */
[----:B-123--:R-:W-:Y:S05]  /*1deb0*/  CALL.REL.NOINC `($__internal_19_$__cuda_sm70_shflsync_idx_p) ;  /* 0x0000012000007944 */ /* 0x00efea0003c00000 */
[----:B-1----:R-:W-:Y:S01]  /*1dec0*/  MOV R14, 0x1 ;  /* 0x00000001000e7802 */ /* 0x002fe20000000f00 */
[----:B--2---:R-:W-:Y:S01]  /*1ded0*/  IMAD.MOV.U32 R8, RZ, RZ, R13 ;  /* 0x000000ffff087224 */ /* 0x004fe200078e000d */
[----:B------:R-:W-:Y:S01]  /*1dee0*/  MOV R13, 0x181f ;  /* 0x0000181f000d7802 */ /* 0x000fe20000000f00 */
[----:B------:R-:W-:Y:S01]  /*1def0*/  IMAD.MOV.U32 R15, RZ, RZ, R3 ;  /* 0x000000ffff0f7224 */ /* 0x000fe200078e0003 */
[----:B------:R-:W-:Y:S02]  /*1df00*/  MOV R12, 0x1df20 ;  /* 0x0001df20000c7802 */ /* 0x000fe40000000f00 */
[----:B------:R-:W-:Y:S05]  /*1df10*/  CALL.REL.NOINC `($__internal_19_$__cuda_sm70_shflsync_idx_p) ;  /* 0x000000c000007944 */ /* 0x000fea0003c00000 */
[----:B-12---:R-:W-:-:S05]  /*1df20*/  BRA `(.L_x_3529) ;  /* 0xffff720000007947 */ /* 0x006fca000383ffff */
.L_x_3508:
[----:B-1----:R-:W-:Y:S01]  /*1df30*/  MOV R13, 0x181f ;  /* 0x0000181f000d7802 */ /* 0x002fe20000000f00 */
[----:B------:R-:W-:Y:S01]  /*1df40*/  IMAD.MOV.U32 R14, RZ, RZ, 0x1 ;  /* 0x00000001ff0e7424 */ /* 0x000fe200078e00ff */
[----:B------:R-:W-:Y:S02]  /*1df50*/  MOV R12, 0x1df70 ;  /* 0x0001df70000c7802 */ /* 0x000fe40000000f00 */
[----:B---3--:R-:W-:Y:S05]  /*1df60*/  CALL.REL.NOINC `($__internal_19_$__cuda_sm70_shflsync_idx_p) ;  /* 0x0000007000007944 */ /* 0x008fea0003c00000 */
[----:B-1----:R-:W-:Y:S01]  /*1df70*/  MOV R14, 0x1 ;  /* 0x00000001000e7802 */ /* 0x002fe20000000f00 */
[----:B--2---:R-:W-:Y:S01]  /*1df80*/  IMAD.MOV.U32 R5, RZ, RZ, R13 ;  /* 0x000000ffff057224 */ /* 0x004fe200078e000d */
[----:B------:R-:W-:Y:S01]  /*1df90*/  MOV R13, 0x181f ;  /* 0x0000181f000d7802 */ /* 0x000fe20000000f00 */
[----:B------:R-:W-:Y:S01]  /*1dfa0*/  IMAD.MOV.U32 R15, RZ, RZ, R4 ;  /* 0x000000ffff0f7224 */ /* 0x000fe200078e0004 */
[----:B------:R-:W-:Y:S02]  /*1dfb0*/  MOV R12, 0x1dfd0 ;  /* 0x0001dfd0000c7802 */ /* 0x000fe40000000f00 */
[----:B------:R-:W-:Y:S05]  /*1dfc0*/  CALL.REL.NOINC `($__internal_19_$__cuda_sm70_shflsync_idx_p) ;  /* 0x0000001000007944 */ /* 0x000fea0003c00000 */
[----:B-12---:R-:W-:-:S05]  /*1dfd0*/  BRA `(.L_x_3530) ;  /* 0xffffa19000007947 */ /* 0x006fca000383ffff */
        .weak           $__internal_19_$__cuda_sm70_shflsync_idx_p
        .type           $__internal_19_$__cuda_sm70_shflsync_idx_p,@function
        .size           $__internal_19_$__cuda_sm70_shflsync_idx_p,(.L_x_3588 - $__internal_19_$__cuda_sm70_shflsync_idx_p)
$__internal_19_$__cuda_sm70_shflsync_idx_p:
[----:B------:R-:W-:Y:S01]  /*1dfe0*/  MOV R20, R12 ;  /* 0x0000000c00147202 */ /* 0x000fe20000000f00 */
[----:B------:R-:W-:Y:S04]  /*1dff0*/  WARPSYNC R218 ;  /* 0x000000da00007348 */ /* 0x000fe80003800000 */
[----:B------:R-:W-:Y:S01]  /*1e000*/  MOV R21, 0x0 ;  /* 0x0000000000157802 */ /* 0x000fe20000000f00 */
[----:B------:R1:W2:Y:S03]  /*1e010*/  SHFL.IDX PT, R13, R15, R14, R13 ;  /* 0x0000000e0f0d7389 */ /* 0x0002a600000e000d */
[----:B------:R-:W-:Y:S05]  /*1e020*/  RET.REL.NODEC R20 `(_ZN7cutlass13device_kernelIN5flash19enable_sm80_to_sm89INS1_16FlashAttnFwdSm80INS1_25CollectiveMainloopFwdSm80ILi8ELi1ELb0EN4cute5tupleIJNS5_1CILi128EEENS7_ILi48EEENS7_ILi256EEEEEELi256ENS_6half_tEfNS_4arch4Sm80ELb1ELb0ELb0ELb1ELb1ELb1ELb1ELb0EEENS1_21CollectiveEpilogueFwdINS6_IJS8_SA_S9_EEENS6_IJNS7_ILi1EEESI_SI_EEESC_SE_Li256ELb1ELb1ELb0ELb0EEENS1_19SingleTileSchedulerILb1ELb0ELb1ELi128EEEEEEEEEvNT_6ParamsE) ;  /* 0xfffe1fd014007950 */ /* 0x000fea0003c3ffff */
.L_x_3531:
        /* <DEDUP_REMOVED lines=13> */
.L_x_3588:


//--------------------- .nv.shared._ZN7cutlass13device_kernelIN5flash19enable_sm80_to_sm89INS1_16FlashAttnFwdSm80INS1_25CollectiveMainloopFwdSm80ILi8ELi1ELb1EN4cute5tupleIJNS5_1CILi128EEENS7_ILi64EEENS7_ILi256EEEEEELi256ENS_6half_tEfNS_4arch4Sm80ELb0ELb0ELb1ELb0ELb1ELb0ELb1ELb0EEENS1_21CollectiveEpilogueFwdINS6_IJS8_SA_S9_EEENS6_IJNS7_ILi1EEESI_SI_EEESC_SE_Li256ELb0ELb1ELb0ELb0EEENS1_19SingleTileSchedulerILb0ELb0ELb1ELi128EEEEEEEEEvNT_6ParamsE --------------------------
	.section	.nv.shared._ZN7cutlass13device_kernelIN5flash19enable_sm80_to_sm89INS1_16FlashAttnFwdSm80INS1_25CollectiveMainloopFwdSm80ILi8ELi1ELb1EN4cute5tupleIJNS5_1CILi128EEENS7_ILi64EEENS7_ILi256EEEEEELi256ENS_6half_tEfNS_4arch4Sm80ELb0ELb0ELb1ELb0ELb1ELb0ELb1ELb0EEENS1_21CollectiveEpilogueFwdINS6_IJS8_SA_S9_EEENS6_IJNS7_ILi1EEESI_SI_EEESC_SE_Li256ELb0ELb1ELb0ELb0EEENS1_19SingleTileSchedulerILb0ELb0ELb1ELi128EEEEEEEEEvNT_6ParamsE,"aw",@nobits
	.sectionflags	@""
	.align	16


//--------------------- .nv.global                --------------------------
	.section	.nv.global,"aw",@nobits
.nv.global:
	.type		_ZN83_INTERNAL_f6033e6a_47_flash_fwd_hdim256_fp16_paged_softcapall_sm80_cu_f3e6f9ee_33364cute1_E,@object
	.size		_ZN83_INTERNAL_f6033e6a_47_flash_fwd_hdim256_fp16_paged_softcapall_sm80_cu_f3e6f9ee_33364cute1_E,(_ZN83_INTERNAL_f6033e6a_47_flash_fwd_hdim256_fp16_paged_softcapall_sm80_cu_f3e6f9ee_33364cuda3std3__45__cpo6cbeginE - _ZN83_INTERNAL_f6033e6a_47_flash_fwd_hdim256_fp16_paged_softcapall_sm80_cu_f3e6f9ee_33364cute1_E)
_ZN83_INTERNAL_f6033e6a_47_flash_fwd_hdim256_fp16_paged_softcapall_sm80_cu_f3e6f9ee_33364cute1_E:
	.zero		1
	.type		_ZN83_INTERNAL_f6033e6a_47_flash_fwd_hdim256_fp16_paged_softcapall_sm80_cu_f3e6f9ee_33364cuda3std3__45__cpo6cbeginE,@object
	.size		_ZN83_INTERNAL_f6033e6a_47_flash_fwd_hdim256_fp16_paged_softcapall_sm80_cu_f3e6f9ee_33364cuda3std3__45__cpo6cbeginE,(_ZN83_INTERNAL_f6033e6a_47_flash_fwd_hdim256_fp16_paged_softcapall_sm80_cu_f3e6f9ee_33364cuda3std3__48in_placeE - _ZN83_INTERNAL_f6033e6a_47_flash_fwd_hdim256_fp16_paged_softcapall_sm80_cu_f3e6f9ee_33364cuda3std3__45__cpo6cbeginE)
_ZN83_INTERNAL_f6033e6a_47_flash_fwd_hdim256_fp16_paged_softcapall_sm80_cu_f3e6f9ee_33364cuda3std3__45__cpo6cbeginE:
	.zero		1
	.type		_ZN83_INTERNAL_f6033e6a_47_flash_fwd_hdim256_fp16_paged_softcapall_sm80_cu_f3e6f9ee_33364cuda3std3__48in_placeE,@object
	.size		_ZN83_INTERNAL_f6033e6a_47_flash_fwd_hdim256_fp16_paged_softcapall_sm80_cu_f3e6f9ee_33364cuda3std3__48in_placeE,(_ZN83_INTERNAL_f6033e6a_47_flash_fwd_hdim256_fp16_paged_softcapall_sm80_cu_f3e6f9ee_33364cuda3std6ranges3__45__cpo9iter_moveE - _ZN83_INTERNAL_f6033e6a_47_flash_fwd_hdim256_fp16_paged_softcapall_sm80_cu_f3e6f9ee_33364cuda3std3__48in_placeE)
_ZN83_INTERNAL_f6033e6a_47_flash_fwd_hdim256_fp16_paged_softcapall_sm80_cu_f3e6f9ee_33364cuda3std3__48in_placeE:
	.zero		1
	.type		_ZN83_INTERNAL_f6033e6a_47_flash_fwd_hdim256_fp16_paged_softcapall_sm80_cu_f3e6f9ee_33364cuda3std6ranges3__45__cpo9iter_moveE,@object
	.size		_ZN83_INTERNAL_f6033e6a_47_flash_fwd_hdim256_fp16_paged_softcapall_sm80_cu_f3e6f9ee_33364cuda3std6ranges3__45__cpo9iter_moveE,(_ZN83_INTERNAL_f6033e6a_47_flash_fwd_hdim256_fp16_paged_softcapall_sm80_cu_f3e6f9ee_33364cuda3std3__45__cpo5beginE - _ZN83_INTERNAL_f6033e6a_47_flash_fwd_hdim256_fp16_paged_softcapall_sm80_cu_f3e6f9ee_33364cuda3std6ranges3__45__cpo9iter_moveE)
_ZN83_INTERNAL_f6033e6a_47_flash_fwd_hdim256_fp16_paged_softcapall_sm80_cu_f3e6f9ee_33364cuda3std6ranges3__45__cpo9iter_moveE:
	.zero		1
	.type		_ZN83_INTERNAL_f6033e6a_47_flash_fwd_hdim256_fp16_paged_softcapall_sm80_cu_f3e6f9ee_33364cuda3std3__45__cpo5beginE,@object
	.size		_ZN83_INTERNAL_f6033e6a_47_flash_fwd_hdim256_fp16_paged_softcapall_sm80_cu_f3e6f9ee_33364cuda3std3__45__cpo5beginE,(_ZN83_INTERNAL_f6033e6a_47_flash_fwd_hdim256_fp16_paged_softcapall_sm80_cu_f3e6f9ee_33364cuda3std3__485_GLOBAL__N__f6033e6a_47_flash_fwd_hdim256_fp16_paged_softcapall_sm80_cu_f3e6f9ee_33366ignoreE - _ZN83_INTERNAL_f6033e6a_47_flash_fwd_hdim256_fp16_paged_softcapall_sm80_cu_f3e6f9ee_33364cuda3std3__45__cpo5beginE)
_ZN83_INTERNAL_f6033e6a_47_flash_fwd_hdim256_fp16_paged_softcapall_sm80_cu_f3e6f9ee_33364cuda3std3__45__cpo5beginE:
	.zero		1
	.type		_ZN83_INTERNAL_f6033e6a_47_flash_fwd_hdim256_fp16_paged_softcapall_sm80_cu_f3e6f9ee_33364cuda3std3__485_GLOBAL__N__f6033e6a_47_flash_fwd_hdim256_fp16_paged_softcapall_sm80_cu_f3e6f9ee_33366ignoreE,@object
	.size		_ZN83_INTERNAL_f6033e6a_47_flash_fwd_hdim256_fp16_paged_softcapall_sm80_cu_f3e6f9ee_33364cuda3std3__485_GLOBAL__N__f6033e6a_47_flash_fwd_hdim256_fp16_paged_softcapall_sm80_cu_f3e6f9ee_33366ignoreE,(_ZN83_INTERNAL_f6033e6a_47_flash_fwd_hdim256_fp16_paged_softcapall_sm80_cu_f3e6f9ee_33364cute7productE - _ZN83_INTERNAL_f6033e6a_47_flash_fwd_hdim256_fp16_paged_softcapall_sm80_cu_f3e6f9ee_33364cuda3std3__485_GLOBAL__N__f6033e6a_47_flash_fwd_hdim256_fp16_paged_softcapall_sm80_cu_f3e6f9ee_33366ignoreE)
_ZN83_INTERNAL_f6033e6a_47_flash_fwd_hdim256_fp16_paged_softcapall_sm80_cu_f3e6f9ee_33364cuda3std3__485_GLOBAL__N__f6033e6a_47_flash_fwd_hdim256_fp16_paged_softcapall_sm80_cu_f3e6f9ee_33366ignoreE:
	.zero		1
	.type		_ZN83_INTERNAL_f6033e6a_47_flash_fwd_hdim256_fp16_paged_softcapall_sm80_cu_f3e6f9ee_33364cute7productE,@object
	.size		_ZN83_INTERNAL_f6033e6a_47_flash_fwd_hdim256_fp16_paged_softcapall_sm80_cu_f3e6f9ee_33364cute7productE,(_ZN83_INTERNAL_f6033e6a_47_flash_fwd_hdim256_fp16_paged_softcapall_sm80_cu_f3e6f9ee_33364cuda3std3__45__cpo3endE - _ZN83_INTERNAL_f6033e6a_47_flash_fwd_hdim256_fp16_paged_softcapall_sm80_cu_f3e6f9ee_33364cute7productE)
_ZN83_INTERNAL_f6033e6a_47_flash_fwd_hdim256_fp16_paged_softcapall_sm80_cu_f3e6f9ee_33364cute7productE:
	.zero		1
	.type		_ZN83_INTERNAL_f6033e6a_47_flash_fwd_hdim256_fp16_paged_softcapall_sm80_cu_f3e6f9ee_33364cuda3std3__45__cpo3endE,@object
	.size		_ZN83_INTERNAL_f6033e6a_47_flash_fwd_hdim256_fp16_paged_softcapall_sm80_cu_f3e6f9ee_33364cuda3std3__45__cpo3endE,(_ZN83_INTERNAL_f6033e6a_47_flash_fwd_hdim256_fp16_paged_softcapall_sm80_cu_f3e6f9ee_33364cuda3std3__419piecewise_constructE - _ZN83_INTERNAL_f6033e6a_47_flash_fwd_hdim256_fp16_paged_softcapall_sm80_cu_f3e6f9ee_33364cuda3std3__45__cpo3endE)
_ZN83_INTERNAL_f6033e6a_47_flash_fwd_hdim256_fp16_paged_softcapall_sm80_cu_f3e6f9ee_33364cuda3std3__45__cpo3endE:
	.zero		1
	.type		_ZN83_INTERNAL_f6033e6a_47_flash_fwd_hdim256_fp16_paged_softcapall_sm80_cu_f3e6f9ee_33364cuda3std3__419piecewise_constructE,@object
	.size		_ZN83_INTERNAL_f6033e6a_47_flash_fwd_hdim256_fp16_paged_softcapall_sm80_cu_f3e6f9ee_33364cuda3std3__419piecewise_constructE,(_ZN83_INTERNAL_f6033e6a_47_flash_fwd_hdim256_fp16_paged_softcapall_sm80_cu_f3e6f9ee_33364cuda3std3__45__cpo4cendE - _ZN83_INTERNAL_f6033e6a_47_flash_fwd_hdim256_fp16_paged_softcapall_sm80_cu_f3e6f9ee_33364cuda3std3__419piecewise_constructE)
_ZN83_INTERNAL_f6033e6a_47_flash_fwd_hdim256_fp16_paged_softcapall_sm80_cu_f3e6f9ee_33364cuda3std3__419piecewise_constructE:
	.zero		1
	.type		_ZN83_INTERNAL_f6033e6a_47_flash_fwd_hdim256_fp16_paged_softcapall_sm80_cu_f3e6f9ee_33364cuda3std3__45__cpo4cendE,@object
	.size		_ZN83_INTERNAL_f6033e6a_47_flash_fwd_hdim256_fp16_paged_softcapall_sm80_cu_f3e6f9ee_33364cuda3std3__45__cpo4cendE,(_ZN83_INTERNAL_f6033e6a_47_flash_fwd_hdim256_fp16_paged_softcapall_sm80_cu_f3e6f9ee_33364cuda3std6ranges3__45__cpo4swapE - _ZN83_INTERNAL_f6033e6a_47_flash_fwd_hdim256_fp16_paged_softcapall_sm80_cu_f3e6f9ee_33364cuda3std3__45__cpo4cendE)
_ZN83_INTERNAL_f6033e6a_47_flash_fwd_hdim256_fp16_paged_softcapall_sm80_cu_f3e6f9ee_33364cuda3std3__45__cpo4cendE:
	.zero		1
	.type		_ZN83_INTERNAL_f6033e6a_47_flash_fwd_hdim256_fp16_paged_softcapall_sm80_cu_f3e6f9ee_33364cuda3std6ranges3__45__cpo4swapE,@object
	.size		_ZN83_INTERNAL_f6033e6a_47_flash_fwd_hdim256_fp16_paged_softcapall_sm80_cu_f3e6f9ee_33364cuda3std6ranges3__45__cpo4swapE,(.L_7 - _ZN83_INTERNAL_f6033e6a_47_flash_fwd_hdim256_fp16_paged_softcapall_sm80_cu_f3e6f9ee_33364cuda3std6ranges3__45__cpo4swapE)
_ZN83_INTERNAL_f6033e6a_47_flash_fwd_hdim256_fp16_paged_softcapall_sm80_cu_f3e6f9ee_33364cuda3std6ranges3__45__cpo4swapE:
	.zero		1
.L_7:


//--------------------- .nv.shared._ZN7cutlass13device_kernelIN5flash19enable_sm80_to_sm89INS1_16FlashAttnFwdSm80INS1_25CollectiveMainloopFwdSm80ILi8ELi1ELb1EN4cute5tupleIJNS5_1CILi128EEENS7_ILi64EEENS7_ILi256EEEEEELi256ENS_6half_tEfNS_4arch4Sm80ELb0ELb0ELb1ELb1ELb1ELb0ELb1ELb0EEENS1_21CollectiveEpilogueFwdINS6_IJS8_SA_S9_EEENS6_IJNS7_ILi1EEESI_SI_EEESC_SE_Li256ELb1ELb1ELb0ELb0EEENS1_19SingleTileSchedulerILb1ELb0ELb1ELi128EEEEEEEEEvNT_6ParamsE --------------------------
	.section	.nv.shared._ZN7cutlass13device_kernelIN5flash19enable_sm80_to_sm89INS1_16FlashAttnFwdSm80INS1_25CollectiveMainloopFwdSm80ILi8ELi1ELb1EN4cute5tupleIJNS5_1CILi128EEENS7_ILi64EEENS7_ILi256EEEEEELi256ENS_6half_tEfNS_4arch4Sm80ELb0ELb0ELb1ELb1ELb1ELb0ELb1ELb0EEENS1_21CollectiveEpilogueFwdINS6_IJS8_SA_S9_EEENS6_IJNS7_ILi1EEESI_SI_EEESC_SE_Li256ELb1ELb1ELb0ELb0EEENS1_19SingleTileSchedulerILb1ELb0ELb1ELi128EEEEEEEEEvNT_6ParamsE,"aw",@nobits
	.sectionflags	@""
	.align	16


//--------------------- .nv.shared._ZN7cutlass13device_kernelIN5flash19enable_sm80_to_sm89INS1_16FlashAttnFwdSm80INS1_25CollectiveMainloopFwdSm80ILi8ELi1ELb0EN4cute5tupleIJNS5_1CILi128EEENS7_ILi32EEENS7_ILi256EEEEEELi256ENS_6half_tEfNS_4arch4Sm80ELb0ELb0ELb1ELb1ELb1ELb1ELb1ELb0EEENS1_21CollectiveEpilogueFwdINS6_IJS8_SA_S9_EEENS6_IJNS7_ILi1EEESI_SI_EEESC_SE_Li256ELb1ELb1ELb0ELb0EEENS1_19SingleTileSchedulerILb1ELb0ELb1ELi128EEEEEEEEEvNT_6ParamsE --------------------------
	.section	.nv.shared._ZN7cutlass13device_kernelIN5flash19enable_sm80_to_sm89INS1_16FlashAttnFwdSm80INS1_25CollectiveMainloopFwdSm80ILi8ELi1ELb0EN4cute5tupleIJNS5_1CILi128EEENS7_ILi32EEENS7_ILi256EEEEEELi256ENS_6half_tEfNS_4arch4Sm80ELb0ELb0ELb1ELb1ELb1ELb1ELb1ELb0EEENS1_21CollectiveEpilogueFwdINS6_IJS8_SA_S9_EEENS6_IJNS7_ILi1EEESI_SI_EEESC_SE_Li256ELb1ELb1ELb0ELb0EEENS1_19SingleTileSchedulerILb1ELb0ELb1ELi128EEEEEEEEEvNT_6ParamsE,"aw",@nobits
	.sectionflags	@""
	.align	16


//--------------------- .nv.shared._ZN7cutlass13device_kernelIN5flash19enable_sm80_to_sm89INS1_16FlashAttnFwdSm80INS1_25CollectiveMainloopFwdSm80ILi8ELi1ELb1EN4cute5tupleIJNS5_1CILi128EEENS7_ILi48EEENS7_ILi256EEEEEELi256ENS_6half_tEfNS_4arch4Sm80ELb0ELb1ELb1ELb0ELb1ELb0ELb1ELb0EEENS1_21CollectiveEpilogueFwdINS6_IJS8_SA_S9_EEENS6_IJNS7_ILi1EEESI_SI_EEESC_SE_Li256ELb0ELb1ELb0ELb0EEENS1_19SingleTileSchedulerILb0ELb0ELb1ELi128EEEEEEEEEvNT_6ParamsE --------------------------
	.section	.nv.shared._ZN7cutlass13device_kernelIN5flash19enable_sm80_to_sm89INS1_16FlashAttnFwdSm80INS1_25CollectiveMainloopFwdSm80ILi8ELi1ELb1EN4cute5tupleIJNS5_1CILi128EEENS7_ILi48EEENS7_ILi256EEEEEELi256ENS_6half_tEfNS_4arch4Sm80ELb0ELb1ELb1ELb0ELb1ELb0ELb1ELb0EEENS1_21CollectiveEpilogueFwdINS6_IJS8_SA_S9_EEENS6_IJNS7_ILi1EEESI_SI_EEESC_SE_Li256ELb0ELb1ELb0ELb0EEENS1_19SingleTileSchedulerILb0ELb0ELb1ELi128EEEEEEEEEvNT_6ParamsE,"aw",@nobits
	.sectionflags	@""
	.align	16


//--------------------- .nv.shared._ZN7cutlass13device_kernelIN5flash19enable_sm80_to_sm89INS1_16FlashAttnFwdSm80INS1_25CollectiveMainloopFwdSm80ILi8ELi1ELb1EN4cute5tupleIJNS5_1CILi128EEENS7_ILi48EEENS7_ILi256EEEEEELi256ENS_6half_tEfNS_4arch4Sm80ELb0ELb1ELb1ELb1ELb1ELb0ELb1ELb0EEENS1_21CollectiveEpilogueFwdINS6_IJS8_SA_S9_EEENS6_IJNS7_ILi1EEESI_SI_EEESC_SE_Li256ELb1ELb1ELb0ELb0EEENS1_19SingleTileSchedulerILb1ELb0ELb1ELi128EEEEEEEEEvNT_6ParamsE --------------------------
	.section	.nv.shared._ZN7cutlass13device_kernelIN5flash19enable_sm80_to_sm89INS1_16FlashAttnFwdSm80INS1_25CollectiveMainloopFwdSm80ILi8ELi1ELb1EN4cute5tupleIJNS5_1CILi128EEENS7_ILi48EEENS7_ILi256EEEEEELi256ENS_6half_tEfNS_4arch4Sm80ELb0ELb1ELb1ELb1ELb1ELb0ELb1ELb0EEENS1_21CollectiveEpilogueFwdINS6_IJS8_SA_S9_EEENS6_IJNS7_ILi1EEESI_SI_EEESC_SE_Li256ELb1ELb1ELb0ELb0EEENS1_19SingleTileSchedulerILb1ELb0ELb1ELi128EEEEEEEEEvNT_6ParamsE,"aw",@nobits
	.sectionflags	@""
	.align	16


//--------------------- .nv.shared._ZN7cutlass13device_kernelIN5flash19enable_sm80_to_sm89INS1_16FlashAttnFwdSm80INS1_25CollectiveMainloopFwdSm80ILi8ELi1ELb0EN4cute5tupleIJNS5_1CILi128EEENS7_ILi32EEENS7_ILi256EEEEEELi256ENS_6half_tEfNS_4arch4Sm80ELb0ELb1ELb1ELb1ELb1ELb1ELb1ELb0EEENS1_21CollectiveEpilogueFwdINS6_IJS8_SA_S9_EEENS6_IJNS7_ILi1EEESI_SI_EEESC_SE_Li256ELb1ELb1ELb0ELb0EEENS1_19SingleTileSchedulerILb1ELb0ELb1ELi128EEEEEEEEEvNT_6ParamsE --------------------------
	.section	.nv.shared._ZN7cutlass13device_kernelIN5flash19enable_sm80_to_sm89INS1_16FlashAttnFwdSm80INS1_25CollectiveMainloopFwdSm80ILi8ELi1ELb0EN4cute5tupleIJNS5_1CILi128EEENS7_ILi32EEENS7_ILi256EEEEEELi256ENS_6half_tEfNS_4arch4Sm80ELb0ELb1ELb1ELb1ELb1ELb1ELb1ELb0EEENS1_21CollectiveEpilogueFwdINS6_IJS8_SA_S9_EEENS6_IJNS7_ILi1EEESI_SI_EEESC_SE_Li256ELb1ELb1ELb0ELb0EEENS1_19SingleTileSchedulerILb1ELb0ELb1ELi128EEEEEEEEEvNT_6ParamsE,"aw",@nobits
	.sectionflags	@""
	.align	16


//--------------------- .nv.shared._ZN7cutlass13device_kernelIN5flash19enable_sm80_to_sm89INS1_16FlashAttnFwdSm80INS1_25CollectiveMainloopFwdSm80ILi8ELi1ELb1EN4cute5tupleIJNS5_1CILi128EEENS7_ILi64EEENS7_ILi256EEEEEELi256ENS_6half_tEfNS_4arch4Sm80ELb1ELb0ELb1ELb0ELb1ELb0ELb1ELb0EEENS1_21CollectiveEpilogueFwdINS6_IJS8_SA_S9_EEENS6_IJNS7_ILi1EEESI_SI_EEESC_SE_Li256ELb0ELb1ELb0ELb0EEENS1_30DynamicPersistentTileSchedulerILi256ELi256ELb0ELb1ELb0EEEEEEEEEvNT_6ParamsE --------------------------
	.section	.nv.shared._ZN7cutlass13device_kernelIN5flash19enable_sm80_to_sm89INS1_16FlashAttnFwdSm80INS1_25CollectiveMainloopFwdSm80ILi8ELi1ELb1EN4cute5tupleIJNS5_1CILi128EEENS7_ILi64EEENS7_ILi256EEEEEELi256ENS_6half_tEfNS_4arch4Sm80ELb1ELb0ELb1ELb0ELb1ELb0ELb1ELb0EEENS1_21CollectiveEpilogueFwdINS6_IJS8_SA_S9_EEENS6_IJNS7_ILi1EEESI_SI_EEESC_SE_Li256ELb0ELb1ELb0ELb0EEENS1_30DynamicPersistentTileSchedulerILi256ELi256ELb0ELb1ELb0EEEEEEEEEvNT_6ParamsE,"aw",@nobits
	.sectionflags	@""
	.align	16


//--------------------- .nv.shared._ZN7cutlass13device_kernelIN5flash19enable_sm80_to_sm89INS1_16FlashAttnFwdSm80INS1_25CollectiveMainloopFwdSm80ILi8ELi1ELb1EN4cute5tupleIJNS5_1CILi128EEENS7_ILi64EEENS7_ILi256EEEEEELi256ENS_6half_tEfNS_4arch4Sm80ELb1ELb0ELb1ELb1ELb1ELb0ELb1ELb0EEENS1_21CollectiveEpilogueFwdINS6_IJS8_SA_S9_EEENS6_IJNS7_ILi1EEESI_SI_EEESC_SE_Li256ELb1ELb1ELb0ELb0EEENS1_19SingleTileSchedulerILb1ELb0ELb1ELi128EEEEEEEEEvNT_6ParamsE --------------------------
	.section	.nv.shared._ZN7cutlass13device_kernelIN5flash19enable_sm80_to_sm89INS1_16FlashAttnFwdSm80INS1_25CollectiveMainloopFwdSm80ILi8ELi1ELb1EN4cute5tupleIJNS5_1CILi128EEENS7_ILi64EEENS7_ILi256EEEEEELi256ENS_6half_tEfNS_4arch4Sm80ELb1ELb0ELb1ELb1ELb1ELb0ELb1ELb0EEENS1_21CollectiveEpilogueFwdINS6_IJS8_SA_S9_EEENS6_IJNS7_ILi1EEESI_SI_EEESC_SE_Li256ELb1ELb1ELb0ELb0EEENS1_19SingleTileSchedulerILb1ELb0ELb1ELi128EEEEEEEEEvNT_6ParamsE,"aw",@nobits
	.sectionflags	@""
	.align	16


//--------------------- .nv.shared._ZN7cutlass13device_kernelIN5flash19enable_sm80_to_sm89INS1_16FlashAttnFwdSm80INS1_25CollectiveMainloopFwdSm80ILi8ELi1ELb0EN4cute5tupleIJNS5_1CILi128EEENS7_ILi32EEENS7_ILi256EEEEEELi256ENS_6half_tEfNS_4arch4Sm80ELb1ELb0ELb1ELb1ELb1ELb1ELb1ELb0EEENS1_21CollectiveEpilogueFwdINS6_IJS8_SA_S9_EEENS6_IJNS7_ILi1EEESI_SI_EEESC_SE_Li256ELb1ELb1ELb0ELb0EEENS1_19SingleTileSchedulerILb1ELb0ELb1ELi128EEEEEEEEEvNT_6ParamsE --------------------------
	.section	.nv.shared._ZN7cutlass13device_kernelIN5flash19enable_sm80_to_sm89INS1_16FlashAttnFwdSm80INS1_25CollectiveMainloopFwdSm80ILi8ELi1ELb0EN4cute5tupleIJNS5_1CILi128EEENS7_ILi32EEENS7_ILi256EEEEEELi256ENS_6half_tEfNS_4arch4Sm80ELb1ELb0ELb1ELb1ELb1ELb1ELb1ELb0EEENS1_21CollectiveEpilogueFwdINS6_IJS8_SA_S9_EEENS6_IJNS7_ILi1EEESI_SI_EEESC_SE_Li256ELb1ELb1ELb0ELb0EEENS1_19SingleTileSchedulerILb1ELb0ELb1ELi128EEEEEEEEEvNT_6ParamsE,"aw",@nobits
	.sectionflags	@""
	.align	16


//--------------------- .nv.shared._ZN7cutlass13device_kernelIN5flash19enable_sm80_to_sm89INS1_16FlashAttnFwdSm80INS1_25CollectiveMainloopFwdSm80ILi8ELi1ELb0EN4cute5tupleIJNS5_1CILi128EEENS7_ILi96EEENS7_ILi256EEEEEELi256ENS_6half_tEfNS_4arch4Sm80ELb0ELb0ELb1ELb0ELb1ELb0ELb1ELb0EEENS1_21CollectiveEpilogueFwdINS6_IJS8_SA_S9_EEENS6_IJNS7_ILi1EEESI_SI_EEESC_SE_Li256ELb0ELb1ELb0ELb0EEENS1_19SingleTileSchedulerILb0ELb0ELb1ELi128EEEEEEEEEvNT_6ParamsE --------------------------
	.section	.nv.shared._ZN7cutlass13device_kernelIN5flash19enable_sm80_to_sm89INS1_16FlashAttnFwdSm80INS1_25CollectiveMainloopFwdSm80ILi8ELi1ELb0EN4cute5tupleIJNS5_1CILi128EEENS7_ILi96EEENS7_ILi256EEEEEELi256ENS_6half_tEfNS_4arch4Sm80ELb0ELb0ELb1ELb0ELb1ELb0ELb1ELb0EEENS1_21CollectiveEpilogueFwdINS6_IJS8_SA_S9_EEENS6_IJNS7_ILi1EEESI_SI_EEESC_SE_Li256ELb0ELb1ELb0ELb0EEENS1_19SingleTileSchedulerILb0ELb0ELb1ELi128EEEEEEEEEvNT_6ParamsE,"aw",@nobits
	.sectionflags	@""
	.align	16


//--------------------- .nv.shared._ZN7cutlass13device_kernelIN5flash19enable_sm80_to_sm89INS1_16FlashAttnFwdSm80INS1_25CollectiveMainloopFwdSm80ILi8ELi1ELb0EN4cute5tupleIJNS5_1CILi128EEENS7_ILi96EEENS7_ILi256EEEEEELi256ENS_6half_tEfNS_4arch4Sm80ELb0ELb0ELb1ELb1ELb1ELb0ELb1ELb0EEENS1_21CollectiveEpilogueFwdINS6_IJS8_SA_S9_EEENS6_IJNS7_ILi1EEESI_SI_EEESC_SE_Li256ELb1ELb1ELb0ELb0EEENS1_19SingleTileSchedulerILb1ELb0ELb1ELi128EEEEEEEEEvNT_6ParamsE --------------------------
	.section	.nv.shared._ZN7cutlass13device_kernelIN5flash19enable_sm80_to_sm89INS1_16FlashAttnFwdSm80INS1_25CollectiveMainloopFwdSm80ILi8ELi1ELb0EN4cute5tupleIJNS5_1CILi128EEENS7_ILi96EEENS7_ILi256EEEEEELi256ENS_6half_tEfNS_4arch4Sm80ELb0ELb0ELb1ELb1ELb1ELb0ELb1ELb0EEENS1_21CollectiveEpilogueFwdINS6_IJS8_SA_S9_EEENS6_IJNS7_ILi1EEESI_SI_EEESC_SE_Li256ELb1ELb1ELb0ELb0EEENS1_19SingleTileSchedulerILb1ELb0ELb1ELi128EEEEEEEEEvNT_6ParamsE,"aw",@nobits
	.sectionflags	@""
	.align	16


//--------------------- .nv.shared._ZN7cutlass13device_kernelIN5flash19enable_sm80_to_sm89INS1_16FlashAttnFwdSm80INS1_25CollectiveMainloopFwdSm80ILi8ELi1ELb0EN4cute5tupleIJNS5_1CILi128EEENS7_ILi48EEENS7_ILi256EEEEEELi256ENS_6half_tEfNS_4arch4Sm80ELb0ELb0ELb1ELb1ELb1ELb1ELb1ELb0EEENS1_21CollectiveEpilogueFwdINS6_IJS8_SA_S9_EEENS6_IJNS7_ILi1EEESI_SI_EEESC_SE_Li256ELb1ELb1ELb0ELb0EEENS1_19SingleTileSchedulerILb1ELb0ELb1ELi128EEEEEEEEEvNT_6ParamsE --------------------------
	.section	.nv.shared._ZN7cutlass13device_kernelIN5flash19enable_sm80_to_sm89INS1_16FlashAttnFwdSm80INS1_25CollectiveMainloopFwdSm80ILi8ELi1ELb0EN4cute5tupleIJNS5_1CILi128EEENS7_ILi48EEENS7_ILi256EEEEEELi256ENS_6half_tEfNS_4arch4Sm80ELb0ELb0ELb1ELb1ELb1ELb1ELb1ELb0EEENS1_21CollectiveEpilogueFwdINS6_IJS8_SA_S9_EEENS6_IJNS7_ILi1EEESI_SI_EEESC_SE_Li256ELb1ELb1ELb0ELb0EEENS1_19SingleTileSchedulerILb1ELb0ELb1ELi128EEEEEEEEEvNT_6ParamsE,"aw",@nobits
	.sectionflags	@""
	.align	16


//--------------------- .nv.shared._ZN7cutlass13device_kernelIN5flash19enable_sm80_to_sm89INS1_16FlashAttnFwdSm80INS1_25CollectiveMainloopFwdSm80ILi8ELi1ELb0EN4cute5tupleIJNS5_1CILi128EEENS7_ILi64EEENS7_ILi256EEEEEELi256ENS_6half_tEfNS_4arch4Sm80ELb0ELb1ELb1ELb0ELb1ELb0ELb1ELb0EEENS1_21CollectiveEpilogueFwdINS6_IJS8_SA_S9_EEENS6_IJNS7_ILi1EEESI_SI_EEESC_SE_Li256ELb0ELb1ELb0ELb0EEENS1_19SingleTileSchedulerILb0ELb0ELb1ELi128EEEEEEEEEvNT_6ParamsE --------------------------
	.section	.nv.shared._ZN7cutlass13device_kernelIN5flash19enable_sm80_to_sm89INS1_16FlashAttnFwdSm80INS1_25CollectiveMainloopFwdSm80ILi8ELi1ELb0EN4cute5tupleIJNS5_1CILi128EEENS7_ILi64EEENS7_ILi256EEEEEELi256ENS_6half_tEfNS_4arch4Sm80ELb0ELb1ELb1ELb0ELb1ELb0ELb1ELb0EEENS1_21CollectiveEpilogueFwdINS6_IJS8_SA_S9_EEENS6_IJNS7_ILi1EEESI_SI_EEESC_SE_Li256ELb0ELb1ELb0ELb0EEENS1_19SingleTileSchedulerILb0ELb0ELb1ELi128EEEEEEEEEvNT_6ParamsE,"aw",@nobits
	.sectionflags	@""
	.align	16


//--------------------- .nv.shared._ZN7cutlass13device_kernelIN5flash19enable_sm80_to_sm89INS1_16FlashAttnFwdSm80INS1_25CollectiveMainloopFwdSm80ILi8ELi1ELb0EN4cute5tupleIJNS5_1CILi128EEENS7_ILi64EEENS7_ILi256EEEEEELi256ENS_6half_tEfNS_4arch4Sm80ELb0ELb1ELb1ELb1ELb1ELb0ELb1ELb0EEENS1_21CollectiveEpilogueFwdINS6_IJS8_SA_S9_EEENS6_IJNS7_ILi1EEESI_SI_EEESC_SE_Li256ELb1ELb1ELb0ELb0EEENS1_19SingleTileSchedulerILb1ELb0ELb1ELi128EEEEEEEEEvNT_6ParamsE --------------------------
	.section	.nv.shared._ZN7cutlass13device_kernelIN5flash19enable_sm80_to_sm89INS1_16FlashAttnFwdSm80INS1_25CollectiveMainloopFwdSm80ILi8ELi1ELb0EN4cute5tupleIJNS5_1CILi128EEENS7_ILi64EEENS7_ILi256EEEEEELi256ENS_6half_tEfNS_4arch4Sm80ELb0ELb1ELb1ELb1ELb1ELb0ELb1ELb0EEENS1_21CollectiveEpilogueFwdINS6_IJS8_SA_S9_EEENS6_IJNS7_ILi1EEESI_SI_EEESC_SE_Li256ELb1ELb1ELb0ELb0EEENS1_19SingleTileSchedulerILb1ELb0ELb1ELi128EEEEEEEEEvNT_6ParamsE,"aw",@nobits
	.sectionflags	@""
	.align	16


//--------------------- .nv.shared._ZN7cutlass13device_kernelIN5flash19enable_sm80_to_sm89INS1_16FlashAttnFwdSm80INS1_25CollectiveMainloopFwdSm80ILi8ELi1ELb0EN4cute5tupleIJNS5_1CILi128EEENS7_ILi48EEENS7_ILi256EEEEEELi256ENS_6half_tEfNS_4arch4Sm80ELb0ELb1ELb1ELb1ELb1ELb1ELb1ELb0EEENS1_21CollectiveEpilogueFwdINS6_IJS8_SA_S9_EEENS6_IJNS7_ILi1EEESI_SI_EEESC_SE_Li256ELb1ELb1ELb0ELb0EEENS1_19SingleTileSchedulerILb1ELb0ELb1ELi128EEEEEEEEEvNT_6ParamsE --------------------------
	.section	.nv.shared._ZN7cutlass13device_kernelIN5flash19enable_sm80_to_sm89INS1_16FlashAttnFwdSm80INS1_25CollectiveMainloopFwdSm80ILi8ELi1ELb0EN4cute5tupleIJNS5_1CILi128EEENS7_ILi48EEENS7_ILi256EEEEEELi256ENS_6half_tEfNS_4arch4Sm80ELb0ELb1ELb1ELb1ELb1ELb1ELb1ELb0EEENS1_21CollectiveEpilogueFwdINS6_IJS8_SA_S9_EEENS6_IJNS7_ILi1EEESI_SI_EEESC_SE_Li256ELb1ELb1ELb0ELb0EEENS1_19SingleTileSchedulerILb1ELb0ELb1ELi128EEEEEEEEEvNT_6ParamsE,"aw",@nobits
	.sectionflags	@""
	.align	16


//--------------------- .nv.shared._ZN7cutlass13device_kernelIN5flash19enable_sm80_to_sm89INS1_16FlashAttnFwdSm80INS1_25CollectiveMainloopFwdSm80ILi8ELi1ELb0EN4cute5tupleIJNS5_1CILi128EEENS7_ILi96EEENS7_ILi256EEEEEELi256ENS_6half_tEfNS_4arch4Sm80ELb1ELb0ELb1ELb0ELb1ELb0ELb1ELb0EEENS1_21CollectiveEpilogueFwdINS6_IJS8_SA_S9_EEENS6_IJNS7_ILi1EEESI_SI_EEESC_SE_Li256ELb0ELb1ELb0ELb0EEENS1_30DynamicPersistentTileSchedulerILi256ELi256ELb0ELb1ELb0EEEEEEEEEvNT_6ParamsE --------------------------
	.section	.nv.shared._ZN7cutlass13device_kernelIN5flash19enable_sm80_to_sm89INS1_16FlashAttnFwdSm80INS1_25CollectiveMainloopFwdSm80ILi8ELi1ELb0EN4cute5tupleIJNS5_1CILi128EEENS7_ILi96EEENS7_ILi256EEEEEELi256ENS_6half_tEfNS_4arch4Sm80ELb1ELb0ELb1ELb0ELb1ELb0ELb1ELb0EEENS1_21CollectiveEpilogueFwdINS6_IJS8_SA_S9_EEENS6_IJNS7_ILi1EEESI_SI_EEESC_SE_Li256ELb0ELb1ELb0ELb0EEENS1_30DynamicPersistentTileSchedulerILi256ELi256ELb0ELb1ELb0EEEEEEEEEvNT_6ParamsE,"aw",@nobits
	.sectionflags	@""
	.align	16


//--------------------- .nv.shared._ZN7cutlass13device_kernelIN5flash19enable_sm80_to_sm89INS1_16FlashAttnFwdSm80INS1_25CollectiveMainloopFwdSm80ILi8ELi1ELb0EN4cute5tupleIJNS5_1CILi128EEENS7_ILi96EEENS7_ILi256EEEEEELi256ENS_6half_tEfNS_4arch4Sm80ELb1ELb0ELb1ELb1ELb1ELb0ELb1ELb0EEENS1_21CollectiveEpilogueFwdINS6_IJS8_SA_S9_EEENS6_IJNS7_ILi1EEESI_SI_EEESC_SE_Li256ELb1ELb1ELb0ELb0EEENS1_19SingleTileSchedulerILb1ELb0ELb1ELi128EEEEEEEEEvNT_6ParamsE --------------------------
	.section	.nv.shared._ZN7cutlass13device_kernelIN5flash19enable_sm80_to_sm89INS1_16FlashAttnFwdSm80INS1_25CollectiveMainloopFwdSm80ILi8ELi1ELb0EN4cute5tupleIJNS5_1CILi128EEENS7_ILi96EEENS7_ILi256EEEEEELi256ENS_6half_tEfNS_4arch4Sm80ELb1ELb0ELb1ELb1ELb1ELb0ELb1ELb0EEENS1_21CollectiveEpilogueFwdINS6_IJS8_SA_S9_EEENS6_IJNS7_ILi1EEESI_SI_EEESC_SE_Li256ELb1ELb1ELb0ELb0EEENS1_19SingleTileSchedulerILb1ELb0ELb1ELi128EEEEEEEEEvNT_6ParamsE,"aw",@nobits
	.sectionflags	@""
	.align	16


//--------------------- .nv.shared._ZN7cutlass13device_kernelIN5flash19enable_sm80_to_sm89INS1_16FlashAttnFwdSm80INS1_25CollectiveMainloopFwdSm80ILi8ELi1ELb0EN4cute5tupleIJNS5_1CILi128EEENS7_ILi48EEENS7_ILi256EEEEEELi256ENS_6half_tEfNS_4arch4Sm80ELb1ELb0ELb1ELb1ELb1ELb1ELb1ELb0EEENS1_21CollectiveEpilogueFwdINS6_IJS8_SA_S9_EEENS6_IJNS7_ILi1EEESI_SI_EEESC_SE_Li256ELb1ELb1ELb0ELb0EEENS1_19SingleTileSchedulerILb1ELb0ELb1ELi128EEEEEEEEEvNT_6ParamsE --------------------------
	.section	.nv.shared._ZN7cutlass13device_kernelIN5flash19enable_sm80_to_sm89INS1_16FlashAttnFwdSm80INS1_25CollectiveMainloopFwdSm80ILi8ELi1ELb0EN4cute5tupleIJNS5_1CILi128EEENS7_ILi48EEENS7_ILi256EEEEEELi256ENS_6half_tEfNS_4arch4Sm80ELb1ELb0ELb1ELb1ELb1ELb1ELb1ELb0EEENS1_21CollectiveEpilogueFwdINS6_IJS8_SA_S9_EEENS6_IJNS7_ILi1EEESI_SI_EEESC_SE_Li256ELb1ELb1ELb0ELb0EEENS1_19SingleTileSchedulerILb1ELb0ELb1ELi128EEEEEEEEEvNT_6ParamsE,"aw",@nobits
	.sectionflags	@""
	.align	16


//--------------------- .nv.shared._ZN7cutlass13device_kernelIN5flash19enable_sm80_to_sm89INS1_16FlashAttnFwdSm80INS1_25CollectiveMainloopFwdSm80ILi8ELi1ELb1EN4cute5tupleIJNS5_1CILi128EEENS7_ILi64EEENS7_ILi256EEEEEELi256ENS_6half_tEfNS_4arch4Sm80ELb0ELb0ELb0ELb0ELb1ELb0ELb1ELb0EEENS1_21CollectiveEpilogueFwdINS6_IJS8_SA_S9_EEENS6_IJNS7_ILi1EEESI_SI_EEESC_SE_Li256ELb0ELb1ELb0ELb0EEENS1_19SingleTileSchedulerILb0ELb0ELb1ELi128EEEEEEEEEvNT_6ParamsE --------------------------
	.section	.nv.shared._ZN7cutlass13device_kernelIN5flash19enable_sm80_to_sm89INS1_16FlashAttnFwdSm80INS1_25CollectiveMainloopFwdSm80ILi8ELi1ELb1EN4cute5tupleIJNS5_1CILi128EEENS7_ILi64EEENS7_ILi256EEEEEELi256ENS_6half_tEfNS_4arch4Sm80ELb0ELb0ELb0ELb0ELb1ELb0ELb1ELb0EEENS1_21CollectiveEpilogueFwdINS6_IJS8_SA_S9_EEENS6_IJNS7_ILi1EEESI_SI_EEESC_SE_Li256ELb0ELb1ELb0ELb0EEENS1_19SingleTileSchedulerILb0ELb0ELb1ELi128EEEEEEEEEvNT_6ParamsE,"aw",@nobits
	.sectionflags	@""
	.align	16


//--------------------- .nv.shared._ZN7cutlass13device_kernelIN5flash19enable_sm80_to_sm89INS1_16FlashAttnFwdSm80INS1_25CollectiveMainloopFwdSm80ILi8ELi1ELb1EN4cute5tupleIJNS5_1CILi128EEENS7_ILi64EEENS7_ILi256EEEEEELi256ENS_6half_tEfNS_4arch4Sm80ELb0ELb0ELb0ELb1ELb1ELb0ELb1ELb0EEENS1_21CollectiveEpilogueFwdINS6_IJS8_SA_S9_EEENS6_IJNS7_ILi1EEESI_SI_EEESC_SE_Li256ELb1ELb1ELb0ELb0EEENS1_19SingleTileSchedulerILb1ELb0ELb1ELi128EEEEEEEEEvNT_6ParamsE --------------------------
	.section	.nv.shared._ZN7cutlass13device_kernelIN5flash19enable_sm80_to_sm89INS1_16FlashAttnFwdSm80INS1_25CollectiveMainloopFwdSm80ILi8ELi1ELb1EN4cute5tupleIJNS5_1CILi128EEENS7_ILi64EEENS7_ILi256EEEEEELi256ENS_6half_tEfNS_4arch4Sm80ELb0ELb0ELb0ELb1ELb1ELb0ELb1ELb0EEENS1_21CollectiveEpilogueFwdINS6_IJS8_SA_S9_EEENS6_IJNS7_ILi1EEESI_SI_EEESC_SE_Li256ELb1ELb1ELb0ELb0EEENS1_19SingleTileSchedulerILb1ELb0ELb1ELi128EEEEEEEEEvNT_6ParamsE,"aw",@nobits
	.sectionflags	@""
	.align	16


//--------------------- .nv.shared._ZN7cutlass13device_kernelIN5flash19enable_sm80_to_sm89INS1_16FlashAttnFwdSm80INS1_25CollectiveMainloopFwdSm80ILi8ELi1ELb0EN4cute5tupleIJNS5_1CILi128EEENS7_ILi32EEENS7_ILi256EEEEEELi256ENS_6half_tEfNS_4arch4Sm80ELb0ELb0ELb0ELb1ELb1ELb1ELb1ELb0EEENS1_21CollectiveEpilogueFwdINS6_IJS8_SA_S9_EEENS6_IJNS7_ILi1EEESI_SI_EEESC_SE_Li256ELb1ELb1ELb0ELb0EEENS1_19SingleTileSchedulerILb1ELb0ELb1ELi128EEEEEEEEEvNT_6ParamsE --------------------------
	.section	.nv.shared._ZN7cutlass13device_kernelIN5flash19enable_sm80_to_sm89INS1_16FlashAttnFwdSm80INS1_25CollectiveMainloopFwdSm80ILi8ELi1ELb0EN4cute5tupleIJNS5_1CILi128EEENS7_ILi32EEENS7_ILi256EEEEEELi256ENS_6half_tEfNS_4arch4Sm80ELb0ELb0ELb0ELb1ELb1ELb1ELb1ELb0EEENS1_21CollectiveEpilogueFwdINS6_IJS8_SA_S9_EEENS6_IJNS7_ILi1EEESI_SI_EEESC_SE_Li256ELb1ELb1ELb0ELb0EEENS1_19SingleTileSchedulerILb1ELb0ELb1ELi128EEEEEEEEEvNT_6ParamsE,"aw",@nobits
	.sectionflags	@""
	.align	16


//--------------------- .nv.shared._ZN7cutlass13device_kernelIN5flash19enable_sm80_to_sm89INS1_16FlashAttnFwdSm80INS1_25CollectiveMainloopFwdSm80ILi8ELi1ELb1EN4cute5tupleIJNS5_1CILi128EEENS7_ILi48EEENS7_ILi256EEEEEELi256ENS_6half_tEfNS_4arch4Sm80ELb0ELb1ELb0ELb0ELb1ELb0ELb1ELb0EEENS1_21CollectiveEpilogueFwdINS6_IJS8_SA_S9_EEENS6_IJNS7_ILi1EEESI_SI_EEESC_SE_Li256ELb0ELb1ELb0ELb0EEENS1_19SingleTileSchedulerILb0ELb0ELb1ELi128EEEEEEEEEvNT_6ParamsE --------------------------
	.section	.nv.shared._ZN7cutlass13device_kernelIN5flash19enable_sm80_to_sm89INS1_16FlashAttnFwdSm80INS1_25CollectiveMainloopFwdSm80ILi8ELi1ELb1EN4cute5tupleIJNS5_1CILi128EEENS7_ILi48EEENS7_ILi256EEEEEELi256ENS_6half_tEfNS_4arch4Sm80ELb0ELb1ELb0ELb0ELb1ELb0ELb1ELb0EEENS1_21CollectiveEpilogueFwdINS6_IJS8_SA_S9_EEENS6_IJNS7_ILi1EEESI_SI_EEESC_SE_Li256ELb0ELb1ELb0ELb0EEENS1_19SingleTileSchedulerILb0ELb0ELb1ELi128EEEEEEEEEvNT_6ParamsE,"aw",@nobits
	.sectionflags	@""
	.align	16


//--------------------- .nv.shared._ZN7cutlass13device_kernelIN5flash19enable_sm80_to_sm89INS1_16FlashAttnFwdSm80INS1_25CollectiveMainloopFwdSm80ILi8ELi1ELb1EN4cute5tupleIJNS5_1CILi128EEENS7_ILi48EEENS7_ILi256EEEEEELi256ENS_6half_tEfNS_4arch4Sm80ELb0ELb1ELb0ELb1ELb1ELb0ELb1ELb0EEENS1_21CollectiveEpilogueFwdINS6_IJS8_SA_S9_EEENS6_IJNS7_ILi1EEESI_SI_EEESC_SE_Li256ELb1ELb1ELb0ELb0EEENS1_19SingleTileSchedulerILb1ELb0ELb1ELi128EEEEEEEEEvNT_6ParamsE --------------------------
	.section	.nv.shared._ZN7cutlass13device_kernelIN5flash19enable_sm80_to_sm89INS1_16FlashAttnFwdSm80INS1_25CollectiveMainloopFwdSm80ILi8ELi1ELb1EN4cute5tupleIJNS5_1CILi128EEENS7_ILi48EEENS7_ILi256EEEEEELi256ENS_6half_tEfNS_4arch4Sm80ELb0ELb1ELb0ELb1ELb1ELb0ELb1ELb0EEENS1_21CollectiveEpilogueFwdINS6_IJS8_SA_S9_EEENS6_IJNS7_ILi1EEESI_SI_EEESC_SE_Li256ELb1ELb1ELb0ELb0EEENS1_19SingleTileSchedulerILb1ELb0ELb1ELi128EEEEEEEEEvNT_6ParamsE,"aw",@nobits
	.sectionflags	@""
	.align	16


//--------------------- .nv.shared._ZN7cutlass13device_kernelIN5flash19enable_sm80_to_sm89INS1_16FlashAttnFwdSm80INS1_25CollectiveMainloopFwdSm80ILi8ELi1ELb0EN4cute5tupleIJNS5_1CILi128EEENS7_ILi32EEENS7_ILi256EEEEEELi256ENS_6half_tEfNS_4arch4Sm80ELb0ELb1ELb0ELb1ELb1ELb1ELb1ELb0EEENS1_21CollectiveEpilogueFwdINS6_IJS8_SA_S9_EEENS6_IJNS7_ILi1EEESI_SI_EEESC_SE_Li256ELb1ELb1ELb0ELb0EEENS1_19SingleTileSchedulerILb1ELb0ELb1ELi128EEEEEEEEEvNT_6ParamsE --------------------------
	.section	.nv.shared._ZN7cutlass13device_kernelIN5flash19enable_sm80_to_sm89INS1_16FlashAttnFwdSm80INS1_25CollectiveMainloopFwdSm80ILi8ELi1ELb0EN4cute5tupleIJNS5_1CILi128EEENS7_ILi32EEENS7_ILi256EEEEEELi256ENS_6half_tEfNS_4arch4Sm80ELb0ELb1ELb0ELb1ELb1ELb1ELb1ELb0EEENS1_21CollectiveEpilogueFwdINS6_IJS8_SA_S9_EEENS6_IJNS7_ILi1EEESI_SI_EEESC_SE_Li256ELb1ELb1ELb0ELb0EEENS1_19SingleTileSchedulerILb1ELb0ELb1ELi128EEEEEEEEEvNT_6ParamsE,"aw",@nobits
	.sectionflags	@""
	.align	16


//--------------------- .nv.shared._ZN7cutlass13device_kernelIN5flash19enable_sm80_to_sm89INS1_16FlashAttnFwdSm80INS1_25CollectiveMainloopFwdSm80ILi8ELi1ELb1EN4cute5tupleIJNS5_1CILi128EEENS7_ILi64EEENS7_ILi256EEEEEELi256ENS_6half_tEfNS_4arch4Sm80ELb1ELb0ELb0ELb0ELb1ELb0ELb1ELb0EEENS1_21CollectiveEpilogueFwdINS6_IJS8_SA_S9_EEENS6_IJNS7_ILi1EEESI_SI_EEESC_SE_Li256ELb0ELb1ELb0ELb0EEENS1_30DynamicPersistentTileSchedulerILi256ELi256ELb0ELb1ELb0EEEEEEEEEvNT_6ParamsE --------------------------
	.section	.nv.shared._ZN7cutlass13device_kernelIN5flash19enable_sm80_to_sm89INS1_16FlashAttnFwdSm80INS1_25CollectiveMainloopFwdSm80ILi8ELi1ELb1EN4cute5tupleIJNS5_1CILi128EEENS7_ILi64EEENS7_ILi256EEEEEELi256ENS_6half_tEfNS_4arch4Sm80ELb1ELb0ELb0ELb0ELb1ELb0ELb1ELb0EEENS1_21CollectiveEpilogueFwdINS6_IJS8_SA_S9_EEENS6_IJNS7_ILi1EEESI_SI_EEESC_SE_Li256ELb0ELb1ELb0ELb0EEENS1_30DynamicPersistentTileSchedulerILi256ELi256ELb0ELb1ELb0EEEEEEEEEvNT_6ParamsE,"aw",@nobits
	.sectionflags	@""
	.align	16


//--------------------- .nv.shared._ZN7cutlass13device_kernelIN5flash19enable_sm80_to_sm89INS1_16FlashAttnFwdSm80INS1_25CollectiveMainloopFwdSm80ILi8ELi1ELb1EN4cute5tupleIJNS5_1CILi128EEENS7_ILi64EEENS7_ILi256EEEEEELi256ENS_6half_tEfNS_4arch4Sm80ELb1ELb0ELb0ELb1ELb1ELb0ELb1ELb0EEENS1_21CollectiveEpilogueFwdINS6_IJS8_SA_S9_EEENS6_IJNS7_ILi1EEESI_SI_EEESC_SE_Li256ELb1ELb1ELb0ELb0EEENS1_19SingleTileSchedulerILb1ELb0ELb1ELi128EEEEEEEEEvNT_6ParamsE --------------------------
	.section	.nv.shared._ZN7cutlass13device_kernelIN5flash19enable_sm80_to_sm89INS1_16FlashAttnFwdSm80INS1_25CollectiveMainloopFwdSm80ILi8ELi1ELb1EN4cute5tupleIJNS5_1CILi128EEENS7_ILi64EEENS7_ILi256EEEEEELi256ENS_6half_tEfNS_4arch4Sm80ELb1ELb0ELb0ELb1ELb1ELb0ELb1ELb0EEENS1_21CollectiveEpilogueFwdINS6_IJS8_SA_S9_EEENS6_IJNS7_ILi1EEESI_SI_EEESC_SE_Li256ELb1ELb1ELb0ELb0EEENS1_19SingleTileSchedulerILb1ELb0ELb1ELi128EEEEEEEEEvNT_6ParamsE,"aw",@nobits
	.sectionflags	@""
	.align	16


//--------------------- .nv.shared._ZN7cutlass13device_kernelIN5flash19enable_sm80_to_sm89INS1_16FlashAttnFwdSm80INS1_25CollectiveMainloopFwdSm80ILi8ELi1ELb0EN4cute5tupleIJNS5_1CILi128EEENS7_ILi32EEENS7_ILi256EEEEEELi256ENS_6half_tEfNS_4arch4Sm80ELb1ELb0ELb0ELb1ELb1ELb1ELb1ELb0EEENS1_21CollectiveEpilogueFwdINS6_IJS8_SA_S9_EEENS6_IJNS7_ILi1EEESI_SI_EEESC_SE_Li256ELb1ELb1ELb0ELb0EEENS1_19SingleTileSchedulerILb1ELb0ELb1ELi128EEEEEEEEEvNT_6ParamsE --------------------------
	.section	.nv.shared._ZN7cutlass13device_kernelIN5flash19enable_sm80_to_sm89INS1_16FlashAttnFwdSm80INS1_25CollectiveMainloopFwdSm80ILi8ELi1ELb0EN4cute5tupleIJNS5_1CILi128EEENS7_ILi32EEENS7_ILi256EEEEEELi256ENS_6half_tEfNS_4arch4Sm80ELb1ELb0ELb0ELb1ELb1ELb1ELb1ELb0EEENS1_21CollectiveEpilogueFwdINS6_IJS8_SA_S9_EEENS6_IJNS7_ILi1EEESI_SI_EEESC_SE_Li256ELb1ELb1ELb0ELb0EEENS1_19SingleTileSchedulerILb1ELb0ELb1ELi128EEEEEEEEEvNT_6ParamsE,"aw",@nobits
	.sectionflags	@""
	.align	16


//--------------------- .nv.shared._ZN7cutlass13device_kernelIN5flash19enable_sm80_to_sm89INS1_16FlashAttnFwdSm80INS1_25CollectiveMainloopFwdSm80ILi8ELi1ELb0EN4cute5tupleIJNS5_1CILi128EEENS7_ILi96EEENS7_ILi256EEEEEELi256ENS_6half_tEfNS_4arch4Sm80ELb0ELb0ELb0ELb0ELb1ELb0ELb1ELb0EEENS1_21CollectiveEpilogueFwdINS6_IJS8_SA_S9_EEENS6_IJNS7_ILi1EEESI_SI_EEESC_SE_Li256ELb0ELb1ELb0ELb0EEENS1_19SingleTileSchedulerILb0ELb0ELb1ELi128EEEEEEEEEvNT_6ParamsE --------------------------
	.section	.nv.shared._ZN7cutlass13device_kernelIN5flash19enable_sm80_to_sm89INS1_16FlashAttnFwdSm80INS1_25CollectiveMainloopFwdSm80ILi8ELi1ELb0EN4cute5tupleIJNS5_1CILi128EEENS7_ILi96EEENS7_ILi256EEEEEELi256ENS_6half_tEfNS_4arch4Sm80ELb0ELb0ELb0ELb0ELb1ELb0ELb1ELb0EEENS1_21CollectiveEpilogueFwdINS6_IJS8_SA_S9_EEENS6_IJNS7_ILi1EEESI_SI_EEESC_SE_Li256ELb0ELb1ELb0ELb0EEENS1_19SingleTileSchedulerILb0ELb0ELb1ELi128EEEEEEEEEvNT_6ParamsE,"aw",@nobits
	.sectionflags	@""
	.align	16


//--------------------- .nv.shared._ZN7cutlass13device_kernelIN5flash19enable_sm80_to_sm89INS1_16FlashAttnFwdSm80INS1_25CollectiveMainloopFwdSm80ILi8ELi1ELb0EN4cute5tupleIJNS5_1CILi128EEENS7_ILi96EEENS7_ILi256EEEEEELi256ENS_6half_tEfNS_4arch4Sm80ELb0ELb0ELb0ELb1ELb1ELb0ELb1ELb0EEENS1_21CollectiveEpilogueFwdINS6_IJS8_SA_S9_EEENS6_IJNS7_ILi1EEESI_SI_EEESC_SE_Li256ELb1ELb1ELb0ELb0EEENS1_19SingleTileSchedulerILb1ELb0ELb1ELi128EEEEEEEEEvNT_6ParamsE --------------------------
	.section	.nv.shared._ZN7cutlass13device_kernelIN5flash19enable_sm80_to_sm89INS1_16FlashAttnFwdSm80INS1_25CollectiveMainloopFwdSm80ILi8ELi1ELb0EN4cute5tupleIJNS5_1CILi128EEENS7_ILi96EEENS7_ILi256EEEEEELi256ENS_6half_tEfNS_4arch4Sm80ELb0ELb0ELb0ELb1ELb1ELb0ELb1ELb0EEENS1_21CollectiveEpilogueFwdINS6_IJS8_SA_S9_EEENS6_IJNS7_ILi1EEESI_SI_EEESC_SE_Li256ELb1ELb1ELb0ELb0EEENS1_19SingleTileSchedulerILb1ELb0ELb1ELi128EEEEEEEEEvNT_6ParamsE,"aw",@nobits
	.sectionflags	@""
	.align	16


//--------------------- .nv.shared._ZN7cutlass13device_kernelIN5flash19enable_sm80_to_sm89INS1_16FlashAttnFwdSm80INS1_25CollectiveMainloopFwdSm80ILi8ELi1ELb0EN4cute5tupleIJNS5_1CILi128EEENS7_ILi48EEENS7_ILi256EEEEEELi256ENS_6half_tEfNS_4arch4Sm80ELb0ELb0ELb0ELb1ELb1ELb1ELb1ELb0EEENS1_21CollectiveEpilogueFwdINS6_IJS8_SA_S9_EEENS6_IJNS7_ILi1EEESI_SI_EEESC_SE_Li256ELb1ELb1ELb0ELb0EEENS1_19SingleTileSchedulerILb1ELb0ELb1ELi128EEEEEEEEEvNT_6ParamsE --------------------------
	.section	.nv.shared._ZN7cutlass13device_kernelIN5flash19enable_sm80_to_sm89INS1_16FlashAttnFwdSm80INS1_25CollectiveMainloopFwdSm80ILi8ELi1ELb0EN4cute5tupleIJNS5_1CILi128EEENS7_ILi48EEENS7_ILi256EEEEEELi256ENS_6half_tEfNS_4arch4Sm80ELb0ELb0ELb0ELb1ELb1ELb1ELb1ELb0EEENS1_21CollectiveEpilogueFwdINS6_IJS8_SA_S9_EEENS6_IJNS7_ILi1EEESI_SI_EEESC_SE_Li256ELb1ELb1ELb0ELb0EEENS1_19SingleTileSchedulerILb1ELb0ELb1ELi128EEEEEEEEEvNT_6ParamsE,"aw",@nobits
	.sectionflags	@""
	.align	16


//--------------------- .nv.shared._ZN7cutlass13device_kernelIN5flash19enable_sm80_to_sm89INS1_16FlashAttnFwdSm80INS1_25CollectiveMainloopFwdSm80ILi8ELi1ELb0EN4cute5tupleIJNS5_1CILi128EEENS7_ILi64EEENS7_ILi256EEEEEELi256ENS_6half_tEfNS_4arch4Sm80ELb0ELb1ELb0ELb0ELb1ELb0ELb1ELb0EEENS1_21CollectiveEpilogueFwdINS6_IJS8_SA_S9_EEENS6_IJNS7_ILi1EEESI_SI_EEESC_SE_Li256ELb0ELb1ELb0ELb0EEENS1_19SingleTileSchedulerILb0ELb0ELb1ELi128EEEEEEEEEvNT_6ParamsE --------------------------
	.section	.nv.shared._ZN7cutlass13device_kernelIN5flash19enable_sm80_to_sm89INS1_16FlashAttnFwdSm80INS1_25CollectiveMainloopFwdSm80ILi8ELi1ELb0EN4cute5tupleIJNS5_1CILi128EEENS7_ILi64EEENS7_ILi256EEEEEELi256ENS_6half_tEfNS_4arch4Sm80ELb0ELb1ELb0ELb0ELb1ELb0ELb1ELb0EEENS1_21CollectiveEpilogueFwdINS6_IJS8_SA_S9_EEENS6_IJNS7_ILi1EEESI_SI_EEESC_SE_Li256ELb0ELb1ELb0ELb0EEENS1_19SingleTileSchedulerILb0ELb0ELb1ELi128EEEEEEEEEvNT_6ParamsE,"aw",@nobits
	.sectionflags	@""
	.align	16


//--------------------- .nv.shared._ZN7cutlass13device_kernelIN5flash19enable_sm80_to_sm89INS1_16FlashAttnFwdSm80INS1_25CollectiveMainloopFwdSm80ILi8ELi1ELb0EN4cute5tupleIJNS5_1CILi128EEENS7_ILi64EEENS7_ILi256EEEEEELi256ENS_6half_tEfNS_4arch4Sm80ELb0ELb1ELb0ELb1ELb1ELb0ELb1ELb0EEENS1_21CollectiveEpilogueFwdINS6_IJS8_SA_S9_EEENS6_IJNS7_ILi1EEESI_SI_EEESC_SE_Li256ELb1ELb1ELb0ELb0EEENS1_19SingleTileSchedulerILb1ELb0ELb1ELi128EEEEEEEEEvNT_6ParamsE --------------------------
	.section	.nv.shared._ZN7cutlass13device_kernelIN5flash19enable_sm80_to_sm89INS1_16FlashAttnFwdSm80INS1_25CollectiveMainloopFwdSm80ILi8ELi1ELb0EN4cute5tupleIJNS5_1CILi128EEENS7_ILi64EEENS7_ILi256EEEEEELi256ENS_6half_tEfNS_4arch4Sm80ELb0ELb1ELb0ELb1ELb1ELb0ELb1ELb0EEENS1_21CollectiveEpilogueFwdINS6_IJS8_SA_S9_EEENS6_IJNS7_ILi1EEESI_SI_EEESC_SE_Li256ELb1ELb1ELb0ELb0EEENS1_19SingleTileSchedulerILb1ELb0ELb1ELi128EEEEEEEEEvNT_6ParamsE,"aw",@nobits
	.sectionflags	@""
	.align	16


//--------------------- .nv.shared._ZN7cutlass13device_kernelIN5flash19enable_sm80_to_sm89INS1_16FlashAttnFwdSm80INS1_25CollectiveMainloopFwdSm80ILi8ELi1ELb0EN4cute5tupleIJNS5_1CILi128EEENS7_ILi48EEENS7_ILi256EEEEEELi256ENS_6half_tEfNS_4arch4Sm80ELb0ELb1ELb0ELb1ELb1ELb1ELb1ELb0EEENS1_21CollectiveEpilogueFwdINS6_IJS8_SA_S9_EEENS6_IJNS7_ILi1EEESI_SI_EEESC_SE_Li256ELb1ELb1ELb0ELb0EEENS1_19SingleTileSchedulerILb1ELb0ELb1ELi128EEEEEEEEEvNT_6ParamsE --------------------------
	.section	.nv.shared._ZN7cutlass13device_kernelIN5flash19enable_sm80_to_sm89INS1_16FlashAttnFwdSm80INS1_25CollectiveMainloopFwdSm80ILi8ELi1ELb0EN4cute5tupleIJNS5_1CILi128EEENS7_ILi48EEENS7_ILi256EEEEEELi256ENS_6half_tEfNS_4arch4Sm80ELb0ELb1ELb0ELb1ELb1ELb1ELb1ELb0EEENS1_21CollectiveEpilogueFwdINS6_IJS8_SA_S9_EEENS6_IJNS7_ILi1EEESI_SI_EEESC_SE_Li256ELb1ELb1ELb0ELb0EEENS1_19SingleTileSchedulerILb1ELb0ELb1ELi128EEEEEEEEEvNT_6ParamsE,"aw",@nobits
	.sectionflags	@""
	.align	16


//--------------------- .nv.shared._ZN7cutlass13device_kernelIN5flash19enable_sm80_to_sm89INS1_16FlashAttnFwdSm80INS1_25CollectiveMainloopFwdSm80ILi8ELi1ELb0EN4cute5tupleIJNS5_1CILi128EEENS7_ILi96EEENS7_ILi256EEEEEELi256ENS_6half_tEfNS_4arch4Sm80ELb1ELb0ELb0ELb0ELb1ELb0ELb1ELb0EEENS1_21CollectiveEpilogueFwdINS6_IJS8_SA_S9_EEENS6_IJNS7_ILi1EEESI_SI_EEESC_SE_Li256ELb0ELb1ELb0ELb0EEENS1_30DynamicPersistentTileSchedulerILi256ELi256ELb0ELb1ELb0EEEEEEEEEvNT_6ParamsE --------------------------
	.section	.nv.shared._ZN7cutlass13device_kernelIN5flash19enable_sm80_to_sm89INS1_16FlashAttnFwdSm80INS1_25CollectiveMainloopFwdSm80ILi8ELi1ELb0EN4cute5tupleIJNS5_1CILi128EEENS7_ILi96EEENS7_ILi256EEEEEELi256ENS_6half_tEfNS_4arch4Sm80ELb1ELb0ELb0ELb0ELb1ELb0ELb1ELb0EEENS1_21CollectiveEpilogueFwdINS6_IJS8_SA_S9_EEENS6_IJNS7_ILi1EEESI_SI_EEESC_SE_Li256ELb0ELb1ELb0ELb0EEENS1_30DynamicPersistentTileSchedulerILi256ELi256ELb0ELb1ELb0EEEEEEEEEvNT_6ParamsE,"aw",@nobits
	.sectionflags	@""
	.align	16


//--------------------- .nv.shared._ZN7cutlass13device_kernelIN5flash19enable_sm80_to_sm89INS1_16FlashAttnFwdSm80INS1_25CollectiveMainloopFwdSm80ILi8ELi1ELb0EN4cute5tupleIJNS5_1CILi128EEENS7_ILi96EEENS7_ILi256EEEEEELi256ENS_6half_tEfNS_4arch4Sm80ELb1ELb0ELb0ELb1ELb1ELb0ELb1ELb0EEENS1_21CollectiveEpilogueFwdINS6_IJS8_SA_S9_EEENS6_IJNS7_ILi1EEESI_SI_EEESC_SE_Li256ELb1ELb1ELb0ELb0EEENS1_19SingleTileSchedulerILb1ELb0ELb1ELi128EEEEEEEEEvNT_6ParamsE --------------------------
	.section	.nv.shared._ZN7cutlass13device_kernelIN5flash19enable_sm80_to_sm89INS1_16FlashAttnFwdSm80INS1_25CollectiveMainloopFwdSm80ILi8ELi1ELb0EN4cute5tupleIJNS5_1CILi128EEENS7_ILi96EEENS7_ILi256EEEEEELi256ENS_6half_tEfNS_4arch4Sm80ELb1ELb0ELb0ELb1ELb1ELb0ELb1ELb0EEENS1_21CollectiveEpilogueFwdINS6_IJS8_SA_S9_EEENS6_IJNS7_ILi1EEESI_SI_EEESC_SE_Li256ELb1ELb1ELb0ELb0EEENS1_19SingleTileSchedulerILb1ELb0ELb1ELi128EEEEEEEEEvNT_6ParamsE,"aw",@nobits
	.sectionflags	@""
	.align	16


//--------------------- .nv.shared._ZN7cutlass13device_kernelIN5flash19enable_sm80_to_sm89INS1_16FlashAttnFwdSm80INS1_25CollectiveMainloopFwdSm80ILi8ELi1ELb0EN4cute5tupleIJNS5_1CILi128EEENS7_ILi48EEENS7_ILi256EEEEEELi256ENS_6half_tEfNS_4arch4Sm80ELb1ELb0ELb0ELb1ELb1ELb1ELb1ELb0EEENS1_21CollectiveEpilogueFwdINS6_IJS8_SA_S9_EEENS6_IJNS7_ILi1EEESI_SI_EEESC_SE_Li256ELb1ELb1ELb0ELb0EEENS1_19SingleTileSchedulerILb1ELb0ELb1ELi128EEEEEEEEEvNT_6ParamsE --------------------------
	.section	.nv.shared._ZN7cutlass13device_kernelIN5flash19enable_sm80_to_sm89INS1_16FlashAttnFwdSm80INS1_25CollectiveMainloopFwdSm80ILi8ELi1ELb0EN4cute5tupleIJNS5_1CILi128EEENS7_ILi48EEENS7_ILi256EEEEEELi256ENS_6half_tEfNS_4arch4Sm80ELb1ELb0ELb0ELb1ELb1ELb1ELb1ELb0EEENS1_21CollectiveEpilogueFwdINS6_IJS8_SA_S9_EEENS6_IJNS7_ILi1EEESI_SI_EEESC_SE_Li256ELb1ELb1ELb0ELb0EEENS1_19SingleTileSchedulerILb1ELb0ELb1ELi128EEEEEEEEEvNT_6ParamsE,"aw",@nobits
	.sectionflags	@""
	.align	16
